	.target	sm_90a

	.elftype	@"ET_EXEC"


//--------------------- .note.nv.tkinfo           --------------------------
	.section	.note.nv.tkinfo,"",@"SHT_NOTE"
	.sectionflags	@"SHF_NOTE_NV_TKINFO"
	.tkinfo
        /*0018*/ 	.word	0x00000002
        /*0030*/ 	.string	""
        /*0030*/ 	.string	"ptxas"
        /*0030*/ 	.string	"Cuda compilation tools, release 13.0, V13.0.88"
        /*0030*/ 	.string	"Build cuda_13.0.r13.0/compiler.36424714_0"
        /*0030*/ 	.string	"-arch sm_90a -m 64 "



//--------------------- .note.nv.cuinfo           --------------------------
	.section	.note.nv.cuinfo,"",@"SHT_NOTE"
	.sectionflags	@"SHF_NOTE_NV_CUINFO"
        /*0018*/ 	.short	0x0002
        /*001a*/ 	.short	0x005a
        /*001c*/ 	.short	0x0082
	.zero		2


//--------------------- .nv.info                  --------------------------
	.section	.nv.info,"",@"SHT_CUDA_INFO"
	.align	4


	//----- nvinfo : EIATTR_REGCOUNT
	.align		4
        /*0000*/ 	.byte	0x04, 0x2f
        /*0002*/ 	.short	(.L_12 - .L_11)
	.align		4
.L_11:
        /*0004*/ 	.word	index@(_ZN5flash16flash_fwd_kernelI23Flash_fwd_kernel_traitsILi96ELi64ELi64ELi4ELb0ELb0EN7cutlass10bfloat16_tE19Flash_kernel_traitsILi96ELi64ELi64ELi4ES3_EELb0ELb1ELb0ELb1ELb0ELb0ELb1ELb0EEEvNS_16Flash_fwd_paramsE)
        /*0008*/ 	.word	0x000000a8


	//----- nvinfo : EIATTR_FRAME_SIZE
	.align		4
.L_12:
        /*000c*/ 	.byte	0x04, 0x11
        /*000e*/ 	.short	(.L_14 - .L_13)
	.align		4
.L_13:
        /*0010*/ 	.word	index@(_ZN5flash16flash_fwd_kernelI23Flash_fwd_kernel_traitsILi96ELi64ELi64ELi4ELb0ELb0EN7cutlass10bfloat16_tE19Flash_kernel_traitsILi96ELi64ELi64ELi4ES3_EELb0ELb1ELb0ELb1ELb0ELb0ELb1ELb0EEEvNS_16Flash_fwd_paramsE)
        /*0014*/ 	.word	0x00000000


	//----- nvinfo : EIATTR_REGCOUNT
	.align		4
.L_14:
        /*0018*/ 	.byte	0x04, 0x2f
        /*001a*/ 	.short	(.L_16 - .L_15)
	.align		4
.L_15:
        /*001c*/ 	.word	index@(_ZN5flash16flash_fwd_kernelI23Flash_fwd_kernel_traitsILi96ELi64ELi64ELi4ELb0ELb0EN7cutlass10bfloat16_tE19Flash_kernel_traitsILi96ELi64ELi64ELi4ES3_EELb1ELb1ELb0ELb1ELb0ELb0ELb0ELb1EEEvNS_16Flash_fwd_paramsE)
        /*0020*/ 	.word	0x000000ce


	//----- nvinfo : EIATTR_FRAME_SIZE
	.align		4
.L_16:
        /*0024*/ 	.byte	0x04, 0x11
        /*0026*/ 	.short	(.L_18 - .L_17)
	.align		4
.L_17:
        /*0028*/ 	.word	index@(_ZN5flash16flash_fwd_kernelI23Flash_fwd_kernel_traitsILi96ELi64ELi64ELi4ELb0ELb0EN7cutlass10bfloat16_tE19Flash_kernel_traitsILi96ELi64ELi64ELi4ES3_EELb1ELb1ELb0ELb1ELb0ELb0ELb0ELb1EEEvNS_16Flash_fwd_paramsE)
        /*002c*/ 	.word	0x00000000


	//----- nvinfo : EIATTR_REGCOUNT
	.align		4
.L_18:
        /*0030*/ 	.byte	0x04, 0x2f
        /*0032*/ 	.short	(.L_20 - .L_19)
	.align		4
.L_19:
        /*0034*/ 	.word	index@(_ZN5flash16flash_fwd_kernelI23Flash_fwd_kernel_traitsILi96ELi64ELi64ELi4ELb0ELb0EN7cutlass10bfloat16_tE19Flash_kernel_traitsILi96ELi64ELi64ELi4ES3_EELb0ELb1ELb0ELb0ELb0ELb0ELb1ELb0EEEvNS_16Flash_fwd_paramsE)
        /*0038*/ 	.word	0x000000a8


	//----- nvinfo : EIATTR_FRAME_SIZE
	.align		4
.L_20:
        /*003c*/ 	.byte	0x04, 0x11
        /*003e*/ 	.short	(.L_22 - .L_21)
	.align		4
.L_21:
        /*0040*/ 	.word	index@(_ZN5flash16flash_fwd_kernelI23Flash_fwd_kernel_traitsILi96ELi64ELi64ELi4ELb0ELb0EN7cutlass10bfloat16_tE19Flash_kernel_traitsILi96ELi64ELi64ELi4ES3_EELb0ELb1ELb0ELb0ELb0ELb0ELb1ELb0EEEvNS_16Flash_fwd_paramsE)
        /*0044*/ 	.word	0x00000000


	//----- nvinfo : EIATTR_REGCOUNT
	.align		4
.L_22:
        /*0048*/ 	.byte	0x04, 0x2f
        /*004a*/ 	.short	(.L_24 - .L_23)
	.align		4
.L_23:
        /*004c*/ 	.word	index@(_ZN5flash16flash_fwd_kernelI23Flash_fwd_kernel_traitsILi96ELi64ELi64ELi4ELb0ELb0EN7cutlass10bfloat16_tE19Flash_kernel_traitsILi96ELi64ELi64ELi4ES3_EELb1ELb1ELb0ELb0ELb0ELb0ELb0ELb1EEEvNS_16Flash_fwd_paramsE)
        /*0050*/ 	.word	0x000000ce


	//----- nvinfo : EIATTR_FRAME_SIZE
	.align		4
.L_24:
        /*0054*/ 	.byte	0x04, 0x11
        /*0056*/ 	.short	(.L_26 - .L_25)
	.align		4
.L_25:
        /*0058*/ 	.word	index@(_ZN5flash16flash_fwd_kernelI23Flash_fwd_kernel_traitsILi96ELi64ELi64ELi4ELb0ELb0EN7cutlass10bfloat16_tE19Flash_kernel_traitsILi96ELi64ELi64ELi4ES3_EELb1ELb1ELb0ELb0ELb0ELb0ELb0ELb1EEEvNS_16Flash_fwd_paramsE)
        /*005c*/ 	.word	0x00000000


	//----- nvinfo : EIATTR_REGCOUNT
	.align		4
.L_26:
        /*0060*/ 	.byte	0x04, 0x2f
        /*0062*/ 	.short	(.L_28 - .L_27)
	.align		4
.L_27:
        /*0064*/ 	.word	index@(_ZN5flash16flash_fwd_kernelI23Flash_fwd_kernel_traitsILi96ELi64ELi64ELi4ELb0ELb0EN7cutlass10bfloat16_tE19Flash_kernel_traitsILi96ELi64ELi64ELi4ES3_EELb1ELb1ELb0ELb1ELb0ELb0ELb0ELb0EEEvNS_16Flash_fwd_paramsE)
        /*0068*/ 	.word	0x000000a2


	//----- nvinfo : EIATTR_FRAME_SIZE
	.align		4
.L_28:
        /*006c*/ 	.byte	0x04, 0x11
        /*006e*/ 	.short	(.L_30 - .L_29)
	.align		4
.L_29:
        /*0070*/ 	.word	index@(_ZN5flash16flash_fwd_kernelI23Flash_fwd_kernel_traitsILi96ELi64ELi64ELi4ELb0ELb0EN7cutlass10bfloat16_tE19Flash_kernel_traitsILi96ELi64ELi64ELi4ES3_EELb1ELb1ELb0ELb1ELb0ELb0ELb0ELb0EEEvNS_16Flash_fwd_paramsE)
        /*0074*/ 	.word	0x00000000


	//----- nvinfo : EIATTR_REGCOUNT
	.align		4
.L_30:
        /*0078*/ 	.byte	0x04, 0x2f
        /*007a*/ 	.short	(.L_32 - .L_31)
	.align		4
.L_31:
        /*007c*/ 	.word	index@(_ZN5flash16flash_fwd_kernelI23Flash_fwd_kernel_traitsILi96ELi64ELi64ELi4ELb0ELb0EN7cutlass10bfloat16_tE19Flash_kernel_traitsILi96ELi64ELi64ELi4ES3_EELb0ELb1ELb0ELb0ELb0ELb1ELb1ELb0EEEvNS_16Flash_fwd_paramsE)
        /*0080*/ 	.word	0x000000a8


	//----- nvinfo : EIATTR_FRAME_SIZE
	.align		4
.L_32:
        /*0084*/ 	.byte	0x04, 0x11
        /*0086*/ 	.short	(.L_34 - .L_33)
	.align		4
.L_33:
        /*0088*/ 	.word	index@(_ZN5flash16flash_fwd_kernelI23Flash_fwd_kernel_traitsILi96ELi64ELi64ELi4ELb0ELb0EN7cutlass10bfloat16_tE19Flash_kernel_traitsILi96ELi64ELi64ELi4ES3_EELb0ELb1ELb0ELb0ELb0ELb1ELb1ELb0EEEvNS_16Flash_fwd_paramsE)
        /*008c*/ 	.word	0x00000000


	//----- nvinfo : EIATTR_REGCOUNT
	.align		4
.L_34:
        /*0090*/ 	.byte	0x04, 0x2f
        /*0092*/ 	.short	(.L_36 - .L_35)
	.align		4
.L_35:
        /*0094*/ 	.word	index@(_ZN5flash16flash_fwd_kernelI23Flash_fwd_kernel_traitsILi96ELi64ELi64ELi4ELb0ELb0EN7cutlass10bfloat16_tE19Flash_kernel_traitsILi96ELi64ELi64ELi4ES3_EELb1ELb1ELb0ELb0ELb0ELb1ELb0ELb0EEEvNS_16Flash_fwd_paramsE)
        /*0098*/ 	.word	0x0000009c


	//----- nvinfo : EIATTR_FRAME_SIZE
	.align		4
.L_36:
        /*009c*/ 	.byte	0x04, 0x11
        /*009e*/ 	.short	(.L_38 - .L_37)
	.align		4
.L_37:
        /*00a0*/ 	.word	index@(_ZN5flash16flash_fwd_kernelI23Flash_fwd_kernel_traitsILi96ELi64ELi64ELi4ELb0ELb0EN7cutlass10bfloat16_tE19Flash_kernel_traitsILi96ELi64ELi64ELi4ES3_EELb1ELb1ELb0ELb0ELb0ELb1ELb0ELb0EEEvNS_16Flash_fwd_paramsE)
        /*00a4*/ 	.word	0x00000000


	//----- nvinfo : EIATTR_REGCOUNT
	.align		4
.L_38:
        /*00a8*/ 	.byte	0x04, 0x2f
        /*00aa*/ 	.short	(.L_40 - .L_39)
	.align		4
.L_39:
        /*00ac*/ 	.word	index@(_ZN5flash16flash_fwd_kernelI23Flash_fwd_kernel_traitsILi96ELi64ELi64ELi4ELb0ELb0EN7cutlass10bfloat16_tE19Flash_kernel_traitsILi96ELi64ELi64ELi4ES3_EELb0ELb1ELb0ELb0ELb1ELb1ELb1ELb0EEEvNS_16Flash_fwd_paramsE)
        /*00b0*/ 	.word	0x000000a8


	//----- nvinfo : EIATTR_FRAME_SIZE
	.align		4
.L_40:
        /*00b4*/ 	.byte	0x04, 0x11
        /*00b6*/ 	.short	(.L_42 - .L_41)
	.align		4
.L_41:
        /*00b8*/ 	.word	index@(_ZN5flash16flash_fwd_kernelI23Flash_fwd_kernel_traitsILi96ELi64ELi64ELi4ELb0ELb0EN7cutlass10bfloat16_tE19Flash_kernel_traitsILi96ELi64ELi64ELi4ES3_EELb0ELb1ELb0ELb0ELb1ELb1ELb1ELb0EEEvNS_16Flash_fwd_paramsE)
        /*00bc*/ 	.word	0x00000000


	//----- nvinfo : EIATTR_REGCOUNT
	.align		4
.L_42:
        /*00c0*/ 	.byte	0x04, 0x2f
        /*00c2*/ 	.short	(.L_44 - .L_43)
	.align		4
.L_43:
        /*00c4*/ 	.word	index@(_ZN5flash16flash_fwd_kernelI23Flash_fwd_kernel_traitsILi96ELi64ELi64ELi4ELb0ELb0EN7cutlass10bfloat16_tE19Flash_kernel_traitsILi96ELi64ELi64ELi4ES3_EELb1ELb1ELb0ELb0ELb1ELb1ELb0ELb0EEEvNS_16Flash_fwd_paramsE)
        /*00c8*/ 	.word	0x00000092


	//----- nvinfo : EIATTR_FRAME_SIZE
	.align		4
.L_44:
        /*00cc*/ 	.byte	0x04, 0x11
        /*00ce*/ 	.short	(.L_46 - .L_45)
	.align		4
.L_45:
        /*00d0*/ 	.word	index@(_ZN5flash16flash_fwd_kernelI23Flash_fwd_kernel_traitsILi96ELi64ELi64ELi4ELb0ELb0EN7cutlass10bfloat16_tE19Flash_kernel_traitsILi96ELi64ELi64ELi4ES3_EELb1ELb1ELb0ELb0ELb1ELb1ELb0ELb0EEEvNS_16Flash_fwd_paramsE)
        /*00d4*/ 	.word	0x00000000


	//----- nvinfo : EIATTR_REGCOUNT
	.align		4
.L_46:
        /*00d8*/ 	.byte	0x04, 0x2f
        /*00da*/ 	.short	(.L_48 - .L_47)
	.align		4
.L_47:
        /*00dc*/ 	.word	index@(_ZN5flash16flash_fwd_kernelI23Flash_fwd_kernel_traitsILi96ELi64ELi64ELi4ELb0ELb0EN7cutlass10bfloat16_tE19Flash_kernel_traitsILi96ELi64ELi64ELi4ES3_EELb1ELb1ELb0ELb0ELb0ELb0ELb0ELb0EEEvNS_16Flash_fwd_paramsE)
        /*00e0*/ 	.word	0x000000a2


	//----- nvinfo : EIATTR_FRAME_SIZE
	.align		4
.L_48:
        /*00e4*/ 	.byte	0x04, 0x11
        /*00e6*/ 	.short	(.L_50 - .L_49)
	.align		4
.L_49:
        /*00e8*/ 	.word	index@(_ZN5flash16flash_fwd_kernelI23Flash_fwd_kernel_traitsILi96ELi64ELi64ELi4ELb0ELb0EN7cutlass10bfloat16_tE19Flash_kernel_traitsILi96ELi64ELi64ELi4ES3_EELb1ELb1ELb0ELb0ELb0ELb0ELb0ELb0EEEvNS_16Flash_fwd_paramsE)
        /*00ec*/ 	.word	0x00000000


	//----- nvinfo : EIATTR_REGCOUNT
	.align		4
.L_50:
        /*00f0*/ 	.byte	0x04, 0x2f
        /*00f2*/ 	.short	(.L_52 - .L_51)
	.align		4
.L_51:
        /*00f4*/ 	.word	index@(_ZN5flash16flash_fwd_kernelI23Flash_fwd_kernel_traitsILi96ELi128ELi64ELi4ELb0ELb0EN7cutlass10bfloat16_tE19Flash_kernel_traitsILi96ELi128ELi64ELi4ES3_EELb0ELb1ELb0ELb1ELb0ELb0ELb1ELb0EEEvNS_16Flash_fwd_paramsE)
        /*00f8*/ 	.word	0x000000ff


	//----- nvinfo : EIATTR_FRAME_SIZE
	.align		4
.L_52:
        /*00fc*/ 	.byte	0x04, 0x11
        /*00fe*/ 	.short	(.L_54 - .L_53)
	.align		4
.L_53:
        /*0100*/ 	.word	index@(_ZN5flash16flash_fwd_kernelI23Flash_fwd_kernel_traitsILi96ELi128ELi64ELi4ELb0ELb0EN7cutlass10bfloat16_tE19Flash_kernel_traitsILi96ELi128ELi64ELi4ES3_EELb0ELb1ELb0ELb1ELb0ELb0ELb1ELb0EEEvNS_16Flash_fwd_paramsE)
        /*0104*/ 	.word	0x00000048


	//----- nvinfo : EIATTR_REGCOUNT
	.align		4
.L_54:
        /*0108*/ 	.byte	0x04, 0x2f
        /*010a*/ 	.short	(.L_56 - .L_55)
	.align		4
.L_55:
        /*010c*/ 	.word	index@(_ZN5flash16flash_fwd_kernelI23Flash_fwd_kernel_traitsILi96ELi128ELi64ELi4ELb0ELb0EN7cutlass10bfloat16_tE19Flash_kernel_traitsILi96ELi128ELi64ELi4ES3_EELb1ELb1ELb0ELb1ELb0ELb0ELb0ELb1EEEvNS_16Flash_fwd_paramsE)
        /*0110*/ 	.word	0x000000ff


	//----- nvinfo : EIATTR_FRAME_SIZE
	.align		4
.L_56:
        /*0114*/ 	.byte	0x04, 0x11
        /*0116*/ 	.short	(.L_58 - .L_57)
	.align		4
.L_57:
        /*0118*/ 	.word	index@($_ZN5flash16flash_fwd_kernelI23Flash_fwd_kernel_traitsILi96ELi128ELi64ELi4ELb0ELb0EN7cutlass10bfloat16_tE19Flash_kernel_traitsILi96ELi128ELi64ELi4ES3_EELb1ELb1ELb0ELb1ELb0ELb0ELb0ELb1EEEvNS_16Flash_fwd_paramsE$_ZN5flash22compute_attn_1rowblockI23Flash_fwd_kernel_traitsILi96ELi128ELi64ELi4ELb0ELb0EN7cutlass10bfloat16_tE19Flash_kernel_traitsILi96ELi128ELi64ELi4ES3_EELb1ELb1ELb0ELb1ELb0ELb0ELb0ELb1ENS_16Flash_fwd_paramsEEEvRKT8_iii)
        /*011c*/ 	.word	0x00000270


	//----- nvinfo : EIATTR_FRAME_SIZE
	.align		4
.L_58:
        /*0120*/ 	.byte	0x04, 0x11
        /*0122*/ 	.short	(.L_60 - .L_59)
	.align		4
.L_59:
        /*0124*/ 	.word	index@(_ZN5flash16flash_fwd_kernelI23Flash_fwd_kernel_traitsILi96ELi128ELi64ELi4ELb0ELb0EN7cutlass10bfloat16_tE19Flash_kernel_traitsILi96ELi128ELi64ELi4ES3_EELb1ELb1ELb0ELb1ELb0ELb0ELb0ELb1EEEvNS_16Flash_fwd_paramsE)
        /*0128*/ 	.word	0x00000270


	//----- nvinfo : EIATTR_REGCOUNT
	.align		4
.L_60:
        /*012c*/ 	.byte	0x04, 0x2f
        /*012e*/ 	.short	(.L_62 - .L_61)
	.align		4
.L_61:
        /*0130*/ 	.word	index@(_ZN5flash16flash_fwd_kernelI23Flash_fwd_kernel_traitsILi96ELi128ELi64ELi4ELb0ELb0EN7cutlass10bfloat16_tE19Flash_kernel_traitsILi96ELi128ELi64ELi4ES3_EELb0ELb1ELb0ELb0ELb0ELb0ELb1ELb0EEEvNS_16Flash_fwd_paramsE)
        /*0134*/ 	.word	0x000000ff


	//----- nvinfo : EIATTR_FRAME_SIZE
	.align		4
.L_62:
        /*0138*/ 	.byte	0x04, 0x11
        /*013a*/ 	.short	(.L_64 - .L_63)
	.align		4
.L_63:
        /*013c*/ 	.word	index@(_ZN5flash16flash_fwd_kernelI23Flash_fwd_kernel_traitsILi96ELi128ELi64ELi4ELb0ELb0EN7cutlass10bfloat16_tE19Flash_kernel_traitsILi96ELi128ELi64ELi4ES3_EELb0ELb1ELb0ELb0ELb0ELb0ELb1ELb0EEEvNS_16Flash_fwd_paramsE)
        /*0140*/ 	.word	0x00000048


	//----- nvinfo : EIATTR_REGCOUNT
	.align		4
.L_64:
        /*0144*/ 	.byte	0x04, 0x2f
        /*0146*/ 	.short	(.L_66 - .L_65)
	.align		4
.L_65:
        /*0148*/ 	.word	index@(_ZN5flash16flash_fwd_kernelI23Flash_fwd_kernel_traitsILi96ELi128ELi64ELi4ELb0ELb0EN7cutlass10bfloat16_tE19Flash_kernel_traitsILi96ELi128ELi64ELi4ES3_EELb1ELb1ELb0ELb0ELb0ELb0ELb0ELb1EEEvNS_16Flash_fwd_paramsE)
        /*014c*/ 	.word	0x000000ff


	//----- nvinfo : EIATTR_FRAME_SIZE
	.align		4
.L_66:
        /*0150*/ 	.byte	0x04, 0x11
        /*0152*/ 	.short	(.L_68 - .L_67)
	.align		4
.L_67:
        /*0154*/ 	.word	index@(_ZN5flash16flash_fwd_kernelI23Flash_fwd_kernel_traitsILi96ELi128ELi64ELi4ELb0ELb0EN7cutlass10bfloat16_tE19Flash_kernel_traitsILi96ELi128ELi64ELi4ES3_EELb1ELb1ELb0ELb0ELb0ELb0ELb0ELb1EEEvNS_16Flash_fwd_paramsE)
        /*0158*/ 	.word	0x00000268


	//----- nvinfo : EIATTR_REGCOUNT
	.align		4
.L_68:
        /*015c*/ 	.byte	0x04, 0x2f
        /*015e*/ 	.short	(.L_70 - .L_69)
	.align		4
.L_69:
        /*0160*/ 	.word	index@(_ZN5flash16flash_fwd_kernelI23Flash_fwd_kernel_traitsILi96ELi128ELi64ELi4ELb0ELb0EN7cutlass10bfloat16_tE19Flash_kernel_traitsILi96ELi128ELi64ELi4ES3_EELb1ELb1ELb0ELb1ELb0ELb0ELb0ELb0EEEvNS_16Flash_fwd_paramsE)
        /*0164*/ 	.word	0x000000ff


	//----- nvinfo : EIATTR_FRAME_SIZE
	.align		4
.L_70:
        /*0168*/ 	.byte	0x04, 0x11
        /*016a*/ 	.short	(.L_72 - .L_71)
	.align		4
.L_71:
        /*016c*/ 	.word	index@(_ZN5flash16flash_fwd_kernelI23Flash_fwd_kernel_traitsILi96ELi128ELi64ELi4ELb0ELb0EN7cutlass10bfloat16_tE19Flash_kernel_traitsILi96ELi128ELi64ELi4ES3_EELb1ELb1ELb0ELb1ELb0ELb0ELb0ELb0EEEvNS_16Flash_fwd_paramsE)
        /*0170*/ 	.word	0x00000048


	//----- nvinfo : EIATTR_REGCOUNT
	.align		4
.L_72:
        /*0174*/ 	.byte	0x04, 0x2f
        /*0176*/ 	.short	(.L_74 - .L_73)
	.align		4
.L_73:
        /*0178*/ 	.word	index@(_ZN5flash16flash_fwd_kernelI23Flash_fwd_kernel_traitsILi96ELi128ELi64ELi4ELb0ELb0EN7cutlass10bfloat16_tE19Flash_kernel_traitsILi96ELi128ELi64ELi4ES3_EELb0ELb1ELb0ELb0ELb0ELb1ELb1ELb0EEEvNS_16Flash_fwd_paramsE)
        /*017c*/ 	.word	0x000000ff


	//----- nvinfo : EIATTR_FRAME_SIZE
	.align		4
.L_74:
        /*0180*/ 	.byte	0x04, 0x11
        /*0182*/ 	.short	(.L_76 - .L_75)
	.align		4
.L_75:
        /*0184*/ 	.word	index@(_ZN5flash16flash_fwd_kernelI23Flash_fwd_kernel_traitsILi96ELi128ELi64ELi4ELb0ELb0EN7cutlass10bfloat16_tE19Flash_kernel_traitsILi96ELi128ELi64ELi4ES3_EELb0ELb1ELb0ELb0ELb0ELb1ELb1ELb0EEEvNS_16Flash_fwd_paramsE)
        /*0188*/ 	.word	0x00000088


	//----- nvinfo : EIATTR_REGCOUNT
	.align		4
.L_76:
        /*018c*/ 	.byte	0x04, 0x2f
        /*018e*/ 	.short	(.L_78 - .L_77)
	.align		4
.L_77:
        /*0190*/ 	.word	index@(_ZN5flash16flash_fwd_kernelI23Flash_fwd_kernel_traitsILi96ELi128ELi64ELi4ELb0ELb0EN7cutlass10bfloat16_tE19Flash_kernel_traitsILi96ELi128ELi64ELi4ES3_EELb1ELb1ELb0ELb0ELb0ELb1ELb0ELb0EEEvNS_16Flash_fwd_paramsE)
        /*0194*/ 	.word	0x000000ff


	//----- nvinfo : EIATTR_FRAME_SIZE
	.align		4
.L_78:
        /*0198*/ 	.byte	0x04, 0x11
        /*019a*/ 	.short	(.L_80 - .L_79)
	.align		4
.L_79:
        /*019c*/ 	.word	index@(_ZN5flash16flash_fwd_kernelI23Flash_fwd_kernel_traitsILi96ELi128ELi64ELi4ELb0ELb0EN7cutlass10bfloat16_tE19Flash_kernel_traitsILi96ELi128ELi64ELi4ES3_EELb1ELb1ELb0ELb0ELb0ELb1ELb0ELb0EEEvNS_16Flash_fwd_paramsE)
        /*01a0*/ 	.word	0x00000010


	//----- nvinfo : EIATTR_REGCOUNT
	.align		4
.L_80:
        /*01a4*/ 	.byte	0x04, 0x2f
        /*01a6*/ 	.short	(.L_82 - .L_81)
	.align		4
.L_81:
        /*01a8*/ 	.word	index@(_ZN5flash16flash_fwd_kernelI23Flash_fwd_kernel_traitsILi96ELi128ELi64ELi4ELb0ELb0EN7cutlass10bfloat16_tE19Flash_kernel_traitsILi96ELi128ELi64ELi4ES3_EELb0ELb1ELb0ELb0ELb1ELb1ELb1ELb0EEEvNS_16Flash_fwd_paramsE)
        /*01ac*/ 	.word	0x000000ff


	//----- nvinfo : EIATTR_FRAME_SIZE
	.align		4
.L_82:
        /*01b0*/ 	.byte	0x04, 0x11
        /*01b2*/ 	.short	(.L_84 - .L_83)
	.align		4
.L_83:
        /*01b4*/ 	.word	index@(_ZN5flash16flash_fwd_kernelI23Flash_fwd_kernel_traitsILi96ELi128ELi64ELi4ELb0ELb0EN7cutlass10bfloat16_tE19Flash_kernel_traitsILi96ELi128ELi64ELi4ES3_EELb0ELb1ELb0ELb0ELb1ELb1ELb1ELb0EEEvNS_16Flash_fwd_paramsE)
        /*01b8*/ 	.word	0x00000070


	//----- nvinfo : EIATTR_REGCOUNT
	.align		4
.L_84:
        /*01bc*/ 	.byte	0x04, 0x2f
        /*01be*/ 	.short	(.L_86 - .L_85)
	.align		4
.L_85:
        /*01c0*/ 	.word	index@(_ZN5flash16flash_fwd_kernelI23Flash_fwd_kernel_traitsILi96ELi128ELi64ELi4ELb0ELb0EN7cutlass10bfloat16_tE19Flash_kernel_traitsILi96ELi128ELi64ELi4ES3_EELb1ELb1ELb0ELb0ELb1ELb1ELb0ELb0EEEvNS_16Flash_fwd_paramsE)
        /*01c4*/ 	.word	0x000000ff


	//----- nvinfo : EIATTR_FRAME_SIZE
	.align		4
.L_86:
        /*01c8*/ 	.byte	0x04, 0x11
        /*01ca*/ 	.short	(.L_88 - .L_87)
	.align		4
.L_87:
        /*01cc*/ 	.word	index@(_ZN5flash16flash_fwd_kernelI23Flash_fwd_kernel_traitsILi96ELi128ELi64ELi4ELb0ELb0EN7cutlass10bfloat16_tE19Flash_kernel_traitsILi96ELi128ELi64ELi4ES3_EELb1ELb1ELb0ELb0ELb1ELb1ELb0ELb0EEEvNS_16Flash_fwd_paramsE)
        /*01d0*/ 	.word	0x00000000


	//----- nvinfo : EIATTR_REGCOUNT
	.align		4
.L_88:
        /*01d4*/ 	.byte	0x04, 0x2f
        /*01d6*/ 	.short	(.L_90 - .L_89)
	.align		4
.L_89:
        /*01d8*/ 	.word	index@(_ZN5flash16flash_fwd_kernelI23Flash_fwd_kernel_traitsILi96ELi128ELi64ELi4ELb0ELb0EN7cutlass10bfloat16_tE19Flash_kernel_traitsILi96ELi128ELi64ELi4ES3_EELb1ELb1ELb0ELb0ELb0ELb0ELb0ELb0EEEvNS_16Flash_fwd_paramsE)
        /*01dc*/ 	.word	0x000000ff


	//----- nvinfo : EIATTR_FRAME_SIZE
	.align		4
.L_90:
        /*01e0*/ 	.byte	0x04, 0x11
        /*01e2*/ 	.short	(.L_92 - .L_91)
	.align		4
.L_91:
        /*01e4*/ 	.word	index@(_ZN5flash16flash_fwd_kernelI23Flash_fwd_kernel_traitsILi96ELi128ELi64ELi4ELb0ELb0EN7cutlass10bfloat16_tE19Flash_kernel_traitsILi96ELi128ELi64ELi4ES3_EELb1ELb1ELb0ELb0ELb0ELb0ELb0ELb0EEEvNS_16Flash_fwd_paramsE)
        /*01e8*/ 	.word	0x00000038


	//----- nvinfo : EIATTR_REGCOUNT
	.align		4
.L_92:
        /*01ec*/ 	.byte	0x04, 0x2f
        /*01ee*/ 	.short	(.L_94 - .L_93)
	.align		4
.L_93:
        /*01f0*/ 	.word	index@(_ZN5flash16flash_fwd_kernelI23Flash_fwd_kernel_traitsILi96ELi64ELi64ELi4ELb0ELb0EN7cutlass10bfloat16_tE19Flash_kernel_traitsILi96ELi64ELi64ELi4ES3_EELb0ELb1ELb0ELb1ELb0ELb0ELb0ELb0EEEvNS_16Flash_fwd_paramsE)
        /*01f4*/ 	.word	0x000000a4


	//----- nvinfo : EIATTR_FRAME_SIZE
	.align		4
.L_94:
        /*01f8*/ 	.byte	0x04, 0x11
        /*01fa*/ 	.short	(.L_96 - .L_95)
	.align		4
.L_95:
        /*01fc*/ 	.word	index@(_ZN5flash16flash_fwd_kernelI23Flash_fwd_kernel_traitsILi96ELi64ELi64ELi4ELb0ELb0EN7cutlass10bfloat16_tE19Flash_kernel_traitsILi96ELi64ELi64ELi4ES3_EELb0ELb1ELb0ELb1ELb0ELb0ELb0ELb0EEEvNS_16Flash_fwd_paramsE)
        /*0200*/ 	.word	0x00000000


	//----- nvinfo : EIATTR_REGCOUNT
	.align		4
.L_96:
        /*0204*/ 	.byte	0x04, 0x2f
        /*0206*/ 	.short	(.L_98 - .L_97)
	.align		4
.L_97:
        /*0208*/ 	.word	index@(_ZN5flash16flash_fwd_kernelI23Flash_fwd_kernel_traitsILi96ELi64ELi64ELi4ELb0ELb0EN7cutlass10bfloat16_tE19Flash_kernel_traitsILi96ELi64ELi64ELi4ES3_EELb0ELb1ELb0ELb0ELb0ELb0ELb0ELb0EEEvNS_16Flash_fwd_paramsE)
        /*020c*/ 	.word	0x000000a2


	//----- nvinfo : EIATTR_FRAME_SIZE
	.align		4
.L_98:
        /*0210*/ 	.byte	0x04, 0x11
        /*0212*/ 	.short	(.L_100 - .L_99)
	.align		4
.L_99:
        /*0214*/ 	.word	index@(_ZN5flash16flash_fwd_kernelI23Flash_fwd_kernel_traitsILi96ELi64ELi64ELi4ELb0ELb0EN7cutlass10bfloat16_tE19Flash_kernel_traitsILi96ELi64ELi64ELi4ES3_EELb0ELb1ELb0ELb0ELb0ELb0ELb0ELb0EEEvNS_16Flash_fwd_paramsE)
        /*0218*/ 	.word	0x00000000


	//----- nvinfo : EIATTR_REGCOUNT
	.align		4
.L_100:
        /*021c*/ 	.byte	0x04, 0x2f
        /*021e*/ 	.short	(.L_102 - .L_101)
	.align		4
.L_101:
        /*0220*/ 	.word	index@(_ZN5flash16flash_fwd_kernelI23Flash_fwd_kernel_traitsILi96ELi64ELi64ELi4ELb0ELb0EN7cutlass10bfloat16_tE19Flash_kernel_traitsILi96ELi64ELi64ELi4ES3_EELb0ELb1ELb0ELb0ELb0ELb1ELb0ELb0EEEvNS_16Flash_fwd_paramsE)
        /*0224*/ 	.word	0x00000097


	//----- nvinfo : EIATTR_FRAME_SIZE
	.align		4
.L_102:
        /*0228*/ 	.byte	0x04, 0x11
        /*022a*/ 	.short	(.L_104 - .L_103)
	.align		4
.L_103:
        /*022c*/ 	.word	index@(_ZN5flash16flash_fwd_kernelI23Flash_fwd_kernel_traitsILi96ELi64ELi64ELi4ELb0ELb0EN7cutlass10bfloat16_tE19Flash_kernel_traitsILi96ELi64ELi64ELi4ES3_EELb0ELb1ELb0ELb0ELb0ELb1ELb0ELb0EEEvNS_16Flash_fwd_paramsE)
        /*0230*/ 	.word	0x00000000


	//----- nvinfo : EIATTR_REGCOUNT
	.align		4
.L_104:
        /*0234*/ 	.byte	0x04, 0x2f
        /*0236*/ 	.short	(.L_106 - .L_105)
	.align		4
.L_105:
        /*0238*/ 	.word	index@(_ZN5flash16flash_fwd_kernelI23Flash_fwd_kernel_traitsILi96ELi64ELi64ELi4ELb0ELb0EN7cutlass10bfloat16_tE19Flash_kernel_traitsILi96ELi64ELi64ELi4ES3_EELb0ELb1ELb0ELb0ELb1ELb1ELb0ELb0EEEvNS_16Flash_fwd_paramsE)
        /*023c*/ 	.word	0x00000096


	//----- nvinfo : EIATTR_FRAME_SIZE
	.align		4
.L_106:
        /*0240*/ 	.byte	0x04, 0x11
        /*0242*/ 	.short	(.L_108 - .L_107)
	.align		4
.L_107:
        /*0244*/ 	.word	index@(_ZN5flash16flash_fwd_kernelI23Flash_fwd_kernel_traitsILi96ELi64ELi64ELi4ELb0ELb0EN7cutlass10bfloat16_tE19Flash_kernel_traitsILi96ELi64ELi64ELi4ES3_EELb0ELb1ELb0ELb0ELb1ELb1ELb0ELb0EEEvNS_16Flash_fwd_paramsE)
        /*0248*/ 	.word	0x00000000


	//----- nvinfo : EIATTR_REGCOUNT
	.align		4
.L_108:
        /*024c*/ 	.byte	0x04, 0x2f
        /*024e*/ 	.short	(.L_110 - .L_109)
	.align		4
.L_109:
        /*0250*/ 	.word	index@(_ZN5flash16flash_fwd_kernelI23Flash_fwd_kernel_traitsILi96ELi128ELi64ELi4ELb0ELb0EN7cutlass10bfloat16_tE19Flash_kernel_traitsILi96ELi128ELi64ELi4ES3_EELb0ELb1ELb0ELb1ELb0ELb0ELb0ELb0EEEvNS_16Flash_fwd_paramsE)
        /*0254*/ 	.word	0x000000ff


	//----- nvinfo : EIATTR_FRAME_SIZE
	.align		4
.L_110:
        /*0258*/ 	.byte	0x04, 0x11
        /*025a*/ 	.short	(.L_112 - .L_111)
	.align		4
.L_111:
        /*025c*/ 	.word	index@(_ZN5flash16flash_fwd_kernelI23Flash_fwd_kernel_traitsILi96ELi128ELi64ELi4ELb0ELb0EN7cutlass10bfloat16_tE19Flash_kernel_traitsILi96ELi128ELi64ELi4ES3_EELb0ELb1ELb0ELb1ELb0ELb0ELb0ELb0EEEvNS_16Flash_fwd_paramsE)
        /*0260*/ 	.word	0x00000000


	//----- nvinfo : EIATTR_REGCOUNT
	.align		4
.L_112:
        /*0264*/ 	.byte	0x04, 0x2f
        /*0266*/ 	.short	(.L_114 - .L_113)
	.align		4
.L_113:
        /*0268*/ 	.word	index@(_ZN5flash16flash_fwd_kernelI23Flash_fwd_kernel_traitsILi96ELi128ELi64ELi4ELb0ELb0EN7cutlass10bfloat16_tE19Flash_kernel_traitsILi96ELi128ELi64ELi4ES3_EELb0ELb1ELb0ELb0ELb0ELb0ELb0ELb0EEEvNS_16Flash_fwd_paramsE)
        /*026c*/ 	.word	0x000000ff


	//----- nvinfo : EIATTR_FRAME_SIZE
	.align		4
.L_114:
        /*0270*/ 	.byte	0x04, 0x11
        /*0272*/ 	.short	(.L_116 - .L_115)
	.align		4
.L_115:
        /*0274*/ 	.word	index@(_ZN5flash16flash_fwd_kernelI23Flash_fwd_kernel_traitsILi96ELi128ELi64ELi4ELb0ELb0EN7cutlass10bfloat16_tE19Flash_kernel_traitsILi96ELi128ELi64ELi4ES3_EELb0ELb1ELb0ELb0ELb0ELb0ELb0ELb0EEEvNS_16Flash_fwd_paramsE)
        /*0278*/ 	.word	0x00000000


	//----- nvinfo : EIATTR_REGCOUNT
	.align		4
.L_116:
        /*027c*/ 	.byte	0x04, 0x2f
        /*027e*/ 	.short	(.L_118 - .L_117)
	.align		4
.L_117:
        /*0280*/ 	.word	index@(_ZN5flash16flash_fwd_kernelI23Flash_fwd_kernel_traitsILi96ELi128ELi64ELi4ELb0ELb0EN7cutlass10bfloat16_tE19Flash_kernel_traitsILi96ELi128ELi64ELi4ES3_EELb0ELb1ELb0ELb0ELb0ELb1ELb0ELb0EEEvNS_16Flash_fwd_paramsE)
        /*0284*/ 	.word	0x000000fe


	//----- nvinfo : EIATTR_FRAME_SIZE
	.align		4
.L_118:
        /*0288*/ 	.byte	0x04, 0x11
        /*028a*/ 	.short	(.L_120 - .L_119)
	.align		4
.L_119:
        /*028c*/ 	.word	index@(_ZN5flash16flash_fwd_kernelI23Flash_fwd_kernel_traitsILi96ELi128ELi64ELi4ELb0ELb0EN7cutlass10bfloat16_tE19Flash_kernel_traitsILi96ELi128ELi64ELi4ES3_EELb0ELb1ELb0ELb0ELb0ELb1ELb0ELb0EEEvNS_16Flash_fwd_paramsE)
        /*0290*/ 	.word	0x00000000


	//----- nvinfo : EIATTR_REGCOUNT
	.align		4
.L_120:
        /*0294*/ 	.byte	0x04, 0x2f
        /*0296*/ 	.short	(.L_122 - .L_121)
	.align		4
.L_121:
        /*0298*/ 	.word	index@(_ZN5flash16flash_fwd_kernelI23Flash_fwd_kernel_traitsILi96ELi128ELi64ELi4ELb0ELb0EN7cutlass10bfloat16_tE19Flash_kernel_traitsILi96ELi128ELi64ELi4ES3_EELb0ELb1ELb0ELb0ELb1ELb1ELb0ELb0EEEvNS_16Flash_fwd_paramsE)
        /*029c*/ 	.word	0x000000ff


	//----- nvinfo : EIATTR_FRAME_SIZE
	.align		4
.L_122:
        /*02a0*/ 	.byte	0x04, 0x11
        /*02a2*/ 	.short	(.L_124 - .L_123)
	.align		4
.L_123:
        /*02a4*/ 	.word	index@(_ZN5flash16flash_fwd_kernelI23Flash_fwd_kernel_traitsILi96ELi128ELi64ELi4ELb0ELb0EN7cutlass10bfloat16_tE19Flash_kernel_traitsILi96ELi128ELi64ELi4ES3_EELb0ELb1ELb0ELb0ELb1ELb1ELb0ELb0EEEvNS_16Flash_fwd_paramsE)
        /*02a8*/ 	.word	0x00000010


	//----- nvinfo : EIATTR_MIN_STACK_SIZE
	.align		4
.L_124:
        /*02ac*/ 	.byte	0x04, 0x12
        /*02ae*/ 	.short	(.L_126 - .L_125)
	.align		4
.L_125:
        /*02b0*/ 	.word	index@(_ZN5flash16flash_fwd_kernelI23Flash_fwd_kernel_traitsILi96ELi128ELi64ELi4ELb0ELb0EN7cutlass10bfloat16_tE19Flash_kernel_traitsILi96ELi128ELi64ELi4ES3_EELb0ELb1ELb0ELb0ELb1ELb1ELb0ELb0EEEvNS_16Flash_fwd_paramsE)
        /*02b4*/ 	.word	0x00000010


	//----- nvinfo : EIATTR_MIN_STACK_SIZE
	.align		4
.L_126:
        /*02b8*/ 	.byte	0x04, 0x12
        /*02ba*/ 	.short	(.L_128 - .L_127)
	.align		4
.L_127:
        /*02bc*/ 	.word	index@(_ZN5flash16flash_fwd_kernelI23Flash_fwd_kernel_traitsILi96ELi128ELi64ELi4ELb0ELb0EN7cutlass10bfloat16_tE19Flash_kernel_traitsILi96ELi128ELi64ELi4ES3_EELb0ELb1ELb0ELb0ELb0ELb1ELb0ELb0EEEvNS_16Flash_fwd_paramsE)
        /*02c0*/ 	.word	0x00000000


	//----- nvinfo : EIATTR_MIN_STACK_SIZE
	.align		4
.L_128:
        /*02c4*/ 	.byte	0x04, 0x12
        /*02c6*/ 	.short	(.L_130 - .L_129)
	.align		4
.L_129:
        /*02c8*/ 	.word	index@(_ZN5flash16flash_fwd_kernelI23Flash_fwd_kernel_traitsILi96ELi128ELi64ELi4ELb0ELb0EN7cutlass10bfloat16_tE19Flash_kernel_traitsILi96ELi128ELi64ELi4ES3_EELb0ELb1ELb0ELb0ELb0ELb0ELb0ELb0EEEvNS_16Flash_fwd_paramsE)
        /*02cc*/ 	.word	0x00000000


	//----- nvinfo : EIATTR_MIN_STACK_SIZE
	.align		4
.L_130:
        /*02d0*/ 	.byte	0x04, 0x12
        /*02d2*/ 	.short	(.L_132 - .L_131)
	.align		4
.L_131:
        /*02d4*/ 	.word	index@(_ZN5flash16flash_fwd_kernelI23Flash_fwd_kernel_traitsILi96ELi128ELi64ELi4ELb0ELb0EN7cutlass10bfloat16_tE19Flash_kernel_traitsILi96ELi128ELi64ELi4ES3_EELb0ELb1ELb0ELb1ELb0ELb0ELb0ELb0EEEvNS_16Flash_fwd_paramsE)
        /*02d8*/ 	.word	0x00000000


	//----- nvinfo : EIATTR_MIN_STACK_SIZE
	.align		4
.L_132:
        /*02dc*/ 	.byte	0x04, 0x12
        /*02de*/ 	.short	(.L_134 - .L_133)
	.align		4
.L_133:
        /*02e0*/ 	.word	index@(_ZN5flash16flash_fwd_kernelI23Flash_fwd_kernel_traitsILi96ELi64ELi64ELi4ELb0ELb0EN7cutlass10bfloat16_tE19Flash_kernel_traitsILi96ELi64ELi64ELi4ES3_EELb0ELb1ELb0ELb0ELb1ELb1ELb0ELb0EEEvNS_16Flash_fwd_paramsE)
        /*02e4*/ 	.word	0x00000000


	//----- nvinfo : EIATTR_MIN_STACK_SIZE
	.align		4
.L_134:
        /*02e8*/ 	.byte	0x04, 0x12
        /*02ea*/ 	.short	(.L_136 - .L_135)
	.align		4
.L_135:
        /*02ec*/ 	.word	index@(_ZN5flash16flash_fwd_kernelI23Flash_fwd_kernel_traitsILi96ELi64ELi64ELi4ELb0ELb0EN7cutlass10bfloat16_tE19Flash_kernel_traitsILi96ELi64ELi64ELi4ES3_EELb0ELb1ELb0ELb0ELb0ELb1ELb0ELb0EEEvNS_16Flash_fwd_paramsE)
        /*02f0*/ 	.word	0x00000000


	//----- nvinfo : EIATTR_MIN_STACK_SIZE
	.align		4
.L_136:
        /*02f4*/ 	.byte	0x04, 0x12
        /*02f6*/ 	.short	(.L_138 - .L_137)
	.align		4
.L_137:
        /*02f8*/ 	.word	index@(_ZN5flash16flash_fwd_kernelI23Flash_fwd_kernel_traitsILi96ELi64ELi64ELi4ELb0ELb0EN7cutlass10bfloat16_tE19Flash_kernel_traitsILi96ELi64ELi64ELi4ES3_EELb0ELb1ELb0ELb0ELb0ELb0ELb0ELb0EEEvNS_16Flash_fwd_paramsE)
        /*02fc*/ 	.word	0x00000000


	//----- nvinfo : EIATTR_MIN_STACK_SIZE
	.align		4
.L_138:
        /*0300*/ 	.byte	0x04, 0x12
        /*0302*/ 	.short	(.L_140 - .L_139)
	.align		4
.L_139:
        /*0304*/ 	.word	index@(_ZN5flash16flash_fwd_kernelI23Flash_fwd_kernel_traitsILi96ELi64ELi64ELi4ELb0ELb0EN7cutlass10bfloat16_tE19Flash_kernel_traitsILi96ELi64ELi64ELi4ES3_EELb0ELb1ELb0ELb1ELb0ELb0ELb0ELb0EEEvNS_16Flash_fwd_paramsE)
        /*0308*/ 	.word	0x00000000


	//----- nvinfo : EIATTR_MIN_STACK_SIZE
	.align		4
.L_140:
        /*030c*/ 	.byte	0x04, 0x12
        /*030e*/ 	.short	(.L_142 - .L_141)
	.align		4
.L_141:
        /*0310*/ 	.word	index@(_ZN5flash16flash_fwd_kernelI23Flash_fwd_kernel_traitsILi96ELi128ELi64ELi4ELb0ELb0EN7cutlass10bfloat16_tE19Flash_kernel_traitsILi96ELi128ELi64ELi4ES3_EELb1ELb1ELb0ELb0ELb0ELb0ELb0ELb0EEEvNS_16Flash_fwd_paramsE)
        /*0314*/ 	.word	0x00000038


	//----- nvinfo : EIATTR_MIN_STACK_SIZE
	.align		4
.L_142:
        /*0318*/ 	.byte	0x04, 0x12
        /*031a*/ 	.short	(.L_144 - .L_143)
	.align		4
.L_143:
        /*031c*/ 	.word	index@(_ZN5flash16flash_fwd_kernelI23Flash_fwd_kernel_traitsILi96ELi128ELi64ELi4ELb0ELb0EN7cutlass10bfloat16_tE19Flash_kernel_traitsILi96ELi128ELi64ELi4ES3_EELb1ELb1ELb0ELb0ELb1ELb1ELb0ELb0EEEvNS_16Flash_fwd_paramsE)
        /*0320*/ 	.word	0x00000000


	//----- nvinfo : EIATTR_MIN_STACK_SIZE
	.align		4
.L_144:
        /*0324*/ 	.byte	0x04, 0x12
        /*0326*/ 	.short	(.L_146 - .L_145)
	.align		4
.L_145:
        /*0328*/ 	.word	index@(_ZN5flash16flash_fwd_kernelI23Flash_fwd_kernel_traitsILi96ELi128ELi64ELi4ELb0ELb0EN7cutlass10bfloat16_tE19Flash_kernel_traitsILi96ELi128ELi64ELi4ES3_EELb0ELb1ELb0ELb0ELb1ELb1ELb1ELb0EEEvNS_16Flash_fwd_paramsE)
        /*032c*/ 	.word	0x00000070


	//----- nvinfo : EIATTR_MIN_STACK_SIZE
	.align		4
.L_146:
        /*0330*/ 	.byte	0x04, 0x12
        /*0332*/ 	.short	(.L_148 - .L_147)
	.align		4
.L_147:
        /*0334*/ 	.word	index@(_ZN5flash16flash_fwd_kernelI23Flash_fwd_kernel_traitsILi96ELi128ELi64ELi4ELb0ELb0EN7cutlass10bfloat16_tE19Flash_kernel_traitsILi96ELi128ELi64ELi4ES3_EELb1ELb1ELb0ELb0ELb0ELb1ELb0ELb0EEEvNS_16Flash_fwd_paramsE)
        /*0338*/ 	.word	0x00000010


	//----- nvinfo : EIATTR_MIN_STACK_SIZE
	.align		4
.L_148:
        /*033c*/ 	.byte	0x04, 0x12
        /*033e*/ 	.short	(.L_150 - .L_149)
	.align		4
.L_149:
        /*0340*/ 	.word	index@(_ZN5flash16flash_fwd_kernelI23Flash_fwd_kernel_traitsILi96ELi128ELi64ELi4ELb0ELb0EN7cutlass10bfloat16_tE19Flash_kernel_traitsILi96ELi128ELi64ELi4ES3_EELb0ELb1ELb0ELb0ELb0ELb1ELb1ELb0EEEvNS_16Flash_fwd_paramsE)
        /*0344*/ 	.word	0x00000088


	//----- nvinfo : EIATTR_MIN_STACK_SIZE
	.align		4
.L_150:
        /*0348*/ 	.byte	0x04, 0x12
        /*034a*/ 	.short	(.L_152 - .L_151)
	.align		4
.L_151:
        /*034c*/ 	.word	index@(_ZN5flash16flash_fwd_kernelI23Flash_fwd_kernel_traitsILi96ELi128ELi64ELi4ELb0ELb0EN7cutlass10bfloat16_tE19Flash_kernel_traitsILi96ELi128ELi64ELi4ES3_EELb1ELb1ELb0ELb1ELb0ELb0ELb0ELb0EEEvNS_16Flash_fwd_paramsE)
        /*0350*/ 	.word	0x00000048


	//----- nvinfo : EIATTR_MIN_STACK_SIZE
	.align		4
.L_152:
        /*0354*/ 	.byte	0x04, 0x12
        /*0356*/ 	.short	(.L_154 - .L_153)
	.align		4
.L_153:
        /*0358*/ 	.word	index@(_ZN5flash16flash_fwd_kernelI23Flash_fwd_kernel_traitsILi96ELi128ELi64ELi4ELb0ELb0EN7cutlass10bfloat16_tE19Flash_kernel_traitsILi96ELi128ELi64ELi4ES3_EELb1ELb1ELb0ELb0ELb0ELb0ELb0ELb1EEEvNS_16Flash_fwd_paramsE)
        /*035c*/ 	.word	0x00000268


	//----- nvinfo : EIATTR_MIN_STACK_SIZE
	.align		4
.L_154:
        /*0360*/ 	.byte	0x04, 0x12
        /*0362*/ 	.short	(.L_156 - .L_155)
	.align		4
.L_155:
        /*0364*/ 	.word	index@(_ZN5flash16flash_fwd_kernelI23Flash_fwd_kernel_traitsILi96ELi128ELi64ELi4ELb0ELb0EN7cutlass10bfloat16_tE19Flash_kernel_traitsILi96ELi128ELi64ELi4ES3_EELb0ELb1ELb0ELb0ELb0ELb0ELb1ELb0EEEvNS_16Flash_fwd_paramsE)
        /*0368*/ 	.word	0x00000048


	//----- nvinfo : EIATTR_MIN_STACK_SIZE
	.align		4
.L_156:
        /*036c*/ 	.byte	0x04, 0x12
        /*036e*/ 	.short	(.L_158 - .L_157)
	.align		4
.L_157:
        /*0370*/ 	.word	index@(_ZN5flash16flash_fwd_kernelI23Flash_fwd_kernel_traitsILi96ELi128ELi64ELi4ELb0ELb0EN7cutlass10bfloat16_tE19Flash_kernel_traitsILi96ELi128ELi64ELi4ES3_EELb1ELb1ELb0ELb1ELb0ELb0ELb0ELb1EEEvNS_16Flash_fwd_paramsE)
        /*0374*/ 	.word	0x00000270


	//----- nvinfo : EIATTR_MIN_STACK_SIZE
	.align		4
.L_158:
        /*0378*/ 	.byte	0x04, 0x12
        /*037a*/ 	.short	(.L_160 - .L_159)
	.align		4
.L_159:
        /*037c*/ 	.word	index@(_ZN5flash16flash_fwd_kernelI23Flash_fwd_kernel_traitsILi96ELi128ELi64ELi4ELb0ELb0EN7cutlass10bfloat16_tE19Flash_kernel_traitsILi96ELi128ELi64ELi4ES3_EELb0ELb1ELb0ELb1ELb0ELb0ELb1ELb0EEEvNS_16Flash_fwd_paramsE)
        /*0380*/ 	.word	0x00000048


	//----- nvinfo : EIATTR_MIN_STACK_SIZE
	.align		4
.L_160:
        /*0384*/ 	.byte	0x04, 0x12
        /*0386*/ 	.short	(.L_162 - .L_161)
	.align		4
.L_161:
        /*0388*/ 	.word	index@(_ZN5flash16flash_fwd_kernelI23Flash_fwd_kernel_traitsILi96ELi64ELi64ELi4ELb0ELb0EN7cutlass10bfloat16_tE19Flash_kernel_traitsILi96ELi64ELi64ELi4ES3_EELb1ELb1ELb0ELb0ELb0ELb0ELb0ELb0EEEvNS_16Flash_fwd_paramsE)
        /*038c*/ 	.word	0x00000000


	//----- nvinfo : EIATTR_MIN_STACK_SIZE
	.align		4
.L_162:
        /*0390*/ 	.byte	0x04, 0x12
        /*0392*/ 	.short	(.L_164 - .L_163)
	.align		4
.L_163:
        /*0394*/ 	.word	index@(_ZN5flash16flash_fwd_kernelI23Flash_fwd_kernel_traitsILi96ELi64ELi64ELi4ELb0ELb0EN7cutlass10bfloat16_tE19Flash_kernel_traitsILi96ELi64ELi64ELi4ES3_EELb1ELb1ELb0ELb0ELb1ELb1ELb0ELb0EEEvNS_16Flash_fwd_paramsE)
        /*0398*/ 	.word	0x00000000


	//----- nvinfo : EIATTR_MIN_STACK_SIZE
	.align		4
.L_164:
        /*039c*/ 	.byte	0x04, 0x12
        /*039e*/ 	.short	(.L_166 - .L_165)
	.align		4
.L_165:
        /*03a0*/ 	.word	index@(_ZN5flash16flash_fwd_kernelI23Flash_fwd_kernel_traitsILi96ELi64ELi64ELi4ELb0ELb0EN7cutlass10bfloat16_tE19Flash_kernel_traitsILi96ELi64ELi64ELi4ES3_EELb0ELb1ELb0ELb0ELb1ELb1ELb1ELb0EEEvNS_16Flash_fwd_paramsE)
        /*03a4*/ 	.word	0x00000000


	//----- nvinfo : EIATTR_MIN_STACK_SIZE
	.align		4
.L_166:
        /*03a8*/ 	.byte	0x04, 0x12
        /*03aa*/ 	.short	(.L_168 - .L_167)
	.align		4
.L_167:
        /*03ac*/ 	.word	index@(_ZN5flash16flash_fwd_kernelI23Flash_fwd_kernel_traitsILi96ELi64ELi64ELi4ELb0ELb0EN7cutlass10bfloat16_tE19Flash_kernel_traitsILi96ELi64ELi64ELi4ES3_EELb1ELb1ELb0ELb0ELb0ELb1ELb0ELb0EEEvNS_16Flash_fwd_paramsE)
        /*03b0*/ 	.word	0x00000000


	//----- nvinfo : EIATTR_MIN_STACK_SIZE
	.align		4
.L_168:
        /*03b4*/ 	.byte	0x04, 0x12
        /*03b6*/ 	.short	(.L_170 - .L_169)
	.align		4
.L_169:
        /*03b8*/ 	.word	index@(_ZN5flash16flash_fwd_kernelI23Flash_fwd_kernel_traitsILi96ELi64ELi64ELi4ELb0ELb0EN7cutlass10bfloat16_tE19Flash_kernel_traitsILi96ELi64ELi64ELi4ES3_EELb0ELb1ELb0ELb0ELb0ELb1ELb1ELb0EEEvNS_16Flash_fwd_paramsE)
        /*03bc*/ 	.word	0x00000000


	//----- nvinfo : EIATTR_MIN_STACK_SIZE
	.align		4
.L_170:
        /*03c0*/ 	.byte	0x04, 0x12
        /*03c2*/ 	.short	(.L_172 - .L_171)
	.align		4
.L_171:
        /*03c4*/ 	.word	index@(_ZN5flash16flash_fwd_kernelI23Flash_fwd_kernel_traitsILi96ELi64ELi64ELi4ELb0ELb0EN7cutlass10bfloat16_tE19Flash_kernel_traitsILi96ELi64ELi64ELi4ES3_EELb1ELb1ELb0ELb1ELb0ELb0ELb0ELb0EEEvNS_16Flash_fwd_paramsE)
        /*03c8*/ 	.word	0x00000000


	//----- nvinfo : EIATTR_MIN_STACK_SIZE
	.align		4
.L_172:
        /*03cc*/ 	.byte	0x04, 0x12
        /*03ce*/ 	.short	(.L_174 - .L_173)
	.align		4
.L_173:
        /*03d0*/ 	.word	index@(_ZN5flash16flash_fwd_kernelI23Flash_fwd_kernel_traitsILi96ELi64ELi64ELi4ELb0ELb0EN7cutlass10bfloat16_tE19Flash_kernel_traitsILi96ELi64ELi64ELi4ES3_EELb1ELb1ELb0ELb0ELb0ELb0ELb0ELb1EEEvNS_16Flash_fwd_paramsE)
        /*03d4*/ 	.word	0x00000000


	//----- nvinfo : EIATTR_MIN_STACK_SIZE
	.align		4
.L_174:
        /*03d8*/ 	.byte	0x04, 0x12
        /*03da*/ 	.short	(.L_176 - .L_175)
	.align		4
.L_175:
        /*03dc*/ 	.word	index@(_ZN5flash16flash_fwd_kernelI23Flash_fwd_kernel_traitsILi96ELi64ELi64ELi4ELb0ELb0EN7cutlass10bfloat16_tE19Flash_kernel_traitsILi96ELi64ELi64ELi4ES3_EELb0ELb1ELb0ELb0ELb0ELb0ELb1ELb0EEEvNS_16Flash_fwd_paramsE)
        /*03e0*/ 	.word	0x00000000


	//----- nvinfo : EIATTR_MIN_STACK_SIZE
	.align		4
.L_176:
        /*03e4*/ 	.byte	0x04, 0x12
        /*03e6*/ 	.short	(.L_178 - .L_177)
	.align		4
.L_177:
        /*03e8*/ 	.word	index@(_ZN5flash16flash_fwd_kernelI23Flash_fwd_kernel_traitsILi96ELi64ELi64ELi4ELb0ELb0EN7cutlass10bfloat16_tE19Flash_kernel_traitsILi96ELi64ELi64ELi4ES3_EELb1ELb1ELb0ELb1ELb0ELb0ELb0ELb1EEEvNS_16Flash_fwd_paramsE)
        /*03ec*/ 	.word	0x00000000


	//----- nvinfo : EIATTR_MIN_STACK_SIZE
	.align		4
.L_178:
        /*03f0*/ 	.byte	0x04, 0x12
        /*03f2*/ 	.short	(.L_180 - .L_179)
	.align		4
.L_179:
        /*03f4*/ 	.word	index@(_ZN5flash16flash_fwd_kernelI23Flash_fwd_kernel_traitsILi96ELi64ELi64ELi4ELb0ELb0EN7cutlass10bfloat16_tE19Flash_kernel_traitsILi96ELi64ELi64ELi4ES3_EELb0ELb1ELb0ELb1ELb0ELb0ELb1ELb0EEEvNS_16Flash_fwd_paramsE)
        /*03f8*/ 	.word	0x00000000
.L_180:


//--------------------- .nv.compat                --------------------------
	.section	.nv.compat,"",@"SHT_CUDA_COMPAT_INFO"
	.align	4
        /*0000*/ 	.byte	0x02, 0x09, 0x01, 0x00, 0x02, 0x02, 0x01, 0x00, 0x02, 0x05, 0x05, 0x00, 0x03, 0x07, 0x01, 0x01
        /*0010*/ 	.byte	0x02, 0x03, 0x00, 0x00, 0x02, 0x06, 0x01, 0x00, 0x04, 0x0b, 0x08, 0x00, 0x00, 0x00, 0x00, 0x00
        /*0020*/ 	.byte	0x00, 0x00, 0x00, 0x00


//--------------------- .nv.info._ZN5flash16flash_fwd_kernelI23Flash_fwd_kernel_traitsILi96ELi128ELi64ELi4ELb0ELb0EN7cutlass10bfloat16_tE19Flash_kernel_traitsILi96ELi128ELi64ELi4ES3_EELb0ELb1ELb0ELb0ELb1ELb1ELb0ELb0EEEvNS_16Flash_fwd_paramsE --------------------------
	.section	.nv.info._ZN5flash16flash_fwd_kernelI23Flash_fwd_kernel_traitsILi96ELi128ELi64ELi4ELb0ELb0EN7cutlass10bfloat16_tE19Flash_kernel_traitsILi96ELi128ELi64ELi4ES3_EELb0ELb1ELb0ELb0ELb1ELb1ELb0ELb0EEEvNS_16Flash_fwd_paramsE,"",@"SHT_CUDA_INFO"
	.sectionflags	@""
	.align	4


	//----- nvinfo : EIATTR_CUDA_API_VERSION
	.align		4
        /*0000*/ 	.byte	0x04, 0x37
        /*0002*/ 	.short	(.L_182 - .L_181)
.L_181:
        /*0004*/ 	.word	0x00000082


	//----- nvinfo : EIATTR_KPARAM_INFO
	.align		4
.L_182:
        /*0008*/ 	.byte	0x04, 0x17
        /*000a*/ 	.short	(.L_184 - .L_183)
.L_183:
        /*000c*/ 	.word	0x00000000
        /*0010*/ 	.short	0x0000
        /*0012*/ 	.short	0x0000
        /*0014*/ 	.byte	0x00, 0xf0, 0x41, 0x07


	//----- nvinfo : EIATTR_SPARSE_MMA_MASK
	.align		4
.L_184:
        /*0018*/ 	.byte	0x03, 0x50
        /*001a*/ 	.short	0x0000


	//----- nvinfo : EIATTR_MAXREG_COUNT
	.align		4
        /*001c*/ 	.byte	0x03, 0x1b
        /*001e*/ 	.short	0x00ff


	//----- nvinfo : EIATTR_NUM_BARRIERS
	.align		4
        /*0020*/ 	.byte	0x02, 0x4c
        /*0022*/ 	.byte	0x01
	.zero		1


	//----- nvinfo : EIATTR_ANNOTATIONS
	.align		4
        /*0024*/ 	.byte	0x04, 0x55
        /*0026*/ 	.short	(.L_186 - .L_185)


	//   ....[0]....
.L_185:
        /*0028*/ 	.word	0x00000001
        /*002c*/ 	.byte	0xe0, 0x0f, 0x00, 0x00, 0x01, 0x00, 0x00, 0x00, 0x20, 0x10, 0x00, 0x00, 0x01, 0x00, 0x00, 0x00
        /*003c*/ 	.byte	0xc0, 0x77, 0x00, 0x00, 0x01, 0x00, 0x00, 0x00, 0x00, 0x78, 0x00, 0x00


	//----- nvinfo : EIATTR_MERCURY_ISA_VERSION
	.align		4
.L_186:
        /*0048*/ 	.byte	0x03, 0x5f
        /*004a*/ 	.short	0x0101


	//----- nvinfo : EIATTR_COOP_GROUP_MASK_REGIDS
	.align		4
        /*004c*/ 	.byte	0x04, 0x29
        /*004e*/ 	.short	(.L_188 - .L_187)


	//   ....[0]....
.L_187:
        /*0050*/ 	.word	0xffffffff


	//   ....[1]....
        /*0054*/ 	.word	0xffffffff


	//   ....[2]....
        /*0058*/ 	.word	0xffffffff


	//   ....[3]....
        /*005c*/ 	.word	0xffffffff


	//   ....[4]....
        /*0060*/ 	.word	0xffffffff


	//   ....[5]....
        /*0064*/ 	.word	0xffffffff


	//   ....[6]....
        /*0068*/ 	.word	0xffffffff


	//   ....[7]....
        /*006c*/ 	.word	0xffffffff


	//   ....[8]....
        /*0070*/ 	.word	0xffffffff


	//   ....[9]....
        /*0074*/ 	.word	0xffffffff


	//   ....[10]....
        /*0078*/ 	.word	0xffffffff


	//   ....[11]....
        /*007c*/ 	.word	0xffffffff


	//   ....[12]....
        /*0080*/ 	.word	0xffffffff


	//   ....[13]....
        /*0084*/ 	.word	0xffffffff


	//   ....[14]....
        /*0088*/ 	.word	0xffffffff


	//   ....[15]....
        /*008c*/ 	.word	0xffffffff


	//   ....[16]....
        /*0090*/ 	.word	0xffffffff


	//   ....[17]....
        /*0094*/ 	.word	0xffffffff


	//   ....[18]....
        /*0098*/ 	.word	0xffffffff


	//   ....[19]....
        /*009c*/ 	.word	0xffffffff


	//   ....[20]....
        /*00a0*/ 	.word	0xffffffff


	//   ....[21]....
        /*00a4*/ 	.word	0xffffffff


	//   ....[22]....
        /*00a8*/ 	.word	0xffffffff


	//   ....[23]....
        /*00ac*/ 	.word	0xffffffff


	//   ....[24]....
        /*00b0*/ 	.word	0xffffffff


	//   ....[25]....
        /*00b4*/ 	.word	0xffffffff


	//   ....[26]....
        /*00b8*/ 	.word	0xffffffff


	//   ....[27]....
        /*00bc*/ 	.word	0xffffffff


	//   ....[28]....
        /*00c0*/ 	.word	0xffffffff


	//   ....[29]....
        /*00c4*/ 	.word	0xffffffff


	//   ....[30]....
        /*00c8*/ 	.word	0xffffffff


	//   ....[31]....
        /*00cc*/ 	.word	0xffffffff


	//----- nvinfo : EIATTR_COOP_GROUP_INSTR_OFFSETS
	.align		4
.L_188:
        /*00d0*/ 	.byte	0x04, 0x28
        /*00d2*/ 	.short	(.L_190 - .L_189)


	//   ....[0]....
.L_189:
        /*00d4*/ 	.word	0x000024a0


	//   ....[1]....
        /*00d8*/ 	.word	0x000024d0


	//   ....[2]....
        /*00dc*/ 	.word	0x00002620


	//   ....[3]....
        /*00e0*/ 	.word	0x00002650


	//   ....[4]....
        /*00e4*/ 	.word	0x00002680


	//   ....[5]....
        /*00e8*/ 	.word	0x00002820


	//   ....[6]....
        /*00ec*/ 	.word	0x00002da0


	//   ....[7]....
        /*00f0*/ 	.word	0x00002f70


	//   ....[8]....
        /*00f4*/ 	.word	0x00005390


	//   ....[9]....
        /*00f8*/ 	.word	0x00005490


	//   ....[10]....
        /*00fc*/ 	.word	0x000058a0


	//   ....[11]....
        /*0100*/ 	.word	0x000058e0


	//   ....[12]....
        /*0104*/ 	.word	0x00005900


	//   ....[13]....
        /*0108*/ 	.word	0x000059c0


	//   ....[14]....
        /*010c*/ 	.word	0x00005a20


	//   ....[15]....
        /*0110*/ 	.word	0x00005a60


	//   ....[16]....
        /*0114*/ 	.word	0x00008780


	//   ....[17]....
        /*0118*/ 	.word	0x00008800


	//   ....[18]....
        /*011c*/ 	.word	0x00008830


	//   ....[19]....
        /*0120*/ 	.word	0x00008840


	//   ....[20]....
        /*0124*/ 	.word	0x00008860


	//   ....[21]....
        /*0128*/ 	.word	0x00008890


	//   ....[22]....
        /*012c*/ 	.word	0x000088b0


	//   ....[23]....
        /*0130*/ 	.word	0x000088c0


	//   ....[24]....
        /*0134*/ 	.word	0x0000a6e0


	//   ....[25]....
        /*0138*/ 	.word	0x0000a720


	//   ....[26]....
        /*013c*/ 	.word	0x0000a760


	//   ....[27]....
        /*0140*/ 	.word	0x0000a790


	//   ....[28]....
        /*0144*/ 	.word	0x0000a810


	//   ....[29]....
        /*0148*/ 	.word	0x0000a840


	//   ....[30]....
        /*014c*/ 	.word	0x0000a860


	//   ....[31]....
        /*0150*/ 	.word	0x0000a870


	//----- nvinfo : EIATTR_EXIT_INSTR_OFFSETS
	.align		4
.L_190:
        /*0154*/ 	.byte	0x04, 0x1c
        /*0156*/ 	.short	(.L_192 - .L_191)


	//   ....[0]....
.L_191:
        /*0158*/ 	.word	0x000001b0


	//   ....[1]....
        /*015c*/ 	.word	0x0000c070


	//   ....[2]....
        /*0160*/ 	.word	0x0000c7e0


	//   ....[3]....
        /*0164*/ 	.word	0x0000c870


	//----- nvinfo : EIATTR_CRS_STACK_SIZE
	.align		4
.L_192:
        /*0168*/ 	.byte	0x04, 0x1e
        /*016a*/ 	.short	(.L_194 - .L_193)
.L_193:
        /*016c*/ 	.word	0x00000000


	//----- nvinfo : EIATTR_CBANK_PARAM_SIZE
	.align		4
.L_194:
        /*0170*/ 	.byte	0x03, 0x19
        /*0172*/ 	.short	0x01d0


	//----- nvinfo : EIATTR_PARAM_CBANK
	.align		4
        /*0174*/ 	.byte	0x04, 0x0a
        /*0176*/ 	.short	(.L_196 - .L_195)
	.align		4
.L_195:
        /*0178*/ 	.word	index@(.nv.constant0._ZN5flash16flash_fwd_kernelI23Flash_fwd_kernel_traitsILi96ELi128ELi64ELi4ELb0ELb0EN7cutlass10bfloat16_tE19Flash_kernel_traitsILi96ELi128ELi64ELi4ES3_EELb0ELb1ELb0ELb0ELb1ELb1ELb0ELb0EEEvNS_16Flash_fwd_paramsE)
        /*017c*/ 	.short	0x0210
        /*017e*/ 	.short	0x01d0


	//----- nvinfo : EIATTR_SW_WAR
	.align		4
.L_196:
        /*0180*/ 	.byte	0x04, 0x36
        /*0182*/ 	.short	(.L_198 - .L_197)
.L_197:
        /*0184*/ 	.word	0x00000008
.L_198:


//--------------------- .nv.info._ZN5flash16flash_fwd_kernelI23Flash_fwd_kernel_traitsILi96ELi128ELi64ELi4ELb0ELb0EN7cutlass10bfloat16_tE19Flash_kernel_traitsILi96ELi128ELi64ELi4ES3_EELb0ELb1ELb0ELb0ELb0ELb1ELb0ELb0EEEvNS_16Flash_fwd_paramsE --------------------------
	.section	.nv.info._ZN5flash16flash_fwd_kernelI23Flash_fwd_kernel_traitsILi96ELi128ELi64ELi4ELb0ELb0EN7cutlass10bfloat16_tE19Flash_kernel_traitsILi96ELi128ELi64ELi4ES3_EELb0ELb1ELb0ELb0ELb0ELb1ELb0ELb0EEEvNS_16Flash_fwd_paramsE,"",@"SHT_CUDA_INFO"
	.sectionflags	@""
	.align	4


	//----- nvinfo : EIATTR_CUDA_API_VERSION
	.align		4
        /*0000*/ 	.byte	0x04, 0x37
        /*0002*/ 	.short	(.L_200 - .L_199)
.L_199:
        /*0004*/ 	.word	0x00000082


	//----- nvinfo : EIATTR_KPARAM_INFO
	.align		4
.L_200:
        /*0008*/ 	.byte	0x04, 0x17
        /*000a*/ 	.short	(.L_202 - .L_201)
.L_201:
        /*000c*/ 	.word	0x00000000
        /*0010*/ 	.short	0x0000
        /*0012*/ 	.short	0x0000
        /*0014*/ 	.byte	0x00, 0xf0, 0x41, 0x07


	//----- nvinfo : EIATTR_SPARSE_MMA_MASK
	.align		4
.L_202:
        /*0018*/ 	.byte	0x03, 0x50
        /*001a*/ 	.short	0x0000


	//----- nvinfo : EIATTR_MAXREG_COUNT
	.align		4
        /*001c*/ 	.byte	0x03, 0x1b
        /*001e*/ 	.short	0x00ff


	//----- nvinfo : EIATTR_NUM_BARRIERS
	.align		4
        /*0020*/ 	.byte	0x02, 0x4c
        /*0022*/ 	.byte	0x01
	.zero		1


	//----- nvinfo : EIATTR_MERCURY_ISA_VERSION
	.align		4
        /*0024*/ 	.byte	0x03, 0x5f
        /*0026*/ 	.short	0x0101


	//----- nvinfo : EIATTR_COOP_GROUP_MASK_REGIDS
	.align		4
        /*0028*/ 	.byte	0x04, 0x29
        /*002a*/ 	.short	(.L_204 - .L_203)


	//   ....[0]....
.L_203:
        /*002c*/ 	.word	0xffffffff


	//   ....[1]....
        /*0030*/ 	.word	0xffffffff


	//   ....[2]....
        /*0034*/ 	.word	0xffffffff


	//   ....[3]....
        /*0038*/ 	.word	0xffffffff


	//   ....[4]....
        /*003c*/ 	.word	0xffffffff


	//   ....[5]....
        /*0040*/ 	.word	0xffffffff


	//   ....[6]....
        /*0044*/ 	.word	0xffffffff


	//   ....[7]....
        /*0048*/ 	.word	0xffffffff


	//   ....[8]....
        /*004c*/ 	.word	0xffffffff


	//   ....[9]....
        /*0050*/ 	.word	0xffffffff


	//   ....[10]....
        /*0054*/ 	.word	0xffffffff


	//   ....[11]....
        /*0058*/ 	.word	0xffffffff


	//   ....[12]....
        /*005c*/ 	.word	0xffffffff


	//   ....[13]....
        /*0060*/ 	.word	0xffffffff


	//   ....[14]....
        /*0064*/ 	.word	0xffffffff


	//   ....[15]....
        /*0068*/ 	.word	0xffffffff


	//   ....[16]....
        /*006c*/ 	.word	0xffffffff


	//   ....[17]....
        /*0070*/ 	.word	0xffffffff


	//   ....[18]....
        /*0074*/ 	.word	0xffffffff


	//   ....[19]....
        /*0078*/ 	.word	0xffffffff


	//   ....[20]....
        /*007c*/ 	.word	0xffffffff


	//   ....[21]....
        /*0080*/ 	.word	0xffffffff


	//   ....[22]....
        /*0084*/ 	.word	0xffffffff


	//   ....[23]....
        /*0088*/ 	.word	0xffffffff


	//   ....[24]....
        /*008c*/ 	.word	0xffffffff


	//   ....[25]....
        /*0090*/ 	.word	0xffffffff


	//   ....[26]....
        /*0094*/ 	.word	0xffffffff


	//   ....[27]....
        /*0098*/ 	.word	0xffffffff


	//   ....[28]....
        /*009c*/ 	.word	0xffffffff


	//   ....[29]....
        /*00a0*/ 	.word	0xffffffff


	//   ....[30]....
        /*00a4*/ 	.word	0xffffffff


	//   ....[31]....
        /*00a8*/ 	.word	0xffffffff


	//   ....[32]....
        /*00ac*/ 	.word	0xffffffff


	//   ....[33]....
        /*00b0*/ 	.word	0xffffffff


	//   ....[34]....
        /*00b4*/ 	.word	0xffffffff


	//   ....[35]....
        /*00b8*/ 	.word	0xffffffff


	//   ....[36]....
        /*00bc*/ 	.word	0xffffffff


	//   ....[37]....
        /*00c0*/ 	.word	0xffffffff


	//   ....[38]....
        /*00c4*/ 	.word	0xffffffff


	//   ....[39]....
        /*00c8*/ 	.word	0xffffffff


	//----- nvinfo : EIATTR_COOP_GROUP_INSTR_OFFSETS
	.align		4
.L_204:
        /*00cc*/ 	.byte	0x04, 0x28
        /*00ce*/ 	.short	(.L_206 - .L_205)


	//   ....[0]....
.L_205:
        /*00d0*/ 	.word	0x00002e10


	//   ....[1]....
        /*00d4*/ 	.word	0x000030c0


	//   ....[2]....
        /*00d8*/ 	.word	0x00003180


	//   ....[3]....
        /*00dc*/ 	.word	0x000033f0


	//   ....[4]....
        /*00e0*/ 	.word	0x000034b0


	//   ....[5]....
        /*00e4*/ 	.word	0x000034f0


	//   ....[6]....
        /*00e8*/ 	.word	0x00003580


	//   ....[7]....
        /*00ec*/ 	.word	0x000036e0


	//   ....[8]....
        /*00f0*/ 	.word	0x00005ef0


	//   ....[9]....
        /*00f4*/ 	.word	0x000061e0


	//   ....[10]....
        /*00f8*/ 	.word	0x000062b0


	//   ....[11]....
        /*00fc*/ 	.word	0x00006450


	//   ....[12]....
        /*0100*/ 	.word	0x000064f0


	//   ....[13]....
        /*0104*/ 	.word	0x00006530


	//   ....[14]....
        /*0108*/ 	.word	0x000065d0


	//   ....[15]....
        /*010c*/ 	.word	0x00006680


	//   ....[16]....
        /*0110*/ 	.word	0x00009680


	//   ....[17]....
        /*0114*/ 	.word	0x00009a80


	//   ....[18]....
        /*0118*/ 	.word	0x00009c10


	//   ....[19]....
        /*011c*/ 	.word	0x00009c50


	//   ....[20]....
        /*0120*/ 	.word	0x00009c60


	//   ....[21]....
        /*0124*/ 	.word	0x00009c70


	//   ....[22]....
        /*0128*/ 	.word	0x00009c90


	//   ....[23]....
        /*012c*/ 	.word	0x00009d00


	//   ....[24]....
        /*0130*/ 	.word	0x0000ca60


	//   ....[25]....
        /*0134*/ 	.word	0x0000caf0


	//   ....[26]....
        /*0138*/ 	.word	0x0000cb10


	//   ....[27]....
        /*013c*/ 	.word	0x0000cb20


	//   ....[28]....
        /*0140*/ 	.word	0x0000cb40


	//   ....[29]....
        /*0144*/ 	.word	0x0000cb70


	//   ....[30]....
        /*0148*/ 	.word	0x0000cb90


	//   ....[31]....
        /*014c*/ 	.word	0x0000cba0


	//   ....[32]....
        /*0150*/ 	.word	0x0000e950


	//   ....[33]....
        /*0154*/ 	.word	0x0000e990


	//   ....[34]....
        /*0158*/ 	.word	0x0000e9d0


	//   ....[35]....
        /*015c*/ 	.word	0x0000ea00


	//   ....[36]....
        /*0160*/ 	.word	0x0000ea60


	//   ....[37]....
        /*0164*/ 	.word	0x0000ea70


	//   ....[38]....
        /*0168*/ 	.word	0x0000eab0


	//   ....[39]....
        /*016c*/ 	.word	0x0000ead0


	//----- nvinfo : EIATTR_EXIT_INSTR_OFFSETS
	.align		4
.L_206:
        /*0170*/ 	.byte	0x04, 0x1c
        /*0172*/ 	.short	(.L_208 - .L_207)


	//   ....[0]....
.L_207:
        /*0174*/ 	.word	0x000004b0


	//   ....[1]....
        /*0178*/ 	.word	0x00010650


	//   ....[2]....
        /*017c*/ 	.word	0x00010750


	//   ....[3]....
        /*0180*/ 	.word	0x00011250


	//   ....[4]....
        /*0184*/ 	.word	0x000112e0


	//----- nvinfo : EIATTR_CRS_STACK_SIZE
	.align		4
.L_208:
        /*0188*/ 	.byte	0x04, 0x1e
        /*018a*/ 	.short	(.L_210 - .L_209)
.L_209:
        /*018c*/ 	.word	0x00000000


	//----- nvinfo : EIATTR_CBANK_PARAM_SIZE
	.align		4
.L_210:
        /*0190*/ 	.byte	0x03, 0x19
        /*0192*/ 	.short	0x01d0


	//----- nvinfo : EIATTR_PARAM_CBANK
	.align		4
        /*0194*/ 	.byte	0x04, 0x0a
        /*0196*/ 	.short	(.L_212 - .L_211)
	.align		4
.L_211:
        /*0198*/ 	.word	index@(.nv.constant0._ZN5flash16flash_fwd_kernelI23Flash_fwd_kernel_traitsILi96ELi128ELi64ELi4ELb0ELb0EN7cutlass10bfloat16_tE19Flash_kernel_traitsILi96ELi128ELi64ELi4ES3_EELb0ELb1ELb0ELb0ELb0ELb1ELb0ELb0EEEvNS_16Flash_fwd_paramsE)
        /*019c*/ 	.short	0x0210
        /*019e*/ 	.short	0x01d0


	//----- nvinfo : EIATTR_SW_WAR
	.align		4
.L_212:
        /*01a0*/ 	.byte	0x04, 0x36
        /*01a2*/ 	.short	(.L_214 - .L_213)
.L_213:
        /*01a4*/ 	.word	0x00000008
.L_214:


//--------------------- .nv.info._ZN5flash16flash_fwd_kernelI23Flash_fwd_kernel_traitsILi96ELi128ELi64ELi4ELb0ELb0EN7cutlass10bfloat16_tE19Flash_kernel_traitsILi96ELi128ELi64ELi4ES3_EELb0ELb1ELb0ELb0ELb0ELb0ELb0ELb0EEEvNS_16Flash_fwd_paramsE --------------------------
	.section	.nv.info._ZN5flash16flash_fwd_kernelI23Flash_fwd_kernel_traitsILi96ELi128ELi64ELi4ELb0ELb0EN7cutlass10bfloat16_tE19Flash_kernel_traitsILi96ELi128ELi64ELi4ES3_EELb0ELb1ELb0ELb0ELb0ELb0ELb0ELb0EEEvNS_16Flash_fwd_paramsE,"",@"SHT_CUDA_INFO"
	.sectionflags	@""
	.align	4


	//----- nvinfo : EIATTR_CUDA_API_VERSION
	.align		4
        /*0000*/ 	.byte	0x04, 0x37
        /*0002*/ 	.short	(.L_216 - .L_215)
.L_215:
        /*0004*/ 	.word	0x00000082


	//----- nvinfo : EIATTR_KPARAM_INFO
	.align		4
.L_216:
        /*0008*/ 	.byte	0x04, 0x17
        /*000a*/ 	.short	(.L_218 - .L_217)
.L_217:
        /*000c*/ 	.word	0x00000000
        /*0010*/ 	.short	0x0000
        /*0012*/ 	.short	0x0000
        /*0014*/ 	.byte	0x00, 0xf0, 0x41, 0x07


	//----- nvinfo : EIATTR_SPARSE_MMA_MASK
	.align		4
.L_218:
        /*0018*/ 	.byte	0x03, 0x50
        /*001a*/ 	.short	0x0000


	//----- nvinfo : EIATTR_MAXREG_COUNT
	.align		4
        /*001c*/ 	.byte	0x03, 0x1b
        /*001e*/ 	.short	0x00ff


	//----- nvinfo : EIATTR_NUM_BARRIERS
	.align		4
        /*0020*/ 	.byte	0x02, 0x4c
        /*0022*/ 	.byte	0x01
	.zero		1


	//----- nvinfo : EIATTR_MERCURY_ISA_VERSION
	.align		4
        /*0024*/ 	.byte	0x03, 0x5f
        /*0026*/ 	.short	0x0101


	//----- nvinfo : EIATTR_COOP_GROUP_MASK_REGIDS
	.align		4
        /*0028*/ 	.byte	0x04, 0x29
        /*002a*/ 	.short	(.L_220 - .L_219)


	//   ....[0]....
.L_219:
        /*002c*/ 	.word	0xffffffff


	//   ....[1]....
        /*0030*/ 	.word	0xffffffff


	//   ....[2]....
        /*0034*/ 	.word	0xffffffff


	//   ....[3]....
        /*0038*/ 	.word	0xffffffff


	//   ....[4]....
        /*003c*/ 	.word	0xffffffff


	//   ....[5]....
        /*0040*/ 	.word	0xffffffff


	//   ....[6]....
        /*0044*/ 	.word	0xffffffff


	//   ....[7]....
        /*0048*/ 	.word	0xffffffff


	//   ....[8]....
        /*004c*/ 	.word	0xffffffff


	//   ....[9]....
        /*0050*/ 	.word	0xffffffff


	//   ....[10]....
        /*0054*/ 	.word	0xffffffff


	//   ....[11]....
        /*0058*/ 	.word	0xffffffff


	//   ....[12]....
        /*005c*/ 	.word	0xffffffff


	//   ....[13]....
        /*0060*/ 	.word	0xffffffff


	//   ....[14]....
        /*0064*/ 	.word	0xffffffff


	//   ....[15]....
        /*0068*/ 	.word	0xffffffff


	//   ....[16]....
        /*006c*/ 	.word	0xffffffff


	//   ....[17]....
        /*0070*/ 	.word	0xffffffff


	//   ....[18]....
        /*0074*/ 	.word	0xffffffff


	//   ....[19]....
        /*0078*/ 	.word	0xffffffff


	//   ....[20]....
        /*007c*/ 	.word	0xffffffff


	//   ....[21]....
        /*0080*/ 	.word	0xffffffff


	//   ....[22]....
        /*0084*/ 	.word	0xffffffff


	//   ....[23]....
        /*0088*/ 	.word	0xffffffff


	//   ....[24]....
        /*008c*/ 	.word	0xffffffff


	//   ....[25]....
        /*0090*/ 	.word	0xffffffff


	//   ....[26]....
        /*0094*/ 	.word	0xffffffff


	//   ....[27]....
        /*0098*/ 	.word	0xffffffff


	//   ....[28]....
        /*009c*/ 	.word	0xffffffff


	//   ....[29]....
        /*00a0*/ 	.word	0xffffffff


	//   ....[30]....
        /*00a4*/ 	.word	0xffffffff


	//   ....[31]....
        /*00a8*/ 	.word	0xffffffff


	//   ....[32]....
        /*00ac*/ 	.word	0xffffffff


	//   ....[33]....
        /*00b0*/ 	.word	0xffffffff


	//   ....[34]....
        /*00b4*/ 	.word	0xffffffff


	//   ....[35]....
        /*00b8*/ 	.word	0xffffffff


	//   ....[36]....
        /*00bc*/ 	.word	0xffffffff


	//   ....[37]....
        /*00c0*/ 	.word	0xffffffff


	//   ....[38]....
        /*00c4*/ 	.word	0xffffffff


	//   ....[39]....
        /*00c8*/ 	.word	0xffffffff


	//----- nvinfo : EIATTR_COOP_GROUP_INSTR_OFFSETS
	.align		4
.L_220:
        /*00cc*/ 	.byte	0x04, 0x28
        /*00ce*/ 	.short	(.L_222 - .L_221)


	//   ....[0]....
.L_221:
        /*00d0*/ 	.word	0x000040a0


	//   ....[1]....
        /*00d4*/ 	.word	0x000040d0


	//   ....[2]....
        /*00d8*/ 	.word	0x000041b0


	//   ....[3]....
        /*00dc*/ 	.word	0x000041d0


	//   ....[4]....
        /*00e0*/ 	.word	0x000041f0


	//   ....[5]....
        /*00e4*/ 	.word	0x00004290


	//   ....[6]....
        /*00e8*/ 	.word	0x00004430


	//   ....[7]....
        /*00ec*/ 	.word	0x00004610


	//   ....[8]....
        /*00f0*/ 	.word	0x00007560


	//   ....[9]....
        /*00f4*/ 	.word	0x00007660


	//   ....[10]....
        /*00f8*/ 	.word	0x00007740


	//   ....[11]....
        /*00fc*/ 	.word	0x000077e0


	//   ....[12]....
        /*0100*/ 	.word	0x00007870


	//   ....[13]....
        /*0104*/ 	.word	0x00007920


	//   ....[14]....
        /*0108*/ 	.word	0x00007930


	//   ....[15]....
        /*010c*/ 	.word	0x00007960


	//   ....[16]....
        /*0110*/ 	.word	0x0000b320


	//   ....[17]....
        /*0114*/ 	.word	0x0000b3a0


	//   ....[18]....
        /*0118*/ 	.word	0x0000b450


	//   ....[19]....
        /*011c*/ 	.word	0x0000b480


	//   ....[20]....
        /*0120*/ 	.word	0x0000b490


	//   ....[21]....
        /*0124*/ 	.word	0x0000b4b0


	//   ....[22]....
        /*0128*/ 	.word	0x0000b4d0


	//   ....[23]....
        /*012c*/ 	.word	0x0000b4f0


	//   ....[24]....
        /*0130*/ 	.word	0x0000e7b0


	//   ....[25]....
        /*0134*/ 	.word	0x0000e800


	//   ....[26]....
        /*0138*/ 	.word	0x0000e850


	//   ....[27]....
        /*013c*/ 	.word	0x0000e870


	//   ....[28]....
        /*0140*/ 	.word	0x0000e8b0


	//   ....[29]....
        /*0144*/ 	.word	0x0000e8d0


	//   ....[30]....
        /*0148*/ 	.word	0x0000e8e0


	//   ....[31]....
        /*014c*/ 	.word	0x0000e8f0


	//   ....[32]....
        /*0150*/ 	.word	0x00010740


	//   ....[33]....
        /*0154*/ 	.word	0x00010780


	//   ....[34]....
        /*0158*/ 	.word	0x000107b0


	//   ....[35]....
        /*015c*/ 	.word	0x000107d0


	//   ....[36]....
        /*0160*/ 	.word	0x00010850


	//   ....[37]....
        /*0164*/ 	.word	0x00010880


	//   ....[38]....
        /*0168*/ 	.word	0x000108c0


	//   ....[39]....
        /*016c*/ 	.word	0x000108e0


	//----- nvinfo : EIATTR_EXIT_INSTR_OFFSETS
	.align		4
.L_222:
        /*0170*/ 	.byte	0x04, 0x1c
        /*0172*/ 	.short	(.L_224 - .L_223)


	//   ....[0]....
.L_223:
        /*0174*/ 	.word	0x000004b0


	//   ....[1]....
        /*0178*/ 	.word	0x000124f0


	//   ....[2]....
        /*017c*/ 	.word	0x00012610


	//   ....[3]....
        /*0180*/ 	.word	0x00012630


	//   ....[4]....
        /*0184*/ 	.word	0x00013250


	//   ....[5]....
        /*0188*/ 	.word	0x000132e0


	//----- nvinfo : EIATTR_CRS_STACK_SIZE
	.align		4
.L_224:
        /*018c*/ 	.byte	0x04, 0x1e
        /*018e*/ 	.short	(.L_226 - .L_225)
.L_225:
        /*0190*/ 	.word	0x00000000


	//----- nvinfo : EIATTR_CBANK_PARAM_SIZE
	.align		4
.L_226:
        /*0194*/ 	.byte	0x03, 0x19
        /*0196*/ 	.short	0x01d0


	//----- nvinfo : EIATTR_PARAM_CBANK
	.align		4
        /*0198*/ 	.byte	0x04, 0x0a
        /*019a*/ 	.short	(.L_228 - .L_227)
	.align		4
.L_227:
        /*019c*/ 	.word	index@(.nv.constant0._ZN5flash16flash_fwd_kernelI23Flash_fwd_kernel_traitsILi96ELi128ELi64ELi4ELb0ELb0EN7cutlass10bfloat16_tE19Flash_kernel_traitsILi96ELi128ELi64ELi4ES3_EELb0ELb1ELb0ELb0ELb0ELb0ELb0ELb0EEEvNS_16Flash_fwd_paramsE)
        /*01a0*/ 	.short	0x0210
        /*01a2*/ 	.short	0x01d0


	//----- nvinfo : EIATTR_SW_WAR
	.align		4
.L_228:
        /*01a4*/ 	.byte	0x04, 0x36
        /*01a6*/ 	.short	(.L_230 - .L_229)
.L_229:
        /*01a8*/ 	.word	0x00000008
.L_230:


//--------------------- .nv.info._ZN5flash16flash_fwd_kernelI23Flash_fwd_kernel_traitsILi96ELi128ELi64ELi4ELb0ELb0EN7cutlass10bfloat16_tE19Flash_kernel_traitsILi96ELi128ELi64ELi4ES3_EELb0ELb1ELb0ELb1ELb0ELb0ELb0ELb0EEEvNS_16Flash_fwd_paramsE --------------------------
	.section	.nv.info._ZN5flash16flash_fwd_kernelI23Flash_fwd_kernel_traitsILi96ELi128ELi64ELi4ELb0ELb0EN7cutlass10bfloat16_tE19Flash_kernel_traitsILi96ELi128ELi64ELi4ES3_EELb0ELb1ELb0ELb1ELb0ELb0ELb0ELb0EEEvNS_16Flash_fwd_paramsE,"",@"SHT_CUDA_INFO"
	.sectionflags	@""
	.align	4


	//----- nvinfo : EIATTR_CUDA_API_VERSION
	.align		4
        /*0000*/ 	.byte	0x04, 0x37
        /*0002*/ 	.short	(.L_232 - .L_231)
.L_231:
        /*0004*/ 	.word	0x00000082


	//----- nvinfo : EIATTR_KPARAM_INFO
	.align		4
.L_232:
        /*0008*/ 	.byte	0x04, 0x17
        /*000a*/ 	.short	(.L_234 - .L_233)
.L_233:
        /*000c*/ 	.word	0x00000000
        /*0010*/ 	.short	0x0000
        /*0012*/ 	.short	0x0000
        /*0014*/ 	.byte	0x00, 0xf0, 0x41, 0x07


	//----- nvinfo : EIATTR_SPARSE_MMA_MASK
	.align		4
.L_234:
        /*0018*/ 	.byte	0x03, 0x50
        /*001a*/ 	.short	0x0000


	//----- nvinfo : EIATTR_MAXREG_COUNT
	.align		4
        /*001c*/ 	.byte	0x03, 0x1b
        /*001e*/ 	.short	0x00ff


	//----- nvinfo : EIATTR_NUM_BARRIERS
	.align		4
        /*0020*/ 	.byte	0x02, 0x4c
        /*0022*/ 	.byte	0x01
	.zero		1


	//----- nvinfo : EIATTR_MERCURY_ISA_VERSION
	.align		4
        /*0024*/ 	.byte	0x03, 0x5f
        /*0026*/ 	.short	0x0101


	//----- nvinfo : EIATTR_COOP_GROUP_MASK_REGIDS
	.align		4
        /*0028*/ 	.byte	0x04, 0x29
        /*002a*/ 	.short	(.L_236 - .L_235)


	//   ....[0]....
.L_235:
        /*002c*/ 	.word	0xffffffff


	//   ....[1]....
        /*0030*/ 	.word	0xffffffff


	//   ....[2]....
        /*0034*/ 	.word	0xffffffff


	//   ....[3]....
        /*0038*/ 	.word	0xffffffff


	//   ....[4]....
        /*003c*/ 	.word	0xffffffff


	//   ....[5]....
        /*0040*/ 	.word	0xffffffff


	//   ....[6]....
        /*0044*/ 	.word	0xffffffff


	//   ....[7]....
        /*0048*/ 	.word	0xffffffff


	//   ....[8]....
        /*004c*/ 	.word	0xffffffff


	//   ....[9]....
        /*0050*/ 	.word	0xffffffff


	//   ....[10]....
        /*0054*/ 	.word	0xffffffff


	//   ....[11]....
        /*0058*/ 	.word	0xffffffff


	//   ....[12]....
        /*005c*/ 	.word	0xffffffff


	//   ....[13]....
        /*0060*/ 	.word	0xffffffff


	//   ....[14]....
        /*0064*/ 	.word	0xffffffff


	//   ....[15]....
        /*0068*/ 	.word	0xffffffff


	//   ....[16]....
        /*006c*/ 	.word	0xffffffff


	//   ....[17]....
        /*0070*/ 	.word	0xffffffff


	//   ....[18]....
        /*0074*/ 	.word	0xffffffff


	//   ....[19]....
        /*0078*/ 	.word	0xffffffff


	//   ....[20]....
        /*007c*/ 	.word	0xffffffff


	//   ....[21]....
        /*0080*/ 	.word	0xffffffff


	//   ....[22]....
        /*0084*/ 	.word	0xffffffff


	//   ....[23]....
        /*0088*/ 	.word	0xffffffff


	//   ....[24]....
        /*008c*/ 	.word	0xffffffff


	//   ....[25]....
        /*0090*/ 	.word	0xffffffff


	//   ....[26]....
        /*0094*/ 	.word	0xffffffff


	//   ....[27]....
        /*0098*/ 	.word	0xffffffff


	//   ....[28]....
        /*009c*/ 	.word	0xffffffff


	//   ....[29]....
        /*00a0*/ 	.word	0xffffffff


	//   ....[30]....
        /*00a4*/ 	.word	0xffffffff


	//   ....[31]....
        /*00a8*/ 	.word	0xffffffff


	//   ....[32]....
        /*00ac*/ 	.word	0xffffffff


	//   ....[33]....
        /*00b0*/ 	.word	0xffffffff


	//   ....[34]....
        /*00b4*/ 	.word	0xffffffff


	//   ....[35]....
        /*00b8*/ 	.word	0xffffffff


	//   ....[36]....
        /*00bc*/ 	.word	0xffffffff


	//   ....[37]....
        /*00c0*/ 	.word	0xffffffff


	//   ....[38]....
        /*00c4*/ 	.word	0xffffffff


	//   ....[39]....
        /*00c8*/ 	.word	0xffffffff


	//----- nvinfo : EIATTR_COOP_GROUP_INSTR_OFFSETS
	.align		4
.L_236:
        /*00cc*/ 	.byte	0x04, 0x28
        /*00ce*/ 	.short	(.L_238 - .L_237)


	//   ....[0]....
.L_237:
        /*00d0*/ 	.word	0x00004720


	//   ....[1]....
        /*00d4*/ 	.word	0x00004750


	//   ....[2]....
        /*00d8*/ 	.word	0x00004820


	//   ....[3]....
        /*00dc*/ 	.word	0x00004850


	//   ....[4]....
        /*00e0*/ 	.word	0x00004860


	//   ....[5]....
        /*00e4*/ 	.word	0x000048e0


	//   ....[6]....
        /*00e8*/ 	.word	0x00004b10


	//   ....[7]....
        /*00ec*/ 	.word	0x00004cf0


	//   ....[8]....
        /*00f0*/ 	.word	0x000080c0


	//   ....[9]....
        /*00f4*/ 	.word	0x000081c0


	//   ....[10]....
        /*00f8*/ 	.word	0x00008200


	//   ....[11]....
        /*00fc*/ 	.word	0x00008360


	//   ....[12]....
        /*0100*/ 	.word	0x000083a0


	//   ....[13]....
        /*0104*/ 	.word	0x000083e0


	//   ....[14]....
        /*0108*/ 	.word	0x000084e0


	//   ....[15]....
        /*010c*/ 	.word	0x00008540


	//   ....[16]....
        /*0110*/ 	.word	0x0000c290


	//   ....[17]....
        /*0114*/ 	.word	0x0000c390


	//   ....[18]....
        /*0118*/ 	.word	0x0000c4a0


	//   ....[19]....
        /*011c*/ 	.word	0x0000c4f0


	//   ....[20]....
        /*0120*/ 	.word	0x0000c510


	//   ....[21]....
        /*0124*/ 	.word	0x0000c620


	//   ....[22]....
        /*0128*/ 	.word	0x0000c660


	//   ....[23]....
        /*012c*/ 	.word	0x0000c670


	//   ....[24]....
        /*0130*/ 	.word	0x0000fe50


	//   ....[25]....
        /*0134*/ 	.word	0x0000fec0


	//   ....[26]....
        /*0138*/ 	.word	0x0000fef0


	//   ....[27]....
        /*013c*/ 	.word	0x0000ff00


	//   ....[28]....
        /*0140*/ 	.word	0x0000ff20


	//   ....[29]....
        /*0144*/ 	.word	0x0000ff40


	//   ....[30]....
        /*0148*/ 	.word	0x0000ff70


	//   ....[31]....
        /*014c*/ 	.word	0x0000ff80


	//   ....[32]....
        /*0150*/ 	.word	0x00011de0


	//   ....[33]....
        /*0154*/ 	.word	0x00011e10


	//   ....[34]....
        /*0158*/ 	.word	0x00011e30


	//   ....[35]....
        /*015c*/ 	.word	0x00011e50


	//   ....[36]....
        /*0160*/ 	.word	0x00011ed0


	//   ....[37]....
        /*0164*/ 	.word	0x00011f00


	//   ....[38]....
        /*0168*/ 	.word	0x00011f30


	//   ....[39]....
        /*016c*/ 	.word	0x00011f60


	//----- nvinfo : EIATTR_EXIT_INSTR_OFFSETS
	.align		4
.L_238:
        /*0170*/ 	.byte	0x04, 0x1c
        /*0172*/ 	.short	(.L_240 - .L_239)


	//   ....[0]....
.L_239:
        /*0174*/ 	.word	0x000004b0


	//   ....[1]....
        /*0178*/ 	.word	0x00013b50


	//   ....[2]....
        /*017c*/ 	.word	0x00013c80


	//   ....[3]....
        /*0180*/ 	.word	0x00013ca0


	//   ....[4]....
        /*0184*/ 	.word	0x000148c0


	//   ....[5]....
        /*0188*/ 	.word	0x00014950


	//----- nvinfo : EIATTR_CRS_STACK_SIZE
	.align		4
.L_240:
        /*018c*/ 	.byte	0x04, 0x1e
        /*018e*/ 	.short	(.L_242 - .L_241)
.L_241:
        /*0190*/ 	.word	0x00000000


	//----- nvinfo : EIATTR_CBANK_PARAM_SIZE
	.align		4
.L_242:
        /*0194*/ 	.byte	0x03, 0x19
        /*0196*/ 	.short	0x01d0


	//----- nvinfo : EIATTR_PARAM_CBANK
	.align		4
        /*0198*/ 	.byte	0x04, 0x0a
        /*019a*/ 	.short	(.L_244 - .L_243)
	.align		4
.L_243:
        /*019c*/ 	.word	index@(.nv.constant0._ZN5flash16flash_fwd_kernelI23Flash_fwd_kernel_traitsILi96ELi128ELi64ELi4ELb0ELb0EN7cutlass10bfloat16_tE19Flash_kernel_traitsILi96ELi128ELi64ELi4ES3_EELb0ELb1ELb0ELb1ELb0ELb0ELb0ELb0EEEvNS_16Flash_fwd_paramsE)
        /*01a0*/ 	.short	0x0210
        /*01a2*/ 	.short	0x01d0


	//----- nvinfo : EIATTR_SW_WAR
	.align		4
.L_244:
        /*01a4*/ 	.byte	0x04, 0x36
        /*01a6*/ 	.short	(.L_246 - .L_245)
.L_245:
        /*01a8*/ 	.word	0x00000008
.L_246:


//--------------------- .nv.info._ZN5flash16flash_fwd_kernelI23Flash_fwd_kernel_traitsILi96ELi64ELi64ELi4ELb0ELb0EN7cutlass10bfloat16_tE19Flash_kernel_traitsILi96ELi64ELi64ELi4ES3_EELb0ELb1ELb0ELb0ELb1ELb1ELb0ELb0EEEvNS_16Flash_fwd_paramsE --------------------------
	.section	.nv.info._ZN5flash16flash_fwd_kernelI23Flash_fwd_kernel_traitsILi96ELi64ELi64ELi4ELb0ELb0EN7cutlass10bfloat16_tE19Flash_kernel_traitsILi96ELi64ELi64ELi4ES3_EELb0ELb1ELb0ELb0ELb1ELb1ELb0ELb0EEEvNS_16Flash_fwd_paramsE,"",@"SHT_CUDA_INFO"
	.sectionflags	@""
	.align	4


	//----- nvinfo : EIATTR_CUDA_API_VERSION
	.align		4
        /*0000*/ 	.byte	0x04, 0x37
        /*0002*/ 	.short	(.L_248 - .L_247)
.L_247:
        /*0004*/ 	.word	0x00000082


	//----- nvinfo : EIATTR_KPARAM_INFO
	.align		4
.L_248:
        /*0008*/ 	.byte	0x04, 0x17
        /*000a*/ 	.short	(.L_250 - .L_249)
.L_249:
        /*000c*/ 	.word	0x00000000
        /*0010*/ 	.short	0x0000
        /*0012*/ 	.short	0x0000
        /*0014*/ 	.byte	0x00, 0xf0, 0x41, 0x07


	//----- nvinfo : EIATTR_SPARSE_MMA_MASK
	.align		4
.L_250:
        /*0018*/ 	.byte	0x03, 0x50
        /*001a*/ 	.short	0x0000


	//----- nvinfo : EIATTR_MAXREG_COUNT
	.align		4
        /*001c*/ 	.byte	0x03, 0x1b
        /*001e*/ 	.short	0x00ff


	//----- nvinfo : EIATTR_NUM_BARRIERS
	.align		4
        /*0020*/ 	.byte	0x02, 0x4c
        /*0022*/ 	.byte	0x01
	.zero		1


	//----- nvinfo : EIATTR_MERCURY_ISA_VERSION
	.align		4
        /*0024*/ 	.byte	0x03, 0x5f
        /*0026*/ 	.short	0x0101


	//----- nvinfo : EIATTR_COOP_GROUP_MASK_REGIDS
	.align		4
        /*0028*/ 	.byte	0x04, 0x29
        /*002a*/ 	.short	(.L_252 - .L_251)


	//   ....[0]....
.L_251:
        /*002c*/ 	.word	0xffffffff


	//   ....[1]....
        /*0030*/ 	.word	0xffffffff


	//   ....[2]....
        /*0034*/ 	.word	0xffffffff


	//   ....[3]....
        /*0038*/ 	.word	0xffffffff


	//   ....[4]....
        /*003c*/ 	.word	0xffffffff


	//   ....[5]....
        /*0040*/ 	.word	0xffffffff


	//   ....[6]....
        /*0044*/ 	.word	0xffffffff


	//   ....[7]....
        /*0048*/ 	.word	0xffffffff


	//   ....[8]....
        /*004c*/ 	.word	0xffffffff


	//   ....[9]....
        /*0050*/ 	.word	0xffffffff


	//   ....[10]....
        /*0054*/ 	.word	0xffffffff


	//   ....[11]....
        /*0058*/ 	.word	0xffffffff


	//----- nvinfo : EIATTR_COOP_GROUP_INSTR_OFFSETS
	.align		4
.L_252:
        /*005c*/ 	.byte	0x04, 0x28
        /*005e*/ 	.short	(.L_254 - .L_253)


	//   ....[0]....
.L_253:
        /*0060*/ 	.word	0x00001cd0


	//   ....[1]....
        /*0064*/ 	.word	0x00001e90


	//   ....[2]....
        /*0068*/ 	.word	0x00001ec0


	//   ....[3]....
        /*006c*/ 	.word	0x00001fc0


	//   ....[4]....
        /*0070*/ 	.word	0x000035b0


	//   ....[5]....
        /*0074*/ 	.word	0x000035f0


	//   ....[6]....
        /*0078*/ 	.word	0x00003620


	//   ....[7]....
        /*007c*/ 	.word	0x00003640


	//   ....[8]....
        /*0080*/ 	.word	0x000045e0


	//   ....[9]....
        /*0084*/ 	.word	0x00004620


	//   ....[10]....
        /*0088*/ 	.word	0x000046e0


	//   ....[11]....
        /*008c*/ 	.word	0x00004710


	//----- nvinfo : EIATTR_EXIT_INSTR_OFFSETS
	.align		4
.L_254:
        /*0090*/ 	.byte	0x04, 0x1c
        /*0092*/ 	.short	(.L_256 - .L_255)


	//   ....[0]....
.L_255:
        /*0094*/ 	.word	0x000001a0


	//   ....[1]....
        /*0098*/ 	.word	0x00005570


	//   ....[2]....
        /*009c*/ 	.word	0x00005a80


	//   ....[3]....
        /*00a0*/ 	.word	0x00005b10


	//----- nvinfo : EIATTR_CRS_STACK_SIZE
	.align		4
.L_256:
        /*00a4*/ 	.byte	0x04, 0x1e
        /*00a6*/ 	.short	(.L_258 - .L_257)
.L_257:
        /*00a8*/ 	.word	0x00000000


	//----- nvinfo : EIATTR_CBANK_PARAM_SIZE
	.align		4
.L_258:
        /*00ac*/ 	.byte	0x03, 0x19
        /*00ae*/ 	.short	0x01d0


	//----- nvinfo : EIATTR_PARAM_CBANK
	.align		4
        /*00b0*/ 	.byte	0x04, 0x0a
        /*00b2*/ 	.short	(.L_260 - .L_259)
	.align		4
.L_259:
        /*00b4*/ 	.word	index@(.nv.constant0._ZN5flash16flash_fwd_kernelI23Flash_fwd_kernel_traitsILi96ELi64ELi64ELi4ELb0ELb0EN7cutlass10bfloat16_tE19Flash_kernel_traitsILi96ELi64ELi64ELi4ES3_EELb0ELb1ELb0ELb0ELb1ELb1ELb0ELb0EEEvNS_16Flash_fwd_paramsE)
        /*00b8*/ 	.short	0x0210
        /*00ba*/ 	.short	0x01d0


	//----- nvinfo : EIATTR_SW_WAR
	.align		4
.L_260:
        /*00bc*/ 	.byte	0x04, 0x36
        /*00be*/ 	.short	(.L_262 - .L_261)
.L_261:
        /*00c0*/ 	.word	0x00000008
.L_262:


//--------------------- .nv.info._ZN5flash16flash_fwd_kernelI23Flash_fwd_kernel_traitsILi96ELi64ELi64ELi4ELb0ELb0EN7cutlass10bfloat16_tE19Flash_kernel_traitsILi96ELi64ELi64ELi4ES3_EELb0ELb1ELb0ELb0ELb0ELb1ELb0ELb0EEEvNS_16Flash_fwd_paramsE --------------------------
	.section	.nv.info._ZN5flash16flash_fwd_kernelI23Flash_fwd_kernel_traitsILi96ELi64ELi64ELi4ELb0ELb0EN7cutlass10bfloat16_tE19Flash_kernel_traitsILi96ELi64ELi64ELi4ES3_EELb0ELb1ELb0ELb0ELb0ELb1ELb0ELb0EEEvNS_16Flash_fwd_paramsE,"",@"SHT_CUDA_INFO"
	.sectionflags	@""
	.align	4


	//----- nvinfo : EIATTR_CUDA_API_VERSION
	.align		4
        /*0000*/ 	.byte	0x04, 0x37
        /*0002*/ 	.short	(.L_264 - .L_263)
.L_263:
        /*0004*/ 	.word	0x00000082


	//----- nvinfo : EIATTR_KPARAM_INFO
	.align		4
.L_264:
        /*0008*/ 	.byte	0x04, 0x17
        /*000a*/ 	.short	(.L_266 - .L_265)
.L_265:
        /*000c*/ 	.word	0x00000000
        /*0010*/ 	.short	0x0000
        /*0012*/ 	.short	0x0000
        /*0014*/ 	.byte	0x00, 0xf0, 0x41, 0x07


	//----- nvinfo : EIATTR_SPARSE_MMA_MASK
	.align		4
.L_266:
        /*0018*/ 	.byte	0x03, 0x50
        /*001a*/ 	.short	0x0000


	//----- nvinfo : EIATTR_MAXREG_COUNT
	.align		4
        /*001c*/ 	.byte	0x03, 0x1b
        /*001e*/ 	.short	0x00ff


	//----- nvinfo : EIATTR_NUM_BARRIERS
	.align		4
        /*0020*/ 	.byte	0x02, 0x4c
        /*0022*/ 	.byte	0x01
	.zero		1


	//----- nvinfo : EIATTR_MERCURY_ISA_VERSION
	.align		4
        /*0024*/ 	.byte	0x03, 0x5f
        /*0026*/ 	.short	0x0101


	//----- nvinfo : EIATTR_COOP_GROUP_MASK_REGIDS
	.align		4
        /*0028*/ 	.byte	0x04, 0x29
        /*002a*/ 	.short	(.L_268 - .L_267)


	//   ....[0]....
.L_267:
        /*002c*/ 	.word	0xffffffff


	//   ....[1]....
        /*0030*/ 	.word	0xffffffff


	//   ....[2]....
        /*0034*/ 	.word	0xffffffff


	//   ....[3]....
        /*0038*/ 	.word	0xffffffff


	//   ....[4]....
        /*003c*/ 	.word	0xffffffff


	//   ....[5]....
        /*0040*/ 	.word	0xffffffff


	//   ....[6]....
        /*0044*/ 	.word	0xffffffff


	//   ....[7]....
        /*0048*/ 	.word	0xffffffff


	//   ....[8]....
        /*004c*/ 	.word	0xffffffff


	//   ....[9]....
        /*0050*/ 	.word	0xffffffff


	//   ....[10]....
        /*0054*/ 	.word	0xffffffff


	//   ....[11]....
        /*0058*/ 	.word	0xffffffff


	//   ....[12]....
        /*005c*/ 	.word	0xffffffff


	//   ....[13]....
        /*0060*/ 	.word	0xffffffff


	//   ....[14]....
        /*0064*/ 	.word	0xffffffff


	//   ....[15]....
        /*0068*/ 	.word	0xffffffff


	//----- nvinfo : EIATTR_COOP_GROUP_INSTR_OFFSETS
	.align		4
.L_268:
        /*006c*/ 	.byte	0x04, 0x28
        /*006e*/ 	.short	(.L_270 - .L_269)


	//   ....[0]....
.L_269:
        /*0070*/ 	.word	0x00002350


	//   ....[1]....
        /*0074*/ 	.word	0x00002550


	//   ....[2]....
        /*0078*/ 	.word	0x00002570


	//   ....[3]....
        /*007c*/ 	.word	0x00002620


	//   ....[4]....
        /*0080*/ 	.word	0x00004190


	//   ....[5]....
        /*0084*/ 	.word	0x000041d0


	//   ....[6]....
        /*0088*/ 	.word	0x000041f0


	//   ....[7]....
        /*008c*/ 	.word	0x00004210


	//   ....[8]....
        /*0090*/ 	.word	0x00005d30


	//   ....[9]....
        /*0094*/ 	.word	0x00005d70


	//   ....[10]....
        /*0098*/ 	.word	0x00005d90


	//   ....[11]....
        /*009c*/ 	.word	0x00005db0


	//   ....[12]....
        /*00a0*/ 	.word	0x00006d60


	//   ....[13]....
        /*00a4*/ 	.word	0x00006da0


	//   ....[14]....
        /*00a8*/ 	.word	0x00006e00


	//   ....[15]....
        /*00ac*/ 	.word	0x00006e10


	//----- nvinfo : EIATTR_EXIT_INSTR_OFFSETS
	.align		4
.L_270:
        /*00b0*/ 	.byte	0x04, 0x1c
        /*00b2*/ 	.short	(.L_272 - .L_271)


	//   ....[0]....
.L_271:
        /*00b4*/ 	.word	0x00000310


	//   ....[1]....
        /*00b8*/ 	.word	0x00007e30


	//   ....[2]....
        /*00bc*/ 	.word	0x00007f30


	//   ....[3]....
        /*00c0*/ 	.word	0x00008600


	//   ....[4]....
        /*00c4*/ 	.word	0x00008690


	//----- nvinfo : EIATTR_CRS_STACK_SIZE
	.align		4
.L_272:
        /*00c8*/ 	.byte	0x04, 0x1e
        /*00ca*/ 	.short	(.L_274 - .L_273)
.L_273:
        /*00cc*/ 	.word	0x00000000


	//----- nvinfo : EIATTR_CBANK_PARAM_SIZE
	.align		4
.L_274:
        /*00d0*/ 	.byte	0x03, 0x19
        /*00d2*/ 	.short	0x01d0


	//----- nvinfo : EIATTR_PARAM_CBANK
	.align		4
        /*00d4*/ 	.byte	0x04, 0x0a
        /*00d6*/ 	.short	(.L_276 - .L_275)
	.align		4
.L_275:
        /*00d8*/ 	.word	index@(.nv.constant0._ZN5flash16flash_fwd_kernelI23Flash_fwd_kernel_traitsILi96ELi64ELi64ELi4ELb0ELb0EN7cutlass10bfloat16_tE19Flash_kernel_traitsILi96ELi64ELi64ELi4ES3_EELb0ELb1ELb0ELb0ELb0ELb1ELb0ELb0EEEvNS_16Flash_fwd_paramsE)
        /*00dc*/ 	.short	0x0210
        /*00de*/ 	.short	0x01d0


	//----- nvinfo : EIATTR_SW_WAR
	.align		4
.L_276:
        /*00e0*/ 	.byte	0x04, 0x36
        /*00e2*/ 	.short	(.L_278 - .L_277)
.L_277:
        /*00e4*/ 	.word	0x00000008
.L_278:


//--------------------- .nv.info._ZN5flash16flash_fwd_kernelI23Flash_fwd_kernel_traitsILi96ELi64ELi64ELi4ELb0ELb0EN7cutlass10bfloat16_tE19Flash_kernel_traitsILi96ELi64ELi64ELi4ES3_EELb0ELb1ELb0ELb0ELb0ELb0ELb0ELb0EEEvNS_16Flash_fwd_paramsE --------------------------
	.section	.nv.info._ZN5flash16flash_fwd_kernelI23Flash_fwd_kernel_traitsILi96ELi64ELi64ELi4ELb0ELb0EN7cutlass10bfloat16_tE19Flash_kernel_traitsILi96ELi64ELi64ELi4ES3_EELb0ELb1ELb0ELb0ELb0ELb0ELb0ELb0EEEvNS_16Flash_fwd_paramsE,"",@"SHT_CUDA_INFO"
	.sectionflags	@""
	.align	4


	//----- nvinfo : EIATTR_CUDA_API_VERSION
	.align		4
        /*0000*/ 	.byte	0x04, 0x37
        /*0002*/ 	.short	(.L_280 - .L_279)
.L_279:
        /*0004*/ 	.word	0x00000082


	//----- nvinfo : EIATTR_KPARAM_INFO
	.align		4
.L_280:
        /*0008*/ 	.byte	0x04, 0x17
        /*000a*/ 	.short	(.L_282 - .L_281)
.L_281:
        /*000c*/ 	.word	0x00000000
        /*0010*/ 	.short	0x0000
        /*0012*/ 	.short	0x0000
        /*0014*/ 	.byte	0x00, 0xf0, 0x41, 0x07


	//----- nvinfo : EIATTR_SPARSE_MMA_MASK
	.align		4
.L_282:
        /*0018*/ 	.byte	0x03, 0x50
        /*001a*/ 	.short	0x0000


	//----- nvinfo : EIATTR_MAXREG_COUNT
	.align		4
        /*001c*/ 	.byte	0x03, 0x1b
        /*001e*/ 	.short	0x00ff


	//----- nvinfo : EIATTR_NUM_BARRIERS
	.align		4
        /*0020*/ 	.byte	0x02, 0x4c
        /*0022*/ 	.byte	0x01
	.zero		1


	//----- nvinfo : EIATTR_MERCURY_ISA_VERSION
	.align		4
        /*0024*/ 	.byte	0x03, 0x5f
        /*0026*/ 	.short	0x0101


	//----- nvinfo : EIATTR_COOP_GROUP_MASK_REGIDS
	.align		4
        /*0028*/ 	.byte	0x04, 0x29
        /*002a*/ 	.short	(.L_284 - .L_283)


	//   ....[0]....
.L_283:
        /*002c*/ 	.word	0xffffffff


	//   ....[1]....
        /*0030*/ 	.word	0xffffffff


	//   ....[2]....
        /*0034*/ 	.word	0xffffffff


	//   ....[3]....
        /*0038*/ 	.word	0xffffffff


	//   ....[4]....
        /*003c*/ 	.word	0xffffffff


	//   ....[5]....
        /*0040*/ 	.word	0xffffffff


	//   ....[6]....
        /*0044*/ 	.word	0xffffffff


	//   ....[7]....
        /*0048*/ 	.word	0xffffffff


	//   ....[8]....
        /*004c*/ 	.word	0xffffffff


	//   ....[9]....
        /*0050*/ 	.word	0xffffffff


	//   ....[10]....
        /*0054*/ 	.word	0xffffffff


	//   ....[11]....
        /*0058*/ 	.word	0xffffffff


	//   ....[12]....
        /*005c*/ 	.word	0xffffffff


	//   ....[13]....
        /*0060*/ 	.word	0xffffffff


	//   ....[14]....
        /*0064*/ 	.word	0xffffffff


	//   ....[15]....
        /*0068*/ 	.word	0xffffffff


	//----- nvinfo : EIATTR_COOP_GROUP_INSTR_OFFSETS
	.align		4
.L_284:
        /*006c*/ 	.byte	0x04, 0x28
        /*006e*/ 	.short	(.L_286 - .L_285)


	//   ....[0]....
.L_285:
        /*0070*/ 	.word	0x000030f0


	//   ....[1]....
        /*0074*/ 	.word	0x00003180


	//   ....[2]....
        /*0078*/ 	.word	0x000031a0


	//   ....[3]....
        /*007c*/ 	.word	0x00003210


	//   ....[4]....
        /*0080*/ 	.word	0x000051e0


	//   ....[5]....
        /*0084*/ 	.word	0x00005230


	//   ....[6]....
        /*0088*/ 	.word	0x00005250


	//   ....[7]....
        /*008c*/ 	.word	0x00005270


	//   ....[8]....
        /*0090*/ 	.word	0x00007250


	//   ....[9]....
        /*0094*/ 	.word	0x00007270


	//   ....[10]....
        /*0098*/ 	.word	0x000072a0


	//   ....[11]....
        /*009c*/ 	.word	0x000072b0


	//   ....[12]....
        /*00a0*/ 	.word	0x00008260


	//   ....[13]....
        /*00a4*/ 	.word	0x000082a0


	//   ....[14]....
        /*00a8*/ 	.word	0x00008310


	//   ....[15]....
        /*00ac*/ 	.word	0x00008320


	//----- nvinfo : EIATTR_EXIT_INSTR_OFFSETS
	.align		4
.L_286:
        /*00b0*/ 	.byte	0x04, 0x1c
        /*00b2*/ 	.short	(.L_288 - .L_287)


	//   ....[0]....
.L_287:
        /*00b4*/ 	.word	0x00000310


	//   ....[1]....
        /*00b8*/ 	.word	0x00009380


	//   ....[2]....
        /*00bc*/ 	.word	0x000094b0


	//   ....[3]....
        /*00c0*/ 	.word	0x000094d0


	//   ....[4]....
        /*00c4*/ 	.word	0x00009c30


	//   ....[5]....
        /*00c8*/ 	.word	0x00009cc0


	//----- nvinfo : EIATTR_CRS_STACK_SIZE
	.align		4
.L_288:
        /*00cc*/ 	.byte	0x04, 0x1e
        /*00ce*/ 	.short	(.L_290 - .L_289)
.L_289:
        /*00d0*/ 	.word	0x00000000


	//----- nvinfo : EIATTR_CBANK_PARAM_SIZE
	.align		4
.L_290:
        /*00d4*/ 	.byte	0x03, 0x19
        /*00d6*/ 	.short	0x01d0


	//----- nvinfo : EIATTR_PARAM_CBANK
	.align		4
        /*00d8*/ 	.byte	0x04, 0x0a
        /*00da*/ 	.short	(.L_292 - .L_291)
	.align		4
.L_291:
        /*00dc*/ 	.word	index@(.nv.constant0._ZN5flash16flash_fwd_kernelI23Flash_fwd_kernel_traitsILi96ELi64ELi64ELi4ELb0ELb0EN7cutlass10bfloat16_tE19Flash_kernel_traitsILi96ELi64ELi64ELi4ES3_EELb0ELb1ELb0ELb0ELb0ELb0ELb0ELb0EEEvNS_16Flash_fwd_paramsE)
        /*00e0*/ 	.short	0x0210
        /*00e2*/ 	.short	0x01d0


	//----- nvinfo : EIATTR_SW_WAR
	.align		4
.L_292:
        /*00e4*/ 	.byte	0x04, 0x36
        /*00e6*/ 	.short	(.L_294 - .L_293)
.L_293:
        /*00e8*/ 	.word	0x00000008
.L_294:


//--------------------- .nv.info._ZN5flash16flash_fwd_kernelI23Flash_fwd_kernel_traitsILi96ELi64ELi64ELi4ELb0ELb0EN7cutlass10bfloat16_tE19Flash_kernel_traitsILi96ELi64ELi64ELi4ES3_EELb0ELb1ELb0ELb1ELb0ELb0ELb0ELb0EEEvNS_16Flash_fwd_paramsE --------------------------
	.section	.nv.info._ZN5flash16flash_fwd_kernelI23Flash_fwd_kernel_traitsILi96ELi64ELi64ELi4ELb0ELb0EN7cutlass10bfloat16_tE19Flash_kernel_traitsILi96ELi64ELi64ELi4ES3_EELb0ELb1ELb0ELb1ELb0ELb0ELb0ELb0EEEvNS_16Flash_fwd_paramsE,"",@"SHT_CUDA_INFO"
	.sectionflags	@""
	.align	4


	//----- nvinfo : EIATTR_CUDA_API_VERSION
	.align		4
        /*0000*/ 	.byte	0x04, 0x37
        /*0002*/ 	.short	(.L_296 - .L_295)
.L_295:
        /*0004*/ 	.word	0x00000082


	//----- nvinfo : EIATTR_KPARAM_INFO
	.align		4
.L_296:
        /*0008*/ 	.byte	0x04, 0x17
        /*000a*/ 	.short	(.L_298 - .L_297)
.L_297:
        /*000c*/ 	.word	0x00000000
        /*0010*/ 	.short	0x0000
        /*0012*/ 	.short	0x0000
        /*0014*/ 	.byte	0x00, 0xf0, 0x41, 0x07


	//----- nvinfo : EIATTR_SPARSE_MMA_MASK
	.align		4
.L_298:
        /*0018*/ 	.byte	0x03, 0x50
        /*001a*/ 	.short	0x0000


	//----- nvinfo : EIATTR_MAXREG_COUNT
	.align		4
        /*001c*/ 	.byte	0x03, 0x1b
        /*001e*/ 	.short	0x00ff


	//----- nvinfo : EIATTR_NUM_BARRIERS
	.align		4
        /*0020*/ 	.byte	0x02, 0x4c
        /*0022*/ 	.byte	0x01
	.zero		1


	//----- nvinfo : EIATTR_MERCURY_ISA_VERSION
	.align		4
        /*0024*/ 	.byte	0x03, 0x5f
        /*0026*/ 	.short	0x0101


	//----- nvinfo : EIATTR_COOP_GROUP_MASK_REGIDS
	.align		4
        /*0028*/ 	.byte	0x04, 0x29
        /*002a*/ 	.short	(.L_300 - .L_299)


	//   ....[0]....
.L_299:
        /*002c*/ 	.word	0xffffffff


	//   ....[1]....
        /*0030*/ 	.word	0xffffffff


	//   ....[2]....
        /*0034*/ 	.word	0xffffffff


	//   ....[3]....
        /*0038*/ 	.word	0xffffffff


	//   ....[4]....
        /*003c*/ 	.word	0xffffffff


	//   ....[5]....
        /*0040*/ 	.word	0xffffffff


	//   ....[6]....
        /*0044*/ 	.word	0xffffffff


	//   ....[7]....
        /*0048*/ 	.word	0xffffffff


	//   ....[8]....
        /*004c*/ 	.word	0xffffffff


	//   ....[9]....
        /*0050*/ 	.word	0xffffffff


	//   ....[10]....
        /*0054*/ 	.word	0xffffffff


	//   ....[11]....
        /*0058*/ 	.word	0xffffffff


	//   ....[12]....
        /*005c*/ 	.word	0xffffffff


	//   ....[13]....
        /*0060*/ 	.word	0xffffffff


	//   ....[14]....
        /*0064*/ 	.word	0xffffffff


	//   ....[15]....
        /*0068*/ 	.word	0xffffffff


	//----- nvinfo : EIATTR_COOP_GROUP_INSTR_OFFSETS
	.align		4
.L_300:
        /*006c*/ 	.byte	0x04, 0x28
        /*006e*/ 	.short	(.L_302 - .L_301)


	//   ....[0]....
.L_301:
        /*0070*/ 	.word	0x00003560


	//   ....[1]....
        /*0074*/ 	.word	0x000035f0


	//   ....[2]....
        /*0078*/ 	.word	0x00003600


	//   ....[3]....
        /*007c*/ 	.word	0x00003630


	//   ....[4]....
        /*0080*/ 	.word	0x00005940


	//   ....[5]....
        /*0084*/ 	.word	0x00005950


	//   ....[6]....
        /*0088*/ 	.word	0x00005980


	//   ....[7]....
        /*008c*/ 	.word	0x00005990


	//   ....[8]....
        /*0090*/ 	.word	0x00007d20


	//   ....[9]....
        /*0094*/ 	.word	0x00007d40


	//   ....[10]....
        /*0098*/ 	.word	0x00007d90


	//   ....[11]....
        /*009c*/ 	.word	0x00007da0


	//   ....[12]....
        /*00a0*/ 	.word	0x00008d40


	//   ....[13]....
        /*00a4*/ 	.word	0x00008d80


	//   ....[14]....
        /*00a8*/ 	.word	0x00008e00


	//   ....[15]....
        /*00ac*/ 	.word	0x00008e10


	//----- nvinfo : EIATTR_EXIT_INSTR_OFFSETS
	.align		4
.L_302:
        /*00b0*/ 	.byte	0x04, 0x1c
        /*00b2*/ 	.short	(.L_304 - .L_303)


	//   ....[0]....
.L_303:
        /*00b4*/ 	.word	0x00000310


	//   ....[1]....
        /*00b8*/ 	.word	0x00009e40


	//   ....[2]....
        /*00bc*/ 	.word	0x00009f60


	//   ....[3]....
        /*00c0*/ 	.word	0x00009f80


	//   ....[4]....
        /*00c4*/ 	.word	0x0000a6e0


	//   ....[5]....
        /*00c8*/ 	.word	0x0000a770


	//----- nvinfo : EIATTR_CRS_STACK_SIZE
	.align		4
.L_304:
        /*00cc*/ 	.byte	0x04, 0x1e
        /*00ce*/ 	.short	(.L_306 - .L_305)
.L_305:
        /*00d0*/ 	.word	0x00000000


	//----- nvinfo : EIATTR_CBANK_PARAM_SIZE
	.align		4
.L_306:
        /*00d4*/ 	.byte	0x03, 0x19
        /*00d6*/ 	.short	0x01d0


	//----- nvinfo : EIATTR_PARAM_CBANK
	.align		4
        /*00d8*/ 	.byte	0x04, 0x0a
        /*00da*/ 	.short	(.L_308 - .L_307)
	.align		4
.L_307:
        /*00dc*/ 	.word	index@(.nv.constant0._ZN5flash16flash_fwd_kernelI23Flash_fwd_kernel_traitsILi96ELi64ELi64ELi4ELb0ELb0EN7cutlass10bfloat16_tE19Flash_kernel_traitsILi96ELi64ELi64ELi4ES3_EELb0ELb1ELb0ELb1ELb0ELb0ELb0ELb0EEEvNS_16Flash_fwd_paramsE)
        /*00e0*/ 	.short	0x0210
        /*00e2*/ 	.short	0x01d0


	//----- nvinfo : EIATTR_SW_WAR
	.align		4
.L_308:
        /*00e4*/ 	.byte	0x04, 0x36
        /*00e6*/ 	.short	(.L_310 - .L_309)
.L_309:
        /*00e8*/ 	.word	0x00000008
.L_310:


//--------------------- .nv.info._ZN5flash16flash_fwd_kernelI23Flash_fwd_kernel_traitsILi96ELi128ELi64ELi4ELb0ELb0EN7cutlass10bfloat16_tE19Flash_kernel_traitsILi96ELi128ELi64ELi4ES3_EELb1ELb1ELb0ELb0ELb0ELb0ELb0ELb0EEEvNS_16Flash_fwd_paramsE --------------------------
	.section	.nv.info._ZN5flash16flash_fwd_kernelI23Flash_fwd_kernel_traitsILi96ELi128ELi64ELi4ELb0ELb0EN7cutlass10bfloat16_tE19Flash_kernel_traitsILi96ELi128ELi64ELi4ES3_EELb1ELb1ELb0ELb0ELb0ELb0ELb0ELb0EEEvNS_16Flash_fwd_paramsE,"",@"SHT_CUDA_INFO"
	.sectionflags	@""
	.align	4


	//----- nvinfo : EIATTR_CUDA_API_VERSION
	.align		4
        /*0000*/ 	.byte	0x04, 0x37
        /*0002*/ 	.short	(.L_312 - .L_311)
.L_311:
        /*0004*/ 	.word	0x00000082


	//----- nvinfo : EIATTR_KPARAM_INFO
	.align		4
.L_312:
        /*0008*/ 	.byte	0x04, 0x17
        /*000a*/ 	.short	(.L_314 - .L_313)
.L_313:
        /*000c*/ 	.word	0x00000000
        /*0010*/ 	.short	0x0000
        /*0012*/ 	.short	0x0000
        /*0014*/ 	.byte	0x00, 0xf0, 0x41, 0x07


	//----- nvinfo : EIATTR_SPARSE_MMA_MASK
	.align		4
.L_314:
        /*0018*/ 	.byte	0x03, 0x50
        /*001a*/ 	.short	0x0000


	//----- nvinfo : EIATTR_MAXREG_COUNT
	.align		4
        /*001c*/ 	.byte	0x03, 0x1b
        /*001e*/ 	.short	0x00ff


	//----- nvinfo : EIATTR_NUM_BARRIERS
	.align		4
        /*0020*/ 	.byte	0x02, 0x4c
        /*0022*/ 	.byte	0x01
	.zero		1


	//----- nvinfo : EIATTR_ANNOTATIONS
	.align		4
        /*0024*/ 	.byte	0x04, 0x55
        /*0026*/ 	.short	(.L_316 - .L_315)


	//   ....[0]....
.L_315:
        /*0028*/ 	.word	0x00000001
        /*002c*/ 	.byte	0x50, 0x40, 0x00, 0x00, 0x01, 0x00, 0x00, 0x00, 0xd0, 0x5f, 0x00, 0x00, 0x01, 0x00, 0x00, 0x00
        /* <DEDUP_REMOVED lines=12> */
        /*00fc*/ 	.byte	0xe0, 0x5b, 0x01, 0x00, 0x01, 0x00, 0x00, 0x00, 0x00, 0x5c, 0x01, 0x00


	//----- nvinfo : EIATTR_MERCURY_ISA_VERSION
	.align		4
.L_316:
        /*0108*/ 	.byte	0x03, 0x5f
        /*010a*/ 	.short	0x0101


	//----- nvinfo : EIATTR_COOP_GROUP_MASK_REGIDS
	.align		4
        /*010c*/ 	.byte	0x04, 0x29
        /*010e*/ 	.short	(.L_318 - .L_317)


	//   ....[0]....
.L_317:
        /*0110*/ 	.word	0xffffffff


	//   ....[1]....
        /*0114*/ 	.word	0xffffffff


	//   ....[2]....
        /*0118*/ 	.word	0xffffffff


	//   ....[3]....
        /*011c*/ 	.word	0xffffffff


	//   ....[4]....
        /*0120*/ 	.word	0xffffffff


	//   ....[5]....
        /*0124*/ 	.word	0xffffffff


	//   ....[6]....
        /*0128*/ 	.word	0xffffffff


	//   ....[7]....
        /*012c*/ 	.word	0xffffffff


	//   ....[8]....
        /*0130*/ 	.word	0xffffffff


	//   ....[9]....
        /*0134*/ 	.word	0xffffffff


	//   ....[10]....
        /*0138*/ 	.word	0xffffffff


	//   ....[11]....
        /*013c*/ 	.word	0xffffffff


	//   ....[12]....
        /*0140*/ 	.word	0xffffffff


	//   ....[13]....
        /*0144*/ 	.word	0xffffffff


	//   ....[14]....
        /*0148*/ 	.word	0xffffffff


	//   ....[15]....
        /*014c*/ 	.word	0xffffffff


	//   ....[16]....
        /*0150*/ 	.word	0xffffffff


	//   ....[17]....
        /*0154*/ 	.word	0xffffffff


	//   ....[18]....
        /*0158*/ 	.word	0xffffffff


	//   ....[19]....
        /*015c*/ 	.word	0xffffffff


	//   ....[20]....
        /*0160*/ 	.word	0xffffffff


	//   ....[21]....
        /*0164*/ 	.word	0xffffffff


	//   ....[22]....
        /*0168*/ 	.word	0xffffffff


	//   ....[23]....
        /*016c*/ 	.word	0xffffffff


	//   ....[24]....
        /*0170*/ 	.word	0xffffffff


	//   ....[25]....
        /*0174*/ 	.word	0xffffffff


	//   ....[26]....
        /*0178*/ 	.word	0xffffffff


	//   ....[27]....
        /*017c*/ 	.word	0xffffffff


	//   ....[28]....
        /*0180*/ 	.word	0xffffffff


	//   ....[29]....
        /*0184*/ 	.word	0xffffffff


	//   ....[30]....
        /*0188*/ 	.word	0xffffffff


	//   ....[31]....
        /*018c*/ 	.word	0xffffffff


	//   ....[32]....
        /*0190*/ 	.word	0xffffffff


	//   ....[33]....
        /*0194*/ 	.word	0xffffffff


	//   ....[34]....
        /*0198*/ 	.word	0xffffffff


	//   ....[35]....
        /*019c*/ 	.word	0xffffffff


	//   ....[36]....
        /*01a0*/ 	.word	0xffffffff


	//   ....[37]....
        /*01a4*/ 	.word	0xffffffff


	//   ....[38]....
        /*01a8*/ 	.word	0xffffffff


	//   ....[39]....
        /*01ac*/ 	.word	0xffffffff


	//----- nvinfo : EIATTR_COOP_GROUP_INSTR_OFFSETS
	.align		4
.L_318:
        /*01b0*/ 	.byte	0x04, 0x28
        /*01b2*/ 	.short	(.L_320 - .L_319)


	//   ....[0]....
.L_319:
        /*01b4*/ 	.word	0x00004300


	//   ....[1]....
        /*01b8*/ 	.word	0x000043d0


	//   ....[2]....
        /*01bc*/ 	.word	0x000044b0


	//   ....[3]....
        /*01c0*/ 	.word	0x000045e0


	//   ....[4]....
        /*01c4*/ 	.word	0x000046d0


	//   ....[5]....
        /*01c8*/ 	.word	0x00004b70


	//   ....[6]....
        /*01cc*/ 	.word	0x00004cb0


	//   ....[7]....
        /*01d0*/ 	.word	0x00004ee0


	//   ....[8]....
        /*01d4*/ 	.word	0x00008fd0


	//   ....[9]....
        /*01d8*/ 	.word	0x000090c0


	//   ....[10]....
        /*01dc*/ 	.word	0x00009120


	//   ....[11]....
        /*01e0*/ 	.word	0x00009190


	//   ....[12]....
        /*01e4*/ 	.word	0x00009200


	//   ....[13]....
        /*01e8*/ 	.word	0x00009230


	//   ....[14]....
        /*01ec*/ 	.word	0x000092d0


	//   ....[15]....
        /*01f0*/ 	.word	0x00009320


	//   ....[16]....
        /*01f4*/ 	.word	0x0000e050


	//   ....[17]....
        /*01f8*/ 	.word	0x0000e1e0


	//   ....[18]....
        /*01fc*/ 	.word	0x0000e210


	//   ....[19]....
        /*0200*/ 	.word	0x0000e260


	//   ....[20]....
        /*0204*/ 	.word	0x0000e370


	//   ....[21]....
        /*0208*/ 	.word	0x0000e3a0


	//   ....[22]....
        /*020c*/ 	.word	0x0000e3e0


	//   ....[23]....
        /*0210*/ 	.word	0x0000e580


	//   ....[24]....
        /*0214*/ 	.word	0x00012590


	//   ....[25]....
        /*0218*/ 	.word	0x000125d0


	//   ....[26]....
        /*021c*/ 	.word	0x00012710


	//   ....[27]....
        /*0220*/ 	.word	0x00012740


	//   ....[28]....
        /*0224*/ 	.word	0x00012960


	//   ....[29]....
        /*0228*/ 	.word	0x00012a10


	//   ....[30]....
        /*022c*/ 	.word	0x00012b60


	//   ....[31]....
        /*0230*/ 	.word	0x00012bb0


	//   ....[32]....
        /*0234*/ 	.word	0x00015c30


	//   ....[33]....
        /*0238*/ 	.word	0x00015c40


	//   ....[34]....
        /*023c*/ 	.word	0x00015c70


	//   ....[35]....
        /*0240*/ 	.word	0x00015f20


	//   ....[36]....
        /*0244*/ 	.word	0x00015f30


	//   ....[37]....
        /*0248*/ 	.word	0x00015f60


	//   ....[38]....
        /*024c*/ 	.word	0x00015f70


	//   ....[39]....
        /*0250*/ 	.word	0x00015f90


	//----- nvinfo : EIATTR_EXIT_INSTR_OFFSETS
	.align		4
.L_320:
        /*0254*/ 	.byte	0x04, 0x1c
        /*0256*/ 	.short	(.L_322 - .L_321)


	//   ....[0]....
.L_321:
        /*0258*/ 	.word	0x00000690


	//   ....[1]....
        /*025c*/ 	.word	0x00017a60


	//   ....[2]....
        /*0260*/ 	.word	0x00017b90


	//   ....[3]....
        /*0264*/ 	.word	0x00017bb0


	//   ....[4]....
        /*0268*/ 	.word	0x000187a0


	//   ....[5]....
        /*026c*/ 	.word	0x00018830


	//----- nvinfo : EIATTR_CRS_STACK_SIZE
	.align		4
.L_322:
        /*0270*/ 	.byte	0x04, 0x1e
        /*0272*/ 	.short	(.L_324 - .L_323)
.L_323:
        /*0274*/ 	.word	0x00000000


	//----- nvinfo : EIATTR_CBANK_PARAM_SIZE
	.align		4
.L_324:
        /*0278*/ 	.byte	0x03, 0x19
        /*027a*/ 	.short	0x01d0


	//----- nvinfo : EIATTR_PARAM_CBANK
	.align		4
        /*027c*/ 	.byte	0x04, 0x0a
        /*027e*/ 	.short	(.L_326 - .L_325)
	.align		4
.L_325:
        /*0280*/ 	.word	index@(.nv.constant0._ZN5flash16flash_fwd_kernelI23Flash_fwd_kernel_traitsILi96ELi128ELi64ELi4ELb0ELb0EN7cutlass10bfloat16_tE19Flash_kernel_traitsILi96ELi128ELi64ELi4ES3_EELb1ELb1ELb0ELb0ELb0ELb0ELb0ELb0EEEvNS_16Flash_fwd_paramsE)
        /*0284*/ 	.short	0x0210
        /*0286*/ 	.short	0x01d0


	//----- nvinfo : EIATTR_SW_WAR
	.align		4
.L_326:
        /*0288*/ 	.byte	0x04, 0x36
        /*028a*/ 	.short	(.L_328 - .L_327)
.L_327:
        /*028c*/ 	.word	0x00000008
.L_328:


//--------------------- .nv.info._ZN5flash16flash_fwd_kernelI23Flash_fwd_kernel_traitsILi96ELi128ELi64ELi4ELb0ELb0EN7cutlass10bfloat16_tE19Flash_kernel_traitsILi96ELi128ELi64ELi4ES3_EELb1ELb1ELb0ELb0ELb1ELb1ELb0ELb0EEEvNS_16Flash_fwd_paramsE --------------------------
	.section	.nv.info._ZN5flash16flash_fwd_kernelI23Flash_fwd_kernel_traitsILi96ELi128ELi64ELi4ELb0ELb0EN7cutlass10bfloat16_tE19Flash_kernel_traitsILi96ELi128ELi64ELi4ES3_EELb1ELb1ELb0ELb0ELb1ELb1ELb0ELb0EEEvNS_16Flash_fwd_paramsE,"",@"SHT_CUDA_INFO"
	.sectionflags	@""
	.align	4


	//----- nvinfo : EIATTR_CUDA_API_VERSION
	.align		4
        /*0000*/ 	.byte	0x04, 0x37
        /*0002*/ 	.short	(.L_330 - .L_329)
.L_329:
        /*0004*/ 	.word	0x00000082


	//----- nvinfo : EIATTR_KPARAM_INFO
	.align		4
.L_330:
        /*0008*/ 	.byte	0x04, 0x17
        /*000a*/ 	.short	(.L_332 - .L_331)
.L_331:
        /*000c*/ 	.word	0x00000000
        /*0010*/ 	.short	0x0000
        /*0012*/ 	.short	0x0000
        /*0014*/ 	.byte	0x00, 0xf0, 0x41, 0x07


	//----- nvinfo : EIATTR_SPARSE_MMA_MASK
	.align		4
.L_332:
        /*0018*/ 	.byte	0x03, 0x50
        /*001a*/ 	.short	0x0000


	//----- nvinfo : EIATTR_MAXREG_COUNT
	.align		4
        /*001c*/ 	.byte	0x03, 0x1b
        /*001e*/ 	.short	0x00ff


	//----- nvinfo : EIATTR_NUM_BARRIERS
	.align		4
        /*0020*/ 	.byte	0x02, 0x4c
        /*0022*/ 	.byte	0x01
	.zero		1


	//----- nvinfo : EIATTR_MERCURY_ISA_VERSION
	.align		4
        /*0024*/ 	.byte	0x03, 0x5f
        /*0026*/ 	.short	0x0101


	//----- nvinfo : EIATTR_COOP_GROUP_MASK_REGIDS
	.align		4
        /*0028*/ 	.byte	0x04, 0x29
        /*002a*/ 	.short	(.L_334 - .L_333)


	//   ....[0]....
.L_333:
        /*002c*/ 	.word	0xffffffff


	//   ....[1]....
        /*0030*/ 	.word	0xffffffff


	//   ....[2]....
        /*0034*/ 	.word	0xffffffff


	//   ....[3]....
        /*0038*/ 	.word	0xffffffff


	//   ....[4]....
        /*003c*/ 	.word	0xffffffff


	//   ....[5]....
        /*0040*/ 	.word	0xffffffff


	//   ....[6]....
        /*0044*/ 	.word	0xffffffff


	//   ....[7]....
        /*0048*/ 	.word	0xffffffff


	//   ....[8]....
        /*004c*/ 	.word	0xffffffff


	//   ....[9]....
        /*0050*/ 	.word	0xffffffff


	//   ....[10]....
        /*0054*/ 	.word	0xffffffff


	//   ....[11]....
        /*0058*/ 	.word	0xffffffff


	//   ....[12]....
        /*005c*/ 	.word	0xffffffff


	//   ....[13]....
        /*0060*/ 	.word	0xffffffff


	//   ....[14]....
        /*0064*/ 	.word	0xffffffff


	//   ....[15]....
        /*0068*/ 	.word	0xffffffff


	//   ....[16]....
        /*006c*/ 	.word	0xffffffff


	//   ....[17]....
        /*0070*/ 	.word	0xffffffff


	//   ....[18]....
        /*0074*/ 	.word	0xffffffff


	//   ....[19]....
        /*0078*/ 	.word	0xffffffff


	//   ....[20]....
        /*007c*/ 	.word	0xffffffff


	//   ....[21]....
        /*0080*/ 	.word	0xffffffff


	//   ....[22]....
        /*0084*/ 	.word	0xffffffff


	//   ....[23]....
        /*0088*/ 	.word	0xffffffff


	//   ....[24]....
        /*008c*/ 	.word	0xffffffff


	//   ....[25]....
        /*0090*/ 	.word	0xffffffff


	//   ....[26]....
        /*0094*/ 	.word	0xffffffff


	//   ....[27]....
        /*0098*/ 	.word	0xffffffff


	//   ....[28]....
        /*009c*/ 	.word	0xffffffff


	//   ....[29]....
        /*00a0*/ 	.word	0xffffffff


	//   ....[30]....
        /*00a4*/ 	.word	0xffffffff


	//   ....[31]....
        /*00a8*/ 	.word	0xffffffff


	//----- nvinfo : EIATTR_COOP_GROUP_INSTR_OFFSETS
	.align		4
.L_334:
        /*00ac*/ 	.byte	0x04, 0x28
        /*00ae*/ 	.short	(.L_336 - .L_335)


	//   ....[0]....
.L_335:
        /*00b0*/ 	.word	0x00002990


	//   ....[1]....
        /*00b4*/ 	.word	0x00002af0


	//   ....[2]....
        /*00b8*/ 	.word	0x00002b30


	//   ....[3]....
        /*00bc*/ 	.word	0x00002c90


	//   ....[4]....
        /*00c0*/ 	.word	0x00002ed0


	//   ....[5]....
        /*00c4*/ 	.word	0x00002f70


	//   ....[6]....
        /*00c8*/ 	.word	0x00003140


	//   ....[7]....
        /*00cc*/ 	.word	0x000032a0


	//   ....[8]....
        /*00d0*/ 	.word	0x00006a40


	//   ....[9]....
        /*00d4*/ 	.word	0x00006d20


	//   ....[10]....
        /*00d8*/ 	.word	0x00006dc0


	//   ....[11]....
        /*00dc*/ 	.word	0x00006f50


	//   ....[12]....
        /*00e0*/ 	.word	0x00007020


	//   ....[13]....
        /*00e4*/ 	.word	0x000071f0


	//   ....[14]....
        /*00e8*/ 	.word	0x00007230


	//   ....[15]....
        /*00ec*/ 	.word	0x000073e0


	//   ....[16]....
        /*00f0*/ 	.word	0x0000afe0


	//   ....[17]....
        /*00f4*/ 	.word	0x0000b020


	//   ....[18]....
        /*00f8*/ 	.word	0x0000b120


	//   ....[19]....
        /*00fc*/ 	.word	0x0000b150


	//   ....[20]....
        /*0100*/ 	.word	0x0000b290


	//   ....[21]....
        /*0104*/ 	.word	0x0000b4b0


	//   ....[22]....
        /*0108*/ 	.word	0x0000b530


	//   ....[23]....
        /*010c*/ 	.word	0x0000b670


	//   ....[24]....
        /*0110*/ 	.word	0x0000e2d0


	//   ....[25]....
        /*0114*/ 	.word	0x0000e310


	//   ....[26]....
        /*0118*/ 	.word	0x0000e350


	//   ....[27]....
        /*011c*/ 	.word	0x0000e390


	//   ....[28]....
        /*0120*/ 	.word	0x0000e420


	//   ....[29]....
        /*0124*/ 	.word	0x0000e440


	//   ....[30]....
        /*0128*/ 	.word	0x0000e450


	//   ....[31]....
        /*012c*/ 	.word	0x0000e460


	//----- nvinfo : EIATTR_EXIT_INSTR_OFFSETS
	.align		4
.L_336:
        /*0130*/ 	.byte	0x04, 0x1c
        /*0132*/ 	.short	(.L_338 - .L_337)


	//   ....[0]....
.L_337:
        /*0134*/ 	.word	0x00000360


	//   ....[1]....
        /*0138*/ 	.word	0x0000fdd0


	//   ....[2]....
        /*013c*/ 	.word	0x00010530


	//   ....[3]....
        /*0140*/ 	.word	0x000105c0


	//----- nvinfo : EIATTR_CRS_STACK_SIZE
	.align		4
.L_338:
        /*0144*/ 	.byte	0x04, 0x1e
        /*0146*/ 	.short	(.L_340 - .L_339)
.L_339:
        /*0148*/ 	.word	0x00000000


	//----- nvinfo : EIATTR_CBANK_PARAM_SIZE
	.align		4
.L_340:
        /*014c*/ 	.byte	0x03, 0x19
        /*014e*/ 	.short	0x01d0


	//----- nvinfo : EIATTR_PARAM_CBANK
	.align		4
        /*0150*/ 	.byte	0x04, 0x0a
        /*0152*/ 	.short	(.L_342 - .L_341)
	.align		4
.L_341:
        /*0154*/ 	.word	index@(.nv.constant0._ZN5flash16flash_fwd_kernelI23Flash_fwd_kernel_traitsILi96ELi128ELi64ELi4ELb0ELb0EN7cutlass10bfloat16_tE19Flash_kernel_traitsILi96ELi128ELi64ELi4ES3_EELb1ELb1ELb0ELb0ELb1ELb1ELb0ELb0EEEvNS_16Flash_fwd_paramsE)
        /*0158*/ 	.short	0x0210
        /*015a*/ 	.short	0x01d0


	//----- nvinfo : EIATTR_SW_WAR
	.align		4
.L_342:
        /*015c*/ 	.byte	0x04, 0x36
        /*015e*/ 	.short	(.L_344 - .L_343)
.L_343:
        /*0160*/ 	.word	0x00000008
.L_344:


//--------------------- .nv.info._ZN5flash16flash_fwd_kernelI23Flash_fwd_kernel_traitsILi96ELi128ELi64ELi4ELb0ELb0EN7cutlass10bfloat16_tE19Flash_kernel_traitsILi96ELi128ELi64ELi4ES3_EELb0ELb1ELb0ELb0ELb1ELb1ELb1ELb0EEEvNS_16Flash_fwd_paramsE --------------------------
	.section	.nv.info._ZN5flash16flash_fwd_kernelI23Flash_fwd_kernel_traitsILi96ELi128ELi64ELi4ELb0ELb0EN7cutlass10bfloat16_tE19Flash_kernel_traitsILi96ELi128ELi64ELi4ES3_EELb0ELb1ELb0ELb0ELb1ELb1ELb1ELb0EEEvNS_16Flash_fwd_paramsE,"",@"SHT_CUDA_INFO"
	.sectionflags	@""
	.align	4


	//----- nvinfo : EIATTR_CUDA_API_VERSION
	.align		4
        /*0000*/ 	.byte	0x04, 0x37
        /*0002*/ 	.short	(.L_346 - .L_345)
.L_345:
        /*0004*/ 	.word	0x00000082


	//----- nvinfo : EIATTR_KPARAM_INFO
	.align		4
.L_346:
        /*0008*/ 	.byte	0x04, 0x17
        /*000a*/ 	.short	(.L_348 - .L_347)
.L_347:
        /*000c*/ 	.word	0x00000000
        /*0010*/ 	.short	0x0000
        /*0012*/ 	.short	0x0000
        /*0014*/ 	.byte	0x00, 0xf0, 0x41, 0x07


	//----- nvinfo : EIATTR_SPARSE_MMA_MASK
	.align		4
.L_348:
        /*0018*/ 	.byte	0x03, 0x50
        /*001a*/ 	.short	0x0000


	//----- nvinfo : EIATTR_MAXREG_COUNT
	.align		4
        /*001c*/ 	.byte	0x03, 0x1b
        /*001e*/ 	.short	0x00ff


	//----- nvinfo : EIATTR_NUM_BARRIERS
	.align		4
        /*0020*/ 	.byte	0x02, 0x4c
        /*0022*/ 	.byte	0x01
	.zero		1


	//----- nvinfo : EIATTR_ANNOTATIONS
	.align		4
        /*0024*/ 	.byte	0x04, 0x55
        /*0026*/ 	.short	(.L_350 - .L_349)


	//   ....[0]....
.L_349:
        /* <DEDUP_REMOVED lines=32> */


	//----- nvinfo : EIATTR_MERCURY_ISA_VERSION
	.align		4
.L_350:
        /*0218*/ 	.byte	0x03, 0x5f
        /*021a*/ 	.short	0x0101


	//----- nvinfo : EIATTR_COOP_GROUP_MASK_REGIDS
	.align		4
        /*021c*/ 	.byte	0x04, 0x29
        /*021e*/ 	.short	(.L_352 - .L_351)


	//   ....[0]....
.L_351:
        /*0220*/ 	.word	0xffffffff


	//   ....[1]....
        /*0224*/ 	.word	0xffffffff


	//   ....[2]....
        /*0228*/ 	.word	0xffffffff


	//   ....[3]....
        /*022c*/ 	.word	0xffffffff


	//   ....[4]....
        /*0230*/ 	.word	0xffffffff


	//   ....[5]....
        /*0234*/ 	.word	0xffffffff


	//   ....[6]....
        /*0238*/ 	.word	0xffffffff


	//   ....[7]....
        /*023c*/ 	.word	0xffffffff


	//   ....[8]....
        /*0240*/ 	.word	0xffffffff


	//   ....[9]....
        /*0244*/ 	.word	0xffffffff


	//   ....[10]....
        /*0248*/ 	.word	0xffffffff


	//   ....[11]....
        /*024c*/ 	.word	0xffffffff


	//   ....[12]....
        /*0250*/ 	.word	0xffffffff


	//   ....[13]....
        /*0254*/ 	.word	0xffffffff


	//   ....[14]....
        /*0258*/ 	.word	0xffffffff


	//   ....[15]....
        /*025c*/ 	.word	0xffffffff


	//   ....[16]....
        /*0260*/ 	.word	0xffffffff


	//   ....[17]....
        /*0264*/ 	.word	0xffffffff


	//   ....[18]....
        /*0268*/ 	.word	0xffffffff


	//   ....[19]....
        /*026c*/ 	.word	0xffffffff


	//   ....[20]....
        /*0270*/ 	.word	0xffffffff


	//   ....[21]....
        /*0274*/ 	.word	0xffffffff


	//   ....[22]....
        /*0278*/ 	.word	0xffffffff


	//   ....[23]....
        /*027c*/ 	.word	0xffffffff


	//   ....[24]....
        /*0280*/ 	.word	0xffffffff


	//   ....[25]....
        /*0284*/ 	.word	0xffffffff


	//   ....[26]....
        /*0288*/ 	.word	0xffffffff


	//   ....[27]....
        /*028c*/ 	.word	0xffffffff


	//   ....[28]....
        /*0290*/ 	.word	0xffffffff


	//   ....[29]....
        /*0294*/ 	.word	0xffffffff


	//   ....[30]....
        /*0298*/ 	.word	0xffffffff


	//   ....[31]....
        /*029c*/ 	.word	0xffffffff


	//----- nvinfo : EIATTR_COOP_GROUP_INSTR_OFFSETS
	.align		4
.L_352:
        /*02a0*/ 	.byte	0x04, 0x28
        /*02a2*/ 	.short	(.L_354 - .L_353)


	//   ....[0]....
.L_353:
        /*02a4*/ 	.word	0x000025f0


	//   ....[1]....
        /*02a8*/ 	.word	0x000027c0


	//   ....[2]....
        /*02ac*/ 	.word	0x00002cf0


	//   ....[3]....
        /*02b0*/ 	.word	0x00002e70


	//   ....[4]....
        /*02b4*/ 	.word	0x00002ea0


	//   ....[5]....
        /*02b8*/ 	.word	0x00002fe0


	//   ....[6]....
        /*02bc*/ 	.word	0x00003640


	//   ....[7]....
        /*02c0*/ 	.word	0x00003750


	//   ....[8]....
        /*02c4*/ 	.word	0x000068f0


	//   ....[9]....
        /*02c8*/ 	.word	0x00006a20


	//   ....[10]....
        /*02cc*/ 	.word	0x00006cf0


	//   ....[11]....
        /*02d0*/ 	.word	0x00006dc0


	//   ....[12]....
        /*02d4*/ 	.word	0x00006e70


	//   ....[13]....
        /*02d8*/ 	.word	0x00006ea0


	//   ....[14]....
        /*02dc*/ 	.word	0x00006ec0


	//   ....[15]....
        /*02e0*/ 	.word	0x00007110


	//   ....[16]....
        /*02e4*/ 	.word	0x0000aaa0


	//   ....[17]....
        /*02e8*/ 	.word	0x0000ab20


	//   ....[18]....
        /*02ec*/ 	.word	0x0000ab50


	//   ....[19]....
        /*02f0*/ 	.word	0x0000ab80


	//   ....[20]....
        /*02f4*/ 	.word	0x0000abc0


	//   ....[21]....
        /*02f8*/ 	.word	0x0000abe0


	//   ....[22]....
        /*02fc*/ 	.word	0x0000abf0


	//   ....[23]....
        /*0300*/ 	.word	0x0000ac10


	//   ....[24]....
        /*0304*/ 	.word	0x0000cd60


	//   ....[25]....
        /*0308*/ 	.word	0x0000cd70


	//   ....[26]....
        /*030c*/ 	.word	0x0000cd80


	//   ....[27]....
        /*0310*/ 	.word	0x0000cda0


	//   ....[28]....
        /*0314*/ 	.word	0x0000cdd0


	//   ....[29]....
        /*0318*/ 	.word	0x0000ce00


	//   ....[30]....
        /*031c*/ 	.word	0x0000ce30


	//   ....[31]....
        /*0320*/ 	.word	0x0000ce60


	//----- nvinfo : EIATTR_EXIT_INSTR_OFFSETS
	.align		4
.L_354:
        /*0324*/ 	.byte	0x04, 0x1c
        /*0326*/ 	.short	(.L_356 - .L_355)


	//   ....[0]....
.L_355:
        /*0328*/ 	.word	0x000001b0


	//   ....[1]....
        /*032c*/ 	.word	0x0000e680


	//   ....[2]....
        /*0330*/ 	.word	0x0000edf0


	//   ....[3]....
        /*0334*/ 	.word	0x0000ee80


	//----- nvinfo : EIATTR_CRS_STACK_SIZE
	.align		4
.L_356:
        /*0338*/ 	.byte	0x04, 0x1e
        /*033a*/ 	.short	(.L_358 - .L_357)
.L_357:
        /*033c*/ 	.word	0x00000000


	//----- nvinfo : EIATTR_CBANK_PARAM_SIZE
	.align		4
.L_358:
        /*0340*/ 	.byte	0x03, 0x19
        /*0342*/ 	.short	0x01d0


	//----- nvinfo : EIATTR_PARAM_CBANK
	.align		4
        /*0344*/ 	.byte	0x04, 0x0a
        /*0346*/ 	.short	(.L_360 - .L_359)
	.align		4
.L_359:
        /*0348*/ 	.word	index@(.nv.constant0._ZN5flash16flash_fwd_kernelI23Flash_fwd_kernel_traitsILi96ELi128ELi64ELi4ELb0ELb0EN7cutlass10bfloat16_tE19Flash_kernel_traitsILi96ELi128ELi64ELi4ES3_EELb0ELb1ELb0ELb0ELb1ELb1ELb1ELb0EEEvNS_16Flash_fwd_paramsE)
        /*034c*/ 	.short	0x0210
        /*034e*/ 	.short	0x01d0


	//----- nvinfo : EIATTR_SW_WAR
	.align		4
.L_360:
        /*0350*/ 	.byte	0x04, 0x36
        /*0352*/ 	.short	(.L_362 - .L_361)
.L_361:
        /*0354*/ 	.word	0x00000008
.L_362:


//--------------------- .nv.info._ZN5flash16flash_fwd_kernelI23Flash_fwd_kernel_traitsILi96ELi128ELi64ELi4ELb0ELb0EN7cutlass10bfloat16_tE19Flash_kernel_traitsILi96ELi128ELi64ELi4ES3_EELb1ELb1ELb0ELb0ELb0ELb1ELb0ELb0EEEvNS_16Flash_fwd_paramsE --------------------------
	.section	.nv.info._ZN5flash16flash_fwd_kernelI23Flash_fwd_kernel_traitsILi96ELi128ELi64ELi4ELb0ELb0EN7cutlass10bfloat16_tE19Flash_kernel_traitsILi96ELi128ELi64ELi4ES3_EELb1ELb1ELb0ELb0ELb0ELb1ELb0ELb0EEEvNS_16Flash_fwd_paramsE,"",@"SHT_CUDA_INFO"
	.sectionflags	@""
	.align	4


	//----- nvinfo : EIATTR_CUDA_API_VERSION
	.align		4
        /*0000*/ 	.byte	0x04, 0x37
        /*0002*/ 	.short	(.L_364 - .L_363)
.L_363:
        /*0004*/ 	.word	0x00000082


	//----- nvinfo : EIATTR_KPARAM_INFO
	.align		4
.L_364:
        /*0008*/ 	.byte	0x04, 0x17
        /*000a*/ 	.short	(.L_366 - .L_365)
.L_365:
        /*000c*/ 	.word	0x00000000
        /*0010*/ 	.short	0x0000
        /*0012*/ 	.short	0x0000
        /*0014*/ 	.byte	0x00, 0xf0, 0x41, 0x07


	//----- nvinfo : EIATTR_SPARSE_MMA_MASK
	.align		4
.L_366:
        /*0018*/ 	.byte	0x03, 0x50
        /*001a*/ 	.short	0x0000


	//----- nvinfo : EIATTR_MAXREG_COUNT
	.align		4
        /*001c*/ 	.byte	0x03, 0x1b
        /*001e*/ 	.short	0x00ff


	//----- nvinfo : EIATTR_NUM_BARRIERS
	.align		4
        /*0020*/ 	.byte	0x02, 0x4c
        /*0022*/ 	.byte	0x01
	.zero		1


	//----- nvinfo : EIATTR_ANNOTATIONS
	.align		4
        /*0024*/ 	.byte	0x04, 0x55
        /*0026*/ 	.short	(.L_368 - .L_367)


	//   ....[0]....
.L_367:
        /*0028*/ 	.word	0x00000001
        /*002c*/ 	.byte	0xf0, 0xc1, 0x00, 0x00, 0x01, 0x00, 0x00, 0x00, 0x60, 0xc2, 0x00, 0x00, 0x01, 0x00, 0x00, 0x00
        /*003c*/ 	.byte	0xe0, 0xda, 0x00, 0x00, 0x01, 0x00, 0x00, 0x00, 0x90, 0xdb, 0x00, 0x00


	//----- nvinfo : EIATTR_MERCURY_ISA_VERSION
	.align		4
.L_368:
        /*0048*/ 	.byte	0x03, 0x5f
        /*004a*/ 	.short	0x0101


	//----- nvinfo : EIATTR_COOP_GROUP_MASK_REGIDS
	.align		4
        /*004c*/ 	.byte	0x04, 0x29
        /*004e*/ 	.short	(.L_370 - .L_369)


	//   ....[0]....
.L_369:
        /*0050*/ 	.word	0xffffffff


	//   ....[1]....
        /*0054*/ 	.word	0xffffffff


	//   ....[2]....
        /*0058*/ 	.word	0xffffffff


	//   ....[3]....
        /*005c*/ 	.word	0xffffffff


	//   ....[4]....
        /*0060*/ 	.word	0xffffffff


	//   ....[5]....
        /*0064*/ 	.word	0xffffffff


	//   ....[6]....
        /*0068*/ 	.word	0xffffffff


	//   ....[7]....
        /*006c*/ 	.word	0xffffffff


	//   ....[8]....
        /*0070*/ 	.word	0xffffffff


	//   ....[9]....
        /*0074*/ 	.word	0xffffffff


	//   ....[10]....
        /*0078*/ 	.word	0xffffffff


	//   ....[11]....
        /*007c*/ 	.word	0xffffffff


	//   ....[12]....
        /*0080*/ 	.word	0xffffffff


	//   ....[13]....
        /*0084*/ 	.word	0xffffffff


	//   ....[14]....
        /*0088*/ 	.word	0xffffffff


	//   ....[15]....
        /*008c*/ 	.word	0xffffffff


	//   ....[16]....
        /*0090*/ 	.word	0xffffffff


	//   ....[17]....
        /*0094*/ 	.word	0xffffffff


	//   ....[18]....
        /*0098*/ 	.word	0xffffffff


	//   ....[19]....
        /*009c*/ 	.word	0xffffffff


	//   ....[20]....
        /*00a0*/ 	.word	0xffffffff


	//   ....[21]....
        /*00a4*/ 	.word	0xffffffff


	//   ....[22]....
        /*00a8*/ 	.word	0xffffffff


	//   ....[23]....
        /*00ac*/ 	.word	0xffffffff


	//   ....[24]....
        /*00b0*/ 	.word	0xffffffff


	//   ....[25]....
        /*00b4*/ 	.word	0xffffffff


	//   ....[26]....
        /*00b8*/ 	.word	0xffffffff


	//   ....[27]....
        /*00bc*/ 	.word	0xffffffff


	//   ....[28]....
        /*00c0*/ 	.word	0xffffffff


	//   ....[29]....
        /*00c4*/ 	.word	0xffffffff


	//   ....[30]....
        /*00c8*/ 	.word	0xffffffff


	//   ....[31]....
        /*00cc*/ 	.word	0xffffffff


	//   ....[32]....
        /*00d0*/ 	.word	0xffffffff


	//   ....[33]....
        /*00d4*/ 	.word	0xffffffff


	//   ....[34]....
        /*00d8*/ 	.word	0xffffffff


	//   ....[35]....
        /*00dc*/ 	.word	0xffffffff


	//   ....[36]....
        /*00e0*/ 	.word	0xffffffff


	//   ....[37]....
        /*00e4*/ 	.word	0xffffffff


	//   ....[38]....
        /*00e8*/ 	.word	0xffffffff


	//   ....[39]....
        /*00ec*/ 	.word	0xffffffff


	//----- nvinfo : EIATTR_COOP_GROUP_INSTR_OFFSETS
	.align		4
.L_370:
        /*00f0*/ 	.byte	0x04, 0x28
        /*00f2*/ 	.short	(.L_372 - .L_371)


	//   ....[0]....
.L_371:
        /*00f4*/ 	.word	0x000034a0


	//   ....[1]....
        /*00f8*/ 	.word	0x000035f0


	//   ....[2]....
        /*00fc*/ 	.word	0x000036f0


	//   ....[3]....
        /*0100*/ 	.word	0x00003740


	//   ....[4]....
        /*0104*/ 	.word	0x00003a70


	//   ....[5]....
        /*0108*/ 	.word	0x00003ae0


	//   ....[6]....
        /*010c*/ 	.word	0x00003e30


	//   ....[7]....
        /*0110*/ 	.word	0x00003e70


	//   ....[8]....
        /*0114*/ 	.word	0x00007740


	//   ....[9]....
        /*0118*/ 	.word	0x000079c0


	//   ....[10]....
        /*011c*/ 	.word	0x00007ad0


	//   ....[11]....
        /*0120*/ 	.word	0x00007c80


	//   ....[12]....
        /*0124*/ 	.word	0x00007d20


	//   ....[13]....
        /*0128*/ 	.word	0x00007d60


	//   ....[14]....
        /*012c*/ 	.word	0x00007df0


	//   ....[15]....
        /*0130*/ 	.word	0x00007f00


	//   ....[16]....
        /*0134*/ 	.word	0x0000c230


	//   ....[17]....
        /*0138*/ 	.word	0x0000c350


	//   ....[18]....
        /*013c*/ 	.word	0x0000c380


	//   ....[19]....
        /*0140*/ 	.word	0x0000c480


	//   ....[20]....
        /*0144*/ 	.word	0x0000c5f0


	//   ....[21]....
        /*0148*/ 	.word	0x0000c680


	//   ....[22]....
        /*014c*/ 	.word	0x0000c840


	//   ....[23]....
        /*0150*/ 	.word	0x0000c880


	//   ....[24]....
        /*0154*/ 	.word	0x00010660


	//   ....[25]....
        /*0158*/ 	.word	0x000106a0


	//   ....[26]....
        /*015c*/ 	.word	0x000106e0


	//   ....[27]....
        /*0160*/ 	.word	0x000107c0


	//   ....[28]....
        /*0164*/ 	.word	0x000107f0


	//   ....[29]....
        /*0168*/ 	.word	0x00010820


	//   ....[30]....
        /*016c*/ 	.word	0x00010b70


	//   ....[31]....
        /*0170*/ 	.word	0x00010d20


	//   ....[32]....
        /*0174*/ 	.word	0x000137f0


	//   ....[33]....
        /*0178*/ 	.word	0x00013830


	//   ....[34]....
        /*017c*/ 	.word	0x00013860


	//   ....[35]....
        /*0180*/ 	.word	0x00013870


	//   ....[36]....
        /*0184*/ 	.word	0x000138b0


	//   ....[37]....
        /*0188*/ 	.word	0x000138d0


	//   ....[38]....
        /*018c*/ 	.word	0x000138f0


	//   ....[39]....
        /*0190*/ 	.word	0x00013900


	//----- nvinfo : EIATTR_EXIT_INSTR_OFFSETS
	.align		4
.L_372:
        /*0194*/ 	.byte	0x04, 0x1c
        /*0196*/ 	.short	(.L_374 - .L_373)


	//   ....[0]....
.L_373:
        /*0198*/ 	.word	0x00000710


	//   ....[1]....
        /*019c*/ 	.word	0x00015500


	//   ....[2]....
        /*01a0*/ 	.word	0x00015600


	//   ....[3]....
        /*01a4*/ 	.word	0x000160e0


	//   ....[4]....
        /*01a8*/ 	.word	0x00016170


	//----- nvinfo : EIATTR_CRS_STACK_SIZE
	.align		4
.L_374:
        /*01ac*/ 	.byte	0x04, 0x1e
        /*01ae*/ 	.short	(.L_376 - .L_375)
.L_375:
        /*01b0*/ 	.word	0x00000000


	//----- nvinfo : EIATTR_CBANK_PARAM_SIZE
	.align		4
.L_376:
        /*01b4*/ 	.byte	0x03, 0x19
        /*01b6*/ 	.short	0x01d0


	//----- nvinfo : EIATTR_PARAM_CBANK
	.align		4
        /*01b8*/ 	.byte	0x04, 0x0a
        /*01ba*/ 	.short	(.L_378 - .L_377)
	.align		4
.L_377:
        /*01bc*/ 	.word	index@(.nv.constant0._ZN5flash16flash_fwd_kernelI23Flash_fwd_kernel_traitsILi96ELi128ELi64ELi4ELb0ELb0EN7cutlass10bfloat16_tE19Flash_kernel_traitsILi96ELi128ELi64ELi4ES3_EELb1ELb1ELb0ELb0ELb0ELb1ELb0ELb0EEEvNS_16Flash_fwd_paramsE)
        /*01c0*/ 	.short	0x0210
        /*01c2*/ 	.short	0x01d0


	//----- nvinfo : EIATTR_SW_WAR
	.align		4
.L_378:
        /*01c4*/ 	.byte	0x04, 0x36
        /*01c6*/ 	.short	(.L_380 - .L_379)
.L_379:
        /*01c8*/ 	.word	0x00000008
.L_380:


//--------------------- .nv.info._ZN5flash16flash_fwd_kernelI23Flash_fwd_kernel_traitsILi96ELi128ELi64ELi4ELb0ELb0EN7cutlass10bfloat16_tE19Flash_kernel_traitsILi96ELi128ELi64ELi4ES3_EELb0ELb1ELb0ELb0ELb0ELb1ELb1ELb0EEEvNS_16Flash_fwd_paramsE --------------------------
	.section	.nv.info._ZN5flash16flash_fwd_kernelI23Flash_fwd_kernel_traitsILi96ELi128ELi64ELi4ELb0ELb0EN7cutlass10bfloat16_tE19Flash_kernel_traitsILi96ELi128ELi64ELi4ES3_EELb0ELb1ELb0ELb0ELb0ELb1ELb1ELb0EEEvNS_16Flash_fwd_paramsE,"",@"SHT_CUDA_INFO"
	.sectionflags	@""
	.align	4


	//----- nvinfo : EIATTR_CUDA_API_VERSION
	.align		4
        /*0000*/ 	.byte	0x04, 0x37
        /*0002*/ 	.short	(.L_382 - .L_381)
.L_381:
        /*0004*/ 	.word	0x00000082


	//----- nvinfo : EIATTR_KPARAM_INFO
	.align		4
.L_382:
        /*0008*/ 	.byte	0x04, 0x17
        /*000a*/ 	.short	(.L_384 - .L_383)
.L_383:
        /*000c*/ 	.word	0x00000000
        /*0010*/ 	.short	0x0000
        /*0012*/ 	.short	0x0000
        /*0014*/ 	.byte	0x00, 0xf0, 0x41, 0x07


	//----- nvinfo : EIATTR_SPARSE_MMA_MASK
	.align		4
.L_384:
        /*0018*/ 	.byte	0x03, 0x50
        /*001a*/ 	.short	0x0000


	//----- nvinfo : EIATTR_MAXREG_COUNT
	.align		4
        /*001c*/ 	.byte	0x03, 0x1b
        /*001e*/ 	.short	0x00ff


	//----- nvinfo : EIATTR_NUM_BARRIERS
	.align		4
        /*0020*/ 	.byte	0x02, 0x4c
        /*0022*/ 	.byte	0x01
	.zero		1


	//----- nvinfo : EIATTR_ANNOTATIONS
	.align		4
        /*0024*/ 	.byte	0x04, 0x55
        /*0026*/ 	.short	(.L_386 - .L_385)


	//   ....[0]....
.L_385:
        /* <DEDUP_REMOVED lines=51> */
        /*034c*/ 	.byte	0xf0, 0x3e, 0x01, 0x00


	//----- nvinfo : EIATTR_MERCURY_ISA_VERSION
	.align		4
.L_386:
        /*0350*/ 	.byte	0x03, 0x5f
        /*0352*/ 	.short	0x0101


	//----- nvinfo : EIATTR_COOP_GROUP_MASK_REGIDS
	.align		4
        /*0354*/ 	.byte	0x04, 0x29
        /*0356*/ 	.short	(.L_388 - .L_387)


	//   ....[0]....
.L_387:
        /*0358*/ 	.word	0xffffffff


	//   ....[1]....
        /*035c*/ 	.word	0xffffffff


	//   ....[2]....
        /*0360*/ 	.word	0xffffffff


	//   ....[3]....
        /*0364*/ 	.word	0xffffffff


	//   ....[4]....
        /*0368*/ 	.word	0xffffffff


	//   ....[5]....
        /*036c*/ 	.word	0xffffffff


	//   ....[6]....
        /*0370*/ 	.word	0xffffffff


	//   ....[7]....
        /*0374*/ 	.word	0xffffffff


	//   ....[8]....
        /*0378*/ 	.word	0xffffffff


	//   ....[9]....
        /*037c*/ 	.word	0xffffffff


	//   ....[10]....
        /*0380*/ 	.word	0xffffffff


	//   ....[11]....
        /*0384*/ 	.word	0xffffffff


	//   ....[12]....
        /*0388*/ 	.word	0xffffffff


	//   ....[13]....
        /*038c*/ 	.word	0xffffffff


	//   ....[14]....
        /*0390*/ 	.word	0xffffffff


	//   ....[15]....
        /*0394*/ 	.word	0xffffffff


	//   ....[16]....
        /*0398*/ 	.word	0xffffffff


	//   ....[17]....
        /*039c*/ 	.word	0xffffffff


	//   ....[18]....
        /*03a0*/ 	.word	0xffffffff


	//   ....[19]....
        /*03a4*/ 	.word	0xffffffff


	//   ....[20]....
        /*03a8*/ 	.word	0xffffffff


	//   ....[21]....
        /*03ac*/ 	.word	0xffffffff


	//   ....[22]....
        /*03b0*/ 	.word	0xffffffff


	//   ....[23]....
        /*03b4*/ 	.word	0xffffffff


	//   ....[24]....
        /*03b8*/ 	.word	0xffffffff


	//   ....[25]....
        /*03bc*/ 	.word	0xffffffff


	//   ....[26]....
        /*03c0*/ 	.word	0xffffffff


	//   ....[27]....
        /*03c4*/ 	.word	0xffffffff


	//   ....[28]....
        /*03c8*/ 	.word	0xffffffff


	//   ....[29]....
        /*03cc*/ 	.word	0xffffffff


	//   ....[30]....
        /*03d0*/ 	.word	0xffffffff


	//   ....[31]....
        /*03d4*/ 	.word	0xffffffff


	//   ....[32]....
        /*03d8*/ 	.word	0xffffffff


	//   ....[33]....
        /*03dc*/ 	.word	0xffffffff


	//   ....[34]....
        /*03e0*/ 	.word	0xffffffff


	//   ....[35]....
        /*03e4*/ 	.word	0xffffffff


	//   ....[36]....
        /*03e8*/ 	.word	0xffffffff


	//   ....[37]....
        /*03ec*/ 	.word	0xffffffff


	//   ....[38]....
        /*03f0*/ 	.word	0xffffffff


	//   ....[39]....
        /*03f4*/ 	.word	0xffffffff


	//----- nvinfo : EIATTR_COOP_GROUP_INSTR_OFFSETS
	.align		4
.L_388:
        /*03f8*/ 	.byte	0x04, 0x28
        /*03fa*/ 	.short	(.L_390 - .L_389)


	//   ....[0]....
.L_389:
        /*03fc*/ 	.word	0x00003680


	//   ....[1]....
        /*0400*/ 	.word	0x00003710


	//   ....[2]....
        /*0404*/ 	.word	0x00003830


	//   ....[3]....
        /*0408*/ 	.word	0x00003890


	//   ....[4]....
        /*040c*/ 	.word	0x000038c0


	//   ....[5]....
        /*0410*/ 	.word	0x00003a00


	//   ....[6]....
        /*0414*/ 	.word	0x00004050


	//   ....[7]....
        /*0418*/ 	.word	0x000040d0


	//   ....[8]....
        /*041c*/ 	.word	0x00007060


	//   ....[9]....
        /*0420*/ 	.word	0x00007320


	//   ....[10]....
        /*0424*/ 	.word	0x00007590


	//   ....[11]....
        /*0428*/ 	.word	0x00007660


	//   ....[12]....
        /*042c*/ 	.word	0x000076f0


	//   ....[13]....
        /*0430*/ 	.word	0x00007750


	//   ....[14]....
        /*0434*/ 	.word	0x00007820


	//   ....[15]....
        /*0438*/ 	.word	0x00007860


	//   ....[16]....
        /*043c*/ 	.word	0x0000b910


	//   ....[17]....
        /*0440*/ 	.word	0x0000bc90


	//   ....[18]....
        /*0444*/ 	.word	0x0000bcd0


	//   ....[19]....
        /*0448*/ 	.word	0x0000bd60


	//   ....[20]....
        /*044c*/ 	.word	0x0000bdd0


	//   ....[21]....
        /*0450*/ 	.word	0x0000be80


	//   ....[22]....
        /*0454*/ 	.word	0x0000bf40


	//   ....[23]....
        /*0458*/ 	.word	0x0000bfc0


	//   ....[24]....
        /*045c*/ 	.word	0x0000fb40


	//   ....[25]....
        /*0460*/ 	.word	0x0000fbc0


	//   ....[26]....
        /*0464*/ 	.word	0x0000fbf0


	//   ....[27]....
        /*0468*/ 	.word	0x0000fc20


	//   ....[28]....
        /*046c*/ 	.word	0x0000fc60


	//   ....[29]....
        /*0470*/ 	.word	0x0000fc80


	//   ....[30]....
        /*0474*/ 	.word	0x0000fc90


	//   ....[31]....
        /*0478*/ 	.word	0x0000fcb0


	//   ....[32]....
        /*047c*/ 	.word	0x00011df0


	//   ....[33]....
        /*0480*/ 	.word	0x00011e00


	//   ....[34]....
        /*0484*/ 	.word	0x00011e10


	//   ....[35]....
        /*0488*/ 	.word	0x00011e20


	//   ....[36]....
        /*048c*/ 	.word	0x00011e60


	//   ....[37]....
        /*0490*/ 	.word	0x00011e90


	//   ....[38]....
        /*0494*/ 	.word	0x00011ec0


	//   ....[39]....
        /*0498*/ 	.word	0x00011ef0


	//----- nvinfo : EIATTR_EXIT_INSTR_OFFSETS
	.align		4
.L_390:
        /*049c*/ 	.byte	0x04, 0x1c
        /*049e*/ 	.short	(.L_392 - .L_391)


	//   ....[0]....
.L_391:
        /*04a0*/ 	.word	0x00000330


	//   ....[1]....
        /*04a4*/ 	.word	0x00013af0


	//   ....[2]....
        /*04a8*/ 	.word	0x00013bf0


	//   ....[3]....
        /*04ac*/ 	.word	0x000146f0


	//   ....[4]....
        /*04b0*/ 	.word	0x00014780


	//----- nvinfo : EIATTR_CRS_STACK_SIZE
	.align		4
.L_392:
        /*04b4*/ 	.byte	0x04, 0x1e
        /*04b6*/ 	.short	(.L_394 - .L_393)
.L_393:
        /*04b8*/ 	.word	0x00000000


	//----- nvinfo : EIATTR_CBANK_PARAM_SIZE
	.align		4
.L_394:
        /*04bc*/ 	.byte	0x03, 0x19
        /*04be*/ 	.short	0x01d0


	//----- nvinfo : EIATTR_PARAM_CBANK
	.align		4
        /*04c0*/ 	.byte	0x04, 0x0a
        /*04c2*/ 	.short	(.L_396 - .L_395)
	.align		4
.L_395:
        /*04c4*/ 	.word	index@(.nv.constant0._ZN5flash16flash_fwd_kernelI23Flash_fwd_kernel_traitsILi96ELi128ELi64ELi4ELb0ELb0EN7cutlass10bfloat16_tE19Flash_kernel_traitsILi96ELi128ELi64ELi4ES3_EELb0ELb1ELb0ELb0ELb0ELb1ELb1ELb0EEEvNS_16Flash_fwd_paramsE)
        /*04c8*/ 	.short	0x0210
        /*04ca*/ 	.short	0x01d0


	//----- nvinfo : EIATTR_SW_WAR
	.align		4
.L_396:
        /*04cc*/ 	.byte	0x04, 0x36
        /*04ce*/ 	.short	(.L_398 - .L_397)
.L_397:
        /*04d0*/ 	.word	0x00000008
.L_398:


//--------------------- .nv.info._ZN5flash16flash_fwd_kernelI23Flash_fwd_kernel_traitsILi96ELi128ELi64ELi4ELb0ELb0EN7cutlass10bfloat16_tE19Flash_kernel_traitsILi96ELi128ELi64ELi4ES3_EELb1ELb1ELb0ELb1ELb0ELb0ELb0ELb0EEEvNS_16Flash_fwd_paramsE --------------------------
	.section	.nv.info._ZN5flash16flash_fwd_kernelI23Flash_fwd_kernel_traitsILi96ELi128ELi64ELi4ELb0ELb0EN7cutlass10bfloat16_tE19Flash_kernel_traitsILi96ELi128ELi64ELi4ES3_EELb1ELb1ELb0ELb1ELb0ELb0ELb0ELb0EEEvNS_16Flash_fwd_paramsE,"",@"SHT_CUDA_INFO"
	.sectionflags	@""
	.align	4


	//----- nvinfo : EIATTR_CUDA_API_VERSION
	.align		4
        /*0000*/ 	.byte	0x04, 0x37
        /*0002*/ 	.short	(.L_400 - .L_399)
.L_399:
        /*0004*/ 	.word	0x00000082


	//----- nvinfo : EIATTR_KPARAM_INFO
	.align		4
.L_400:
        /*0008*/ 	.byte	0x04, 0x17
        /*000a*/ 	.short	(.L_402 - .L_401)
.L_401:
        /*000c*/ 	.word	0x00000000
        /*0010*/ 	.short	0x0000
        /*0012*/ 	.short	0x0000
        /*0014*/ 	.byte	0x00, 0xf0, 0x41, 0x07


	//----- nvinfo : EIATTR_SPARSE_MMA_MASK
	.align		4
.L_402:
        /*0018*/ 	.byte	0x03, 0x50
        /*001a*/ 	.short	0x0000


	//----- nvinfo : EIATTR_MAXREG_COUNT
	.align		4
        /*001c*/ 	.byte	0x03, 0x1b
        /*001e*/ 	.short	0x00ff


	//----- nvinfo : EIATTR_NUM_BARRIERS
	.align		4
        /*0020*/ 	.byte	0x02, 0x4c
        /*0022*/ 	.byte	0x01
	.zero		1


	//----- nvinfo : EIATTR_ANNOTATIONS
	.align		4
        /*0024*/ 	.byte	0x04, 0x55
        /*0026*/ 	.short	(.L_404 - .L_403)


	//   ....[0]....
.L_403:
        /* <DEDUP_REMOVED lines=21> */


	//----- nvinfo : EIATTR_MERCURY_ISA_VERSION
	.align		4
.L_404:
        /*0168*/ 	.byte	0x03, 0x5f
        /*016a*/ 	.short	0x0101


	//----- nvinfo : EIATTR_COOP_GROUP_MASK_REGIDS
	.align		4
        /*016c*/ 	.byte	0x04, 0x29
        /*016e*/ 	.short	(.L_406 - .L_405)


	//   ....[0]....
.L_405:
        /*0170*/ 	.word	0xffffffff


	//   ....[1]....
        /*0174*/ 	.word	0xffffffff


	//   ....[2]....
        /*0178*/ 	.word	0xffffffff


	//   ....[3]....
        /*017c*/ 	.word	0xffffffff


	//   ....[4]....
        /*0180*/ 	.word	0xffffffff


	//   ....[5]....
        /*0184*/ 	.word	0xffffffff


	//   ....[6]....
        /*0188*/ 	.word	0xffffffff


	//   ....[7]....
        /*018c*/ 	.word	0xffffffff


	//   ....[8]....
        /*0190*/ 	.word	0xffffffff


	//   ....[9]....
        /*0194*/ 	.word	0xffffffff


	//   ....[10]....
        /*0198*/ 	.word	0xffffffff


	//   ....[11]....
        /*019c*/ 	.word	0xffffffff


	//   ....[12]....
        /*01a0*/ 	.word	0xffffffff


	//   ....[13]....
        /*01a4*/ 	.word	0xffffffff


	//   ....[14]....
        /*01a8*/ 	.word	0xffffffff


	//   ....[15]....
        /*01ac*/ 	.word	0xffffffff


	//   ....[16]....
        /*01b0*/ 	.word	0xffffffff


	//   ....[17]....
        /*01b4*/ 	.word	0xffffffff


	//   ....[18]....
        /*01b8*/ 	.word	0xffffffff


	//   ....[19]....
        /*01bc*/ 	.word	0xffffffff


	//   ....[20]....
        /*01c0*/ 	.word	0xffffffff


	//   ....[21]....
        /*01c4*/ 	.word	0xffffffff


	//   ....[22]....
        /*01c8*/ 	.word	0xffffffff


	//   ....[23]....
        /*01cc*/ 	.word	0xffffffff


	//   ....[24]....
        /*01d0*/ 	.word	0xffffffff


	//   ....[25]....
        /*01d4*/ 	.word	0xffffffff


	//   ....[26]....
        /*01d8*/ 	.word	0xffffffff


	//   ....[27]....
        /*01dc*/ 	.word	0xffffffff


	//   ....[28]....
        /*01e0*/ 	.word	0xffffffff


	//   ....[29]....
        /*01e4*/ 	.word	0xffffffff


	//   ....[30]....
        /*01e8*/ 	.word	0xffffffff


	//   ....[31]....
        /*01ec*/ 	.word	0xffffffff


	//   ....[32]....
        /*01f0*/ 	.word	0xffffffff


	//   ....[33]....
        /*01f4*/ 	.word	0xffffffff


	//   ....[34]....
        /*01f8*/ 	.word	0xffffffff


	//   ....[35]....
        /*01fc*/ 	.word	0xffffffff


	//   ....[36]....
        /*0200*/ 	.word	0xffffffff


	//   ....[37]....
        /*0204*/ 	.word	0xffffffff


	//   ....[38]....
        /*0208*/ 	.word	0xffffffff


	//   ....[39]....
        /*020c*/ 	.word	0xffffffff


	//----- nvinfo : EIATTR_COOP_GROUP_INSTR_OFFSETS
	.align		4
.L_406:
        /*0210*/ 	.byte	0x04, 0x28
        /*0212*/ 	.short	(.L_408 - .L_407)


	//   ....[0]....
.L_407:
        /*0214*/ 	.word	0x00004930


	//   ....[1]....
        /*0218*/ 	.word	0x00004960


	//   ....[2]....
        /*021c*/ 	.word	0x00004ab0


	//   ....[3]....
        /*0220*/ 	.word	0x00004b40


	//   ....[4]....
        /*0224*/ 	.word	0x00005260


	//   ....[5]....
        /*0228*/ 	.word	0x000053f0


	//   ....[6]....
        /*022c*/ 	.word	0x00005620


	//   ....[7]....
        /*0230*/ 	.word	0x000057f0


	//   ....[8]....
        /*0234*/ 	.word	0x00009a70


	//   ....[9]....
        /*0238*/ 	.word	0x00009b10


	//   ....[10]....
        /*023c*/ 	.word	0x00009be0


	//   ....[11]....
        /*0240*/ 	.word	0x00009c50


	//   ....[12]....
        /*0244*/ 	.word	0x00009c90


	//   ....[13]....
        /*0248*/ 	.word	0x00009d50


	//   ....[14]....
        /*024c*/ 	.word	0x00009e20


	//   ....[15]....
        /*0250*/ 	.word	0x00009ed0


	//   ....[16]....
        /*0254*/ 	.word	0x0000f0a0


	//   ....[17]....
        /*0258*/ 	.word	0x0000f210


	//   ....[18]....
        /*025c*/ 	.word	0x0000f270


	//   ....[19]....
        /*0260*/ 	.word	0x0000f440


	//   ....[20]....
        /*0264*/ 	.word	0x0000f520


	//   ....[21]....
        /*0268*/ 	.word	0x0000f5d0


	//   ....[22]....
        /*026c*/ 	.word	0x0000f670


	//   ....[23]....
        /*0270*/ 	.word	0x0000f700


	//   ....[24]....
        /*0274*/ 	.word	0x00013b90


	//   ....[25]....
        /*0278*/ 	.word	0x00013bd0


	//   ....[26]....
        /*027c*/ 	.word	0x00013d80


	//   ....[27]....
        /*0280*/ 	.word	0x00013dc0


	//   ....[28]....
        /*0284*/ 	.word	0x00014130


	//   ....[29]....
        /*0288*/ 	.word	0x00014170


	//   ....[30]....
        /*028c*/ 	.word	0x00014300


	//   ....[31]....
        /*0290*/ 	.word	0x00014350


	//   ....[32]....
        /*0294*/ 	.word	0x000173c0


	//   ....[33]....
        /*0298*/ 	.word	0x00017450


	//   ....[34]....
        /*029c*/ 	.word	0x00017480


	//   ....[35]....
        /*02a0*/ 	.word	0x00017490


	//   ....[36]....
        /*02a4*/ 	.word	0x000174a0


	//   ....[37]....
        /*02a8*/ 	.word	0x000174c0


	//   ....[38]....
        /*02ac*/ 	.word	0x00017500


	//   ....[39]....
        /*02b0*/ 	.word	0x00017510


	//----- nvinfo : EIATTR_EXIT_INSTR_OFFSETS
	.align		4
.L_408:
        /*02b4*/ 	.byte	0x04, 0x1c
        /*02b6*/ 	.short	(.L_410 - .L_409)


	//   ....[0]....
.L_409:
        /*02b8*/ 	.word	0x00000690


	//   ....[1]....
        /*02bc*/ 	.word	0x00019250


	//   ....[2]....
        /*02c0*/ 	.word	0x00019380


	//   ....[3]....
        /*02c4*/ 	.word	0x000193a0


	//   ....[4]....
        /*02c8*/ 	.word	0x00019f90


	//   ....[5]....
        /*02cc*/ 	.word	0x0001a020


	//----- nvinfo : EIATTR_CRS_STACK_SIZE
	.align		4
.L_410:
        /*02d0*/ 	.byte	0x04, 0x1e
        /*02d2*/ 	.short	(.L_412 - .L_411)
.L_411:
        /*02d4*/ 	.word	0x00000000


	//----- nvinfo : EIATTR_CBANK_PARAM_SIZE
	.align		4
.L_412:
        /*02d8*/ 	.byte	0x03, 0x19
        /*02da*/ 	.short	0x01d0


	//----- nvinfo : EIATTR_PARAM_CBANK
	.align		4
        /*02dc*/ 	.byte	0x04, 0x0a
        /*02de*/ 	.short	(.L_414 - .L_413)
	.align		4
.L_413:
        /*02e0*/ 	.word	index@(.nv.constant0._ZN5flash16flash_fwd_kernelI23Flash_fwd_kernel_traitsILi96ELi128ELi64ELi4ELb0ELb0EN7cutlass10bfloat16_tE19Flash_kernel_traitsILi96ELi128ELi64ELi4ES3_EELb1ELb1ELb0ELb1ELb0ELb0ELb0ELb0EEEvNS_16Flash_fwd_paramsE)
        /*02e4*/ 	.short	0x0210
        /*02e6*/ 	.short	0x01d0


	//----- nvinfo : EIATTR_SW_WAR
	.align		4
.L_414:
        /*02e8*/ 	.byte	0x04, 0x36
        /*02ea*/ 	.short	(.L_416 - .L_415)
.L_415:
        /*02ec*/ 	.word	0x00000008
.L_416:


//--------------------- .nv.info._ZN5flash16flash_fwd_kernelI23Flash_fwd_kernel_traitsILi96ELi128ELi64ELi4ELb0ELb0EN7cutlass10bfloat16_tE19Flash_kernel_traitsILi96ELi128ELi64ELi4ES3_EELb1ELb1ELb0ELb0ELb0ELb0ELb0ELb1EEEvNS_16Flash_fwd_paramsE --------------------------
	.section	.nv.info._ZN5flash16flash_fwd_kernelI23Flash_fwd_kernel_traitsILi96ELi128ELi64ELi4ELb0ELb0EN7cutlass10bfloat16_tE19Flash_kernel_traitsILi96ELi128ELi64ELi4ES3_EELb1ELb1ELb0ELb0ELb0ELb0ELb0ELb1EEEvNS_16Flash_fwd_paramsE,"",@"SHT_CUDA_INFO"
	.sectionflags	@""
	.align	4


	//----- nvinfo : EIATTR_CUDA_API_VERSION
	.align		4
        /*0000*/ 	.byte	0x04, 0x37
        /*0002*/ 	.short	(.L_418 - .L_417)
.L_417:
        /*0004*/ 	.word	0x00000082


	//----- nvinfo : EIATTR_KPARAM_INFO
	.align		4
.L_418:
        /*0008*/ 	.byte	0x04, 0x17
        /*000a*/ 	.short	(.L_420 - .L_419)
.L_419:
        /*000c*/ 	.word	0x00000000
        /*0010*/ 	.short	0x0000
        /*0012*/ 	.short	0x0000
        /*0014*/ 	.byte	0x00, 0xf0, 0x41, 0x07


	//----- nvinfo : EIATTR_SPARSE_MMA_MASK
	.align		4
.L_420:
        /*0018*/ 	.byte	0x03, 0x50
        /*001a*/ 	.short	0x0000


	//----- nvinfo : EIATTR_MAXREG_COUNT
	.align		4
        /*001c*/ 	.byte	0x03, 0x1b
        /*001e*/ 	.short	0x00ff


	//----- nvinfo : EIATTR_NUM_BARRIERS
	.align		4
        /*0020*/ 	.byte	0x02, 0x4c
        /*0022*/ 	.byte	0x01
	.zero		1


	//----- nvinfo : EIATTR_ANNOTATIONS
	.align		4
        /*0024*/ 	.byte	0x04, 0x55
        /*0026*/ 	.short	(.L_422 - .L_421)


	//   ....[0]....
.L_421:
        /* <DEDUP_REMOVED lines=210> */


	//----- nvinfo : EIATTR_MERCURY_ISA_VERSION
	.align		4
.L_422:
        /*0d30*/ 	.byte	0x03, 0x5f
        /*0d32*/ 	.short	0x0101


	//----- nvinfo : EIATTR_COOP_GROUP_MASK_REGIDS
	.align		4
        /*0d34*/ 	.byte	0x04, 0x29
        /*0d36*/ 	.short	(.L_424 - .L_423)


	//   ....[0]....
.L_423:
        /*0d38*/ 	.word	0xffffffff


	//   ....[1]....
        /*0d3c*/ 	.word	0xffffffff


	//   ....[2]....
        /*0d40*/ 	.word	0xffffffff


	//   ....[3]....
        /*0d44*/ 	.word	0xffffffff


	//   ....[4]....
        /*0d48*/ 	.word	0xffffffff


	//   ....[5]....
        /*0d4c*/ 	.word	0xffffffff


	//   ....[6]....
        /*0d50*/ 	.word	0xffffffff


	//   ....[7]....
        /*0d54*/ 	.word	0xffffffff


	//   ....[8]....
        /*0d58*/ 	.word	0xffffffff


	//   ....[9]....
        /*0d5c*/ 	.word	0xffffffff


	//   ....[10]....
        /*0d60*/ 	.word	0xffffffff


	//   ....[11]....
        /*0d64*/ 	.word	0xffffffff


	//   ....[12]....
        /*0d68*/ 	.word	0xffffffff


	//   ....[13]....
        /*0d6c*/ 	.word	0xffffffff


	//   ....[14]....
        /*0d70*/ 	.word	0xffffffff


	//   ....[15]....
        /*0d74*/ 	.word	0xffffffff


	//   ....[16]....
        /*0d78*/ 	.word	0xffffffff


	//   ....[17]....
        /*0d7c*/ 	.word	0xffffffff


	//   ....[18]....
        /*0d80*/ 	.word	0xffffffff


	//   ....[19]....
        /*0d84*/ 	.word	0xffffffff


	//   ....[20]....
        /*0d88*/ 	.word	0xffffffff


	//   ....[21]....
        /*0d8c*/ 	.word	0xffffffff


	//   ....[22]....
        /*0d90*/ 	.word	0xffffffff


	//   ....[23]....
        /*0d94*/ 	.word	0xffffffff


	//   ....[24]....
        /*0d98*/ 	.word	0xffffffff


	//   ....[25]....
        /*0d9c*/ 	.word	0xffffffff


	//   ....[26]....
        /*0da0*/ 	.word	0xffffffff


	//   ....[27]....
        /*0da4*/ 	.word	0xffffffff


	//   ....[28]....
        /*0da8*/ 	.word	0xffffffff


	//   ....[29]....
        /*0dac*/ 	.word	0xffffffff


	//   ....[30]....
        /*0db0*/ 	.word	0xffffffff


	//   ....[31]....
        /*0db4*/ 	.word	0xffffffff


	//   ....[32]....
        /*0db8*/ 	.word	0xffffffff


	//   ....[33]....
        /*0dbc*/ 	.word	0xffffffff


	//   ....[34]....
        /*0dc0*/ 	.word	0xffffffff


	//   ....[35]....
        /*0dc4*/ 	.word	0xffffffff


	//   ....[36]....
        /*0dc8*/ 	.word	0xffffffff


	//   ....[37]....
        /*0dcc*/ 	.word	0xffffffff


	//   ....[38]....
        /*0dd0*/ 	.word	0xffffffff


	//   ....[39]....
        /*0dd4*/ 	.word	0xffffffff


	//----- nvinfo : EIATTR_COOP_GROUP_INSTR_OFFSETS
	.align		4
.L_424:
        /*0dd8*/ 	.byte	0x04, 0x28
        /*0dda*/ 	.short	(.L_426 - .L_425)


	//   ....[0]....
.L_425:
        /*0ddc*/ 	.word	0x00004c20


	//   ....[1]....
        /*0de0*/ 	.word	0x00004d90


	//   ....[2]....
        /*0de4*/ 	.word	0x00005050


	//   ....[3]....
        /*0de8*/ 	.word	0x000050f0


	//   ....[4]....
        /*0dec*/ 	.word	0x00005150


	//   ....[5]....
        /*0df0*/ 	.word	0x00005180


	//   ....[6]....
        /*0df4*/ 	.word	0x00005240


	//   ....[7]....
        /*0df8*/ 	.word	0x000052e0


	//   ....[8]....
        /*0dfc*/ 	.word	0x0000bcf0


	//   ....[9]....
        /*0e00*/ 	.word	0x0000bd10


	//   ....[10]....
        /*0e04*/ 	.word	0x0000c430


	//   ....[11]....
        /*0e08*/ 	.word	0x0000c450


	//   ....[12]....
        /*0e0c*/ 	.word	0x0000d590


	//   ....[13]....
        /*0e10*/ 	.word	0x0000d5b0


	//   ....[14]....
        /*0e14*/ 	.word	0x0000d6e0


	//   ....[15]....
        /*0e18*/ 	.word	0x0000d700


	//   ....[16]....
        /*0e1c*/ 	.word	0x00015f30


	//   ....[17]....
        /*0e20*/ 	.word	0x00015f60


	//   ....[18]....
        /*0e24*/ 	.word	0x000160e0


	//   ....[19]....
        /*0e28*/ 	.word	0x00016150


	//   ....[20]....
        /*0e2c*/ 	.word	0x00016160


	//   ....[21]....
        /*0e30*/ 	.word	0x00016180


	//   ....[22]....
        /*0e34*/ 	.word	0x000161e0


	//   ....[23]....
        /*0e38*/ 	.word	0x00016200


	//   ....[24]....
        /*0e3c*/ 	.word	0x0001f060


	//   ....[25]....
        /*0e40*/ 	.word	0x0001f140


	//   ....[26]....
        /*0e44*/ 	.word	0x0001f180


	//   ....[27]....
        /*0e48*/ 	.word	0x0001f1a0


	//   ....[28]....
        /*0e4c*/ 	.word	0x0001f1c0


	//   ....[29]....
        /*0e50*/ 	.word	0x0001f210


	//   ....[30]....
        /*0e54*/ 	.word	0x0001f2e0


	//   ....[31]....
        /*0e58*/ 	.word	0x0001f310


	//   ....[32]....
        /*0e5c*/ 	.word	0x00024a50


	//   ....[33]....
        /*0e60*/ 	.word	0x00024a70


	//   ....[34]....
        /*0e64*/ 	.word	0x00024aa0


	//   ....[35]....
        /*0e68*/ 	.word	0x00024b30


	//   ....[36]....
        /*0e6c*/ 	.word	0x00024b60


	//   ....[37]....
        /*0e70*/ 	.word	0x00024c60


	//   ....[38]....
        /*0e74*/ 	.word	0x00024c80


	//   ....[39]....
        /*0e78*/ 	.word	0x00024c90


	//----- nvinfo : EIATTR_EXIT_INSTR_OFFSETS
	.align		4
.L_426:
        /*0e7c*/ 	.byte	0x04, 0x1c
        /*0e7e*/ 	.short	(.L_428 - .L_427)


	//   ....[0]....
.L_427:
        /*0e80*/ 	.word	0x000006b0


	//   ....[1]....
        /*0e84*/ 	.word	0x00026920


	//   ....[2]....
        /*0e88*/ 	.word	0x00026a50


	//   ....[3]....
        /*0e8c*/ 	.word	0x00026a70


	//   ....[4]....
        /*0e90*/ 	.word	0x000276a0


	//   ....[5]....
        /*0e94*/ 	.word	0x00027730


	//----- nvinfo : EIATTR_CRS_STACK_SIZE
	.align		4
.L_428:
        /*0e98*/ 	.byte	0x04, 0x1e
        /*0e9a*/ 	.short	(.L_430 - .L_429)
.L_429:
        /*0e9c*/ 	.word	0x00000000


	//----- nvinfo : EIATTR_CBANK_PARAM_SIZE
	.align		4
.L_430:
        /*0ea0*/ 	.byte	0x03, 0x19
        /*0ea2*/ 	.short	0x01d0


	//----- nvinfo : EIATTR_PARAM_CBANK
	.align		4
        /*0ea4*/ 	.byte	0x04, 0x0a
        /*0ea6*/ 	.short	(.L_432 - .L_431)
	.align		4
.L_431:
        /*0ea8*/ 	.word	index@(.nv.constant0._ZN5flash16flash_fwd_kernelI23Flash_fwd_kernel_traitsILi96ELi128ELi64ELi4ELb0ELb0EN7cutlass10bfloat16_tE19Flash_kernel_traitsILi96ELi128ELi64ELi4ES3_EELb1ELb1ELb0ELb0ELb0ELb0ELb0ELb1EEEvNS_16Flash_fwd_paramsE)
        /*0eac*/ 	.short	0x0210
        /*0eae*/ 	.short	0x01d0


	//----- nvinfo : EIATTR_SW_WAR
	.align		4
.L_432:
        /*0eb0*/ 	.byte	0x04, 0x36
        /*0eb2*/ 	.short	(.L_434 - .L_433)
.L_433:
        /*0eb4*/ 	.word	0x00000008
.L_434:


//--------------------- .nv.info._ZN5flash16flash_fwd_kernelI23Flash_fwd_kernel_traitsILi96ELi128ELi64ELi4ELb0ELb0EN7cutlass10bfloat16_tE19Flash_kernel_traitsILi96ELi128ELi64ELi4ES3_EELb0ELb1ELb0ELb0ELb0ELb0ELb1ELb0EEEvNS_16Flash_fwd_paramsE --------------------------
	.section	.nv.info._ZN5flash16flash_fwd_kernelI23Flash_fwd_kernel_traitsILi96ELi128ELi64ELi4ELb0ELb0EN7cutlass10bfloat16_tE19Flash_kernel_traitsILi96ELi128ELi64ELi4ES3_EELb0ELb1ELb0ELb0ELb0ELb0ELb1ELb0EEEvNS_16Flash_fwd_paramsE,"",@"SHT_CUDA_INFO"
	.sectionflags	@""
	.align	4


	//----- nvinfo : EIATTR_CUDA_API_VERSION
	.align		4
        /*0000*/ 	.byte	0x04, 0x37
        /*0002*/ 	.short	(.L_436 - .L_435)
.L_435:
        /*0004*/ 	.word	0x00000082


	//----- nvinfo : EIATTR_KPARAM_INFO
	.align		4
.L_436:
        /*0008*/ 	.byte	0x04, 0x17
        /*000a*/ 	.short	(.L_438 - .L_437)
.L_437:
        /*000c*/ 	.word	0x00000000
        /*0010*/ 	.short	0x0000
        /*0012*/ 	.short	0x0000
        /*0014*/ 	.byte	0x00, 0xf0, 0x41, 0x07


	//----- nvinfo : EIATTR_SPARSE_MMA_MASK
	.align		4
.L_438:
        /*0018*/ 	.byte	0x03, 0x50
        /*001a*/ 	.short	0x0000


	//----- nvinfo : EIATTR_MAXREG_COUNT
	.align		4
        /*001c*/ 	.byte	0x03, 0x1b
        /*001e*/ 	.short	0x00ff


	//----- nvinfo : EIATTR_NUM_BARRIERS
	.align		4
        /*0020*/ 	.byte	0x02, 0x4c
        /*0022*/ 	.byte	0x01
	.zero		1


	//----- nvinfo : EIATTR_ANNOTATIONS
	.align		4
        /*0024*/ 	.byte	0x04, 0x55
        /*0026*/ 	.short	(.L_440 - .L_439)


	//   ....[0]....
.L_439:
        /* <DEDUP_REMOVED lines=28> */


	//----- nvinfo : EIATTR_MERCURY_ISA_VERSION
	.align		4
.L_440:
        /*01d0*/ 	.byte	0x03, 0x5f
        /*01d2*/ 	.short	0x0101


	//----- nvinfo : EIATTR_COOP_GROUP_MASK_REGIDS
	.align		4
        /*01d4*/ 	.byte	0x04, 0x29
        /*01d6*/ 	.short	(.L_442 - .L_441)


	//   ....[0]....
.L_441:
        /*01d8*/ 	.word	0xffffffff


	//   ....[1]....
        /*01dc*/ 	.word	0xffffffff


	//   ....[2]....
        /*01e0*/ 	.word	0xffffffff


	//   ....[3]....
        /*01e4*/ 	.word	0xffffffff


	//   ....[4]....
        /*01e8*/ 	.word	0xffffffff


	//   ....[5]....
        /*01ec*/ 	.word	0xffffffff


	//   ....[6]....
        /*01f0*/ 	.word	0xffffffff


	//   ....[7]....
        /*01f4*/ 	.word	0xffffffff


	//   ....[8]....
        /*01f8*/ 	.word	0xffffffff


	//   ....[9]....
        /*01fc*/ 	.word	0xffffffff


	//   ....[10]....
        /*0200*/ 	.word	0xffffffff


	//   ....[11]....
        /*0204*/ 	.word	0xffffffff


	//   ....[12]....
        /*0208*/ 	.word	0xffffffff


	//   ....[13]....
        /*020c*/ 	.word	0xffffffff


	//   ....[14]....
        /*0210*/ 	.word	0xffffffff


	//   ....[15]....
        /*0214*/ 	.word	0xffffffff


	//   ....[16]....
        /*0218*/ 	.word	0xffffffff


	//   ....[17]....
        /*021c*/ 	.word	0xffffffff


	//   ....[18]....
        /*0220*/ 	.word	0xffffffff


	//   ....[19]....
        /*0224*/ 	.word	0xffffffff


	//   ....[20]....
        /*0228*/ 	.word	0xffffffff


	//   ....[21]....
        /*022c*/ 	.word	0xffffffff


	//   ....[22]....
        /*0230*/ 	.word	0xffffffff


	//   ....[23]....
        /*0234*/ 	.word	0xffffffff


	//   ....[24]....
        /*0238*/ 	.word	0xffffffff


	//   ....[25]....
        /*023c*/ 	.word	0xffffffff


	//   ....[26]....
        /*0240*/ 	.word	0xffffffff


	//   ....[27]....
        /*0244*/ 	.word	0xffffffff


	//   ....[28]....
        /*0248*/ 	.word	0xffffffff


	//   ....[29]....
        /*024c*/ 	.word	0xffffffff


	//   ....[30]....
        /*0250*/ 	.word	0xffffffff


	//   ....[31]....
        /*0254*/ 	.word	0xffffffff


	//   ....[32]....
        /*0258*/ 	.word	0xffffffff


	//   ....[33]....
        /*025c*/ 	.word	0xffffffff


	//   ....[34]....
        /*0260*/ 	.word	0xffffffff


	//   ....[35]....
        /*0264*/ 	.word	0xffffffff


	//   ....[36]....
        /*0268*/ 	.word	0xffffffff


	//   ....[37]....
        /*026c*/ 	.word	0xffffffff


	//   ....[38]....
        /*0270*/ 	.word	0xffffffff


	//   ....[39]....
        /*0274*/ 	.word	0xffffffff


	//----- nvinfo : EIATTR_COOP_GROUP_INSTR_OFFSETS
	.align		4
.L_442:
        /*0278*/ 	.byte	0x04, 0x28
        /*027a*/ 	.short	(.L_444 - .L_443)


	//   ....[0]....
.L_443:
        /*027c*/ 	.word	0x00004990


	//   ....[1]....
        /*0280*/ 	.word	0x000049d0


	//   ....[2]....
        /*0284*/ 	.word	0x00004a50


	//   ....[3]....
        /*0288*/ 	.word	0x00004a90


	//   ....[4]....
        /*028c*/ 	.word	0x00004ab0


	//   ....[5]....
        /*0290*/ 	.word	0x00004b70


	//   ....[6]....
        /*0294*/ 	.word	0x00004c60


	//   ....[7]....
        /*0298*/ 	.word	0x00004db0


	//   ....[8]....
        /*029c*/ 	.word	0x00008a30


	//   ....[9]....
        /*02a0*/ 	.word	0x00008b30


	//   ....[10]....
        /*02a4*/ 	.word	0x00008bf0


	//   ....[11]....
        /*02a8*/ 	.word	0x00008c30


	//   ....[12]....
        /*02ac*/ 	.word	0x00008cf0


	//   ....[13]....
        /*02b0*/ 	.word	0x00008d10


	//   ....[14]....
        /*02b4*/ 	.word	0x00008d20


	//   ....[15]....
        /*02b8*/ 	.word	0x00008ff0


	//   ....[16]....
        /*02bc*/ 	.word	0x0000d270


	//   ....[17]....
        /*02c0*/ 	.word	0x0000d3b0


	//   ....[18]....
        /*02c4*/ 	.word	0x0000d410


	//   ....[19]....
        /*02c8*/ 	.word	0x0000d510


	//   ....[20]....
        /*02cc*/ 	.word	0x0000d550


	//   ....[21]....
        /*02d0*/ 	.word	0x0000d580


	//   ....[22]....
        /*02d4*/ 	.word	0x0000d5d0


	//   ....[23]....
        /*02d8*/ 	.word	0x0000d5f0


	//   ....[24]....
        /*02dc*/ 	.word	0x00011240


	//   ....[25]....
        /*02e0*/ 	.word	0x000112d0


	//   ....[26]....
        /*02e4*/ 	.word	0x000112f0


	//   ....[27]....
        /*02e8*/ 	.word	0x00011300


	//   ....[28]....
        /*02ec*/ 	.word	0x00011350


	//   ....[29]....
        /*02f0*/ 	.word	0x00011370


	//   ....[30]....
        /*02f4*/ 	.word	0x00011390


	//   ....[31]....
        /*02f8*/ 	.word	0x000113a0


	//   ....[32]....
        /*02fc*/ 	.word	0x00013560


	//   ....[33]....
        /*0300*/ 	.word	0x00013570


	//   ....[34]....
        /*0304*/ 	.word	0x00013580


	//   ....[35]....
        /*0308*/ 	.word	0x00013590


	//   ....[36]....
        /*030c*/ 	.word	0x000135c0


	//   ....[37]....
        /*0310*/ 	.word	0x000135e0


	//   ....[38]....
        /*0314*/ 	.word	0x00013600


	//   ....[39]....
        /*0318*/ 	.word	0x00013640


	//----- nvinfo : EIATTR_EXIT_INSTR_OFFSETS
	.align		4
.L_444:
        /*031c*/ 	.byte	0x04, 0x1c
        /*031e*/ 	.short	(.L_446 - .L_445)


	//   ....[0]....
.L_445:
        /*0320*/ 	.word	0x000004c0


	//   ....[1]....
        /*0324*/ 	.word	0x00015290


	//   ....[2]....
        /*0328*/ 	.word	0x000153c0


	//   ....[3]....
        /*032c*/ 	.word	0x000153e0


	//   ....[4]....
        /*0330*/ 	.word	0x00016010


	//   ....[5]....
        /*0334*/ 	.word	0x000160a0


	//----- nvinfo : EIATTR_CRS_STACK_SIZE
	.align		4
.L_446:
        /*0338*/ 	.byte	0x04, 0x1e
        /*033a*/ 	.short	(.L_448 - .L_447)
.L_447:
        /*033c*/ 	.word	0x00000000


	//----- nvinfo : EIATTR_CBANK_PARAM_SIZE
	.align		4
.L_448:
        /*0340*/ 	.byte	0x03, 0x19
        /*0342*/ 	.short	0x01d0


	//----- nvinfo : EIATTR_PARAM_CBANK
	.align		4
        /*0344*/ 	.byte	0x04, 0x0a
        /*0346*/ 	.short	(.L_450 - .L_449)
	.align		4
.L_449:
        /*0348*/ 	.word	index@(.nv.constant0._ZN5flash16flash_fwd_kernelI23Flash_fwd_kernel_traitsILi96ELi128ELi64ELi4ELb0ELb0EN7cutlass10bfloat16_tE19Flash_kernel_traitsILi96ELi128ELi64ELi4ES3_EELb0ELb1ELb0ELb0ELb0ELb0ELb1ELb0EEEvNS_16Flash_fwd_paramsE)
        /*034c*/ 	.short	0x0210
        /*034e*/ 	.short	0x01d0


	//----- nvinfo : EIATTR_SW_WAR
	.align		4
.L_450:
        /*0350*/ 	.byte	0x04, 0x36
        /*0352*/ 	.short	(.L_452 - .L_451)
.L_451:
        /*0354*/ 	.word	0x00000008
.L_452:


//--------------------- .nv.info._ZN5flash16flash_fwd_kernelI23Flash_fwd_kernel_traitsILi96ELi128ELi64ELi4ELb0ELb0EN7cutlass10bfloat16_tE19Flash_kernel_traitsILi96ELi128ELi64ELi4ES3_EELb1ELb1ELb0ELb1ELb0ELb0ELb0ELb1EEEvNS_16Flash_fwd_paramsE --------------------------
	.section	.nv.info._ZN5flash16flash_fwd_kernelI23Flash_fwd_kernel_traitsILi96ELi128ELi64ELi4ELb0ELb0EN7cutlass10bfloat16_tE19Flash_kernel_traitsILi96ELi128ELi64ELi4ES3_EELb1ELb1ELb0ELb1ELb0ELb0ELb0ELb1EEEvNS_16Flash_fwd_paramsE,"",@"SHT_CUDA_INFO"
	.sectionflags	@""
	.align	4


	//----- nvinfo : EIATTR_CUDA_API_VERSION
	.align		4
        /*0000*/ 	.byte	0x04, 0x37
        /*0002*/ 	.short	(.L_454 - .L_453)
.L_453:
        /*0004*/ 	.word	0x00000082


	//----- nvinfo : EIATTR_KPARAM_INFO
	.align		4
.L_454:
        /*0008*/ 	.byte	0x04, 0x17
        /*000a*/ 	.short	(.L_456 - .L_455)
.L_455:
        /*000c*/ 	.word	0x00000000
        /*0010*/ 	.short	0x0000
        /*0012*/ 	.short	0x0000
        /*0014*/ 	.byte	0x00, 0xf0, 0x41, 0x07


	//----- nvinfo : EIATTR_SPARSE_MMA_MASK
	.align		4
.L_456:
        /*0018*/ 	.byte	0x03, 0x50
        /*001a*/ 	.short	0x0000


	//----- nvinfo : EIATTR_MAXREG_COUNT
	.align		4
        /*001c*/ 	.byte	0x03, 0x1b
        /*001e*/ 	.short	0x00ff


	//----- nvinfo : EIATTR_NUM_BARRIERS
	.align		4
        /*0020*/ 	.byte	0x02, 0x4c
        /*0022*/ 	.byte	0x01
	.zero		1


	//----- nvinfo : EIATTR_ANNOTATIONS
	.align		4
        /*0024*/ 	.byte	0x04, 0x55
        /*0026*/ 	.short	(.L_458 - .L_457)


	//   ....[0]....
.L_457:
        /* <DEDUP_REMOVED lines=229> */


	//----- nvinfo : EIATTR_MERCURY_ISA_VERSION
	.align		4
.L_458:
        /*0e60*/ 	.byte	0x03, 0x5f
        /*0e62*/ 	.short	0x0101


	//----- nvinfo : EIATTR_COOP_GROUP_MASK_REGIDS
	.align		4
        /*0e64*/ 	.byte	0x04, 0x29
        /*0e66*/ 	.short	(.L_460 - .L_459)


	//   ....[0]....
.L_459:
        /*0e68*/ 	.word	0xffffffff


	//   ....[1]....
        /*0e6c*/ 	.word	0xffffffff


	//   ....[2]....
        /*0e70*/ 	.word	0xffffffff


	//   ....[3]....
        /*0e74*/ 	.word	0xffffffff


	//   ....[4]....
        /*0e78*/ 	.word	0xffffffff


	//   ....[5]....
        /*0e7c*/ 	.word	0xffffffff


	//   ....[6]....
        /*0e80*/ 	.word	0xffffffff


	//   ....[7]....
        /*0e84*/ 	.word	0xffffffff


	//   ....[8]....
        /*0e88*/ 	.word	0xffffffff


	//   ....[9]....
        /*0e8c*/ 	.word	0xffffffff


	//   ....[10]....
        /*0e90*/ 	.word	0xffffffff


	//   ....[11]....
        /*0e94*/ 	.word	0xffffffff


	//   ....[12]....
        /*0e98*/ 	.word	0xffffffff


	//   ....[13]....
        /*0e9c*/ 	.word	0xffffffff


	//   ....[14]....
        /*0ea0*/ 	.word	0xffffffff


	//   ....[15]....
        /*0ea4*/ 	.word	0xffffffff


	//   ....[16]....
        /*0ea8*/ 	.word	0xffffffff


	//   ....[17]....
        /*0eac*/ 	.word	0xffffffff


	//   ....[18]....
        /*0eb0*/ 	.word	0xffffffff


	//   ....[19]....
        /*0eb4*/ 	.word	0xffffffff


	//   ....[20]....
        /*0eb8*/ 	.word	0xffffffff


	//   ....[21]....
        /*0ebc*/ 	.word	0xffffffff


	//   ....[22]....
        /*0ec0*/ 	.word	0xffffffff


	//   ....[23]....
        /*0ec4*/ 	.word	0xffffffff


	//   ....[24]....
        /*0ec8*/ 	.word	0xffffffff


	//   ....[25]....
        /*0ecc*/ 	.word	0xffffffff


	//   ....[26]....
        /*0ed0*/ 	.word	0xffffffff


	//   ....[27]....
        /*0ed4*/ 	.word	0xffffffff


	//   ....[28]....
        /*0ed8*/ 	.word	0xffffffff


	//   ....[29]....
        /*0edc*/ 	.word	0xffffffff


	//   ....[30]....
        /*0ee0*/ 	.word	0xffffffff


	//   ....[31]....
        /*0ee4*/ 	.word	0xffffffff


	//   ....[32]....
        /*0ee8*/ 	.word	0xffffffff


	//   ....[33]....
        /*0eec*/ 	.word	0xffffffff


	//   ....[34]....
        /*0ef0*/ 	.word	0xffffffff


	//   ....[35]....
        /*0ef4*/ 	.word	0xffffffff


	//   ....[36]....
        /*0ef8*/ 	.word	0xffffffff


	//   ....[37]....
        /*0efc*/ 	.word	0xffffffff


	//   ....[38]....
        /*0f00*/ 	.word	0xffffffff


	//   ....[39]....
        /*0f04*/ 	.word	0xffffffff


	//   ....[40]....
        /*0f08*/ 	.word	0x05000004


	//   ....[41]....
        /*0f0c*/ 	.word	0x05000004


	//   ....[42]....
        /*0f10*/ 	.word	0x05000004


	//   ....[43]....
        /*0f14*/ 	.word	0x05000004


	//   ....[44]....
        /*0f18*/ 	.word	0x05000004


	//   ....[45]....
        /*0f1c*/ 	.word	0x05000004


	//   ....[46]....
        /*0f20*/ 	.word	0x05000004


	//   ....[47]....
        /*0f24*/ 	.word	0x05000004


	//----- nvinfo : EIATTR_COOP_GROUP_INSTR_OFFSETS
	.align		4
.L_460:
        /*0f28*/ 	.byte	0x04, 0x28
        /*0f2a*/ 	.short	(.L_462 - .L_461)


	//   ....[0]....
.L_461:
        /*0f2c*/ 	.word	0x00004a20


	//   ....[1]....
        /*0f30*/ 	.word	0x00004b00


	//   ....[2]....
        /*0f34*/ 	.word	0x00004bd0


	//   ....[3]....
        /*0f38*/ 	.word	0x00004cc0


	//   ....[4]....
        /*0f3c*/ 	.word	0x00005bb0


	//   ....[5]....
        /*0f40*/ 	.word	0x00005c80


	//   ....[6]....
        /*0f44*/ 	.word	0x00005d90


	//   ....[7]....
        /*0f48*/ 	.word	0x00005e00


	//   ....[8]....
        /*0f4c*/ 	.word	0x0000be80


	//   ....[9]....
        /*0f50*/ 	.word	0x0000bef0


	//   ....[10]....
        /*0f54*/ 	.word	0x0000c230


	//   ....[11]....
        /*0f58*/ 	.word	0x0000c250


	//   ....[12]....
        /*0f5c*/ 	.word	0x0000c560


	//   ....[13]....
        /*0f60*/ 	.word	0x0000c580


	//   ....[14]....
        /*0f64*/ 	.word	0x0000c910


	//   ....[15]....
        /*0f68*/ 	.word	0x0000c930


	//   ....[16]....
        /*0f6c*/ 	.word	0x000146e0


	//   ....[17]....
        /*0f70*/ 	.word	0x00014700


	//   ....[18]....
        /*0f74*/ 	.word	0x00014cb0


	//   ....[19]....
        /*0f78*/ 	.word	0x00014cd0


	//   ....[20]....
        /*0f7c*/ 	.word	0x00015210


	//   ....[21]....
        /*0f80*/ 	.word	0x00015230


	//   ....[22]....
        /*0f84*/ 	.word	0x00015510


	//   ....[23]....
        /*0f88*/ 	.word	0x00015530


	//   ....[24]....
        /*0f8c*/ 	.word	0x0001cc40


	//   ....[25]....
        /*0f90*/ 	.word	0x0001cc80


	//   ....[26]....
        /*0f94*/ 	.word	0x0001ccf0


	//   ....[27]....
        /*0f98*/ 	.word	0x0001cd30


	//   ....[28]....
        /*0f9c*/ 	.word	0x0001cd50


	//   ....[29]....
        /*0fa0*/ 	.word	0x0001cd60


	//   ....[30]....
        /*0fa4*/ 	.word	0x0001cd80


	//   ....[31]....
        /*0fa8*/ 	.word	0x0001cdf0


	//   ....[32]....
        /*0fac*/ 	.word	0x00022960


	//   ....[33]....
        /*0fb0*/ 	.word	0x00022970


	//   ....[34]....
        /*0fb4*/ 	.word	0x00022980


	//   ....[35]....
        /*0fb8*/ 	.word	0x00022990


	//   ....[36]....
        /*0fbc*/ 	.word	0x000229c0


	//   ....[37]....
        /*0fc0*/ 	.word	0x000229e0


	//   ....[38]....
        /*0fc4*/ 	.word	0x00022a00


	//   ....[39]....
        /*0fc8*/ 	.word	0x00022a10


	//   ....[40]....
        /*0fcc*/ 	.word	0x000255a0


	//   ....[41]....
        /*0fd0*/ 	.word	0x00025610


	//   ....[42]....
        /*0fd4*/ 	.word	0x00025680


	//   ....[43]....
        /*0fd8*/ 	.word	0x000256f0


	//   ....[44]....
        /*0fdc*/ 	.word	0x00025760


	//   ....[45]....
        /*0fe0*/ 	.word	0x000257d0


	//   ....[46]....
        /*0fe4*/ 	.word	0x00025840


	//   ....[47]....
        /*0fe8*/ 	.word	0x000258a0


	//----- nvinfo : EIATTR_EXIT_INSTR_OFFSETS
	.align		4
.L_462:
        /*0fec*/ 	.byte	0x04, 0x1c
        /*0fee*/ 	.short	(.L_464 - .L_463)


	//   ....[0]....
.L_463:
        /*0ff0*/ 	.word	0x00000060


	//----- nvinfo : EIATTR_CRS_STACK_SIZE
	.align		4
.L_464:
        /*0ff4*/ 	.byte	0x04, 0x1e
        /*0ff6*/ 	.short	(.L_466 - .L_465)
.L_465:
        /*0ff8*/ 	.word	0x00000000


	//----- nvinfo : EIATTR_CBANK_PARAM_SIZE
	.align		4
.L_466:
        /*0ffc*/ 	.byte	0x03, 0x19
        /*0ffe*/ 	.short	0x01d0


	//----- nvinfo : EIATTR_PARAM_CBANK
	.align		4
        /*1000*/ 	.byte	0x04, 0x0a
        /*1002*/ 	.short	(.L_468 - .L_467)
	.align		4
.L_467:
        /*1004*/ 	.word	index@(.nv.constant0._ZN5flash16flash_fwd_kernelI23Flash_fwd_kernel_traitsILi96ELi128ELi64ELi4ELb0ELb0EN7cutlass10bfloat16_tE19Flash_kernel_traitsILi96ELi128ELi64ELi4ES3_EELb1ELb1ELb0ELb1ELb0ELb0ELb0ELb1EEEvNS_16Flash_fwd_paramsE)
        /*1008*/ 	.short	0x0210
        /*100a*/ 	.short	0x01d0


	//----- nvinfo : EIATTR_SW_WAR
	.align		4
.L_468:
        /*100c*/ 	.byte	0x04, 0x36
        /*100e*/ 	.short	(.L_470 - .L_469)
.L_469:
        /*1010*/ 	.word	0x00000008
.L_470:


//--------------------- .nv.info._ZN5flash16flash_fwd_kernelI23Flash_fwd_kernel_traitsILi96ELi128ELi64ELi4ELb0ELb0EN7cutlass10bfloat16_tE19Flash_kernel_traitsILi96ELi128ELi64ELi4ES3_EELb0ELb1ELb0ELb1ELb0ELb0ELb1ELb0EEEvNS_16Flash_fwd_paramsE --------------------------
	.section	.nv.info._ZN5flash16flash_fwd_kernelI23Flash_fwd_kernel_traitsILi96ELi128ELi64ELi4ELb0ELb0EN7cutlass10bfloat16_tE19Flash_kernel_traitsILi96ELi128ELi64ELi4ES3_EELb0ELb1ELb0ELb1ELb0ELb0ELb1ELb0EEEvNS_16Flash_fwd_paramsE,"",@"SHT_CUDA_INFO"
	.sectionflags	@""
	.align	4


	//----- nvinfo : EIATTR_CUDA_API_VERSION
	.align		4
        /*0000*/ 	.byte	0x04, 0x37
        /*0002*/ 	.short	(.L_472 - .L_471)
.L_471:
        /*0004*/ 	.word	0x00000082


	//----- nvinfo : EIATTR_KPARAM_INFO
	.align		4
.L_472:
        /*0008*/ 	.byte	0x04, 0x17
        /*000a*/ 	.short	(.L_474 - .L_473)
.L_473:
        /*000c*/ 	.word	0x00000000
        /*0010*/ 	.short	0x0000
        /*0012*/ 	.short	0x0000
        /*0014*/ 	.byte	0x00, 0xf0, 0x41, 0x07


	//----- nvinfo : EIATTR_SPARSE_MMA_MASK
	.align		4
.L_474:
        /*0018*/ 	.byte	0x03, 0x50
        /*001a*/ 	.short	0x0000


	//----- nvinfo : EIATTR_MAXREG_COUNT
	.align		4
        /*001c*/ 	.byte	0x03, 0x1b
        /*001e*/ 	.short	0x00ff


	//----- nvinfo : EIATTR_NUM_BARRIERS
	.align		4
        /*0020*/ 	.byte	0x02, 0x4c
        /*0022*/ 	.byte	0x01
	.zero		1


	//----- nvinfo : EIATTR_ANNOTATIONS
	.align		4
        /*0024*/ 	.byte	0x04, 0x55
        /*0026*/ 	.short	(.L_476 - .L_475)


	//   ....[0]....
.L_475:
        /* <DEDUP_REMOVED lines=27> */


	//----- nvinfo : EIATTR_MERCURY_ISA_VERSION
	.align		4
.L_476:
        /*01c8*/ 	.byte	0x03, 0x5f
        /*01ca*/ 	.short	0x0101


	//----- nvinfo : EIATTR_COOP_GROUP_MASK_REGIDS
	.align		4
        /*01cc*/ 	.byte	0x04, 0x29
        /*01ce*/ 	.short	(.L_478 - .L_477)


	//   ....[0]....
.L_477:
        /*01d0*/ 	.word	0xffffffff


	//   ....[1]....
        /*01d4*/ 	.word	0xffffffff


	//   ....[2]....
        /*01d8*/ 	.word	0xffffffff


	//   ....[3]....
        /*01dc*/ 	.word	0xffffffff


	//   ....[4]....
        /*01e0*/ 	.word	0xffffffff


	//   ....[5]....
        /*01e4*/ 	.word	0xffffffff


	//   ....[6]....
        /*01e8*/ 	.word	0xffffffff


	//   ....[7]....
        /*01ec*/ 	.word	0xffffffff


	//   ....[8]....
        /*01f0*/ 	.word	0xffffffff


	//   ....[9]....
        /*01f4*/ 	.word	0xffffffff


	//   ....[10]....
        /*01f8*/ 	.word	0xffffffff


	//   ....[11]....
        /*01fc*/ 	.word	0xffffffff


	//   ....[12]....
        /*0200*/ 	.word	0xffffffff


	//   ....[13]....
        /*0204*/ 	.word	0xffffffff


	//   ....[14]....
        /*0208*/ 	.word	0xffffffff


	//   ....[15]....
        /*020c*/ 	.word	0xffffffff


	//   ....[16]....
        /*0210*/ 	.word	0xffffffff


	//   ....[17]....
        /*0214*/ 	.word	0xffffffff


	//   ....[18]....
        /*0218*/ 	.word	0xffffffff


	//   ....[19]....
        /*021c*/ 	.word	0xffffffff


	//   ....[20]....
        /*0220*/ 	.word	0xffffffff


	//   ....[21]....
        /*0224*/ 	.word	0xffffffff


	//   ....[22]....
        /*0228*/ 	.word	0xffffffff


	//   ....[23]....
        /*022c*/ 	.word	0xffffffff


	//   ....[24]....
        /*0230*/ 	.word	0xffffffff


	//   ....[25]....
        /*0234*/ 	.word	0xffffffff


	//   ....[26]....
        /*0238*/ 	.word	0xffffffff


	//   ....[27]....
        /*023c*/ 	.word	0xffffffff


	//   ....[28]....
        /*0240*/ 	.word	0xffffffff


	//   ....[29]....
        /*0244*/ 	.word	0xffffffff


	//   ....[30]....
        /*0248*/ 	.word	0xffffffff


	//   ....[31]....
        /*024c*/ 	.word	0xffffffff


	//   ....[32]....
        /*0250*/ 	.word	0xffffffff


	//   ....[33]....
        /*0254*/ 	.word	0xffffffff


	//   ....[34]....
        /*0258*/ 	.word	0xffffffff


	//   ....[35]....
        /*025c*/ 	.word	0xffffffff


	//   ....[36]....
        /*0260*/ 	.word	0xffffffff


	//   ....[37]....
        /*0264*/ 	.word	0xffffffff


	//   ....[38]....
        /*0268*/ 	.word	0xffffffff


	//   ....[39]....
        /*026c*/ 	.word	0xffffffff


	//----- nvinfo : EIATTR_COOP_GROUP_INSTR_OFFSETS
	.align		4
.L_478:
        /*0270*/ 	.byte	0x04, 0x28
        /*0272*/ 	.short	(.L_480 - .L_479)


	//   ....[0]....
.L_479:
        /*0274*/ 	.word	0x00004fa0


	//   ....[1]....
        /*0278*/ 	.word	0x00004fe0


	//   ....[2]....
        /*027c*/ 	.word	0x00005050


	//   ....[3]....
        /*0280*/ 	.word	0x00005090


	//   ....[4]....
        /*0284*/ 	.word	0x000050b0


	//   ....[5]....
        /*0288*/ 	.word	0x00005170


	//   ....[6]....
        /*028c*/ 	.word	0x00005260


	//   ....[7]....
        /*0290*/ 	.word	0x000053c0


	//   ....[8]....
        /*0294*/ 	.word	0x00009470


	//   ....[9]....
        /*0298*/ 	.word	0x00009570


	//   ....[10]....
        /*029c*/ 	.word	0x00009630


	//   ....[11]....
        /*02a0*/ 	.word	0x00009670


	//   ....[12]....
        /*02a4*/ 	.word	0x00009740


	//   ....[13]....
        /*02a8*/ 	.word	0x00009760


	//   ....[14]....
        /*02ac*/ 	.word	0x00009770


	//   ....[15]....
        /*02b0*/ 	.word	0x00009a20


	//   ....[16]....
        /*02b4*/ 	.word	0x0000e0e0


	//   ....[17]....
        /*02b8*/ 	.word	0x0000e210


	//   ....[18]....
        /*02bc*/ 	.word	0x0000e270


	//   ....[19]....
        /*02c0*/ 	.word	0x0000e370


	//   ....[20]....
        /*02c4*/ 	.word	0x0000e3b0


	//   ....[21]....
        /*02c8*/ 	.word	0x0000e3d0


	//   ....[22]....
        /*02cc*/ 	.word	0x0000e420


	//   ....[23]....
        /*02d0*/ 	.word	0x0000e440


	//   ....[24]....
        /*02d4*/ 	.word	0x00012740


	//   ....[25]....
        /*02d8*/ 	.word	0x000127c0


	//   ....[26]....
        /*02dc*/ 	.word	0x000127d0


	//   ....[27]....
        /*02e0*/ 	.word	0x000127e0


	//   ....[28]....
        /*02e4*/ 	.word	0x00012820


	//   ....[29]....
        /*02e8*/ 	.word	0x00012840


	//   ....[30]....
        /*02ec*/ 	.word	0x00012850


	//   ....[31]....
        /*02f0*/ 	.word	0x00012860


	//   ....[32]....
        /*02f4*/ 	.word	0x00014a20


	//   ....[33]....
        /*02f8*/ 	.word	0x00014a30


	//   ....[34]....
        /*02fc*/ 	.word	0x00014a40


	//   ....[35]....
        /*0300*/ 	.word	0x00014a50


	//   ....[36]....
        /*0304*/ 	.word	0x00014a90


	//   ....[37]....
        /*0308*/ 	.word	0x00014ab0


	//   ....[38]....
        /*030c*/ 	.word	0x00014ae0


	//   ....[39]....
        /*0310*/ 	.word	0x00014b00


	//----- nvinfo : EIATTR_EXIT_INSTR_OFFSETS
	.align		4
.L_480:
        /*0314*/ 	.byte	0x04, 0x1c
        /*0316*/ 	.short	(.L_482 - .L_481)


	//   ....[0]....
.L_481:
        /*0318*/ 	.word	0x000004c0


	//   ....[1]....
        /*031c*/ 	.word	0x00016770


	//   ....[2]....
        /*0320*/ 	.word	0x000168a0


	//   ....[3]....
        /*0324*/ 	.word	0x000168c0


	//   ....[4]....
        /*0328*/ 	.word	0x000174f0


	//   ....[5]....
        /*032c*/ 	.word	0x00017580


	//----- nvinfo : EIATTR_CRS_STACK_SIZE
	.align		4
.L_482:
        /*0330*/ 	.byte	0x04, 0x1e
        /*0332*/ 	.short	(.L_484 - .L_483)
.L_483:
        /*0334*/ 	.word	0x00000000


	//----- nvinfo : EIATTR_CBANK_PARAM_SIZE
	.align		4
.L_484:
        /*0338*/ 	.byte	0x03, 0x19
        /*033a*/ 	.short	0x01d0


	//----- nvinfo : EIATTR_PARAM_CBANK
	.align		4
        /*033c*/ 	.byte	0x04, 0x0a
        /*033e*/ 	.short	(.L_486 - .L_485)
	.align		4
.L_485:
        /*0340*/ 	.word	index@(.nv.constant0._ZN5flash16flash_fwd_kernelI23Flash_fwd_kernel_traitsILi96ELi128ELi64ELi4ELb0ELb0EN7cutlass10bfloat16_tE19Flash_kernel_traitsILi96ELi128ELi64ELi4ES3_EELb0ELb1ELb0ELb1ELb0ELb0ELb1ELb0EEEvNS_16Flash_fwd_paramsE)
        /*0344*/ 	.short	0x0210
        /*0346*/ 	.short	0x01d0


	//----- nvinfo : EIATTR_SW_WAR
	.align		4
.L_486:
        /*0348*/ 	.byte	0x04, 0x36
        /*034a*/ 	.short	(.L_488 - .L_487)
.L_487:
        /*034c*/ 	.word	0x00000008
.L_488:


//--------------------- .nv.info._ZN5flash16flash_fwd_kernelI23Flash_fwd_kernel_traitsILi96ELi64ELi64ELi4ELb0ELb0EN7cutlass10bfloat16_tE19Flash_kernel_traitsILi96ELi64ELi64ELi4ES3_EELb1ELb1ELb0ELb0ELb0ELb0ELb0ELb0EEEvNS_16Flash_fwd_paramsE --------------------------
	.section	.nv.info._ZN5flash16flash_fwd_kernelI23Flash_fwd_kernel_traitsILi96ELi64ELi64ELi4ELb0ELb0EN7cutlass10bfloat16_tE19Flash_kernel_traitsILi96ELi64ELi64ELi4ES3_EELb1ELb1ELb0ELb0ELb0ELb0ELb0ELb0EEEvNS_16Flash_fwd_paramsE,"",@"SHT_CUDA_INFO"
	.sectionflags	@""
	.align	4


	//----- nvinfo : EIATTR_CUDA_API_VERSION
	.align		4
        /*0000*/ 	.byte	0x04, 0x37
        /*0002*/ 	.short	(.L_490 - .L_489)
.L_489:
        /*0004*/ 	.word	0x00000082


	//----- nvinfo : EIATTR_KPARAM_INFO
	.align		4
.L_490:
        /*0008*/ 	.byte	0x04, 0x17
        /*000a*/ 	.short	(.L_492 - .L_491)
.L_491:
        /*000c*/ 	.word	0x00000000
        /*0010*/ 	.short	0x0000
        /*0012*/ 	.short	0x0000
        /*0014*/ 	.byte	0x00, 0xf0, 0x41, 0x07


	//----- nvinfo : EIATTR_SPARSE_MMA_MASK
	.align		4
.L_492:
        /*0018*/ 	.byte	0x03, 0x50
        /*001a*/ 	.short	0x0000


	//----- nvinfo : EIATTR_MAXREG_COUNT
	.align		4
        /*001c*/ 	.byte	0x03, 0x1b
        /*001e*/ 	.short	0x00ff


	//----- nvinfo : EIATTR_NUM_BARRIERS
	.align		4
        /*0020*/ 	.byte	0x02, 0x4c
        /*0022*/ 	.byte	0x01
	.zero		1


	//----- nvinfo : EIATTR_MERCURY_ISA_VERSION
	.align		4
        /*0024*/ 	.byte	0x03, 0x5f
        /*0026*/ 	.short	0x0101


	//----- nvinfo : EIATTR_COOP_GROUP_MASK_REGIDS
	.align		4
        /*0028*/ 	.byte	0x04, 0x29
        /*002a*/ 	.short	(.L_494 - .L_493)


	//   ....[0]....
.L_493:
        /*002c*/ 	.word	0xffffffff


	//   ....[1]....
        /*0030*/ 	.word	0xffffffff


	//   ....[2]....
        /*0034*/ 	.word	0xffffffff


	//   ....[3]....
        /*0038*/ 	.word	0xffffffff


	//   ....[4]....
        /*003c*/ 	.word	0xffffffff


	//   ....[5]....
        /*0040*/ 	.word	0xffffffff


	//   ....[6]....
        /*0044*/ 	.word	0xffffffff


	//   ....[7]....
        /*0048*/ 	.word	0xffffffff


	//   ....[8]....
        /*004c*/ 	.word	0xffffffff


	//   ....[9]....
        /*0050*/ 	.word	0xffffffff


	//   ....[10]....
        /*0054*/ 	.word	0xffffffff


	//   ....[11]....
        /*0058*/ 	.word	0xffffffff


	//   ....[12]....
        /*005c*/ 	.word	0xffffffff


	//   ....[13]....
        /*0060*/ 	.word	0xffffffff


	//   ....[14]....
        /*0064*/ 	.word	0xffffffff


	//   ....[15]....
        /*0068*/ 	.word	0xffffffff


	//----- nvinfo : EIATTR_COOP_GROUP_INSTR_OFFSETS
	.align		4
.L_494:
        /*006c*/ 	.byte	0x04, 0x28
        /*006e*/ 	.short	(.L_496 - .L_495)


	//   ....[0]....
.L_495:
        /*0070*/ 	.word	0x00003500


	//   ....[1]....
        /*0074*/ 	.word	0x00003590


	//   ....[2]....
        /*0078*/ 	.word	0x00003640


	//   ....[3]....
        /*007c*/ 	.word	0x00003830


	//   ....[4]....
        /*0080*/ 	.word	0x00006080


	//   ....[5]....
        /*0084*/ 	.word	0x000060c0


	//   ....[6]....
        /*0088*/ 	.word	0x000060e0


	//   ....[7]....
        /*008c*/ 	.word	0x00006110


	//   ....[8]....
        /*0090*/ 	.word	0x00008b20


	//   ....[9]....
        /*0094*/ 	.word	0x00008b40


	//   ....[10]....
        /*0098*/ 	.word	0x00008b90


	//   ....[11]....
        /*009c*/ 	.word	0x00008bc0


	//   ....[12]....
        /*00a0*/ 	.word	0x0000a490


	//   ....[13]....
        /*00a4*/ 	.word	0x0000a4d0


	//   ....[14]....
        /*00a8*/ 	.word	0x0000a530


	//   ....[15]....
        /*00ac*/ 	.word	0x0000a540


	//----- nvinfo : EIATTR_EXIT_INSTR_OFFSETS
	.align		4
.L_496:
        /*00b0*/ 	.byte	0x04, 0x1c
        /*00b2*/ 	.short	(.L_498 - .L_497)


	//   ....[0]....
.L_497:
        /*00b4*/ 	.word	0x000006a0


	//   ....[1]....
        /*00b8*/ 	.word	0x0000b6c0


	//   ....[2]....
        /*00bc*/ 	.word	0x0000b7f0


	//   ....[3]....
        /*00c0*/ 	.word	0x0000b810


	//   ....[4]....
        /*00c4*/ 	.word	0x0000bf80


	//   ....[5]....
        /*00c8*/ 	.word	0x0000c010


	//----- nvinfo : EIATTR_CRS_STACK_SIZE
	.align		4
.L_498:
        /*00cc*/ 	.byte	0x04, 0x1e
        /*00ce*/ 	.short	(.L_500 - .L_499)
.L_499:
        /*00d0*/ 	.word	0x00000000


	//----- nvinfo : EIATTR_CBANK_PARAM_SIZE
	.align		4
.L_500:
        /*00d4*/ 	.byte	0x03, 0x19
        /*00d6*/ 	.short	0x01d0


	//----- nvinfo : EIATTR_PARAM_CBANK
	.align		4
        /*00d8*/ 	.byte	0x04, 0x0a
        /*00da*/ 	.short	(.L_502 - .L_501)
	.align		4
.L_501:
        /*00dc*/ 	.word	index@(.nv.constant0._ZN5flash16flash_fwd_kernelI23Flash_fwd_kernel_traitsILi96ELi64ELi64ELi4ELb0ELb0EN7cutlass10bfloat16_tE19Flash_kernel_traitsILi96ELi64ELi64ELi4ES3_EELb1ELb1ELb0ELb0ELb0ELb0ELb0ELb0EEEvNS_16Flash_fwd_paramsE)
        /*00e0*/ 	.short	0x0210
        /*00e2*/ 	.short	0x01d0


	//----- nvinfo : EIATTR_SW_WAR
	.align		4
.L_502:
        /*00e4*/ 	.byte	0x04, 0x36
        /*00e6*/ 	.short	(.L_504 - .L_503)
.L_503:
        /*00e8*/ 	.word	0x00000008
.L_504:


//--------------------- .nv.info._ZN5flash16flash_fwd_kernelI23Flash_fwd_kernel_traitsILi96ELi64ELi64ELi4ELb0ELb0EN7cutlass10bfloat16_tE19Flash_kernel_traitsILi96ELi64ELi64ELi4ES3_EELb1ELb1ELb0ELb0ELb1ELb1ELb0ELb0EEEvNS_16Flash_fwd_paramsE --------------------------
	.section	.nv.info._ZN5flash16flash_fwd_kernelI23Flash_fwd_kernel_traitsILi96ELi64ELi64ELi4ELb0ELb0EN7cutlass10bfloat16_tE19Flash_kernel_traitsILi96ELi64ELi64ELi4ES3_EELb1ELb1ELb0ELb0ELb1ELb1ELb0ELb0EEEvNS_16Flash_fwd_paramsE,"",@"SHT_CUDA_INFO"
	.sectionflags	@""
	.align	4


	//----- nvinfo : EIATTR_CUDA_API_VERSION
	.align		4
        /*0000*/ 	.byte	0x04, 0x37
        /*0002*/ 	.short	(.L_506 - .L_505)
.L_505:
        /*0004*/ 	.word	0x00000082


	//----- nvinfo : EIATTR_KPARAM_INFO
	.align		4
.L_506:
        /*0008*/ 	.byte	0x04, 0x17
        /*000a*/ 	.short	(.L_508 - .L_507)
.L_507:
        /*000c*/ 	.word	0x00000000
        /*0010*/ 	.short	0x0000
        /*0012*/ 	.short	0x0000
        /*0014*/ 	.byte	0x00, 0xf0, 0x41, 0x07


	//----- nvinfo : EIATTR_SPARSE_MMA_MASK
	.align		4
.L_508:
        /*0018*/ 	.byte	0x03, 0x50
        /*001a*/ 	.short	0x0000


	//----- nvinfo : EIATTR_MAXREG_COUNT
	.align		4
        /*001c*/ 	.byte	0x03, 0x1b
        /*001e*/ 	.short	0x00ff


	//----- nvinfo : EIATTR_NUM_BARRIERS
	.align		4
        /*0020*/ 	.byte	0x02, 0x4c
        /*0022*/ 	.byte	0x01
	.zero		1


	//----- nvinfo : EIATTR_MERCURY_ISA_VERSION
	.align		4
        /*0024*/ 	.byte	0x03, 0x5f
        /*0026*/ 	.short	0x0101


	//----- nvinfo : EIATTR_COOP_GROUP_MASK_REGIDS
	.align		4
        /*0028*/ 	.byte	0x04, 0x29
        /*002a*/ 	.short	(.L_510 - .L_509)


	//   ....[0]....
.L_509:
        /*002c*/ 	.word	0xffffffff


	//   ....[1]....
        /*0030*/ 	.word	0xffffffff


	//   ....[2]....
        /*0034*/ 	.word	0xffffffff


	//   ....[3]....
        /*0038*/ 	.word	0xffffffff


	//   ....[4]....
        /*003c*/ 	.word	0xffffffff


	//   ....[5]....
        /*0040*/ 	.word	0xffffffff


	//   ....[6]....
        /*0044*/ 	.word	0xffffffff


	//   ....[7]....
        /*0048*/ 	.word	0xffffffff


	//   ....[8]....
        /*004c*/ 	.word	0xffffffff


	//   ....[9]....
        /*0050*/ 	.word	0xffffffff


	//   ....[10]....
        /*0054*/ 	.word	0xffffffff


	//   ....[11]....
        /*0058*/ 	.word	0xffffffff


	//----- nvinfo : EIATTR_COOP_GROUP_INSTR_OFFSETS
	.align		4
.L_510:
        /*005c*/ 	.byte	0x04, 0x28
        /*005e*/ 	.short	(.L_512 - .L_511)


	//   ....[0]....
.L_511:
        /*0060*/ 	.word	0x00001df0


	//   ....[1]....
        /*0064*/ 	.word	0x00002060


	//   ....[2]....
        /*0068*/ 	.word	0x00002200


	//   ....[3]....
        /*006c*/ 	.word	0x000023a0


	//   ....[4]....
        /*0070*/ 	.word	0x00004290


	//   ....[5]....
        /*0074*/ 	.word	0x000042c0


	//   ....[6]....
        /*0078*/ 	.word	0x00004340


	//   ....[7]....
        /*007c*/ 	.word	0x00004350


	//   ....[8]....
        /*0080*/ 	.word	0x00005bd0


	//   ....[9]....
        /*0084*/ 	.word	0x00005c10


	//   ....[10]....
        /*0088*/ 	.word	0x00005ce0


	//   ....[11]....
        /*008c*/ 	.word	0x00005cf0


	//----- nvinfo : EIATTR_EXIT_INSTR_OFFSETS
	.align		4
.L_512:
        /*0090*/ 	.byte	0x04, 0x1c
        /*0092*/ 	.short	(.L_514 - .L_513)


	//   ....[0]....
.L_513:
        /*0094*/ 	.word	0x00000340


	//   ....[1]....
        /*0098*/ 	.word	0x00006b90


	//   ....[2]....
        /*009c*/ 	.word	0x00007080


	//   ....[3]....
        /*00a0*/ 	.word	0x00007110


	//----- nvinfo : EIATTR_CRS_STACK_SIZE
	.align		4
.L_514:
        /*00a4*/ 	.byte	0x04, 0x1e
        /*00a6*/ 	.short	(.L_516 - .L_515)
.L_515:
        /*00a8*/ 	.word	0x00000000


	//----- nvinfo : EIATTR_CBANK_PARAM_SIZE
	.align		4
.L_516:
        /*00ac*/ 	.byte	0x03, 0x19
        /*00ae*/ 	.short	0x01d0


	//----- nvinfo : EIATTR_PARAM_CBANK
	.align		4
        /*00b0*/ 	.byte	0x04, 0x0a
        /*00b2*/ 	.short	(.L_518 - .L_517)
	.align		4
.L_517:
        /*00b4*/ 	.word	index@(.nv.constant0._ZN5flash16flash_fwd_kernelI23Flash_fwd_kernel_traitsILi96ELi64ELi64ELi4ELb0ELb0EN7cutlass10bfloat16_tE19Flash_kernel_traitsILi96ELi64ELi64ELi4ES3_EELb1ELb1ELb0ELb0ELb1ELb1ELb0ELb0EEEvNS_16Flash_fwd_paramsE)
        /*00b8*/ 	.short	0x0210
        /*00ba*/ 	.short	0x01d0


	//----- nvinfo : EIATTR_SW_WAR
	.align		4
.L_518:
        /*00bc*/ 	.byte	0x04, 0x36
        /*00be*/ 	.short	(.L_520 - .L_519)
.L_519:
        /*00c0*/ 	.word	0x00000008
.L_520:


//--------------------- .nv.info._ZN5flash16flash_fwd_kernelI23Flash_fwd_kernel_traitsILi96ELi64ELi64ELi4ELb0ELb0EN7cutlass10bfloat16_tE19Flash_kernel_traitsILi96ELi64ELi64ELi4ES3_EELb0ELb1ELb0ELb0ELb1ELb1ELb1ELb0EEEvNS_16Flash_fwd_paramsE --------------------------
	.section	.nv.info._ZN5flash16flash_fwd_kernelI23Flash_fwd_kernel_traitsILi96ELi64ELi64ELi4ELb0ELb0EN7cutlass10bfloat16_tE19Flash_kernel_traitsILi96ELi64ELi64ELi4ES3_EELb0ELb1ELb0ELb0ELb1ELb1ELb1ELb0EEEvNS_16Flash_fwd_paramsE,"",@"SHT_CUDA_INFO"
	.sectionflags	@""
	.align	4


	//----- nvinfo : EIATTR_CUDA_API_VERSION
	.align		4
        /*0000*/ 	.byte	0x04, 0x37
        /*0002*/ 	.short	(.L_522 - .L_521)
.L_521:
        /*0004*/ 	.word	0x00000082


	//----- nvinfo : EIATTR_KPARAM_INFO
	.align		4
.L_522:
        /*0008*/ 	.byte	0x04, 0x17
        /*000a*/ 	.short	(.L_524 - .L_523)
.L_523:
        /*000c*/ 	.word	0x00000000
        /*0010*/ 	.short	0x0000
        /*0012*/ 	.short	0x0000
        /*0014*/ 	.byte	0x00, 0xf0, 0x41, 0x07


	//----- nvinfo : EIATTR_SPARSE_MMA_MASK
	.align		4
.L_524:
        /*0018*/ 	.byte	0x03, 0x50
        /*001a*/ 	.short	0x0000


	//----- nvinfo : EIATTR_MAXREG_COUNT
	.align		4
        /*001c*/ 	.byte	0x03, 0x1b
        /*001e*/ 	.short	0x00ff


	//----- nvinfo : EIATTR_NUM_BARRIERS
	.align		4
        /*0020*/ 	.byte	0x02, 0x4c
        /*0022*/ 	.byte	0x01
	.zero		1


	//----- nvinfo : EIATTR_MERCURY_ISA_VERSION
	.align		4
        /*0024*/ 	.byte	0x03, 0x5f
        /*0026*/ 	.short	0x0101


	//----- nvinfo : EIATTR_COOP_GROUP_MASK_REGIDS
	.align		4
        /*0028*/ 	.byte	0x04, 0x29
        /*002a*/ 	.short	(.L_526 - .L_525)


	//   ....[0]....
.L_525:
        /*002c*/ 	.word	0xffffffff


	//   ....[1]....
        /*0030*/ 	.word	0xffffffff


	//   ....[2]....
        /*0034*/ 	.word	0xffffffff


	//   ....[3]....
        /*0038*/ 	.word	0xffffffff


	//   ....[4]....
        /*003c*/ 	.word	0xffffffff


	//   ....[5]....
        /*0040*/ 	.word	0xffffffff


	//   ....[6]....
        /*0044*/ 	.word	0xffffffff


	//   ....[7]....
        /*0048*/ 	.word	0xffffffff


	//   ....[8]....
        /*004c*/ 	.word	0xffffffff


	//   ....[9]....
        /*0050*/ 	.word	0xffffffff


	//   ....[10]....
        /*0054*/ 	.word	0xffffffff


	//   ....[11]....
        /*0058*/ 	.word	0xffffffff


	//----- nvinfo : EIATTR_COOP_GROUP_INSTR_OFFSETS
	.align		4
.L_526:
        /*005c*/ 	.byte	0x04, 0x28
        /*005e*/ 	.short	(.L_528 - .L_527)


	//   ....[0]....
.L_527:
        /*0060*/ 	.word	0x000020f0


	//   ....[1]....
        /*0064*/ 	.word	0x000022a0


	//   ....[2]....
        /*0068*/ 	.word	0x000022d0


	//   ....[3]....
        /*006c*/ 	.word	0x000023d0


	//   ....[4]....
        /*0070*/ 	.word	0x00003de0


	//   ....[5]....
        /*0074*/ 	.word	0x00003e20


	//   ....[6]....
        /*0078*/ 	.word	0x00003e60


	//   ....[7]....
        /*007c*/ 	.word	0x00003e80


	//   ....[8]....
        /*0080*/ 	.word	0x00004e00


	//   ....[9]....
        /*0084*/ 	.word	0x00004e40


	//   ....[10]....
        /*0088*/ 	.word	0x00004f00


	//   ....[11]....
        /*008c*/ 	.word	0x00004f30


	//----- nvinfo : EIATTR_EXIT_INSTR_OFFSETS
	.align		4
.L_528:
        /*0090*/ 	.byte	0x04, 0x1c
        /*0092*/ 	.short	(.L_530 - .L_529)


	//   ....[0]....
.L_529:
        /*0094*/ 	.word	0x000001a0


	//   ....[1]....
        /*0098*/ 	.word	0x00005d90


	//   ....[2]....
        /*009c*/ 	.word	0x000062a0


	//   ....[3]....
        /*00a0*/ 	.word	0x00006330


	//----- nvinfo : EIATTR_CRS_STACK_SIZE
	.align		4
.L_530:
        /*00a4*/ 	.byte	0x04, 0x1e
        /*00a6*/ 	.short	(.L_532 - .L_531)
.L_531:
        /*00a8*/ 	.word	0x00000000


	//----- nvinfo : EIATTR_CBANK_PARAM_SIZE
	.align		4
.L_532:
        /*00ac*/ 	.byte	0x03, 0x19
        /*00ae*/ 	.short	0x01d0


	//----- nvinfo : EIATTR_PARAM_CBANK
	.align		4
        /*00b0*/ 	.byte	0x04, 0x0a
        /*00b2*/ 	.short	(.L_534 - .L_533)
	.align		4
.L_533:
        /*00b4*/ 	.word	index@(.nv.constant0._ZN5flash16flash_fwd_kernelI23Flash_fwd_kernel_traitsILi96ELi64ELi64ELi4ELb0ELb0EN7cutlass10bfloat16_tE19Flash_kernel_traitsILi96ELi64ELi64ELi4ES3_EELb0ELb1ELb0ELb0ELb1ELb1ELb1ELb0EEEvNS_16Flash_fwd_paramsE)
        /*00b8*/ 	.short	0x0210
        /*00ba*/ 	.short	0x01d0


	//----- nvinfo : EIATTR_SW_WAR
	.align		4
.L_534:
        /*00bc*/ 	.byte	0x04, 0x36
        /*00be*/ 	.short	(.L_536 - .L_535)
.L_535:
        /*00c0*/ 	.word	0x00000008
.L_536:


//--------------------- .nv.info._ZN5flash16flash_fwd_kernelI23Flash_fwd_kernel_traitsILi96ELi64ELi64ELi4ELb0ELb0EN7cutlass10bfloat16_tE19Flash_kernel_traitsILi96ELi64ELi64ELi4ES3_EELb1ELb1ELb0ELb0ELb0ELb1ELb0ELb0EEEvNS_16Flash_fwd_paramsE --------------------------
	.section	.nv.info._ZN5flash16flash_fwd_kernelI23Flash_fwd_kernel_traitsILi96ELi64ELi64ELi4ELb0ELb0EN7cutlass10bfloat16_tE19Flash_kernel_traitsILi96ELi64ELi64ELi4ES3_EELb1ELb1ELb0ELb0ELb0ELb1ELb0ELb0EEEvNS_16Flash_fwd_paramsE,"",@"SHT_CUDA_INFO"
	.sectionflags	@""
	.align	4


	//----- nvinfo : EIATTR_CUDA_API_VERSION
	.align		4
        /*0000*/ 	.byte	0x04, 0x37
        /*0002*/ 	.short	(.L_538 - .L_537)
.L_537:
        /*0004*/ 	.word	0x00000082


	//----- nvinfo : EIATTR_KPARAM_INFO
	.align		4
.L_538:
        /*0008*/ 	.byte	0x04, 0x17
        /*000a*/ 	.short	(.L_540 - .L_539)
.L_539:
        /*000c*/ 	.word	0x00000000
        /*0010*/ 	.short	0x0000
        /*0012*/ 	.short	0x0000
        /*0014*/ 	.byte	0x00, 0xf0, 0x41, 0x07


	//----- nvinfo : EIATTR_SPARSE_MMA_MASK
	.align		4
.L_540:
        /*0018*/ 	.byte	0x03, 0x50
        /*001a*/ 	.short	0x0000


	//----- nvinfo : EIATTR_MAXREG_COUNT
	.align		4
        /*001c*/ 	.byte	0x03, 0x1b
        /*001e*/ 	.short	0x00ff


	//----- nvinfo : EIATTR_NUM_BARRIERS
	.align		4
        /*0020*/ 	.byte	0x02, 0x4c
        /*0022*/ 	.byte	0x01
	.zero		1


	//----- nvinfo : EIATTR_MERCURY_ISA_VERSION
	.align		4
        /*0024*/ 	.byte	0x03, 0x5f
        /*0026*/ 	.short	0x0101


	//----- nvinfo : EIATTR_COOP_GROUP_MASK_REGIDS
	.align		4
        /*0028*/ 	.byte	0x04, 0x29
        /*002a*/ 	.short	(.L_542 - .L_541)


	//   ....[0]....
.L_541:
        /*002c*/ 	.word	0xffffffff


	//   ....[1]....
        /*0030*/ 	.word	0xffffffff


	//   ....[2]....
        /*0034*/ 	.word	0xffffffff


	//   ....[3]....
        /*0038*/ 	.word	0xffffffff


	//   ....[4]....
        /*003c*/ 	.word	0xffffffff


	//   ....[5]....
        /*0040*/ 	.word	0xffffffff


	//   ....[6]....
        /*0044*/ 	.word	0xffffffff


	//   ....[7]....
        /*0048*/ 	.word	0xffffffff


	//   ....[8]....
        /*004c*/ 	.word	0xffffffff


	//   ....[9]....
        /*0050*/ 	.word	0xffffffff


	//   ....[10]....
        /*0054*/ 	.word	0xffffffff


	//   ....[11]....
        /*0058*/ 	.word	0xffffffff


	//   ....[12]....
        /*005c*/ 	.word	0xffffffff


	//   ....[13]....
        /*0060*/ 	.word	0xffffffff


	//   ....[14]....
        /*0064*/ 	.word	0xffffffff


	//   ....[15]....
        /*0068*/ 	.word	0xffffffff


	//----- nvinfo : EIATTR_COOP_GROUP_INSTR_OFFSETS
	.align		4
.L_542:
        /*006c*/ 	.byte	0x04, 0x28
        /*006e*/ 	.short	(.L_544 - .L_543)


	//   ....[0]....
.L_543:
        /*0070*/ 	.word	0x000026e0


	//   ....[1]....
        /*0074*/ 	.word	0x00002980


	//   ....[2]....
        /*0078*/ 	.word	0x00002b00


	//   ....[3]....
        /*007c*/ 	.word	0x00002ce0


	//   ....[4]....
        /*0080*/ 	.word	0x00005070


	//   ....[5]....
        /*0084*/ 	.word	0x00005120


	//   ....[6]....
        /*0088*/ 	.word	0x000051c0


	//   ....[7]....
        /*008c*/ 	.word	0x00005240


	//   ....[8]....
        /*0090*/ 	.word	0x000075d0


	//   ....[9]....
        /*0094*/ 	.word	0x00007690


	//   ....[10]....
        /*0098*/ 	.word	0x000076f0


	//   ....[11]....
        /*009c*/ 	.word	0x00007700


	//   ....[12]....
        /*00a0*/ 	.word	0x00008f40


	//   ....[13]....
        /*00a4*/ 	.word	0x00008f80


	//   ....[14]....
        /*00a8*/ 	.word	0x00008fe0


	//   ....[15]....
        /*00ac*/ 	.word	0x00008ff0


	//----- nvinfo : EIATTR_EXIT_INSTR_OFFSETS
	.align		4
.L_544:
        /*00b0*/ 	.byte	0x04, 0x1c
        /*00b2*/ 	.short	(.L_546 - .L_545)


	//   ....[0]....
.L_545:
        /*00b4*/ 	.word	0x000006c0


	//   ....[1]....
        /*00b8*/ 	.word	0x0000a0b0


	//   ....[2]....
        /*00bc*/ 	.word	0x0000a1b0


	//   ....[3]....
        /*00c0*/ 	.word	0x0000a880


	//   ....[4]....
        /*00c4*/ 	.word	0x0000a910


	//----- nvinfo : EIATTR_CRS_STACK_SIZE
	.align		4
.L_546:
        /*00c8*/ 	.byte	0x04, 0x1e
        /*00ca*/ 	.short	(.L_548 - .L_547)
.L_547:
        /*00cc*/ 	.word	0x00000000


	//----- nvinfo : EIATTR_CBANK_PARAM_SIZE
	.align		4
.L_548:
        /*00d0*/ 	.byte	0x03, 0x19
        /*00d2*/ 	.short	0x01d0


	//----- nvinfo : EIATTR_PARAM_CBANK
	.align		4
        /*00d4*/ 	.byte	0x04, 0x0a
        /*00d6*/ 	.short	(.L_550 - .L_549)
	.align		4
.L_549:
        /*00d8*/ 	.word	index@(.nv.constant0._ZN5flash16flash_fwd_kernelI23Flash_fwd_kernel_traitsILi96ELi64ELi64ELi4ELb0ELb0EN7cutlass10bfloat16_tE19Flash_kernel_traitsILi96ELi64ELi64ELi4ES3_EELb1ELb1ELb0ELb0ELb0ELb1ELb0ELb0EEEvNS_16Flash_fwd_paramsE)
        /*00dc*/ 	.short	0x0210
        /*00de*/ 	.short	0x01d0


	//----- nvinfo : EIATTR_SW_WAR
	.align		4
.L_550:
        /*00e0*/ 	.byte	0x04, 0x36
        /*00e2*/ 	.short	(.L_552 - .L_551)
.L_551:
        /*00e4*/ 	.word	0x00000008
.L_552:


//--------------------- .nv.info._ZN5flash16flash_fwd_kernelI23Flash_fwd_kernel_traitsILi96ELi64ELi64ELi4ELb0ELb0EN7cutlass10bfloat16_tE19Flash_kernel_traitsILi96ELi64ELi64ELi4ES3_EELb0ELb1ELb0ELb0ELb0ELb1ELb1ELb0EEEvNS_16Flash_fwd_paramsE --------------------------
	.section	.nv.info._ZN5flash16flash_fwd_kernelI23Flash_fwd_kernel_traitsILi96ELi64ELi64ELi4ELb0ELb0EN7cutlass10bfloat16_tE19Flash_kernel_traitsILi96ELi64ELi64ELi4ES3_EELb0ELb1ELb0ELb0ELb0ELb1ELb1ELb0EEEvNS_16Flash_fwd_paramsE,"",@"SHT_CUDA_INFO"
	.sectionflags	@""
	.align	4


	//----- nvinfo : EIATTR_CUDA_API_VERSION
	.align		4
        /*0000*/ 	.byte	0x04, 0x37
        /*0002*/ 	.short	(.L_554 - .L_553)
.L_553:
        /*0004*/ 	.word	0x00000082


	//----- nvinfo : EIATTR_KPARAM_INFO
	.align		4
.L_554:
        /*0008*/ 	.byte	0x04, 0x17
        /*000a*/ 	.short	(.L_556 - .L_555)
.L_555:
        /*000c*/ 	.word	0x00000000
        /*0010*/ 	.short	0x0000
        /*0012*/ 	.short	0x0000
        /*0014*/ 	.byte	0x00, 0xf0, 0x41, 0x07


	//----- nvinfo : EIATTR_SPARSE_MMA_MASK
	.align		4
.L_556:
        /*0018*/ 	.byte	0x03, 0x50
        /*001a*/ 	.short	0x0000


	//----- nvinfo : EIATTR_MAXREG_COUNT
	.align		4
        /*001c*/ 	.byte	0x03, 0x1b
        /*001e*/ 	.short	0x00ff


	//----- nvinfo : EIATTR_NUM_BARRIERS
	.align		4
        /*0020*/ 	.byte	0x02, 0x4c
        /*0022*/ 	.byte	0x01
	.zero		1


	//----- nvinfo : EIATTR_MERCURY_ISA_VERSION
	.align		4
        /*0024*/ 	.byte	0x03, 0x5f
        /*0026*/ 	.short	0x0101


	//----- nvinfo : EIATTR_COOP_GROUP_MASK_REGIDS
	.align		4
        /*0028*/ 	.byte	0x04, 0x29
        /*002a*/ 	.short	(.L_558 - .L_557)


	//   ....[0]....
.L_557:
        /*002c*/ 	.word	0xffffffff


	//   ....[1]....
        /*0030*/ 	.word	0xffffffff


	//   ....[2]....
        /*0034*/ 	.word	0xffffffff


	//   ....[3]....
        /*0038*/ 	.word	0xffffffff


	//   ....[4]....
        /*003c*/ 	.word	0xffffffff


	//   ....[5]....
        /*0040*/ 	.word	0xffffffff


	//   ....[6]....
        /*0044*/ 	.word	0xffffffff


	//   ....[7]....
        /*0048*/ 	.word	0xffffffff


	//   ....[8]....
        /*004c*/ 	.word	0xffffffff


	//   ....[9]....
        /*0050*/ 	.word	0xffffffff


	//   ....[10]....
        /*0054*/ 	.word	0xffffffff


	//   ....[11]....
        /*0058*/ 	.word	0xffffffff


	//   ....[12]....
        /*005c*/ 	.word	0xffffffff


	//   ....[13]....
        /*0060*/ 	.word	0xffffffff


	//   ....[14]....
        /*0064*/ 	.word	0xffffffff


	//   ....[15]....
        /*0068*/ 	.word	0xffffffff


	//----- nvinfo : EIATTR_COOP_GROUP_INSTR_OFFSETS
	.align		4
.L_558:
        /*006c*/ 	.byte	0x04, 0x28
        /*006e*/ 	.short	(.L_560 - .L_559)


	//   ....[0]....
.L_559:
        /*0070*/ 	.word	0x00002770


	//   ....[1]....
        /*0074*/ 	.word	0x00002960


	//   ....[2]....
        /*0078*/ 	.word	0x00002980


	//   ....[3]....
        /*007c*/ 	.word	0x00002a30


	//   ....[4]....
        /*0080*/ 	.word	0x000049f0


	//   ....[5]....
        /*0084*/ 	.word	0x00004a00


	//   ....[6]....
        /*0088*/ 	.word	0x00004a30


	//   ....[7]....
        /*008c*/ 	.word	0x00004a40


	//   ....[8]....
        /*0090*/ 	.word	0x00006950


	//   ....[9]....
        /*0094*/ 	.word	0x00006990


	//   ....[10]....
        /*0098*/ 	.word	0x000069d0


	//   ....[11]....
        /*009c*/ 	.word	0x000069f0


	//   ....[12]....
        /*00a0*/ 	.word	0x00007970


	//   ....[13]....
        /*00a4*/ 	.word	0x000079b0


	//   ....[14]....
        /*00a8*/ 	.word	0x00007a10


	//   ....[15]....
        /*00ac*/ 	.word	0x00007a20


	//----- nvinfo : EIATTR_EXIT_INSTR_OFFSETS
	.align		4
.L_560:
        /*00b0*/ 	.byte	0x04, 0x1c
        /*00b2*/ 	.short	(.L_562 - .L_561)


	//   ....[0]....
.L_561:
        /*00b4*/ 	.word	0x00000310


	//   ....[1]....
        /*00b8*/ 	.word	0x00008a40


	//   ....[2]....
        /*00bc*/ 	.word	0x00008b40


	//   ....[3]....
        /*00c0*/ 	.word	0x00009210


	//   ....[4]....
        /*00c4*/ 	.word	0x000092a0


	//----- nvinfo : EIATTR_CRS_STACK_SIZE
	.align		4
.L_562:
        /*00c8*/ 	.byte	0x04, 0x1e
        /*00ca*/ 	.short	(.L_564 - .L_563)
.L_563:
        /*00cc*/ 	.word	0x00000000


	//----- nvinfo : EIATTR_CBANK_PARAM_SIZE
	.align		4
.L_564:
        /*00d0*/ 	.byte	0x03, 0x19
        /*00d2*/ 	.short	0x01d0


	//----- nvinfo : EIATTR_PARAM_CBANK
	.align		4
        /*00d4*/ 	.byte	0x04, 0x0a
        /*00d6*/ 	.short	(.L_566 - .L_565)
	.align		4
.L_565:
        /*00d8*/ 	.word	index@(.nv.constant0._ZN5flash16flash_fwd_kernelI23Flash_fwd_kernel_traitsILi96ELi64ELi64ELi4ELb0ELb0EN7cutlass10bfloat16_tE19Flash_kernel_traitsILi96ELi64ELi64ELi4ES3_EELb0ELb1ELb0ELb0ELb0ELb1ELb1ELb0EEEvNS_16Flash_fwd_paramsE)
        /*00dc*/ 	.short	0x0210
        /*00de*/ 	.short	0x01d0


	//----- nvinfo : EIATTR_SW_WAR
	.align		4
.L_566:
        /*00e0*/ 	.byte	0x04, 0x36
        /*00e2*/ 	.short	(.L_568 - .L_567)
.L_567:
        /*00e4*/ 	.word	0x00000008
.L_568:


//--------------------- .nv.info._ZN5flash16flash_fwd_kernelI23Flash_fwd_kernel_traitsILi96ELi64ELi64ELi4ELb0ELb0EN7cutlass10bfloat16_tE19Flash_kernel_traitsILi96ELi64ELi64ELi4ES3_EELb1ELb1ELb0ELb1ELb0ELb0ELb0ELb0EEEvNS_16Flash_fwd_paramsE --------------------------
	.section	.nv.info._ZN5flash16flash_fwd_kernelI23Flash_fwd_kernel_traitsILi96ELi64ELi64ELi4ELb0ELb0EN7cutlass10bfloat16_tE19Flash_kernel_traitsILi96ELi64ELi64ELi4ES3_EELb1ELb1ELb0ELb1ELb0ELb0ELb0ELb0EEEvNS_16Flash_fwd_paramsE,"",@"SHT_CUDA_INFO"
	.sectionflags	@""
	.align	4


	//----- nvinfo : EIATTR_CUDA_API_VERSION
	.align		4
        /*0000*/ 	.byte	0x04, 0x37
        /*0002*/ 	.short	(.L_570 - .L_569)
.L_569:
        /*0004*/ 	.word	0x00000082


	//----- nvinfo : EIATTR_KPARAM_INFO
	.align		4
.L_570:
        /*0008*/ 	.byte	0x04, 0x17
        /*000a*/ 	.short	(.L_572 - .L_571)
.L_571:
        /*000c*/ 	.word	0x00000000
        /*0010*/ 	.short	0x0000
        /*0012*/ 	.short	0x0000
        /*0014*/ 	.byte	0x00, 0xf0, 0x41, 0x07


	//----- nvinfo : EIATTR_SPARSE_MMA_MASK
	.align		4
.L_572:
        /*0018*/ 	.byte	0x03, 0x50
        /*001a*/ 	.short	0x0000


	//----- nvinfo : EIATTR_MAXREG_COUNT
	.align		4
        /*001c*/ 	.byte	0x03, 0x1b
        /*001e*/ 	.short	0x00ff


	//----- nvinfo : EIATTR_NUM_BARRIERS
	.align		4
        /*0020*/ 	.byte	0x02, 0x4c
        /*0022*/ 	.byte	0x01
	.zero		1


	//----- nvinfo : EIATTR_MERCURY_ISA_VERSION
	.align		4
        /*0024*/ 	.byte	0x03, 0x5f
        /*0026*/ 	.short	0x0101


	//----- nvinfo : EIATTR_COOP_GROUP_MASK_REGIDS
	.align		4
        /*0028*/ 	.byte	0x04, 0x29
        /*002a*/ 	.short	(.L_574 - .L_573)


	//   ....[0]....
.L_573:
        /*002c*/ 	.word	0xffffffff


	//   ....[1]....
        /*0030*/ 	.word	0xffffffff


	//   ....[2]....
        /*0034*/ 	.word	0xffffffff


	//   ....[3]....
        /*0038*/ 	.word	0xffffffff


	//   ....[4]....
        /*003c*/ 	.word	0xffffffff


	//   ....[5]....
        /*0040*/ 	.word	0xffffffff


	//   ....[6]....
        /*0044*/ 	.word	0xffffffff


	//   ....[7]....
        /*0048*/ 	.word	0xffffffff


	//   ....[8]....
        /*004c*/ 	.word	0xffffffff


	//   ....[9]....
        /*0050*/ 	.word	0xffffffff


	//   ....[10]....
        /*0054*/ 	.word	0xffffffff


	//   ....[11]....
        /*0058*/ 	.word	0xffffffff


	//   ....[12]....
        /*005c*/ 	.word	0xffffffff


	//   ....[13]....
        /*0060*/ 	.word	0xffffffff


	//   ....[14]....
        /*0064*/ 	.word	0xffffffff


	//   ....[15]....
        /*0068*/ 	.word	0xffffffff


	//----- nvinfo : EIATTR_COOP_GROUP_INSTR_OFFSETS
	.align		4
.L_574:
        /*006c*/ 	.byte	0x04, 0x28
        /*006e*/ 	.short	(.L_576 - .L_575)


	//   ....[0]....
.L_575:
        /*0070*/ 	.word	0x000039e0


	//   ....[1]....
        /*0074*/ 	.word	0x00003a70


	//   ....[2]....
        /*0078*/ 	.word	0x00003aa0


	//   ....[3]....
        /*007c*/ 	.word	0x00003b60


	//   ....[4]....
        /*0080*/ 	.word	0x00006860


	//   ....[5]....
        /*0084*/ 	.word	0x000068e0


	//   ....[6]....
        /*0088*/ 	.word	0x00006930


	//   ....[7]....
        /*008c*/ 	.word	0x00006960


	//   ....[8]....
        /*0090*/ 	.word	0x00009720


	//   ....[9]....
        /*0094*/ 	.word	0x00009750


	//   ....[10]....
        /*0098*/ 	.word	0x000097e0


	//   ....[11]....
        /*009c*/ 	.word	0x00009800


	//   ....[12]....
        /*00a0*/ 	.word	0x0000b090


	//   ....[13]....
        /*00a4*/ 	.word	0x0000b0d0


	//   ....[14]....
        /*00a8*/ 	.word	0x0000b130


	//   ....[15]....
        /*00ac*/ 	.word	0x0000b140


	//----- nvinfo : EIATTR_EXIT_INSTR_OFFSETS
	.align		4
.L_576:
        /*00b0*/ 	.byte	0x04, 0x1c
        /*00b2*/ 	.short	(.L_578 - .L_577)


	//   ....[0]....
.L_577:
        /*00b4*/ 	.word	0x00000680


	//   ....[1]....
        /*00b8*/ 	.word	0x0000c2d0


	//   ....[2]....
        /*00bc*/ 	.word	0x0000c400


	//   ....[3]....
        /*00c0*/ 	.word	0x0000c420


	//   ....[4]....
        /*00c4*/ 	.word	0x0000cb90


	//   ....[5]....
        /*00c8*/ 	.word	0x0000cc20


	//----- nvinfo : EIATTR_CRS_STACK_SIZE
	.align		4
.L_578:
        /*00cc*/ 	.byte	0x04, 0x1e
        /*00ce*/ 	.short	(.L_580 - .L_579)
.L_579:
        /*00d0*/ 	.word	0x00000000


	//----- nvinfo : EIATTR_CBANK_PARAM_SIZE
	.align		4
.L_580:
        /*00d4*/ 	.byte	0x03, 0x19
        /*00d6*/ 	.short	0x01d0


	//----- nvinfo : EIATTR_PARAM_CBANK
	.align		4
        /*00d8*/ 	.byte	0x04, 0x0a
        /*00da*/ 	.short	(.L_582 - .L_581)
	.align		4
.L_581:
        /*00dc*/ 	.word	index@(.nv.constant0._ZN5flash16flash_fwd_kernelI23Flash_fwd_kernel_traitsILi96ELi64ELi64ELi4ELb0ELb0EN7cutlass10bfloat16_tE19Flash_kernel_traitsILi96ELi64ELi64ELi4ES3_EELb1ELb1ELb0ELb1ELb0ELb0ELb0ELb0EEEvNS_16Flash_fwd_paramsE)
        /*00e0*/ 	.short	0x0210
        /*00e2*/ 	.short	0x01d0


	//----- nvinfo : EIATTR_SW_WAR
	.align		4
.L_582:
        /*00e4*/ 	.byte	0x04, 0x36
        /*00e6*/ 	.short	(.L_584 - .L_583)
.L_583:
        /*00e8*/ 	.word	0x00000008
.L_584:


//--------------------- .nv.info._ZN5flash16flash_fwd_kernelI23Flash_fwd_kernel_traitsILi96ELi64ELi64ELi4ELb0ELb0EN7cutlass10bfloat16_tE19Flash_kernel_traitsILi96ELi64ELi64ELi4ES3_EELb1ELb1ELb0ELb0ELb0ELb0ELb0ELb1EEEvNS_16Flash_fwd_paramsE --------------------------
	.section	.nv.info._ZN5flash16flash_fwd_kernelI23Flash_fwd_kernel_traitsILi96ELi64ELi64ELi4ELb0ELb0EN7cutlass10bfloat16_tE19Flash_kernel_traitsILi96ELi64ELi64ELi4ES3_EELb1ELb1ELb0ELb0ELb0ELb0ELb0ELb1EEEvNS_16Flash_fwd_paramsE,"",@"SHT_CUDA_INFO"
	.sectionflags	@""
	.align	4


	//----- nvinfo : EIATTR_CUDA_API_VERSION
	.align		4
        /*0000*/ 	.byte	0x04, 0x37
        /*0002*/ 	.short	(.L_586 - .L_585)
.L_585:
        /*0004*/ 	.word	0x00000082


	//----- nvinfo : EIATTR_KPARAM_INFO
	.align		4
.L_586:
        /*0008*/ 	.byte	0x04, 0x17
        /*000a*/ 	.short	(.L_588 - .L_587)
.L_587:
        /*000c*/ 	.word	0x00000000
        /*0010*/ 	.short	0x0000
        /*0012*/ 	.short	0x0000
        /*0014*/ 	.byte	0x00, 0xf0, 0x41, 0x07


	//----- nvinfo : EIATTR_SPARSE_MMA_MASK
	.align		4
.L_588:
        /*0018*/ 	.byte	0x03, 0x50
        /*001a*/ 	.short	0x0000


	//----- nvinfo : EIATTR_MAXREG_COUNT
	.align		4
        /*001c*/ 	.byte	0x03, 0x1b
        /*001e*/ 	.short	0x00ff


	//----- nvinfo : EIATTR_NUM_BARRIERS
	.align		4
        /*0020*/ 	.byte	0x02, 0x4c
        /*0022*/ 	.byte	0x01
	.zero		1


	//----- nvinfo : EIATTR_MERCURY_ISA_VERSION
	.align		4
        /*0024*/ 	.byte	0x03, 0x5f
        /*0026*/ 	.short	0x0101


	//----- nvinfo : EIATTR_COOP_GROUP_MASK_REGIDS
	.align		4
        /*0028*/ 	.byte	0x04, 0x29
        /*002a*/ 	.short	(.L_590 - .L_589)


	//   ....[0]....
.L_589:
        /*002c*/ 	.word	0xffffffff


	//   ....[1]....
        /*0030*/ 	.word	0xffffffff


	//   ....[2]....
        /*0034*/ 	.word	0xffffffff


	//   ....[3]....
        /*0038*/ 	.word	0xffffffff


	//   ....[4]....
        /*003c*/ 	.word	0xffffffff


	//   ....[5]....
        /*0040*/ 	.word	0xffffffff


	//   ....[6]....
        /*0044*/ 	.word	0xffffffff


	//   ....[7]....
        /*0048*/ 	.word	0xffffffff


	//   ....[8]....
        /*004c*/ 	.word	0xffffffff


	//   ....[9]....
        /*0050*/ 	.word	0xffffffff


	//   ....[10]....
        /*0054*/ 	.word	0xffffffff


	//   ....[11]....
        /*0058*/ 	.word	0xffffffff


	//   ....[12]....
        /*005c*/ 	.word	0xffffffff


	//   ....[13]....
        /*0060*/ 	.word	0xffffffff


	//   ....[14]....
        /*0064*/ 	.word	0xffffffff


	//   ....[15]....
        /*0068*/ 	.word	0xffffffff


	//----- nvinfo : EIATTR_COOP_GROUP_INSTR_OFFSETS
	.align		4
.L_590:
        /*006c*/ 	.byte	0x04, 0x28
        /*006e*/ 	.short	(.L_592 - .L_591)


	//   ....[0]....
.L_591:
        /*0070*/ 	.word	0x00003730


	//   ....[1]....
        /*0074*/ 	.word	0x00003760


	//   ....[2]....
        /*0078*/ 	.word	0x000037c0


	//   ....[3]....
        /*007c*/ 	.word	0x000038a0


	//   ....[4]....
        /*0080*/ 	.word	0x000071d0


	//   ....[5]....
        /*0084*/ 	.word	0x00007250


	//   ....[6]....
        /*0088*/ 	.word	0x00007310


	//   ....[7]....
        /*008c*/ 	.word	0x00007360


	//   ....[8]....
        /*0090*/ 	.word	0x0000ac30


	//   ....[9]....
        /*0094*/ 	.word	0x0000ad40


	//   ....[10]....
        /*0098*/ 	.word	0x0000adb0


	//   ....[11]....
        /*009c*/ 	.word	0x0000ae50


	//   ....[12]....
        /*00a0*/ 	.word	0x0000d490


	//   ....[13]....
        /*00a4*/ 	.word	0x0000d4d0


	//   ....[14]....
        /*00a8*/ 	.word	0x0000d550


	//   ....[15]....
        /*00ac*/ 	.word	0x0000d560


	//----- nvinfo : EIATTR_EXIT_INSTR_OFFSETS
	.align		4
.L_592:
        /*00b0*/ 	.byte	0x04, 0x1c
        /*00b2*/ 	.short	(.L_594 - .L_593)


	//   ....[0]....
.L_593:
        /*00b4*/ 	.word	0x00000660


	//   ....[1]....
        /*00b8*/ 	.word	0x0000e700


	//   ....[2]....
        /*00bc*/ 	.word	0x0000e830


	//   ....[3]....
        /*00c0*/ 	.word	0x0000e850


	//   ....[4]....
        /*00c4*/ 	.word	0x0000eff0


	//   ....[5]....
        /*00c8*/ 	.word	0x0000f080


	//----- nvinfo : EIATTR_CRS_STACK_SIZE
	.align		4
.L_594:
        /*00cc*/ 	.byte	0x04, 0x1e
        /*00ce*/ 	.short	(.L_596 - .L_595)
.L_595:
        /*00d0*/ 	.word	0x00000000


	//----- nvinfo : EIATTR_CBANK_PARAM_SIZE
	.align		4
.L_596:
        /*00d4*/ 	.byte	0x03, 0x19
        /*00d6*/ 	.short	0x01d0


	//----- nvinfo : EIATTR_PARAM_CBANK
	.align		4
        /*00d8*/ 	.byte	0x04, 0x0a
        /*00da*/ 	.short	(.L_598 - .L_597)
	.align		4
.L_597:
        /*00dc*/ 	.word	index@(.nv.constant0._ZN5flash16flash_fwd_kernelI23Flash_fwd_kernel_traitsILi96ELi64ELi64ELi4ELb0ELb0EN7cutlass10bfloat16_tE19Flash_kernel_traitsILi96ELi64ELi64ELi4ES3_EELb1ELb1ELb0ELb0ELb0ELb0ELb0ELb1EEEvNS_16Flash_fwd_paramsE)
        /*00e0*/ 	.short	0x0210
        /*00e2*/ 	.short	0x01d0


	//----- nvinfo : EIATTR_SW_WAR
	.align		4
.L_598:
        /*00e4*/ 	.byte	0x04, 0x36
        /*00e6*/ 	.short	(.L_600 - .L_599)
.L_599:
        /*00e8*/ 	.word	0x00000008
.L_600:


//--------------------- .nv.info._ZN5flash16flash_fwd_kernelI23Flash_fwd_kernel_traitsILi96ELi64ELi64ELi4ELb0ELb0EN7cutlass10bfloat16_tE19Flash_kernel_traitsILi96ELi64ELi64ELi4ES3_EELb0ELb1ELb0ELb0ELb0ELb0ELb1ELb0EEEvNS_16Flash_fwd_paramsE --------------------------
	.section	.nv.info._ZN5flash16flash_fwd_kernelI23Flash_fwd_kernel_traitsILi96ELi64ELi64ELi4ELb0ELb0EN7cutlass10bfloat16_tE19Flash_kernel_traitsILi96ELi64ELi64ELi4ES3_EELb0ELb1ELb0ELb0ELb0ELb0ELb1ELb0EEEvNS_16Flash_fwd_paramsE,"",@"SHT_CUDA_INFO"
	.sectionflags	@""
	.align	4


	//----- nvinfo : EIATTR_CUDA_API_VERSION
	.align		4
        /*0000*/ 	.byte	0x04, 0x37
        /*0002*/ 	.short	(.L_602 - .L_601)
.L_601:
        /*0004*/ 	.word	0x00000082


	//----- nvinfo : EIATTR_KPARAM_INFO
	.align		4
.L_602:
        /*0008*/ 	.byte	0x04, 0x17
        /*000a*/ 	.short	(.L_604 - .L_603)
.L_603:
        /*000c*/ 	.word	0x00000000
        /*0010*/ 	.short	0x0000
        /*0012*/ 	.short	0x0000
        /*0014*/ 	.byte	0x00, 0xf0, 0x41, 0x07


	//----- nvinfo : EIATTR_SPARSE_MMA_MASK
	.align		4
.L_604:
        /*0018*/ 	.byte	0x03, 0x50
        /*001a*/ 	.short	0x0000


	//----- nvinfo : EIATTR_MAXREG_COUNT
	.align		4
        /*001c*/ 	.byte	0x03, 0x1b
        /*001e*/ 	.short	0x00ff


	//----- nvinfo : EIATTR_NUM_BARRIERS
	.align		4
        /*0020*/ 	.byte	0x02, 0x4c
        /*0022*/ 	.byte	0x01
	.zero		1


	//----- nvinfo : EIATTR_MERCURY_ISA_VERSION
	.align		4
        /*0024*/ 	.byte	0x03, 0x5f
        /*0026*/ 	.short	0x0101


	//----- nvinfo : EIATTR_COOP_GROUP_MASK_REGIDS
	.align		4
        /*0028*/ 	.byte	0x04, 0x29
        /*002a*/ 	.short	(.L_606 - .L_605)


	//   ....[0]....
.L_605:
        /*002c*/ 	.word	0xffffffff


	//   ....[1]....
        /*0030*/ 	.word	0xffffffff


	//   ....[2]....
        /*0034*/ 	.word	0xffffffff


	//   ....[3]....
        /*0038*/ 	.word	0xffffffff


	//   ....[4]....
        /*003c*/ 	.word	0xffffffff


	//   ....[5]....
        /*0040*/ 	.word	0xffffffff


	//   ....[6]....
        /*0044*/ 	.word	0xffffffff


	//   ....[7]....
        /*0048*/ 	.word	0xffffffff


	//   ....[8]....
        /*004c*/ 	.word	0xffffffff


	//   ....[9]....
        /*0050*/ 	.word	0xffffffff


	//   ....[10]....
        /*0054*/ 	.word	0xffffffff


	//   ....[11]....
        /*0058*/ 	.word	0xffffffff


	//   ....[12]....
        /*005c*/ 	.word	0xffffffff


	//   ....[13]....
        /*0060*/ 	.word	0xffffffff


	//   ....[14]....
        /*0064*/ 	.word	0xffffffff


	//   ....[15]....
        /*0068*/ 	.word	0xffffffff


	//----- nvinfo : EIATTR_COOP_GROUP_INSTR_OFFSETS
	.align		4
.L_606:
        /*006c*/ 	.byte	0x04, 0x28
        /*006e*/ 	.short	(.L_608 - .L_607)


	//   ....[0]....
.L_607:
        /*0070*/ 	.word	0x00003530


	//   ....[1]....
        /*0074*/ 	.word	0x00003590


	//   ....[2]....
        /*0078*/ 	.word	0x000035a0


	//   ....[3]....
        /*007c*/ 	.word	0x000035d0


	//   ....[4]....
        /*0080*/ 	.word	0x00005a50


	//   ....[5]....
        /*0084*/ 	.word	0x00005a90


	//   ....[6]....
        /*0088*/ 	.word	0x00005ab0


	//   ....[7]....
        /*008c*/ 	.word	0x00005ad0


	//   ....[8]....
        /*0090*/ 	.word	0x00007eb0


	//   ....[9]....
        /*0094*/ 	.word	0x00007ed0


	//   ....[10]....
        /*0098*/ 	.word	0x00007f10


	//   ....[11]....
        /*009c*/ 	.word	0x00007f20


	//   ....[12]....
        /*00a0*/ 	.word	0x00008e90


	//   ....[13]....
        /*00a4*/ 	.word	0x00008ed0


	//   ....[14]....
        /*00a8*/ 	.word	0x00008f40


	//   ....[15]....
        /*00ac*/ 	.word	0x00008f50


	//----- nvinfo : EIATTR_EXIT_INSTR_OFFSETS
	.align		4
.L_608:
        /*00b0*/ 	.byte	0x04, 0x1c
        /*00b2*/ 	.short	(.L_610 - .L_609)


	//   ....[0]....
.L_609:
        /*00b4*/ 	.word	0x00000310


	//   ....[1]....
        /*00b8*/ 	.word	0x00009fb0


	//   ....[2]....
        /*00bc*/ 	.word	0x0000a0e0


	//   ....[3]....
        /*00c0*/ 	.word	0x0000a100


	//   ....[4]....
        /*00c4*/ 	.word	0x0000a860


	//   ....[5]....
        /*00c8*/ 	.word	0x0000a8f0


	//----- nvinfo : EIATTR_CRS_STACK_SIZE
	.align		4
.L_610:
        /*00cc*/ 	.byte	0x04, 0x1e
        /*00ce*/ 	.short	(.L_612 - .L_611)
.L_611:
        /*00d0*/ 	.word	0x00000000


	//----- nvinfo : EIATTR_CBANK_PARAM_SIZE
	.align		4
.L_612:
        /*00d4*/ 	.byte	0x03, 0x19
        /*00d6*/ 	.short	0x01d0


	//----- nvinfo : EIATTR_PARAM_CBANK
	.align		4
        /*00d8*/ 	.byte	0x04, 0x0a
        /*00da*/ 	.short	(.L_614 - .L_613)
	.align		4
.L_613:
        /*00dc*/ 	.word	index@(.nv.constant0._ZN5flash16flash_fwd_kernelI23Flash_fwd_kernel_traitsILi96ELi64ELi64ELi4ELb0ELb0EN7cutlass10bfloat16_tE19Flash_kernel_traitsILi96ELi64ELi64ELi4ES3_EELb0ELb1ELb0ELb0ELb0ELb0ELb1ELb0EEEvNS_16Flash_fwd_paramsE)
        /*00e0*/ 	.short	0x0210
        /*00e2*/ 	.short	0x01d0


	//----- nvinfo : EIATTR_SW_WAR
	.align		4
.L_614:
        /*00e4*/ 	.byte	0x04, 0x36
        /*00e6*/ 	.short	(.L_616 - .L_615)
.L_615:
        /*00e8*/ 	.word	0x00000008
.L_616:


//--------------------- .nv.info._ZN5flash16flash_fwd_kernelI23Flash_fwd_kernel_traitsILi96ELi64ELi64ELi4ELb0ELb0EN7cutlass10bfloat16_tE19Flash_kernel_traitsILi96ELi64ELi64ELi4ES3_EELb1ELb1ELb0ELb1ELb0ELb0ELb0ELb1EEEvNS_16Flash_fwd_paramsE --------------------------
	.section	.nv.info._ZN5flash16flash_fwd_kernelI23Flash_fwd_kernel_traitsILi96ELi64ELi64ELi4ELb0ELb0EN7cutlass10bfloat16_tE19Flash_kernel_traitsILi96ELi64ELi64ELi4ES3_EELb1ELb1ELb0ELb1ELb0ELb0ELb0ELb1EEEvNS_16Flash_fwd_paramsE,"",@"SHT_CUDA_INFO"
	.sectionflags	@""
	.align	4


	//----- nvinfo : EIATTR_CUDA_API_VERSION
	.align		4
        /*0000*/ 	.byte	0x04, 0x37
        /*0002*/ 	.short	(.L_618 - .L_617)
.L_617:
        /*0004*/ 	.word	0x00000082


	//----- nvinfo : EIATTR_KPARAM_INFO
	.align		4
.L_618:
        /*0008*/ 	.byte	0x04, 0x17
        /*000a*/ 	.short	(.L_620 - .L_619)
.L_619:
        /*000c*/ 	.word	0x00000000
        /*0010*/ 	.short	0x0000
        /*0012*/ 	.short	0x0000
        /*0014*/ 	.byte	0x00, 0xf0, 0x41, 0x07


	//----- nvinfo : EIATTR_SPARSE_MMA_MASK
	.align		4
.L_620:
        /*0018*/ 	.byte	0x03, 0x50
        /*001a*/ 	.short	0x0000


	//----- nvinfo : EIATTR_MAXREG_COUNT
	.align		4
        /*001c*/ 	.byte	0x03, 0x1b
        /*001e*/ 	.short	0x00ff


	//----- nvinfo : EIATTR_NUM_BARRIERS
	.align		4
        /*0020*/ 	.byte	0x02, 0x4c
        /*0022*/ 	.byte	0x01
	.zero		1


	//----- nvinfo : EIATTR_MERCURY_ISA_VERSION
	.align		4
        /*0024*/ 	.byte	0x03, 0x5f
        /*0026*/ 	.short	0x0101


	//----- nvinfo : EIATTR_COOP_GROUP_MASK_REGIDS
	.align		4
        /*0028*/ 	.byte	0x04, 0x29
        /*002a*/ 	.short	(.L_622 - .L_621)


	//   ....[0]....
.L_621:
        /*002c*/ 	.word	0xffffffff


	//   ....[1]....
        /*0030*/ 	.word	0xffffffff


	//   ....[2]....
        /*0034*/ 	.word	0xffffffff


	//   ....[3]....
        /*0038*/ 	.word	0xffffffff


	//   ....[4]....
        /*003c*/ 	.word	0xffffffff


	//   ....[5]....
        /*0040*/ 	.word	0xffffffff


	//   ....[6]....
        /*0044*/ 	.word	0xffffffff


	//   ....[7]....
        /*0048*/ 	.word	0xffffffff


	//   ....[8]....
        /*004c*/ 	.word	0xffffffff


	//   ....[9]....
        /*0050*/ 	.word	0xffffffff


	//   ....[10]....
        /*0054*/ 	.word	0xffffffff


	//   ....[11]....
        /*0058*/ 	.word	0xffffffff


	//   ....[12]....
        /*005c*/ 	.word	0xffffffff


	//   ....[13]....
        /*0060*/ 	.word	0xffffffff


	//   ....[14]....
        /*0064*/ 	.word	0xffffffff


	//   ....[15]....
        /*0068*/ 	.word	0xffffffff


	//----- nvinfo : EIATTR_COOP_GROUP_INSTR_OFFSETS
	.align		4
.L_622:
        /*006c*/ 	.byte	0x04, 0x28
        /*006e*/ 	.short	(.L_624 - .L_623)


	//   ....[0]....
.L_623:
        /*0070*/ 	.word	0x00003ba0


	//   ....[1]....
        /*0074*/ 	.word	0x00003c90


	//   ....[2]....
        /*0078*/ 	.word	0x00003cb0


	//   ....[3]....
        /*007c*/ 	.word	0x00003d70


	//   ....[4]....
        /*0080*/ 	.word	0x000077e0


	//   ....[5]....
        /*0084*/ 	.word	0x00007810


	//   ....[6]....
        /*0088*/ 	.word	0x000078c0


	//   ....[7]....
        /*008c*/ 	.word	0x00007910


	//   ....[8]....
        /*0090*/ 	.word	0x0000b5f0


	//   ....[9]....
        /*0094*/ 	.word	0x0000b690


	//   ....[10]....
        /*0098*/ 	.word	0x0000b700


	//   ....[11]....
        /*009c*/ 	.word	0x0000b770


	//   ....[12]....
        /*00a0*/ 	.word	0x0000dd70


	//   ....[13]....
        /*00a4*/ 	.word	0x0000ddb0


	//   ....[14]....
        /*00a8*/ 	.word	0x0000de30


	//   ....[15]....
        /*00ac*/ 	.word	0x0000de50


	//----- nvinfo : EIATTR_EXIT_INSTR_OFFSETS
	.align		4
.L_624:
        /*00b0*/ 	.byte	0x04, 0x1c
        /*00b2*/ 	.short	(.L_626 - .L_625)


	//   ....[0]....
.L_625:
        /*00b4*/ 	.word	0x00000660


	//   ....[1]....
        /*00b8*/ 	.word	0x0000eeb0


	//   ....[2]....
        /*00bc*/ 	.word	0x0000efe0


	//   ....[3]....
        /*00c0*/ 	.word	0x0000f000


	//   ....[4]....
        /*00c4*/ 	.word	0x0000f7a0


	//   ....[5]....
        /*00c8*/ 	.word	0x0000f830


	//----- nvinfo : EIATTR_CRS_STACK_SIZE
	.align		4
.L_626:
        /*00cc*/ 	.byte	0x04, 0x1e
        /*00ce*/ 	.short	(.L_628 - .L_627)
.L_627:
        /*00d0*/ 	.word	0x00000000


	//----- nvinfo : EIATTR_CBANK_PARAM_SIZE
	.align		4
.L_628:
        /*00d4*/ 	.byte	0x03, 0x19
        /*00d6*/ 	.short	0x01d0


	//----- nvinfo : EIATTR_PARAM_CBANK
	.align		4
        /*00d8*/ 	.byte	0x04, 0x0a
        /*00da*/ 	.short	(.L_630 - .L_629)
	.align		4
.L_629:
        /*00dc*/ 	.word	index@(.nv.constant0._ZN5flash16flash_fwd_kernelI23Flash_fwd_kernel_traitsILi96ELi64ELi64ELi4ELb0ELb0EN7cutlass10bfloat16_tE19Flash_kernel_traitsILi96ELi64ELi64ELi4ES3_EELb1ELb1ELb0ELb1ELb0ELb0ELb0ELb1EEEvNS_16Flash_fwd_paramsE)
        /*00e0*/ 	.short	0x0210
        /*00e2*/ 	.short	0x01d0


	//----- nvinfo : EIATTR_SW_WAR
	.align		4
.L_630:
        /*00e4*/ 	.byte	0x04, 0x36
        /*00e6*/ 	.short	(.L_632 - .L_631)
.L_631:
        /*00e8*/ 	.word	0x00000008
.L_632:


//--------------------- .nv.info._ZN5flash16flash_fwd_kernelI23Flash_fwd_kernel_traitsILi96ELi64ELi64ELi4ELb0ELb0EN7cutlass10bfloat16_tE19Flash_kernel_traitsILi96ELi64ELi64ELi4ES3_EELb0ELb1ELb0ELb1ELb0ELb0ELb1ELb0EEEvNS_16Flash_fwd_paramsE --------------------------
	.section	.nv.info._ZN5flash16flash_fwd_kernelI23Flash_fwd_kernel_traitsILi96ELi64ELi64ELi4ELb0ELb0EN7cutlass10bfloat16_tE19Flash_kernel_traitsILi96ELi64ELi64ELi4ES3_EELb0ELb1ELb0ELb1ELb0ELb0ELb1ELb0EEEvNS_16Flash_fwd_paramsE,"",@"SHT_CUDA_INFO"
	.sectionflags	@""
	.align	4


	//----- nvinfo : EIATTR_CUDA_API_VERSION
	.align		4
        /*0000*/ 	.byte	0x04, 0x37
        /*0002*/ 	.short	(.L_634 - .L_633)
.L_633:
        /*0004*/ 	.word	0x00000082


	//----- nvinfo : EIATTR_KPARAM_INFO
	.align		4
.L_634:
        /*0008*/ 	.byte	0x04, 0x17
        /*000a*/ 	.short	(.L_636 - .L_635)
.L_635:
        /*000c*/ 	.word	0x00000000
        /*0010*/ 	.short	0x0000
        /*0012*/ 	.short	0x0000
        /*0014*/ 	.byte	0x00, 0xf0, 0x41, 0x07


	//----- nvinfo : EIATTR_SPARSE_MMA_MASK
	.align		4
.L_636:
        /*0018*/ 	.byte	0x03, 0x50
        /*001a*/ 	.short	0x0000


	//----- nvinfo : EIATTR_MAXREG_COUNT
	.align		4
        /*001c*/ 	.byte	0x03, 0x1b
        /*001e*/ 	.short	0x00ff


	//----- nvinfo : EIATTR_NUM_BARRIERS
	.align		4
        /*0020*/ 	.byte	0x02, 0x4c
        /*0022*/ 	.byte	0x01
	.zero		1


	//----- nvinfo : EIATTR_MERCURY_ISA_VERSION
	.align		4
        /*0024*/ 	.byte	0x03, 0x5f
        /*0026*/ 	.short	0x0101


	//----- nvinfo : EIATTR_COOP_GROUP_MASK_REGIDS
	.align		4
        /*0028*/ 	.byte	0x04, 0x29
        /*002a*/ 	.short	(.L_638 - .L_637)


	//   ....[0]....
.L_637:
        /*002c*/ 	.word	0xffffffff


	//   ....[1]....
        /*0030*/ 	.word	0xffffffff


	//   ....[2]....
        /*0034*/ 	.word	0xffffffff


	//   ....[3]....
        /*0038*/ 	.word	0xffffffff


	//   ....[4]....
        /*003c*/ 	.word	0xffffffff


	//   ....[5]....
        /*0040*/ 	.word	0xffffffff


	//   ....[6]....
        /*0044*/ 	.word	0xffffffff


	//   ....[7]....
        /*0048*/ 	.word	0xffffffff


	//   ....[8]....
        /*004c*/ 	.word	0xffffffff


	//   ....[9]....
        /*0050*/ 	.word	0xffffffff


	//   ....[10]....
        /*0054*/ 	.word	0xffffffff


	//   ....[11]....
        /*0058*/ 	.word	0xffffffff


	//   ....[12]....
        /*005c*/ 	.word	0xffffffff


	//   ....[13]....
        /*0060*/ 	.word	0xffffffff


	//   ....[14]....
        /*0064*/ 	.word	0xffffffff


	//   ....[15]....
        /*0068*/ 	.word	0xffffffff


	//----- nvinfo : EIATTR_COOP_GROUP_INSTR_OFFSETS
	.align		4
.L_638:
        /*006c*/ 	.byte	0x04, 0x28
        /*006e*/ 	.short	(.L_640 - .L_639)


	//   ....[0]....
.L_639:
        /*0070*/ 	.word	0x00003920


	//   ....[1]....
        /*0074*/ 	.word	0x00003980


	//   ....[2]....
        /*0078*/ 	.word	0x00003990


	//   ....[3]....
        /*007c*/ 	.word	0x00003a00


	//   ....[4]....
        /*0080*/ 	.word	0x000060f0


	//   ....[5]....
        /*0084*/ 	.word	0x00006130


	//   ....[6]....
        /*0088*/ 	.word	0x00006150


	//   ....[7]....
        /*008c*/ 	.word	0x00006170


	//   ....[8]....
        /*0090*/ 	.word	0x00008960


	//   ....[9]....
        /*0094*/ 	.word	0x00008990


	//   ....[10]....
        /*0098*/ 	.word	0x000089b0


	//   ....[11]....
        /*009c*/ 	.word	0x000089d0


	//   ....[12]....
        /*00a0*/ 	.word	0x00009940


	//   ....[13]....
        /*00a4*/ 	.word	0x00009980


	//   ....[14]....
        /*00a8*/ 	.word	0x000099e0


	//   ....[15]....
        /*00ac*/ 	.word	0x000099f0


	//----- nvinfo : EIATTR_EXIT_INSTR_OFFSETS
	.align		4
.L_640:
        /*00b0*/ 	.byte	0x04, 0x1c
        /*00b2*/ 	.short	(.L_642 - .L_641)


	//   ....[0]....
.L_641:
        /*00b4*/ 	.word	0x00000310


	//   ....[1]....
        /*00b8*/ 	.word	0x0000ab40


	//   ....[2]....
        /*00bc*/ 	.word	0x0000ac70


	//   ....[3]....
        /*00c0*/ 	.word	0x0000ac90


	//   ....[4]....
        /*00c4*/ 	.word	0x0000b3f0


	//   ....[5]....
        /*00c8*/ 	.word	0x0000b480


	//----- nvinfo : EIATTR_CRS_STACK_SIZE
	.align		4
.L_642:
        /*00cc*/ 	.byte	0x04, 0x1e
        /*00ce*/ 	.short	(.L_644 - .L_643)
.L_643:
        /*00d0*/ 	.word	0x00000000


	//----- nvinfo : EIATTR_CBANK_PARAM_SIZE
	.align		4
.L_644:
        /*00d4*/ 	.byte	0x03, 0x19
        /*00d6*/ 	.short	0x01d0


	//----- nvinfo : EIATTR_PARAM_CBANK
	.align		4
        /*00d8*/ 	.byte	0x04, 0x0a
        /*00da*/ 	.short	(.L_646 - .L_645)
	.align		4
.L_645:
        /*00dc*/ 	.word	index@(.nv.constant0._ZN5flash16flash_fwd_kernelI23Flash_fwd_kernel_traitsILi96ELi64ELi64ELi4ELb0ELb0EN7cutlass10bfloat16_tE19Flash_kernel_traitsILi96ELi64ELi64ELi4ES3_EELb0ELb1ELb0ELb1ELb0ELb0ELb1ELb0EEEvNS_16Flash_fwd_paramsE)
        /*00e0*/ 	.short	0x0210
        /*00e2*/ 	.short	0x01d0


	//----- nvinfo : EIATTR_SW_WAR
	.align		4
.L_646:
        /*00e4*/ 	.byte	0x04, 0x36
        /*00e6*/ 	.short	(.L_648 - .L_647)
.L_647:
        /*00e8*/ 	.word	0x00000008
.L_648:


//--------------------- .nv.callgraph             --------------------------
	.section	.nv.callgraph,"",@"SHT_CUDA_CALLGRAPH"
	.align	4
	.sectionentsize	8
	.align		4
        /*0000*/ 	.word	0x00000000
	.align		4
        /*0004*/ 	.word	0xffffffff
	.align		4
        /*0008*/ 	.word	0x00000000
	.align		4
        /*000c*/ 	.word	0xfffffffe
	.align		4
        /*0010*/ 	.word	0x00000000
	.align		4
        /*0014*/ 	.word	0xfffffffd
	.align		4
        /*0018*/ 	.word	0x00000000
	.align		4
        /*001c*/ 	.word	0xfffffffc


//--------------------- .nv.constant4             --------------------------
	.section	.nv.constant4,"a",@progbits
	.align	8
	.align		8
.nv.constant4:
        /*0000*/ 	.dword	_ZN72_INTERNAL_5bb34816_36_flash_fwd_hdim96_bf16_causal_sm80_cu_e763cb1e_26764cuda3std3__45__cpo5beginE
	.align		8
        /*0008*/ 	.dword	_ZN72_INTERNAL_5bb34816_36_flash_fwd_hdim96_bf16_causal_sm80_cu_e763cb1e_26764cuda3std3__45__cpo3endE
	.align		8
        /*0010*/ 	.dword	_ZN72_INTERNAL_5bb34816_36_flash_fwd_hdim96_bf16_causal_sm80_cu_e763cb1e_26764cuda3std3__45__cpo6cbeginE
	.align		8
        /*0018*/ 	.dword	_ZN72_INTERNAL_5bb34816_36_flash_fwd_hdim96_bf16_causal_sm80_cu_e763cb1e_26764cuda3std3__45__cpo4cendE
	.align		8
        /*0020*/ 	.dword	_ZN72_INTERNAL_5bb34816_36_flash_fwd_hdim96_bf16_causal_sm80_cu_e763cb1e_26764cuda3std3__474_GLOBAL__N__5bb34816_36_flash_fwd_hdim96_bf16_causal_sm80_cu_e763cb1e_26766ignoreE
	.align		8
        /*0028*/ 	.dword	_ZN72_INTERNAL_5bb34816_36_flash_fwd_hdim96_bf16_causal_sm80_cu_e763cb1e_26764cuda3std3__419piecewise_constructE
	.align		8
        /*0030*/ 	.dword	_ZN72_INTERNAL_5bb34816_36_flash_fwd_hdim96_bf16_causal_sm80_cu_e763cb1e_26764cuda3std3__48in_placeE
	.align		8
        /*0038*/ 	.dword	_ZN72_INTERNAL_5bb34816_36_flash_fwd_hdim96_bf16_causal_sm80_cu_e763cb1e_26764cuda3std6ranges3__45__cpo4swapE
	.align		8
        /*0040*/ 	.dword	_ZN72_INTERNAL_5bb34816_36_flash_fwd_hdim96_bf16_causal_sm80_cu_e763cb1e_26764cuda3std6ranges3__45__cpo9iter_moveE
	.align		8
        /*0048*/ 	.dword	_ZN72_INTERNAL_5bb34816_36_flash_fwd_hdim96_bf16_causal_sm80_cu_e763cb1e_26764cute7productE
	.align		8
        /*0050*/ 	.dword	_ZN72_INTERNAL_5bb34816_36_flash_fwd_hdim96_bf16_causal_sm80_cu_e763cb1e_26764cute1_E


//--------------------- .text._ZN5flash16flash_fwd_kernelI23Flash_fwd_kernel_traitsILi96ELi128ELi64ELi4ELb0ELb0EN7cutlass10bfloat16_tE19Flash_kernel_traitsILi96ELi128ELi64ELi4ES3_EELb0ELb1ELb0ELb0ELb1ELb1ELb0ELb0EEEvNS_16Flash_fwd_paramsE --------------------------
	.section	.text._ZN5flash16flash_fwd_kernelI23Flash_fwd_kernel_traitsILi96ELi128ELi64ELi4ELb0ELb0EN7cutlass10bfloat16_tE19Flash_kernel_traitsILi96ELi128ELi64ELi4ES3_EELb0ELb1ELb0ELb0ELb1ELb1ELb0ELb0EEEvNS_16Flash_fwd_paramsE,"ax",@progbits
	.align	128
        .global         _ZN5flash16flash_fwd_kernelI23Flash_fwd_kernel_traitsILi96ELi128ELi64ELi4ELb0ELb0EN7cutlass10bfloat16_tE19Flash_kernel_traitsILi96ELi128ELi64ELi4ES3_EELb0ELb1ELb0ELb0ELb1ELb1ELb0ELb0EEEvNS_16Flash_fwd_paramsE
        .type           _ZN5flash16flash_fwd_kernelI23Flash_fwd_kernel_traitsILi96ELi128ELi64ELi4ELb0ELb0EN7cutlass10bfloat16_tE19Flash_kernel_traitsILi96ELi128ELi64ELi4ES3_EELb0ELb1ELb0ELb0ELb1ELb1ELb0ELb0EEEvNS_16Flash_fwd_paramsE,@function
        .size           _ZN5flash16flash_fwd_kernelI23Flash_fwd_kernel_traitsILi96ELi128ELi64ELi4ELb0ELb0EN7cutlass10bfloat16_tE19Flash_kernel_traitsILi96ELi128ELi64ELi4ES3_EELb0ELb1ELb0ELb0ELb1ELb1ELb0ELb0EEEvNS_16Flash_fwd_paramsE,(.L_x_1141 - _ZN5flash16flash_fwd_kernelI23Flash_fwd_kernel_traitsILi96ELi128ELi64ELi4ELb0ELb0EN7cutlass10bfloat16_tE19Flash_kernel_traitsILi96ELi128ELi64ELi4ES3_EELb0ELb1ELb0ELb0ELb1ELb1ELb0ELb0EEEvNS_16Flash_fwd_paramsE)
        .other          _ZN5flash16flash_fwd_kernelI23Flash_fwd_kernel_traitsILi96ELi128ELi64ELi4ELb0ELb0EN7cutlass10bfloat16_tE19Flash_kernel_traitsILi96ELi128ELi64ELi4ES3_EELb0ELb1ELb0ELb0ELb1ELb1ELb0ELb0EEEvNS_16Flash_fwd_paramsE,@"STO_CUDA_ENTRY STV_DEFAULT"
_ZN5flash16flash_fwd_kernelI23Flash_fwd_kernel_traitsILi96ELi128ELi64ELi4ELb0ELb0EN7cutlass10bfloat16_tE19Flash_kernel_traitsILi96ELi128ELi64ELi4ES3_EELb0ELb1ELb0ELb0ELb1ELb1ELb0ELb0EEEvNS_16Flash_fwd_paramsE:
.text._ZN5flash16flash_fwd_kernelI23Flash_fwd_kernel_traitsILi96ELi128ELi64ELi4ELb0ELb0EN7cutlass10bfloat16_tE19Flash_kernel_traitsILi96ELi128ELi64ELi4ES3_EELb0ELb1ELb0ELb0ELb1ELb1ELb0ELb0EEEvNS_16Flash_fwd_paramsE:
[----:B------:R-:W1:Y:S08]  /*0000*/  LDC R1, c[0x0][0x28] ;  /* 0x00000a00ff017b82 */ /* 0x000e700000000800 */
[----:B------:R-:W2:Y:S01]  /*0010*/  LDC.64 R4, c[0x0][0x300] ;  /* 0x0000c000ff047b82 */ /* 0x000ea20000000a00 */
[----:B------:R-:W3:Y:S01]  /*0020*/  S2R R13, SR_CTAID.Y ;  /* 0x00000000000d7919 */ /* 0x000ee20000002600 */
[----:B------:R-:W-:Y:S01]  /*0030*/  IMAD.MOV.U32 R15, RZ, RZ, RZ ;  /* 0x000000ffff0f7224 */ /* 0x000fe200078e00ff */
[----:B------:R-:W-:Y:S01]  /*0040*/  ULDC.64 UR12, c[0x0][0x208] ;  /* 0x00008200000c7ab9 */ /* 0x000fe20000000a00 */
[----:B------:R-:W-:Y:S01]  /*0050*/  ULDC UR15, c[0x0][0x2c4] ;  /* 0x0000b100000f7ab9 */ /* 0x000fe20000000800 */
[----:B-1----:R-:W-:-:S03]  /*0060*/  VIADD R1, R1, 0xfffffff0 ;  /* 0xfffffff001017836 */ /* 0x002fc60000000000 */
[----:B------:R-:W1:Y:S01]  /*0070*/  LDC.64 R2, c[0x0][0x308] ;  /* 0x0000c200ff027b82 */ /* 0x000e620000000a00 */
[----:B--2---:R-:W-:-:S04]  /*0080*/  ISETP.NE.U32.AND P0, PT, R4, RZ, PT ;  /* 0x000000ff0400720c */ /* 0x004fc80003f05070 */
[----:B------:R-:W-:Y:S02]  /*0090*/  ISETP.NE.AND.EX P0, PT, R5, RZ, PT, P0 ;  /* 0x000000ff0500720c */ /* 0x000fe40003f05300 */
[----:B-1----:R-:W-:-:S04]  /*00a0*/  ISETP.NE.U32.AND P2, PT, R2, RZ, PT ;  /* 0x000000ff0200720c */ /* 0x002fc80003f45070 */
[----:B------:R-:W-:-:S07]  /*00b0*/  ISETP.NE.AND.EX P2, PT, R3, RZ, PT, P2 ;  /* 0x000000ff0300720c */ /* 0x000fce0003f45320 */
[----:B------:R-:W3:Y:S08]  /*00c0*/  @P0 LDC.64 R4, c[0x0][0x300] ;  /* 0x0000c000ff040b82 */ /* 0x000ef00000000a00 */
[----:B------:R-:W1:Y:S01]  /*00d0*/  @P2 LDC.64 R2, c[0x0][0x308] ;  /* 0x0000c200ff022b82 */ /* 0x000e620000000a00 */
[C---:B---3--:R-:W-:Y:S01]  /*00e0*/  @P0 IMAD.WIDE R6, R13.reuse, 0x4, R4 ;  /* 0x000000040d060825 */ /* 0x048fe200078e0204 */
[----:B------:R-:W2:Y:S06]  /*00f0*/  S2R R238, SR_CTAID.X ;  /* 0x0000000000ee7919 */ /* 0x000eac0000002500 */
[----:B------:R-:W3:Y:S01]  /*0100*/  @!P2 LDC.64 R4, c[0x0][0x318] ;  /* 0x0000c600ff04ab82 */ /* 0x000ee20000000a00 */
[----:B------:R-:W4:Y:S01]  /*0110*/  @P0 LDG.E R15, desc[UR12][R6.64] ;  /* 0x0000000c060f0981 */ /* 0x000f22000c1e1900 */
[----:B-1----:R-:W-:-:S06]  /*0120*/  @P2 IMAD.WIDE R8, R13, 0x4, R2 ;  /* 0x000000040d082825 */ /* 0x002fcc00078e0202 */
[----:B------:R-:W1:Y:S01]  /*0130*/  @!P2 LDC.64 R2, c[0x0][0x2c8] ;  /* 0x0000b200ff02ab82 */ /* 0x000e620000000a00 */
[----:B------:R-:W4:Y:S01]  /*0140*/  @P2 LDG.E R0, desc[UR12][R8.64] ;  /* 0x0000000c08002981 */ /* 0x000f22000c1e1900 */
[----:B--2---:R-:W-:-:S05]  /*0150*/  IMAD.SHL.U32 R133, R238, 0x80, RZ ;  /* 0x00000080ee857824 */ /* 0x004fca00078e00ff */
[----:B------:R-:W-:Y:S02]  /*0160*/  ISETP.GE.AND P1, PT, R133, UR15, PT ;  /* 0x0000000f85007c0c */ /* 0x000fe4000bf26270 */
[----:B---3--:R-:W-:-:S04]  /*0170*/  @!P2 ISETP.NE.U32.AND P0, PT, R4, RZ, PT ;  /* 0x000000ff0400a20c */ /* 0x008fc80003f05070 */
[----:B------:R-:W-:-:S04]  /*0180*/  @!P2 ISETP.NE.AND.EX P0, PT, R5, RZ, PT, P0 ;  /* 0x000000ff0500a20c */ /* 0x000fc80003f05300 */
[----:B-1----:R-:W-:Y:S01]  /*0190*/  @!P2 SEL R3, R3, RZ, P0 ;  /* 0x000000ff0303a207 */ /* 0x002fe20000000000 */
[----:B----4-:R-:W-:Y:S02]  /*01a0*/  @P2 IMAD.IADD R129, R0, 0x1, -R15 ;  /* 0x0000000100812824 */ /* 0x010fe400078e0a0f */
[----:B------:R-:W-:Y:S06]  /*01b0*/  @P1 EXIT ;  /* 0x000000000000194d */ /* 0x000fec0003800000 */
[----:B------:R-:W-:Y:S01]  /*01c0*/  VIADD R0, R133, 0xbf ;  /* 0x000000bf85007836 */ /* 0x000fe20000000000 */
[----:B------:R-:W-:Y:S01]  /*01d0*/  @!P2 IADD3 R129, R3, R2, -R15 ;  /* 0x000000020381a210 */ /* 0x000fe20007ffe80f */
[----:B------:R-:W-:Y:S01]  /*01e0*/  ULDC UR14, c[0x0][0x398] ;  /* 0x0000e600000e7ab9 */ /* 0x000fe20000000800 */
[----:B------:R-:W1:Y:S02]  /*01f0*/  S2R R23, SR_CTAID.Z ;  /* 0x0000000000177919 */ /* 0x000e640000002700 */
[C---:B------:R-:W-:Y:S01]  /*0200*/  IADD3 R3, R129.reuse, -UR15, R0 ;  /* 0x8000000f81037c10 */ /* 0x040fe2000fffe000 */
[----:B------:R-:W-:Y:S01]  /*0210*/  VIADD R5, R129, 0x3f ;  /* 0x0000003f81057836 */ /* 0x000fe20000000000 */
[----:B------:R-:W2:Y:S03]  /*0220*/  S2R R130, SR_TID.X ;  /* 0x0000000000827919 */ /* 0x000ea60000002100 */
[----:B------:R-:W-:Y:S01]  /*0230*/  VIADD R3, R3, UR14 ;  /* 0x0000000e03037c36 */ /* 0x000fe20008000000 */
[----:B------:R-:W-:-:S04]  /*0240*/  SHF.R.S32.HI R2, RZ, 0x1f, R5 ;  /* 0x0000001fff027819 */ /* 0x000fc80000011405 */
[----:B------:R-:W-:Y:S02]  /*0250*/  SHF.R.S32.HI R0, RZ, 0x1f, R3 ;  /* 0x0000001fff007819 */ /* 0x000fe40000011403 */
[----:B------:R-:W-:Y:S02]  /*0260*/  LEA.HI R2, R2, R5, RZ, 0x6 ;  /* 0x0000000502027211 */ /* 0x000fe400078f30ff */
[----:B------:R-:W-:Y:S02]  /*0270*/  LEA.HI R0, R0, R3, RZ, 0x6 ;  /* 0x0000000300007211 */ /* 0x000fe400078f30ff */
[----:B------:R-:W-:Y:S02]  /*0280*/  SHF.R.S32.HI R2, RZ, 0x6, R2 ;  /* 0x00000006ff027819 */ /* 0x000fe40000011402 */
[----:B------:R-:W-:-:S04]  /*0290*/  SHF.R.S32.HI R3, RZ, 0x6, R0 ;  /* 0x00000006ff037819 */ /* 0x000fc80000011400 */
[----:B------:R-:W-:-:S04]  /*02a0*/  VIMNMX R2, R2, R3, PT ;  /* 0x0000000302027248 */ /* 0x000fc80003fe0100 */
[----:B------:R-:W-:-:S13]  /*02b0*/  ISETP.GE.AND P0, PT, R2, 0x1, PT ;  /* 0x000000010200780c */ /* 0x000fda0003f06270 */
[----:B-12---:R-:W-:Y:S05]  /*02c0*/  @!P0 BRA `(.L_x_0) ;  /* 0x000000bc006c8947 */ /* 0x006fea0003800000 */
[----:B------:R-:W1:Y:S01]  /*02d0*/  LDC R0, c[0x0][0x278] ;  /* 0x00009e00ff007b82 */ /* 0x000e620000000800 */
[----:B------:R-:W-:Y:S01]  /*02e0*/  SHF.R.S32.HI R131, RZ, 0x1f, R130 ;  /* 0x0000001fff837819 */ /* 0x000fe20000011482 */
[----:B------:R-:W-:Y:S01]  /*02f0*/  ULDC.64 UR4, c[0x0][0x228] ;  /* 0x00008a0000047ab9 */ /* 0x000fe20000000a00 */
[----:B------:R-:W-:Y:S01]  /*0300*/  SHF.R.S32.HI R12, RZ, 0x1f, R13 ;  /* 0x0000001fff0c7819 */ /* 0x000fe2000001140d */
[----:B------:R-:W-:Y:S01]  /*0310*/  ULDC.64 UR10, c[0x0][0x240] ;  /* 0x00009000000a7ab9 */ /* 0x000fe20000000a00 */
[CC--:B------:R-:W-:Y:S01]  /*0320*/  LEA.HI R21, R131.reuse, R130.reuse, RZ, 0x2 ;  /* 0x0000008283157211 */ /* 0x0c0fe200078f10ff */
[----:B------:R-:W-:Y:S01]  /*0330*/  ULDC.64 UR6, c[0x0][0x230] ;  /* 0x00008c0000067ab9 */ /* 0x000fe20000000a00 */
[----:B------:R-:W-:Y:S01]  /*0340*/  LEA.HI R11, R131, R130, RZ, 0x3 ;  /* 0x00000082830b7211 */ /* 0x000fe200078f18ff */
[----:B------:R-:W2:Y:S01]  /*0350*/  LDC.64 R170, c[0x0][0x248] ;  /* 0x00009200ffaa7b82 */ /* 0x000ea20000000a00 */
[C---:B------:R-:W-:Y:S01]  /*0360*/  LOP3.LUT R5, R21.reuse, 0xfffffffc, RZ, 0xc0, !PT ;  /* 0xfffffffc15057812 */ /* 0x040fe200078ec0ff */
[----:B------:R-:W-:Y:S01]  /*0370*/  ULDC.64 UR8, c[0x0][0x210] ;  /* 0x0000840000087ab9 */ /* 0x000fe20000000a00 */
[----:B------:R-:W-:Y:S01]  /*0380*/  SHF.R.S32.HI R4, RZ, 0x2, R21 ;  /* 0x00000002ff047819 */ /* 0x000fe20000011415 */
[----:B------:R-:W-:Y:S01]  /*0390*/  VIADD R164, R2, 0xffffffff ;  /* 0xffffffff02a47836 */ /* 0x000fe20000000000 */
[----:B------:R-:W-:Y:S01]  /*03a0*/  SHF.R.S32.HI R19, RZ, 0x3, R11 ;  /* 0x00000003ff137819 */ /* 0x000fe2000001140b */
[----:B------:R-:W-:Y:S01]  /*03b0*/  IMAD.IADD R236, R130, 0x1, -R5 ;  /* 0x0000000182ec7824 */ /* 0x000fe200078e0a05 */
[----:B------:R-:W-:Y:S01]  /*03c0*/  LEA.HI R21, R21, R4, RZ, 0x1 ;  /* 0x0000000415157211 */ /* 0x000fe200078f08ff */
[----:B------:R-:W3:Y:S01]  /*03d0*/  S2UR UR16, SR_CgaCtaId ;  /* 0x00000000001079c3 */ /* 0x000ee20000008800 */
[--C-:B------:R-:W-:Y:S01]  /*03e0*/  SHF.R.S32.HI R5, RZ, 0x1f, R4.reuse ;  /* 0x0000001fff057819 */ /* 0x100fe20000011404 */
[----:B------:R-:W-:Y:S01]  /*03f0*/  IMAD.SHL.U32 R19, R19, 0x40, RZ ;  /* 0x0000004013137824 */ /* 0x000fe200078e00ff */
[----:B------:R-:W-:Y:S01]  /*0400*/  LOP3.LUT R21, R21, 0x7fffffe, RZ, 0xc0, !PT ;  /* 0x07fffffe15157812 */ /* 0x000fe200078ec0ff */
[----:B------:R-:W-:Y:S01]  /*0410*/  IMAD.SHL.U32 R236, R236, 0x8, RZ ;  /* 0x00000008ecec7824 */ /* 0x000fe200078e00ff */
[----:B------:R-:W-:Y:S01]  /*0420*/  IADD3 R17, P0, R4, R15, RZ ;  /* 0x0000000f04117210 */ /* 0x000fe20007f1e0ff */
[----:B------:R-:W-:Y:S01]  /*0430*/  IMAD.WIDE R238, R238, 0x80, R4 ;  /* 0x00000080eeee7825 */ /* 0x000fe200078e0204 */
[----:B------:R-:W-:Y:S01]  /*0440*/  LOP3.LUT R19, R19, 0xc0, RZ, 0xc0, !PT ;  /* 0x000000c013137812 */ /* 0x000fe200078ec0ff */
[----:B------:R-:W4:Y:S01]  /*0450*/  LDC.64 R40, c[0x0][0x250] ;  /* 0x00009400ff287b82 */ /* 0x000f220000000a00 */
[----:B-1----:R-:W-:Y:S01]  /*0460*/  IABS R3, R0 ;  /* 0x0000000000037213 */ /* 0x002fe20000000000 */
[----:B------:R-:W-:Y:S01]  /*0470*/  IMAD.IADD R21, R4, 0x1, -R21 ;  /* 0x0000000104157824 */ /* 0x000fe200078e0a15 */
[----:B------:R-:W-:Y:S01]  /*0480*/  LEA.HI.X.SX32 R15, R15, R5, 0x1, P0 ;  /* 0x000000050f0f7211 */ /* 0x000fe200000f0eff */
[----:B------:R-:W-:Y:S01]  /*0490*/  IMAD.SHL.U32 R246, R130, 0x2, RZ ;  /* 0x0000000282f67824 */ /* 0x000fe200078e00ff */
[----:B------:R-:W1:Y:S01]  /*04a0*/  I2F.RP R7, R3 ;  /* 0x0000000300077306 */ /* 0x000e620000209400 */
[----:B------:R-:W-:-:S02]  /*04b0*/  LOP3.LUT R4, R19, 0x18, R236, 0xf8, !PT ;  /* 0x0000001813047812 */ /* 0x000fc400078ef8ec */
[----:B------:R-:W-:Y:S01]  /*04c0*/  SHF.R.U32.HI R19, RZ, 0x3, R19 ;  /* 0x00000003ff137819 */ /* 0x000fe20000011613 */
[----:B--2---:R-:W-:Y:S01]  /*04d0*/  IMAD R20, R15, R170, RZ ;  /* 0x000000aa0f147224 */ /* 0x004fe200078e02ff */
[----:B------:R-:W-:Y:S01]  /*04e0*/  LEA.HI R29, R131, R130, RZ, 0x4 ;  /* 0x00000082831d7211 */ /* 0x000fe200078f20ff */
[----:B------:R-:W-:Y:S01]  /*04f0*/  IMAD.SHL.U32 R227, R170, 0x40, RZ ;  /* 0x00000040aae37824 */ /* 0x000fe200078e00ff */
[----:B------:R-:W-:Y:S01]  /*0500*/  LOP3.LUT R19, R4, R19, RZ, 0x3c, !PT ;  /* 0x0000001304137212 */ /* 0x000fe200078e3cff */
[----:B------:R-:W-:Y:S01]  /*0510*/  IMAD R20, R17, R171, R20 ;  /* 0x000000ab11147224 */ /* 0x000fe200078e0214 */
[----:B------:R-:W-:Y:S02]  /*0520*/  IABS R4, R23 ;  /* 0x0000001700047213 */ /* 0x000fe40000000000 */
[----:B------:R-:W-:Y:S02]  /*0530*/  SHF.R.S32.HI R6, RZ, 0x4, R29 ;  /* 0x00000004ff067819 */ /* 0x000fe4000001141d */
[----:B------:R-:W-:Y:S01]  /*0540*/  LOP3.LUT R27, R11, 0xfffffff8, RZ, 0xc0, !PT ;  /* 0xfffffff80b1b7812 */ /* 0x000fe200078ec0ff */
[----:B-1----:R-:W1:Y:S01]  /*0550*/  MUFU.RCP R24, R7 ;  /* 0x0000000700187308 */ /* 0x002e620000001000 */
[----:B------:R-:W-:-:S02]  /*0560*/  LEA.HI R9, R29, R6, RZ, 0x1 ;  /* 0x000000061d097211 */ /* 0x000fc400078f08ff */
[----:B------:R-:W-:Y:S01]  /*0570*/  LOP3.LUT R29, R29, 0xfffffff0, RZ, 0xc0, !PT ;  /* 0xfffffff01d1d7812 */ /* 0x000fe200078ec0ff */
[----:B------:R-:W-:Y:S01]  /*0580*/  IMAD.IADD R27, R130, 0x1, -R27 ;  /* 0x00000001821b7824 */ /* 0x000fe200078e0a1b */
[----:B------:R-:W-:Y:S01]  /*0590*/  LOP3.LUT R9, R9, 0xfffffffe, RZ, 0xc0, !PT ;  /* 0xfffffffe09097812 */ /* 0x000fe200078ec0ff */
[----:B----4-:R-:W-:Y:S01]  /*05a0*/  IMAD.SHL.U32 R229, R40, 0x40, RZ ;  /* 0x0000004028e57824 */ /* 0x010fe200078e00ff */
[----:B------:R-:W-:Y:S01]  /*05b0*/  SHF.R.S32.HI R237, RZ, 0x1f, R236 ;  /* 0x0000001fffed7819 */ /* 0x000fe200000114ec */
[----:B------:R-:W-:Y:S01]  /*05c0*/  IMAD.IADD R29, R130, 0x1, -R29 ;  /* 0x00000001821d7824 */ /* 0x000fe200078e0a1d */
[----:B------:R-:W-:Y:S01]  /*05d0*/  SHF.R.S32.HI R22, RZ, 0x1f, R23 ;  /* 0x0000001fff167819 */ /* 0x000fe20000011417 */
[----:B------:R-:W-:Y:S01]  /*05e0*/  IMAD.IADD R9, R6, 0x1, -R9 ;  /* 0x0000000106097824 */ /* 0x000fe200078e0a09 */
[----:B------:R-:W-:Y:S01]  /*05f0*/  LEA.HI R131, R131, R130, RZ, 0x5 ;  /* 0x0000008283837211 */ /* 0x000fe200078f28ff */
[----:B------:R-:W-:Y:S01]  /*0600*/  IMAD R6, R12, UR4, RZ ;  /* 0x000000040c067c24 */ /* 0x000fe2000f8e02ff */
[----:B------:R-:W-:-:S02]  /*0610*/  LEA.HI R14, R29, R29, RZ, 0x1 ;  /* 0x0000001d1d0e7211 */ /* 0x000fc400078f08ff */
[----:B------:R-:W-:Y:S01]  /*0620*/  SHF.R.S32.HI R132, RZ, 0x5, R131 ;  /* 0x00000005ff847819 */ /* 0x000fe20000011483 */
[----:B-1----:R-:W-:Y:S01]  /*0630*/  VIADD R24, R24, 0xffffffe ;  /* 0x0ffffffe18187836 */ /* 0x002fe20000000000 */
[----:B------:R-:W-:Y:S01]  /*0640*/  LOP3.LUT R128, R14, 0x7fffffe, RZ, 0xc0, !PT ;  /* 0x07fffffe0e807812 */ /* 0x000fe200078ec0ff */
[----:B------:R-:W-:Y:S01]  /*0650*/  IMAD R7, R13, UR5, R6 ;  /* 0x000000050d077c24 */ /* 0x000fe2000f8e0206 */
[----:B------:R-:W-:Y:S01]  /*0660*/  SHF.R.S32.HI R6, RZ, 0x1f, R29 ;  /* 0x0000001fff067819 */ /* 0x000fe2000001141d */
[----:B------:R-:W1:Y:S01]  /*0670*/  F2I.FTZ.U32.TRUNC.NTZ R25, R24 ;  /* 0x0000001800197305 */ /* 0x000e62000021f000 */
[----:B------:R-:W-:Y:S01]  /*0680*/  IMAD R230, R132, 0x8, R21 ;  /* 0x0000000884e67824 */ /* 0x000fe200078e0215 */
[----:B------:R-:W-:Y:S01]  /*0690*/  SHF.L.U64.HI R226, R170, 0x6, R171 ;  /* 0x00000006aae27819 */ /* 0x000fe200000102ab */
[----:B------:R-:W-:Y:S01]  /*06a0*/  IMAD.IADD R128, R29, 0x1, -R128 ;  /* 0x000000011d807824 */ /* 0x000fe200078e0a80 */
[----:B------:R-:W-:Y:S01]  /*06b0*/  SHF.L.U64.HI R228, R40, 0x6, R41 ;  /* 0x0000000628e47819 */ /* 0x000fe20000010229 */
[----:B------:R-:W-:Y:S01]  /*06c0*/  IMAD.U32 R230, R230, 0x20, R19 ;  /* 0x00000020e6e67824 */ /* 0x000fe200078e0013 */
[----:B------:R-:W-:Y:S01]  /*06d0*/  LOP3.LUT R246, R246, 0x6, RZ, 0xc0, !PT ;  /* 0x00000006f6f67812 */ /* 0x000fe200078ec0ff */
[----:B------:R-:W-:Y:S01]  /*06e0*/  IMAD R19, R239, UR10, RZ ;  /* 0x0000000aef137c24 */ /* 0x000fe2000f8e02ff */
[----:B------:R-:W-:Y:S01]  /*06f0*/  ISETP.NE.AND P4, PT, R2, 0x1, PT ;  /* 0x000000010200780c */ /* 0x000fe20003f85270 */
[----:B-1----:R-:W-:-:S02]  /*0700*/  IMAD.MOV R8, RZ, RZ, -R25 ;  /* 0x000000ffff087224 */ /* 0x002fc400078e0a19 */
[----:B------:R-:W-:Y:S02]  /*0710*/  IMAD.MOV.U32 R24, RZ, RZ, RZ ;  /* 0x000000ffff187224 */ /* 0x000fe400078e00ff */
[----:B------:R-:W-:-:S04]  /*0720*/  IMAD R5, R8, R3, RZ ;  /* 0x0000000308057224 */ /* 0x000fc800078e02ff */
[----:B------:R-:W-:-:S04]  /*0730*/  IMAD.HI.U32 R5, R25, R5, R24 ;  /* 0x0000000519057227 */ /* 0x000fc800078e0018 */
[----:B------:R-:W-:Y:S01]  /*0740*/  IMAD.WIDE.U32 R24, R13, UR4, R236 ;  /* 0x000000040d187c25 */ /* 0x000fe2000f8e00ec */
[----:B------:R-:W-:-:S03]  /*0750*/  ULDC.64 UR4, c[0x0][0x258] ;  /* 0x0000960000047ab9 */ /* 0x000fc60000000a00 */
[----:B------:R-:W-:-:S04]  /*0760*/  IMAD.HI.U32 R5, R5, R4, RZ ;  /* 0x0000000405057227 */ /* 0x000fc800078e00ff */
[----:B------:R-:W-:Y:S02]  /*0770*/  IMAD.MOV R10, RZ, RZ, -R5 ;  /* 0x000000ffff0a7224 */ /* 0x000fe400078e0a05 */
[----:B------:R-:W-:Y:S01]  /*0780*/  IMAD.IADD R25, R25, 0x1, R7 ;  /* 0x0000000119197824 */ /* 0x000fe200078e0207 */
[----:B------:R-:W-:Y:S01]  /*0790*/  LEA.HI R7, R6, R29, RZ, 0x3 ;  /* 0x0000001d06077211 */ /* 0x000fe200078f18ff */
[----:B------:R-:W-:Y:S01]  /*07a0*/  IMAD R10, R3, R10, R4 ;  /* 0x0000000a030a7224 */ /* 0x000fe200078e0204 */
[----:B------:R-:W-:Y:S01]  /*07b0*/  LEA.HI R4, R27, R27, RZ, 0x1 ;  /* 0x0000001b1b047211 */ /* 0x000fe200078f08ff */
[----:B------:R-:W-:Y:S01]  /*07c0*/  IMAD R22, R22, UR4, RZ ;  /* 0x0000000416167c24 */ /* 0x000fe2000f8e02ff */
[C---:B------:R-:W-:Y:S01]  /*07d0*/  LOP3.LUT R6, R23.reuse, R0, RZ, 0x3c, !PT ;  /* 0x0000000017067212 */ /* 0x040fe200078e3cff */
[----:B------:R-:W-:Y:S01]  /*07e0*/  IMAD.WIDE.U32 R24, R23, UR4, R24 ;  /* 0x0000000417187c25 */ /* 0x000fe2000f8e0018 */
[----:B------:R-:W-:Y:S01]  /*07f0*/  ISETP.GT.U32.AND P2, PT, R3, R10, PT ;  /* 0x0000000a0300720c */ /* 0x000fe20003f44070 */
[----:B------:R-:W-:Y:S01]  /*0800*/  USHF.L.U32 UR4, UR10, 0x6, URZ ;  /* 0x000000060a047899 */ /* 0x000fe2000800063f */
[----:B------:R-:W-:Y:S01]  /*0810*/  LOP3.LUT R8, R4, 0x3fffffe, RZ, 0xc0, !PT ;  /* 0x03fffffe04087812 */ /* 0x000fe200078ec0ff */
[----:B------:R-:W-:Y:S01]  /*0820*/  IMAD R22, R23, UR5, R22 ;  /* 0x0000000517167c24 */ /* 0x000fe2000f8e0216 */
[----:B------:R-:W-:Y:S01]  /*0830*/  ISETP.GE.AND P1, PT, R6, RZ, PT ;  /* 0x000000ff0600720c */ /* 0x000fe20003f26270 */
[----:B------:R-:W-:Y:S01]  /*0840*/  IMAD R6, R12, UR6, RZ ;  /* 0x000000060c067c24 */ /* 0x000fe2000f8e02ff */
[----:B------:R-:W-:Y:S01]  /*0850*/  UMOV UR5, 0x400 ;  /* 0x0000040000057882 */ /* 0x000fe20000000000 */
[----:B------:R-:W-:Y:S01]  /*0860*/  IMAD.IADD R8, R27, 0x1, -R8 ;  /* 0x000000011b087824 */ /* 0x000fe200078e0a08 */
[----:B---3--:R-:W-:Y:S01]  /*0870*/  ULEA UR5, UR16, UR5, 0x18 ;  /* 0x0000000510057291 */ /* 0x008fe2000f8ec03f */
[----:B------:R-:W-:Y:S01]  /*0880*/  IMAD.WIDE.U32 R26, R17, R170, R236 ;  /* 0x000000aa111a7225 */ /* 0x000fe200078e00ec */
[----:B------:R-:W-:-:S03]  /*0890*/  SHF.R.S32.HI R4, RZ, 0x1, R4 ;  /* 0x00000001ff047819 */ /* 0x000fc60000011404 */
[----:B------:R-:W-:Y:S01]  /*08a0*/  @!P2 IMAD.IADD R10, R10, 0x1, -R3 ;  /* 0x000000010a0aa824 */ /* 0x000fe200078e0a03 */
[----:B------:R-:W-:Y:S01]  /*08b0*/  LEA R230, R230, UR5, 0x1 ;  /* 0x00000005e6e67c11 */ /* 0x000fe2000f8e08ff */
[----:B------:R-:W-:Y:S01]  /*08c0*/  @!P2 VIADD R5, R5, 0x1 ;  /* 0x000000010505a836 */ /* 0x000fe20000000000 */
[----:B------:R-:W-:Y:S01]  /*08d0*/  ISETP.NE.AND P2, PT, R0, RZ, PT ;  /* 0x000000ff0000720c */ /* 0x000fe20003f45270 */
[----:B------:R-:W-:Y:S01]  /*08e0*/  IMAD.IADD R23, R25, 0x1, R22 ;  /* 0x0000000119177824 */ /* 0x000fe200078e0216 */
[----:B------:R-:W-:Y:S01]  /*08f0*/  ISETP.GE.U32.AND P0, PT, R10, R3, PT ;  /* 0x000000030a00720c */ /* 0x000fe20003f06070 */
[----:B------:R-:W-:Y:S01]  /*0900*/  IMAD.IADD R21, R27, 0x1, R20 ;  /* 0x000000011b157824 */ /* 0x000fe200078e0214 */
[----:B------:R-:W-:Y:S01]  /*0910*/  SHF.R.S32.HI R3, RZ, 0x1, R14 ;  /* 0x00000001ff037819 */ /* 0x000fe2000001140e */
[----:B------:R-:W-:Y:S01]  /*0920*/  IMAD.MOV.U32 R22, RZ, RZ, R24 ;  /* 0x000000ffff167224 */ /* 0x000fe200078e0018 */
[----:B------:R-:W-:Y:S01]  /*0930*/  SHF.R.S32.HI R14, RZ, 0x1f, R14 ;  /* 0x0000001fff0e7819 */ /* 0x000fe2000001140e */
[----:B------:R-:W-:-:S02]  /*0940*/  IMAD.MOV.U32 R20, RZ, RZ, R26 ;  /* 0x000000ffff147224 */ /* 0x000fc400078e001a */
[----:B------:R-:W-:Y:S01]  /*0950*/  IMAD R10, R238, UR11, R19 ;  /* 0x0000000bee0a7c24 */ /* 0x000fe2000f8e0213 */
[----:B------:R-:W-:Y:S01]  /*0960*/  LEA.HI R14, R14, R3, RZ, 0x2 ;  /* 0x000000030e0e7211 */ /* 0x000fe200078f10ff */
[----:B------:R-:W-:Y:S01]  /*0970*/  IMAD.WIDE.U32 R22, R238, UR10, R22 ;  /* 0x0000000aee167c25 */ /* 0x000fe2000f8e0016 */
[----:B------:R-:W-:Y:S02]  /*0980*/  USHF.L.U64.HI UR10, UR10, 0x6, UR11 ;  /* 0x000000060a0a7899 */ /* 0x000fe4000801020b */
[----:B------:R-:W-:Y:S01]  /*0990*/  LOP3.LUT R14, R14, 0xfffffffc, RZ, 0xc0, !PT ;  /* 0xfffffffc0e0e7812 */ /* 0x000fe200078ec0ff */
[----:B------:R-:W-:Y:S01]  /*09a0*/  @P0 VIADD R5, R5, 0x1 ;  /* 0x0000000105050836 */ /* 0x000fe20000000000 */
[----:B------:R-:W-:Y:S01]  /*09b0*/  LEA R18, P0, R22, UR8, 0x1 ;  /* 0x0000000816127c11 */ /* 0x000fe2000f8008ff */
[C---:B------:R-:W-:Y:S02]  /*09c0*/  IMAD R6, R13.reuse, UR7, R6 ;  /* 0x000000070d067c24 */ /* 0x040fe4000f8e0206 */
[----:B------:R-:W-:Y:S01]  /*09d0*/  IMAD.WIDE.U32 R232, R13, UR6, R20 ;  /* 0x000000060de87c25 */ /* 0x000fe2000f8e0014 */
[----:B------:R-:W-:-:S03]  /*09e0*/  ULDC.64 UR6, c[0x0][0x260] ;  /* 0x0000980000067ab9 */ /* 0x000fc60000000a00 */
[----:B------:R-:W-:Y:S01]  /*09f0*/  @!P1 IMAD.MOV R5, RZ, RZ, -R5 ;  /* 0x000000ffff059224 */ /* 0x000fe200078e0a05 */
[----:B------:R-:W-:Y:S01]  /*0a00*/  @!P2 LOP3.LUT R5, RZ, R0, RZ, 0x33, !PT ;  /* 0x00000000ff05a212 */ /* 0x000fe200078e33ff */
[----:B------:R-:W-:Y:S02]  /*0a10*/  IMAD.IADD R10, R23, 0x1, R10 ;  /* 0x00000001170a7824 */ /* 0x000fe400078e020a */
[----:B------:R-:W-:Y:S01]  /*0a20*/  IMAD.IADD R233, R233, 0x1, R6 ;  /* 0x00000001e9e97824 */ /* 0x000fe200078e0206 */
[----:B------:R-:W-:Y:S01]  /*0a30*/  SHF.R.S32.HI R6, RZ, 0x1f, R5 ;  /* 0x0000001fff067819 */ /* 0x000fe20000011405 */
[----:B------:R-:W-:Y:S01]  /*0a40*/  IMAD.IADD R3, R3, 0x1, -R14 ;  /* 0x0000000103037824 */ /* 0x000fe200078e0a0e */
[----:B------:R-:W-:Y:S01]  /*0a50*/  LEA.HI.X R19, R22, UR9, R10, 0x1, P0 ;  /* 0x0000000916137c11 */ /* 0x000fe200080f0c0a */
[----:B------:R-:W-:Y:S01]  /*0a60*/  IMAD.WIDE.U32 R232, R5, UR6, R232 ;  /* 0x0000000605e87c25 */ /* 0x000fe2000f8e00e8 */
[----:B------:R-:W-:Y:S01]  /*0a70*/  IADD3 R26, P0, R18, UR4, RZ ;  /* 0x00000004121a7c10 */ /* 0x000fe2000ff1e0ff */
[----:B------:R-:W-:Y:S01]  /*0a80*/  ULDC.64 UR8, c[0x0][0x218] ;  /* 0x0000860000087ab9 */ /* 0x000fe20000000a00 */
[----:B------:R-:W-:Y:S01]  /*0a90*/  LOP3.LUT P1, RZ, R3, 0x2, RZ, 0xc0, !PT ;  /* 0x0000000203ff7812 */ /* 0x000fe2000782c0ff */
[----:B------:R-:W-:Y:S01]  /*0aa0*/  IMAD R0, R6, UR6, RZ ;  /* 0x0000000606007c24 */ /* 0x000fe2000f8e02ff */
[----:B------:R-:W-:Y:S01]  /*0ab0*/  @!PT LDS RZ, [RZ] ;  /* 0x00000000fffff984 */ /* 0x000fe20000000800 */
[----:B------:R-:W-:Y:S01]  /*0ac0*/  @!PT LDS RZ, [RZ] ;  /* 0x00000000fffff984 */ /* 0x000fe20000000800 */
[----:B------:R-:W-:Y:S01]  /*0ad0*/  @!PT LDS RZ, [RZ] ;  /* 0x00000000fffff984 */ /* 0x000fe20000000800 */
[----:B------:R-:W-:Y:S01]  /*0ae0*/  LDGSTS.E.BYPASS.LTC128B.128 [R230], desc[UR12][R18.64] ;  /* 0x0000000012e67fae */ /* 0x000fe2000b901d4c */
[----:B------:R-:W-:Y:S01]  /*0af0*/  IADD3.X R27, R19, UR10, RZ, P0, !PT ;  /* 0x0000000a131b7c10 */ /* 0x000fe200087fe4ff */
[----:B------:R-:W-:-:S02]  /*0b00*/  IMAD R10, R226, R164, RZ ;  /* 0x000000a4e20a7224 */ /* 0x000fc400078e02ff */
[----:B------:R-:W-:Y:S01]  /*0b10*/  IMAD R235, R5, UR7, R0 ;  /* 0x0000000705eb7c24 */ /* 0x000fe2000f8e0200 */
[----:B------:R-:W-:Y:S01]  /*0b20*/  LDGSTS.E.BYPASS.LTC128B.128 [R230+0x2000], desc[UR12][R18.64+0x40] ;  /* 0x0200004012e67fae */ /* 0x000fe2000b901d4c */
[----:B------:R-:W-:Y:S01]  /*0b30*/  SHF.R.S32.HI R0, RZ, 0x1f, R164 ;  /* 0x0000001fff007819 */ /* 0x000fe200000114a4 */
[----:B------:R-:W-:Y:S01]  /*0b40*/  IMAD.MOV.U32 R234, RZ, RZ, R232 ;  /* 0x000000ffffea7224 */ /* 0x000fe200078e00e8 */
[----:B------:R-:W-:Y:S01]  /*0b50*/  ULDC.64 UR6, c[0x0][0x238] ;  /* 0x00008e0000067ab9 */ /* 0x000fe20000000a00 */
[----:B------:R1:W-:Y:S01]  /*0b60*/  LDGSTS.E.BYPASS.LTC128B.128 [R230+0x4000], desc[UR12][R18.64+0x80] ;  /* 0x0400008012e67fae */ /* 0x0003e2000b901d4c */
[----:B------:R-:W-:Y:S02]  /*0b70*/  IMAD.IADD R235, R233, 0x1, R235 ;  /* 0x00000001e9eb7824 */ /* 0x000fe400078e02eb */
[----:B------:R-:W-:Y:S01]  /*0b80*/  IMAD R14, R15, R40, RZ ;  /* 0x000000280f0e7224 */ /* 0x000fe200078e02ff */
[----:B------:R-:W-:Y:S01]  /*0b90*/  LDGSTS.E.BYPASS.LTC128B.128 [R230+0x800], desc[UR12][R26.64] ;  /* 0x008000001ae67fae */ /* 0x000fe2000b901d4c */
[----:B------:R-:W-:-:S02]  /*0ba0*/  IMAD R10, R0, R227, R10 ;  /* 0x000000e3000a7224 */ /* 0x000fc400078e020a */
[----:B------:R-:W-:Y:S01]  /*0bb0*/  IMAD.WIDE.U32 R20, R164, R227, R234 ;  /* 0x000000e3a4147225 */ /* 0x000fe200078e00ea */
[----:B------:R-:W-:Y:S03]  /*0bc0*/  LDGSTS.E.BYPASS.LTC128B.128 [R230+0x2800], desc[UR12][R26.64+0x40] ;  /* 0x028000401ae67fae */ /* 0x000fe6000b901d4c */
[----:B------:R-:W-:Y:S01]  /*0bd0*/  IMAD R14, R17, R41, R14 ;  /* 0x00000029110e7224 */ /* 0x000fe200078e020e */
[----:B------:R-:W-:Y:S01]  /*0be0*/  LDGSTS.E.BYPASS.LTC128B.128 [R230+0x4800], desc[UR12][R26.64+0x80] ;  /* 0x048000801ae67fae */ /* 0x000fe2000b901d4c */
[----:B------:R-:W-:Y:S02]  /*0bf0*/  IMAD.IADD R10, R21, 0x1, R10 ;  /* 0x00000001150a7824 */ /* 0x000fe400078e020a */
[----:B------:R-:W-:-:S04]  /*0c00*/  IMAD.WIDE.U32 R16, R17, R40, R236 ;  /* 0x0000002811107225 */ /* 0x000fc800078e00ec */
[----:B------:R-:W-:Y:S02]  /*0c10*/  IMAD.IADD R15, R17, 0x1, R14 ;  /* 0x00000001110f7824 */ /* 0x000fe400078e020e */
[----:B------:R-:W-:Y:S02]  /*0c20*/  IMAD.MOV.U32 R14, RZ, RZ, R16 ;  /* 0x000000ffff0e7224 */ /* 0x000fe400078e0010 */
[----:B------:R-:W-:Y:S02]  /*0c30*/  IMAD.SHL.U32 R43, R7, 0x20, RZ ;  /* 0x00000020072b7824 */ /* 0x000fe400078e00ff */
[----:B------:R-:W-:Y:S01]  /*0c40*/  IMAD.WIDE.U32 R14, R13, UR6, R14 ;  /* 0x000000060d0e7c25 */ /* 0x000fe2000f8e000e */
[----:B-1----:R-:W-:-:S03]  /*0c50*/  IADD3 R18, P0, R26, UR4, RZ ;  /* 0x000000041a127c10 */ /* 0x002fc6000ff1e0ff */
[----:B------:R-:W-:Y:S01]  /*0c60*/  IMAD.SHL.U32 R7, R4, 0x40, RZ ;  /* 0x0000004004077824 */ /* 0x000fe200078e00ff */
[----:B------:R-:W-:Y:S01]  /*0c70*/  LOP3.LUT R43, R43, 0xffffff00, RZ, 0xc0, !PT ;  /* 0xffffff002b2b7812 */ /* 0x000fe200078ec0ff */
[----:B------:R-:W-:Y:S01]  /*0c80*/  IMAD.SHL.U32 R42, R3, 0x40, RZ ;  /* 0x00000040032a7824 */ /* 0x000fe200078e00ff */
[----:B------:R-:W-:Y:S02]  /*0c90*/  IADD3.X R19, R27, UR10, RZ, P0, !PT ;  /* 0x0000000a1b137c10 */ /* 0x000fe400087fe4ff */
[----:B------:R-:W-:Y:S01]  /*0ca0*/  IADD3 R22, P0, R18, UR4, RZ ;  /* 0x0000000412167c10 */ /* 0x000fe2000ff1e0ff */
[----:B------:R-:W-:Y:S01]  /*0cb0*/  UIADD3 UR4, UR5, 0x6000, URZ ;  /* 0x0000600005047890 */ /* 0x000fe2000fffe03f */
[----:B------:R-:W-:Y:S01]  /*0cc0*/  LOP3.LUT R42, R42, 0xc0, RZ, 0xc0, !PT ;  /* 0x000000c02a2a7812 */ /* 0x000fe200078ec0ff */
[----:B------:R-:W-:Y:S01]  /*0cd0*/  LDGSTS.E.BYPASS.LTC128B.128 [R230+0x1000], desc[UR12][R18.64] ;  /* 0x0100000012e67fae */ /* 0x000fe2000b901d4c */
[----:B------:R-:W-:Y:S02]  /*0ce0*/  IADD3.X R23, R19, UR10, RZ, P0, !PT ;  /* 0x0000000a13177c10 */ /* 0x000fe400087fe4ff */
[C---:B------:R-:W-:Y:S01]  /*0cf0*/  LEA R24, P0, R20.reuse, UR8, 0x1 ;  /* 0x0000000814187c11 */ /* 0x040fe2000f8008ff */
[----:B------:R-:W-:Y:S03]  /*0d00*/  LDGSTS.E.BYPASS.LTC128B.128 [R230+0x3000], desc[UR12][R18.64+0x40] ;  /* 0x0300004012e67fae */ /* 0x000fe6000b901d4c */
[----:B------:R-:W-:Y:S01]  /*0d10*/  LEA.HI.X R25, R20, UR9, R10, 0x1, P0 ;  /* 0x0000000914197c11 */ /* 0x000fe200080f0c0a */
[----:B------:R-:W-:Y:S01]  /*0d20*/  LDGSTS.E.BYPASS.LTC128B.128 [R230+0x5000], desc[UR12][R18.64+0x80] ;  /* 0x0500008012e67fae */ /* 0x000fe2000b901d4c */
[----:B------:R-:W-:Y:S01]  /*0d30*/  IADD3 R16, P0, R227, R24, RZ ;  /* 0x00000018e3107210 */ /* 0x000fe20007f1e0ff */
[----:B------:R-:W-:-:S02]  /*0d40*/  IMAD R10, R12, UR6, RZ ;  /* 0x000000060c0a7c24 */ /* 0x000fc4000f8e02ff */
[----:B------:R-:W-:Y:S01]  /*0d50*/  LDGSTS.E.BYPASS.LTC128B.128 [R230+0x1800], desc[UR12][R22.64] ;  /* 0x0180000016e67fae */ /* 0x000fe2000b901d4c */
[----:B------:R-:W-:Y:S02]  /*0d60*/  IMAD R12, R228, R164, RZ ;  /* 0x000000a4e40c7224 */ /* 0x000fe400078e02ff */
[----:B------:R-:W-:Y:S01]  /*0d70*/  IMAD.X R17, R226, 0x1, R25, P0 ;  /* 0x00000001e2117824 */ /* 0x000fe200000e0619 */
[----:B------:R-:W-:Y:S01]  /*0d80*/  LDGSTS.E.BYPASS.LTC128B.128 [R230+0x3800], desc[UR12][R22.64+0x40] ;  /* 0x0380004016e67fae */ /* 0x000fe2000b901d4c */
[----:B------:R-:W-:Y:S01]  /*0d90*/  IMAD R10, R13, UR7, R10 ;  /* 0x000000070d0a7c24 */ /* 0x000fe2000f8e020a */
[----:B------:R-:W-:Y:S01]  /*0da0*/  ULDC.64 UR6, c[0x0][0x268] ;  /* 0x00009a0000067ab9 */ /* 0x000fe20000000a00 */
[----:B------:R-:W-:Y:S01]  /*0db0*/  IMAD R0, R0, R229, R12 ;  /* 0x000000e500007224 */ /* 0x000fe200078e020c */
[----:B------:R1:W-:Y:S01]  /*0dc0*/  LDGSTS.E.BYPASS.LTC128B.128 [R230+0x5800], desc[UR12][R22.64+0x80] ;  /* 0x0580008016e67fae */ /* 0x0003e2000b901d4c */
[----:B------:R-:W-:Y:S02]  /*0dd0*/  IMAD.IADD R15, R15, 0x1, R10 ;  /* 0x000000010f0f7824 */ /* 0x000fe400078e020a */
[----:B------:R-:W-:Y:S01]  /*0de0*/  IMAD R6, R6, UR6, RZ ;  /* 0x0000000606067c24 */ /* 0x000fe2000f8e02ff */
[----:B------:R-:W-:Y:S01]  /*0df0*/  LDGSTS.E.BYPASS.LTC128B.128 [R230+0x6000], desc[UR12][R24.64] ;  /* 0x0600000018e67fae */ /* 0x000fe2000b901d4c */
[----:B------:R-:W-:-:S03]  /*0e00*/  IMAD.WIDE.U32 R30, R5, UR6, R14 ;  /* 0x00000006051e7c25 */ /* 0x000fc6000f8e000e */
[----:B------:R-:W-:Y:S01]  /*0e10*/  LDGSTS.E.BYPASS.LTC128B.128 [R230+0x7000], desc[UR12][R24.64+0x40] ;  /* 0x0700004018e67fae */ /* 0x000fe2000b901d4c */
[----:B------:R-:W-:Y:S01]  /*0e20*/  IMAD R6, R5, UR7, R6 ;  /* 0x0000000705067c24 */ /* 0x000fe2000f8e0206 */
[----:B------:R-:W-:Y:S01]  /*0e30*/  ULDC.64 UR6, c[0x0][0x220] ;  /* 0x0000880000067ab9 */ /* 0x000fe20000000a00 */
[----:B------:R-:W-:Y:S01]  /*0e40*/  IMAD.MOV.U32 R216, RZ, RZ, R30 ;  /* 0x000000ffffd87224 */ /* 0x000fe200078e001e */
[----:B------:R-:W-:Y:S01]  /*0e50*/  LDGSTS.E.BYPASS.LTC128B.128 [R230+0x8000], desc[UR12][R24.64+0x80] ;  /* 0x0800008018e67fae */ /* 0x000fe2000b901d4c */
[----:B------:R-:W-:Y:S01]  /*0e60*/  IMAD.IADD R217, R31, 0x1, R6 ;  /* 0x000000011fd97824 */ /* 0x000fe200078e0206 */
[----:B------:R-:W-:Y:S01]  /*0e70*/  LOP3.LUT R6, R7, 0xc0, RZ, 0xc0, !PT ;  /* 0x000000c007067812 */ /* 0x000fe200078ec0ff */
[C---:B------:R-:W-:Y:S01]  /*0e80*/  IMAD R5, R9.reuse, 0x8, R8 ;  /* 0x0000000809057824 */ /* 0x040fe200078e0208 */
[----:B------:R-:W-:Y:S01]  /*0e90*/  LDGSTS.E.BYPASS.LTC128B.128 [R230+0x6800], desc[UR12][R16.64] ;  /* 0x0680000010e67fae */ /* 0x000fe2000b901d4c */
[----:B------:R-:W-:Y:S01]  /*0ea0*/  IMAD.SHL.U32 R9, R9, 0x8, RZ ;  /* 0x0000000809097824 */ /* 0x000fe200078e00ff */
[----:B------:R-:W-:Y:S01]  /*0eb0*/  LOP3.LUT R11, R6, 0x8, R11, 0xf8, !PT ;  /* 0x00000008060b7812 */ /* 0x000fe200078ef80b */
[----:B------:R-:W-:Y:S01]  /*0ec0*/  IMAD.WIDE.U32 R12, R164, R229, R216 ;  /* 0x000000e5a40c7225 */ /* 0x000fe200078e00d8 */
[----:B------:R-:W-:Y:S01]  /*0ed0*/  LDGSTS.E.BYPASS.LTC128B.128 [R230+0x7800], desc[UR12][R16.64+0x40] ;  /* 0x0780004010e67fae */ /* 0x000fe2000b901d4c */
[----:B------:R-:W-:-:S02]  /*0ee0*/  SHF.R.U32.HI R6, RZ, 0x3, R6 ;  /* 0x00000003ff067819 */ /* 0x000fc40000011606 */
[----:B------:R-:W-:Y:S01]  /*0ef0*/  LOP3.LUT R9, R42, 0x8, R9, 0xf8, !PT ;  /* 0x000000082a097812 */ /* 0x000fe200078ef809 */
[----:B------:R2:W-:Y:S01]  /*0f00*/  LDGSTS.E.BYPASS.LTC128B.128 [R230+0x8800], desc[UR12][R16.64+0x80] ;  /* 0x0880008010e67fae */ /* 0x0005e2000b901d4c */
[----:B------:R-:W-:Y:S01]  /*0f10*/  SHF.R.U32.HI R42, RZ, 0x3, R42 ;  /* 0x00000003ff2a7819 */ /* 0x000fe2000001162a */
[----:B------:R-:W-:Y:S01]  /*0f20*/  IMAD.IADD R0, R13, 0x1, R0 ;  /* 0x000000010d007824 */ /* 0x000fe200078e0200 */
[----:B------:R-:W-:Y:S01]  /*0f30*/  LEA R8, P0, R12, UR6, 0x1 ;  /* 0x000000060c087c11 */ /* 0x000fe2000f8008ff */
[----:B------:R-:W0:Y:S01]  /*0f40*/  LDGDEPBAR ;  /* 0x00000000000079af */ /* 0x000e220000000000 */
[C---:B------:R-:W-:Y:S01]  /*0f50*/  IMAD R7, R132.reuse, 0x200, R43 ;  /* 0x0000020084077824 */ /* 0x040fe200078e022b */
[----:B------:R-:W-:Y:S01]  /*0f60*/  LOP3.LUT R6, R11, R6, RZ, 0x3c, !PT ;  /* 0x000000060b067212 */ /* 0x000fe200078e3cff */
[----:B------:R-:W-:Y:S01]  /*0f70*/  IMAD R132, R132, 0x10, R133 ;  /* 0x0000001084847824 */ /* 0x000fe200078e0285 */
[----:B------:R-:W-:Y:S01]  /*0f80*/  LOP3.LUT R42, R9, R42, RZ, 0x3c, !PT ;  /* 0x0000002a092a7212 */ /* 0x000fe200078e3cff */
[----:B------:R-:W-:Y:S01]  /*0f90*/  IMAD R7, R128, 0x20, R7 ;  /* 0x0000002080077824 */ /* 0x000fe200078e0207 */
[----:B------:R-:W-:Y:S01]  /*0fa0*/  LEA.HI.X R9, R12, UR7, R0, 0x1, P0 ;  /* 0x000000070c097c11 */ /* 0x000fe200080f0c00 */
[----:B------:R-:W-:Y:S01]  /*0fb0*/  IMAD.U32 R0, R5, 0x20, R6 ;  /* 0x0000002005007824 */ /* 0x000fe200078e0006 */
[----:B------:R-:W-:Y:S01]  /*0fc0*/  IADD3 R10, P0, R229, R8, RZ ;  /* 0x00000008e50a7210 */ /* 0x000fe20007f1e0ff */
[----:B------:R-:W-:Y:S01]  /*0fd0*/  IMAD.IADD R225, R42, 0x1, R7 ;  /* 0x000000012ae17824 */ /* 0x000fe200078e0207 */
[----:B------:R-:W-:Y:S02]  /*0fe0*/  STL.64 [R1], R30 ;  /* 0x0000001e01007387 */ /* 0x000fe40000100a00 */
[----:B------:R-:W-:Y:S01]  /*0ff0*/  LEA R134, R0, UR5, 0x1 ;  /* 0x0000000500867c11 */ /* 0x000fe2000f8e08ff */
[----:B------:R-:W-:Y:S01]  /*1000*/  IMAD.X R11, R228, 0x1, R9, P0 ;  /* 0x00000001e40b7824 */ /* 0x000fe200000e0609 */
[----:B------:R-:W-:Y:S01]  /*1010*/  LEA R225, R225, UR5, 0x1 ;  /* 0x00000005e1e17c11 */ /* 0x000fe2000f8e08ff */
[----:B------:R-:W-:Y:S01]  /*1020*/  STL.64 [R1+0x8], R216 ;  /* 0x000008d801007387 */ /* 0x000fe20000100a00 */
[----:B------:R-:W-:Y:S01]  /*1030*/  LOP3.LUT P0, RZ, R4, 0x2, RZ, 0xc0, !PT ;  /* 0x0000000204ff7812 */ /* 0x000fe2000780c0ff */
[----:B------:R-:W-:Y:S01]  /*1040*/  IMAD.MOV.U32 R4, RZ, RZ, 0x20 ;  /* 0x00000020ff047424 */ /* 0x000fe200078e00ff */
[----:B------:R-:W-:-:S04]  /*1050*/  LEA R224, R0, UR4, 0x1 ;  /* 0x0000000400e07c11 */ /* 0x000fc8000f8e08ff */
[----:B------:R-:W-:Y:S01]  /*1060*/  SEL R3, R4, 0xffffffe0, !P0 ;  /* 0xffffffe004037807 */ /* 0x000fe20004000000 */
[----:B------:R-:W-:-:S04]  /*1070*/  DEPBAR.LE SB0, 0x0 ;  /* 0x000080000000791a */ /* 0x000fc80000000000 */
[----:B------:R-:W-:Y:S01]  /*1080*/  BAR.SYNC.DEFER_BLOCKING 0x0 ;  /* 0x0000000000007b1d */ /* 0x000fe20000010000 */
[----:B------:R-:W-:Y:S01]  /*1090*/  SEL R0, R4, 0xffffffe0, !P1 ;  /* 0xffffffe004007807 */ /* 0x000fe20004800000 */
[----:B------:R-:W-:Y:S01]  /*10a0*/  IMAD.IADD R222, R224, 0x1, R3 ;  /* 0x00000001e0de7824 */ /* 0x000fe200078e0203 */
[----:B------:R-:W-:-:S03]  /*10b0*/  LOP3.LUT R3, R131, 0xffffffe0, RZ, 0xc0, !PT ;  /* 0xffffffe083037812 */ /* 0x000fc600078ec0ff */
[----:B------:R-:W-:Y:S02]  /*10c0*/  IMAD.IADD R223, R225, 0x1, R0 ;  /* 0x00000001e1df7824 */ /* 0x000fe400078e0200 */
[----:B------:R-:W-:Y:S01]  /*10d0*/  IMAD.IADD R3, R130, 0x1, -R3 ;  /* 0x0000000182037824 */ /* 0x000fe200078e0a03 */
[----:B------:R-:W-:Y:S01]  /*10e0*/  @!PT LDS RZ, [RZ] ;  /* 0x00000000fffff984 */ /* 0x000fe20000000800 */
[----:B------:R-:W-:Y:S01]  /*10f0*/  @!PT LDS RZ, [RZ] ;  /* 0x00000000fffff984 */ /* 0x000fe20000000800 */
[----:B------:R-:W-:Y:S01]  /*1100*/  @!PT LDS RZ, [RZ] ;  /* 0x00000000fffff984 */ /* 0x000fe20000000800 */
[----:B------:R-:W-:Y:S04]  /*1110*/  LDGSTS.E.BYPASS.LTC128B.128 [R230+0x9000], desc[UR12][R8.64] ;  /* 0x0900000008e67fae */ /* 0x000fe8000b901d4c */
[----:B------:R-:W-:Y:S04]  /*1120*/  LDGSTS.E.BYPASS.LTC128B.128 [R230+0xa000], desc[UR12][R8.64+0x40] ;  /* 0x0a00004008e67fae */ /* 0x000fe8000b901d4c */
[----:B------:R-:W-:Y:S04]  /*1130*/  LDGSTS.E.BYPASS.LTC128B.128 [R230+0xb000], desc[UR12][R8.64+0x80] ;  /* 0x0b00008008e67fae */ /* 0x000fe8000b901d4c */
[----:B------:R-:W-:Y:S04]  /*1140*/  LDGSTS.E.BYPASS.LTC128B.128 [R230+0x9800], desc[UR12][R10.64] ;  /* 0x098000000ae67fae */ /* 0x000fe8000b901d4c */
[----:B------:R-:W-:Y:S04]  /*1150*/  LDGSTS.E.BYPASS.LTC128B.128 [R230+0xa800], desc[UR12][R10.64+0x40] ;  /* 0x0a8000400ae67fae */ /* 0x000fe8000b901d4c */
[----:B------:R3:W-:Y:S04]  /*1160*/  LDGSTS.E.BYPASS.LTC128B.128 [R230+0xb800], desc[UR12][R10.64+0x80] ;  /* 0x0b8000800ae67fae */ /* 0x0007e8000b901d4c */
[----:B------:R-:W-:Y:S04]  /*1170*/  LDSM.16.M88.4 R112, [R225] ;  /* 0x00000000e170783b */ /* 0x000fe80000000200 */
[----:B------:R-:W4:Y:S04]  /*1180*/  LDSM.16.M88.4 R72, [R134+0x6000] ;  /* 0x006000008648783b */ /* 0x000f280000000200 */
[----:B------:R-:W5:Y:S04]  /*1190*/  LDSM.16.M88.4 R28, [R225+0x1000] ;  /* 0x00100000e11c783b */ /* 0x000f680000000200 */
[----:B------:R-:W5:Y:S04]  /*11a0*/  LDSM.16.M88.4 R56, [R134+0x6400] ;  /* 0x006400008638783b */ /* 0x000f680000000200 */
[----:B------:R-:W5:Y:S04]  /*11b0*/  LDSM.16.M88.4 R36, [R134+0x6800] ;  /* 0x006800008624783b */ /* 0x000f680000000200 */
[----:B-1----:R-:W1:Y:S04]  /*11c0*/  LDSM.16.M88.4 R20, [R134+0x6c00] ;  /* 0x006c00008614783b */ /* 0x002e680000000200 */
[----:B------:R-:W-:Y:S04]  /*11d0*/  LDSM.16.M88.4 R12, [R222] ;  /* 0x00000000de0c783b */ /* 0x000fe80000000200 */
[----:B--2---:R-:W2:Y:S04]  /*11e0*/  LDSM.16.M88.4 R16, [R223+0x1000] ;  /* 0x00100000df10783b */ /* 0x004ea80000000200 */
[----:B------:R-:W2:Y:S04]  /*11f0*/  LDSM.16.M88.4 R4, [R223] ;  /* 0x00000000df04783b */ /* 0x000ea80000000200 */
[----:B------:R-:W2:Y:S04]  /*1200*/  LDSM.16.M88.4 R108, [R222+0x400] ;  /* 0x00040000de6c783b */ /* 0x000ea80000000200 */
[----:B------:R-:W2:Y:S04]  /*1210*/  LDSM.16.M88.4 R104, [R222+0x800] ;  /* 0x00080000de68783b */ /* 0x000ea80000000200 */
[----:B---3--:R-:W3:Y:S01]  /*1220*/  LDSM.16.M88.4 R8, [R222+0xc00] ;  /* 0x000c0000de08783b */ /* 0x008ee20000000200 */
[-C--:B----4-:R-:W-:Y:S03]  /*1230*/  HMMA.16816.F32.BF16 R84, R112, R72.reuse, RZ ;  /* 0x000000487054723c */ /* 0x090fe600000418ff */
[----:B------:R-:W-:Y:S03]  /*1240*/  LDSM.16.M88.4 R100, [R225+0x3000] ;  /* 0x00300000e164783b */ /* 0x000fe60000000200 */
[C---:B-----5:R-:W-:Y:S01]  /*1250*/  HMMA.16816.F32.BF16 R80, R28.reuse, R72, RZ ;  /* 0x000000481c50723c */ /* 0x060fe200000418ff */
[----:B------:R-:W4:Y:S04]  /*1260*/  LDSM.16.M88.4 R96, [R134+0x7000] ;  /* 0x007000008660783b */ /* 0x000f280000000200 */
[----:B------:R-:W-:Y:S01]  /*1270*/  LDSM.16.M88.4 R92, [R134+0x7400] ;  /* 0x00740000865c783b */ /* 0x000fe20000000200 */
[C---:B------:R-:W-:Y:S03]  /*1280*/  HMMA.16816.F32.BF16 R76, R28.reuse, R74, RZ ;  /* 0x0000004a1c4c723c */ /* 0x040fe600000418ff */
[----:B------:R-:W-:Y:S03]  /*1290*/  LDSM.16.M88.4 R88, [R134+0x7800] ;  /* 0x007800008658783b */ /* 0x000fe60000000200 */
[C---:B------:R-:W-:Y:S01]  /*12a0*/  HMMA.16816.F32.BF16 R64, R28.reuse, R56, RZ ;  /* 0x000000381c40723c */ /* 0x040fe200000418ff */
[----:B------:R-:W-:Y:S04]  /*12b0*/  LDSM.16.M88.4 R24, [R134+0x7c00] ;  /* 0x007c00008618783b */ /* 0x000fe80000000200 */
[----:B------:R-:W-:Y:S01]  /*12c0*/  LDSM.16.M88.4 R124, [R223+0x2000] ;  /* 0x00200000df7c783b */ /* 0x000fe20000000200 */
[C---:B------:R-:W-:Y:S03]  /*12d0*/  HMMA.16816.F32.BF16 R48, R28.reuse, R36, RZ ;  /* 0x000000241c30723c */ /* 0x040fe600000418ff */
[----:B------:R-:W-:Y:S03]  /*12e0*/  LDSM.16.M88.4 R120, [R222+0x1c00] ;  /* 0x001c0000de78783b */ /* 0x000fe60000000200 */
[C---:B------:R-:W-:Y:S01]  /*12f0*/  HMMA.16816.F32.BF16 R60, R28.reuse, R58, RZ ;  /* 0x0000003a1c3c723c */ /* 0x040fe200000418ff */
[----:B------:R-:W0:Y:S05]  /*1300*/  LDGDEPBAR ;  /* 0x00000000000079af */ /* 0x000e2a0000000000 */
[----:B------:R-:W-:Y:S06]  /*1310*/  HMMA.16816.F32.BF16 R44, R28, R38, RZ ;  /* 0x000000261c2c723c */ /* 0x000fec00000418ff */
[C---:B------:R-:W-:Y:S06]  /*1320*/  HMMA.16816.F32.BF16 R68, R112.reuse, R56, RZ ;  /* 0x000000387044723c */ /* 0x040fec00000418ff */
[C---:B------:R-:W-:Y:S06]  /*1330*/  HMMA.16816.F32.BF16 R52, R112.reuse, R36, RZ ;  /* 0x000000247034723c */ /* 0x040fec00000418ff */
[----:B------:R-:W-:Y:S06]  /*1340*/  HMMA.16816.F32.BF16 R72, R112, R74, RZ ;  /* 0x0000004a7048723c */ /* 0x000fec00000418ff */
[----:B-1----:R-:W-:Y:S06]  /*1350*/  HMMA.16816.F32.BF16 R32, R28, R20, RZ ;  /* 0x000000141c20723c */ /* 0x002fec00000418ff */
[C---:B------:R-:W-:Y:S06]  /*1360*/  HMMA.16816.F32.BF16 R56, R112.reuse, R58, RZ ;  /* 0x0000003a7038723c */ /* 0x040fec00000418ff */
[C---:B------:R-:W-:Y:S06]  /*1370*/  HMMA.16816.F32.BF16 R36, R112.reuse, R38, RZ ;  /* 0x000000267024723c */ /* 0x040fec00000418ff */
[----:B------:R-:W-:Y:S06]  /*1380*/  HMMA.16816.F32.BF16 R116, R112, R20, RZ ;  /* 0x000000147074723c */ /* 0x000fec00000418ff */
[-C--:B------:R-:W-:Y:S06]  /*1390*/  HMMA.16816.F32.BF16 R28, R28, R22.reuse, RZ ;  /* 0x000000161c1c723c */ /* 0x080fec00000418ff */
[----:B------:R-:W-:Y:S01]  /*13a0*/  HMMA.16816.F32.BF16 R112, R112, R22, RZ ;  /* 0x000000167070723c */ /* 0x000fe200000418ff */
[----:B------:R-:W1:Y:S05]  /*13b0*/  LDSM.16.M88.4 R20, [R225+0x2000] ;  /* 0x00200000e114783b */ /* 0x000e6a0000000200 */
[-C--:B--2---:R-:W-:Y:S06]  /*13c0*/  HMMA.16816.F32.BF16 R80, R16, R12.reuse, R80 ;  /* 0x0000000c1050723c */ /* 0x084fec0000041850 */
[----:B------:R-:W-:Y:S06]  /*13d0*/  HMMA.16816.F32.BF16 R84, R4, R12, R84 ;  /* 0x0000000c0454723c */ /* 0x000fec0000041854 */
[C---:B------:R-:W-:Y:S06]  /*13e0*/  HMMA.16816.F32.BF16 R64, R16.reuse, R108, R64 ;  /* 0x0000006c1040723c */ /* 0x040fec0000041840 */
[C---:B------:R-:W-:Y:S06]  /*13f0*/  HMMA.16816.F32.BF16 R48, R16.reuse, R104, R48 ;  /* 0x000000681030723c */ /* 0x040fec0000041830 */
[C---:B---3--:R-:W-:Y:S06]  /*1400*/  HMMA.16816.F32.BF16 R32, R16.reuse, R8, R32 ;  /* 0x000000081020723c */ /* 0x048fec0000041820 */
[C---:B------:R-:W-:Y:S06]  /*1410*/  HMMA.16816.F32.BF16 R76, R16.reuse, R14, R76 ;  /* 0x0000000e104c723c */ /* 0x040fec000004184c */
[C---:B------:R-:W-:Y:S06]  /*1420*/  HMMA.16816.F32.BF16 R60, R16.reuse, R110, R60 ;  /* 0x0000006e103c723c */ /* 0x040fec000004183c */
[C---:B------:R-:W-:Y:S06]  /*1430*/  HMMA.16816.F32.BF16 R44, R16.reuse, R106, R44 ;  /* 0x0000006a102c723c */ /* 0x040fec000004182c */
[----:B------:R-:W-:Y:S01]  /*1440*/  HMMA.16816.F32.BF16 R28, R16, R10, R28 ;  /* 0x0000000a101c723c */ /* 0x000fe2000004181c */
[----:B------:R-:W-:Y:S05]  /*1450*/  LDSM.16.M88.4 R16, [R223+0x3000] ;  /* 0x00300000df10783b */ /* 0x000fea0000000200 */
[C---:B------:R-:W-:Y:S06]  /*1460*/  HMMA.16816.F32.BF16 R52, R4.reuse, R104, R52 ;  /* 0x000000680434723c */ /* 0x040fec0000041834 */
[C---:B------:R-:W-:Y:S01]  /*1470*/  HMMA.16816.F32.BF16 R72, R4.reuse, R14, R72 ;  /* 0x0000000e0448723c */ /* 0x040fe20000041848 */
[----:B------:R-:W2:Y:S05]  /*1480*/  LDSM.16.M88.4 R12, [R222+0x1000] ;  /* 0x00100000de0c783b */ /* 0x000eaa0000000200 */
[C---:B------:R-:W-:Y:S01]  /*1490*/  HMMA.16816.F32.BF16 R36, R4.reuse, R106, R36 ;  /* 0x0000006a0424723c */ /* 0x040fe20000041824 */
[----:B------:R-:W-:Y:S05]  /*14a0*/  LDSM.16.M88.4 R104, [R225+0x5000] ;  /* 0x00500000e168783b */ /* 0x000fea0000000200 */
[C---:B------:R-:W-:Y:S06]  /*14b0*/  HMMA.16816.F32.BF16 R68, R4.reuse, R108, R68 ;  /* 0x0000006c0444723c */ /* 0x040fec0000041844 */
[C---:B------:R-:W-:Y:S06]  /*14c0*/  HMMA.16816.F32.BF16 R116, R4.reuse, R8, R116 ;  /* 0x000000080474723c */ /* 0x040fec0000041874 */
[C---:B------:R-:W-:Y:S01]  /*14d0*/  HMMA.16816.F32.BF16 R56, R4.reuse, R110, R56 ;  /* 0x0000006e0438723c */ /* 0x040fe20000041838 */
[----:B------:R-:W-:Y:S05]  /*14e0*/  LDSM.16.M88.4 R108, [R225+0x4000] ;  /* 0x00400000e16c783b */ /* 0x000fea0000000200 */
[----:B------:R-:W-:Y:S01]  /*14f0*/  HMMA.16816.F32.BF16 R112, R4, R10, R112 ;  /* 0x0000000a0470723c */ /* 0x000fe20000041870 */
[----:B------:R-:W3:Y:S04]  /*1500*/  LDSM.16.M88.4 R4, [R222+0x1800] ;  /* 0x00180000de04783b */ /* 0x000ee80000000200 */
[----:B------:R-:W-:Y:S01]  /*1510*/  LDSM.16.M88.4 R8, [R222+0x1400] ;  /* 0x00140000de08783b */ /* 0x000fe20000000200 */
[-C--:B----4-:R-:W-:Y:S06]  /*1520*/  HMMA.16816.F32.BF16 R80, R100, R96.reuse, R80 ;  /* 0x000000606450723c */ /* 0x090fec0000041850 */
[----:B-1----:R-:W-:Y:S06]  /*1530*/  HMMA.16816.F32.BF16 R84, R20, R96, R84 ;  /* 0x000000601454723c */ /* 0x002fec0000041854 */
[C---:B------:R-:W-:Y:S06]  /*1540*/  HMMA.16816.F32.BF16 R64, R100.reuse, R92, R64 ;  /* 0x0000005c6440723c */ /* 0x040fec0000041840 */
[C---:B------:R-:W-:Y:S06]  /*1550*/  HMMA.16816.F32.BF16 R48, R100.reuse, R88, R48 ;  /* 0x000000586430723c */ /* 0x040fec0000041830 */
[C---:B------:R-:W-:Y:S06]  /*1560*/  HMMA.16816.F32.BF16 R32, R100.reuse, R24, R32 ;  /* 0x000000186420723c */ /* 0x040fec0000041820 */
[C---:B------:R-:W-:Y:S06]  /*1570*/  HMMA.16816.F32.BF16 R76, R100.reuse, R98, R76 ;  /* 0x00000062644c723c */ /* 0x040fec000004184c */
[C---:B------:R-:W-:Y:S06]  /*1580*/  HMMA.16816.F32.BF16 R60, R100.reuse, R94, R60 ;  /* 0x0000005e643c723c */ /* 0x040fec000004183c */
[C---:B------:R-:W-:Y:S06]  /*1590*/  HMMA.16816.F32.BF16 R44, R100.reuse, R90, R44 ;  /* 0x0000005a642c723c */ /* 0x040fec000004182c */
[----:B------:R-:W-:Y:S01]  /*15a0*/  HMMA.16816.F32.BF16 R28, R100, R26, R28 ;  /* 0x0000001a641c723c */ /* 0x000fe2000004181c */
[----:B------:R-:W1:Y:S05]  /*15b0*/  LDSM.16.M88.4 R100, [R134+0x8000] ;  /* 0x008000008664783b */ /* 0x000e6a0000000200 */
[C---:B------:R-:W-:Y:S06]  /*15c0*/  HMMA.16816.F32.BF16 R52, R20.reuse, R88, R52 ;  /* 0x000000581434723c */ /* 0x040fec0000041834 */
[----:B------:R-:W-:Y:S01]  /*15d0*/  HMMA.16816.F32.BF16 R36, R20, R90, R36 ;  /* 0x0000005a1424723c */ /* 0x000fe20000041824 */
[----:B------:R-:W-:Y:S05]  /*15e0*/  LDSM.16.M88.4 R88, [R134+0x8c00] ;  /* 0x008c00008658783b */ /* 0x000fea0000000200 */
[-C--:B--2---:R-:W-:Y:S06]  /*15f0*/  HMMA.16816.F32.BF16 R80, R16, R12.reuse, R80 ;  /* 0x0000000c1050723c */ /* 0x084fec0000041850 */
[----:B------:R-:W-:Y:S06]  /*1600*/  HMMA.16816.F32.BF16 R84, R124, R12, R84 ;  /* 0x0000000c7c54723c */ /* 0x000fec0000041854 */
[C---:B------:R-:W-:Y:S01]  /*1610*/  HMMA.16816.F32.BF16 R72, R20.reuse, R98, R72 ;  /* 0x000000621448723c */ /* 0x040fe20000041848 */
[----:B------:R-:W-:Y:S05]  /*1620*/  LDSM.16.M88.4 R96, [R134+0x8400] ;  /* 0x008400008660783b */ /* 0x000fea0000000200 */
[C---:B------:R-:W-:Y:S06]  /*1630*/  HMMA.16816.F32.BF16 R68, R20.reuse, R92, R68 ;  /* 0x0000005c1444723c */ /* 0x040fec0000041844 */
[C---:B------:R-:W-:Y:S01]  /*1640*/  HMMA.16816.F32.BF16 R56, R20.reuse, R94, R56 ;  /* 0x0000005e1438723c */ /* 0x040fe20000041838 */
[----:B------:R-:W2:Y:S05]  /*1650*/  LDSM.16.M88.4 R92, [R134+0x8800] ;  /* 0x00880000865c783b */ /* 0x000eaa0000000200 */
[C---:B------:R-:W-:Y:S06]  /*1660*/  HMMA.16816.F32.BF16 R116, R20.reuse, R24, R116 ;  /* 0x000000181474723c */ /* 0x040fec0000041874 */
[----:B------:R-:W-:Y:S01]  /*1670*/  HMMA.16816.F32.BF16 R112, R20, R26, R112 ;  /* 0x0000001a1470723c */ /* 0x000fe20000041870 */
[----:B------:R-:W-:Y:S04]  /*1680*/  LDSM.16.M88.4 R24, [R223+0x5000] ;  /* 0x00500000df18783b */ /* 0x000fe80000000200 */
[----:B------:R-:W4:Y:S01]  /*1690*/  LDSM.16.M88.4 R20, [R222+0x2000] ;  /* 0x00200000de14783b */ /* 0x000f220000000200 */
[C---:B---3--:R-:W-:Y:S06]  /*16a0*/  HMMA.16816.F32.BF16 R48, R16.reuse, R4, R48 ;  /* 0x000000041030723c */ /* 0x048fec0000041830 */
[----:B------:R-:W-:Y:S06]  /*16b0*/  HMMA.16816.F32.BF16 R44, R16, R6, R44 ;  /* 0x00000006102c723c */ /* 0x000fec000004182c */
[C---:B------:R-:W-:Y:S06]  /*16c0*/  HMMA.16816.F32.BF16 R52, R124.reuse, R4, R52 ;  /* 0x000000047c34723c */ /* 0x040fec0000041834 */
[----:B------:R-:W-:Y:S01]  /*16d0*/  HMMA.16816.F32.BF16 R36, R124, R6, R36 ;  /* 0x000000067c24723c */ /* 0x000fe20000041824 */
[----:B------:R-:W3:Y:S05]  /*16e0*/  LDSM.16.M88.4 R4, [R223+0x4000] ;  /* 0x00400000df04783b */ /* 0x000eea0000000200 */
[----:B------:R-:W-:Y:S06]  /*16f0*/  HMMA.16816.F32.BF16 R76, R16, R14, R76 ;  /* 0x0000000e104c723c */ /* 0x000fec000004184c */
[-C--:B-1----:R-:W-:Y:S06]  /*1700*/  HMMA.16816.F32.BF16 R80, R104, R100.reuse, R80 ;  /* 0x000000646850723c */ /* 0x082fec0000041850 */
[----:B------:R-:W-:Y:S06]  /*1710*/  HMMA.16816.F32.BF16 R84, R108, R100, R84 ;  /* 0x000000646c54723c */ /* 0x000fec0000041854 */
[C---:B------:R-:W-:Y:S06]  /*1720*/  HMMA.16816.F32.BF16 R64, R16.reuse, R8, R64 ;  /* 0x000000081040723c */ /* 0x040fec0000041840 */
[C---:B------:R-:W-:Y:S06]  /*1730*/  HMMA.16816.F32.BF16 R60, R16.reuse, R10, R60 ;  /* 0x0000000a103c723c */ /* 0x040fec000004183c */
[C---:B------:R-:W-:Y:S06]  /*1740*/  HMMA.16816.F32.BF16 R32, R16.reuse, R120, R32 ;  /* 0x000000781020723c */ /* 0x040fec0000041820 */
[----:B------:R-:W-:Y:S01]  /*1750*/  HMMA.16816.F32.BF16 R28, R16, R122, R28 ;  /* 0x0000007a101c723c */ /* 0x000fe2000004181c */
[----:B------:R-:W-:Y:S05]  /*1760*/  LDSM.16.M88.4 R16, [R222+0x2400] ;  /* 0x00240000de10783b */ /* 0x000fea0000000200 */
[C---:B------:R-:W-:Y:S01]  /*1770*/  HMMA.16816.F32.BF16 R72, R124.reuse, R14, R72 ;  /* 0x0000000e7c48723c */ /* 0x040fe20000041848 */
[----:B------:R-:W1:Y:S05]  /*1780*/  LDSM.16.M88.4 R12, [R222+0x2800] ;  /* 0x00280000de0c783b */ /* 0x000e6a0000000200 */
[C---:B------:R-:W-:Y:S06]  /*1790*/  HMMA.16816.F32.BF16 R68, R124.reuse, R8, R68 ;  /* 0x000000087c44723c */ /* 0x040fec0000041844 */
[----:B------:R-:W-:Y:S01]  /*17a0*/  HMMA.16816.F32.BF16 R56, R124, R10, R56 ;  /* 0x0000000a7c38723c */ /* 0x000fe20000041838 */
[----:B------:R-:W5:Y:S01]  /*17b0*/  LDSM.16.M88.4 R8, [R222+0x2c00] ;  /* 0x002c0000de08783b */ /* 0x000f620000000200 */
[----:B------:R-:W-:-:S04]  /*17c0*/  DEPBAR.LE SB0, 0x0 ;  /* 0x000080000000791a */ /* 0x000fc80000000000 */
[----:B------:R-:W-:Y:S06]  /*17d0*/  HMMA.16816.F32.BF16 R76, R104, R102, R76 ;  /* 0x00000066684c723c */ /* 0x000fec000004184c */
[----:B------:R-:W-:Y:S06]  /*17e0*/  HMMA.16816.F32.BF16 R112, R124, R122, R112 ;  /* 0x0000007a7c70723c */ /* 0x000fec0000041870 */
[-C--:B--2---:R-:W-:Y:S06]  /*17f0*/  HMMA.16816.F32.BF16 R48, R104, R92.reuse, R48 ;  /* 0x0000005c6830723c */ /* 0x084fec0000041830 */
[----:B------:R-:W-:Y:S06]  /*1800*/  HMMA.16816.F32.BF16 R52, R108, R92, R52 ;  /* 0x0000005c6c34723c */ /* 0x000fec0000041834 */
[-C--:B----4-:R-:W-:Y:S06]  /*1810*/  HMMA.16816.F32.BF16 R80, R24, R20.reuse, R80 ;  /* 0x000000141850723c */ /* 0x090fec0000041850 */
[----:B---3--:R-:W-:Y:S06]  /*1820*/  HMMA.16816.F32.BF16 R84, R4, R20, R84 ;  /* 0x000000140454723c */ /* 0x008fec0000041854 */
[----:B------:R-:W-:Y:S01]  /*1830*/  HMMA.16816.F32.BF16 R64, R104, R96, R64 ;  /* 0x000000606840723c */ /* 0x000fe20000041840 */
[----:B------:R-:W-:-:S04]  /*1840*/  SHF.R.S32.HI R20, RZ, 0x1f, R3 ;  /* 0x0000001fff147819 */ /* 0x000fc80000011403 */
[----:B------:R-:W-:Y:S01]  /*1850*/  LEA.HI R20, R20, R3, RZ, 0x2 ;  /* 0x0000000314147211 */ /* 0x000fe200078f10ff */
[----:B------:R-:W-:Y:S03]  /*1860*/  HMMA.16816.F32.BF16 R60, R104, R98, R60 ;  /* 0x00000062683c723c */ /* 0x000fe6000004183c */
[----:B------:R-:W-:-:S03]  /*1870*/  SHF.R.S32.HI R231, RZ, 0x2, R20 ;  /* 0x00000002ffe77819 */ /* 0x000fc60000011414 */
[----:B------:R-:W-:Y:S01]  /*1880*/  HMMA.16816.F32.BF16 R44, R104, R94, R44 ;  /* 0x0000005e682c723c */ /* 0x000fe2000004182c */
[----:B------:R-:W-:-:S04]  /*1890*/  IADD3 R132, R132, 0x1, R231 ;  /* 0x0000000184847810 */ /* 0x000fc80007ffe0e7 */
[----:B------:R-:W-:Y:S01]  /*18a0*/  IADD3 R20, R129, -UR15, R132 ;  /* 0x8000000f81147c10 */ /* 0x000fe2000fffe084 */
[C---:B------:R-:W-:Y:S04]  /*18b0*/  HMMA.16816.F32.BF16 R32, R104.reuse, R88, R32 ;  /* 0x000000586820723c */ /* 0x040fe80000041820 */
[----:B------:R-:W-:Y:S02]  /*18c0*/  VIADD R20, R20, UR14 ;  /* 0x0000000e14147c36 */ /* 0x000fe40008000000 */
[----:B------:R-:W-:Y:S03]  /*18d0*/  HMMA.16816.F32.BF16 R28, R104, R90, R28 ;  /* 0x0000005a681c723c */ /* 0x000fe6000004181c */
[----:B------:R-:W-:-:S02]  /*18e0*/  VIADDMNMX R240, R20, 0x40, R129, PT ;  /* 0x0000004014f07846 */ /* 0x000fc40003800181 */
[----:B------:R-:W-:Y:S01]  /*18f0*/  VIADDMNMX R169, R20, 0x48, R129, PT ;  /* 0x0000004814a97846 */ /* 0x000fe20003800181 */
[----:B------:R-:W-:Y:S06]  /*1900*/  HMMA.16816.F32.BF16 R116, R124, R120, R116 ;  /* 0x000000787c74723c */ /* 0x000fec0000041874 */
[----:B------:R-:W-:Y:S06]  /*1910*/  HMMA.16816.F32.BF16 R72, R108, R102, R72 ;  /* 0x000000666c48723c */ /* 0x000fec0000041848 */
[----:B------:R-:W-:Y:S06]  /*1920*/  HMMA.16816.F32.BF16 R76, R24, R22, R76 ;  /* 0x00000016184c723c */ /* 0x000fec000004184c */
[----:B------:R-:W-:Y:S06]  /*1930*/  HMMA.16816.F32.BF16 R112, R108, R90, R112 ;  /* 0x0000005a6c70723c */ /* 0x000fec0000041870 */
[-C--:B-1----:R-:W-:Y:S06]  /*1940*/  HMMA.16816.F32.BF16 R48, R24, R12.reuse, R48 ;  /* 0x0000000c1830723c */ /* 0x082fec0000041830 */
[----:B------:R-:W-:Y:S06]  /*1950*/  HMMA.16816.F32.BF16 R52, R4, R12, R52 ;  /* 0x0000000c0434723c */ /* 0x000fec0000041834 */
[----:B------:R-:W-:Y:S01]  /*1960*/  HMMA.16816.F32.BF16 R68, R108, R96, R68 ;  /* 0x000000606c44723c */ /* 0x000fe20000041844 */
[----:B------:R-:W-:-:S05]  /*1970*/  IMAD R13, R164, 0x40, R246 ;  /* 0x00000040a40d7824 */ /* 0x000fca00078e02f6 */
[C---:B------:R-:W-:Y:S01]  /*1980*/  HMMA.16816.F32.BF16 R64, R24.reuse, R16, R64 ;  /* 0x000000101840723c */ /* 0x040fe20000041840 */
[C---:B------:R-:W-:Y:S02]  /*1990*/  ISETP.GE.AND P1, PT, R13.reuse, R169, PT ;  /* 0x000000a90d00720c */ /* 0x040fe40003f26270 */
[----:B------:R-:W-:Y:S02]  /*19a0*/  ISETP.GE.AND P3, PT, R13, R240, PT ;  /* 0x000000f00d00720c */ /* 0x000fe40003f66270 */
[----:B------:R-:W-:Y:S01]  /*19b0*/  FSEL R21, R82, -INF , !P1 ;  /* 0xff80000052157808 */ /* 0x000fe20004800000 */
[----:B------:R-:W-:Y:S01]  /*19c0*/  HMMA.16816.F32.BF16 R60, R24, R18, R60 ;  /* 0x00000012183c723c */ /* 0x000fe2000004183c */
[----:B------:R-:W-:-:S05]  /*19d0*/  FSEL R80, R80, -INF , !P3 ;  /* 0xff80000050507808 */ /* 0x000fca0005800000 */
[C---:B------:R-:W-:Y:S06]  /*19e0*/  HMMA.16816.F32.BF16 R44, R24.reuse, R14, R44 ;  /* 0x0000000e182c723c */ /* 0x040fec000004182c */
[C---:B-----5:R-:W-:Y:S06]  /*19f0*/  HMMA.16816.F32.BF16 R32, R24.reuse, R8, R32 ;  /* 0x000000081820723c */ /* 0x060fec0000041820 */
[----:B------:R-:W-:Y:S06]  /*1a00*/  HMMA.16816.F32.BF16 R28, R24, R10, R28 ;  /* 0x0000000a181c723c */ /* 0x000fec000004181c */
[----:B------:R-:W-:Y:S01]  /*1a10*/  HMMA.16816.F32.BF16 R56, R108, R98, R56 ;  /* 0x000000626c38723c */ /* 0x000fe20000041838 */
[----:B------:R-:W-:-:S02]  /*1a20*/  VIADD R27, R13, 0x1 ;  /* 0x000000010d1b7836 */ /* 0x000fc40000000000 */
[----:B------:R-:W-:-:S03]  /*1a30*/  VIADD R25, R13, 0x8 ;  /* 0x000000080d197836 */ /* 0x000fc60000000000 */
[C---:B------:R-:W-:Y:S01]  /*1a40*/  HMMA.16816.F32.BF16 R36, R108.reuse, R94, R36 ;  /* 0x0000005e6c24723c */ /* 0x040fe20000041824 */
[CC--:B------:R-:W-:Y:S02]  /*1a50*/  ISETP.GE.AND P2, PT, R27.reuse, R240.reuse, PT ;  /* 0x000000f01b00720c */ /* 0x0c0fe40003f46270 */
[-C--:B------:R-:W-:Y:S02]  /*1a60*/  ISETP.GE.AND P0, PT, R27, R169.reuse, PT ;  /* 0x000000a91b00720c */ /* 0x080fe40003f06270 */
[----:B------:R-:W-:Y:S01]  /*1a70*/  FSEL R26, R81, -INF , !P2 ;  /* 0xff800000511a7808 */ /* 0x000fe20005000000 */
[----:B------:R-:W-:Y:S01]  /*1a80*/  HMMA.16816.F32.BF16 R116, R108, R88, R116 ;  /* 0x000000586c74723c */ /* 0x000fe20000041874 */
[----:B------:R-:W-:Y:S02]  /*1a90*/  ISETP.GE.AND P1, PT, R25, R169, PT ;  /* 0x000000a91900720c */ /* 0x000fe40003f26270 */
[----:B------:R-:W-:Y:S01]  /*1aa0*/  FSEL R83, R83, -INF , !P0 ;  /* 0xff80000053537808 */ /* 0x000fe20004000000 */
[----:B------:R-:W-:Y:S01]  /*1ab0*/  BAR.SYNC.DEFER_BLOCKING 0x0 ;  /* 0x0000000000007b1d */ /* 0x000fe20000010000 */
[----:B------:R-:W-:Y:S01]  /*1ac0*/  ISETP.GE.AND P3, PT, R25, R240, PT ;  /* 0x000000f01900720c */ /* 0x000fe20003f66270 */
[----:B------:R-:W-:Y:S03]  /*1ad0*/  HMMA.16816.F32.BF16 R72, R4, R22, R72 ;  /* 0x000000160448723c */ /* 0x000fe60000041848 */
[----:B------:R-:W-:-:S03]  /*1ae0*/  FSEL R76, R76, -INF , !P3 ;  /* 0xff8000004c4c7808 */ /* 0x000fc60005800000 */
[----:B------:R-:W-:Y:S01]  /*1af0*/  HMMA.16816.F32.BF16 R112, R4, R10, R112 ;  /* 0x0000000a0470723c */ /* 0x000fe20000041870 */
[----:B------:R-:W-:-:S05]  /*1b00*/  VIADD R23, R13, 0x9 ;  /* 0x000000090d177836 */ /* 0x000fca0000000000 */
[-C--:B------:R-:W-:Y:S01]  /*1b10*/  ISETP.GE.AND P2, PT, R23, R240.reuse, PT ;  /* 0x000000f01700720c */ /* 0x080fe20003f46270 */
[C---:B------:R-:W-:Y:S01]  /*1b20*/  HMMA.16816.F32.BF16 R68, R4.reuse, R16, R68 ;  /* 0x000000100444723c */ /* 0x040fe20000041844 */
[----:B------:R-:W-:Y:S01]  /*1b30*/  FSEL R11, R78, -INF , !P1 ;  /* 0xff8000004e0b7808 */ /* 0x000fe20004800000 */
[----:B------:R-:W-:Y:S01]  /*1b40*/  VIADD R78, R13, 0x10 ;  /* 0x000000100d4e7836 */ /* 0x000fe20000000000 */
[----:B------:R-:W-:Y:S01]  /*1b50*/  FSEL R24, R77, -INF , !P2 ;  /* 0xff8000004d187808 */ /* 0x000fe20005000000 */
[----:B------:R-:W-:Y:S01]  /*1b60*/  VIADD R77, R13, 0x11 ;  /* 0x000000110d4d7836 */ /* 0x000fe20000000000 */
[----:B------:R-:W-:Y:S01]  /*1b70*/  ISETP.GE.AND P0, PT, R23, R169, PT ;  /* 0x000000a91700720c */ /* 0x000fe20003f06270 */
[----:B------:R-:W-:Y:S01]  /*1b80*/  HMMA.16816.F32.BF16 R16, R4, R18, R56 ;  /* 0x000000120410723c */ /* 0x000fe20000041838 */
[-C--:B------:R-:W-:Y:S02]  /*1b90*/  ISETP.GE.AND P3, PT, R78, R240.reuse, PT ;  /* 0x000000f04e00720c */ /* 0x080fe40003f66270 */
[----:B------:R-:W-:-:S02]  /*1ba0*/  ISETP.GE.AND P2, PT, R77, R240, PT ;  /* 0x000000f04d00720c */ /* 0x000fc40003f46270 */
[----:B------:R-:W-:Y:S01]  /*1bb0*/  FSEL R79, R79, -INF , !P0 ;  /* 0xff8000004f4f7808 */ /* 0x000fe20004000000 */
[C---:B------:R-:W-:Y:S01]  /*1bc0*/  HMMA.16816.F32.BF16 R36, R4.reuse, R14, R36 ;  /* 0x0000000e0424723c */ /* 0x040fe20000041824 */
[----:B------:R-:W-:Y:S01]  /*1bd0*/  FSEL R12, R65, -INF , !P2 ;  /* 0xff800000410c7808 */ /* 0x000fe20005000000 */
[C---:B------:R-:W-:Y:S01]  /*1be0*/  VIADD R57, R13.reuse, 0x18 ;  /* 0x000000180d397836 */ /* 0x040fe20000000000 */
[-C--:B------:R-:W-:Y:S01]  /*1bf0*/  ISETP.GE.AND P1, PT, R78, R169.reuse, PT ;  /* 0x000000a94e00720c */ /* 0x080fe20003f26270 */
[----:B------:R-:W-:Y:S01]  /*1c00*/  VIADD R65, R13, 0x19 ;  /* 0x000000190d417836 */ /* 0x000fe20000000000 */
[----:B------:R-:W-:Y:S01]  /*1c10*/  ISETP.GE.AND P0, PT, R77, R169, PT ;  /* 0x000000a94d00720c */ /* 0x000fe20003f06270 */
[----:B------:R-:W-:Y:S01]  /*1c20*/  HMMA.16816.F32.BF16 R116, R4, R8, R116 ;  /* 0x000000080474723c */ /* 0x000fe20000041874 */
[----:B------:R-:W-:Y:S02]  /*1c30*/  FSEL R14, R64, -INF , !P3 ;  /* 0xff800000400e7808 */ /* 0x000fe40005800000 */
[----:B------:R-:W-:-:S02]  /*1c40*/  ISETP.GE.AND P3, PT, R57, R240, PT ;  /* 0x000000f03900720c */ /* 0x000fc40003f66270 */
[----:B------:R-:W-:Y:S02]  /*1c50*/  ISETP.GE.AND P2, PT, R65, R240, PT ;  /* 0x000000f04100720c */ /* 0x000fe40003f46270 */
[----:B------:R-:W-:Y:S02]  /*1c60*/  FSEL R9, R66, -INF , !P1 ;  /* 0xff80000042097808 */ /* 0x000fe40004800000 */
[----:B------:R-:W-:Y:S02]  /*1c70*/  FSEL R7, R67, -INF , !P0 ;  /* 0xff80000043077808 */ /* 0x000fe40004000000 */
[-C--:B------:R-:W-:Y:S02]  /*1c80*/  ISETP.GE.AND P1, PT, R57, R169.reuse, PT ;  /* 0x000000a93900720c */ /* 0x080fe40003f26270 */
[----:B------:R-:W-:Y:S02]  /*1c90*/  ISETP.GE.AND P0, PT, R65, R169, PT ;  /* 0x000000a94100720c */ /* 0x000fe40003f06270 */
[----:B------:R-:W-:-:S02]  /*1ca0*/  FSEL R10, R60, -INF , !P3 ;  /* 0xff8000003c0a7808 */ /* 0x000fc40005800000 */
[----:B------:R-:W-:Y:S02]  /*1cb0*/  FSEL R3, R62, -INF , !P1 ;  /* 0xff8000003e037808 */ /* 0x000fe40004800000 */
[----:B------:R-:W-:Y:S02]  /*1cc0*/  FSEL R8, R61, -INF , !P2 ;  /* 0xff8000003d087808 */ /* 0x000fe40005000000 */
[----:B------:R-:W-:Y:S01]  /*1cd0*/  FSEL R5, R63, -INF , !P0 ;  /* 0xff8000003f057808 */ /* 0x000fe20004000000 */
[----:B------:R-:W-:Y:S06]  /*1ce0*/  @!P4 BRA `(.L_x_1) ;  /* 0x000000000058c947 */ /* 0x000fec0003800000 */
[----:B------:R-:W-:-:S04]  /*1cf0*/  VIADD R15, R2, 0xfffffffe ;  /* 0xfffffffe020f7836 */ /* 0x000fc80000000000 */
[----:B------:R-:W-:Y:S01]  /*1d00*/  IMAD R4, R226, R15, RZ ;  /* 0x0000000fe2047224 */ /* 0x000fe200078e02ff */
[----:B------:R-:W-:Y:S01]  /*1d10*/  SHF.R.S32.HI R6, RZ, 0x1f, R15 ;  /* 0x0000001fff067819 */ /* 0x000fe2000001140f */
[----:B------:R-:W-:-:S04]  /*1d20*/  IMAD.WIDE.U32 R58, R15, R227, R234 ;  /* 0x000000e30f3a7225 */ /* 0x000fc800078e00ea */
[----:B------:R-:W-:Y:S01]  /*1d30*/  IMAD R6, R6, R227, R4 ;  /* 0x000000e306067224 */ /* 0x000fe200078e0204 */
[----:B------:R-:W-:Y:S01]  /*1d40*/  LEA R60, P1, R58, UR8, 0x1 ;  /* 0x000000083a3c7c11 */ /* 0x000fe2000f8208ff */
[C---:B------:R-:W-:Y:S01]  /*1d50*/  IMAD.SHL.U32 R15, R170.reuse, 0x20, RZ ;  /* 0x00000020aa0f7824 */ /* 0x040fe200078e00ff */
[----:B------:R-:W-:Y:S01]  /*1d60*/  SHF.L.U64.HI R4, R170, 0x5, R171 ;  /* 0x00000005aa047819 */ /* 0x000fe200000102ab */
[----:B------:R-:W-:-:S03]  /*1d70*/  IMAD.IADD R6, R59, 0x1, R6 ;  /* 0x000000013b067824 */ /* 0x000fc600078e0206 */
[----:B------:R-:W-:Y:S02]  /*1d80*/  LEA R62, P0, R15, R60, 0x1 ;  /* 0x0000003c0f3e7211 */ /* 0x000fe400078008ff */
[----:B------:R-:W-:-:S04]  /*1d90*/  LEA.HI.X R61, R58, UR9, R6, 0x1, P1 ;  /* 0x000000093a3d7c11 */ /* 0x000fc800088f0c06 */
[----:B------:R-:W-:Y:S01]  /*1da0*/  LEA.HI.X R63, R15, R61, R4, 0x1, P0 ;  /* 0x0000003d0f3f7211 */ /* 0x000fe200000f0c04 */
[----:B------:R-:W-:Y:S01]  /*1db0*/  @!PT LDS RZ, [RZ] ;  /* 0x00000000fffff984 */ /* 0x000fe20000000800 */
[----:B------:R-:W-:Y:S01]  /*1dc0*/  @!PT LDS RZ, [RZ] ;  /* 0x00000000fffff984 */ /* 0x000fe20000000800 */
[----:B------:R-:W-:Y:S01]  /*1dd0*/  @!PT LDS RZ, [RZ] ;  /* 0x00000000fffff984 */ /* 0x000fe20000000800 */
[----:B------:R1:W-:Y:S04]  /*1de0*/  LDGSTS.E.BYPASS.LTC128B.128 [R230+0x6000], desc[UR12][R60.64] ;  /* 0x060000003ce67fae */ /* 0x0003e8000b901d4c */
[----:B------:R1:W-:Y:S04]  /*1df0*/  LDGSTS.E.BYPASS.LTC128B.128 [R230+0x7000], desc[UR12][R60.64+0x40] ;  /* 0x070000403ce67fae */ /* 0x0003e8000b901d4c */
[----:B------:R1:W-:Y:S04]  /*1e00*/  LDGSTS.E.BYPASS.LTC128B.128 [R230+0x8000], desc[UR12][R60.64+0x80] ;  /* 0x080000803ce67fae */ /* 0x0003e8000b901d4c */
[----:B------:R1:W-:Y:S04]  /*1e10*/  LDGSTS.E.BYPASS.LTC128B.128 [R230+0x6800], desc[UR12][R62.64] ;  /* 0x068000003ee67fae */ /* 0x0003e8000b901d4c */
[----:B------:R1:W-:Y:S04]  /*1e20*/  LDGSTS.E.BYPASS.LTC128B.128 [R230+0x7800], desc[UR12][R62.64+0x40] ;  /* 0x078000403ee67fae */ /* 0x0003e8000b901d4c */
[----:B------:R1:W-:Y:S04]  /*1e30*/  LDGSTS.E.BYPASS.LTC128B.128 [R230+0x8800], desc[UR12][R62.64+0x80] ;  /* 0x088000803ee67fae */ /* 0x0003e8000b901d4c */
[----:B------:R-:W0:Y:S02]  /*1e40*/  LDGDEPBAR ;  /* 0x00000000000079af */ /* 0x000e240000000000 */
.L_x_1:
[----:B------:R-:W-:Y:S01]  /*1e50*/  VIMNMX R242, R20, R129, PT ;  /* 0x0000008114f27248 */ /* 0x000fe20003fe0100 */
[C---:B------:R-:W-:Y:S01]  /*1e60*/  VIADD R67, R13.reuse, 0x21 ;  /* 0x000000210d437836 */ /* 0x040fe20000000000 */
[----:B------:R-:W-:Y:S01]  /*1e70*/  ULDC UR4, c[0x0][0x2ec] ;  /* 0x0000bb0000047ab9 */ /* 0x000fe20000000800 */
[C---:B------:R-:W-:Y:S01]  /*1e80*/  VIADD R81, R13.reuse, 0x20 ;  /* 0x000000200d517836 */ /* 0x040fe20000000000 */
[-C--:B------:R-:W-:Y:S01]  /*1e90*/  ISETP.GE.AND P2, PT, R78, R242.reuse, PT ;  /* 0x000000f24e00720c */ /* 0x080fe20003f46270 */
[----:B-1----:R-:W-:Y:S01]  /*1ea0*/  VIADD R60, R13, 0x29 ;  /* 0x000000290d3c7836 */ /* 0x002fe20000000000 */
[-C--:B------:R-:W-:Y:S01]  /*1eb0*/  ISETP.GE.AND P0, PT, R27, R242.reuse, PT ;  /* 0x000000f21b00720c */ /* 0x080fe20003f06270 */
[C---:B------:R-:W-:Y:S01]  /*1ec0*/  VIADD R61, R13.reuse, 0x28 ;  /* 0x000000280d3d7836 */ /* 0x040fe20000000000 */
[CC--:B------:R-:W-:Y:S01]  /*1ed0*/  ISETP.GE.AND P3, PT, R13.reuse, R242.reuse, PT ;  /* 0x000000f20d00720c */ /* 0x0c0fe20003f66270 */
[C---:B------:R-:W-:Y:S01]  /*1ee0*/  VIADD R56, R13.reuse, 0x30 ;  /* 0x000000300d387836 */ /* 0x040fe20000000000 */
[----:B------:R-:W-:Y:S01]  /*1ef0*/  FSEL R68, R68, -INF , !P2 ;  /* 0xff80000044447808 */ /* 0x000fe20005000000 */
[----:B------:R-:W-:Y:S01]  /*1f00*/  VIADD R59, R13, 0x31 ;  /* 0x000000310d3b7836 */ /* 0x000fe20000000000 */
[-C--:B------:R-:W-:Y:S01]  /*1f10*/  ISETP.GE.AND P2, PT, R67, R242.reuse, PT ;  /* 0x000000f24300720c */ /* 0x080fe20003f46270 */
[----:B------:R-:W-:Y:S01]  /*1f20*/  VIADD R22, R13, 0x38 ;  /* 0x000000380d167836 */ /* 0x000fe20000000000 */
[----:B------:R-:W-:Y:S01]  /*1f30*/  ISETP.GE.AND P5, PT, R25, R242, PT ;  /* 0x000000f21900720c */ /* 0x000fe20003fa6270 */
[----:B------:R-:W-:Y:S01]  /*1f40*/  VIADD R15, R13, 0x39 ;  /* 0x000000390d0f7836 */ /* 0x000fe20000000000 */
[----:B------:R-:W-:Y:S01]  /*1f50*/  FSEL R58, R85, -INF , !P0 ;  /* 0xff800000553a7808 */ /* 0x000fe20004000000 */
[----:B------:R-:W-:Y:S01]  /*1f60*/  IMAD R221, R128, 0x20, R43 ;  /* 0x0000002080dd7824 */ /* 0x000fe200078e022b */
[----:B------:R-:W-:-:S02]  /*1f70*/  FSEL R84, R84, -INF , !P3 ;  /* 0xff80000054547808 */ /* 0x000fc40005800000 */
[----:B------:R-:W-:Y:S01]  /*1f80*/  ISETP.GE.AND P1, PT, R77, R242, PT ;  /* 0x000000f24d00720c */ /* 0x000fe20003f26270 */
[----:B------:R-:W-:Y:S01]  /*1f90*/  IMAD.IADD R221, R42, 0x1, R221 ;  /* 0x000000012add7824 */ /* 0x000fe200078e02dd */
[----:B------:R-:W-:Y:S02]  /*1fa0*/  FSEL R202, R53, -INF , !P2 ;  /* 0xff80000035ca7808 */ /* 0x000fe40005000000 */
[----:B------:R-:W-:Y:S02]  /*1fb0*/  FMNMX.FTZ R53, R80, R26, !PT ;  /* 0x0000001a50357209 */ /* 0x000fe40007810000 */
[----:B------:R-:W-:Y:S02]  /*1fc0*/  ISETP.GE.AND P4, PT, R23, R242, PT ;  /* 0x000000f21700720c */ /* 0x000fe40003f86270 */
[----:B------:R-:W-:Y:S02]  /*1fd0*/  FSEL R72, R72, -INF , !P5 ;  /* 0xff80000048487808 */ /* 0x000fe40006800000 */
[----:B------:R-:W-:-:S02]  /*1fe0*/  FMNMX.FTZ R63, R84, R58, !PT ;  /* 0x0000003a543f7209 */ /* 0x000fc40007810000 */
[----:B------:R-:W-:Y:S02]  /*1ff0*/  FSEL R4, R69, -INF , !P1 ;  /* 0xff80000045047808 */ /* 0x000fe40004800000 */
[----:B------:R-:W-:Y:S02]  /*2000*/  ISETP.GE.AND P1, PT, R67, R240, PT ;  /* 0x000000f04300720c */ /* 0x000fe40003f26270 */
[----:B------:R-:W-:Y:S02]  /*2010*/  ISETP.GE.AND P3, PT, R65, R242, PT ;  /* 0x000000f24100720c */ /* 0x000fe40003f66270 */
[----:B------:R-:W-:Y:S02]  /*2020*/  FMNMX.FTZ R53, R76, R53, !PT ;  /* 0x000000354c357209 */ /* 0x000fe40007810000 */
[----:B------:R-:W-:Y:S02]  /*2030*/  FSEL R6, R73, -INF , !P4 ;  /* 0xff80000049067808 */ /* 0x000fe40006000000 */
[----:B------:R-:W-:-:S02]  /*2040*/  FMNMX.FTZ R63, R72, R63, !PT ;  /* 0x0000003f483f7209 */ /* 0x000fc40007810000 */
[----:B------:R-:W-:Y:S02]  /*2050*/  FSEL R180, R49, -INF , !P1 ;  /* 0xff80000031b47808 */ /* 0x000fe40004800000 */
[----:B------:R-:W-:Y:S02]  /*2060*/  FSEL R64, R17, -INF , !P3 ;  /* 0xff80000011407808 */ /* 0x000fe40005800000 */
[----:B------:R-:W-:Y:S02]  /*2070*/  FMNMX.FTZ R49, R24, R53, !PT ;  /* 0x0000003518317209 */ /* 0x000fe40007810000 */
[----:B------:R-:W-:Y:S02]  /*2080*/  FMNMX.FTZ R17, R6, R63, !PT ;  /* 0x0000003f06117209 */ /* 0x000fe40007810000 */
[----:B------:R-:W-:Y:S02]  /*2090*/  ISETP.GE.AND P5, PT, R81, R242, PT ;  /* 0x000000f25100720c */ /* 0x000fe40003fa6270 */
[----:B------:R-:W-:-:S02]  /*20a0*/  FMNMX.FTZ R49, R14, R49, !PT ;  /* 0x000000310e317209 */ /* 0x000fc40007810000 */
[-C--:B------:R-:W-:Y:S02]  /*20b0*/  ISETP.GE.AND P0, PT, R57, R242.reuse, PT ;  /* 0x000000f23900720c */ /* 0x080fe40003f06270 */
[----:B------:R-:W-:Y:S02]  /*20c0*/  FMNMX.FTZ R17, R68, R17, !PT ;  /* 0x0000001144117209 */ /* 0x000fe40007810000 */
[----:B------:R-:W-:Y:S02]  /*20d0*/  FSEL R176, R52, -INF , !P5 ;  /* 0xff80000034b07808 */ /* 0x000fe40006800000 */
[----:B------:R-:W-:Y:S02]  /*20e0*/  ISETP.GE.AND P5, PT, R60, R242, PT ;  /* 0x000000f23c00720c */ /* 0x000fe40003fa6270 */
[----:B------:R-:W-:Y:S02]  /*20f0*/  FMNMX.FTZ R49, R12, R49, !PT ;  /* 0x000000310c317209 */ /* 0x000fe40007810000 */
[----:B------:R-:W-:-:S02]  /*2100*/  FSEL R66, R16, -INF , !P0 ;  /* 0xff80000010427808 */ /* 0x000fc40004000000 */
[----:B------:R-:W-:Y:S02]  /*2110*/  FMNMX.FTZ R17, R4, R17, !PT ;  /* 0x0000001104117209 */ /* 0x000fe40007810000 */
[----:B------:R-:W-:Y:S02]  /*2120*/  FSEL R210, R37, -INF , !P5 ;  /* 0xff80000025d27808 */ /* 0x000fe40006800000 */
[----:B------:R-:W-:Y:S02]  /*2130*/  ISETP.GE.AND P4, PT, R81, R240, PT ;  /* 0x000000f05100720c */ /* 0x000fe40003f86270 */
[----:B------:R-:W-:Y:S02]  /*2140*/  FMNMX.FTZ R37, R10, R49, !PT ;  /* 0x000000310a257209 */ /* 0x000fe40007810000 */
[----:B------:R-:W-:Y:S02]  /*2150*/  FMNMX.FTZ R17, R66, R17, !PT ;  /* 0x0000001142117209 */ /* 0x000fe40007810000 */
[----:B------:R-:W-:-:S02]  /*2160*/  FSEL R190, R48, -INF , !P4 ;  /* 0xff80000030be7808 */ /* 0x000fc40006000000 */
[----:B------:R-:W-:Y:S02]  /*2170*/  FMNMX.FTZ R37, R8, R37, !PT ;  /* 0x0000002508257209 */ /* 0x000fe40007810000 */
[----:B------:R-:W-:Y:S02]  /*2180*/  FMNMX.FTZ R17, R64, R17, !PT ;  /* 0x0000001140117209 */ /* 0x000fe40007810000 */
[C---:B------:R-:W-:Y:S02]  /*2190*/  ISETP.GE.AND P3, PT, R61.reuse, R240, PT ;  /* 0x000000f03d00720c */ /* 0x040fe40003f66270 */
[----:B------:R-:W-:Y:S02]  /*21a0*/  FMNMX.FTZ R37, R190, R37, !PT ;  /* 0x00000025be257209 */ /* 0x000fe40007810000 */
[----:B------:R-:W-:Y:S02]  /*21b0*/  ISETP.GE.AND P0, PT, R61, R242, PT ;  /* 0x000000f23d00720c */ /* 0x000fe40003f06270 */
[----:B------:R-:W-:-:S02]  /*21c0*/  FMNMX.FTZ R17, R176, R17, !PT ;  /* 0x00000011b0117209 */ /* 0x000fc40007810000 */
[----:B------:R-:W-:Y:S02]  /*21d0*/  FMNMX.FTZ R16, R21, R83, !PT ;  /* 0x0000005315107209 */ /* 0x000fe40007810000 */
[----:B------:R-:W-:Y:S02]  /*21e0*/  ISETP.GE.AND P2, PT, R60, R240, PT ;  /* 0x000000f03c00720c */ /* 0x000fe40003f46270 */
[----:B------:R-:W-:Y:S02]  /*21f0*/  FSEL R186, R44, -INF , !P3 ;  /* 0xff8000002cba7808 */ /* 0x000fe40005800000 */
[----:B------:R-:W-:Y:S02]  /*2200*/  FMNMX.FTZ R37, R180, R37, !PT ;  /* 0x00000025b4257209 */ /* 0x000fe40007810000 */
[----:B------:R-:W-:Y:S02]  /*2210*/  FSEL R36, R36, -INF , !P0 ;  /* 0xff80000024247808 */ /* 0x000fe40004000000 */
[----:B------:R-:W-:-:S02]  /*2220*/  FMNMX.FTZ R17, R202, R17, !PT ;  /* 0x00000011ca117209 */ /* 0x000fc40007810000 */
[----:B------:R-:W-:Y:S02]  /*2230*/  FMNMX.FTZ R16, R11, R16, !PT ;  /* 0x000000100b107209 */ /* 0x000fe40007810000 */
[----:B------:R-:W-:Y:S02]  /*2240*/  ISETP.GE.AND P1, PT, R56, R240, PT ;  /* 0x000000f03800720c */ /* 0x000fe40003f26270 */
[----:B------:R-:W-:Y:S02]  /*2250*/  FSEL R184, R45, -INF , !P2 ;  /* 0xff8000002db87808 */ /* 0x000fe40005000000 */
[----:B------:R-:W-:Y:S02]  /*2260*/  FMNMX.FTZ R37, R186, R37, !PT ;  /* 0x00000025ba257209 */ /* 0x000fe40007810000 */
[----:B------:R-:W-:Y:S02]  /*2270*/  ISETP.GE.AND P4, PT, R56, R242, PT ;  /* 0x000000f23800720c */ /* 0x000fe40003f86270 */
[----:B------:R-:W-:-:S02]  /*2280*/  FMNMX.FTZ R17, R36, R17, !PT ;  /* 0x0000001124117209 */ /* 0x000fc40007810000 */
[----:B------:R-:W-:Y:S02]  /*2290*/  FMNMX.FTZ R16, R79, R16, !PT ;  /* 0x000000104f107209 */ /* 0x000fe40007810000 */
[C---:B------:R-:W-:Y:S02]  /*22a0*/  ISETP.GE.AND P0, PT, R59.reuse, R240, PT ;  /* 0x000000f03b00720c */ /* 0x040fe40003f06270 */
[----:B------:R-:W-:Y:S02]  /*22b0*/  FSEL R198, R32, -INF , !P1 ;  /* 0xff80000020c67808 */ /* 0x000fe40004800000 */
[----:B------:R-:W-:Y:S02]  /*22c0*/  FMNMX.FTZ R37, R184, R37, !PT ;  /* 0x00000025b8257209 */ /* 0x000fe40007810000 */
[----:B------:R-:W-:Y:S02]  /*22d0*/  ISETP.GE.AND P3, PT, R59, R242, PT ;  /* 0x000000f23b00720c */ /* 0x000fe40003f66270 */
[----:B------:R-:W-:-:S02]  /*22e0*/  FSEL R208, R116, -INF , !P4 ;  /* 0xff80000074d07808 */ /* 0x000fc40006000000 */
[----:B------:R-:W-:Y:S02]  /*22f0*/  FMNMX.FTZ R17, R210, R17, !PT ;  /* 0x00000011d2117209 */ /* 0x000fe40007810000 */
[----:B------:R-:W-:Y:S02]  /*2300*/  ISETP.GE.AND P1, PT, R22, R240, PT ;  /* 0x000000f01600720c */ /* 0x000fe40003f26270 */
[----:B------:R-:W-:Y:S02]  /*2310*/  FMNMX.FTZ R16, R9, R16, !PT ;  /* 0x0000001009107209 */ /* 0x000fe40007810000 */
[----:B------:R-:W-:Y:S02]  /*2320*/  FSEL R196, R33, -INF , !P0 ;  /* 0xff80000021c47808 */ /* 0x000fe40004000000 */
[----:B------:R-:W-:Y:S02]  /*2330*/  FMNMX.FTZ R33, R198, R37, !PT ;  /* 0x00000025c6217209 */ /* 0x000fe40007810000 */
[----:B------:R-:W-:-:S02]  /*2340*/  ISETP.GE.AND P5, PT, R22, R242, PT ;  /* 0x000000f21600720c */ /* 0x000fc40003fa6270 */
[----:B------:R-:W-:Y:S02]  /*2350*/  FSEL R204, R117, -INF , !P3 ;  /* 0xff80000075cc7808 */ /* 0x000fe40005800000 */
[----:B------:R-:W-:Y:S02]  /*2360*/  FMNMX.FTZ R17, R208, R17, !PT ;  /* 0x00000011d0117209 */ /* 0x000fe40007810000 */
[----:B------:R-:W-:Y:S02]  /*2370*/  FSEL R194, R28, -INF , !P1 ;  /* 0xff8000001cc27808 */ /* 0x000fe40004800000 */
[----:B------:R-:W-:Y:S02]  /*2380*/  FMNMX.FTZ R28, R7, R16, !PT ;  /* 0x00000010071c7209 */ /* 0x000fe40007810000 */
[----:B------:R-:W-:Y:S02]  /*2390*/  ISETP.GE.AND P0, PT, R15, R240, PT ;  /* 0x000000f00f00720c */ /* 0x000fe40003f06270 */
[----:B------:R-:W-:-:S02]  /*23a0*/  FMNMX.FTZ R33, R196, R33, !PT ;  /* 0x00000021c4217209 */ /* 0x000fc40007810000 */
[----:B------:R-:W-:Y:S02]  /*23b0*/  ISETP.GE.AND P4, PT, R15, R242, PT ;  /* 0x000000f20f00720c */ /* 0x000fe40003f86270 */
[----:B------:R-:W-:Y:S02]  /*23c0*/  FSEL R206, R112, -INF , !P5 ;  /* 0xff80000070ce7808 */ /* 0x000fe40006800000 */
[----:B------:R-:W-:Y:S02]  /*23d0*/  FMNMX.FTZ R17, R204, R17, !PT ;  /* 0x00000011cc117209 */ /* 0x000fe40007810000 */
[----:B------:R-:W-:Y:S02]  /*23e0*/  ISETP.GE.AND P1, PT, R81, R169, PT ;  /* 0x000000a95100720c */ /* 0x000fe40003f26270 */
[----:B------:R-:W-:Y:S02]  /*23f0*/  FMNMX.FTZ R28, R3, R28, !PT ;  /* 0x0000001c031c7209 */ /* 0x000fe40007810000 */
[----:B------:R-:W-:-:S02]  /*2400*/  FSEL R192, R29, -INF , !P0 ;  /* 0xff8000001dc07808 */ /* 0x000fc40004000000 */
[----:B------:R-:W-:Y:S02]  /*2410*/  FMNMX.FTZ R29, R194, R33, !PT ;  /* 0x00000021c21d7209 */ /* 0x000fe40007810000 */
[----:B------:R-:W-:Y:S02]  /*2420*/  FSEL R200, R113, -INF , !P4 ;  /* 0xff80000071c87808 */ /* 0x000fe40006000000 */
[----:B------:R-:W-:Y:S02]  /*2430*/  FMNMX.FTZ R17, R206, R17, !PT ;  /* 0x00000011ce117209 */ /* 0x000fe40007810000 */
[----:B------:R-:W-:Y:S02]  /*2440*/  ISETP.GE.AND P0, PT, R67, R169, PT ;  /* 0x000000a94300720c */ /* 0x000fe40003f06270 */
[----:B------:R-:W-:Y:S02]  /*2450*/  FSEL R199, R50, -INF , !P1 ;  /* 0xff80000032c77808 */ /* 0x000fe40004800000 */
[----:B------:R-:W-:-:S02]  /*2460*/  FMNMX.FTZ R28, R5, R28, !PT ;  /* 0x0000001c051c7209 */ /* 0x000fc40007810000 */
[----:B------:R-:W-:Y:S02]  /*2470*/  FMNMX.FTZ R16, R192, R29, !PT ;  /* 0x0000001dc0107209 */ /* 0x000fe40007810000 */
[----:B------:R-:W-:Y:S02]  /*2480*/  FMNMX.FTZ R17, R200, R17, !PT ;  /* 0x00000011c8117209 */ /* 0x000fe40007810000 */
[----:B------:R-:W-:Y:S01]  /*2490*/  FSEL R189, R51, -INF , !P0 ;  /* 0xff80000033bd7808 */ /* 0x000fe20004000000 */
[----:B------:R-:W1:Y:S01]  /*24a0*/  SHFL.BFLY PT, R29, R16, 0x2, 0x1f ;  /* 0x0c401f00101d7f89 */ /* 0x000e6200000e0000 */
[-C--:B------:R-:W-:Y:S02]  /*24b0*/  ISETP.GE.AND P1, PT, R61, R169.reuse, PT ;  /* 0x000000a93d00720c */ /* 0x080fe40003f26270 */
[----:B------:R-:W-:Y:S01]  /*24c0*/  FMNMX.FTZ R28, R199, R28, !PT ;  /* 0x0000001cc71c7209 */ /* 0x000fe20007810000 */
[----:B------:R-:W2:Y:S01]  /*24d0*/  SHFL.BFLY PT, R32, R17, 0x2, 0x1f ;  /* 0x0c401f0011207f89 */ /* 0x000ea200000e0000 */
[----:B------:R-:W-:-:S02]  /*24e0*/  ISETP.GE.AND P0, PT, R60, R169, PT ;  /* 0x000000a93c00720c */ /* 0x000fc40003f06270 */
[----:B------:R-:W-:Y:S02]  /*24f0*/  FSEL R195, R46, -INF , !P1 ;  /* 0xff8000002ec37808 */ /* 0x000fe40004800000 */
[----:B------:R-:W-:Y:S02]  /*2500*/  FMNMX.FTZ R28, R189, R28, !PT ;  /* 0x0000001cbd1c7209 */ /* 0x000fe40007810000 */
[----:B------:R-:W-:Y:S02]  /*2510*/  FSEL R37, R47, -INF , !P0 ;  /* 0xff8000002f257808 */ /* 0x000fe40004000000 */
[-C--:B------:R-:W-:Y:S02]  /*2520*/  ISETP.GE.AND P1, PT, R56, R169.reuse, PT ;  /* 0x000000a93800720c */ /* 0x080fe40003f26270 */
[----:B------:R-:W-:Y:S02]  /*2530*/  FMNMX.FTZ R28, R195, R28, !PT ;  /* 0x0000001cc31c7209 */ /* 0x000fe40007810000 */
        /* <DEDUP_REMOVED lines=10> */
[----:B------:R-:W-:Y:S02]  /*25e0*/  FMNMX.FTZ R28, R187, R28, !PT ;  /* 0x0000001cbb1c7209 */ /* 0x000fe40007810000 */
[----:B-1----:R-:W-:Y:S02]  /*25f0*/  FMNMX.FTZ R31, R16, R29, !PT ;  /* 0x0000001d101f7209 */ /* 0x002fe40007810000 */
[----:B--2---:R-:W-:-:S02]  /*2600*/  FMNMX.FTZ R32, R17, R32, !PT ;  /* 0x0000002011207209 */ /* 0x004fc40007810000 */
[----:B------:R-:W-:Y:S01]  /*2610*/  FMNMX.FTZ R29, R183, R28, !PT ;  /* 0x0000001cb71d7209 */ /* 0x000fe20007810000 */
[----:B------:R-:W1:Y:S01]  /*2620*/  SHFL.BFLY PT, R166, R31, 0x1, 0x1f ;  /* 0x0c201f001fa67f89 */ /* 0x000e6200000e0000 */
[----:B------:R-:W-:Y:S02]  /*2630*/  VIADDMNMX R241, R20, 0x8, R129, PT ;  /* 0x0000000814f17846 */ /* 0x000fe40003800181 */
[----:B------:R-:W-:Y:S01]  /*2640*/  LEA R221, R221, UR5, 0x1 ;  /* 0x00000005dddd7c11 */ /* 0x000fe2000f8e08ff */
[----:B------:R-:W2:Y:S01]  /*2650*/  SHFL.BFLY PT, R17, R32, 0x1, 0x1f ;  /* 0x0c201f0020117f89 */ /* 0x000ea200000e0000 */
[-C--:B------:R-:W-:Y:S02]  /*2660*/  ISETP.GE.AND P5, PT, R23, R241.reuse, PT ;  /* 0x000000f11700720c */ /* 0x080fe40003fa6270 */
[-C--:B------:R-:W-:Y:S01]  /*2670*/  ISETP.GE.AND P1, PT, R65, R241.reuse, PT ;  /* 0x000000f14100720c */ /* 0x080fe20003f26270 */
[----:B------:R-:W3:Y:S01]  /*2680*/  SHFL.BFLY PT, R16, R29, 0x2, 0x1f ;  /* 0x0c401f001d107f89 */ /* 0x000ee200000e0000 */
[-C--:B------:R-:W-:Y:S01]  /*2690*/  ISETP.GE.AND P6, PT, R25, R241.reuse, PT ;  /* 0x000000f11900720c */ /* 0x080fe20003fc6270 */
[----:B------:R-:W-:Y:S01]  /*26a0*/  IMAD.IADD R220, R0, 0x1, R221 ;  /* 0x0000000100dc7824 */ /* 0x000fe200078e02dd */
[----:B------:R-:W-:Y:S01]  /*26b0*/  ISETP.GE.AND P3, PT, R78, R241, PT ;  /* 0x000000f14e00720c */ /* 0x000fe20003f66270 */
[----:B------:R-:W-:Y:S01]  /*26c0*/  LDSM.16.MT88.4 R148, [R221+0x9000] ;  /* 0x00900000dd94783b */ /* 0x000fe20000004200 */
[----:B------:R-:W-:-:S02]  /*26d0*/  FSEL R129, R74, -INF , !P6 ;  /* 0xff8000004a817808 */ /* 0x000fc40007000000 */
[-C--:B------:R-:W-:Y:S01]  /*26e0*/  ISETP.GE.AND P6, PT, R67, R241.reuse, PT ;  /* 0x000000f14300720c */ /* 0x080fe20003fc6270 */
[----:B------:R-:W-:Y:S01]  /*26f0*/  LDSM.16.MT88.4 R96, [R221+0xa000] ;  /* 0x00a00000dd60783b */ /* 0x000fe20000004200 */
[-C--:B------:R-:W-:Y:S02]  /*2700*/  ISETP.GE.AND P4, PT, R77, R241.reuse, PT ;  /* 0x000000f14d00720c */ /* 0x080fe40003f86270 */
[----:B------:R-:W-:Y:S01]  /*2710*/  FSEL R67, R70, -INF , !P3 ;  /* 0xff80000046437808 */ /* 0x000fe20005800000 */
[----:B------:R-:W-:Y:S01]  /*2720*/  LDSM.16.MT88.4 R108, [R220+0xa000] ;  /* 0x00a00000dc6c783b */ /* 0x000fe20000004200 */
[----:B------:R-:W-:Y:S02]  /*2730*/  ISETP.GE.AND P2, PT, R57, R241, PT ;  /* 0x000000f13900720c */ /* 0x000fe40003f46270 */
[----:B------:R-:W-:Y:S01]  /*2740*/  FSEL R85, R71, -INF , !P4 ;  /* 0xff80000047557808 */ /* 0x000fe20006000000 */
[----:B------:R-:W-:Y:S01]  /*2750*/  LDSM.16.MT88.4 R120, [R221+0xb000] ;  /* 0x00b00000dd78783b */ /* 0x000fe20000004200 */
[----:B-1----:R-:W-:-:S02]  /*2760*/  FMNMX.FTZ R166, R31, R166, !PT ;  /* 0x000000a61fa67209 */ /* 0x002fc40007810000 */
[----:B------:R-:W-:Y:S02]  /*2770*/  FSEL R71, R18, -INF , !P2 ;  /* 0xff80000012477808 */ /* 0x000fe40005000000 */
[----:B--2---:R-:W-:Y:S01]  /*2780*/  FMNMX.FTZ R168, R32, R17, !PT ;  /* 0x0000001120a87209 */ /* 0x004fe20007810000 */
[----:B------:R-:W-:Y:S01]  /*2790*/  FMUL.FTZ R197, R166, UR4 ;  /* 0x00000004a6c57c20 */ /* 0x000fe20008410000 */
[----:B------:R-:W-:Y:S01]  /*27a0*/  FSEL R69, R19, -INF , !P1 ;  /* 0xff80000013457808 */ /* 0x000fe20004800000 */
[----:B------:R-:W-:Y:S01]  /*27b0*/  LDSM.16.MT88.4 R32, [R220+0xb000] ;  /* 0x00b00000dc20783b */ /* 0x000fe20000004200 */
[----:B---3--:R-:W-:Y:S01]  /*27c0*/  FMNMX.FTZ R16, R29, R16, !PT ;  /* 0x000000101d107209 */ /* 0x008fe20007810000 */
[C---:B------:R-:W-:Y:S01]  /*27d0*/  FMUL.FTZ R205, R168.reuse, UR4 ;  /* 0x00000004a8cd7c20 */ /* 0x040fe20008410000 */
[----:B------:R-:W-:Y:S01]  /*27e0*/  FSETP.NEU.FTZ.AND P0, PT, R168, -INF , PT ;  /* 0xff800000a800780b */ /* 0x000fe20003f1d000 */
[----:B------:R-:W-:Y:S01]  /*27f0*/  LDSM.16.MT88.4 R28, [R220+0xb400] ;  /* 0x00b40000dc1c783b */ /* 0x000fe20000004200 */
[----:B------:R-:W-:-:S02]  /*2800*/  FSEL R215, R55, -INF , !P6 ;  /* 0xff80000037d77808 */ /* 0x000fc40007000000 */
[----:B------:R-:W-:Y:S01]  /*2810*/  FSEL R205, R205, RZ, P0 ;  /* 0x000000ffcdcd7208 */ /* 0x000fe20000000000 */
[----:B------:R-:W1:Y:S01]  /*2820*/  SHFL.BFLY PT, R165, R16, 0x1, 0x1f ;  /* 0x0c201f0010a57f89 */ /* 0x000e6200000e0000 */
[----:B------:R-:W-:Y:S02]  /*2830*/  FSETP.NEU.FTZ.AND P0, PT, R166, -INF , PT ;  /* 0xff800000a600780b */ /* 0x000fe40003f1d000 */
[-C--:B------:R-:W-:Y:S01]  /*2840*/  ISETP.GE.AND P4, PT, R60, R241.reuse, PT ;  /* 0x000000f13c00720c */ /* 0x080fe20003f86270 */
[--C-:B------:R-:W-:Y:S01]  /*2850*/  FFMA.FTZ R62, R58, UR4, -R205.reuse ;  /* 0x000000043a3e7c23 */ /* 0x100fe200080108cd */
[----:B------:R-:W-:Y:S01]  /*2860*/  FSEL R197, R197, RZ, P0 ;  /* 0x000000ffc5c57208 */ /* 0x000fe20000000000 */
[--C-:B------:R-:W-:Y:S01]  /*2870*/  FFMA.FTZ R63, R84, UR4, -R205.reuse ;  /* 0x00000004543f7c23 */ /* 0x100fe200080108cd */
[-C--:B------:R-:W-:Y:S01]  /*2880*/  ISETP.GE.AND P0, PT, R27, R241.reuse, PT ;  /* 0x000000f11b00720c */ /* 0x080fe20003f06270 */
[----:B------:R-:W-:Y:S01]  /*2890*/  FFMA.FTZ R60, R72, UR4, -R205 ;  /* 0x00000004483c7c23 */ /* 0x000fe200080108cd */
[----:B------:R-:W-:Y:S01]  /*28a0*/  FSEL R213, R39, -INF , !P4 ;  /* 0xff80000027d57808 */ /* 0x000fe20006000000 */
[--C-:B------:R-:W-:Y:S01]  /*28b0*/  FFMA.FTZ R58, R80, UR4, -R197.reuse ;  /* 0x00000004503a7c23 */ /* 0x100fe200080108c5 */
[----:B------:R-:W-:Y:S01]  /*28c0*/  FSEL R65, R87, -INF , !P0 ;  /* 0xff80000057417808 */ /* 0x000fe20004000000 */
[--C-:B------:R-:W-:Y:S01]  /*28d0*/  FFMA.FTZ R52, R76, UR4, -R197.reuse ;  /* 0x000000044c347c23 */ /* 0x100fe200080108c5 */
[----:B------:R-:W-:Y:S01]  /*28e0*/  FSEL R87, R75, -INF , !P5 ;  /* 0xff8000004b577808 */ /* 0x000fe20006800000 */
[--C-:B------:R-:W-:Y:S01]  /*28f0*/  FFMA.FTZ R51, R24, UR4, -R197.reuse ;  /* 0x0000000418337c23 */ /* 0x100fe200080108c5 */
[-C--:B------:R-:W-:Y:S01]  /*2900*/  ISETP.GE.AND P5, PT, R13, R241.reuse, PT ;  /* 0x000000f10d00720c */ /* 0x080fe20003fa6270 */
[----:B------:R-:W-:Y:S01]  /*2910*/  FFMA.FTZ R26, R26, UR4, -R197 ;  /* 0x000000041a1a7c23 */ /* 0x000fe200080108c5 */
[-C--:B------:R-:W-:Y:S01]  /*2920*/  ISETP.GE.AND P0, PT, R81, R241.reuse, PT ;  /* 0x000000f15100720c */ /* 0x080fe20003f06270 */
[----:B------:R-:W-:Y:S01]  /*2930*/  MUFU.EX2 R58, R58 ;  /* 0x0000003a003a7308 */ /* 0x000fe20000000800 */
[----:B------:R-:W-:Y:S01]  /*2940*/  FSEL R131, R86, -INF , !P5 ;  /* 0xff80000056837808 */ /* 0x000fe20006800000 */
[----:B------:R-:W-:Y:S01]  /*2950*/  FFMA.FTZ R55, R6, UR4, -R205 ;  /* 0x0000000406377c23 */ /* 0x000fe200080108cd */
[----:B------:R-:W-:Y:S01]  /*2960*/  FSEL R207, R54, -INF , !P0 ;  /* 0xff80000036cf7808 */ /* 0x000fe20004000000 */
[----:B------:R-:W-:Y:S01]  /*2970*/  FFMA.FTZ R50, R14, UR4, -R197 ;  /* 0x000000040e327c23 */ /* 0x000fe200080108c5 */
[----:B------:R-:W-:Y:S01]  /*2980*/  ISETP.GE.AND P5, PT, R61, R241, PT ;  /* 0x000000f13d00720c */ /* 0x000fe20003fa6270 */
[----:B------:R-:W-:Y:S01]  /*2990*/  FFMA.FTZ R61, R64, UR4, -R205 ;  /* 0x00000004403d7c23 */ /* 0x000fe200080108cd */
[----:B-1----:R-:W-:Y:S01]  /*29a0*/  FMNMX.FTZ R165, R16, R165, !PT ;  /* 0x000000a510a57209 */ /* 0x002fe20007810000 */
[----:B------:R1:W2:Y:S01]  /*29b0*/  MUFU.EX2 R57, R26 ;  /* 0x0000001a00397308 */ /* 0x0002a20000000800 */
[----:B------:R-:W-:Y:S01]  /*29c0*/  FMNMX.FTZ R16, R131, R65, !PT ;  /* 0x0000004183107209 */ /* 0x000fe20007810000 */
[--C-:B------:R-:W-:Y:S01]  /*29d0*/  FFMA.FTZ R45, R12, UR4, -R197.reuse ;  /* 0x000000040c2d7c23 */ /* 0x100fe200080108c5 */
[C---:B------:R-:W-:Y:S01]  /*29e0*/  FSETP.NEU.FTZ.AND P3, PT, R165.reuse, -INF , PT ;  /* 0xff800000a500780b */ /* 0x040fe20003f7d000 */
[----:B------:R-:W-:Y:S01]  /*29f0*/  FMUL.FTZ R188, R165, UR4 ;  /* 0x00000004a5bc7c20 */ /* 0x000fe20008410000 */
[----:B------:R-:W-:Y:S01]  /*2a00*/  FMNMX.FTZ R16, R129, R16, !PT ;  /* 0x0000001081107209 */ /* 0x000fe20007810000 */
[--C-:B------:R-:W-:Y:S01]  /*2a10*/  FFMA.FTZ R44, R10, UR4, -R197.reuse ;  /* 0x000000040a2c7c23 */ /* 0x100fe200080108c5 */
[----:B------:R-:W-:Y:S01]  /*2a20*/  FSEL R209, R38, -INF , !P5 ;  /* 0xff80000026d17808 */ /* 0x000fe20006800000 */
[----:B------:R-:W-:Y:S01]  /*2a30*/  MUFU.EX2 R52, R52 ;  /* 0x0000003400347308 */ /* 0x000fe20000000800 */
[----:B------:R-:W-:Y:S01]  /*2a40*/  FMNMX.FTZ R16, R87, R16, !PT ;  /* 0x0000001057107209 */ /* 0x000fe20007810000 */
[----:B------:R-:W-:Y:S01]  /*2a50*/  FFMA.FTZ R43, R8, UR4, -R197 ;  /* 0x00000004082b7c23 */ /* 0x000fe200080108c5 */
[----:B------:R-:W-:Y:S01]  /*2a60*/  FSEL R188, R188, RZ, P3 ;  /* 0x000000ffbcbc7208 */ /* 0x000fe20001800000 */
[--C-:B------:R-:W-:Y:S01]  /*2a70*/  FFMA.FTZ R54, R66, UR4, -R205.reuse ;  /* 0x0000000442367c23 */ /* 0x100fe200080108cd */
[----:B------:R-:W-:Y:S01]  /*2a80*/  FMNMX.FTZ R16, R67, R16, !PT ;  /* 0x0000001043107209 */ /* 0x000fe20007810000 */
[--C-:B------:R-:W-:Y:S01]  /*2a90*/  FFMA.FTZ R49, R68, UR4, -R205.reuse ;  /* 0x0000000444317c23 */ /* 0x100fe200080108cd */
[-C--:B------:R-:W-:Y:S01]  /*2aa0*/  ISETP.GE.AND P3, PT, R56, R241.reuse, PT ;  /* 0x000000f13800720c */ /* 0x080fe20003f66270 */
[--C-:B------:R-:W-:Y:S01]  /*2ab0*/  FFMA.FTZ R53, R11, UR4, -R188.reuse ;  /* 0x000000040b357c23 */ /* 0x100fe200080108bc */
[----:B------:R-:W-:Y:S01]  /*2ac0*/  FMNMX.FTZ R0, R85, R16, !PT ;  /* 0x0000001055007209 */ /* 0x000fe20007810000 */
[--C-:B------:R-:W-:Y:S01]  /*2ad0*/  FFMA.FTZ R48, R79, UR4, -R188.reuse ;  /* 0x000000044f307c23 */ /* 0x100fe200080108bc */
[-C--:B------:R-:W-:Y:S01]  /*2ae0*/  ISETP.GE.AND P2, PT, R59, R241.reuse, PT ;  /* 0x000000f13b00720c */ /* 0x080fe20003f46270 */
[--C-:B------:R-:W-:Y:S01]  /*2af0*/  FFMA.FTZ R59, R83, UR4, -R188.reuse ;  /* 0x00000004533b7c23 */ /* 0x100fe200080108bc */
[----:B------:R-:W-:Y:S01]  /*2b00*/  FMNMX.FTZ R0, R71, R0, !PT ;  /* 0x0000000047007209 */ /* 0x000fe20007810000 */
[----:B------:R-:W-:Y:S01]  /*2b10*/  LDSM.16.MT88.4 R80, [R220+0x9000] ;  /* 0x00900000dc50783b */ /* 0x000fe20000004200 */
[----:B------:R-:W-:Y:S01]  /*2b20*/  FSEL R211, R118, -INF , !P3 ;  /* 0xff80000076d37808 */ /* 0x000fe20005800000 */
[--C-:B------:R-:W-:Y:S01]  /*2b30*/  FFMA.FTZ R21, R21, UR4, -R188.reuse ;  /* 0x0000000415157c23 */ /* 0x100fe200080108bc */
[----:B------:R-:W-:Y:S01]  /*2b40*/  FMNMX.FTZ R0, R69, R0, !PT ;  /* 0x0000000045007209 */ /* 0x000fe20007810000 */
[----:B------:R-:W3:Y:S01]  /*2b50*/  MUFU.EX2 R51, R51 ;  /* 0x0000003300337308 */ /* 0x000ee20000000800 */
[-C--:B------:R-:W-:Y:S01]  /*2b60*/  ISETP.GE.AND P1, PT, R22, R241.reuse, PT ;  /* 0x000000f11600720c */ /* 0x080fe20003f26270 */
[--C-:B------:R-:W-:Y:S01]  /*2b70*/  FFMA.FTZ R47, R9, UR4, -R188.reuse ;  /* 0x00000004092f7c23 */ /* 0x100fe200080108bc */
[----:B------:R-:W-:Y:S01]  /*2b80*/  FMNMX.FTZ R0, R207, R0, !PT ;  /* 0x00000000cf007209 */ /* 0x000fe20007810000 */
[----:B-1----:R-:W-:Y:S01]  /*2b90*/  LDSM.16.MT88.4 R24, [R221+0x9400] ;  /* 0x00940000dd18783b */ /* 0x002fe20000004200 */
[----:B------:R-:W-:Y:S01]  /*2ba0*/  FSEL R185, R119, -INF , !P2 ;  /* 0xff80000077b97808 */ /* 0x000fe20005000000 */
[--C-:B------:R-:W-:Y:S01]  /*2bb0*/  FFMA.FTZ R42, R7, UR4, -R188.reuse ;  /* 0x00000004072a7c23 */ /* 0x100fe200080108bc */
[----:B------:R-:W-:Y:S01]  /*2bc0*/  FMNMX.FTZ R0, R215, R0, !PT ;  /* 0x00000000d7007209 */ /* 0x000fe20007810000 */
[----:B------:R1:W-:Y:S01]  /*2bd0*/  MUFU.EX2 R56, R21 ;  /* 0x0000001500387308 */ /* 0x0003e20000000800 */
[----:B------:R-:W-:Y:S01]  /*2be0*/  ISETP.GE.AND P0, PT, R15, R241, PT ;  /* 0x000000f10f00720c */ /* 0x000fe20003f06270 */
[----:B------:R-:W-:Y:S01]  /*2bf0*/  LDSM.16.MT88.4 R16, [R221+0xa400] ;  /* 0x00a40000dd10783b */ /* 0x000fe20000004200 */
[----:B------:R-:W-:Y:S01]  /*2c00*/  FMNMX.FTZ R0, R209, R0, !PT ;  /* 0x00000000d1007209 */ /* 0x000fe20007810000 */
[--C-:B------:R-:W-:Y:S01]  /*2c10*/  FFMA.FTZ R3, R3, UR4, -R188.reuse ;  /* 0x0000000403037c23 */ /* 0x100fe200080108bc */
[----:B------:R-:W-:Y:S01]  /*2c20*/  FSEL R181, R114, -INF , !P1 ;  /* 0xff80000072b57808 */ /* 0x000fe20004800000 */
[----:B------:R-:W-:Y:S01]  /*2c30*/  LDSM.16.MT88.4 R12, [R220+0xa400] ;  /* 0x00a40000dc0c783b */ /* 0x000fe20000004200 */
[----:B------:R-:W-:Y:S01]  /*2c40*/  FMNMX.FTZ R0, R213, R0, !PT ;  /* 0x00000000d5007209 */ /* 0x000fe20007810000 */
[----:B------:R-:W4:Y:S01]  /*2c50*/  MUFU.EX2 R59, R59 ;  /* 0x0000003b003b7308 */ /* 0x000f220000000800 */
[----:B------:R-:W-:Y:S01]  /*2c60*/  FSEL R178, R115, -INF , !P0 ;  /* 0xff80000073b27808 */ /* 0x000fe20004000000 */
[----:B------:R-:W-:Y:S01]  /*2c70*/  LDSM.16.MT88.4 R8, [R221+0xb400] ;  /* 0x00b40000dd08783b */ /* 0x000fe20000004200 */
[----:B------:R-:W-:Y:S01]  /*2c80*/  FMNMX.FTZ R0, R211, R0, !PT ;  /* 0x00000000d3007209 */ /* 0x000fe20007810000 */
[----:B------:R-:W-:Y:S01]  /*2c90*/  FFMA.FTZ R46, R4, UR4, -R205 ;  /* 0x00000004042e7c23 */ /* 0x000fe200080108cd */
[----:B--2---:R-:W-:Y:S01]  /*2ca0*/  F2FP.BF16.F32.PACK_AB R132, R57, R58 ;  /* 0x0000003a3984723e */ /* 0x004fe200000010ff */
[--C-:B------:R-:W-:Y:S01]  /*2cb0*/  FFMA.FTZ R179, R186, UR4, -R197.reuse ;  /* 0x00000004bab37c23 */ /* 0x100fe200080108c5 */
[----:B------:R-:W-:Y:S01]  /*2cc0*/  FMNMX.FTZ R0, R185, R0, !PT ;  /* 0x00000000b9007209 */ /* 0x000fe20007810000 */
[----:B------:R-:W-:Y:S01]  /*2cd0*/  MUFU.EX2 R53, R53 ;  /* 0x0000003500357308 */ /* 0x000fe20000000800 */
[----:B-1----:R-:W-:Y:S01]  /*2ce0*/  LDSM.16.MT88.4 R20, [R220+0x9400] ;  /* 0x00940000dc14783b */ /* 0x002fe20000004200 */
[----:B---3--:R-:W-:Y:S01]  /*2cf0*/  F2FP.BF16.F32.PACK_AB R134, R51, R52 ;  /* 0x000000343386723e */ /* 0x008fe200000010ff */
[----:B------:R-:W-:Y:S01]  /*2d00*/  FFMA.FTZ R177, R190, UR4, -R197 ;  /* 0x00000004beb17c23 */ /* 0x000fe200080108c5 */
[----:B------:R-:W-:Y:S01]  /*2d10*/  FMNMX.FTZ R167, R181, R0, !PT ;  /* 0x00000000b5a77209 */ /* 0x000fe20007810000 */
[--C-:B------:R-:W-:Y:S01]  /*2d20*/  FFMA.FTZ R186, R199, UR4, -R188.reuse ;  /* 0x00000004c7ba7c23 */ /* 0x100fe200080108bc */
[--C-:B------:R-:W-:Y:S01]  /*2d30*/  FFMA.FTZ R190, R195, UR4, -R188.reuse ;  /* 0x00000004c3be7c23 */ /* 0x100fe200080108bc */
[--C-:B------:R-:W-:Y:S01]  /*2d40*/  FFMA.FTZ R199, R202, UR4, -R205.reuse ;  /* 0x00000004cac77c23 */ /* 0x100fe200080108cd */
[----:B------:R-:W-:Y:S01]  /*2d50*/  FMNMX.FTZ R167, R178, R167, !PT ;  /* 0x000000a7b2a77209 */ /* 0x000fe20007810000 */
[----:B------:R-:W1:Y:S01]  /*2d60*/  MUFU.EX2 R48, R48 ;  /* 0x0000003000307308 */ /* 0x000e620000000800 */
[----:B----4-:R-:W-:Y:S01]  /*2d70*/  F2FP.BF16.F32.PACK_AB R133, R59, R56 ;  /* 0x000000383b85723e */ /* 0x010fe200000010ff */
[--C-:B------:R-:W-:Y:S01]  /*2d80*/  FFMA.FTZ R195, R37, UR4, -R188.reuse ;  /* 0x0000000425c37c23 */ /* 0x100fe200080108bc */
[--C-:B------:R-:W-:Y:S01]  /*2d90*/  FFMA.FTZ R202, R36, UR4, -R205.reuse ;  /* 0x0000000424ca7c23 */ /* 0x100fe200080108cd */
[----:B------:R-:W2:Y:S01]  /*2da0*/  SHFL.BFLY PT, R0, R167, 0x2, 0x1f ;  /* 0x0c401f00a7007f89 */ /* 0x000ea200000e0000 */
[--C-:B------:R-:W-:Y:S01]  /*2db0*/  FFMA.FTZ R201, R210, UR4, -R205.reuse ;  /* 0x00000004d2c97c23 */ /* 0x100fe200080108cd */
[--C-:B------:R-:W-:Y:S01]  /*2dc0*/  FFMA.FTZ R203, R208, UR4, -R205.reuse ;  /* 0x00000004d0cb7c23 */ /* 0x100fe200080108cd */
[----:B------:R-:W-:Y:S01]  /*2dd0*/  FFMA.FTZ R176, R176, UR4, -R205 ;  /* 0x00000004b0b07c23 */ /* 0x000fe200080108cd */
[----:B------:R-:W-:Y:S01]  /*2de0*/  MUFU.EX2 R63, R63 ;  /* 0x0000003f003f7308 */ /* 0x000fe20000000800 */
[--C-:B------:R-:W-:Y:S01]  /*2df0*/  FFMA.FTZ R180, R180, UR4, -R197.reuse ;  /* 0x00000004b4b47c23 */ /* 0x100fe200080108c5 */
[----:B------:R-:W-:Y:S01]  /*2e00*/  FFMA.FTZ R184, R184, UR4, -R197 ;  /* 0x00000004b8b87c23 */ /* 0x000fe200080108c5 */
[--C-:B------:R-:W-:Y:S01]  /*2e10*/  FFMA.FTZ R189, R189, UR4, -R188.reuse ;  /* 0x00000004bdbd7c23 */ /* 0x100fe200080108bc */
[----:B------:R-:W-:Y:S01]  /*2e20*/  FADD.FTZ R57, R58, R57 ;  /* 0x000000393a397221 */ /* 0x000fe20000010000 */
[----:B------:R-:W-:Y:S01]  /*2e30*/  FADD.FTZ R56, R56, R59 ;  /* 0x0000003b38387221 */ /* 0x000fe20000010000 */
[----:B------:R-:W-:Y:S01]  /*2e40*/  FFMA.FTZ R245, R192, UR4, -R197 ;  /* 0x00000004c0f57c23 */ /* 0x000fe200080108c5 */
[----:B------:R-:W-:Y:S01]  /*2e50*/  FFMA.FTZ R192, R193, UR4, -R188 ;  /* 0x00000004c1c07c23 */ /* 0x000fe200080108bc */
[----:B------:R-:W3:Y:S01]  /*2e60*/  MUFU.EX2 R62, R62 ;  /* 0x0000003e003e7308 */ /* 0x000ee20000000800 */
[----:B-1----:R-:W-:Y:S01]  /*2e70*/  F2FP.BF16.F32.PACK_AB R135, R48, R53 ;  /* 0x000000353087723e */ /* 0x002fe200000010ff */
[----:B------:R-:W-:Y:S01]  /*2e80*/  FADD.FTZ R52, R52, R57 ;  /* 0x0000003934347221 */ /* 0x000fe20000010000 */
[----:B------:R-:W-:Y:S01]  /*2e90*/  FADD.FTZ R53, R53, R56 ;  /* 0x0000003835357221 */ /* 0x000fe20000010000 */
[--C-:B------:R-:W-:Y:S01]  /*2ea0*/  FFMA.FTZ R191, R191, UR4, -R188.reuse ;  /* 0x00000004bfbf7c23 */ /* 0x100fe200080108bc */
[----:B------:R-:W-:Y:S01]  /*2eb0*/  FFMA.FTZ R187, R187, UR4, -R188 ;  /* 0x00000004bbbb7c23 */ /* 0x000fe200080108bc */
[----:B------:R-:W-:Y:S01]  /*2ec0*/  FADD.FTZ R51, R51, R52 ;  /* 0x0000003433337221 */ /* 0x000fe20000010000 */
[----:B------:R-:W-:Y:S01]  /*2ed0*/  FADD.FTZ R48, R48, R53 ;  /* 0x0000003530307221 */ /* 0x000fe20000010000 */
[----:B------:R-:W-:Y:S01]  /*2ee0*/  MUFU.EX2 R60, R60 ;  /* 0x0000003c003c7308 */ /* 0x000fe20000000800 */
[C---:B------:R-:W-:Y:S01]  /*2ef0*/  HMMA.16816.F32.BF16 R156, R132.reuse, R148, RZ ;  /* 0x00000094849c723c */ /* 0x040fe200000418ff */
[--C-:B------:R-:W-:Y:S01]  /*2f00*/  FFMA.FTZ R204, R204, UR4, -R205.reuse ;  /* 0x00000004cccc7c23 */ /* 0x100fe200080108cd */
[--C-:B------:R-:W-:Y:S01]  /*2f10*/  FFMA.FTZ R206, R206, UR4, -R205.reuse ;  /* 0x00000004cece7c23 */ /* 0x100fe200080108cd */
[----:B--2---:R-:W-:Y:S01]  /*2f20*/  FMNMX.FTZ R167, R167, R0, !PT ;  /* 0x00000000a7a77209 */ /* 0x004fe20007810000 */
[----:B------:R-:W-:Y:S01]  /*2f30*/  FFMA.FTZ R0, R5, UR4, -R188 ;  /* 0x0000000405007c23 */ /* 0x000fe200080108bc */
[----:B------:R-:W-:Y:S01]  /*2f40*/  FFMA.FTZ R247, R200, UR4, -R205 ;  /* 0x00000004c8f77c23 */ /* 0x000fe200080108cd */
[C---:B------:R-:W-:Y:S01]  /*2f50*/  HMMA.16816.F32.BF16 R72, R132.reuse, R80, RZ ;  /* 0x000000508448723c */ /* 0x040fe200000418ff */
[----:B------:R-:W1:Y:S01]  /*2f60*/  MUFU.EX2 R55, R55 ;  /* 0x0000003700377308 */ /* 0x000e620000000800 */
[----:B------:R-:W2:Y:S01]  /*2f70*/  SHFL.BFLY PT, R38, R167, 0x1, 0x1f ;  /* 0x0c201f00a7267f89 */ /* 0x000ea200000e0000 */
[----:B---3--:R-:W-:Y:S01]  /*2f80*/  F2FP.BF16.F32.PACK_AB R128, R62, R63 ;  /* 0x0000003f3e80723e */ /* 0x008fe200000010ff */
[----:B------:R-:W-:Y:S01]  /*2f90*/  FADD.FTZ R63, R63, R62 ;  /* 0x0000003e3f3f7221 */ /* 0x000fe20000010000 */
[----:B------:R-:W-:Y:S01]  /*2fa0*/  FFMA.FTZ R188, R183, UR4, -R188 ;  /* 0x00000004b7bc7c23 */ /* 0x000fe200080108bc */
[----:B------:R-:W-:Y:S01]  /*2fb0*/  HMMA.16816.F32.BF16 R88, R132, R96, RZ ;  /* 0x000000608458723c */ /* 0x000fe200000418ff */
[--C-:B------:R-:W-:Y:S01]  /*2fc0*/  FFMA.FTZ R198, R198, UR4, -R197.reuse ;  /* 0x00000004c6c67c23 */ /* 0x100fe200080108c5 */
[--C-:B------:R-:W-:Y:S01]  /*2fd0*/  FFMA.FTZ R205, R196, UR4, -R197.reuse ;  /* 0x00000004c4cd7c23 */ /* 0x100fe200080108c5 */
[----:B------:R-:W-:Y:S01]  /*2fe0*/  MUFU.EX2 R50, R50 ;  /* 0x0000003200327308 */ /* 0x000fe20000000800 */
[----:B------:R-:W-:-:S02]  /*2ff0*/  FFMA.FTZ R194, R194, UR4, -R197 ;  /* 0x00000004c2c27c23 */ /* 0x000fc400080108c5 */
[C---:B------:R-:W-:Y:S05]  /*3000*/  HMMA.16816.F32.BF16 R100, R132.reuse, R108, RZ ;  /* 0x0000006c8464723c */ /* 0x040fea00000418ff */
[----:B------:R-:W3:Y:S01]  /*3010*/  MUFU.EX2 R45, R45 ;  /* 0x0000002d002d7308 */ /* 0x000ee20000000800 */
[----:B------:R-:W-:Y:S01]  /*3020*/  HMMA.16816.F32.BF16 R112, R132, R120, RZ ;  /* 0x000000788470723c */ /* 0x000fe200000418ff */
[----:B-1----:R-:W-:Y:S01]  /*3030*/  F2FP.BF16.F32.PACK_AB R130, R55, R60 ;  /* 0x0000003c3782723e */ /* 0x002fe200000010ff */
[----:B------:R-:W-:-:S04]  /*3040*/  FADD.FTZ R60, R60, R63 ;  /* 0x0000003f3c3c7221 */ /* 0x000fc80000010000 */
[C---:B------:R-:W-:Y:S01]  /*3050*/  HMMA.16816.F32.BF16 R124, R132.reuse, R32, RZ ;  /* 0x00000020847c723c */ /* 0x040fe200000418ff */
[----:B------:R-:W-:Y:S01]  /*3060*/  MUFU.EX2 R44, R44 ;  /* 0x0000002c002c7308 */ /* 0x000fe20000000800 */
[----:B--2---:R-:W-:Y:S01]  /*3070*/  FMNMX.FTZ R167, R167, R38, !PT ;  /* 0x00000026a7a77209 */ /* 0x004fe20007810000 */
[----:B------:R-:W-:Y:S01]  /*3080*/  FADD.FTZ R60, R55, R60 ;  /* 0x0000003c373c7221 */ /* 0x000fe20000010000 */
[----:B------:R-:W-:Y:S02]  /*3090*/  LDSM.16.MT88.4 R36, [R220+0xb800] ;  /* 0x00b80000dc24783b */ /* 0x000fe40000004200 */
[C---:B------:R-:W-:Y:S01]  /*30a0*/  FSETP.NEU.FTZ.AND P0, PT, R167.reuse, -INF , PT ;  /* 0xff800000a700780b */ /* 0x040fe20003f1d000 */
[----:B------:R-:W-:Y:S01]  /*30b0*/  FMUL.FTZ R182, R167, UR4 ;  /* 0x00000004a7b67c20 */ /* 0x000fe20008410000 */
[----:B------:R-:W-:Y:S01]  /*30c0*/  HMMA.16816.F32.BF16 R152, R132, R150, RZ ;  /* 0x000000968498723c */ /* 0x000fe200000418ff */
[----:B------:R-:W1:Y:S01]  /*30d0*/  MUFU.EX2 R43, R43 ;  /* 0x0000002b002b7308 */ /* 0x000e620000000800 */
[----:B---3--:R-:W-:Y:S01]  /*30e0*/  F2FP.BF16.F32.PACK_AB R4, R45, R50 ;  /* 0x000000322d04723e */ /* 0x008fe200000010ff */
[----:B------:R-:W-:Y:S01]  /*30f0*/  FADD.FTZ R50, R50, R51 ;  /* 0x0000003332327221 */ /* 0x000fe20000010000 */
[----:B------:R-:W-:-:S02]  /*3100*/  FSEL R182, R182, RZ, P0 ;  /* 0x000000ffb6b67208 */ /* 0x000fc40000000000 */
[C---:B------:R-:W-:Y:S01]  /*3110*/  HMMA.16816.F32.BF16 R76, R132.reuse, R82, RZ ;  /* 0x00000052844c723c */ /* 0x040fe200000418ff */
[----:B------:R-:W-:Y:S01]  /*3120*/  FADD.FTZ R45, R45, R50 ;  /* 0x000000322d2d7221 */ /* 0x000fe20000010000 */
[----:B------:R-:W-:Y:S01]  /*3130*/  ISETP.GE.AND P0, PT, R2, 0x2, PT ;  /* 0x000000020200780c */ /* 0x000fe20003f06270 */
[--C-:B------:R-:W-:Y:S01]  /*3140*/  FFMA.FTZ R64, R131, UR4, -R182.reuse ;  /* 0x0000000483407c23 */ /* 0x100fe200080108b6 */
[--C-:B------:R-:W-:Y:S01]  /*3150*/  FFMA.FTZ R65, R65, UR4, -R182.reuse ;  /* 0x0000000441417c23 */ /* 0x100fe200080108b6 */
[--C-:B------:R-:W-:Y:S01]  /*3160*/  FFMA.FTZ R173, R129, UR4, -R182.reuse ;  /* 0x0000000481ad7c23 */ /* 0x100fe200080108b6 */
[--C-:B------:R-:W-:Y:S01]  /*3170*/  FFMA.FTZ R172, R87, UR4, -R182.reuse ;  /* 0x0000000457ac7c23 */ /* 0x100fe200080108b6 */
[C---:B------:R-:W-:Y:S01]  /*3180*/  HMMA.16816.F32.BF16 R92, R132.reuse, R98, RZ ;  /* 0x00000062845c723c */ /* 0x040fe200000418ff */
[----:B------:R-:W-:Y:S01]  /*3190*/  MUFU.EX2 R47, R47 ;  /* 0x0000002f002f7308 */ /* 0x000fe20000000800 */
[--C-:B------:R-:W-:Y:S01]  /*31a0*/  FFMA.FTZ R67, R67, UR4, -R182.reuse ;  /* 0x0000000443437c23 */ /* 0x100fe200080108b6 */
[--C-:B------:R-:W-:Y:S01]  /*31b0*/  FFMA.FTZ R66, R85, UR4, -R182.reuse ;  /* 0x0000000455427c23 */ /* 0x100fe200080108b6 */
[--C-:B------:R-:W-:Y:S01]  /*31c0*/  FFMA.FTZ R174, R71, UR4, -R182.reuse ;  /* 0x0000000447ae7c23 */ /* 0x100fe200080108b6 */
[--C-:B------:R-:W-:Y:S01]  /*31d0*/  FFMA.FTZ R175, R69, UR4, -R182.reuse ;  /* 0x0000000445af7c23 */ /* 0x100fe200080108b6 */
[C---:B------:R-:W-:Y:S01]  /*31e0*/  HMMA.16816.F32.BF16 R104, R132.reuse, R110, RZ ;  /* 0x0000006e8468723c */ /* 0x040fe200000418ff */
[----:B-1----:R-:W-:Y:S01]  /*31f0*/  F2FP.BF16.F32.PACK_AB R6, R43, R44 ;  /* 0x0000002c2b06723e */ /* 0x002fe200000010ff */
[--C-:B------:R-:W-:Y:S01]  /*3200*/  FFMA.FTZ R207, R207, UR4, -R182.reuse ;  /* 0x00000004cfcf7c23 */ /* 0x100fe200080108b6 */
[----:B------:R-:W-:Y:S01]  /*3210*/  MUFU.EX2 R64, R64 ;  /* 0x0000004000407308 */ /* 0x000fe20000000800 */
[--C-:B------:R-:W-:Y:S01]  /*3220*/  FFMA.FTZ R208, R215, UR4, -R182.reuse ;  /* 0x00000004d7d07c23 */ /* 0x100fe200080108b6 */
[--C-:B------:R-:W-:Y:S01]  /*3230*/  FFMA.FTZ R209, R209, UR4, -R182.reuse ;  /* 0x00000004d1d17c23 */ /* 0x100fe200080108b6 */
[C---:B------:R-:W-:Y:S01]  /*3240*/  HMMA.16816.F32.BF16 R116, R132.reuse, R122, RZ ;  /* 0x0000007a8474723c */ /* 0x040fe200000418ff */
[--C-:B------:R-:W-:Y:S01]  /*3250*/  FFMA.FTZ R210, R213, UR4, -R182.reuse ;  /* 0x00000004d5d27c23 */ /* 0x100fe200080108b6 */
[--C-:B------:R-:W-:Y:S01]  /*3260*/  FFMA.FTZ R200, R211, UR4, -R182.reuse ;  /* 0x00000004d3c87c23 */ /* 0x100fe200080108b6 */
[--C-:B------:R-:W-:Y:S01]  /*3270*/  FFMA.FTZ R183, R185, UR4, -R182.reuse ;  /* 0x00000004b9b77c23 */ /* 0x100fe200080108b6 */
[----:B------:R-:W-:Y:S01]  /*3280*/  FADD.FTZ R44, R44, R45 ;  /* 0x0000002d2c2c7221 */ /* 0x000fe20000010000 */
[----:B------:R-:W1:Y:S01]  /*3290*/  MUFU.EX2 R65, R65 ;  /* 0x0000004100417308 */ /* 0x000e620000000800 */
[----:B------:R-:W-:Y:S01]  /*32a0*/  HMMA.16816.F32.BF16 R132, R132, R34, RZ ;  /* 0x000000228484723c */ /* 0x000fe200000418ff */
[----:B------:R-:W-:Y:S01]  /*32b0*/  FFMA.FTZ R181, R181, UR4, -R182 ;  /* 0x00000004b5b57c23 */ /* 0x000fe200080108b6 */
[----:B------:R-:W-:-:S05]  /*32c0*/  FADD.FTZ R44, R43, R44 ;  /* 0x0000002c2b2c7221 */ /* 0x000fca0000010000 */
[----:B------:R-:W-:Y:S08]  /*32d0*/  MUFU.EX2 R173, R173 ;  /* 0x000000ad00ad7308 */ /* 0x000ff00000000800 */
[----:B------:R-:W2:Y:S01]  /*32e0*/  MUFU.EX2 R172, R172 ;  /* 0x000000ac00ac7308 */ /* 0x000ea20000000800 */
[----:B-1----:R-:W-:Y:S01]  /*32f0*/  F2FP.BF16.F32.PACK_AB R129, R65, R64 ;  /* 0x000000404181723e */ /* 0x002fe200000010ff */
[----:B------:R-:W-:-:S06]  /*3300*/  FADD.FTZ R64, R64, R65 ;  /* 0x0000004140407221 */ /* 0x000fcc0000010000 */
[----:B------:R-:W1:Y:S08]  /*3310*/  MUFU.EX2 R42, R42 ;  /* 0x0000002a002a7308 */ /* 0x000e700000000800 */
[----:B------:R-:W-:Y:S01]  /*3320*/  MUFU.EX2 R3, R3 ;  /* 0x0000000300037308 */ /* 0x000fe20000000800 */
[----:B--2---:R-:W-:Y:S01]  /*3330*/  F2FP.BF16.F32.PACK_AB R131, R172, R173 ;  /* 0x000000adac83723e */ /* 0x004fe200000010ff */
[----:B------:R-:W-:-:S04]  /*3340*/  FADD.FTZ R173, R173, R64 ;  /* 0x00000040adad7221 */ /* 0x000fc80000010000 */
[----:B------:R-:W-:Y:S02]  /*3350*/  FADD.FTZ R172, R172, R173 ;  /* 0x000000adacac7221 */ /* 0x000fe40000010000 */
[----:B------:R-:W2:Y:S01]  /*3360*/  MUFU.EX2 R0, R0 ;  /* 0x0000000000007308 */ /* 0x000ea20000000800 */
[----:B------:R-:W-:Y:S01]  /*3370*/  HMMA.16816.F32.BF16 R160, R128, R148, RZ ;  /* 0x0000009480a0723c */ /* 0x000fe200000418ff */
[----:B-1----:R-:W-:Y:S01]  /*3380*/  F2FP.BF16.F32.PACK_AB R5, R42, R47 ;  /* 0x0000002f2a05723e */ /* 0x002fe200000010ff */
[----:B------:R-:W-:-:S04]  /*3390*/  FADD.FTZ R47, R47, R48 ;  /* 0x000000302f2f7221 */ /* 0x000fc80000010000 */
[----:B------:R-:W-:Y:S01]  /*33a0*/  HMMA.16816.F32.BF16 R68, R128, R80, RZ ;  /* 0x000000508044723c */ /* 0x000fe200000418ff */
[----:B------:R-:W-:Y:S01]  /*33b0*/  MUFU.EX2 R49, R49 ;  /* 0x0000003100317308 */ /* 0x000fe20000000800 */
[----:B------:R-:W-:-:S04]  /*33c0*/  FADD.FTZ R42, R42, R47 ;  /* 0x0000002f2a2a7221 */ /* 0x000fc80000010000 */
[C---:B------:R-:W-:Y:S03]  /*33d0*/  HMMA.16816.F32.BF16 R84, R128.reuse, R96, RZ ;  /* 0x000000608054723c */ /* 0x040fe600000418ff */
[----:B------:R-:W1:Y:S01]  /*33e0*/  MUFU.EX2 R46, R46 ;  /* 0x0000002e002e7308 */ /* 0x000e620000000800 */
[C---:B--2---:R-:W-:Y:S01]  /*33f0*/  F2FP.BF16.F32.PACK_AB R7, R0.reuse, R3 ;  /* 0x000000030007723e */ /* 0x044fe200000010ff */
[----:B------:R-:W-:Y:S01]  /*3400*/  FADD.FTZ R3, R3, R42 ;  /* 0x0000002a03037221 */ /* 0x000fe20000010000 */
[C---:B------:R-:W-:Y:S03]  /*3410*/  HMMA.16816.F32.BF16 R144, R128.reuse, R108, RZ ;  /* 0x0000006c8090723c */ /* 0x040fe600000418ff */
[----:B------:R-:W-:Y:S01]  /*3420*/  FADD.FTZ R3, R0, R3 ;  /* 0x0000000300037221 */ /* 0x000fe20000010000 */
[----:B------:R-:W-:Y:S01]  /*3430*/  IMAD.SHL.U32 R0, R40, 0x20, RZ ;  /* 0x0000002028007824 */ /* 0x000fe200078e00ff */
[----:B------:R-:W-:Y:S01]  /*3440*/  MUFU.EX2 R54, R54 ;  /* 0x0000003600367308 */ /* 0x000fe20000000800 */
[C---:B------:R-:W-:Y:S06]  /*3450*/  HMMA.16816.F32.BF16 R140, R128.reuse, R120, RZ ;  /* 0x00000078808c723c */ /* 0x040fec00000418ff */
[C---:B------:R-:W-:Y:S01]  /*3460*/  HMMA.16816.F32.BF16 R148, R128.reuse, R150, RZ ;  /* 0x000000968094723c */ /* 0x040fe200000418ff */
[----:B------:R-:W-:Y:S05]  /*3470*/  MUFU.EX2 R61, R61 ;  /* 0x0000003d003d7308 */ /* 0x000fea0000000800 */
[C---:B------:R-:W-:Y:S03]  /*3480*/  HMMA.16816.F32.BF16 R80, R128.reuse, R82, RZ ;  /* 0x000000528050723c */ /* 0x040fe600000418ff */
[----:B------:R-:W-:Y:S03]  /*3490*/  MUFU.EX2 R67, R67 ;  /* 0x0000004300437308 */ /* 0x000fe60000000800 */
[C---:B------:R-:W-:Y:S05]  /*34a0*/  HMMA.16816.F32.BF16 R96, R128.reuse, R98, RZ ;  /* 0x000000628060723c */ /* 0x040fea00000418ff */
[----:B------:R-:W2:Y:S01]  /*34b0*/  MUFU.EX2 R66, R66 ;  /* 0x0000004200427308 */ /* 0x000ea20000000800 */
[C---:B------:R-:W-:Y:S06]  /*34c0*/  HMMA.16816.F32.BF16 R108, R128.reuse, R110, RZ ;  /* 0x0000006e806c723c */ /* 0x040fec00000418ff */
[----:B------:R-:W-:Y:S01]  /*34d0*/  HMMA.16816.F32.BF16 R120, R128, R122, RZ ;  /* 0x0000007a8078723c */ /* 0x000fe200000418ff */
[----:B------:R-:W-:Y:S05]  /*34e0*/  MUFU.EX2 R174, R174 ;  /* 0x000000ae00ae7308 */ /* 0x000fea0000000800 */
[C---:B------:R-:W-:Y:S03]  /*34f0*/  HMMA.16816.F32.BF16 R156, R4.reuse, R24, R156 ;  /* 0x00000018049c723c */ /* 0x040fe6000004189c */
[----:B------:R-:W3:Y:S03]  /*3500*/  MUFU.EX2 R175, R175 ;  /* 0x000000af00af7308 */ /* 0x000ee60000000800 */
[C---:B------:R-:W-:Y:S05]  /*3510*/  HMMA.16816.F32.BF16 R72, R4.reuse, R20, R72 ;  /* 0x000000140448723c */ /* 0x040fea0000041848 */
[----:B------:R-:W-:Y:S01]  /*3520*/  MUFU.EX2 R176, R176 ;  /* 0x000000b000b07308 */ /* 0x000fe20000000800 */
[C---:B------:R-:W-:Y:S06]  /*3530*/  HMMA.16816.F32.BF16 R88, R4.reuse, R16, R88 ;  /* 0x000000100458723c */ /* 0x040fec0000041858 */
[C---:B------:R-:W-:Y:S01]  /*3540*/  HMMA.16816.F32.BF16 R100, R4.reuse, R12, R100 ;  /* 0x0000000c0464723c */ /* 0x040fe20000041864 */
[----:B------:R-:W-:Y:S05]  /*3550*/  MUFU.EX2 R177, R177 ;  /* 0x000000b100b17308 */ /* 0x000fea0000000800 */
[C---:B------:R-:W-:Y:S03]  /*3560*/  HMMA.16816.F32.BF16 R112, R4.reuse, R8, R112 ;  /* 0x000000080470723c */ /* 0x040fe60000041870 */
[----:B------:R-:W4:Y:S03]  /*3570*/  MUFU.EX2 R180, R180 ;  /* 0x000000b400b47308 */ /* 0x000f260000000800 */
[C---:B------:R-:W-:Y:S05]  /*3580*/  HMMA.16816.F32.BF16 R124, R4.reuse, R28, R124 ;  /* 0x0000001c047c723c */ /* 0x040fea000004187c */
[----:B------:R-:W-:Y:S01]  /*3590*/  MUFU.EX2 R179, R179 ;  /* 0x000000b300b37308 */ /* 0x000fe20000000800 */
[C---:B------:R-:W-:Y:S06]  /*35a0*/  HMMA.16816.F32.BF16 R152, R4.reuse, R26, R152 ;  /* 0x0000001a0498723c */ /* 0x040fec0000041898 */
[C---:B------:R-:W-:Y:S01]  /*35b0*/  HMMA.16816.F32.BF16 R76, R4.reuse, R22, R76 ;  /* 0x00000016044c723c */ /* 0x040fe2000004184c */
[----:B------:R-:W-:Y:S05]  /*35c0*/  MUFU.EX2 R184, R184 ;  /* 0x000000b800b87308 */ /* 0x000fea0000000800 */
[C---:B------:R-:W-:Y:S03]  /*35d0*/  HMMA.16816.F32.BF16 R92, R4.reuse, R18, R92 ;  /* 0x00000012045c723c */ /* 0x040fe6000004185c */
[----:B------:R-:W-:Y:S03]  /*35e0*/  MUFU.EX2 R186, R186 ;  /* 0x000000ba00ba7308 */ /* 0x000fe60000000800 */
[C---:B------:R-:W-:Y:S05]  /*35f0*/  HMMA.16816.F32.BF16 R104, R4.reuse, R14, R104 ;  /* 0x0000000e0468723c */ /* 0x040fea0000041868 */
[----:B------:R-:W5:Y:S01]  /*3600*/  MUFU.EX2 R189, R189 ;  /* 0x000000bd00bd7308 */ /* 0x000f620000000800 */
[C---:B------:R-:W-:Y:S06]  /*3610*/  HMMA.16816.F32.BF16 R116, R4.reuse, R10, R116 ;  /* 0x0000000a0474723c */ /* 0x040fec0000041874 */
[----:B------:R-:W-:Y:S01]  /*3620*/  HMMA.16816.F32.BF16 R132, R4, R30, R132 ;  /* 0x0000001e0484723c */ /* 0x000fe20000041884 */
[----:B------:R-:W-:Y:S05]  /*3630*/  MUFU.EX2 R190, R190 ;  /* 0x000000be00be7308 */ /* 0x000fea0000000800 */
[C---:B------:R-:W-:Y:S01]  /*3640*/  HMMA.16816.F32.BF16 R136, R128.reuse, R32, RZ ;  /* 0x000000208088723c */ /* 0x040fe200000418ff */
[----:B-1----:R-:W-:Y:S01]  /*3650*/  F2FP.BF16.F32.PACK_AB R4, R46, R49 ;  /* 0x000000312e04723e */ /* 0x002fe200000010ff */
[----:B------:R-:W-:Y:S01]  /*3660*/  FADD.FTZ R49, R49, R60 ;  /* 0x0000003c31317221 */ /* 0x000fe20000010000 */
[----:B--2---:R-:W-:Y:S01]  /*3670*/  F2FP.BF16.F32.PACK_AB R5, R66, R67 ;  /* 0x000000434205723e */ /* 0x004fe200000010ff */
[----:B------:R-:W1:Y:S01]  /*3680*/  MUFU.EX2 R195, R195 ;  /* 0x000000c300c37308 */ /* 0x000e620000000800 */
[----:B------:R-:W-:Y:S01]  /*3690*/  F2FP.BF16.F32.PACK_AB R6, R61, R54 ;  /* 0x000000363d06723e */ /* 0x000fe200000010ff */
[----:B------:R-:W-:Y:S01]  /*36a0*/  HMMA.16816.F32.BF16 R128, R128, R34, RZ ;  /* 0x000000228080723c */ /* 0x000fe200000418ff */
[----:B---3--:R-:W-:Y:S01]  /*36b0*/  F2FP.BF16.F32.PACK_AB R7, R175, R174 ;  /* 0x000000aeaf07723e */ /* 0x008fe200000010ff */
[----:B------:R-:W-:Y:S01]  /*36c0*/  FADD.FTZ R67, R67, R172 ;  /* 0x000000ac43437221 */ /* 0x000fe20000010000 */
[----:B------:R-:W-:-:S03]  /*36d0*/  FADD.FTZ R49, R46, R49 ;  /* 0x000000312e317221 */ /* 0x000fc60000010000 */
[----:B------:R-:W2:Y:S01]  /*36e0*/  MUFU.EX2 R199, R199 ;  /* 0x000000c700c77308 */ /* 0x000ea20000000800 */
[----:B------:R-:W-:Y:S01]  /*36f0*/  FADD.FTZ R67, R66, R67 ;  /* 0x0000004342437221 */ /* 0x000fe20000010000 */
[C---:B------:R-:W-:Y:S01]  /*3700*/  HMMA.16816.F32.BF16 R160, R4.reuse, R24, R160 ;  /* 0x0000001804a0723c */ /* 0x040fe200000418a0 */
[----:B------:R-:W-:Y:S02]  /*3710*/  FADD.FTZ R54, R54, R49 ;  /* 0x0000003136367221 */ /* 0x000fe40000010000 */
[----:B------:R-:W-:Y:S02]  /*3720*/  FADD.FTZ R174, R174, R67 ;  /* 0x00000043aeae7221 */ /* 0x000fe40000010000 */
[----:B------:R-:W-:Y:S01]  /*3730*/  FADD.FTZ R61, R61, R54 ;  /* 0x000000363d3d7221 */ /* 0x000fe20000010000 */
[----:B------:R-:W-:Y:S01]  /*3740*/  HMMA.16816.F32.BF16 R68, R4, R20, R68 ;  /* 0x000000140444723c */ /* 0x000fe20000041844 */
[----:B------:R-:W-:Y:S01]  /*3750*/  MUFU.EX2 R202, R202 ;  /* 0x000000ca00ca7308 */ /* 0x000fe20000000800 */
[----:B------:R-:W-:-:S04]  /*3760*/  FADD.FTZ R174, R175, R174 ;  /* 0x000000aeafae7221 */ /* 0x000fc80000010000 */
[C---:B------:R-:W-:Y:S03]  /*3770*/  HMMA.16816.F32.BF16 R84, R4.reuse, R16, R84 ;  /* 0x000000100454723c */ /* 0x040fe60000041854 */
[----:B------:R-:W-:Y:S03]  /*3780*/  MUFU.EX2 R201, R201 ;  /* 0x000000c900c97308 */ /* 0x000fe60000000800 */
[C---:B------:R-:W-:Y:S05]  /*3790*/  HMMA.16816.F32.BF16 R144, R4.reuse, R12, R144 ;  /* 0x0000000c0490723c */ /* 0x040fea0000041890 */
[----:B------:R-:W-:Y:S01]  /*37a0*/  MUFU.EX2 R207, R207 ;  /* 0x000000cf00cf7308 */ /* 0x000fe20000000800 */
[C---:B------:R-:W-:Y:S06]  /*37b0*/  HMMA.16816.F32.BF16 R140, R4.reuse, R8, R140 ;  /* 0x00000008048c723c */ /* 0x040fec000004188c */
[C---:B------:R-:W-:Y:S01]  /*37c0*/  HMMA.16816.F32.BF16 R148, R4.reuse, R26, R148 ;  /* 0x0000001a0494723c */ /* 0x040fe20000041894 */
[----:B------:R-:W3:Y:S01]  /*37d0*/  LDSM.16.MT88.4 R24, [R221+0x9800] ;  /* 0x00980000dd18783b */ /* 0x000ee20000004200 */
[----:B------:R-:W2:Y:S04]  /*37e0*/  MUFU.EX2 R208, R208 ;  /* 0x000000d000d07308 */ /* 0x000ea80000000800 */
[C---:B------:R-:W-:Y:S01]  /*37f0*/  HMMA.16816.F32.BF16 R80, R4.reuse, R22, R80 ;  /* 0x000000160450723c */ /* 0x040fe20000041850 */
[----:B------:R-:W3:Y:S03]  /*3800*/  LDSM.16.MT88.4 R20, [R220+0x9800] ;  /* 0x00980000dc14783b */ /* 0x000ee60000004200 */
[----:B------:R-:W-:Y:S02]  /*3810*/  MUFU.EX2 R209, R209 ;  /* 0x000000d100d17308 */ /* 0x000fe40000000800 */
[C---:B------:R-:W-:Y:S01]  /*3820*/  HMMA.16816.F32.BF16 R96, R4.reuse, R18, R96 ;  /* 0x000000120460723c */ /* 0x040fe20000041860 */
[----:B------:R-:W3:Y:S05]  /*3830*/  LDSM.16.MT88.4 R16, [R221+0xa800] ;  /* 0x00a80000dd10783b */ /* 0x000eea0000004200 */
[C---:B------:R-:W-:Y:S01]  /*3840*/  HMMA.16816.F32.BF16 R108, R4.reuse, R14, R108 ;  /* 0x0000000e046c723c */ /* 0x040fe2000004186c */
[----:B------:R-:W3:Y:S01]  /*3850*/  LDSM.16.MT88.4 R12, [R220+0xa800] ;  /* 0x00a80000dc0c783b */ /* 0x000ee20000004200 */
[----:B------:R-:W3:Y:S04]  /*3860*/  MUFU.EX2 R210, R210 ;  /* 0x000000d200d27308 */ /* 0x000ee80000000800 */
[C---:B------:R-:W-:Y:S01]  /*3870*/  HMMA.16816.F32.BF16 R120, R4.reuse, R10, R120 ;  /* 0x0000000a0478723c */ /* 0x040fe20000041878 */
[----:B------:R-:W3:Y:S03]  /*3880*/  LDSM.16.MT88.4 R8, [R221+0xb800] ;  /* 0x00b80000dd08783b */ /* 0x000ee60000004200 */
[----:B------:R-:W-:Y:S02]  /*3890*/  MUFU.EX2 R203, R203 ;  /* 0x000000cb00cb7308 */ /* 0x000fe40000000800 */
[C---:B------:R-:W-:Y:S06]  /*38a0*/  HMMA.16816.F32.BF16 R136, R4.reuse, R28, R136 ;  /* 0x0000001c0488723c */ /* 0x040fec0000041888 */
[----:B------:R-:W-:Y:S01]  /*38b0*/  HMMA.16816.F32.BF16 R128, R4, R30, R128 ;  /* 0x0000001e0480723c */ /* 0x000fe20000041880 */
[----:B----4-:R-:W-:Y:S01]  /*38c0*/  F2FP.BF16.F32.PACK_AB R28, R180, R177 ;  /* 0x000000b1b41c723e */ /* 0x010fe200000010ff */
[----:B------:R-:W-:Y:S01]  /*38d0*/  MUFU.EX2 R204, R204 ;  /* 0x000000cc00cc7308 */ /* 0x000fe20000000800 */
[----:B-----5:R-:W-:Y:S01]  /*38e0*/  F2FP.BF16.F32.PACK_AB R29, R189, R186 ;  /* 0x000000babd1d723e */ /* 0x020fe200000010ff */
[----:B------:R-:W-:Y:S01]  /*38f0*/  FADD.FTZ R177, R177, R44 ;  /* 0x0000002cb1b17221 */ /* 0x000fe20000010000 */
[----:B------:R-:W-:Y:S01]  /*3900*/  FADD.FTZ R186, R186, R3 ;  /* 0x00000003baba7221 */ /* 0x000fe20000010000 */
[----:B------:R-:W-:-:S02]  /*3910*/  SHF.L.U64.HI R3, R40, 0x5, R41 ;  /* 0x0000000528037819 */ /* 0x000fc40000010229 */
[----:B------:R-:W-:Y:S01]  /*3920*/  F2FP.BF16.F32.PACK_AB R30, R184, R179 ;  /* 0x000000b3b81e723e */ /* 0x000fe200000010ff */
[----:B------:R-:W-:Y:S01]  /*3930*/  FADD.FTZ R180, R180, R177 ;  /* 0x000000b1b4b47221 */ /* 0x000fe20000010000 */
[----:B-1----:R-:W-:Y:S01]  /*3940*/  F2FP.BF16.F32.PACK_AB R31, R195, R190 ;  /* 0x000000bec31f723e */ /* 0x002fe200000010ff */
[----:B------:R-:W-:Y:S01]  /*3950*/  MUFU.EX2 R200, R200 ;  /* 0x000000c800c87308 */ /* 0x000fe20000000800 */
[----:B--2---:R-:W-:Y:S01]  /*3960*/  F2FP.BF16.F32.PACK_AB R4, R199, R176 ;  /* 0x000000b0c704723e */ /* 0x004fe200000010ff */
[----:B------:R-:W-:Y:S01]  /*3970*/  FADD.FTZ R176, R176, R61 ;  /* 0x0000003db0b07221 */ /* 0x000fe20000010000 */
[----:B------:R-:W-:Y:S01]  /*3980*/  F2FP.BF16.F32.PACK_AB R5, R208, R207 ;  /* 0x000000cfd005723e */ /* 0x000fe200000010ff */
[----:B------:R-:W-:Y:S01]  /*3990*/  FADD.FTZ R207, R207, R174 ;  /* 0x000000aecfcf7221 */ /* 0x000fe20000010000 */
[----:B------:R-:W-:Y:S01]  /*39a0*/  F2FP.BF16.F32.PACK_AB R6, R201, R202 ;  /* 0x000000cac906723e */ /* 0x000fe200000010ff */
[C---:B---3--:R-:W-:Y:S01]  /*39b0*/  HMMA.16816.F32.BF16 R156, R28.reuse, R24, R156 ;  /* 0x000000181c9c723c */ /* 0x048fe2000004189c */
[----:B------:R-:W-:Y:S01]  /*39c0*/  F2FP.BF16.F32.PACK_AB R7, R210, R209 ;  /* 0x000000d1d207723e */ /* 0x000fe200000010ff */
[----:B------:R-:W-:Y:S01]  /*39d0*/  MUFU.EX2 R198, R198 ;  /* 0x000000c600c67308 */ /* 0x000fe20000000800 */
[----:B------:R-:W-:Y:S01]  /*39e0*/  FADD.FTZ R199, R199, R176 ;  /* 0x000000b0c7c77221 */ /* 0x000fe20000010000 */
[----:B------:R-:W-:Y:S01]  /*39f0*/  FADD.FTZ R208, R208, R207 ;  /* 0x000000cfd0d07221 */ /* 0x000fe20000010000 */
[----:B------:R-:W-:Y:S01]  /*3a00*/  FADD.FTZ R189, R189, R186 ;  /* 0x000000babdbd7221 */ /* 0x000fe20000010000 */
[C---:B------:R-:W-:Y:S01]  /*3a10*/  HMMA.16816.F32.BF16 R72, R28.reuse, R20, R72 ;  /* 0x000000141c48723c */ /* 0x040fe20000041848 */
[----:B------:R-:W-:Y:S01]  /*3a20*/  FADD.FTZ R202, R202, R199 ;  /* 0x000000c7caca7221 */ /* 0x000fe20000010000 */
[----:B------:R-:W-:Y:S01]  /*3a30*/  FADD.FTZ R209, R209, R208 ;  /* 0x000000d0d1d17221 */ /* 0x000fe20000010000 */
[----:B------:R-:W-:Y:S01]  /*3a40*/  FADD.FTZ R179, R179, R180 ;  /* 0x000000b4b3b37221 */ /* 0x000fe20000010000 */
[----:B------:R-:W1:Y:S01]  /*3a50*/  MUFU.EX2 R205, R205 ;  /* 0x000000cd00cd7308 */ /* 0x000e620000000800 */
[----:B------:R-:W-:Y:S01]  /*3a60*/  FADD.FTZ R190, R190, R189 ;  /* 0x000000bdbebe7221 */ /* 0x000fe20000010000 */
[----:B------:R-:W-:Y:S01]  /*3a70*/  HMMA.16816.F32.BF16 R88, R28, R16, R88 ;  /* 0x000000101c58723c */ /* 0x000fe20000041858 */
[----:B------:R-:W-:Y:S01]  /*3a80*/  FADD.FTZ R202, R201, R202 ;  /* 0x000000cac9ca7221 */ /* 0x000fe20000010000 */
[----:B------:R-:W-:Y:S01]  /*3a90*/  FADD.FTZ R209, R210, R209 ;  /* 0x000000d1d2d17221 */ /* 0x000fe20000010000 */
[----:B------:R-:W-:Y:S01]  /*3aa0*/  FADD.FTZ R179, R184, R179 ;  /* 0x000000b3b8b37221 */ /* 0x000fe20000010000 */
[----:B------:R-:W-:-:S02]  /*3ab0*/  FADD.FTZ R195, R195, R190 ;  /* 0x000000bec3c37221 */ /* 0x000fc40000010000 */
[C---:B------:R-:W-:Y:S01]  /*3ac0*/  HMMA.16816.F32.BF16 R100, R28.reuse, R12, R100 ;  /* 0x0000000c1c64723c */ /* 0x040fe20000041864 */
[----:B------:R-:W-:Y:S05]  /*3ad0*/  MUFU.EX2 R192, R192 ;  /* 0x000000c000c07308 */ /* 0x000fea0000000800 */
[C---:B------:R-:W-:Y:S03]  /*3ae0*/  HMMA.16816.F32.BF16 R112, R28.reuse, R8, R112 ;  /* 0x000000081c70723c */ /* 0x040fe60000041870 */
[----:B------:R-:W2:Y:S01]  /*3af0*/  MUFU.EX2 R191, R191 ;  /* 0x000000bf00bf7308 */ /* 0x000ea20000000800 */
[C---:B-1----:R-:W-:Y:S01]  /*3b00*/  F2FP.BF16.F32.PACK_AB R32, R205.reuse, R198 ;  /* 0x000000c6cd20723e */ /* 0x042fe200000010ff */
[----:B------:R-:W-:Y:S01]  /*3b10*/  FADD.FTZ R198, R198, R179 ;  /* 0x000000b3c6c67221 */ /* 0x000fe20000010000 */
[----:B------:R-:W-:Y:S03]  /*3b20*/  HMMA.16816.F32.BF16 R124, R28, R36, R124 ;  /* 0x000000241c7c723c */ /* 0x000fe6000004187c */
[----:B------:R-:W-:-:S02]  /*3b30*/  FADD.FTZ R205, R205, R198 ;  /* 0x000000c6cdcd7221 */ /* 0x000fc40000010000 */
[----:B------:R-:W-:Y:S01]  /*3b40*/  MUFU.EX2 R183, R183 ;  /* 0x000000b700b77308 */ /* 0x000fe20000000800 */
[C---:B------:R-:W-:Y:S06]  /*3b50*/  HMMA.16816.F32.BF16 R152, R28.reuse, R26, R152 ;  /* 0x0000001a1c98723c */ /* 0x040fec0000041898 */
[----:B------:R-:W-:Y:S01]  /*3b60*/  HMMA.16816.F32.BF16 R76, R28, R22, R76 ;  /* 0x000000161c4c723c */ /* 0x000fe2000004184c */
[----:B------:R-:W-:Y:S01]  /*3b70*/  MUFU.EX2 R206, R206 ;  /* 0x000000ce00ce7308 */ /* 0x000fe20000000800 */
[----:B--2---:R-:W-:Y:S01]  /*3b80*/  F2FP.BF16.F32.PACK_AB R33, R191, R192 ;  /* 0x000000c0bf21723e */ /* 0x004fe200000010ff */
[----:B------:R-:W-:-:S03]  /*3b90*/  FADD.FTZ R192, R192, R195 ;  /* 0x000000c3c0c07221 */ /* 0x000fc60000010000 */
[C---:B------:R-:W-:Y:S01]  /*3ba0*/  HMMA.16816.F32.BF16 R92, R28.reuse, R18, R92 ;  /* 0x000000121c5c723c */ /* 0x040fe2000004185c */
[----:B------:R-:W-:Y:S02]  /*3bb0*/  FADD.FTZ R192, R191, R192 ;  /* 0x000000c0bfc07221 */ /* 0x000fe40000010000 */
[----:B------:R-:W-:Y:S03]  /*3bc0*/  MUFU.EX2 R247, R247 ;  /* 0x000000f700f77308 */ /* 0x000fe60000000800 */
[C---:B------:R-:W-:Y:S05]  /*3bd0*/  HMMA.16816.F32.BF16 R104, R28.reuse, R14, R104 ;  /* 0x0000000e1c68723c */ /* 0x040fea0000041868 */
[----:B------:R-:W-:Y:S01]  /*3be0*/  MUFU.EX2 R194, R194 ;  /* 0x000000c200c27308 */ /* 0x000fe20000000800 */
[C---:B------:R-:W-:Y:S06]  /*3bf0*/  HMMA.16816.F32.BF16 R116, R28.reuse, R10, R116 ;  /* 0x0000000a1c74723c */ /* 0x040fec0000041874 */
[----:B------:R-:W-:Y:S01]  /*3c00*/  HMMA.16816.F32.BF16 R132, R28, R38, R132 ;  /* 0x000000261c84723c */ /* 0x000fe20000041884 */
[----:B------:R-:W1:Y:S01]  /*3c10*/  LDSM.16.MT88.4 R28, [R221+0x9c00] ;  /* 0x009c0000dd1c783b */ /* 0x000e620000004200 */
[----:B------:R-:W2:Y:S04]  /*3c20*/  MUFU.EX2 R245, R245 ;  /* 0x000000f500f57308 */ /* 0x000ea80000000800 */
[C---:B------:R-:W-:Y:S04]  /*3c30*/  HMMA.16816.F32.BF16 R160, R4.reuse, R24, R160 ;  /* 0x0000001804a0723c */ /* 0x040fe800000418a0 */
[----:B------:R-:W-:Y:S02]  /*3c40*/  MUFU.EX2 R187, R187 ;  /* 0x000000bb00bb7308 */ /* 0x000fe40000000800 */
[C---:B------:R-:W-:Y:S01]  /*3c50*/  HMMA.16816.F32.BF16 R148, R4.reuse, R26, R148 ;  /* 0x0000001a0494723c */ /* 0x040fe20000041894 */
[----:B------:R-:W3:Y:S05]  /*3c60*/  LDSM.16.MT88.4 R24, [R220+0x9c00] ;  /* 0x009c0000dc18783b */ /* 0x000eea0000004200 */
[----:B------:R-:W-:Y:S01]  /*3c70*/  HMMA.16816.F32.BF16 R68, R4, R20, R68 ;  /* 0x000000140444723c */ /* 0x000fe20000041844 */
[----:B------:R-:W4:Y:S01]  /*3c80*/  MUFU.EX2 R188, R188 ;  /* 0x000000bc00bc7308 */ /* 0x000f220000000800 */
[----:B--2---:R-:W-:Y:S01]  /*3c90*/  F2FP.BF16.F32.PACK_AB R34, R245, R194 ;  /* 0x000000c2f522723e */ /* 0x004fe200000010ff */
[----:B------:R-:W-:-:S03]  /*3ca0*/  FADD.FTZ R194, R194, R205 ;  /* 0x000000cdc2c27221 */ /* 0x000fc60000010000 */
[----:B------:R-:W-:Y:S01]  /*3cb0*/  HMMA.16816.F32.BF16 R80, R4, R22, R80 ;  /* 0x000000160450723c */ /* 0x000fe20000041850 */
[----:B------:R-:W2:Y:S01]  /*3cc0*/  LDSM.16.MT88.4 R20, [R221+0xac00] ;  /* 0x00ac0000dd14783b */ /* 0x000ea20000004200 */
[----:B------:R-:W-:-:S04]  /*3cd0*/  FADD.FTZ R245, R245, R194 ;  /* 0x000000c2f5f57221 */ /* 0x000fc80000010000 */
[C---:B------:R-:W-:Y:S06]  /*3ce0*/  HMMA.16816.F32.BF16 R84, R4.reuse, R16, R84 ;  /* 0x000000100454723c */ /* 0x040fec0000041854 */
[----:B------:R-:W-:Y:S01]  /*3cf0*/  HMMA.16816.F32.BF16 R96, R4, R18, R96 ;  /* 0x000000120460723c */ /* 0x000fe20000041860 */
[----:B------:R-:W5:Y:S01]  /*3d00*/  LDSM.16.MT88.4 R16, [R220+0xac00] ;  /* 0x00ac0000dc10783b */ /* 0x000f620000004200 */
[----:B----4-:R-:W-:Y:S01]  /*3d10*/  F2FP.BF16.F32.PACK_AB R35, R188, R187 ;  /* 0x000000bbbc23723e */ /* 0x010fe200000010ff */
[----:B------:R-:W-:-:S03]  /*3d20*/  FADD.FTZ R187, R187, R192 ;  /* 0x000000c0bbbb7221 */ /* 0x000fc60000010000 */
[----:B------:R-:W-:Y:S01]  /*3d30*/  HMMA.16816.F32.BF16 R144, R4, R12, R144 ;  /* 0x0000000c0490723c */ /* 0x000fe20000041890 */
[----:B------:R-:W-:-:S05]  /*3d40*/  FADD.FTZ R243, R188, R187 ;  /* 0x000000bbbcf37221 */ /* 0x000fca0000010000 */
[C---:B------:R-:W-:Y:S01]  /*3d50*/  HMMA.16816.F32.BF16 R108, R4.reuse, R14, R108 ;  /* 0x0000000e046c723c */ /* 0x040fe2000004186c */
[----:B------:R-:W4:Y:S05]  /*3d60*/  LDSM.16.MT88.4 R12, [R221+0xbc00] ;  /* 0x00bc0000dd0c783b */ /* 0x000f2a0000004200 */
[C---:B------:R-:W-:Y:S06]  /*3d70*/  HMMA.16816.F32.BF16 R140, R4.reuse, R8, R140 ;  /* 0x00000008048c723c */ /* 0x040fec000004188c */
[C---:B------:R-:W-:Y:S01]  /*3d80*/  HMMA.16816.F32.BF16 R120, R4.reuse, R10, R120 ;  /* 0x0000000a0478723c */ /* 0x040fe20000041878 */
[----:B------:R-:W4:Y:S05]  /*3d90*/  LDSM.16.MT88.4 R8, [R220+0xbc00] ;  /* 0x00bc0000dc08783b */ /* 0x000f2a0000004200 */
[C---:B------:R-:W-:Y:S01]  /*3da0*/  HMMA.16816.F32.BF16 R136, R4.reuse, R36, R136 ;  /* 0x000000240488723c */ /* 0x040fe20000041888 */
[----:B------:R-:W-:Y:S05]  /*3db0*/  MUFU.EX2 R36, R181 ;  /* 0x000000b500247308 */ /* 0x000fea0000000800 */
[----:B------:R-:W-:Y:S01]  /*3dc0*/  HMMA.16816.F32.BF16 R128, R4, R38, R128 ;  /* 0x000000260480723c */ /* 0x000fe20000041880 */
[----:B------:R-:W-:-:S05]  /*3dd0*/  FFMA.FTZ R37, R178, UR4, -R182 ;  /* 0x00000004b2257c23 */ /* 0x000fca00080108b6 */
[C---:B-1----:R-:W-:Y:S01]  /*3de0*/  HMMA.16816.F32.BF16 R156, R32.reuse, R28, R156 ;  /* 0x0000001c209c723c */ /* 0x042fe2000004189c */
[----:B------:R-:W1:Y:S01]  /*3df0*/  MUFU.EX2 R37, R37 ;  /* 0x0000002500257308 */ /* 0x000e620000000800 */
[----:B------:R-:W-:Y:S01]  /*3e00*/  F2FP.BF16.F32.PACK_AB R4, R204, R203 ;  /* 0x000000cbcc04723e */ /* 0x000fe200000010ff */
[----:B------:R-:W-:Y:S01]  /*3e10*/  FADD.FTZ R203, R203, R202 ;  /* 0x000000cacbcb7221 */ /* 0x000fe20000010000 */
[----:B------:R-:W-:Y:S01]  /*3e20*/  F2FP.BF16.F32.PACK_AB R5, R183, R200 ;  /* 0x000000c8b705723e */ /* 0x000fe200000010ff */
[----:B------:R-:W-:Y:S01]  /*3e30*/  FADD.FTZ R200, R200, R209 ;  /* 0x000000d1c8c87221 */ /* 0x000fe20000010000 */
[----:B------:R-:W-:Y:S01]  /*3e40*/  F2FP.BF16.F32.PACK_AB R6, R247, R206 ;  /* 0x000000cef706723e */ /* 0x000fe200000010ff */
[----:B------:R-:W-:Y:S01]  /*3e50*/  FADD.FTZ R203, R204, R203 ;  /* 0x000000cbcccb7221 */ /* 0x000fe20000010000 */
[----:B------:R-:W-:Y:S01]  /*3e60*/  HMMA.16816.F32.BF16 R152, R32, R30, R152 ;  /* 0x0000001e2098723c */ /* 0x000fe20000041898 */
[----:B------:R-:W-:Y:S02]  /*3e70*/  FADD.FTZ R183, R183, R200 ;  /* 0x000000c8b7b77221 */ /* 0x000fe40000010000 */
[----:B------:R-:W-:-:S03]  /*3e80*/  FADD.FTZ R206, R206, R203 ;  /* 0x000000cbcece7221 */ /* 0x000fc60000010000 */
[----:B---3--:R-:W-:Y:S01]  /*3e90*/  HMMA.16816.F32.BF16 R72, R32, R24, R72 ;  /* 0x000000182048723c */ /* 0x008fe20000041848 */
[----:B------:R-:W-:Y:S01]  /*3ea0*/  FADD.FTZ R247, R247, R206 ;  /* 0x000000cef7f77221 */ /* 0x000fe20000010000 */
[----:B-1----:R-:W-:Y:S01]  /*3eb0*/  F2FP.BF16.F32.PACK_AB R7, R37, R36 ;  /* 0x000000242507723e */ /* 0x002fe200000010ff */
[----:B------:R-:W-:-:S03]  /*3ec0*/  FADD.FTZ R36, R36, R183 ;  /* 0x000000b724247221 */ /* 0x000fc60000010000 */
[----:B------:R-:W-:Y:S01]  /*3ed0*/  HMMA.16816.F32.BF16 R76, R32, R26, R76 ;  /* 0x0000001a204c723c */ /* 0x000fe2000004184c */
[----:B------:R-:W-:-:S05]  /*3ee0*/  FADD.FTZ R244, R37, R36 ;  /* 0x0000002425f47221 */ /* 0x000fca0000010000 */
[C---:B--2---:R-:W-:Y:S06]  /*3ef0*/  HMMA.16816.F32.BF16 R88, R32.reuse, R20, R88 ;  /* 0x000000142058723c */ /* 0x044fec0000041858 */
[C---:B------:R-:W-:Y:S06]  /*3f00*/  HMMA.16816.F32.BF16 R92, R32.reuse, R22, R92 ;  /* 0x00000016205c723c */ /* 0x040fec000004185c */
[C---:B-----5:R-:W-:Y:S06]  /*3f10*/  HMMA.16816.F32.BF16 R100, R32.reuse, R16, R100 ;  /* 0x000000102064723c */ /* 0x060fec0000041864 */
[C---:B------:R-:W-:Y:S06]  /*3f20*/  HMMA.16816.F32.BF16 R104, R32.reuse, R18, R104 ;  /* 0x000000122068723c */ /* 0x040fec0000041868 */
[C---:B----4-:R-:W-:Y:S06]  /*3f30*/  HMMA.16816.F32.BF16 R112, R32.reuse, R12, R112 ;  /* 0x0000000c2070723c */ /* 0x050fec0000041870 */
[C---:B------:R-:W-:Y:S06]  /*3f40*/  HMMA.16816.F32.BF16 R116, R32.reuse, R14, R116 ;  /* 0x0000000e2074723c */ /* 0x040fec0000041874 */
[C---:B------:R-:W-:Y:S06]  /*3f50*/  HMMA.16816.F32.BF16 R124, R32.reuse, R8, R124 ;  /* 0x00000008207c723c */ /* 0x040fec000004187c */
[----:B------:R-:W-:Y:S06]  /*3f60*/  HMMA.16816.F32.BF16 R132, R32, R10, R132 ;  /* 0x0000000a2084723c */ /* 0x000fec0000041884 */
[C---:B------:R-:W-:Y:S06]  /*3f70*/  HMMA.16816.F32.BF16 R160, R4.reuse, R28, R160 ;  /* 0x0000001c04a0723c */ /* 0x040fec00000418a0 */
        /* <DEDUP_REMOVED lines=10> */
[----:B------:R-:W-:Y:S01]  /*4020*/  HMMA.16816.F32.BF16 R128, R4, R10, R128 ;  /* 0x0000000a0480723c */ /* 0x000fe20000041880 */
[----:B------:R-:W-:-:S08]  /*4030*/  NOP ;  /* 0x0000000000007918 */ /* 0x000fd00000000000 */
[----:B------:R-:W-:-:S15]  /*4040*/  @!P0 BRA `(.L_x_2) ;  /* 0x0000003400d08947 */ /* 0x000fde0003800000 */
[----:B------:R-:W-:Y:S01]  /*4050*/  VIADD R164, R2, 0xfffffffe ;  /* 0xfffffffe02a47836 */ /* 0x000fe20000000000 */
[----:B------:R-:W-:-:S04]  /*4060*/  DEPBAR.LE SB0, 0x0 ;  /* 0x000080000000791a */ /* 0x000fc80000000000 */
[----:B------:R-:W-:Y:S01]  /*4070*/  SHF.R.S32.HI R4, RZ, 0x1f, R164 ;  /* 0x0000001fff047819 */ /* 0x000fe200000114a4 */
[----:B------:R-:W-:Y:S02]  /*4080*/  IMAD R5, R228, R164, RZ ;  /* 0x000000a4e4057224 */ /* 0x000fe400078e02ff */
[----:B------:R-:W-:-:S04]  /*4090*/  IMAD.WIDE.U32 R6, R164, R229, R216 ;  /* 0x000000e5a4067225 */ /* 0x000fc800078e00d8 */
[----:B------:R-:W-:Y:S01]  /*40a0*/  IMAD R4, R4, R229, R5 ;  /* 0x000000e504047224 */ /* 0x000fe200078e0205 */
[----:B------:R-:W-:Y:S01]  /*40b0*/  BAR.SYNC.DEFER_BLOCKING 0x0 ;  /* 0x0000000000007b1d */ /* 0x000fe20000010000 */
[----:B------:R-:W-:Y:S02]  /*40c0*/  LEA R8, P1, R6, UR6, 0x1 ;  /* 0x0000000606087c11 */ /* 0x000fe4000f8208ff */
[----:B------:R-:W-:Y:S02]  /*40d0*/  IMAD.IADD R4, R7, 0x1, R4 ;  /* 0x0000000107047824 */ /* 0x000fe400078e0204 */
[----:B------:R-:W-:-:S03]  /*40e0*/  LEA R10, P0, R0, R8, 0x1 ;  /* 0x00000008000a7211 */ /* 0x000fc600078008ff */
[----:B------:R-:W-:-:S04]  /*40f0*/  LEA.HI.X R9, R6, UR7, R4, 0x1, P1 ;  /* 0x0000000706097c11 */ /* 0x000fc800088f0c04 */
[----:B------:R-:W-:Y:S01]  /*4100*/  LEA.HI.X R11, R0, R9, R3, 0x1, P0 ;  /* 0x00000009000b7211 */ /* 0x000fe200000f0c03 */
        /* <DEDUP_REMOVED lines=10> */
[----:B------:R-:W2:Y:S04]  /*41b0*/  LDSM.16.M88.4 R12, [R224] ;  /* 0x00000000e00c783b */ /* 0x000ea80000000200 */
[----:B------:R-:W3:Y:S04]  /*41c0*/  LDSM.16.M88.4 R184, [R225+0x1000] ;  /* 0x00100000e1b8783b */ /* 0x000ee80000000200 */
[----:B------:R-:W-:Y:S04]  /*41d0*/  LDSM.16.M88.4 R212, [R223] ;  /* 0x00000000dfd4783b */ /* 0x000fe80000000200 */
[----:B------:R-:W4:Y:S04]  /*41e0*/  LDSM.16.M88.4 R28, [R222] ;  /* 0x00000000de1c783b */ /* 0x000f280000000200 */
[----:B------:R-:W5:Y:S04]  /*41f0*/  LDSM.16.M88.4 R208, [R223+0x1000] ;  /* 0x00100000dfd0783b */ /* 0x000f680000000200 */
[----:B------:R-:W1:Y:S04]  /*4200*/  LDSM.16.M88.4 R40, [R224+0x400] ;  /* 0x00040000e028783b */ /* 0x000e680000000200 */
[----:B------:R-:W1:Y:S04]  /*4210*/  LDSM.16.M88.4 R44, [R222+0x400] ;  /* 0x00040000de2c783b */ /* 0x000e680000000200 */
[----:B------:R-:W-:Y:S04]  /*4220*/  LDSM.16.M88.4 R172, [R225+0x3000] ;  /* 0x00300000e1ac783b */ /* 0x000fe80000000200 */
[----:B------:R-:W1:Y:S04]  /*4230*/  LDSM.16.M88.4 R36, [R224+0x1000] ;  /* 0x00100000e024783b */ /* 0x000e680000000200 */
[----:B------:R-:W1:Y:S01]  /*4240*/  LDSM.16.M88.4 R176, [R225+0x2000] ;  /* 0x00200000e1b0783b */ /* 0x000e620000000200 */
[-C--:B--2---:R-:W-:Y:S03]  /*4250*/  HMMA.16816.F32.BF16 R24, R180, R12.reuse, RZ ;  /* 0x0000000cb418723c */ /* 0x084fe600000418ff */
[----:B------:R-:W2:Y:S04]  /*4260*/  LDSM.16.M88.4 R64, [R224+0x1400] ;  /* 0x00140000e040783b */ /* 0x000ea80000000200 */
[----:B------:R-:W-:Y:S01]  /*4270*/  LDSM.16.M88.4 R52, [R223+0x3000] ;  /* 0x00300000df34783b */ /* 0x000fe20000000200 */
[C---:B---3--:R-:W-:Y:S03]  /*4280*/  HMMA.16816.F32.BF16 R20, R184.reuse, R12, RZ ;  /* 0x0000000cb814723c */ /* 0x048fe600000418ff */
[----:B------:R-:W3:Y:S03]  /*4290*/  LDSM.16.M88.4 R60, [R222+0x1000] ;  /* 0x00100000de3c783b */ /* 0x000ee60000000200 */
[-C--:B------:R-:W-:Y:S01]  /*42a0*/  HMMA.16816.F32.BF16 R16, R184, R14.reuse, RZ ;  /* 0x0000000eb810723c */ /* 0x080fe200000418ff */
[----:B------:R-:W3:Y:S04]  /*42b0*/  LDSM.16.M88.4 R56, [R223+0x2000] ;  /* 0x00200000df38783b */ /* 0x000ee80000000200 */
[----:B------:R-:W-:Y:S01]  /*42c0*/  LDSM.16.M88.4 R48, [R225+0x4000] ;  /* 0x00400000e130783b */ /* 0x000fe20000000200 */
[----:B------:R-:W-:Y:S03]  /*42d0*/  HMMA.16816.F32.BF16 R12, R180, R14, RZ ;  /* 0x0000000eb40c723c */ /* 0x000fe600000418ff */
[----:B------:R-:W-:Y:S03]  /*42e0*/  LDSM.16.M88.4 R196, [R224+0x2400] ;  /* 0x00240000e0c4783b */ /* 0x000fe60000000200 */
[-C--:B----4-:R-:W-:Y:S01]  /*42f0*/  HMMA.16816.F32.BF16 R24, R212, R28.reuse, R24 ;  /* 0x0000001cd418723c */ /* 0x090fe20000041818 */
[----:B------:R-:W-:Y:S04]  /*4300*/  LDSM.16.M88.4 R192, [R222+0x2000] ;  /* 0x00200000dec0783b */ /* 0x000fe80000000200 */
[----:B------:R-:W-:Y:S01]  /*4310*/  LDSM.16.M88.4 R188, [R224+0x800] ;  /* 0x00080000e0bc783b */ /* 0x000fe20000000200 */
[C---:B-----5:R-:W-:Y:S03]  /*4320*/  HMMA.16816.F32.BF16 R20, R208.reuse, R28, R20 ;  /* 0x0000001cd014723c */ /* 0x060fe60000041814 */
[----:B------:R-:W-:Y:S03]  /*4330*/  LDSM.16.M88.4 R204, [R224+0xc00] ;  /* 0x000c0000e0cc783b */ /* 0x000fe60000000200 */
[-C--:B------:R-:W-:Y:S01]  /*4340*/  HMMA.16816.F32.BF16 R16, R208, R30.reuse, R16 ;  /* 0x0000001ed010723c */ /* 0x080fe20000041810 */
[----:B------:R-:W-:Y:S04]  /*4350*/  LDSM.16.M88.4 R248, [R222+0xc00] ;  /* 0x000c0000def8783b */ /* 0x000fe80000000200 */
[----:B------:R-:W-:Y:S01]  /*4360*/  LDSM.16.M88.4 R216, [R222+0x2400] ;  /* 0x00240000ded8783b */ /* 0x000fe20000000200 */
[----:B------:R-:W-:Y:S03]  /*4370*/  HMMA.16816.F32.BF16 R12, R212, R30, R12 ;  /* 0x0000001ed40c723c */ /* 0x000fe6000004180c */
[----:B------:R-:W0:Y:S03]  /*4380*/  LDGDEPBAR ;  /* 0x00000000000079af */ /* 0x000e260000000000 */
[-C--:B-1----:R-:W-:Y:S06]  /*4390*/  HMMA.16816.F32.BF16 R8, R180, R40.reuse, RZ ;  /* 0x00000028b408723c */ /* 0x082fec00000418ff */
[C---:B------:R-:W-:Y:S06]  /*43a0*/  HMMA.16816.F32.BF16 R4, R184.reuse, R40, RZ ;  /* 0x00000028b804723c */ /* 0x040fec00000418ff */
[-C--:B------:R-:W-:Y:S06]  /*43b0*/  HMMA.16816.F32.BF16 R32, R184, R42.reuse, RZ ;  /* 0x0000002ab820723c */ /* 0x080fec00000418ff */
[----:B------:R-:W-:Y:S01]  /*43c0*/  HMMA.16816.F32.BF16 R28, R180, R42, RZ ;  /* 0x0000002ab41c723c */ /* 0x000fe200000418ff */
[----:B------:R-:W1:Y:S05]  /*43d0*/  LDSM.16.M88.4 R40, [R222+0x1400] ;  /* 0x00140000de28783b */ /* 0x000e6a0000000200 */
[-C--:B------:R-:W-:Y:S06]  /*43e0*/  HMMA.16816.F32.BF16 R8, R212, R44.reuse, R8 ;  /* 0x0000002cd408723c */ /* 0x080fec0000041808 */
[C---:B------:R-:W-:Y:S06]  /*43f0*/  HMMA.16816.F32.BF16 R4, R208.reuse, R44, R4 ;  /* 0x0000002cd004723c */ /* 0x040fec0000041804 */
[-C--:B------:R-:W-:Y:S06]  /*4400*/  HMMA.16816.F32.BF16 R32, R208, R46.reuse, R32 ;  /* 0x0000002ed020723c */ /* 0x080fec0000041820 */
[----:B------:R-:W-:Y:S01]  /*4410*/  HMMA.16816.F32.BF16 R28, R212, R46, R28 ;  /* 0x0000002ed41c723c */ /* 0x000fe2000004181c */
[----:B------:R-:W-:Y:S05]  /*4420*/  LDSM.16.M88.4 R44, [R225+0x5000] ;  /* 0x00500000e12c783b */ /* 0x000fea0000000200 */
[-C--:B------:R-:W-:Y:S06]  /*4430*/  HMMA.16816.F32.BF16 R20, R172, R36.reuse, R20 ;  /* 0x00000024ac14723c */ /* 0x080fec0000041814 */
[----:B------:R-:W-:Y:S06]  /*4440*/  HMMA.16816.F32.BF16 R24, R176, R36, R24 ;  /* 0x00000024b018723c */ /* 0x000fec0000041818 */
[-C--:B------:R-:W-:Y:S06]  /*4450*/  HMMA.16816.F32.BF16 R16, R172, R38.reuse, R16 ;  /* 0x00000026ac10723c */ /* 0x080fec0000041810 */
[C---:B------:R-:W-:Y:S01]  /*4460*/  HMMA.16816.F32.BF16 R12, R176.reuse, R38, R12 ;  /* 0x00000026b00c723c */ /* 0x040fe2000004180c */
[----:B------:R-:W4:Y:S05]  /*4470*/  LDSM.16.M88.4 R36, [R224+0x2000] ;  /* 0x00200000e024783b */ /* 0x000f2a0000000200 */
[-C--:B--2---:R-:W-:Y:S06]  /*4480*/  HMMA.16816.F32.BF16 R8, R176, R64.reuse, R8 ;  /* 0x00000040b008723c */ /* 0x084fec0000041808 */
[C---:B------:R-:W-:Y:S06]  /*4490*/  HMMA.16816.F32.BF16 R4, R172.reuse, R64, R4 ;  /* 0x00000040ac04723c */ /* 0x040fec0000041804 */
[-C--:B------:R-:W-:Y:S06]  /*44a0*/  HMMA.16816.F32.BF16 R32, R172, R66.reuse, R32 ;  /* 0x00000042ac20723c */ /* 0x080fec0000041820 */
[----:B------:R-:W-:Y:S06]  /*44b0*/  HMMA.16816.F32.BF16 R28, R176, R66, R28 ;  /* 0x00000042b01c723c */ /* 0x000fec000004181c */
[-C--:B---3--:R-:W-:Y:S06]  /*44c0*/  HMMA.16816.F32.BF16 R20, R52, R60.reuse, R20 ;  /* 0x0000003c3414723c */ /* 0x088fec0000041814 */
[----:B------:R-:W-:Y:S06]  /*44d0*/  HMMA.16816.F32.BF16 R24, R56, R60, R24 ;  /* 0x0000003c3818723c */ /* 0x000fec0000041818 */
[-C--:B------:R-:W-:Y:S06]  /*44e0*/  HMMA.16816.F32.BF16 R16, R52, R62.reuse, R16 ;  /* 0x0000003e3410723c */ /* 0x080fec0000041810 */
[C---:B------:R-:W-:Y:S06]  /*44f0*/  HMMA.16816.F32.BF16 R12, R56.reuse, R62, R12 ;  /* 0x0000003e380c723c */ /* 0x040fec000004180c */
[-C--:B-1----:R-:W-:Y:S06]  /*4500*/  HMMA.16816.F32.BF16 R8, R56, R40.reuse, R8 ;  /* 0x000000283808723c */ /* 0x082fec0000041808 */
[C---:B------:R-:W-:Y:S06]  /*4510*/  HMMA.16816.F32.BF16 R4, R52.reuse, R40, R4 ;  /* 0x000000283404723c */ /* 0x040fec0000041804 */
[-C--:B------:R-:W-:Y:S06]  /*4520*/  HMMA.16816.F32.BF16 R32, R52, R42.reuse, R32 ;  /* 0x0000002a3420723c */ /* 0x080fec0000041820 */
[----:B------:R-:W-:Y:S01]  /*4530*/  HMMA.16816.F32.BF16 R28, R56, R42, R28 ;  /* 0x0000002a381c723c */ /* 0x000fe2000004181c */
[----:B------:R-:W1:Y:S05]  /*4540*/  LDSM.16.M88.4 R40, [R223+0x4000] ;  /* 0x00400000df28783b */ /* 0x000e6a0000000200 */
[-C--:B----4-:R-:W-:Y:S06]  /*4550*/  HMMA.16816.F32.BF16 R20, R44, R36.reuse, R20 ;  /* 0x000000242c14723c */ /* 0x090fec0000041814 */
[----:B------:R-:W-:Y:S06]  /*4560*/  HMMA.16816.F32.BF16 R24, R48, R36, R24 ;  /* 0x000000243018723c */ /* 0x000fec0000041818 */
[-C--:B------:R-:W-:Y:S06]  /*4570*/  HMMA.16816.F32.BF16 R16, R44, R38.reuse, R16 ;  /* 0x000000262c10723c */ /* 0x080fec0000041810 */
[C---:B------:R-:W-:Y:S01]  /*4580*/  HMMA.16816.F32.BF16 R12, R48.reuse, R38, R12 ;  /* 0x00000026300c723c */ /* 0x040fe2000004180c */
[----:B------:R-:W2:Y:S05]  /*4590*/  LDSM.16.M88.4 R36, [R223+0x5000] ;  /* 0x00500000df24783b */ /* 0x000eaa0000000200 */
[-C--:B------:R-:W-:Y:S06]  /*45a0*/  HMMA.16816.F32.BF16 R8, R48, R196.reuse, R8 ;  /* 0x000000c43008723c */ /* 0x080fec0000041808 */
[C---:B------:R-:W-:Y:S06]  /*45b0*/  HMMA.16816.F32.BF16 R4, R44.reuse, R196, R4 ;  /* 0x000000c42c04723c */ /* 0x040fec0000041804 */
[-C--:B------:R-:W-:Y:S06]  /*45c0*/  HMMA.16816.F32.BF16 R32, R44, R198.reuse, R32 ;  /* 0x000000c62c20723c */ /* 0x080fec0000041820 */
[----:B------:R-:W-:Y:S06]  /*45d0*/  HMMA.16816.F32.BF16 R28, R48, R198, R28 ;  /* 0x000000c6301c723c */ /* 0x000fec000004181c */
[C---:B-1----:R-:W-:Y:S06]  /*45e0*/  HMMA.16816.F32.BF16 R24, R40.reuse, R192, R24 ;  /* 0x000000c02818723c */ /* 0x042fec0000041818 */
[----:B------:R-:W-:Y:S06]  /*45f0*/  HMMA.16816.F32.BF16 R12, R40, R194, R12 ;  /* 0x000000c2280c723c */ /* 0x000fec000004180c */
[C---:B--2---:R-:W-:Y:S06]  /*4600*/  HMMA.16816.F32.BF16 R20, R36.reuse, R192, R20 ;  /* 0x000000c02414723c */ /* 0x044fec0000041814 */
[----:B------:R-:W-:Y:S06]  /*4610*/  HMMA.16816.F32.BF16 R16, R36, R194, R16 ;  /* 0x000000c22410723c */ /* 0x000fec0000041810 */
[C---:B------:R-:W-:Y:S06]  /*4620*/  HMMA.16816.F32.BF16 R196, R184.reuse, R188, RZ ;  /* 0x000000bcb8c4723c */ /* 0x040fec00000418ff */
[----:B------:R-:W-:Y:S06]  /*4630*/  HMMA.16816.F32.BF16 R192, R184, R190, RZ ;  /* 0x000000beb8c0723c */ /* 0x000fec00000418ff */
[C---:B------:R-:W-:Y:S06]  /*4640*/  HMMA.16816.F32.BF16 R200, R180.reuse, R188, RZ ;  /* 0x000000bcb4c8723c */ /* 0x040fec00000418ff */
[-C--:B------:R-:W-:Y:S06]  /*4650*/  HMMA.16816.F32.BF16 R64, R180, R204.reuse, RZ ;  /* 0x000000ccb440723c */ /* 0x080fec00000418ff */
[----:B------:R-:W-:Y:S06]  /*4660*/  HMMA.16816.F32.BF16 R60, R184, R204, RZ ;  /* 0x000000ccb83c723c */ /* 0x000fec00000418ff */
[----:B------:R-:W-:Y:S06]  /*4670*/  HMMA.16816.F32.BF16 R188, R180, R190, RZ ;  /* 0x000000beb4bc723c */ /* 0x000fec00000418ff */
[-C--:B------:R-:W-:Y:S06]  /*4680*/  HMMA.16816.F32.BF16 R184, R184, R206.reuse, RZ ;  /* 0x000000ceb8b8723c */ /* 0x080fec00000418ff */
[----:B------:R-:W-:Y:S01]  /*4690*/  HMMA.16816.F32.BF16 R180, R180, R206, RZ ;  /* 0x000000ceb4b4723c */ /* 0x000fe200000418ff */
[----:B------:R-:W1:Y:S05]  /*46a0*/  LDSM.16.M88.4 R204, [R222+0x800] ;  /* 0x00080000decc783b */ /* 0x000e6a0000000200 */
[-C--:B------:R-:W-:Y:S06]  /*46b0*/  HMMA.16816.F32.BF16 R60, R208, R248.reuse, R60 ;  /* 0x000000f8d03c723c */ /* 0x080fec000004183c */
[----:B------:R-:W-:Y:S06]  /*46c0*/  HMMA.16816.F32.BF16 R64, R212, R248, R64 ;  /* 0x000000f8d440723c */ /* 0x000fec0000041840 */
[-C--:B------:R-:W-:Y:S06]  /*46d0*/  HMMA.16816.F32.BF16 R184, R208, R250.reuse, R184 ;  /* 0x000000fad0b8723c */ /* 0x080fec00000418b8 */
[----:B------:R-:W-:Y:S06]  /*46e0*/  HMMA.16816.F32.BF16 R180, R212, R250, R180 ;  /* 0x000000fad4b4723c */ /* 0x000fec00000418b4 */
[-C--:B------:R-:W-:Y:S06]  /*46f0*/  HMMA.16816.F32.BF16 R8, R40, R216.reuse, R8 ;  /* 0x000000d82808723c */ /* 0x080fec0000041808 */
[----:B------:R-:W-:Y:S06]  /*4700*/  HMMA.16816.F32.BF16 R4, R36, R216, R4 ;  /* 0x000000d82404723c */ /* 0x000fec0000041804 */
[C---:B-1----:R-:W-:Y:S06]  /*4710*/  HMMA.16816.F32.BF16 R196, R208.reuse, R204, R196 ;  /* 0x000000ccd0c4723c */ /* 0x042fec00000418c4 */
[----:B------:R-:W-:Y:S01]  /*4720*/  HMMA.16816.F32.BF16 R192, R208, R206, R192 ;  /* 0x000000ced0c0723c */ /* 0x000fe200000418c0 */
[----:B------:R-:W1:Y:S05]  /*4730*/  LDSM.16.M88.4 R208, [R224+0x1800] ;  /* 0x00180000e0d0783b */ /* 0x000e6a0000000200 */
[C---:B------:R-:W-:Y:S06]  /*4740*/  HMMA.16816.F32.BF16 R200, R212.reuse, R204, R200 ;  /* 0x000000ccd4c8723c */ /* 0x040fec00000418c8 */
[----:B------:R-:W-:Y:S01]  /*4750*/  HMMA.16816.F32.BF16 R188, R212, R206, R188 ;  /* 0x000000ced4bc723c */ /* 0x000fe200000418bc */
[----:B------:R-:W2:Y:S05]  /*4760*/  LDSM.16.M88.4 R204, [R224+0x1c00] ;  /* 0x001c0000e0cc783b */ /* 0x000eaa0000000200 */
[-C--:B------:R-:W-:Y:S06]  /*4770*/  HMMA.16816.F32.BF16 R32, R36, R218.reuse, R32 ;  /* 0x000000da2420723c */ /* 0x080fec0000041820 */
[----:B------:R-:W-:Y:S06]  /*4780*/  HMMA.16816.F32.BF16 R28, R40, R218, R28 ;  /* 0x000000da281c723c */ /* 0x000fec000004181c */
[C---:B-1----:R-:W-:Y:S06]  /*4790*/  HMMA.16816.F32.BF16 R196, R172.reuse, R208, R196 ;  /* 0x000000d0acc4723c */ /* 0x042fec00000418c4 */
[C---:B------:R-:W-:Y:S06]  /*47a0*/  HMMA.16816.F32.BF16 R192, R172.reuse, R210, R192 ;  /* 0x000000d2acc0723c */ /* 0x040fec00000418c0 */
[C---:B--2---:R-:W-:Y:S06]  /*47b0*/  HMMA.16816.F32.BF16 R60, R172.reuse, R204, R60 ;  /* 0x000000ccac3c723c */ /* 0x044fec000004183c */
[----:B------:R-:W-:Y:S01]  /*47c0*/  HMMA.16816.F32.BF16 R184, R172, R206, R184 ;  /* 0x000000ceacb8723c */ /* 0x000fe200000418b8 */
[----:B------:R-:W1:Y:S05]  /*47d0*/  LDSM.16.M88.4 R172, [R222+0x1800] ;  /* 0x00180000deac783b */ /* 0x000e6a0000000200 */
[C---:B------:R-:W-:Y:S06]  /*47e0*/  HMMA.16816.F32.BF16 R200, R176.reuse, R208, R200 ;  /* 0x000000d0b0c8723c */ /* 0x040fec00000418c8 */
[C---:B------:R-:W-:Y:S01]  /*47f0*/  HMMA.16816.F32.BF16 R188, R176.reuse, R210, R188 ;  /* 0x000000d2b0bc723c */ /* 0x040fe200000418bc */
[----:B------:R-:W-:Y:S05]  /*4800*/  LDSM.16.M88.4 R208, [R224+0x2800] ;  /* 0x00280000e0d0783b */ /* 0x000fea0000000200 */
[C---:B------:R-:W-:Y:S06]  /*4810*/  HMMA.16816.F32.BF16 R64, R176.reuse, R204, R64 ;  /* 0x000000ccb040723c */ /* 0x040fec0000041840 */
[----:B------:R-:W-:Y:S01]  /*4820*/  HMMA.16816.F32.BF16 R180, R176, R206, R180 ;  /* 0x000000ceb0b4723c */ /* 0x000fe200000418b4 */
[----:B------:R-:W2:Y:S04]  /*4830*/  LDSM.16.M88.4 R176, [R222+0x1c00] ;  /* 0x001c0000deb0783b */ /* 0x000ea80000000200 */
[----:B------:R-:W3:Y:S01]  /*4840*/  LDSM.16.M88.4 R204, [R224+0x2c00] ;  /* 0x002c0000e0cc783b */ /* 0x000ee20000000200 */
[C---:B-1----:R-:W-:Y:S06]  /*4850*/  HMMA.16816.F32.BF16 R196, R52.reuse, R172, R196 ;  /* 0x000000ac34c4723c */ /* 0x042fec00000418c4 */
[----:B------:R-:W-:Y:S06]  /*4860*/  HMMA.16816.F32.BF16 R192, R52, R174, R192 ;  /* 0x000000ae34c0723c */ /* 0x000fec00000418c0 */
[C---:B------:R-:W-:Y:S06]  /*4870*/  HMMA.16816.F32.BF16 R200, R56.reuse, R172, R200 ;  /* 0x000000ac38c8723c */ /* 0x040fec00000418c8 */
[----:B------:R-:W-:Y:S06]  /*4880*/  HMMA.16816.F32.BF16 R188, R56, R174, R188 ;  /* 0x000000ae38bc723c */ /* 0x000fec00000418bc */
[C---:B--2---:R-:W-:Y:S06]  /*4890*/  HMMA.16816.F32.BF16 R60, R52.reuse, R176, R60 ;  /* 0x000000b0343c723c */ /* 0x044fec000004183c */
[----:B------:R-:W-:Y:S06]  /*48a0*/  HMMA.16816.F32.BF16 R184, R52, R178, R184 ;  /* 0x000000b234b8723c */ /* 0x000fec00000418b8 */
[----:B------:R-:W-:Y:S01]  /*48b0*/  HMMA.16816.F32.BF16 R196, R44, R208, R196 ;  /* 0x000000d02cc4723c */ /* 0x000fe200000418c4 */
[----:B------:R-:W-:-:S04]  /*48c0*/  IMAD R54, R164, 0x40, R246 ;  /* 0x00000040a4367824 */ /* 0x000fc800078e02f6 */
[C---:B------:R-:W-:Y:S01]  /*48d0*/  VIADD R52, R54.reuse, 0x1 ;  /* 0x0000000136347836 */ /* 0x040fe20000000000 */
[C---:B------:R-:W-:Y:S01]  /*48e0*/  HMMA.16816.F32.BF16 R192, R44.reuse, R210, R192 ;  /* 0x000000d22cc0723c */ /* 0x040fe200000418c0 */
[CC--:B------:R-:W-:Y:S02]  /*48f0*/  ISETP.GE.AND P6, PT, R54.reuse, R242.reuse, PT ;  /* 0x000000f23600720c */ /* 0x0c0fe40003fc6270 */
[-C--:B------:R-:W-:Y:S02]  /*4900*/  ISETP.GE.AND P0, PT, R54, R241.reuse, PT ;  /* 0x000000f13600720c */ /* 0x080fe40003f06270 */
[----:B------:R-:W-:Y:S01]  /*4910*/  ISETP.GE.AND P3, PT, R52, R242, PT ;  /* 0x000000f23400720c */ /* 0x000fe20003f66270 */
[----:B---3--:R-:W-:Y:S01]  /*4920*/  HMMA.16816.F32.BF16 R60, R44, R204, R60 ;  /* 0x000000cc2c3c723c */ /* 0x008fe2000004183c */
[----:B------:R-:W-:Y:S02]  /*4930*/  FSEL R53, R26, -INF , !P0 ;  /* 0xff8000001a357808 */ /* 0x000fe40004000000 */
[----:B------:R-:W-:-:S02]  /*4940*/  ISETP.GE.AND P4, PT, R52, R241, PT ;  /* 0x000000f13400720c */ /* 0x000fc40003f86270 */
[-C--:B------:R-:W-:Y:S01]  /*4950*/  ISETP.GE.AND P1, PT, R52, R240.reuse, PT ;  /* 0x000000f03400720c */ /* 0x080fe20003f26270 */
[----:B------:R-:W-:Y:S01]  /*4960*/  HMMA.16816.F32.BF16 R184, R44, R206, R184 ;  /* 0x000000ce2cb8723c */ /* 0x000fe200000418b8 */
[----:B------:R-:W-:Y:S02]  /*4970*/  FSEL R55, R27, -INF , !P4 ;  /* 0xff8000001b377808 */ /* 0x000fe40006000000 */
[----:B------:R-:W-:Y:S02]  /*4980*/  ISETP.GE.AND P4, PT, R54, R240, PT ;  /* 0x000000f03600720c */ /* 0x000fe40003f86270 */
[----:B------:R-:W-:Y:S01]  /*4990*/  ISETP.GE.AND P2, PT, R52, R169, PT ;  /* 0x000000a93400720c */ /* 0x000fe20003f46270 */
[----:B------:R-:W-:Y:S01]  /*49a0*/  HMMA.16816.F32.BF16 R64, R56, R176, R64 ;  /* 0x000000b03840723c */ /* 0x000fe20000041840 */
[----:B------:R-:W-:Y:S01]  /*49b0*/  VIADD R44, R54, 0x8 ;  /* 0x00000008362c7836 */ /* 0x000fe20000000000 */
[----:B------:R-:W-:Y:S02]  /*49c0*/  FSEL R52, R20, -INF , !P4 ;  /* 0xff80000014347808 */ /* 0x000fe40006000000 */
[----:B------:R-:W-:-:S02]  /*49d0*/  FSEL R246, R21, -INF , !P1 ;  /* 0xff80000015f67808 */ /* 0x000fc40004800000 */
[----:B------:R-:W-:Y:S01]  /*49e0*/  HMMA.16816.F32.BF16 R180, R56, R178, R180 ;  /* 0x000000b238b4723c */ /* 0x000fe200000418b4 */
[C---:B------:R-:W-:Y:S02]  /*49f0*/  ISETP.GE.AND P5, PT, R44.reuse, R242, PT ;  /* 0x000000f22c00720c */ /* 0x040fe40003fa6270 */
[-C--:B------:R-:W-:Y:S02]  /*4a00*/  ISETP.GE.AND P0, PT, R44, R169.reuse, PT ;  /* 0x000000a92c00720c */ /* 0x080fe40003f06270 */
[----:B------:R-:W-:Y:S01]  /*4a10*/  ISETP.GE.AND P1, PT, R54, R169, PT ;  /* 0x000000a93600720c */ /* 0x000fe20003f26270 */
[C---:B------:R-:W-:Y:S01]  /*4a20*/  HMMA.16816.F32.BF16 R200, R48.reuse, R208, R200 ;  /* 0x000000d030c8723c */ /* 0x040fe200000418c8 */
[----:B------:R-:W-:Y:S01]  /*4a30*/  FSEL R59, R24, -INF , !P6 ;  /* 0xff800000183b7808 */ /* 0x000fe20007000000 */
[----:B------:R-:W-:Y:S01]  /*4a40*/  VIADD R56, R54, 0x9 ;  /* 0x0000000936387836 */ /* 0x000fe20000000000 */
[----:B------:R-:W-:Y:S02]  /*4a50*/  FSEL R57, R25, -INF , !P3 ;  /* 0xff80000019397808 */ /* 0x000fe40005800000 */
[C---:B------:R-:W-:Y:S01]  /*4a60*/  ISETP.GE.AND P6, PT, R44.reuse, R241, PT ;  /* 0x000000f12c00720c */ /* 0x040fe20003fc6270 */
[----:B------:R-:W-:Y:S01]  /*4a70*/  HMMA.16816.F32.BF16 R188, R48, R210, R188 ;  /* 0x000000d230bc723c */ /* 0x000fe200000418bc */
[-C--:B------:R-:W-:Y:S01]  /*4a80*/  ISETP.GE.AND P3, PT, R44, R240.reuse, PT ;  /* 0x000000f02c00720c */ /* 0x080fe20003f66270 */
[----:B------:R-:W1:Y:S01]  /*4a90*/  LDSM.16.M88.4 R24, [R222+0x2c00] ;  /* 0x002c0000de18783b */ /* 0x000e620000000200 */
[----:B------:R-:W-:-:S02]  /*4aa0*/  ISETP.GE.AND P4, PT, R56, R240, PT ;  /* 0x000000f03800720c */ /* 0x000fc40003f86270 */
[----:B------:R-:W-:Y:S01]  /*4ab0*/  FSEL R20, R16, -INF , !P3 ;  /* 0xff80000010147808 */ /* 0x000fe20005800000 */
[----:B------:R-:W2:Y:S01]  /*4ac0*/  LDSM.16.M88.4 R44, [R222+0x2800] ;  /* 0x00280000de2c783b */ /* 0x000ea20000000200 */
[----:B------:R-:W-:Y:S01]  /*4ad0*/  FSEL R16, R17, -INF , !P4 ;  /* 0xff80000011107808 */ /* 0x000fe20006000000 */
[C---:B------:R-:W-:Y:S01]  /*4ae0*/  HMMA.16816.F32.BF16 R64, R48.reuse, R204, R64 ;  /* 0x000000cc3040723c */ /* 0x040fe20000041840 */
[----:B------:R-:W-:Y:S01]  /*4af0*/  FSEL R17, R22, -INF , !P1 ;  /* 0xff80000016117808 */ /* 0x000fe20004800000 */
[----:B------:R-:W-:Y:S01]  /*4b00*/  VIADD R22, R54, 0x10 ;  /* 0x0000001036167836 */ /* 0x000fe20000000000 */
[----:B------:R-:W-:Y:S01]  /*4b10*/  FSEL R21, R12, -INF , !P5 ;  /* 0xff8000000c157808 */ /* 0x000fe20006800000 */
[----:B------:R-:W-:Y:S01]  /*4b20*/  VIADD R12, R54, 0x11 ;  /* 0x00000011360c7836 */ /* 0x000fe20000000000 */
[C---:B------:R-:W-:Y:S01]  /*4b30*/  ISETP.GE.AND P3, PT, R56.reuse, R242, PT ;  /* 0x000000f23800720c */ /* 0x040fe20003f66270 */
[----:B------:R-:W-:Y:S01]  /*4b40*/  HMMA.16816.F32.BF16 R180, R48, R206, R180 ;  /* 0x000000ce30b4723c */ /* 0x000fe200000418b4 */
[----:B------:R-:W-:Y:S01]  /*4b50*/  ISETP.GE.AND P1, PT, R56, R169, PT ;  /* 0x000000a93800720c */ /* 0x000fe20003f26270 */
[----:B------:R-:W-:-:S04]  /*4b60*/  DEPBAR.LE SB0, 0x0 ;  /* 0x000080000000791a */ /* 0x000fc80000000000 */
[----:B------:R-:W-:Y:S02]  /*4b70*/  FSEL R23, R23, -INF , !P2 ;  /* 0xff80000017177808 */ /* 0x000fe40005000000 */
[----:B------:R-:W-:Y:S02]  /*4b80*/  ISETP.GE.AND P4, PT, R56, R241, PT ;  /* 0x000000f13800720c */ /* 0x000fe40003f86270 */
[-C--:B------:R-:W-:Y:S02]  /*4b90*/  ISETP.GE.AND P2, PT, R22, R242.reuse, PT ;  /* 0x000000f21600720c */ /* 0x080fe40003f46270 */
[----:B------:R-:W-:Y:S01]  /*4ba0*/  FSEL R49, R14, -INF , !P6 ;  /* 0xff8000000e317808 */ /* 0x000fe20007000000 */
[----:B------:R-:W-:Y:S01]  /*4bb0*/  VIADD R14, R54, 0x18 ;  /* 0x00000018360e7836 */ /* 0x000fe20000000000 */
[----:B------:R-:W-:Y:S02]  /*4bc0*/  ISETP.GE.AND P6, PT, R12, R242, PT ;  /* 0x000000f20c00720c */ /* 0x000fe40003fc6270 */
[----:B------:R-:W-:-:S02]  /*4bd0*/  FSEL R51, R13, -INF , !P3 ;  /* 0xff8000000d337808 */ /* 0x000fc40005800000 */
[CC--:B------:R-:W-:Y:S02]  /*4be0*/  ISETP.GE.AND P5, PT, R22.reuse, R241.reuse, PT ;  /* 0x000000f11600720c */ /* 0x0c0fe40003fa6270 */
[----:B------:R-:W-:Y:S02]  /*4bf0*/  FSEL R19, R19, -INF , !P1 ;  /* 0xff80000013137808 */ /* 0x000fe40004800000 */
[-C--:B------:R-:W-:Y:S02]  /*4c00*/  ISETP.GE.AND P3, PT, R22, R240.reuse, PT ;  /* 0x000000f01600720c */ /* 0x080fe40003f66270 */
[----:B------:R-:W-:Y:S02]  /*4c10*/  FSEL R15, R15, -INF , !P4 ;  /* 0xff8000000f0f7808 */ /* 0x000fe40006000000 */
[----:B------:R-:W-:Y:S02]  /*4c20*/  ISETP.GE.AND P1, PT, R12, R241, PT ;  /* 0x000000f10c00720c */ /* 0x000fe40003f26270 */
[----:B------:R-:W-:Y:S01]  /*4c30*/  FSEL R8, R8, -INF , !P2 ;  /* 0xff80000008087808 */ /* 0x000fe20005000000 */
[----:B-1----:R-:W-:Y:S01]  /*4c40*/  HMMA.16816.F32.BF16 R64, R40, R24, R64 ;  /* 0x000000182840723c */ /* 0x002fe20000041840 */
[----:B------:R-:W-:-:S02]  /*4c50*/  ISETP.GE.AND P4, PT, R12, R240, PT ;  /* 0x000000f00c00720c */ /* 0x000fc40003f86270 */
[----:B------:R-:W-:Y:S02]  /*4c60*/  ISETP.GE.AND P2, PT, R12, R169, PT ;  /* 0x000000a90c00720c */ /* 0x000fe40003f46270 */
[----:B------:R-:W-:Y:S01]  /*4c70*/  FSEL R12, R9, -INF , !P6 ;  /* 0xff800000090c7808 */ /* 0x000fe20007000000 */
[C---:B--2---:R-:W-:Y:S01]  /*4c80*/  HMMA.16816.F32.BF16 R200, R40.reuse, R44, R200 ;  /* 0x0000002c28c8723c */ /* 0x044fe200000418c8 */
[----:B------:R-:W-:Y:S01]  /*4c90*/  FSEL R9, R10, -INF , !P5 ;  /* 0xff8000000a097808 */ /* 0x000fe20006800000 */
[C---:B------:R-:W-:Y:S01]  /*4ca0*/  VIADD R10, R54.reuse, 0x19 ;  /* 0x00000019360a7836 */ /* 0x040fe20000000000 */
[----:B------:R-:W-:Y:S01]  /*4cb0*/  FSEL R211, R11, -INF , !P1 ;  /* 0xff8000000bd37808 */ /* 0x000fe20004800000 */
[----:B------:R-:W-:Y:S01]  /*4cc0*/  VIADD R11, R54, 0x30 ;  /* 0x00000030360b7836 */ /* 0x000fe20000000000 */
[----:B------:R-:W-:Y:S01]  /*4cd0*/  FSEL R172, R4, -INF , !P3 ;  /* 0xff80000004ac7808 */ /* 0x000fe20005800000 */
[----:B------:R-:W-:Y:S01]  /*4ce0*/  HMMA.16816.F32.BF16 R188, R40, R46, R188 ;  /* 0x0000002e28bc723c */ /* 0x000fe200000418bc */
[----:B------:R-:W-:Y:S01]  /*4cf0*/  ISETP.GE.AND P6, PT, R14, R242, PT ;  /* 0x000000f20e00720c */ /* 0x000fe20003fc6270 */
[----:B------:R-:W-:Y:S01]  /*4d00*/  VIADD R4, R54, 0x20 ;  /* 0x0000002036047836 */ /* 0x000fe20000000000 */
[----:B------:R-:W-:-:S02]  /*4d10*/  ISETP.GE.AND P5, PT, R14, R241, PT ;  /* 0x000000f10e00720c */ /* 0x000fc40003fa6270 */
[C---:B------:R-:W-:Y:S01]  /*4d20*/  ISETP.GE.AND P1, PT, R14.reuse, R240, PT ;  /* 0x000000f00e00720c */ /* 0x040fe20003f26270 */
[----:B------:R-:W-:Y:S01]  /*4d30*/  HMMA.16816.F32.BF16 R180, R40, R26, R180 ;  /* 0x0000001a28b4723c */ /* 0x000fe200000418b4 */
[----:B------:R-:W-:Y:S02]  /*4d40*/  ISETP.GE.AND P3, PT, R14, R169, PT ;  /* 0x000000a90e00720c */ /* 0x000fe40003f66270 */
[----:B------:R-:W-:Y:S02]  /*4d50*/  FMNMX.FTZ R14, R168, R59, !PT ;  /* 0x0000003ba80e7209 */ /* 0x000fe40007810000 */
[----:B------:R-:W-:Y:S01]  /*4d60*/  FSEL R13, R18, -INF , !P0 ;  /* 0xff800000120d7808 */ /* 0x000fe20004000000 */
[----:B------:R-:W-:Y:S01]  /*4d70*/  HMMA.16816.F32.BF16 R60, R36, R24, R60 ;  /* 0x00000018243c723c */ /* 0x000fe2000004183c */
[----:B------:R-:W-:Y:S02]  /*4d80*/  FSEL R174, R5, -INF , !P4 ;  /* 0xff80000005ae7808 */ /* 0x000fe40006000000 */
[----:B------:R-:W-:-:S02]  /*4d90*/  ISETP.GE.AND P0, PT, R22, R169, PT ;  /* 0x000000a91600720c */ /* 0x000fc40003f06270 */
[----:B------:R-:W-:Y:S01]  /*4da0*/  ISETP.GE.AND P4, PT, R10, R240, PT ;  /* 0x000000f00a00720c */ /* 0x000fe20003f86270 */
[C---:B------:R-:W-:Y:S01]  /*4db0*/  HMMA.16816.F32.BF16 R196, R36.reuse, R44, R196 ;  /* 0x0000002c24c4723c */ /* 0x040fe200000418c4 */
[----:B------:R-:W-:Y:S02]  /*4dc0*/  FMNMX.FTZ R14, R57, R14, !PT ;  /* 0x0000000e390e7209 */ /* 0x000fe40007810000 */
[----:B------:R-:W-:Y:S02]  /*4dd0*/  FSEL R178, R32, -INF , !P1 ;  /* 0xff80000020b27808 */ /* 0x000fe40004800000 */
[----:B------:R-:W-:Y:S01]  /*4de0*/  FSEL R216, R33, -INF , !P4 ;  /* 0xff80000021d87808 */ /* 0x000fe20006000000 */
[----:B------:R-:W-:Y:S01]  /*4df0*/  HMMA.16816.F32.BF16 R192, R36, R46, R192 ;  /* 0x0000002e24c0723c */ /* 0x000fe200000418c0 */
[----:B------:R-:W-:Y:S01]  /*4e00*/  FSEL R214, R6, -INF , !P0 ;  /* 0xff80000006d67808 */ /* 0x000fe20004000000 */
[----:B------:R-:W-:Y:S01]  /*4e10*/  VIADD R6, R54, 0x29 ;  /* 0x0000002936067836 */ /* 0x000fe20000000000 */
[----:B------:R-:W-:-:S02]  /*4e20*/  ISETP.GE.AND P1, PT, R10, R242, PT ;  /* 0x000000f20a00720c */ /* 0x000fc40003f26270 */
[C---:B------:R-:W-:Y:S01]  /*4e30*/  ISETP.GE.AND P4, PT, R10.reuse, R241, PT ;  /* 0x000000f10a00720c */ /* 0x040fe20003f86270 */
[----:B------:R-:W-:Y:S01]  /*4e40*/  HMMA.16816.F32.BF16 R184, R36, R26, R184 ;  /* 0x0000001a24b8723c */ /* 0x000fe200000418b8 */
[----:B------:R-:W-:Y:S01]  /*4e50*/  ISETP.GE.AND P0, PT, R10, R169, PT ;  /* 0x000000a90a00720c */ /* 0x000fe20003f06270 */
[----:B------:R-:W-:Y:S01]  /*4e60*/  VIADD R10, R54, 0x28 ;  /* 0x00000028360a7836 */ /* 0x000fe20000000000 */
[----:B------:R-:W-:Y:S02]  /*4e70*/  FSEL R212, R7, -INF , !P2 ;  /* 0xff80000007d47808 */ /* 0x000fe40005000000 */
[----:B------:R-:W-:Y:S02]  /*4e80*/  FMNMX.FTZ R14, R21, R14, !PT ;  /* 0x0000000e150e7209 */ /* 0x000fe40007810000 */
[----:B------:R-:W-:Y:S02]  /*4e90*/  ISETP.GE.AND P2, PT, R4, R242, PT ;  /* 0x000000f20400720c */ /* 0x000fe40003f46270 */
[----:B------:R-:W-:-:S02]  /*4ea0*/  FSEL R5, R28, -INF , !P6 ;  /* 0xff8000001c057808 */ /* 0x000fc40007000000 */
[----:B------:R-:W-:Y:S02]  /*4eb0*/  FSEL R29, R29, -INF , !P1 ;  /* 0xff8000001d1d7808 */ /* 0x000fe40004800000 */
[----:B------:R-:W-:Y:S02]  /*4ec0*/  FSEL R210, R34, -INF , !P3 ;  /* 0xff80000022d27808 */ /* 0x000fe40005800000 */
[----:B------:R-:W-:Y:S02]  /*4ed0*/  FMNMX.FTZ R7, R51, R14, !PT ;  /* 0x0000000e33077209 */ /* 0x000fe40007810000 */
[C---:B------:R-:W-:Y:S01]  /*4ee0*/  ISETP.GE.AND P1, PT, R4.reuse, R241, PT ;  /* 0x000000f10400720c */ /* 0x040fe20003f26270 */
[----:B------:R-:W-:Y:S01]  /*4ef0*/  BAR.SYNC.DEFER_BLOCKING 0x0 ;  /* 0x0000000000007b1d */ /* 0x000fe20000010000 */
[C---:B------:R-:W-:Y:S02]  /*4f00*/  ISETP.GE.AND P6, PT, R4.reuse, R240, PT ;  /* 0x000000f00400720c */ /* 0x040fe40003fc6270 */
[----:B------:R-:W-:Y:S01]  /*4f10*/  ISETP.GE.AND P3, PT, R4, R169, PT ;  /* 0x000000a90400720c */ /* 0x000fe20003f66270 */
[----:B------:R-:W-:Y:S01]  /*4f20*/  VIADD R4, R54, 0x21 ;  /* 0x0000002136047836 */ /* 0x000fe20000000000 */
[----:B------:R-:W-:-:S02]  /*4f30*/  FSEL R215, R200, -INF , !P2 ;  /* 0xff800000c8d77808 */ /* 0x000fc40005000000 */
[----:B------:R-:W-:Y:S02]  /*4f40*/  ISETP.GE.AND P2, PT, R10, R242, PT ;  /* 0x000000f20a00720c */ /* 0x000fe40003f46270 */
[----:B------:R-:W-:Y:S02]  /*4f50*/  FMNMX.FTZ R7, R8, R7, !PT ;  /* 0x0000000708077209 */ /* 0x000fe40007810000 */
[----:B------:R-:W-:Y:S02]  /*4f60*/  FSEL R208, R35, -INF , !P0 ;  /* 0xff80000023d07808 */ /* 0x000fe40004000000 */
[----:B------:R-:W-:Y:S02]  /*4f70*/  FSEL R206, R30, -INF , !P5 ;  /* 0xff8000001ece7808 */ /* 0x000fe40006800000 */
[----:B------:R-:W-:Y:S02]  /*4f80*/  FSEL R251, R31, -INF , !P4 ;  /* 0xff8000001ffb7808 */ /* 0x000fe40006000000 */
[----:B------:R-:W-:-:S02]  /*4f90*/  FSEL R205, R188, -INF , !P2 ;  /* 0xff800000bccd7808 */ /* 0x000fc40005000000 */
[C---:B------:R-:W-:Y:S02]  /*4fa0*/  ISETP.GE.AND P4, PT, R4.reuse, R242, PT ;  /* 0x000000f20400720c */ /* 0x040fe40003f86270 */
[C---:B------:R-:W-:Y:S02]  /*4fb0*/  ISETP.GE.AND P0, PT, R4.reuse, R241, PT ;  /* 0x000000f10400720c */ /* 0x040fe40003f06270 */
[C---:B------:R-:W-:Y:S02]  /*4fc0*/  ISETP.GE.AND P5, PT, R4.reuse, R240, PT ;  /* 0x000000f00400720c */ /* 0x040fe40003fa6270 */
[----:B------:R-:W-:Y:S02]  /*4fd0*/  ISETP.GE.AND P2, PT, R4, R169, PT ;  /* 0x000000a90400720c */ /* 0x000fe40003f46270 */
[----:B------:R-:W-:Y:S01]  /*4fe0*/  FMNMX.FTZ R4, R12, R7, !PT ;  /* 0x000000070c047209 */ /* 0x000fe20007810000 */
[----:B------:R-:W-:Y:S01]  /*4ff0*/  VIADD R7, R54, 0x31 ;  /* 0x0000003136077836 */ /* 0x000fe20000000000 */
[----:B------:R-:W-:-:S02]  /*5000*/  FSEL R213, R201, -INF , !P4 ;  /* 0xff800000c9d57808 */ /* 0x000fc40006000000 */
[----:B------:R-:W-:Y:S02]  /*5010*/  FMNMX.FTZ R4, R5, R4, !PT ;  /* 0x0000000405047209 */ /* 0x000fe40007810000 */
[----:B------:R-:W-:Y:S02]  /*5020*/  FSEL R203, R203, -INF , !P0 ;  /* 0xff800000cbcb7808 */ /* 0x000fe40004000000 */
[----:B------:R-:W-:Y:S02]  /*5030*/  FMNMX.FTZ R4, R29, R4, !PT ;  /* 0x000000041d047209 */ /* 0x000fe40007810000 */
[----:B------:R-:W-:Y:S02]  /*5040*/  ISETP.GE.AND P4, PT, R6, R242, PT ;  /* 0x000000f20600720c */ /* 0x000fe40003f86270 */
[----:B------:R-:W-:Y:S01]  /*5050*/  FMNMX.FTZ R14, R215, R4, !PT ;  /* 0x00000004d70e7209 */ /* 0x000fe20007810000 */
[C---:B------:R-:W-:Y:S01]  /*5060*/  VIADD R4, R54.reuse, 0x38 ;  /* 0x0000003836047836 */ /* 0x040fe20000000000 */
[----:B------:R-:W-:Y:S01]  /*5070*/  ISETP.GE.AND P0, PT, R11, R242, PT ;  /* 0x000000f20b00720c */ /* 0x000fe20003f06270 */
[----:B------:R-:W-:Y:S01]  /*5080*/  VIADD R54, R54, 0x39 ;  /* 0x0000003936367836 */ /* 0x000fe20000000000 */
[----:B------:R-:W-:-:S02]  /*5090*/  FSEL R209, R189, -INF , !P4 ;  /* 0xff800000bdd17808 */ /* 0x000fc40006000000 */
[----:B------:R-:W-:Y:S02]  /*50a0*/  FSEL R207, R64, -INF , !P0 ;  /* 0xff80000040cf7808 */ /* 0x000fe40004000000 */
[----:B------:R-:W-:Y:S02]  /*50b0*/  FSEL R189, R202, -INF , !P1 ;  /* 0xff800000cabd7808 */ /* 0x000fe40004800000 */
[----:B------:R-:W-:Y:S02]  /*50c0*/  FMNMX.FTZ R14, R213, R14, !PT ;  /* 0x0000000ed50e7209 */ /* 0x000fe40007810000 */
[----:B------:R-:W-:Y:S02]  /*50d0*/  ISETP.GE.AND P0, PT, R54, R242, PT ;  /* 0x000000f23600720c */ /* 0x000fe40003f06270 */
[-C--:B------:R-:W-:Y:S02]  /*50e0*/  ISETP.GE.AND P4, PT, R10, R241.reuse, PT ;  /* 0x000000f10a00720c */ /* 0x080fe40003f86270 */
[----:B------:R-:W-:-:S02]  /*50f0*/  ISETP.GE.AND P1, PT, R6, R241, PT ;  /* 0x000000f10600720c */ /* 0x000fc40003f26270 */
[----:B------:R-:W-:Y:S02]  /*5100*/  FMNMX.FTZ R14, R205, R14, !PT ;  /* 0x0000000ecd0e7209 */ /* 0x000fe40007810000 */
[----:B------:R-:W-:Y:S02]  /*5110*/  FSEL R181, R181, -INF , !P0 ;  /* 0xff800000b5b57808 */ /* 0x000fe40004000000 */
[----:B------:R-:W-:Y:S02]  /*5120*/  FSEL R179, R190, -INF , !P4 ;  /* 0xff800000beb37808 */ /* 0x000fe40006000000 */
[----:B------:R-:W-:Y:S02]  /*5130*/  FSEL R191, R191, -INF , !P1 ;  /* 0xff800000bfbf7808 */ /* 0x000fe40004800000 */
[----:B------:R-:W-:Y:S02]  /*5140*/  ISETP.NE.AND P0, PT, R2, 0x2, PT ;  /* 0x000000020200780c */ /* 0x000fe40003f05270 */
[----:B------:R-:W-:-:S02]  /*5150*/  ISETP.GE.AND P4, PT, R7, R242, PT ;  /* 0x000000f20700720c */ /* 0x000fc40003f86270 */
[----:B------:R-:W-:Y:S02]  /*5160*/  ISETP.GE.AND P1, PT, R4, R242, PT ;  /* 0x000000f20400720c */ /* 0x000fe40003f26270 */
[----:B------:R-:W-:Y:S02]  /*5170*/  FMNMX.FTZ R14, R209, R14, !PT ;  /* 0x0000000ed10e7209 */ /* 0x000fe40007810000 */
[----:B------:R-:W-:Y:S02]  /*5180*/  FSEL R201, R65, -INF , !P4 ;  /* 0xff80000041c97808 */ /* 0x000fe40006000000 */
[----:B------:R-:W-:Y:S02]  /*5190*/  FSEL R180, R180, -INF , !P1 ;  /* 0xff800000b4b47808 */ /* 0x000fe40004800000 */
[C---:B------:R-:W-:Y:S02]  /*51a0*/  ISETP.GE.AND P4, PT, R10.reuse, R240, PT ;  /* 0x000000f00a00720c */ /* 0x040fe40003f86270 */
[----:B------:R-:W-:-:S02]  /*51b0*/  ISETP.GE.AND P1, PT, R10, R169, PT ;  /* 0x000000a90a00720c */ /* 0x000fc40003f26270 */
[----:B------:R-:W-:-:S04]  /*51c0*/  FMNMX.FTZ R10, R207, R14, !PT ;  /* 0x0000000ecf0a7209 */ /* 0x000fc80007810000 */
[----:B------:R-:W-:-:S04]  /*51d0*/  FMNMX.FTZ R25, R201, R10, !PT ;  /* 0x0000000ac9197209 */ /* 0x000fc80007810000 */
[----:B------:R-:W-:Y:S01]  /*51e0*/  FMNMX.FTZ R14, R180, R25, !PT ;  /* 0x00000019b40e7209 */ /* 0x000fe20007810000 */
[----:B------:R-:W-:Y:S06]  /*51f0*/  @!P0 BRA `(.L_x_3) ;  /* 0x0000000000588947 */ /* 0x000fec0003800000 */
[----:B------:R-:W-:-:S05]  /*5200*/  VIADD R25, R2, 0xfffffffd ;  /* 0xfffffffd02197836 */ /* 0x000fca0000000000 */
[----:B------:R-:W-:-:S05]  /*5210*/  SHF.R.S32.HI R27, RZ, 0x1f, R25 ;  /* 0x0000001fff1b7819 */ /* 0x000fca0000011419 */
[-C--:B------:R-:W-:Y:S02]  /*5220*/  IMAD R10, R27, R170.reuse, RZ ;  /* 0x000000aa1b0a7224 */ /* 0x080fe400078e02ff */
[----:B------:R-:W-:-:S04]  /*5230*/  IMAD.WIDE.U32 R26, R25, R170, RZ ;  /* 0x000000aa191a7225 */ /* 0x000fc800078e00ff */
[----:B------:R-:W-:Y:S01]  /*5240*/  IMAD R10, R25, R171, R10 ;  /* 0x000000ab190a7224 */ /* 0x000fe200078e020a */
[----:B------:R-:W-:-:S03]  /*5250*/  LEA R18, P0, R26, R232, 0x6 ;  /* 0x000000e81a127211 */ /* 0x000fc600078030ff */
[----:B------:R-:W-:-:S05]  /*5260*/  IMAD.IADD R25, R27, 0x1, R10 ;  /* 0x000000011b197824 */ /* 0x000fca00078e020a */
[----:B------:R-:W-:Y:S02]  /*5270*/  LEA.HI.X R25, R26, R235, R25, 0x6, P0 ;  /* 0x000000eb1a197211 */ /* 0x000fe400000f3419 */
[----:B------:R-:W-:-:S04]  /*5280*/  LEA R24, P0, R18, UR8, 0x1 ;  /* 0x0000000812187c11 */ /* 0x000fc8000f8008ff */
[----:B------:R-:W-:Y:S02]  /*5290*/  LEA.HI.X R25, R18, UR9, R25, 0x1, P0 ;  /* 0x0000000912197c11 */ /* 0x000fe400080f0c19 */
[----:B------:R-:W-:-:S03]  /*52a0*/  IADD3 R26, P0, R227, R24, RZ ;  /* 0x00000018e31a7210 */ /* 0x000fc60007f1e0ff */
[----:B------:R-:W-:Y:S01]  /*52b0*/  @!PT LDS RZ, [RZ] ;  /* 0x00000000fffff984 */ /* 0x000fe20000000800 */
[----:B------:R-:W-:Y:S01]  /*52c0*/  @!PT LDS RZ, [RZ] ;  /* 0x00000000fffff984 */ /* 0x000fe20000000800 */
[----:B------:R-:W-:Y:S01]  /*52d0*/  @!PT LDS RZ, [RZ] ;  /* 0x00000000fffff984 */ /* 0x000fe20000000800 */
[----:B------:R1:W-:Y:S02]  /*52e0*/  LDGSTS.E.BYPASS.LTC128B.128 [R230+0x6000], desc[UR12][R24.64] ;  /* 0x0600000018e67fae */ /* 0x0003e4000b901d4c */
[----:B------:R-:W-:Y:S02]  /*52f0*/  IMAD.X R27, R226, 0x1, R25, P0 ;  /* 0x00000001e21b7824 */ /* 0x000fe400000e0619 */
[----:B------:R1:W-:Y:S04]  /*5300*/  LDGSTS.E.BYPASS.LTC128B.128 [R230+0x7000], desc[UR12][R24.64+0x40] ;  /* 0x0700004018e67fae */ /* 0x0003e8000b901d4c */
[----:B------:R1:W-:Y:S04]  /*5310*/  LDGSTS.E.BYPASS.LTC128B.128 [R230+0x8000], desc[UR12][R24.64+0x80] ;  /* 0x0800008018e67fae */ /* 0x0003e8000b901d4c */
[----:B------:R1:W-:Y:S04]  /*5320*/  LDGSTS.E.BYPASS.LTC128B.128 [R230+0x6800], desc[UR12][R26.64] ;  /* 0x068000001ae67fae */ /* 0x0003e8000b901d4c */
[----:B------:R1:W-:Y:S04]  /*5330*/  LDGSTS.E.BYPASS.LTC128B.128 [R230+0x7800], desc[UR12][R26.64+0x40] ;  /* 0x078000401ae67fae */ /* 0x0003e8000b901d4c */
[----:B------:R1:W-:Y:S04]  /*5340*/  LDGSTS.E.BYPASS.LTC128B.128 [R230+0x8800], desc[UR12][R26.64+0x80] ;  /* 0x088000801ae67fae */ /* 0x0003e8000b901d4c */
[----:B------:R-:W0:Y:S02]  /*5350*/  LDGDEPBAR ;  /* 0x00000000000079af */ /* 0x000e240000000000 */
.L_x_3:
[----:B------:R-:W-:Y:S02]  /*5360*/  FMNMX.FTZ R10, R181, R14, !PT ;  /* 0x0000000eb50a7209 */ /* 0x000fe40007810000 */
[----:B------:R-:W-:Y:S02]  /*5370*/  ISETP.GE.AND P0, PT, R6, R240, PT ;  /* 0x000000f00600720c */ /* 0x000fe40003f06270 */
[----:B------:R-:W-:Y:S01]  /*5380*/  FSEL R204, R196, -INF , !P6 ;  /* 0xff800000c4cc7808 */ /* 0x000fe20007000000 */
[----:B-1----:R-:W1:Y:S01]  /*5390*/  SHFL.BFLY PT, R25, R10, 0x2, 0x1f ;  /* 0x0c401f000a197f89 */ /* 0x002e6200000e0000 */
[----:B------:R-:W-:Y:S02]  /*53a0*/  FSEL R200, R192, -INF , !P4 ;  /* 0xff800000c0c87808 */ /* 0x000fe40006000000 */
[----:B------:R-:W-:Y:S02]  /*53b0*/  FSEL R196, R193, -INF , !P0 ;  /* 0xff800000c1c47808 */ /* 0x000fe40004000000 */
[----:B------:R-:W-:-:S02]  /*53c0*/  FMNMX.FTZ R18, R167, R53, !PT ;  /* 0x00000035a7127209 */ /* 0x000fc40007810000 */
[-C--:B------:R-:W-:Y:S02]  /*53d0*/  ISETP.GE.AND P4, PT, R7, R241.reuse, PT ;  /* 0x000000f10700720c */ /* 0x080fe40003f86270 */
[----:B------:R-:W-:Y:S02]  /*53e0*/  ISETP.GE.AND P0, PT, R4, R241, PT ;  /* 0x000000f10400720c */ /* 0x000fe40003f06270 */
[----:B------:R-:W-:Y:S02]  /*53f0*/  FMNMX.FTZ R27, R166, R52, !PT ;  /* 0x00000034a61b7209 */ /* 0x000fe40007810000 */
[----:B------:R-:W-:Y:S02]  /*5400*/  FMNMX.FTZ R14, R55, R18, !PT ;  /* 0x00000012370e7209 */ /* 0x000fe40007810000 */
[----:B------:R-:W-:Y:S02]  /*5410*/  FSEL R39, R67, -INF , !P4 ;  /* 0xff80000043277808 */ /* 0x000fe40006000000 */
[----:B------:R-:W-:-:S02]  /*5420*/  FSEL R37, R182, -INF , !P0 ;  /* 0xff800000b6257808 */ /* 0x000fc40004000000 */
[----:B------:R-:W-:Y:S02]  /*5430*/  FMNMX.FTZ R27, R246, R27, !PT ;  /* 0x0000001bf61b7209 */ /* 0x000fe40007810000 */
[C---:B------:R-:W-:Y:S02]  /*5440*/  ISETP.GE.AND P4, PT, R7.reuse, R240, PT ;  /* 0x000000f00700720c */ /* 0x040fe40003f86270 */
[----:B------:R-:W-:Y:S02]  /*5450*/  ISETP.GE.AND P0, PT, R7, R169, PT ;  /* 0x000000a90700720c */ /* 0x000fe40003f06270 */
[----:B-1----:R-:W-:Y:S02]  /*5460*/  FMNMX.FTZ R25, R10, R25, !PT ;  /* 0x000000190a197209 */ /* 0x002fe40007810000 */
[----:B------:R-:W-:Y:S02]  /*5470*/  FMNMX.FTZ R10, R165, R17, !PT ;  /* 0x00000011a50a7209 */ /* 0x000fe40007810000 */
[----:B------:R-:W-:Y:S01]  /*5480*/  ISETP.GE.AND P6, PT, R6, R169, PT ;  /* 0x000000a90600720c */ /* 0x000fe20003fc6270 */
[----:B------:R-:W1:Y:S01]  /*5490*/  SHFL.BFLY PT, R40, R25, 0x1, 0x1f ;  /* 0x0c201f0019287f89 */ /* 0x000e6200000e0000 */
[----:B------:R-:W-:-:S02]  /*54a0*/  FMNMX.FTZ R10, R23, R10, !PT ;  /* 0x0000000a170a7209 */ /* 0x000fc40007810000 */
[----:B------:R-:W-:Y:S02]  /*54b0*/  FMNMX.FTZ R6, R49, R14, !PT ;  /* 0x0000000e31067209 */ /* 0x000fe40007810000 */
[----:B------:R-:W-:Y:S02]  /*54c0*/  FMNMX.FTZ R10, R13, R10, !PT ;  /* 0x0000000a0d0a7209 */ /* 0x000fe40007810000 */
[----:B------:R-:W-:Y:S02]  /*54d0*/  FMNMX.FTZ R27, R20, R27, !PT ;  /* 0x0000001b141b7209 */ /* 0x000fe40007810000 */
[----:B------:R-:W-:Y:S02]  /*54e0*/  FMNMX.FTZ R7, R19, R10, !PT ;  /* 0x0000000a13077209 */ /* 0x000fe40007810000 */
[----:B------:R-:W-:Y:S02]  /*54f0*/  FSEL R202, R197, -INF , !P5 ;  /* 0xff800000c5ca7808 */ /* 0x000fe40006800000 */
[----:B------:R-:W-:-:S02]  /*5500*/  FMNMX.FTZ R7, R214, R7, !PT ;  /* 0x00000007d6077209 */ /* 0x000fc40007810000 */
[----:B------:R-:W-:Y:S02]  /*5510*/  ISETP.GE.AND P5, PT, R11, R241, PT ;  /* 0x000000f10b00720c */ /* 0x000fe40003fa6270 */
[----:B------:R-:W-:Y:S02]  /*5520*/  FMNMX.FTZ R6, R15, R6, !PT ;  /* 0x000000060f067209 */ /* 0x000fe40007810000 */
[----:B------:R-:W-:Y:S02]  /*5530*/  FMNMX.FTZ R27, R16, R27, !PT ;  /* 0x0000001b101b7209 */ /* 0x000fe40007810000 */
[----:B------:R-:W-:Y:S02]  /*5540*/  FMNMX.FTZ R7, R212, R7, !PT ;  /* 0x00000007d4077209 */ /* 0x000fe40007810000 */
[----:B------:R-:W-:Y:S02]  /*5550*/  FSEL R219, R199, -INF , !P2 ;  /* 0xff800000c7db7808 */ /* 0x000fe40005000000 */
[----:B------:R-:W-:-:S02]  /*5560*/  FSEL R193, R66, -INF , !P5 ;  /* 0xff80000042c17808 */ /* 0x000fc40006800000 */
[----:B------:R-:W-:Y:S02]  /*5570*/  FMNMX.FTZ R6, R9, R6, !PT ;  /* 0x0000000609067209 */ /* 0x000fe40007810000 */
[C---:B------:R-:W-:Y:S02]  /*5580*/  ISETP.GE.AND P2, PT, R11.reuse, R240, PT ;  /* 0x000000f00b00720c */ /* 0x040fe40003f46270 */
[----:B------:R-:W-:Y:S02]  /*5590*/  ISETP.GE.AND P5, PT, R11, R169, PT ;  /* 0x000000a90b00720c */ /* 0x000fe40003fa6270 */
[----:B------:R-:W-:Y:S02]  /*55a0*/  FMNMX.FTZ R11, R172, R27, !PT ;  /* 0x0000001bac0b7209 */ /* 0x000fe40007810000 */
[----:B------:R-:W-:Y:S02]  /*55b0*/  FMNMX.FTZ R7, R210, R7, !PT ;  /* 0x00000007d2077209 */ /* 0x000fe40007810000 */
[----:B------:R-:W-:-:S02]  /*55c0*/  FMNMX.FTZ R31, R211, R6, !PT ;  /* 0x00000006d31f7209 */ /* 0x000fc40007810000 */
[----:B------:R-:W-:Y:S02]  /*55d0*/  FMNMX.FTZ R11, R174, R11, !PT ;  /* 0x0000000bae0b7209 */ /* 0x000fe40007810000 */
[----:B------:R-:W-:Y:S02]  /*55e0*/  FSEL R249, R198, -INF , !P3 ;  /* 0xff800000c6f97808 */ /* 0x000fe40005800000 */
[----:B------:R-:W-:Y:S02]  /*55f0*/  FMNMX.FTZ R10, R208, R7, !PT ;  /* 0x00000007d00a7209 */ /* 0x000fe40007810000 */
[----:B------:R-:W-:Y:S02]  /*5600*/  FMNMX.FTZ R6, R206, R31, !PT ;  /* 0x0000001fce067209 */ /* 0x000fe40007810000 */
[----:B------:R-:W-:Y:S02]  /*5610*/  FMNMX.FTZ R11, R178, R11, !PT ;  /* 0x0000000bb20b7209 */ /* 0x000fe40007810000 */
[----:B------:R-:W-:-:S02]  /*5620*/  FMNMX.FTZ R10, R249, R10, !PT ;  /* 0x0000000af90a7209 */ /* 0x000fc40007810000 */
[----:B------:R-:W-:Y:S02]  /*5630*/  FMNMX.FTZ R6, R251, R6, !PT ;  /* 0x00000006fb067209 */ /* 0x000fe40007810000 */
[----:B------:R-:W-:Y:S02]  /*5640*/  ISETP.GE.AND P3, PT, R54, R241, PT ;  /* 0x000000f13600720c */ /* 0x000fe40003f66270 */
[----:B------:R-:W-:Y:S02]  /*5650*/  FMNMX.FTZ R11, R216, R11, !PT ;  /* 0x0000000bd80b7209 */ /* 0x000fe40007810000 */
[----:B------:R-:W-:Y:S02]  /*5660*/  FSEL R241, R194, -INF , !P1 ;  /* 0xff800000c2f17808 */ /* 0x000fe40004800000 */
[----:B------:R-:W-:Y:S02]  /*5670*/  FMNMX.FTZ R14, R219, R10, !PT ;  /* 0x0000000adb0e7209 */ /* 0x000fe40007810000 */
[----:B------:R-:W-:-:S02]  /*5680*/  FMNMX.FTZ R6, R189, R6, !PT ;  /* 0x00000006bd067209 */ /* 0x000fc40007810000 */
[----:B------:R-:W-:Y:S02]  /*5690*/  FMNMX.FTZ R11, R204, R11, !PT ;  /* 0x0000000bcc0b7209 */ /* 0x000fe40007810000 */
[----:B------:R-:W-:Y:S02]  /*56a0*/  FSEL R217, R195, -INF , !P6 ;  /* 0xff800000c3d97808 */ /* 0x000fe40007000000 */
[----:B------:R-:W-:Y:S02]  /*56b0*/  FMNMX.FTZ R14, R241, R14, !PT ;  /* 0x0000000ef10e7209 */ /* 0x000fe40007810000 */
[----:B------:R-:W-:Y:S02]  /*56c0*/  FMNMX.FTZ R6, R203, R6, !PT ;  /* 0x00000006cb067209 */ /* 0x000fe40007810000 */
[----:B------:R-:W-:Y:S02]  /*56d0*/  FSEL R176, R60, -INF , !P2 ;  /* 0xff8000003cb07808 */ /* 0x000fe40005000000 */
[----:B------:R-:W-:-:S02]  /*56e0*/  FMNMX.FTZ R11, R202, R11, !PT ;  /* 0x0000000bca0b7209 */ /* 0x000fc40007810000 */
[----:B------:R-:W-:Y:S02]  /*56f0*/  ISETP.GE.AND P2, PT, R54, R240, PT ;  /* 0x000000f03600720c */ /* 0x000fe40003f46270 */
[----:B------:R-:W-:Y:S02]  /*5700*/  FSEL R177, R62, -INF , !P5 ;  /* 0xff8000003eb17808 */ /* 0x000fe40006800000 */
[----:B------:R-:W-:Y:S02]  /*5710*/  FMNMX.FTZ R14, R217, R14, !PT ;  /* 0x0000000ed90e7209 */ /* 0x000fe40007810000 */
[----:B------:R-:W-:Y:S02]  /*5720*/  FMNMX.FTZ R6, R179, R6, !PT ;  /* 0x00000006b3067209 */ /* 0x000fe40007810000 */
[----:B------:R-:W-:Y:S02]  /*5730*/  FSEL R67, R183, -INF , !P3 ;  /* 0xff800000b7437808 */ /* 0x000fe40005800000 */
[----:B------:R-:W-:-:S02]  /*5740*/  ISETP.GE.AND P3, PT, R4, R240, PT ;  /* 0x000000f00400720c */ /* 0x000fc40003f66270 */
[----:B------:R-:W-:Y:S02]  /*5750*/  FMNMX.FTZ R11, R200, R11, !PT ;  /* 0x0000000bc80b7209 */ /* 0x000fe40007810000 */
[----:B------:R-:W-:Y:S02]  /*5760*/  FSEL R185, R185, -INF , !P2 ;  /* 0xff800000b9b97808 */ /* 0x000fe40005000000 */
[----:B------:R-:W-:Y:S02]  /*5770*/  ISETP.GE.AND P2, PT, R4, R169, PT ;  /* 0x000000a90400720c */ /* 0x000fe40003f46270 */
[----:B------:R-:W-:Y:S02]  /*5780*/  FSEL R175, R63, -INF , !P0 ;  /* 0xff8000003faf7808 */ /* 0x000fe40004000000 */
[----:B------:R-:W-:Y:S02]  /*5790*/  FMNMX.FTZ R14, R177, R14, !PT ;  /* 0x0000000eb10e7209 */ /* 0x000fe40007810000 */
[----:B------:R-:W-:-:S02]  /*57a0*/  FMNMX.FTZ R6, R191, R6, !PT ;  /* 0x00000006bf067209 */ /* 0x000fc40007810000 */
[----:B------:R-:W-:Y:S02]  /*57b0*/  FMNMX.FTZ R11, R196, R11, !PT ;  /* 0x0000000bc40b7209 */ /* 0x000fe40007810000 */
[----:B------:R-:W-:Y:S02]  /*57c0*/  FSEL R184, R184, -INF , !P3 ;  /* 0xff800000b8b87808 */ /* 0x000fe40005800000 */
[----:B------:R-:W-:Y:S02]  /*57d0*/  ISETP.GE.AND P3, PT, R54, R169, PT ;  /* 0x000000a93600720c */ /* 0x000fe40003f66270 */
[----:B------:R-:W-:Y:S02]  /*57e0*/  FSEL R173, R186, -INF , !P2 ;  /* 0xff800000baad7808 */ /* 0x000fe40005000000 */
[----:B------:R-:W-:Y:S02]  /*57f0*/  FMNMX.FTZ R4, R175, R14, !PT ;  /* 0x0000000eaf047209 */ /* 0x000fe40007810000 */
[----:B------:R-:W-:-:S02]  /*5800*/  FMNMX.FTZ R6, R193, R6, !PT ;  /* 0x00000006c1067209 */ /* 0x000fc40007810000 */
[----:B------:R-:W-:Y:S02]  /*5810*/  FSEL R38, R61, -INF , !P4 ;  /* 0xff8000003d267808 */ /* 0x000fe40006000000 */
[----:B------:R-:W-:Y:S02]  /*5820*/  FMNMX.FTZ R11, R176, R11, !PT ;  /* 0x0000000bb00b7209 */ /* 0x000fe40007810000 */
[----:B------:R-:W-:Y:S02]  /*5830*/  FSEL R187, R187, -INF , !P3 ;  /* 0xff800000bbbb7808 */ /* 0x000fe40005800000 */
[----:B------:R-:W-:Y:S02]  /*5840*/  FMNMX.FTZ R4, R173, R4, !PT ;  /* 0x00000004ad047209 */ /* 0x000fe40007810000 */
[----:B------:R-:W-:Y:S02]  /*5850*/  FMNMX.FTZ R6, R39, R6, !PT ;  /* 0x0000000627067209 */ /* 0x000fe40007810000 */
[----:B------:R-:W-:-:S02]  /*5860*/  FMNMX.FTZ R11, R38, R11, !PT ;  /* 0x0000000b260b7209 */ /* 0x000fc40007810000 */
[----:B------:R-:W-:Y:S02]  /*5870*/  FMNMX.FTZ R41, R187, R4, !PT ;  /* 0x00000004bb297209 */ /* 0x000fe40007810000 */
[----:B------:R-:W-:Y:S02]  /*5880*/  FMNMX.FTZ R6, R37, R6, !PT ;  /* 0x0000000625067209 */ /* 0x000fe40007810000 */
[----:B------:R-:W-:Y:S01]  /*5890*/  FMNMX.FTZ R10, R184, R11, !PT ;  /* 0x0000000bb80a7209 */ /* 0x000fe20007810000 */
[----:B------:R-:W2:Y:S01]  /*58a0*/  SHFL.BFLY PT, R4, R41, 0x2, 0x1f ;  /* 0x0c401f0029047f89 */ /* 0x000ea200000e0000 */
[----:B------:R-:W-:Y:S02]  /*58b0*/  FMNMX.FTZ R6, R67, R6, !PT ;  /* 0x0000000643067209 */ /* 0x000fe40007810000 */
[----:B------:R-:W-:Y:S02]  /*58c0*/  FMNMX.FTZ R10, R185, R10, !PT ;  /* 0x0000000ab90a7209 */ /* 0x000fe40007810000 */
[----:B-1----:R-:W-:Y:S01]  /*58d0*/  FMNMX.FTZ R40, R25, R40, !PT ;  /* 0x0000002819287209 */ /* 0x002fe20007810000 */
[----:B------:R-:W1:Y:S03]  /*58e0*/  SHFL.BFLY PT, R7, R6, 0x2, 0x1f ;  /* 0x0c401f0006077f89 */ /* 0x000e6600000e0000 */
[C---:B------:R-:W-:Y:S01]  /*58f0*/  FSETP.NEU.FTZ.AND P1, PT, R40.reuse, -INF , PT ;  /* 0xff8000002800780b */ /* 0x040fe20003f3d000 */
[----:B------:R-:W3:Y:S01]  /*5900*/  SHFL.BFLY PT, R11, R10, 0x2, 0x1f ;  /* 0x0c401f000a0b7f89 */ /* 0x000ee200000e0000 */
[----:B------:R-:W-:-:S03]  /*5910*/  FMUL.FTZ R182, R40, UR4 ;  /* 0x0000000428b67c20 */ /* 0x000fc60008410000 */
[----:B------:R-:W-:Y:S02]  /*5920*/  LDSM.16.MT88.4 R24, [R221+0x9000] ;  /* 0x00900000dd18783b */ /* 0x000fe40000004200 */
[----:B------:R-:W-:-:S05]  /*5930*/  FSEL R182, R182, RZ, P1 ;  /* 0x000000ffb6b67208 */ /* 0x000fca0000800000 */
[--C-:B------:R-:W-:Y:S01]  /*5940*/  FFMA.FTZ R64, R59, UR4, -R182.reuse ;  /* 0x000000043b407c23 */ /* 0x100fe200080108b6 */
[--C-:B------:R-:W-:Y:S01]  /*5950*/  FFMA.FTZ R59, R5, UR4, -R182.reuse ;  /* 0x00000004053b7c23 */ /* 0x100fe200080108b6 */
[--C-:B------:R-:W-:Y:S01]  /*5960*/  FFMA.FTZ R62, R57, UR4, -R182.reuse ;  /* 0x00000004393e7c23 */ /* 0x100fe200080108b6 */
[----:B--2---:R-:W-:Y:S01]  /*5970*/  FMNMX.FTZ R41, R41, R4, !PT ;  /* 0x0000000429297209 */ /* 0x004fe20007810000 */
[--C-:B------:R-:W-:Y:S01]  /*5980*/  FFMA.FTZ R60, R51, UR4, -R182.reuse ;  /* 0x00000004333c7c23 */ /* 0x100fe200080108b6 */
[--C-:B------:R-:W-:Y:S01]  /*5990*/  FFMA.FTZ R63, R21, UR4, -R182.reuse ;  /* 0x00000004153f7c23 */ /* 0x100fe200080108b6 */
[--C-:B------:R-:W-:Y:S01]  /*59a0*/  FFMA.FTZ R61, R8, UR4, -R182.reuse ;  /* 0x00000004083d7c23 */ /* 0x100fe200080108b6 */
[--C-:B------:R-:W-:Y:S01]  /*59b0*/  FFMA.FTZ R58, R12, UR4, -R182.reuse ;  /* 0x000000040c3a7c23 */ /* 0x100fe200080108b6 */
[----:B------:R-:W2:Y:S01]  /*59c0*/  SHFL.BFLY PT, R4, R41, 0x1, 0x1f ;  /* 0x0c201f0029047f89 */ /* 0x000ea200000e0000 */
[----:B-1----:R-:W-:Y:S01]  /*59d0*/  FMNMX.FTZ R7, R6, R7, !PT ;  /* 0x0000000706077209 */ /* 0x002fe20007810000 */
[--C-:B------:R-:W-:Y:S01]  /*59e0*/  FFMA.FTZ R56, R29, UR4, -R182.reuse ;  /* 0x000000041d387c23 */ /* 0x100fe200080108b6 */
[----:B------:R-:W-:Y:S01]  /*59f0*/  FSEL R29, R40, RZ, P1 ;  /* 0x000000ff281d7208 */ /* 0x000fe20000800000 */
[----:B------:R-:W-:Y:S01]  /*5a00*/  MUFU.EX2 R64, R64 ;  /* 0x0000004000407308 */ /* 0x000fe20000000800 */
[----:B---3--:R-:W-:Y:S01]  /*5a10*/  FMNMX.FTZ R11, R10, R11, !PT ;  /* 0x0000000b0a0b7209 */ /* 0x008fe20007810000 */
[----:B------:R-:W1:Y:S01]  /*5a20*/  SHFL.BFLY PT, R6, R7, 0x1, 0x1f ;  /* 0x0c201f0007067f89 */ /* 0x000e6200000e0000 */
[--C-:B------:R-:W-:Y:S01]  /*5a30*/  FFMA.FTZ R194, R215, UR4, -R182.reuse ;  /* 0x00000004d7c27c23 */ /* 0x100fe200080108b6 */
[----:B------:R-:W-:Y:S01]  /*5a40*/  FADD.FTZ R29, R168, -R29 ;  /* 0x8000001da81d7221 */ /* 0x000fe20000010000 */
[--C-:B------:R-:W-:Y:S01]  /*5a50*/  FFMA.FTZ R213, R213, UR4, -R182.reuse ;  /* 0x00000004d5d57c23 */ /* 0x100fe200080108b6 */
[----:B------:R-:W3:Y:S01]  /*5a60*/  SHFL.BFLY PT, R42, R11, 0x1, 0x1f ;  /* 0x0c201f000b2a7f89 */ /* 0x000ee200000e0000 */
[--C-:B------:R-:W-:Y:S01]  /*5a70*/  FFMA.FTZ R201, R201, UR4, -R182.reuse ;  /* 0x00000004c9c97c23 */ /* 0x100fe200080108b6 */
[----:B------:R-:W-:Y:S01]  /*5a80*/  FMUL.FTZ R29, R29, UR4 ;  /* 0x000000041d1d7c20 */ /* 0x000fe20008410000 */
[----:B------:R-:W-:Y:S01]  /*5a90*/  MUFU.EX2 R62, R62 ;  /* 0x0000003e003e7308 */ /* 0x000fe20000000800 */
[--C-:B------:R-:W-:Y:S01]  /*5aa0*/  FFMA.FTZ R180, R180, UR4, -R182.reuse ;  /* 0x00000004b4b47c23 */ /* 0x100fe200080108b6 */
[----:B------:R-:W-:Y:S01]  /*5ab0*/  FFMA.FTZ R181, R181, UR4, -R182 ;  /* 0x00000004b5b57c23 */ /* 0x000fe200080108b6 */
[----:B------:R-:W-:-:S05]  /*5ac0*/  MOV R168, R40 ;  /* 0x0000002800a87202 */ /* 0x000fca0000000f00 */
[----:B------:R-:W-:Y:S01]  /*5ad0*/  MUFU.EX2 R63, R63 ;  /* 0x0000003f003f7308 */ /* 0x000fe20000000800 */
[----:B--2---:R-:W-:-:S04]  /*5ae0*/  FMNMX.FTZ R41, R41, R4, !PT ;  /* 0x0000000429297209 */ /* 0x004fc80007810000 */
[C---:B------:R-:W-:Y:S01]  /*5af0*/  FSETP.NEU.FTZ.AND P0, PT, R41.reuse, -INF , PT ;  /* 0xff8000002900780b */ /* 0x040fe20003f1d000 */
[----:B------:R-:W-:Y:S01]  /*5b00*/  FMUL.FTZ R36, R41, UR4 ;  /* 0x0000000429247c20 */ /* 0x000fe20008410000 */
[----:B-1----:R-:W-:Y:S01]  /*5b10*/  FMNMX.FTZ R43, R7, R6, !PT ;  /* 0x00000006072b7209 */ /* 0x002fe20007810000 */
[----:B------:R-:W-:Y:S01]  /*5b20*/  MUFU.EX2 R60, R60 ;  /* 0x0000003c003c7308 */ /* 0x000fe20000000800 */
[----:B------:R-:W-:Y:S02]  /*5b30*/  FSEL R4, R41, RZ, P0 ;  /* 0x000000ff29047208 */ /* 0x000fe40000000000 */
[----:B---3--:R-:W-:Y:S01]  /*5b40*/  FMNMX.FTZ R42, R11, R42, !PT ;  /* 0x0000002a0b2a7209 */ /* 0x008fe20007810000 */
[C---:B------:R-:W-:Y:S01]  /*5b50*/  FMUL.FTZ R170, R43.reuse, UR4 ;  /* 0x000000042baa7c20 */ /* 0x040fe20008410000 */
[----:B------:R-:W-:Y:S01]  /*5b60*/  FSETP.NEU.FTZ.AND P3, PT, R43, -INF , PT ;  /* 0xff8000002b00780b */ /* 0x000fe20003f7d000 */
[----:B------:R-:W-:Y:S01]  /*5b70*/  FADD.FTZ R4, R165, -R4 ;  /* 0x80000004a5047221 */ /* 0x000fe20000010000 */
[C---:B------:R-:W-:Y:S01]  /*5b80*/  FSETP.NEU.FTZ.AND P2, PT, R42.reuse, -INF , PT ;  /* 0xff8000002a00780b */ /* 0x040fe20003f5d000 */
[----:B------:R-:W-:Y:S01]  /*5b90*/  FMUL.FTZ R183, R42, UR4 ;  /* 0x000000042ab77c20 */ /* 0x000fe20008410000 */
[----:B------:R-:W-:Y:S01]  /*5ba0*/  FSEL R170, R170, RZ, P3 ;  /* 0x000000ffaaaa7208 */ /* 0x000fe20001800000 */
[----:B------:R-:W-:Y:S01]  /*5bb0*/  FMUL.FTZ R4, R4, UR4 ;  /* 0x0000000404047c20 */ /* 0x000fe20008410000 */
[----:B------:R-:W-:Y:S01]  /*5bc0*/  FSEL R36, R36, RZ, P0 ;  /* 0x000000ff24247208 */ /* 0x000fe20000000000 */
[----:B------:R-:W-:Y:S01]  /*5bd0*/  MUFU.EX2 R171, R29 ;  /* 0x0000001d00ab7308 */ /* 0x000fe20000000800 */
[----:B------:R-:W-:Y:S01]  /*5be0*/  FSEL R183, R183, RZ, P2 ;  /* 0x000000ffb7b77208 */ /* 0x000fe20001000000 */
[----:B------:R-:W-:Y:S01]  /*5bf0*/  FFMA.FTZ R57, R53, UR4, -R170 ;  /* 0x0000000435397c23 */ /* 0x000fe200080108aa */
[----:B------:R-:W-:Y:S01]  /*5c00*/  FSEL R5, R42, RZ, P2 ;  /* 0x000000ff2a057208 */ /* 0x000fe20001000000 */
[--C-:B------:R-:W-:Y:S01]  /*5c10*/  FFMA.FTZ R48, R17, UR4, -R36.reuse ;  /* 0x0000000411307c23 */ /* 0x100fe20008010824 */
[--C-:B------:R-:W-:Y:S01]  /*5c20*/  FFMA.FTZ R46, R23, UR4, -R36.reuse ;  /* 0x00000004172e7c23 */ /* 0x100fe20008010824 */
[--C-:B------:R-:W-:Y:S01]  /*5c30*/  FFMA.FTZ R50, R20, UR4, -R183.reuse ;  /* 0x0000000414327c23 */ /* 0x100fe200080108b7 */
[----:B------:R-:W-:Y:S01]  /*5c40*/  FFMA.FTZ R47, R16, UR4, -R183 ;  /* 0x00000004102f7c23 */ /* 0x000fe200080108b7 */
[--C-:B------:R-:W-:Y:S01]  /*5c50*/  FFMA.FTZ R45, R13, UR4, -R36.reuse ;  /* 0x000000040d2d7c23 */ /* 0x100fe20008010824 */
[----:B------:R-:W-:Y:S01]  /*5c60*/  FFMA.FTZ R44, R19, UR4, -R36 ;  /* 0x00000004132c7c23 */ /* 0x000fe20008010824 */
[----:B------:R-:W-:Y:S01]  /*5c70*/  FADD.FTZ R66, R166, -R5 ;  /* 0x80000005a6427221 */ /* 0x000fe20000010000 */
[----:B------:R-:W1:Y:S01]  /*5c80*/  MUFU.EX2 R65, R4 ;  /* 0x0000000400417308 */ /* 0x000e620000000800 */
[--C-:B------:R-:W-:Y:S01]  /*5c90*/  FFMA.FTZ R53, R15, UR4, -R170.reuse ;  /* 0x000000040f357c23 */ /* 0x100fe200080108aa */
[--C-:B------:R-:W-:Y:S01]  /*5ca0*/  FFMA.FTZ R51, R9, UR4, -R170.reuse ;  /* 0x0000000409337c23 */ /* 0x100fe200080108aa */
[----:B------:R-:W2:Y:S01]  /*5cb0*/  LDSM.16.MT88.4 R20, [R220+0x9000] ;  /* 0x00900000dc14783b */ /* 0x000ea20000004200 */
[----:B------:R-:W-:Y:S01]  /*5cc0*/  FSEL R28, R43, RZ, P3 ;  /* 0x000000ff2b1c7208 */ /* 0x000fe20001800000 */
[--C-:B------:R-:W-:Y:S01]  /*5cd0*/  FFMA.FTZ R54, R49, UR4, -R170.reuse ;  /* 0x0000000431367c23 */ /* 0x100fe200080108aa */
[--C-:B------:R-:W-:Y:S01]  /*5ce0*/  FFMA.FTZ R169, R172, UR4, -R183.reuse ;  /* 0x00000004aca97c23 */ /* 0x100fe200080108b7 */
[----:B------:R-:W3:Y:S01]  /*5cf0*/  LDSM.16.MT88.4 R16, [R221+0xa000] ;  /* 0x00a00000dd10783b */ /* 0x000ee20000004200 */
[----:B------:R-:W-:Y:S01]  /*5d00*/  FFMA.FTZ R55, R55, UR4, -R170 ;  /* 0x0000000437377c23 */ /* 0x000fe200080108aa */
[----:B------:R-:W-:Y:S01]  /*5d10*/  FADD.FTZ R28, R167, -R28 ;  /* 0x8000001ca71c7221 */ /* 0x000fe20000010000 */
[--C-:B------:R-:W-:Y:S01]  /*5d20*/  FFMA.FTZ R52, R52, UR4, -R183.reuse ;  /* 0x0000000434347c23 */ /* 0x100fe200080108b7 */
[----:B------:R-:W4:Y:S01]  /*5d30*/  LDSM.16.MT88.4 R8, [R220+0xa000] ;  /* 0x00a00000dc08783b */ /* 0x000f220000004200 */
[--C-:B------:R-:W-:Y:S01]  /*5d40*/  FFMA.FTZ R49, R246, UR4, -R183.reuse ;  /* 0x00000004f6317c23 */ /* 0x100fe200080108b7 */
[----:B------:R-:W-:Y:S01]  /*5d50*/  FMUL.FTZ R66, R66, UR4 ;  /* 0x0000000442427c20 */ /* 0x000fe20008410000 */
[----:B------:R-:W-:Y:S01]  /*5d60*/  FMUL.FTZ R172, R28, UR4 ;  /* 0x000000041cac7c20 */ /* 0x000fe20008410000 */
[----:B------:R-:W-:Y:S01]  /*5d70*/  LDSM.16.MT88.4 R12, [R220+0xb000] ;  /* 0x00b00000dc0c783b */ /* 0x000fe20000004200 */
[----:B------:R-:W-:Y:S01]  /*5d80*/  MUFU.EX2 R57, R57 ;  /* 0x0000003900397308 */ /* 0x000fe20000000800 */
[-C--:B-1----:R-:W-:Y:S01]  /*5d90*/  FMUL.FTZ R158, R158, R65.reuse ;  /* 0x000000419e9e7220 */ /* 0x082fe20000410000 */
[-C--:B------:R-:W-:Y:S01]  /*5da0*/  FMUL.FTZ R159, R159, R65.reuse ;  /* 0x000000419f9f7220 */ /* 0x080fe20000410000 */
[----:B------:R-:W1:Y:S01]  /*5db0*/  LDSM.16.MT88.4 R4, [R221+0xb000] ;  /* 0x00b00000dd04783b */ /* 0x000e620000004200 */
[-C--:B------:R-:W-:Y:S01]  /*5dc0*/  FMUL.FTZ R154, R154, R65.reuse ;  /* 0x000000419a9a7220 */ /* 0x080fe20000410000 */
[-C--:B------:R-:W-:Y:S01]  /*5dd0*/  FMUL.FTZ R155, R155, R65.reuse ;  /* 0x000000419b9b7220 */ /* 0x080fe20000410000 */
[-C--:B------:R-:W-:Y:S01]  /*5de0*/  FMUL.FTZ R74, R74, R65.reuse ;  /* 0x000000414a4a7220 */ /* 0x080fe20000410000 */
[-C--:B------:R-:W-:Y:S01]  /*5df0*/  FMUL.FTZ R75, R75, R65.reuse ;  /* 0x000000414b4b7220 */ /* 0x080fe20000410000 */
[----:B------:R-:W5:Y:S01]  /*5e00*/  MUFU.EX2 R55, R55 ;  /* 0x0000003700377308 */ /* 0x000f620000000800 */
[-C--:B------:R-:W-:Y:S01]  /*5e10*/  FMUL.FTZ R78, R78, R65.reuse ;  /* 0x000000414e4e7220 */ /* 0x080fe20000410000 */
[-C--:B------:R-:W-:Y:S01]  /*5e20*/  FMUL.FTZ R79, R79, R65.reuse ;  /* 0x000000414f4f7220 */ /* 0x080fe20000410000 */
[-C--:B------:R-:W-:Y:S01]  /*5e30*/  FMUL.FTZ R90, R90, R65.reuse ;  /* 0x000000415a5a7220 */ /* 0x080fe20000410000 */
[-C--:B------:R-:W-:Y:S01]  /*5e40*/  FMUL.FTZ R91, R91, R65.reuse ;  /* 0x000000415b5b7220 */ /* 0x080fe20000410000 */
[-C--:B------:R-:W-:Y:S01]  /*5e50*/  FMUL.FTZ R94, R94, R65.reuse ;  /* 0x000000415e5e7220 */ /* 0x080fe20000410000 */
[-C--:B------:R-:W-:Y:S01]  /*5e60*/  FMUL.FTZ R95, R95, R65.reuse ;  /* 0x000000415f5f7220 */ /* 0x080fe20000410000 */
[-C--:B------:R-:W-:Y:S01]  /*5e70*/  FMUL.FTZ R102, R102, R65.reuse ;  /* 0x0000004166667220 */ /* 0x080fe20000410000 */
[----:B------:R-:W-:Y:S01]  /*5e80*/  MUFU.EX2 R54, R54 ;  /* 0x0000003600367308 */ /* 0x000fe20000000800 */
[-C--:B------:R-:W-:Y:S01]  /*5e90*/  FMUL.FTZ R103, R103, R65.reuse ;  /* 0x0000004167677220 */ /* 0x080fe20000410000 */
[----:B------:R-:W-:Y:S01]  /*5ea0*/  F2FP.BF16.F32.PACK_AB R28, R62, R64 ;  /* 0x000000403e1c723e */ /* 0x000fe200000010ff */
[-C--:B------:R-:W-:Y:S01]  /*5eb0*/  FMUL.FTZ R106, R106, R65.reuse ;  /* 0x000000416a6a7220 */ /* 0x080fe20000410000 */
[-C--:B------:R-:W-:Y:S01]  /*5ec0*/  FMUL.FTZ R107, R107, R65.reuse ;  /* 0x000000416b6b7220 */ /* 0x080fe20000410000 */
[-C--:B------:R-:W-:Y:S01]  /*5ed0*/  FMUL.FTZ R114, R114, R65.reuse ;  /* 0x0000004172727220 */ /* 0x080fe20000410000 */
[----:B------:R-:W-:Y:S01]  /*5ee0*/  FMUL.FTZ R115, R115, R65 ;  /* 0x0000004173737220 */ /* 0x000fe20000410000 */
[----:B------:R-:W-:Y:S01]  /*5ef0*/  F2FP.BF16.F32.PACK_AB R30, R60, R63 ;  /* 0x0000003f3c1e723e */ /* 0x000fe200000010ff */
[----:B------:R-:W-:Y:S01]  /*5f00*/  MUFU.EX2 R52, R52 ;  /* 0x0000003400347308 */ /* 0x000fe20000000800 */
[----:B-----5:R-:W-:Y:S01]  /*5f10*/  F2FP.BF16.F32.PACK_AB R29, R55, R57 ;  /* 0x00000039371d723e */ /* 0x020fe200000010ff */
[-C--:B------:R-:W-:Y:S01]  /*5f20*/  FMUL.FTZ R118, R118, R65.reuse ;  /* 0x0000004176767220 */ /* 0x080fe20000410000 */
[-C--:B------:R-:W-:Y:S01]  /*5f30*/  FMUL.FTZ R119, R119, R65.reuse ;  /* 0x0000004177777220 */ /* 0x080fe20000410000 */
[-C--:B------:R-:W-:Y:S01]  /*5f40*/  FMUL.FTZ R126, R126, R65.reuse ;  /* 0x000000417e7e7220 */ /* 0x080fe20000410000 */
[----:B------:R-:W-:Y:S01]  /*5f50*/  FMUL.FTZ R127, R127, R65 ;  /* 0x000000417f7f7220 */ /* 0x000fe20000410000 */
[----:B------:R-:W-:Y:S01]  /*5f60*/  FMUL.FTZ R160, R160, R171 ;  /* 0x000000aba0a07220 */ /* 0x000fe20000410000 */
[-C--:B------:R-:W-:Y:S01]  /*5f70*/  FMUL.FTZ R134, R134, R65.reuse ;  /* 0x0000004186867220 */ /* 0x080fe20000410000 */
[----:B------:R-:W5:Y:S01]  /*5f80*/  MUFU.EX2 R49, R49 ;  /* 0x0000003100317308 */ /* 0x000f620000000800 */
[----:B------:R-:W-:Y:S01]  /*5f90*/  FMUL.FTZ R135, R135, R65 ;  /* 0x0000004187877220 */ /* 0x000fe20000410000 */
        /* <DEDUP_REMOVED lines=8> */
[-C--:B------:R-:W-:Y:S01]  /*6020*/  FMUL.FTZ R84, R84, R171.reuse ;  /* 0x000000ab54547220 */ /* 0x080fe20000410000 */
[-C--:B------:R-:W-:Y:S01]  /*6030*/  FMUL.FTZ R85, R85, R171.reuse ;  /* 0x000000ab55557220 */ /* 0x080fe20000410000 */
[-C--:B------:R-:W-:Y:S01]  /*6040*/  FMUL.FTZ R96, R96, R171.reuse ;  /* 0x000000ab60607220 */ /* 0x080fe20000410000 */
[-C--:B------:R-:W-:Y:S01]  /*6050*/  FMUL.FTZ R97, R97, R171.reuse ;  /* 0x000000ab61617220 */ /* 0x080fe20000410000 */
[-C--:B------:R-:W-:Y:S01]  /*6060*/  FMUL.FTZ R144, R144, R171.reuse ;  /* 0x000000ab90907220 */ /* 0x080fe20000410000 */
[-C--:B------:R-:W-:Y:S01]  /*6070*/  FMUL.FTZ R145, R145, R171.reuse ;  /* 0x000000ab91917220 */ /* 0x080fe20000410000 */
[----:B------:R-:W2:Y:S01]  /*6080*/  MUFU.EX2 R47, R47 ;  /* 0x0000002f002f7308 */ /* 0x000ea20000000800 */
[----:B-----5:R-:W-:Y:S01]  /*6090*/  F2FP.BF16.F32.PACK_AB R32, R49, R52 ;  /* 0x000000343120723e */ /* 0x020fe200000010ff */
        /* <DEDUP_REMOVED lines=11> */
[----:B------:R-:W-:Y:S01]  /*6150*/  FFMA.FTZ R192, R211, UR4, -R170 ;  /* 0x00000004d3c07c23 */ /* 0x000fe200080108aa */
[--C-:B------:R-:W-:Y:S01]  /*6160*/  FFMA.FTZ R174, R174, UR4, -R183.reuse ;  /* 0x00000004aeae7c23 */ /* 0x100fe200080108b7 */
[--C-:B------:R-:W-:Y:S01]  /*6170*/  FFMA.FTZ R178, R178, UR4, -R183.reuse ;  /* 0x00000004b2b27c23 */ /* 0x100fe200080108b7 */
[----:B------:R-:W5:Y:S01]  /*6180*/  MUFU.EX2 R46, R46 ;  /* 0x0000002e002e7308 */ /* 0x000f620000000800 */
[----:B--2---:R-:W-:Y:S01]  /*6190*/  F2FP.BF16.F32.PACK_AB R34, R47, R50 ;  /* 0x000000322f22723e */ /* 0x004fe200000010ff */
[--C-:B------:R-:W-:Y:S01]  /*61a0*/  FFMA.FTZ R195, R216, UR4, -R183.reuse ;  /* 0x00000004d8c37c23 */ /* 0x100fe200080108b7 */
[--C-:B------:R-:W-:Y:S01]  /*61b0*/  FFMA.FTZ R186, R214, UR4, -R36.reuse ;  /* 0x00000004d6ba7c23 */ /* 0x100fe20008010824 */
[--C-:B------:R-:W-:Y:S01]  /*61c0*/  FFMA.FTZ R197, R212, UR4, -R36.reuse ;  /* 0x00000004d4c57c23 */ /* 0x100fe20008010824 */
[--C-:B------:R-:W-:Y:S01]  /*61d0*/  FFMA.FTZ R188, R210, UR4, -R36.reuse ;  /* 0x00000004d2bc7c23 */ /* 0x100fe20008010824 */
[----:B------:R-:W-:Y:S01]  /*61e0*/  FFMA.FTZ R199, R208, UR4, -R36 ;  /* 0x00000004d0c77c23 */ /* 0x000fe20008010824 */
[--C-:B------:R-:W-:Y:S01]  /*61f0*/  FFMA.FTZ R190, R206, UR4, -R170.reuse ;  /* 0x00000004cebe7c23 */ /* 0x100fe200080108aa */
[----:B------:R-:W-:Y:S01]  /*6200*/  MUFU.EX2 R45, R45 ;  /* 0x0000002d002d7308 */ /* 0x000fe20000000800 */
[----:B------:R-:W-:Y:S01]  /*6210*/  FFMA.FTZ R211, R251, UR4, -R170 ;  /* 0x00000004fbd37c23 */ /* 0x000fe200080108aa */
[--C-:B------:R-:W-:Y:S01]  /*6220*/  FFMA.FTZ R198, R204, UR4, -R183.reuse ;  /* 0x00000004ccc67c23 */ /* 0x100fe200080108b7 */
[--C-:B------:R-:W-:Y:S01]  /*6230*/  FFMA.FTZ R215, R202, UR4, -R183.reuse ;  /* 0x00000004cad77c23 */ /* 0x100fe200080108b7 */
[--C-:B------:R-:W-:Y:S01]  /*6240*/  FFMA.FTZ R251, R196, UR4, -R183.reuse ;  /* 0x00000004c4fb7c23 */ /* 0x100fe200080108b7 */
[----:B------:R-:W-:Y:S01]  /*6250*/  FFMA.FTZ R204, R205, UR4, -R182 ;  /* 0x00000004cdcc7c23 */ /* 0x000fe200080108b6 */
[----:B------:R-:W-:Y:S01]  /*6260*/  FFMA.FTZ R200, R200, UR4, -R183 ;  /* 0x00000004c8c87c23 */ /* 0x000fe200080108b7 */
[--C-:B------:R-:W-:Y:S01]  /*6270*/  FFMA.FTZ R196, R249, UR4, -R36.reuse ;  /* 0x00000004f9c47c23 */ /* 0x100fe20008010824 */
[----:B------:R-:W2:Y:S01]  /*6280*/  MUFU.EX2 R44, R44 ;  /* 0x0000002c002c7308 */ /* 0x000ea20000000800 */
[----:B-----5:R-:W-:Y:S01]  /*6290*/  F2FP.BF16.F32.PACK_AB R33, R46, R48 ;  /* 0x000000302e21723e */ /* 0x020fe200000010ff */
[--C-:B------:R-:W-:Y:S01]  /*62a0*/  FFMA.FTZ R219, R219, UR4, -R36.reuse ;  /* 0x00000004dbdb7c23 */ /* 0x100fe20008010824 */
[--C-:B------:R-:W-:Y:S01]  /*62b0*/  FFMA.FTZ R202, R241, UR4, -R36.reuse ;  /* 0x00000004f1ca7c23 */ /* 0x100fe20008010824 */
[----:B------:R-:W-:Y:S01]  /*62c0*/  FFMA.FTZ R217, R217, UR4, -R36 ;  /* 0x00000004d9d97c23 */ /* 0x000fe20008010824 */
[----:B------:R-:W-:Y:S01]  /*62d0*/  FFMA.FTZ R205, R209, UR4, -R182 ;  /* 0x00000004d1cd7c23 */ /* 0x000fe200080108b6 */
[--C-:B------:R-:W-:Y:S01]  /*62e0*/  FFMA.FTZ R189, R189, UR4, -R170.reuse ;  /* 0x00000004bdbd7c23 */ /* 0x100fe200080108aa */
[--C-:B------:R-:W-:Y:S01]  /*62f0*/  FFMA.FTZ R208, R203, UR4, -R170.reuse ;  /* 0x00000004cbd07c23 */ /* 0x100fe200080108aa */
[----:B------:R-:W5:Y:S01]  /*6300*/  MUFU.EX2 R66, R66 ;  /* 0x0000004200427308 */ /* 0x000f620000000800 */
[--C-:B------:R-:W-:Y:S01]  /*6310*/  FFMA.FTZ R179, R179, UR4, -R170.reuse ;  /* 0x00000004b3b37c23 */ /* 0x100fe200080108aa */
[----:B------:R-:W-:Y:S01]  /*6320*/  FFMA.FTZ R210, R191, UR4, -R170 ;  /* 0x00000004bfd27c23 */ /* 0x000fe200080108aa */
[----:B------:R-:W-:Y:S01]  /*6330*/  FFMA.FTZ R171, R247, R171, R64 ;  /* 0x000000abf7ab7223 */ /* 0x000fe20000010040 */
[----:B------:R-:W-:Y:S01]  /*6340*/  FFMA.FTZ R65, R243, R65, R48 ;  /* 0x00000041f3417223 */ /* 0x000fe20000010030 */
[----:B------:R-:W-:Y:S01]  /*6350*/  FFMA.FTZ R206, R207, UR4, -R182 ;  /* 0x00000004cfce7c23 */ /* 0x000fe200080108b6 */
[----:B------:R-:W-:Y:S01]  /*6360*/  FFMA.FTZ R212, R175, UR4, -R36 ;  /* 0x00000004afd47c23 */ /* 0x000fe20008010824 */
[----:B------:R-:W-:Y:S01]  /*6370*/  FADD.FTZ R62, R62, R171 ;  /* 0x000000ab3e3e7221 */ /* 0x000fe20000010000 */
[----:B------:R-:W3:Y:S01]  /*6380*/  MUFU.EX2 R53, R53 ;  /* 0x0000003500357308 */ /* 0x000ee20000000800 */
[----:B--2---:R-:W-:Y:S01]  /*6390*/  F2FP.BF16.F32.PACK_AB R35, R44, R45 ;  /* 0x0000002d2c23723e */ /* 0x004fe200000010ff */
[----:B------:R-:W-:Y:S01]  /*63a0*/  FADD.FTZ R46, R46, R65 ;  /* 0x000000412e2e7221 */ /* 0x000fe20000010000 */
[----:B------:R-:W-:Y:S01]  /*63b0*/  FADD.FTZ R63, R63, R62 ;  /* 0x0000003e3f3f7221 */ /* 0x000fe20000010000 */
[----:B------:R-:W-:Y:S01]  /*63c0*/  FFMA.FTZ R182, R193, UR4, -R170 ;  /* 0x00000004c1b67c23 */ /* 0x000fe200080108aa */
[----:B------:R-:W-:Y:S01]  /*63d0*/  FFMA.FTZ R176, R176, UR4, -R183 ;  /* 0x00000004b0b07c23 */ /* 0x000fe200080108b7 */
[----:B------:R-:W-:Y:S01]  /*63e0*/  FADD.FTZ R45, R45, R46 ;  /* 0x0000002e2d2d7221 */ /* 0x000fe20000010000 */
[----:B------:R-:W-:Y:S01]  /*63f0*/  FADD.FTZ R60, R60, R63 ;  /* 0x0000003f3c3c7221 */ /* 0x000fe20000010000 */
[----:B------:R-:W2:Y:S01]  /*6400*/  MUFU.EX2 R172, R172 ;  /* 0x000000ac00ac7308 */ /* 0x000ea20000000800 */
[-C--:B-----5:R-:W-:Y:S01]  /*6410*/  FMUL.FTZ R156, R156, R66.reuse ;  /* 0x000000429c9c7220 */ /* 0x0a0fe20000410000 */
[-C--:B------:R-:W-:Y:S01]  /*6420*/  FMUL.FTZ R157, R157, R66.reuse ;  /* 0x000000429d9d7220 */ /* 0x080fe20000410000 */
        /* <DEDUP_REMOVED lines=17> */
[----:B------:R-:W-:Y:S01]  /*6540*/  FMUL.FTZ R117, R117, R66 ;  /* 0x0000004275757220 */ /* 0x000fe20000410000 */
[----:B---3--:R-:W-:Y:S01]  /*6550*/  F2FP.BF16.F32.PACK_AB R31, R53, R54 ;  /* 0x00000036351f723e */ /* 0x008fe200000010ff */
[-C--:B------:R-:W-:Y:S01]  /*6560*/  FMUL.FTZ R124, R124, R66.reuse ;  /* 0x000000427c7c7220 */ /* 0x080fe20000410000 */
[-C--:B------:R-:W-:Y:S01]  /*6570*/  FMUL.FTZ R125, R125, R66.reuse ;  /* 0x000000427d7d7220 */ /* 0x080fe20000410000 */
[-C--:B------:R-:W-:Y:S01]  /*6580*/  FMUL.FTZ R132, R132, R66.reuse ;  /* 0x0000004284847220 */ /* 0x080fe20000410000 */
[----:B------:R-:W-:Y:S01]  /*6590*/  FMUL.FTZ R133, R133, R66 ;  /* 0x0000004285857220 */ /* 0x000fe20000410000 */
[-C--:B--2---:R-:W-:Y:S01]  /*65a0*/  FMUL.FTZ R162, R162, R172.reuse ;  /* 0x000000aca2a27220 */ /* 0x084fe20000410000 */
        /* <DEDUP_REMOVED lines=19> */
[C---:B------:R-:W-:Y:S01]  /*66e0*/  HMMA.16816.F32.BF16 R156, R32.reuse, R24, R156 ;  /* 0x00000018209c723c */ /* 0x040fe2000004189c */
[-C--:B------:R-:W-:Y:S01]  /*66f0*/  FMUL.FTZ R138, R138, R172.reuse ;  /* 0x000000ac8a8a7220 */ /* 0x080fe20000410000 */
[-C--:B------:R-:W-:Y:S01]  /*6700*/  FMUL.FTZ R139, R139, R172.reuse ;  /* 0x000000ac8b8b7220 */ /* 0x080fe20000410000 */
[-C--:B------:R-:W-:Y:S01]  /*6710*/  FMUL.FTZ R130, R130, R172.reuse ;  /* 0x000000ac82827220 */ /* 0x080fe20000410000 */
[-C--:B------:R-:W-:Y:S01]  /*6720*/  FMUL.FTZ R131, R131, R172.reuse ;  /* 0x000000ac83837220 */ /* 0x080fe20000410000 */
[----:B------:R-:W-:Y:S01]  /*6730*/  MUFU.EX2 R61, R61 ;  /* 0x0000003d003d7308 */ /* 0x000fe20000000800 */
[C---:B------:R-:W-:Y:S01]  /*6740*/  HMMA.16816.F32.BF16 R152, R32.reuse, R26, R152 ;  /* 0x0000001a2098723c */ /* 0x040fe20000041898 */
[----:B------:R-:W-:Y:S01]  /*6750*/  FFMA.FTZ R172, R244, R172, R57 ;  /* 0x000000acf4ac7223 */ /* 0x000fe20000010039 */
[----:B------:R-:W-:Y:S01]  /*6760*/  FFMA.FTZ R52, R245, R66, R52 ;  /* 0x00000042f5347223 */ /* 0x000fe20000010034 */
[----:B------:R-:W-:Y:S01]  /*6770*/  FADD.FTZ R45, R44, R45 ;  /* 0x0000002d2c2d7221 */ /* 0x000fe20000010000 */
[----:B------:R-:W-:Y:S01]  /*6780*/  FFMA.FTZ R191, R38, UR4, -R183 ;  /* 0x0000000426bf7c23 */ /* 0x000fe200080108b7 */
[----:B------:R-:W-:Y:S01]  /*6790*/  FADD.FTZ R55, R55, R172 ;  /* 0x000000ac37377221 */ /* 0x000fe20000010000 */
[C---:B------:R-:W-:Y:S01]  /*67a0*/  HMMA.16816.F32.BF16 R72, R32.reuse, R20, R72 ;  /* 0x000000142048723c */ /* 0x040fe20000041848 */
[----:B------:R-:W-:Y:S01]  /*67b0*/  MUFU.EX2 R58, R58 ;  /* 0x0000003a003a7308 */ /* 0x000fe20000000800 */
[----:B------:R-:W-:Y:S01]  /*67c0*/  FADD.FTZ R49, R49, R52 ;  /* 0x0000003431317221 */ /* 0x000fe20000010000 */
[----:B------:R-:W-:Y:S01]  /*67d0*/  FADD.FTZ R54, R54, R55 ;  /* 0x0000003736367221 */ /* 0x000fe20000010000 */
[----:B------:R-:W-:Y:S01]  /*67e0*/  FFMA.FTZ R177, R177, UR4, -R36 ;  /* 0x00000004b1b17c23 */ /* 0x000fe20008010824 */
[----:B------:R-:W-:Y:S01]  /*67f0*/  FFMA.FTZ R175, R39, UR4, -R170 ;  /* 0x0000000427af7c23 */ /* 0x000fe200080108aa */
[C---:B------:R-:W-:Y:S01]  /*6800*/  HMMA.16816.F32.BF16 R76, R32.reuse, R22, R76 ;  /* 0x00000016204c723c */ /* 0x040fe2000004184c */
[----:B------:R-:W-:Y:S01]  /*6810*/  FADD.FTZ R50, R50, R49 ;  /* 0x0000003132327221 */ /* 0x000fe20000010000 */
[----:B------:R-:W-:Y:S01]  /*6820*/  FADD.FTZ R54, R53, R54 ;  /* 0x0000003635367221 */ /* 0x000fe20000010000 */
[----:B------:R-:W-:Y:S01]  /*6830*/  MUFU.EX2 R59, R59 ;  /* 0x0000003b003b7308 */ /* 0x000fe20000000800 */
[--C-:B------:R-:W-:Y:S01]  /*6840*/  FFMA.FTZ R184, R184, UR4, -R183.reuse ;  /* 0x00000004b8b87c23 */ /* 0x100fe200080108b7 */
[----:B------:R-:W-:Y:S01]  /*6850*/  FADD.FTZ R50, R47, R50 ;  /* 0x000000322f327221 */ /* 0x000fe20000010000 */
[C---:B------:R-:W-:Y:S01]  /*6860*/  HMMA.16816.F32.BF16 R88, R32.reuse, R16, R88 ;  /* 0x000000102058723c */ /* 0x040fe20000041858 */
[----:B------:R-:W-:Y:S01]  /*6870*/  FFMA.FTZ R183, R185, UR4, -R183 ;  /* 0x00000004b9b77c23 */ /* 0x000fe200080108b7 */
[--C-:B------:R-:W-:Y:S01]  /*6880*/  FFMA.FTZ R173, R173, UR4, -R36.reuse ;  /* 0x00000004adad7c23 */ /* 0x100fe20008010824 */
[----:B------:R-:W-:Y:S01]  /*6890*/  FFMA.FTZ R214, R187, UR4, -R36 ;  /* 0x00000004bbd67c23 */ /* 0x000fe20008010824 */
[----:B------:R-:W-:Y:S01]  /*68a0*/  FFMA.FTZ R185, R37, UR4, -R170 ;  /* 0x0000000425b97c23 */ /* 0x000fe200080108aa */
[----:B------:R-:W-:Y:S01]  /*68b0*/  MUFU.EX2 R56, R56 ;  /* 0x0000003800387308 */ /* 0x000fe20000000800 */
[----:B------:R-:W-:Y:S01]  /*68c0*/  HMMA.16816.F32.BF16 R92, R32, R18, R92 ;  /* 0x00000012205c723c */ /* 0x000fe2000004185c */
[----:B------:R-:W-:-:S02]  /*68d0*/  ISETP.GE.AND P0, PT, R2, 0x3, PT ;  /* 0x000000030200780c */ /* 0x000fc40003f06270 */
[----:B------:R-:W-:Y:S02]  /*68e0*/  MOV R167, R43 ;  /* 0x0000002b00a77202 */ /* 0x000fe40000000f00 */
[----:B------:R-:W-:Y:S01]  /*68f0*/  MOV R165, R41 ;  /* 0x0000002900a57202 */ /* 0x000fe20000000f00 */
[----:B----4-:R-:W-:Y:S01]  /*6900*/  HMMA.16816.F32.BF16 R100, R32, R8, R100 ;  /* 0x000000082064723c */ /* 0x010fe20000041864 */
[----:B------:R-:W-:Y:S01]  /*6910*/  MUFU.EX2 R51, R51 ;  /* 0x0000003300337308 */ /* 0x000fe20000000800 */
[----:B------:R-:W-:-:S04]  /*6920*/  MOV R166, R42 ;  /* 0x0000002a00a67202 */ /* 0x000fc80000000f00 */
[C---:B------:R-:W-:Y:S02]  /*6930*/  HMMA.16816.F32.BF16 R104, R32.reuse, R10, R104 ;  /* 0x0000000a2068723c */ /* 0x040fe40000041868 */
[----:B------:R-:W-:Y:S01]  /*6940*/  @P0 MOV R167, R43 ;  /* 0x0000002b00a70202 */ /* 0x000fe20000000f00 */
[----:B------:R-:W-:Y:S01]  /*6950*/  MUFU.EX2 R169, R169 ;  /* 0x000000a900a97308 */ /* 0x000fe20000000800 */
[----:B------:R-:W-:Y:S02]  /*6960*/  @P0 MOV R168, R40 ;  /* 0x0000002800a80202 */ /* 0x000fe40000000f00 */
[C---:B-1----:R-:W-:Y:S01]  /*6970*/  HMMA.16816.F32.BF16 R112, R32.reuse, R4, R112 ;  /* 0x000000042070723c */ /* 0x042fe20000041870 */
[----:B------:R-:W-:Y:S02]  /*6980*/  @P0 MOV R165, R41 ;  /* 0x0000002900a50202 */ /* 0x000fe40000000f00 */
[----:B------:R-:W-:Y:S02]  /*6990*/  @P0 MOV R166, R42 ;  /* 0x0000002a00a60202 */ /* 0x000fe40000000f00 */
[----:B------:R-:W1:Y:S01]  /*69a0*/  MUFU.EX2 R174, R174 ;  /* 0x000000ae00ae7308 */ /* 0x000e620000000800 */
[----:B------:R-:W-:Y:S01]  /*69b0*/  HMMA.16816.F32.BF16 R116, R32, R6, R116 ;  /* 0x000000062074723c */ /* 0x000fe20000041874 */
[----:B------:R-:W-:-:S05]  /*69c0*/  @P0 IADD3 R242, R2, -0x3, RZ ;  /* 0xfffffffd02f20810 */ /* 0x000fca0007ffe0ff */
[C---:B------:R-:W-:Y:S01]  /*69d0*/  HMMA.16816.F32.BF16 R124, R32.reuse, R12, R124 ;  /* 0x0000000c207c723c */ /* 0x040fe2000004187c */
[----:B------:R-:W-:Y:S05]  /*69e0*/  MUFU.EX2 R178, R178 ;  /* 0x000000b200b27308 */ /* 0x000fea0000000800 */
[----:B------:R-:W-:Y:S01]  /*69f0*/  HMMA.16816.F32.BF16 R132, R32, R14, R132 ;  /* 0x0000000e2084723c */ /* 0x000fe20000041884 */
[----:B------:R-:W2:Y:S02]  /*6a00*/  LDSM.16.MT88.4 R32, [R221+0x9400] ;  /* 0x00940000dd20783b */ /* 0x000ea40000004200 */
[----:B------:R-:W-:Y:S03]  /*6a10*/  MUFU.EX2 R195, R195 ;  /* 0x000000c300c37308 */ /* 0x000fe60000000800 */
[C---:B------:R-:W-:Y:S05]  /*6a20*/  HMMA.16816.F32.BF16 R160, R28.reuse, R24, R160 ;  /* 0x000000181ca0723c */ /* 0x040fea00000418a0 */
[----:B------:R-:W-:Y:S01]  /*6a30*/  MUFU.EX2 R186, R186 ;  /* 0x000000ba00ba7308 */ /* 0x000fe20000000800 */
[C---:B------:R-:W-:Y:S01]  /*6a40*/  HMMA.16816.F32.BF16 R148, R28.reuse, R26, R148 ;  /* 0x0000001a1c94723c */ /* 0x040fe20000041894 */
[----:B------:R-:W3:Y:S05]  /*6a50*/  LDSM.16.MT88.4 R24, [R220+0x9400] ;  /* 0x00940000dc18783b */ /* 0x000eea0000004200 */
[C---:B------:R-:W-:Y:S01]  /*6a60*/  HMMA.16816.F32.BF16 R68, R28.reuse, R20, R68 ;  /* 0x000000141c44723c */ /* 0x040fe20000041844 */
[----:B------:R-:W4:Y:S05]  /*6a70*/  MUFU.EX2 R197, R197 ;  /* 0x000000c500c57308 */ /* 0x000f2a0000000800 */
[C---:B------:R-:W-:Y:S01]  /*6a80*/  HMMA.16816.F32.BF16 R80, R28.reuse, R22, R80 ;  /* 0x000000161c50723c */ /* 0x040fe20000041850 */
[----:B------:R-:W5:Y:S02]  /*6a90*/  LDSM.16.MT88.4 R20, [R221+0xa400] ;  /* 0x00a40000dd14783b */ /* 0x000f640000004200 */
[----:B------:R-:W-:Y:S03]  /*6aa0*/  MUFU.EX2 R188, R188 ;  /* 0x000000bc00bc7308 */ /* 0x000fe60000000800 */
[C---:B------:R-:W-:Y:S05]  /*6ab0*/  HMMA.16816.F32.BF16 R84, R28.reuse, R16, R84 ;  /* 0x000000101c54723c */ /* 0x040fea0000041854 */
[----:B------:R-:W2:Y:S01]  /*6ac0*/  MUFU.EX2 R199, R199 ;  /* 0x000000c700c77308 */ /* 0x000ea20000000800 */
[C---:B------:R-:W-:Y:S01]  /*6ad0*/  HMMA.16816.F32.BF16 R96, R28.reuse, R18, R96 ;  /* 0x000000121c60723c */ /* 0x040fe20000041860 */
[----:B------:R-:W5:Y:S05]  /*6ae0*/  LDSM.16.MT88.4 R16, [R220+0xa400] ;  /* 0x00a40000dc10783b */ /* 0x000f6a0000004200 */
[C---:B------:R-:W-:Y:S01]  /*6af0*/  HMMA.16816.F32.BF16 R144, R28.reuse, R8, R144 ;  /* 0x000000081c90723c */ /* 0x040fe20000041890 */
[----:B------:R-:W3:Y:S05]  /*6b00*/  MUFU.EX2 R192, R192 ;  /* 0x000000c000c07308 */ /* 0x000eea0000000800 */
[C---:B------:R-:W-:Y:S01]  /*6b10*/  HMMA.16816.F32.BF16 R108, R28.reuse, R10, R108 ;  /* 0x0000000a1c6c723c */ /* 0x040fe2000004186c */
[----:B------:R-:W5:Y:S02]  /*6b20*/  LDSM.16.MT88.4 R8, [R221+0xb400] ;  /* 0x00b40000dd08783b */ /* 0x000f640000004200 */
[----:B------:R-:W-:Y:S03]  /*6b30*/  MUFU.EX2 R190, R190 ;  /* 0x000000be00be7308 */ /* 0x000fe60000000800 */
[C---:B------:R-:W-:Y:S05]  /*6b40*/  HMMA.16816.F32.BF16 R140, R28.reuse, R4, R140 ;  /* 0x000000041c8c723c */ /* 0x040fea000004188c */
[----:B------:R-:W3:Y:S01]  /*6b50*/  MUFU.EX2 R211, R211 ;  /* 0x000000d300d37308 */ /* 0x000ee20000000800 */
[C---:B------:R-:W-:Y:S01]  /*6b60*/  HMMA.16816.F32.BF16 R120, R28.reuse, R6, R120 ;  /* 0x000000061c78723c */ /* 0x040fe20000041878 */
[----:B------:R-:W5:Y:S05]  /*6b70*/  LDSM.16.MT88.4 R4, [R220+0xb400] ;  /* 0x00b40000dc04783b */ /* 0x000f6a0000004200 */
[C---:B------:R-:W-:Y:S01]  /*6b80*/  HMMA.16816.F32.BF16 R136, R28.reuse, R12, R136 ;  /* 0x0000000c1c88723c */ /* 0x040fe20000041888 */
[----:B------:R-:W-:Y:S05]  /*6b90*/  MUFU.EX2 R194, R194 ;  /* 0x000000c200c27308 */ /* 0x000fea0000000800 */
[----:B------:R-:W-:Y:S01]  /*6ba0*/  HMMA.16816.F32.BF16 R128, R28, R14, R128 ;  /* 0x0000000e1c80723c */ /* 0x000fe20000041880 */
[----:B-1----:R-:W-:Y:S01]  /*6bb0*/  F2FP.BF16.F32.PACK_AB R12, R174, R169 ;  /* 0x000000a9ae0c723e */ /* 0x002fe200000010ff */
[----:B------:R-:W-:Y:S01]  /*6bc0*/  FADD.FTZ R169, R169, R50 ;  /* 0x00000032a9a97221 */ /* 0x000fe20000010000 */
[----:B----4-:R-:W-:Y:S01]  /*6bd0*/  F2FP.BF16.F32.PACK_AB R13, R197, R186 ;  /* 0x000000bac50d723e */ /* 0x010fe200000010ff */
[----:B------:R-:W1:Y:S01]  /*6be0*/  MUFU.EX2 R213, R213 ;  /* 0x000000d500d57308 */ /* 0x000e620000000800 */
[----:B------:R-:W-:Y:S01]  /*6bf0*/  FADD.FTZ R186, R186, R45 ;  /* 0x0000002dbaba7221 */ /* 0x000fe20000010000 */
[----:B------:R-:W-:Y:S01]  /*6c00*/  FADD.FTZ R169, R174, R169 ;  /* 0x000000a9aea97221 */ /* 0x000fe20000010000 */
[----:B------:R-:W-:-:S02]  /*6c10*/  F2FP.BF16.F32.PACK_AB R14, R195, R178 ;  /* 0x000000b2c30e723e */ /* 0x000fc400000010ff */
[----:B--2---:R-:W-:Y:S01]  /*6c20*/  F2FP.BF16.F32.PACK_AB R15, R199, R188 ;  /* 0x000000bcc70f723e */ /* 0x004fe200000010ff */
[----:B------:R-:W-:Y:S01]  /*6c30*/  FADD.FTZ R197, R197, R186 ;  /* 0x000000bac5c57221 */ /* 0x000fe20000010000 */
[----:B------:R-:W-:Y:S01]  /*6c40*/  F2FP.BF16.F32.PACK_AB R28, R58, R61 ;  /* 0x0000003d3a1c723e */ /* 0x000fe200000010ff */
[----:B------:R-:W-:Y:S01]  /*6c50*/  MUFU.EX2 R198, R198 ;  /* 0x000000c600c67308 */ /* 0x000fe20000000800 */
[----:B---3--:R-:W-:Y:S01]  /*6c60*/  F2FP.BF16.F32.PACK_AB R29, R192, R51 ;  /* 0x00000033c01d723e */ /* 0x008fe200000010ff */
[----:B------:R-:W-:Y:S01]  /*6c70*/  FADD.FTZ R61, R61, R60 ;  /* 0x0000003c3d3d7221 */ /* 0x000fe20000010000 */
[----:B------:R-:W-:Y:S01]  /*6c80*/  F2FP.BF16.F32.PACK_AB R30, R56, R59 ;  /* 0x0000003b381e723e */ /* 0x000fe200000010ff */
[C---:B------:R-:W-:Y:S01]  /*6c90*/  HMMA.16816.F32.BF16 R156, R12.reuse, R32, R156 ;  /* 0x000000200c9c723c */ /* 0x040fe2000004189c */
[----:B------:R-:W-:Y:S01]  /*6ca0*/  F2FP.BF16.F32.PACK_AB R31, R211, R190 ;  /* 0x000000bed31f723e */ /* 0x000fe200000010ff */
[----:B------:R-:W-:Y:S01]  /*6cb0*/  FADD.FTZ R51, R51, R54 ;  /* 0x0000003633337221 */ /* 0x000fe20000010000 */
[----:B------:R-:W-:Y:S01]  /*6cc0*/  FADD.FTZ R58, R58, R61 ;  /* 0x0000003d3a3a7221 */ /* 0x000fe20000010000 */
[----:B------:R-:W-:Y:S01]  /*6cd0*/  MUFU.EX2 R215, R215 ;  /* 0x000000d700d77308 */ /* 0x000fe20000000800 */
[----:B------:R-:W-:Y:S01]  /*6ce0*/  FADD.FTZ R178, R178, R169 ;  /* 0x000000a9b2b27221 */ /* 0x000fe20000010000 */
[C---:B------:R-:W-:Y:S01]  /*6cf0*/  HMMA.16816.F32.BF16 R152, R12.reuse, R34, R152 ;  /* 0x000000220c98723c */ /* 0x040fe20000041898 */
[----:B------:R-:W-:Y:S01]  /*6d00*/  FADD.FTZ R51, R192, R51 ;  /* 0x00000033c0337221 */ /* 0x000fe20000010000 */
[----:B------:R-:W-:Y:S01]  /*6d10*/  FADD.FTZ R59, R59, R58 ;  /* 0x0000003a3b3b7221 */ /* 0x000fe20000010000 */
[----:B------:R-:W-:Y:S01]  /*6d20*/  FADD.FTZ R188, R188, R197 ;  /* 0x000000c5bcbc7221 */ /* 0x000fe20000010000 */
[----:B------:R-:W-:Y:S01]  /*6d30*/  FADD.FTZ R195, R195, R178 ;  /* 0x000000b2c3c37221 */ /* 0x000fe20000010000 */
[----:B------:R-:W-:Y:S01]  /*6d40*/  FADD.FTZ R190, R190, R51 ;  /* 0x00000033bebe7221 */ /* 0x000fe20000010000 */
[----:B------:R-:W-:Y:S01]  /*6d50*/  HMMA.16816.F32.BF16 R72, R12, R24, R72 ;  /* 0x000000180c48723c */ /* 0x000fe20000041848 */
[----:B------:R-:W-:Y:S01]  /*6d60*/  MUFU.EX2 R200, R200 ;  /* 0x000000c800c87308 */ /* 0x000fe20000000800 */
[----:B------:R-:W-:Y:S01]  /*6d70*/  FADD.FTZ R59, R56, R59 ;  /* 0x0000003b383b7221 */ /* 0x000fe20000010000 */
[----:B------:R-:W-:Y:S01]  /*6d80*/  FADD.FTZ R190, R211, R190 ;  /* 0x000000bed3be7221 */ /* 0x000fe20000010000 */
[----:B------:R-:W-:-:S02]  /*6d90*/  FADD.FTZ R199, R199, R188 ;  /* 0x000000bcc7c77221 */ /* 0x000fc40000010000 */
[C---:B------:R-:W-:Y:S03]  /*6da0*/  HMMA.16816.F32.BF16 R76, R12.reuse, R26, R76 ;  /* 0x0000001a0c4c723c */ /* 0x040fe6000004184c */
[----:B------:R-:W-:Y:S03]  /*6db0*/  MUFU.EX2 R251, R251 ;  /* 0x000000fb00fb7308 */ /* 0x000fe60000000800 */
[C---:B-----5:R-:W-:Y:S05]  /*6dc0*/  HMMA.16816.F32.BF16 R88, R12.reuse, R20, R88 ;  /* 0x000000140c58723c */ /* 0x060fea0000041858 */
[----:B------:R-:W-:Y:S01]  /*6dd0*/  MUFU.EX2 R196, R196 ;  /* 0x000000c400c47308 */ /* 0x000fe20000000800 */
[C---:B------:R-:W-:Y:S06]  /*6de0*/  HMMA.16816.F32.BF16 R92, R12.reuse, R22, R92 ;  /* 0x000000160c5c723c */ /* 0x040fec000004185c */
[C---:B------:R-:W-:Y:S01]  /*6df0*/  HMMA.16816.F32.BF16 R100, R12.reuse, R16, R100 ;  /* 0x000000100c64723c */ /* 0x040fe20000041864 */
[----:B------:R-:W-:Y:S05]  /*6e00*/  MUFU.EX2 R219, R219 ;  /* 0x000000db00db7308 */ /* 0x000fea0000000800 */
[C---:B------:R-:W-:Y:S03]  /*6e10*/  HMMA.16816.F32.BF16 R104, R12.reuse, R18, R104 ;  /* 0x000000120c68723c */ /* 0x040fe60000041868 */
[----:B------:R-:W-:Y:S03]  /*6e20*/  MUFU.EX2 R202, R202 ;  /* 0x000000ca00ca7308 */ /* 0x000fe60000000800 */
[C---:B------:R-:W-:Y:S05]  /*6e30*/  HMMA.16816.F32.BF16 R112, R12.reuse, R8, R112 ;  /* 0x000000080c70723c */ /* 0x040fea0000041870 */
[----:B------:R-:W-:Y:S01]  /*6e40*/  MUFU.EX2 R217, R217 ;  /* 0x000000d900d97308 */ /* 0x000fe20000000800 */
[C---:B------:R-:W-:Y:S06]  /*6e50*/  HMMA.16816.F32.BF16 R116, R12.reuse, R10, R116 ;  /* 0x0000000a0c74723c */ /* 0x040fec0000041874 */
[C---:B------:R-:W-:Y:S01]  /*6e60*/  HMMA.16816.F32.BF16 R124, R12.reuse, R4, R124 ;  /* 0x000000040c7c723c */ /* 0x040fe2000004187c */
[----:B------:R-:W-:Y:S05]  /*6e70*/  MUFU.EX2 R204, R204 ;  /* 0x000000cc00cc7308 */ /* 0x000fea0000000800 */
[----:B------:R-:W-:Y:S01]  /*6e80*/  HMMA.16816.F32.BF16 R132, R12, R6, R132 ;  /* 0x000000060c84723c */ /* 0x000fe20000041884 */
[----:B------:R-:W-:Y:S02]  /*6e90*/  LDSM.16.MT88.4 R12, [R221+0xa800] ;  /* 0x00a80000dd0c783b */ /* 0x000fe40000004200 */
[----:B------:R-:W2:Y:S03]  /*6ea0*/  MUFU.EX2 R205, R205 ;  /* 0x000000cd00cd7308 */ /* 0x000ea60000000800 */
[C---:B------:R-:W-:Y:S05]  /*6eb0*/  HMMA.16816.F32.BF16 R160, R28.reuse, R32, R160 ;  /* 0x000000201ca0723c */ /* 0x040fea00000418a0 */
[----:B------:R-:W-:Y:S01]  /*6ec0*/  MUFU.EX2 R189, R189 ;  /* 0x000000bd00bd7308 */ /* 0x000fe20000000800 */
[----:B------:R-:W-:Y:S01]  /*6ed0*/  HMMA.16816.F32.BF16 R148, R28, R34, R148 ;  /* 0x000000221c94723c */ /* 0x000fe20000041894 */
[----:B-1----:R-:W-:Y:S01]  /*6ee0*/  F2FP.BF16.F32.PACK_AB R32, R213, R194 ;  /* 0x000000c2d520723e */ /* 0x002fe200000010ff */
[----:B------:R-:W-:-:S04]  /*6ef0*/  FADD.FTZ R194, R194, R59 ;  /* 0x0000003bc2c27221 */ /* 0x000fc80000010000 */
[----:B------:R-:W-:Y:S01]  /*6f00*/  HMMA.16816.F32.BF16 R68, R28, R24, R68 ;  /* 0x000000181c44723c */ /* 0x000fe20000041844 */
[----:B------:R-:W1:Y:S01]  /*6f10*/  MUFU.EX2 R208, R208 ;  /* 0x000000d000d07308 */ /* 0x000e620000000800 */
[----:B--2---:R-:W-:Y:S01]  /*6f20*/  F2FP.BF16.F32.PACK_AB R34, R205, R204 ;  /* 0x000000cccd22723e */ /* 0x004fe200000010ff */
[----:B------:R-:W-:-:S03]  /*6f30*/  FADD.FTZ R213, R213, R194 ;  /* 0x000000c2d5d57221 */ /* 0x000fc60000010000 */
[C---:B------:R-:W-:Y:S01]  /*6f40*/  HMMA.16816.F32.BF16 R80, R28.reuse, R26, R80 ;  /* 0x0000001a1c50723c */ /* 0x040fe20000041850 */
[----:B------:R-:W-:Y:S01]  /*6f50*/  F2FP.BF16.F32.PACK_AB R24, R215, R198 ;  /* 0x000000c6d718723e */ /* 0x000fe200000010ff */
[----:B------:R-:W-:Y:S01]  /*6f60*/  FADD.FTZ R198, R198, R195 ;  /* 0x000000c3c6c67221 */ /* 0x000fe20000010000 */
[----:B------:R-:W-:Y:S01]  /*6f70*/  MUFU.EX2 R179, R179 ;  /* 0x000000b300b37308 */ /* 0x000fe20000000800 */
[----:B------:R-:W-:Y:S01]  /*6f80*/  F2FP.BF16.F32.PACK_AB R25, R219, R196 ;  /* 0x000000c4db19723e */ /* 0x000fe200000010ff */
[----:B------:R-:W-:Y:S01]  /*6f90*/  FADD.FTZ R196, R196, R199 ;  /* 0x000000c7c4c47221 */ /* 0x000fe20000010000 */
[C---:B------:R-:W-:Y:S01]  /*6fa0*/  HMMA.16816.F32.BF16 R84, R28.reuse, R20, R84 ;  /* 0x000000141c54723c */ /* 0x040fe20000041854 */
[----:B------:R-:W-:Y:S01]  /*6fb0*/  F2FP.BF16.F32.PACK_AB R26, R251, R200 ;  /* 0x000000c8fb1a723e */ /* 0x000fe200000010ff */
[----:B------:R-:W-:Y:S01]  /*6fc0*/  FADD.FTZ R215, R215, R198 ;  /* 0x000000c6d7d77221 */ /* 0x000fe20000010000 */
[----:B------:R-:W-:Y:S01]  /*6fd0*/  F2FP.BF16.F32.PACK_AB R27, R217, R202 ;  /* 0x000000cad91b723e */ /* 0x000fe200000010ff */
[----:B------:R-:W-:Y:S01]  /*6fe0*/  FADD.FTZ R219, R219, R196 ;  /* 0x000000c4dbdb7221 */ /* 0x000fe20000010000 */
[----:B------:R-:W2:Y:S01]  /*6ff0*/  MUFU.EX2 R210, R210 ;  /* 0x000000d200d27308 */ /* 0x000ea20000000800 */
[C---:B------:R-:W-:Y:S01]  /*7000*/  HMMA.16816.F32.BF16 R96, R28.reuse, R22, R96 ;  /* 0x000000161c60723c */ /* 0x040fe20000041860 */
[----:B------:R-:W3:Y:S01]  /*7010*/  LDSM.16.MT88.4 R20, [R221+0x9800] ;  /* 0x00980000dd14783b */ /* 0x000ee20000004200 */
[----:B-1----:R-:W-:Y:S01]  /*7020*/  F2FP.BF16.F32.PACK_AB R33, R208, R189 ;  /* 0x000000bdd021723e */ /* 0x002fe200000010ff */
[----:B------:R-:W-:Y:S01]  /*7030*/  FADD.FTZ R189, R189, R190 ;  /* 0x000000bebdbd7221 */ /* 0x000fe20000010000 */
[----:B------:R-:W-:Y:S01]  /*7040*/  FADD.FTZ R204, R204, R213 ;  /* 0x000000d5cccc7221 */ /* 0x000fe20000010000 */
[----:B------:R-:W-:Y:S01]  /*7050*/  FADD.FTZ R200, R200, R215 ;  /* 0x000000d7c8c87221 */ /* 0x000fe20000010000 */
[C---:B------:R-:W-:Y:S01]  /*7060*/  HMMA.16816.F32.BF16 R144, R28.reuse, R16, R144 ;  /* 0x000000101c90723c */ /* 0x040fe20000041890 */
[----:B------:R-:W-:Y:S01]  /*7070*/  MUFU.EX2 R206, R206 ;  /* 0x000000ce00ce7308 */ /* 0x000fe20000000800 */
[----:B------:R-:W-:Y:S01]  /*7080*/  FADD.FTZ R208, R208, R189 ;  /* 0x000000bdd0d07221 */ /* 0x000fe20000010000 */
[----:B------:R-:W-:Y:S01]  /*7090*/  FADD.FTZ R202, R202, R219 ;  /* 0x000000dbcaca7221 */ /* 0x000fe20000010000 */
[----:B------:R-:W-:Y:S01]  /*70a0*/  FADD.FTZ R205, R205, R204 ;  /* 0x000000cccdcd7221 */ /* 0x000fe20000010000 */
[----:B------:R-:W-:Y:S01]  /*70b0*/  FADD.FTZ R251, R251, R200 ;  /* 0x000000c8fbfb7221 */ /* 0x000fe20000010000 */
[C---:B------:R-:W-:Y:S01]  /*70c0*/  HMMA.16816.F32.BF16 R108, R28.reuse, R18, R108 ;  /* 0x000000121c6c723c */ /* 0x040fe2000004186c */
[----:B------:R-:W1:Y:S01]  /*70d0*/  LDSM.16.MT88.4 R16, [R220+0x9800] ;  /* 0x00980000dc10783b */ /* 0x000e620000004200 */
[----:B------:R-:W-:Y:S01]  /*70e0*/  FADD.FTZ R202, R217, R202 ;  /* 0x000000cad9ca7221 */ /* 0x000fe20000010000 */
[----:B------:R-:W-:Y:S01]  /*70f0*/  MUFU.EX2 R201, R201 ;  /* 0x000000c900c97308 */ /* 0x000fe20000000800 */
[C---:B--2---:R-:W-:Y:S01]  /*7100*/  F2FP.BF16.F32.PACK_AB R35, R210.reuse, R179 ;  /* 0x000000b3d223723e */ /* 0x044fe200000010ff */
[----:B------:R-:W-:Y:S01]  /*7110*/  FADD.FTZ R179, R179, R208 ;  /* 0x000000d0b3b37221 */ /* 0x000fe20000010000 */
[----:B------:R-:W-:Y:S03]  /*7120*/  HMMA.16816.F32.BF16 R140, R28, R8, R140 ;  /* 0x000000081c8c723c */ /* 0x000fe6000004188c */
[----:B------:R-:W-:-:S02]  /*7130*/  FADD.FTZ R179, R210, R179 ;  /* 0x000000b3d2b37221 */ /* 0x000fc40000010000 */
[----:B------:R-:W-:Y:S01]  /*7140*/  MUFU.EX2 R182, R182 ;  /* 0x000000b600b67308 */ /* 0x000fe20000000800 */
[C---:B------:R-:W-:Y:S01]  /*7150*/  HMMA.16816.F32.BF16 R120, R28.reuse, R10, R120 ;  /* 0x0000000a1c78723c */ /* 0x040fe20000041878 */
[----:B------:R-:W2:Y:S05]  /*7160*/  LDSM.16.MT88.4 R8, [R220+0xa800] ;  /* 0x00a80000dc08783b */ /* 0x000eaa0000004200 */
[C---:B------:R-:W-:Y:S01]  /*7170*/  HMMA.16816.F32.BF16 R136, R28.reuse, R4, R136 ;  /* 0x000000041c88723c */ /* 0x040fe20000041888 */
[----:B------:R-:W-:Y:S05]  /*7180*/  MUFU.EX2 R176, R176 ;  /* 0x000000b000b07308 */ /* 0x000fea0000000800 */
[----:B------:R-:W-:Y:S01]  /*7190*/  HMMA.16816.F32.BF16 R128, R28, R6, R128 ;  /* 0x000000061c80723c */ /* 0x000fe20000041880 */
[----:B------:R-:W4:Y:S02]  /*71a0*/  LDSM.16.MT88.4 R4, [R221+0xb800] ;  /* 0x00b80000dd04783b */ /* 0x000f240000004200 */
[----:B------:R-:W5:Y:S02]  /*71b0*/  MUFU.EX2 R191, R191 ;  /* 0x000000bf00bf7308 */ /* 0x000f640000000800 */
[----:B------:R-:W4:Y:S01]  /*71c0*/  LDSM.16.MT88.4 R28, [R220+0xb800] ;  /* 0x00b80000dc1c783b */ /* 0x000f220000004200 */
[C---:B---3--:R-:W-:Y:S05]  /*71d0*/  HMMA.16816.F32.BF16 R156, R24.reuse, R20, R156 ;  /* 0x00000014189c723c */ /* 0x048fea000004189c */
[----:B------:R-:W-:Y:S01]  /*71e0*/  MUFU.EX2 R177, R177 ;  /* 0x000000b100b17308 */ /* 0x000fe20000000800 */
[C---:B------:R-:W-:Y:S06]  /*71f0*/  HMMA.16816.F32.BF16 R152, R24.reuse, R22, R152 ;  /* 0x000000161898723c */ /* 0x040fec0000041898 */
[----:B-1----:R-:W-:Y:S01]  /*7200*/  HMMA.16816.F32.BF16 R72, R24, R16, R72 ;  /* 0x000000101848723c */ /* 0x002fe20000041848 */
[----:B------:R-:W1:Y:S01]  /*7210*/  MUFU.EX2 R212, R212 ;  /* 0x000000d400d47308 */ /* 0x000e620000000800 */
[----:B-----5:R-:W-:Y:S01]  /*7220*/  F2FP.BF16.F32.PACK_AB R36, R191, R176 ;  /* 0x000000b0bf24723e */ /* 0x020fe200000010ff */
[----:B------:R-:W-:-:S03]  /*7230*/  FADD.FTZ R176, R176, R251 ;  /* 0x000000fbb0b07221 */ /* 0x000fc60000010000 */
[C---:B------:R-:W-:Y:S01]  /*7240*/  HMMA.16816.F32.BF16 R76, R24.reuse, R18, R76 ;  /* 0x00000012184c723c */ /* 0x040fe2000004184c */
[----:B------:R-:W-:Y:S02]  /*7250*/  FADD.FTZ R191, R191, R176 ;  /* 0x000000b0bfbf7221 */ /* 0x000fe40000010000 */
[----:B------:R-:W-:Y:S03]  /*7260*/  MUFU.EX2 R175, R175 ;  /* 0x000000af00af7308 */ /* 0x000fe60000000800 */
[C---:B------:R-:W-:Y:S05]  /*7270*/  HMMA.16816.F32.BF16 R88, R24.reuse, R12, R88 ;  /* 0x0000000c1858723c */ /* 0x040fea0000041858 */
[----:B------:R-:W-:Y:S01]  /*7280*/  MUFU.EX2 R180, R180 ;  /* 0x000000b400b47308 */ /* 0x000fe20000000800 */
[----:B------:R-:W-:Y:S01]  /*7290*/  HMMA.16816.F32.BF16 R92, R24, R14, R92 ;  /* 0x0000000e185c723c */ /* 0x000fe2000004185c */
[----:B-1----:R-:W-:Y:S01]  /*72a0*/  F2FP.BF16.F32.PACK_AB R37, R212, R177 ;  /* 0x000000b1d425723e */ /* 0x002fe200000010ff */
[----:B------:R-:W-:-:S04]  /*72b0*/  FADD.FTZ R177, R177, R202 ;  /* 0x000000cab1b17221 */ /* 0x000fc80000010000 */
[----:B--2---:R-:W-:Y:S01]  /*72c0*/  HMMA.16816.F32.BF16 R100, R24, R8, R100 ;  /* 0x000000081864723c */ /* 0x004fe20000041864 */
[----:B------:R-:W-:Y:S01]  /*72d0*/  MUFU.EX2 R181, R181 ;  /* 0x000000b500b57308 */ /* 0x000fe20000000800 */
[----:B------:R-:W-:-:S04]  /*72e0*/  FADD.FTZ R212, R212, R177 ;  /* 0x000000b1d4d47221 */ /* 0x000fc80000010000 */
[C---:B------:R-:W-:Y:S03]  /*72f0*/  HMMA.16816.F32.BF16 R104, R24.reuse, R10, R104 ;  /* 0x0000000a1868723c */ /* 0x040fe60000041868 */
[----:B------:R-:W-:Y:S03]  /*7300*/  MUFU.EX2 R184, R184 ;  /* 0x000000b800b87308 */ /* 0x000fe60000000800 */
[C---:B----4-:R-:W-:Y:S05]  /*7310*/  HMMA.16816.F32.BF16 R112, R24.reuse, R4, R112 ;  /* 0x000000041870723c */ /* 0x050fea0000041870 */
[----:B------:R-:W1:Y:S01]  /*7320*/  MUFU.EX2 R183, R183 ;  /* 0x000000b700b77308 */ /* 0x000e620000000800 */
[C---:B------:R-:W-:Y:S06]  /*7330*/  HMMA.16816.F32.BF16 R116, R24.reuse, R6, R116 ;  /* 0x000000061874723c */ /* 0x040fec0000041874 */
[C---:B------:R-:W-:Y:S01]  /*7340*/  HMMA.16816.F32.BF16 R124, R24.reuse, R28, R124 ;  /* 0x0000001c187c723c */ /* 0x040fe2000004187c */
[----:B------:R-:W-:Y:S05]  /*7350*/  MUFU.EX2 R173, R173 ;  /* 0x000000ad00ad7308 */ /* 0x000fea0000000800 */
[----:B------:R-:W-:Y:S01]  /*7360*/  HMMA.16816.F32.BF16 R132, R24, R30, R132 ;  /* 0x0000001e1884723c */ /* 0x000fe20000041884 */
[----:B------:R-:W2:Y:S02]  /*7370*/  LDSM.16.MT88.4 R24, [R221+0x9c00] ;  /* 0x009c0000dd18783b */ /* 0x000ea40000004200 */
[----:B------:R-:W3:Y:S01]  /*7380*/  MUFU.EX2 R214, R214 ;  /* 0x000000d600d67308 */ /* 0x000ee20000000800 */
[C---:B-1----:R-:W-:Y:S01]  /*7390*/  F2FP.BF16.F32.PACK_AB R38, R183.reuse, R184 ;  /* 0x000000b8b726723e */ /* 0x042fe200000010ff */
[----:B------:R-:W-:Y:S01]  /*73a0*/  FADD.FTZ R184, R184, R191 ;  /* 0x000000bfb8b87221 */ /* 0x000fe20000010000 */
[----:B------:R-:W-:Y:S03]  /*73b0*/  HMMA.16816.F32.BF16 R160, R32, R20, R160 ;  /* 0x0000001420a0723c */ /* 0x000fe600000418a0 */
[----:B------:R-:W-:-:S02]  /*73c0*/  FADD.FTZ R245, R183, R184 ;  /* 0x000000b8b7f57221 */ /* 0x000fc40000010000 */
[----:B------:R-:W-:Y:S01]  /*73d0*/  MUFU.EX2 R185, R185 ;  /* 0x000000b900b97308 */ /* 0x000fe20000000800 */
[C---:B------:R-:W-:Y:S01]  /*73e0*/  HMMA.16816.F32.BF16 R148, R32.reuse, R22, R148 ;  /* 0x000000162094723c */ /* 0x040fe20000041894 */
[----:B------:R-:W1:Y:S05]  /*73f0*/  LDSM.16.MT88.4 R20, [R220+0x9c00] ;  /* 0x009c0000dc14783b */ /* 0x000e6a0000004200 */
[----:B------:R-:W-:Y:S01]  /*7400*/  HMMA.16816.F32.BF16 R68, R32, R16, R68 ;  /* 0x000000102044723c */ /* 0x000fe20000041844 */
[----:B---3--:R-:W-:Y:S01]  /*7410*/  F2FP.BF16.F32.PACK_AB R39, R214, R173 ;  /* 0x000000add627723e */ /* 0x008fe200000010ff */
[----:B------:R-:W-:-:S04]  /*7420*/  FADD.FTZ R173, R173, R212 ;  /* 0x000000d4adad7221 */ /* 0x000fc80000010000 */
[----:B------:R-:W-:Y:S01]  /*7430*/  HMMA.16816.F32.BF16 R80, R32, R18, R80 ;  /* 0x000000122050723c */ /* 0x000fe20000041850 */
[----:B------:R-:W3:Y:S01]  /*7440*/  LDSM.16.MT88.4 R16, [R221+0xac00] ;  /* 0x00ac0000dd10783b */ /* 0x000ee20000004200 */
[----:B------:R-:W-:-:S04]  /*7450*/  FADD.FTZ R243, R214, R173 ;  /* 0x000000add6f37221 */ /* 0x000fc80000010000 */
[C---:B------:R-:W-:Y:S06]  /*7460*/  HMMA.16816.F32.BF16 R84, R32.reuse, R12, R84 ;  /* 0x0000000c2054723c */ /* 0x040fec0000041854 */
[C---:B------:R-:W-:Y:S01]  /*7470*/  HMMA.16816.F32.BF16 R96, R32.reuse, R14, R96 ;  /* 0x0000000e2060723c */ /* 0x040fe20000041860 */
[----:B------:R-:W4:Y:S05]  /*7480*/  LDSM.16.MT88.4 R12, [R220+0xac00] ;  /* 0x00ac0000dc0c783b */ /* 0x000f2a0000004200 */
[C---:B------:R-:W-:Y:S06]  /*7490*/  HMMA.16816.F32.BF16 R144, R32.reuse, R8, R144 ;  /* 0x000000082090723c */ /* 0x040fec0000041890 */
[C---:B------:R-:W-:Y:S01]  /*74a0*/  HMMA.16816.F32.BF16 R108, R32.reuse, R10, R108 ;  /* 0x0000000a206c723c */ /* 0x040fe2000004186c */
[----:B------:R-:W5:Y:S05]  /*74b0*/  LDSM.16.MT88.4 R8, [R221+0xbc00] ;  /* 0x00bc0000dd08783b */ /* 0x000f6a0000004200 */
[C---:B------:R-:W-:Y:S06]  /*74c0*/  HMMA.16816.F32.BF16 R140, R32.reuse, R4, R140 ;  /* 0x00000004208c723c */ /* 0x040fec000004188c */
[C---:B------:R-:W-:Y:S01]  /*74d0*/  HMMA.16816.F32.BF16 R120, R32.reuse, R6, R120 ;  /* 0x000000062078723c */ /* 0x040fe20000041878 */
[----:B------:R-:W5:Y:S05]  /*74e0*/  LDSM.16.MT88.4 R4, [R220+0xbc00] ;  /* 0x00bc0000dc04783b */ /* 0x000f6a0000004200 */
[C---:B------:R-:W-:Y:S06]  /*74f0*/  HMMA.16816.F32.BF16 R136, R32.reuse, R28, R136 ;  /* 0x0000001c2088723c */ /* 0x040fec0000041888 */
[----:B------:R-:W-:Y:S01]  /*7500*/  HMMA.16816.F32.BF16 R128, R32, R30, R128 ;  /* 0x0000001e2080723c */ /* 0x000fe20000041880 */
[----:B------:R-:W-:Y:S01]  /*7510*/  F2FP.BF16.F32.PACK_AB R28, R201, R206 ;  /* 0x000000cec91c723e */ /* 0x000fe200000010ff */
[----:B------:R-:W-:Y:S01]  /*7520*/  FADD.FTZ R206, R206, R205 ;  /* 0x000000cdcece7221 */ /* 0x000fe20000010000 */
[----:B------:R-:W-:Y:S01]  /*7530*/  F2FP.BF16.F32.PACK_AB R29, R175, R182 ;  /* 0x000000b6af1d723e */ /* 0x000fe200000010ff */
[----:B------:R-:W-:-:S02]  /*7540*/  FADD.FTZ R182, R182, R179 ;  /* 0x000000b3b6b67221 */ /* 0x000fc40000010000 */
[----:B------:R-:W-:Y:S01]  /*7550*/  FADD.FTZ R201, R201, R206 ;  /* 0x000000cec9c97221 */ /* 0x000fe20000010000 */
[----:B------:R-:W-:Y:S01]  /*7560*/  FFMA.FTZ R32, R67, UR4, -R170 ;  /* 0x0000000443207c23 */ /* 0x000fe200080108aa */
[----:B------:R-:W-:Y:S01]  /*7570*/  F2FP.BF16.F32.PACK_AB R30, R181, R180 ;  /* 0x000000b4b51e723e */ /* 0x000fe200000010ff */
[----:B------:R-:W-:Y:S01]  /*7580*/  FADD.FTZ R182, R175, R182 ;  /* 0x000000b6afb67221 */ /* 0x000fe20000010000 */
[----:B------:R-:W-:Y:S01]  /*7590*/  FADD.FTZ R180, R180, R201 ;  /* 0x000000c9b4b47221 */ /* 0x000fe20000010000 */
[----:B--2---:R-:W-:Y:S02]  /*75a0*/  HMMA.16816.F32.BF16 R156, R36, R24, R156 ;  /* 0x00000018249c723c */ /* 0x004fe4000004189c */
[----:B------:R-:W2:Y:S01]  /*75b0*/  MUFU.EX2 R32, R32 ;  /* 0x0000002000207308 */ /* 0x000ea20000000800 */
[----:B------:R-:W-:-:S03]  /*75c0*/  FADD.FTZ R247, R181, R180 ;  /* 0x000000b4b5f77221 */ /* 0x000fc60000010000 */
[C---:B------:R-:W-:Y:S06]  /*75d0*/  HMMA.16816.F32.BF16 R152, R36.reuse, R26, R152 ;  /* 0x0000001a2498723c */ /* 0x040fec0000041898 */
[C---:B-1----:R-:W-:Y:S06]  /*75e0*/  HMMA.16816.F32.BF16 R72, R36.reuse, R20, R72 ;  /* 0x000000142448723c */ /* 0x042fec0000041848 */
[----:B------:R-:W-:Y:S01]  /*75f0*/  HMMA.16816.F32.BF16 R76, R36, R22, R76 ;  /* 0x00000016244c723c */ /* 0x000fe2000004184c */
[----:B--2---:R-:W-:Y:S01]  /*7600*/  F2FP.BF16.F32.PACK_AB R31, R32, R185 ;  /* 0x000000b9201f723e */ /* 0x004fe200000010ff */
[----:B------:R-:W-:-:S04]  /*7610*/  FADD.FTZ R185, R185, R182 ;  /* 0x000000b6b9b97221 */ /* 0x000fc80000010000 */
[----:B---3--:R-:W-:Y:S01]  /*7620*/  HMMA.16816.F32.BF16 R88, R36, R16, R88 ;  /* 0x000000102458723c */ /* 0x008fe20000041858 */
[----:B------:R-:W-:-:S05]  /*7630*/  FADD.FTZ R244, R32, R185 ;  /* 0x000000b920f47221 */ /* 0x000fca0000010000 */
[C---:B------:R-:W-:Y:S06]  /*7640*/  HMMA.16816.F32.BF16 R92, R36.reuse, R18, R92 ;  /* 0x00000012245c723c */ /* 0x040fec000004185c */
[C---:B----4-:R-:W-:Y:S06]  /*7650*/  HMMA.16816.F32.BF16 R100, R36.reuse, R12, R100 ;  /* 0x0000000c2464723c */ /* 0x050fec0000041864 */
[C---:B------:R-:W-:Y:S06]  /*7660*/  HMMA.16816.F32.BF16 R104, R36.reuse, R14, R104 ;  /* 0x0000000e2468723c */ /* 0x040fec0000041868 */
[C---:B-----5:R-:W-:Y:S06]  /*7670*/  HMMA.16816.F32.BF16 R112, R36.reuse, R8, R112 ;  /* 0x000000082470723c */ /* 0x060fec0000041870 */
        /* <DEDUP_REMOVED lines=16> */
[----:B------:R-:W-:-:S15]  /*7780*/  @P0 BRA `(.L_x_4) ;  /* 0x0000000000040947 */ /* 0x000fde0003800000 */
.L_x_2:
[----:B------:R-:W-:-:S07]  /*7790*/  IADD3 R242, R164, -0x1, RZ ;  /* 0xffffffffa4f27810 */ /* 0x000fce0007ffe0ff */
.L_x_4:
[----:B------:R-:W-:-:S13]  /*77a0*/  ISETP.GE.AND P0, PT, R242, RZ, PT ;  /* 0x000000fff200720c */ /* 0x000fda0003f06270 */
[----:B------:R-:W-:Y:S05]  /*77b0*/  @!P0 BRA `(.L_x_5) ;  /* 0x0000002c00c88947 */ /* 0x000fea0003800000 */
[----:B------:R-:W2:Y:S01]  /*77c0*/  LDL.LU.64 R6, [R1+0x8] ;  /* 0x0000080001067983 */ /* 0x000ea20000300a00 */
[C---:B------:R-:W-:Y:S01]  /*77d0*/  SHF.L.U64.HI R240, R0.reuse, 0x1, R3 ;  /* 0x0000000100f07819 */ /* 0x040fe20000010203 */
[----:B------:R-:W-:Y:S01]  /*77e0*/  IMAD.SHL.U32 R241, R0, 0x2, RZ ;  /* 0x0000000200f17824 */ /* 0x000fe200078e00ff */
[----:B------:R-:W-:Y:S01]  /*77f0*/  MOV R2, R167 ;  /* 0x000000a700027202 */ /* 0x000fe20000000f00 */
[----:B------:R-:W3:Y:S01]  /*7800*/  LDL.LU.64 R4, [R1] ;  /* 0x0000000001047983 */ /* 0x000ee20000300a00 */
[----:B------:R-:W-:Y:S01]  /*7810*/  IMAD.MOV.U32 R169, RZ, RZ, R168 ;  /* 0x000000ffffa97224 */ /* 0x000fe200078e00a8 */
[----:B------:R-:W-:Y:S01]  /*7820*/  MOV R0, R165 ;  /* 0x000000a500007202 */ /* 0x000fe20000000f00 */
[----:B------:R-:W-:Y:S01]  /*7830*/  IMAD.MOV.U32 R3, RZ, RZ, R166 ;  /* 0x000000ffff037224 */ /* 0x000fe200078e00a6 */
[----:B------:R-:W-:Y:S01]  /*7840*/  ULDC UR4, c[0x0][0x2ec] ;  /* 0x0000bb0000047ab9 */ /* 0x000fe20000000800 */
[----:B------:R-:W-:Y:S01]  /*7850*/  ULDC.64 UR10, c[0x0][0x220] ;  /* 0x00008800000a7ab9 */ /* 0x000fe20000000a00 */
[----:B------:R-:W-:Y:S01]  /*7860*/  ULDC.64 UR6, c[0x0][0x218] ;  /* 0x0000860000067ab9 */ /* 0x000fe20000000a00 */
[----:B------:R-:W-:Y:S01]  /*7870*/  ULDC.64 UR8, c[0x0][0x248] ;  /* 0x0000920000087ab9 */ /* 0x000fe20000000a00 */
[----:B--2---:R-:W-:Y:S01]  /*7880*/  IMAD.MOV.U32 R249, RZ, RZ, R7 ;  /* 0x000000fffff97224 */ /* 0x004fe200078e0007 */
[----:B---3--:R-:W-:Y:S01]  /*7890*/  MOV R248, R4 ;  /* 0x0000000400f87202 */ /* 0x008fe20000000f00 */
[----:B------:R-:W-:Y:S06]  /*78a0*/  BRA `(.L_x_6) ;  /* 0x00000000005c7947 */ /* 0x000fec0003800000 */
.L_x_8:
[----:B------:R-:W-:Y:S04]  /*78b0*/  VIADD R165, R242, 0xffffffff ;  /* 0xfffffffff2a57836 */ /* 0x000fe80000000000 */
[C---:B------:R-:W-:Y:S01]  /*78c0*/  IMAD.WIDE.U32 R166, R165.reuse, UR8, RZ ;  /* 0x00000008a5a67c25 */ /* 0x040fe2000f8e00ff */
[----:B------:R-:W-:Y:S05]  /*78d0*/  SHF.R.S32.HI R164, RZ, 0x1f, R165 ;  /* 0x0000001fffa47819 */ /* 0x000fea00000114a5 */
[----:B------:R-:W-:Y:S04]  /*78e0*/  IMAD R164, R164, UR8, RZ ;  /* 0x00000008a4a47c24 */ /* 0x000fe8000f8e02ff */
[----:B------:R-:W-:Y:S01]  /*78f0*/  IMAD R164, R165, UR9, R164 ;  /* 0x00000009a5a47c24 */ /* 0x000fe2000f8e02a4 */
[C---:B------:R-:W-:Y:S03]  /*7900*/  LEA R165, P1, R166.reuse, R232, 0x6 ;  /* 0x000000e8a6a57211 */ /* 0x040fe600078230ff */
[----:B------:R-:W-:Y:S01]  /*7910*/  IMAD.IADD R167, R167, 0x1, R164 ;  /* 0x00000001a7a77824 */ /* 0x000fe200078e02a4 */
[----:B------:R-:W-:Y:S04]  /*7920*/  LEA R172, P2, R165, UR6, 0x1 ;  /* 0x00000006a5ac7c11 */ /* 0x000fe8000f8408ff */
[----:B------:R-:W-:Y:S02]  /*7930*/  LEA.HI.X R164, R166, R235, R167, 0x6, P1 ;  /* 0x000000eba6a47211 */ /* 0x000fe400008f34a7 */
[----:B------:R-:W-:Y:S02]  /*7940*/  IADD3 R174, P1, R227, R172, RZ ;  /* 0x000000ace3ae7210 */ /* 0x000fe40007f3e0ff */
[----:B------:R-:W-:Y:S05]  /*7950*/  LEA.HI.X R173, R165, UR7, R164, 0x1, P2 ;  /* 0x00000007a5ad7c11 */ /* 0x000fea00090f0ca4 */
[----:B------:R-:W-:Y:S01]  /*7960*/  @!PT LDS RZ, [RZ] ;  /* 0x00000000fffff984 */ /* 0x000fe20000000800 */
[----:B------:R-:W-:Y:S01]  /*7970*/  @!PT LDS RZ, [RZ] ;  /* 0x00000000fffff984 */ /* 0x000fe20000000800 */
[----:B------:R-:W-:Y:S01]  /*7980*/  @!PT LDS RZ, [RZ] ;  /* 0x00000000fffff984 */ /* 0x000fe20000000800 */
[----:B------:R1:W-:Y:S01]  /*7990*/  LDGSTS.E.BYPASS.LTC128B.128 [R230+0x6000], desc[UR12][R172.64] ;  /* 0x06000000ace67fae */ /* 0x0003e2000b901d4c */
[----:B------:R-:W-:Y:S03]  /*79a0*/  IMAD.X R175, R226, 0x1, R173, P1 ;  /* 0x00000001e2af7824 */ /* 0x000fe600008e06ad */
[----:B------:R1:W-:Y:S04]  /*79b0*/  LDGSTS.E.BYPASS.LTC128B.128 [R230+0x7000], desc[UR12][R172.64+0x40] ;  /* 0x07000040ace67fae */ /* 0x0003e8000b901d4c */
[----:B------:R1:W-:Y:S04]  /*79c0*/  LDGSTS.E.BYPASS.LTC128B.128 [R230+0x8000], desc[UR12][R172.64+0x80] ;  /* 0x08000080ace67fae */ /* 0x0003e8000b901d4c */
[----:B------:R1:W-:Y:S04]  /*79d0*/  LDGSTS.E.BYPASS.LTC128B.128 [R230+0x6800], desc[UR12][R174.64] ;  /* 0x06800000aee67fae */ /* 0x0003e8000b901d4c */
[----:B------:R1:W-:Y:S04]  /*79e0*/  LDGSTS.E.BYPASS.LTC128B.128 [R230+0x7800], desc[UR12][R174.64+0x40] ;  /* 0x07800040aee67fae */ /* 0x0003e8000b901d4c */
[----:B------:R1:W-:Y:S04]  /*79f0*/  LDGSTS.E.BYPASS.LTC128B.128 [R230+0x8800], desc[UR12][R174.64+0x80] ;  /* 0x08800080aee67fae */ /* 0x0003e8000b901d4c */
[----:B------:R-:W0:Y:S01]  /*7a00*/  LDGDEPBAR ;  /* 0x00000000000079af */ /* 0x000e220000000000 */
[----:B------:R-:W-:Y:S05]  /*7a10*/  BRA `(.L_x_7) ;  /* 0x0000000c00547947 */ /* 0x000fea0003800000 */
.L_x_6:
[----:B------:R-:W-:Y:S04]  /*7a20*/  DEPBAR.LE SB0, 0x0 ;  /* 0x000080000000791a */ /* 0x000fe80000000000 */
[----:B------:R-:W-:Y:S01]  /*7a30*/  BAR.SYNC.DEFER_BLOCKING 0x0 ;  /* 0x0000000000007b1d */ /* 0x000fe20000010000 */
[----:B------:R-:W-:Y:S01]  /*7a40*/  SHF.R.S32.HI R170, RZ, 0x1f, R242 ;  /* 0x0000001fffaa7819 */ /* 0x000fe200000114f2 */
[----:B------:R-:W-:Y:S02]  /*7a50*/  IMAD R168, R228, R242, RZ ;  /* 0x000000f2e4a87224 */ /* 0x000fe400078e02ff */
[-C--:B------:R-:W-:Y:S04]  /*7a60*/  IMAD.WIDE.U32 R250, R242, R229.reuse, R248 ;  /* 0x000000e5f2fa7225 */ /* 0x080fe800078e00f8 */
[----:B------:R-:W-:Y:S01]  /*7a70*/  IMAD R168, R170, R229, R168 ;  /* 0x000000e5aaa87224 */ /* 0x000fe200078e02a8 */
[C---:B------:R-:W-:Y:S03]  /*7a80*/  LEA R170, P1, R250.reuse, UR10, 0x1 ;  /* 0x0000000afaaa7c11 */ /* 0x040fe6000f8208ff */
[----:B------:R-:W-:Y:S01]  /*7a90*/  IMAD.IADD R168, R251, 0x1, R168 ;  /* 0x00000001fba87824 */ /* 0x000fe200078e02a8 */
[----:B------:R-:W-:Y:S04]  /*7aa0*/  IADD3 R34, P0, R241, R170, RZ ;  /* 0x000000aaf1227210 */ /* 0x000fe80007f1e0ff */
[----:B------:R-:W-:Y:S05]  /*7ab0*/  LEA.HI.X R171, R250, UR11, R168, 0x1, P1 ;  /* 0x0000000bfaab7c11 */ /* 0x000fea00088f0ca8 */
[----:B------:R-:W-:Y:S01]  /*7ac0*/  IMAD.X R35, R240, 0x1, R171, P0 ;  /* 0x00000001f0237824 */ /* 0x000fe200000e06ab */
[----:B------:R-:W-:Y:S01]  /*7ad0*/  ISETP.GT.AND P0, PT, R242, RZ, PT ;  /* 0x000000fff200720c */ /* 0x000fe20003f04270 */
[----:B------:R-:W-:Y:S01]  /*7ae0*/  @!PT LDS RZ, [RZ] ;  /* 0x00000000fffff984 */ /* 0x000fe20000000800 */
[----:B------:R-:W-:Y:S01]  /*7af0*/  @!PT LDS RZ, [RZ] ;  /* 0x00000000fffff984 */ /* 0x000fe20000000800 */
[----:B------:R-:W-:Y:S01]  /*7b00*/  @!PT LDS RZ, [RZ] ;  /* 0x00000000fffff984 */ /* 0x000fe20000000800 */
[----:B------:R-:W-:Y:S06]  /*7b10*/  LDGSTS.E.BYPASS.LTC128B.128 [R230+0x9000], desc[UR12][R170.64] ;  /* 0x09000000aae67fae */ /* 0x000fec000b901d4c */
[----:B------:R-:W-:Y:S06]  /*7b20*/  LDGSTS.E.BYPASS.LTC128B.128 [R230+0xa000], desc[UR12][R170.64+0x40] ;  /* 0x0a000040aae67fae */ /* 0x000fec000b901d4c */
[----:B------:R-:W-:Y:S06]  /*7b30*/  LDGSTS.E.BYPASS.LTC128B.128 [R230+0xb000], desc[UR12][R170.64+0x80] ;  /* 0x0b000080aae67fae */ /* 0x000fec000b901d4c */
[----:B------:R-:W-:Y:S06]  /*7b40*/  LDGSTS.E.BYPASS.LTC128B.128 [R230+0x9800], desc[UR12][R34.64] ;  /* 0x0980000022e67fae */ /* 0x000fec000b901d4c */
[----:B------:R-:W-:Y:S06]  /*7b50*/  LDGSTS.E.BYPASS.LTC128B.128 [R230+0xa800], desc[UR12][R34.64+0x40] ;  /* 0x0a80004022e67fae */ /* 0x000fec000b901d4c */
[----:B------:R1:W-:Y:S06]  /*7b60*/  LDGSTS.E.BYPASS.LTC128B.128 [R230+0xb800], desc[UR12][R34.64+0x80] ;  /* 0x0b80008022e67fae */ /* 0x0003ec000b901d4c */
[----:B------:R-:W-:Y:S06]  /*7b70*/  LDSM.16.M88.4 R164, [R225] ;  /* 0x00000000e1a4783b */ /* 0x000fec0000000200 */
[----:B------:R-:W2:Y:S06]  /*7b80*/  LDSM.16.M88.4 R172, [R224] ;  /* 0x00000000e0ac783b */ /* 0x000eac0000000200 */
[----:B------:R-:W3:Y:S06]  /*7b90*/  LDSM.16.M88.4 R176, [R225+0x1000] ;  /* 0x00100000e1b0783b */ /* 0x000eec0000000200 */
[----:B------:R-:W4:Y:S06]  /*7ba0*/  LDSM.16.M88.4 R180, [R224+0x400] ;  /* 0x00040000e0b4783b */ /* 0x000f2c0000000200 */
[----:B------:R-:W0:Y:S06]  /*7bb0*/  LDGDEPBAR ;  /* 0x00000000000079af */ /* 0x000e2c0000000000 */
[----:B------:R-:W5:Y:S06]  /*7bc0*/  LDSM.16.M88.4 R184, [R224+0x800] ;  /* 0x00080000e0b8783b */ /* 0x000f6c0000000200 */
[----:B------:R-:W5:Y:S06]  /*7bd0*/  LDSM.16.M88.4 R188, [R224+0xc00] ;  /* 0x000c0000e0bc783b */ /* 0x000f6c0000000200 */
[----:B------:R-:W-:Y:S01]  /*7be0*/  LDSM.16.M88.4 R192, [R223] ;  /* 0x00000000dfc0783b */ /* 0x000fe20000000200 */
[-C--:B--2---:R-:W-:Y:S05]  /*7bf0*/  HMMA.16816.F32.BF16 R4, R164, R172.reuse, RZ ;  /* 0x000000aca404723c */ /* 0x084fea00000418ff */
[----:B------:R-:W2:Y:S01]  /*7c00*/  LDSM.16.M88.4 R196, [R222] ;  /* 0x00000000dec4783b */ /* 0x000ea20000000200 */
[C---:B---3--:R-:W-:Y:S05]  /*7c10*/  HMMA.16816.F32.BF16 R8, R176.reuse, R172, RZ ;  /* 0x000000acb008723c */ /* 0x048fea00000418ff */
[----:B------:R-:W3:Y:S01]  /*7c20*/  LDSM.16.M88.4 R200, [R223+0x1000] ;  /* 0x00100000dfc8783b */ /* 0x000ee20000000200 */
[-C--:B------:R-:W-:Y:S05]  /*7c30*/  HMMA.16816.F32.BF16 R12, R176, R174.reuse, RZ ;  /* 0x000000aeb00c723c */ /* 0x080fea00000418ff */
[----:B------:R-:W3:Y:S01]  /*7c40*/  LDSM.16.M88.4 R204, [R222+0x400] ;  /* 0x00040000decc783b */ /* 0x000ee20000000200 */
[C---:B------:R-:W-:Y:S05]  /*7c50*/  HMMA.16816.F32.BF16 R16, R164.reuse, R174, RZ ;  /* 0x000000aea410723c */ /* 0x040fea00000418ff */
[----:B------:R-:W3:Y:S01]  /*7c60*/  LDSM.16.M88.4 R208, [R222+0x800] ;  /* 0x00080000ded0783b */ /* 0x000ee20000000200 */
[-C--:B----4-:R-:W-:Y:S05]  /*7c70*/  HMMA.16816.F32.BF16 R20, R164, R180.reuse, RZ ;  /* 0x000000b4a414723c */ /* 0x090fea00000418ff */
[----:B------:R-:W4:Y:S01]  /*7c80*/  LDSM.16.M88.4 R172, [R222+0xc00] ;  /* 0x000c0000deac783b */ /* 0x000f220000000200 */
[C---:B------:R-:W-:Y:S05]  /*7c90*/  HMMA.16816.F32.BF16 R24, R176.reuse, R180, RZ ;  /* 0x000000b4b018723c */ /* 0x040fea00000418ff */
[----:B------:R-:W-:Y:S01]  /*7ca0*/  LDSM.16.M88.4 R212, [R224+0x1000] ;  /* 0x00100000e0d4783b */ /* 0x000fe20000000200 */
[-C--:B------:R-:W-:Y:S05]  /*7cb0*/  HMMA.16816.F32.BF16 R28, R176, R182.reuse, RZ ;  /* 0x000000b6b01c723c */ /* 0x080fea00000418ff */
[----:B------:R-:W-:Y:S01]  /*7cc0*/  LDSM.16.M88.4 R216, [R225+0x3000] ;  /* 0x00300000e1d8783b */ /* 0x000fe20000000200 */
[C---:B-1----:R-:W-:Y:S05]  /*7cd0*/  HMMA.16816.F32.BF16 R32, R164.reuse, R182, RZ ;  /* 0x000000b6a420723c */ /* 0x042fea00000418ff */
[----:B------:R-:W1:Y:S01]  /*7ce0*/  LDSM.16.M88.4 R180, [R225+0x2000] ;  /* 0x00200000e1b4783b */ /* 0x000e620000000200 */
[-C--:B-----5:R-:W-:Y:S06]  /*7cf0*/  HMMA.16816.F32.BF16 R36, R164, R184.reuse, RZ ;  /* 0x000000b8a424723c */ /* 0x0a0fec00000418ff */
[C---:B------:R-:W-:Y:S06]  /*7d00*/  HMMA.16816.F32.BF16 R40, R176.reuse, R184, RZ ;  /* 0x000000b8b028723c */ /* 0x040fec00000418ff */
[-C--:B------:R-:W-:Y:S06]  /*7d10*/  HMMA.16816.F32.BF16 R44, R176, R186.reuse, RZ ;  /* 0x000000bab02c723c */ /* 0x080fec00000418ff */
[C---:B------:R-:W-:Y:S01]  /*7d20*/  HMMA.16816.F32.BF16 R48, R164.reuse, R186, RZ ;  /* 0x000000baa430723c */ /* 0x040fe200000418ff */
[----:B------:R-:W-:Y:S05]  /*7d30*/  LDSM.16.M88.4 R184, [R224+0x1c00] ;  /* 0x001c0000e0b8783b */ /* 0x000fea0000000200 */
[-C--:B------:R-:W-:Y:S06]  /*7d40*/  HMMA.16816.F32.BF16 R52, R164, R188.reuse, RZ ;  /* 0x000000bca434723c */ /* 0x080fec00000418ff */
[C---:B------:R-:W-:Y:S06]  /*7d50*/  HMMA.16816.F32.BF16 R56, R176.reuse, R188, RZ ;  /* 0x000000bcb038723c */ /* 0x040fec00000418ff */
[-C--:B------:R-:W-:Y:S01]  /*7d60*/  HMMA.16816.F32.BF16 R60, R176, R190.reuse, RZ ;  /* 0x000000beb03c723c */ /* 0x080fe200000418ff */
[----:B------:R-:W-:Y:S05]  /*7d70*/  LDSM.16.M88.4 R176, [R224+0x1800] ;  /* 0x00180000e0b0783b */ /* 0x000fea0000000200 */
[----:B------:R-:W-:Y:S01]  /*7d80*/  HMMA.16816.F32.BF16 R64, R164, R190, RZ ;  /* 0x000000bea440723c */ /* 0x000fe200000418ff */
[----:B------:R-:W5:Y:S05]  /*7d90*/  LDSM.16.M88.4 R164, [R224+0x1400] ;  /* 0x00140000e0a4783b */ /* 0x000f6a0000000200 */
[-C--:B--2---:R-:W-:Y:S01]  /*7da0*/  HMMA.16816.F32.BF16 R4, R192, R196.reuse, R4 ;  /* 0x000000c4c004723c */ /* 0x084fe20000041804 */
[----:B------:R-:W-:Y:S05]  /*7db0*/  LDSM.16.M88.4 R188, [R222+0x1000] ;  /* 0x00100000debc783b */ /* 0x000fea0000000200 */
[C---:B---3--:R-:W-:Y:S06]  /*7dc0*/  HMMA.16816.F32.BF16 R8, R200.reuse, R196, R8 ;  /* 0x000000c4c808723c */ /* 0x048fec0000041808 */
[-C--:B------:R-:W-:Y:S06]  /*7dd0*/  HMMA.16816.F32.BF16 R12, R200, R198.reuse, R12 ;  /* 0x000000c6c80c723c */ /* 0x080fec000004180c */
[C---:B------:R-:W-:Y:S01]  /*7de0*/  HMMA.16816.F32.BF16 R16, R192.reuse, R198, R16 ;  /* 0x000000c6c010723c */ /* 0x040fe20000041810 */
[----:B------:R-:W-:Y:S05]  /*7df0*/  LDSM.16.M88.4 R196, [R222+0x1400] ;  /* 0x00140000dec4783b */ /* 0x000fea0000000200 */
[-C--:B------:R-:W-:Y:S06]  /*7e00*/  HMMA.16816.F32.BF16 R20, R192, R204.reuse, R20 ;  /* 0x000000ccc014723c */ /* 0x080fec0000041814 */
[C---:B------:R-:W-:Y:S06]  /*7e10*/  HMMA.16816.F32.BF16 R24, R200.reuse, R204, R24 ;  /* 0x000000ccc818723c */ /* 0x040fec0000041818 */
        /* <DEDUP_REMOVED lines=8> */
[-C--:B----4-:R-:W-:Y:S06]  /*7ea0*/  HMMA.16816.F32.BF16 R52, R192, R172.reuse, R52 ;  /* 0x000000acc034723c */ /* 0x090fec0000041834 */
[C---:B------:R-:W-:Y:S06]  /*7eb0*/  HMMA.16816.F32.BF16 R56, R200.reuse, R172, R56 ;  /* 0x000000acc838723c */ /* 0x040fec0000041838 */
[-C--:B------:R-:W-:Y:S01]  /*7ec0*/  HMMA.16816.F32.BF16 R60, R200, R174.reuse, R60 ;  /* 0x000000aec83c723c */ /* 0x080fe2000004183c */
[----:B------:R-:W-:Y:S05]  /*7ed0*/  LDSM.16.M88.4 R200, [R222+0x1800] ;  /* 0x00180000dec8783b */ /* 0x000fea0000000200 */
[----:B------:R-:W-:Y:S01]  /*7ee0*/  HMMA.16816.F32.BF16 R64, R192, R174, R64 ;  /* 0x000000aec040723c */ /* 0x000fe20000041840 */
[----:B------:R-:W2:Y:S05]  /*7ef0*/  LDSM.16.M88.4 R172, [R223+0x2000] ;  /* 0x00200000dfac783b */ /* 0x000eaa0000000200 */
[-C--:B-1----:R-:W-:Y:S01]  /*7f00*/  HMMA.16816.F32.BF16 R4, R180, R212.reuse, R4 ;  /* 0x000000d4b404723c */ /* 0x082fe20000041804 */
[----:B------:R-:W1:Y:S05]  /*7f10*/  LDSM.16.M88.4 R192, [R223+0x3000] ;  /* 0x00300000dfc0783b */ /* 0x000e6a0000000200 */
[C---:B------:R-:W-:Y:S06]  /*7f20*/  HMMA.16816.F32.BF16 R8, R216.reuse, R212, R8 ;  /* 0x000000d4d808723c */ /* 0x040fec0000041808 */
[-C--:B------:R-:W-:Y:S06]  /*7f30*/  HMMA.16816.F32.BF16 R12, R216, R214.reuse, R12 ;  /* 0x000000d6d80c723c */ /* 0x080fec000004180c */
[C---:B------:R-:W-:Y:S06]  /*7f40*/  HMMA.16816.F32.BF16 R16, R180.reuse, R214, R16 ;  /* 0x000000d6b410723c */ /* 0x040fec0000041810 */
[-C--:B-----5:R-:W-:Y:S06]  /*7f50*/  HMMA.16816.F32.BF16 R20, R180, R164.reuse, R20 ;  /* 0x000000a4b414723c */ /* 0x0a0fec0000041814 */
        /* <DEDUP_REMOVED lines=8> */
[----:B------:R-:W3:Y:S05]  /*7fe0*/  LDSM.16.M88.4 R176, [R224+0x2000] ;  /* 0x00200000e0b0783b */ /* 0x000eea0000000200 */
[-C--:B------:R-:W-:Y:S06]  /*7ff0*/  HMMA.16816.F32.BF16 R52, R180, R184.reuse, R52 ;  /* 0x000000b8b434723c */ /* 0x080fec0000041834 */
[C---:B------:R-:W-:Y:S06]  /*8000*/  HMMA.16816.F32.BF16 R56, R216.reuse, R184, R56 ;  /* 0x000000b8d838723c */ /* 0x040fec0000041838 */
[-C--:B------:R-:W-:Y:S06]  /*8010*/  HMMA.16816.F32.BF16 R60, R216, R186.reuse, R60 ;  /* 0x000000bad83c723c */ /* 0x080fec000004183c */
[----:B------:R-:W-:Y:S01]  /*8020*/  HMMA.16816.F32.BF16 R64, R180, R186, R64 ;  /* 0x000000bab440723c */ /* 0x000fe20000041840 */
[----:B------:R-:W4:Y:S05]  /*8030*/  LDSM.16.M88.4 R180, [R225+0x5000] ;  /* 0x00500000e1b4783b */ /* 0x000f2a0000000200 */
[-C--:B--2---:R-:W-:Y:S01]  /*8040*/  HMMA.16816.F32.BF16 R4, R172, R188.reuse, R4 ;  /* 0x000000bcac04723c */ /* 0x084fe20000041804 */
[----:B------:R-:W2:Y:S05]  /*8050*/  LDSM.16.M88.4 R184, [R224+0x2400] ;  /* 0x00240000e0b8783b */ /* 0x000eaa0000000200 */
[C---:B-1----:R-:W-:Y:S06]  /*8060*/  HMMA.16816.F32.BF16 R8, R192.reuse, R188, R8 ;  /* 0x000000bcc008723c */ /* 0x042fec0000041808 */
[-C--:B------:R-:W-:Y:S06]  /*8070*/  HMMA.16816.F32.BF16 R12, R192, R190.reuse, R12 ;  /* 0x000000bec00c723c */ /* 0x080fec000004180c */
[C---:B------:R-:W-:Y:S01]  /*8080*/  HMMA.16816.F32.BF16 R16, R172.reuse, R190, R16 ;  /* 0x000000beac10723c */ /* 0x040fe20000041810 */
[----:B------:R-:W1:Y:S05]  /*8090*/  LDSM.16.M88.4 R188, [R224+0x2800] ;  /* 0x00280000e0bc783b */ /* 0x000e6a0000000200 */
        /* <DEDUP_REMOVED lines=12> */
[-C--:B------:R-:W-:Y:S01]  /*8160*/  HMMA.16816.F32.BF16 R60, R192, R206.reuse, R60 ;  /* 0x000000cec03c723c */ /* 0x080fe2000004183c */
[----:B------:R-:W5:Y:S05]  /*8170*/  LDSM.16.M88.4 R192, [R224+0x2c00] ;  /* 0x002c0000e0c0783b */ /* 0x000f6a0000000200 */
[----:B------:R-:W-:Y:S01]  /*8180*/  HMMA.16816.F32.BF16 R64, R172, R206, R64 ;  /* 0x000000ceac40723c */ /* 0x000fe20000041840 */
[----:B------:R-:W5:Y:S05]  /*8190*/  LDSM.16.M88.4 R172, [R223+0x4000] ;  /* 0x00400000dfac783b */ /* 0x000f6a0000000200 */
[-C--:B---3--:R-:W-:Y:S01]  /*81a0*/  HMMA.16816.F32.BF16 R4, R164, R176.reuse, R4 ;  /* 0x000000b0a404723c */ /* 0x088fe20000041804 */
[----:B------:R-:W3:Y:S05]  /*81b0*/  LDSM.16.M88.4 R204, [R222+0x2400] ;  /* 0x00240000decc783b */ /* 0x000eea0000000200 */
[C---:B----4-:R-:W-:Y:S06]  /*81c0*/  HMMA.16816.F32.BF16 R8, R180.reuse, R176, R8 ;  /* 0x000000b0b408723c */ /* 0x050fec0000041808 */
[-C--:B------:R-:W-:Y:S06]  /*81d0*/  HMMA.16816.F32.BF16 R12, R180, R178.reuse, R12 ;  /* 0x000000b2b40c723c */ /* 0x080fec000004180c */
[C---:B------:R-:W-:Y:S01]  /*81e0*/  HMMA.16816.F32.BF16 R16, R164.reuse, R178, R16 ;  /* 0x000000b2a410723c */ /* 0x040fe20000041810 */
[----:B------:R-:W4:Y:S01]  /*81f0*/  LDSM.16.M88.4 R176, [R222+0x2800] ;  /* 0x00280000deb0783b */ /* 0x000f220000000200 */
[----:B------:R-:W-:Y:S04]  /*8200*/  DEPBAR.LE SB0, 0x0 ;  /* 0x000080000000791a */ /* 0x000fe80000000000 */
[-C--:B--2---:R-:W-:Y:S01]  /*8210*/  HMMA.16816.F32.BF16 R20, R164, R184.reuse, R20 ;  /* 0x000000b8a414723c */ /* 0x084fe20000041814 */
[----:B------:R-:W-:Y:S05]  /*8220*/  BAR.SYNC.DEFER_BLOCKING 0x0 ;  /* 0x0000000000007b1d */ /* 0x000fea0000010000 */
[C---:B------:R-:W-:Y:S06]  /*8230*/  HMMA.16816.F32.BF16 R24, R180.reuse, R184, R24 ;  /* 0x000000b8b418723c */ /* 0x040fec0000041818 */
[-C--:B------:R-:W-:Y:S06]  /*8240*/  HMMA.16816.F32.BF16 R28, R180, R186.reuse, R28 ;  /* 0x000000bab41c723c */ /* 0x080fec000004181c */
[C---:B------:R-:W-:Y:S06]  /*8250*/  HMMA.16816.F32.BF16 R32, R164.reuse, R186, R32 ;  /* 0x000000baa420723c */ /* 0x040fec0000041820 */
[-C--:B-1----:R-:W-:Y:S06]  /*8260*/  HMMA.16816.F32.BF16 R36, R164, R188.reuse, R36 ;  /* 0x000000bca424723c */ /* 0x082fec0000041824 */
[C---:B------:R-:W-:Y:S06]  /*8270*/  HMMA.16816.F32.BF16 R40, R180.reuse, R188, R40 ;  /* 0x000000bcb428723c */ /* 0x040fec0000041828 */
[-C--:B------:R-:W-:Y:S06]  /*8280*/  HMMA.16816.F32.BF16 R44, R180, R190.reuse, R44 ;  /* 0x000000beb42c723c */ /* 0x080fec000004182c */
[C---:B------:R-:W-:Y:S06]  /*8290*/  HMMA.16816.F32.BF16 R48, R164.reuse, R190, R48 ;  /* 0x000000bea430723c */ /* 0x040fec0000041830 */
[-C--:B-----5:R-:W-:Y:S06]  /*82a0*/  HMMA.16816.F32.BF16 R52, R164, R192.reuse, R52 ;  /* 0x000000c0a434723c */ /* 0x0a0fec0000041834 */
[C---:B------:R-:W-:Y:S06]  /*82b0*/  HMMA.16816.F32.BF16 R56, R180.reuse, R192, R56 ;  /* 0x000000c0b438723c */ /* 0x040fec0000041838 */
[-C--:B------:R-:W-:Y:S06]  /*82c0*/  HMMA.16816.F32.BF16 R60, R180, R194.reuse, R60 ;  /* 0x000000c2b43c723c */ /* 0x080fec000004183c */
[----:B------:R-:W-:Y:S06]  /*82d0*/  HMMA.16816.F32.BF16 R64, R164, R194, R64 ;  /* 0x000000c2a440723c */ /* 0x000fec0000041840 */
[-C--:B------:R-:W-:Y:S06]  /*82e0*/  HMMA.16816.F32.BF16 R4, R172, R196.reuse, R4 ;  /* 0x000000c4ac04723c */ /* 0x080fec0000041804 */
[C---:B------:R-:W-:Y:S06]  /*82f0*/  HMMA.16816.F32.BF16 R8, R200.reuse, R196, R8 ;  /* 0x000000c4c808723c */ /* 0x040fec0000041808 */
[-C--:B------:R-:W-:Y:S06]  /*8300*/  HMMA.16816.F32.BF16 R12, R200, R198.reuse, R12 ;  /* 0x000000c6c80c723c */ /* 0x080fec000004180c */
[C---:B------:R-:W-:Y:S06]  /*8310*/  HMMA.16816.F32.BF16 R16, R172.reuse, R198, R16 ;  /* 0x000000c6ac10723c */ /* 0x040fec0000041810 */
[----:B------:R-:W-:Y:S01]  /*8320*/  FMNMX.FTZ R170, R4, R169, !PT ;  /* 0x000000a904aa7209 */ /* 0x000fe20007810000 */
[-C--:B---3--:R-:W-:Y:S04]  /*8330*/  HMMA.16816.F32.BF16 R20, R172, R204.reuse, R20 ;  /* 0x000000ccac14723c */ /* 0x088fe80000041814 */
[----:B------:R-:W-:Y:S02]  /*8340*/  FMNMX.FTZ R168, R6, R2, !PT ;  /* 0x0000000206a87209 */ /* 0x000fe40007810000 */
[----:B------:R-:W-:Y:S01]  /*8350*/  FMNMX.FTZ R171, R5, R170, !PT ;  /* 0x000000aa05ab7209 */ /* 0x000fe20007810000 */
[C---:B------:R-:W-:Y:S04]  /*8360*/  HMMA.16816.F32.BF16 R24, R200.reuse, R204, R24 ;  /* 0x000000ccc818723c */ /* 0x040fe80000041818 */
[----:B------:R-:W-:Y:S02]  /*8370*/  FMNMX.FTZ R251, R7, R168, !PT ;  /* 0x000000a807fb7209 */ /* 0x000fe40007810000 */
[----:B------:R-:W-:Y:S01]  /*8380*/  FMNMX.FTZ R246, R8, R3, !PT ;  /* 0x0000000308f67209 */ /* 0x000fe20007810000 */
[-C--:B------:R-:W-:Y:S04]  /*8390*/  HMMA.16816.F32.BF16 R28, R200, R206.reuse, R28 ;  /* 0x000000cec81c723c */ /* 0x080fe8000004181c */
[----:B------:R-:W-:Y:S02]  /*83a0*/  FMNMX.FTZ R168, R16, R171, !PT ;  /* 0x000000ab10a87209 */ /* 0x000fe40007810000 */
[----:B------:R-:W-:Y:S01]  /*83b0*/  FMNMX.FTZ R170, R18, R251, !PT ;  /* 0x000000fb12aa7209 */ /* 0x000fe20007810000 */
[C---:B------:R-:W-:Y:S04]  /*83c0*/  HMMA.16816.F32.BF16 R32, R172.reuse, R206, R32 ;  /* 0x000000ceac20723c */ /* 0x040fe80000041820 */
[----:B------:R-:W-:Y:S02]  /*83d0*/  FMNMX.FTZ R171, R17, R168, !PT ;  /* 0x000000a811ab7209 */ /* 0x000fe40007810000 */
[----:B------:R-:W-:Y:S01]  /*83e0*/  FMNMX.FTZ R168, R10, R0, !PT ;  /* 0x000000000aa87209 */ /* 0x000fe20007810000 */
[-C--:B----4-:R-:W-:Y:S04]  /*83f0*/  HMMA.16816.F32.BF16 R36, R172, R176.reuse, R36 ;  /* 0x000000b0ac24723c */ /* 0x090fe80000041824 */
        /* <DEDUP_REMOVED lines=20> */
[----:B------:R-:W-:Y:S04]  /*8540*/  HMMA.16816.F32.BF16 R64, R172, R210, R64 ;  /* 0x000000d2ac40723c */ /* 0x000fe80000041840 */
[----:B------:R-:W-:Y:S02]  /*8550*/  FMNMX.FTZ R171, R33, R168, !PT ;  /* 0x000000a821ab7209 */ /* 0x000fe40007810000 */
[----:B------:R-:W-:Y:S02]  /*8560*/  FMNMX.FTZ R168, R26, R251, !PT ;  /* 0x000000fb1aa87209 */ /* 0x000fe40007810000 */
[----:B------:R-:W-:Y:S03]  /*8570*/  FMNMX.FTZ R251, R35, R170, !PT ;  /* 0x000000aa23fb7209 */ /* 0x000fe60007810000 */
[----:B------:R-:W-:Y:S02]  /*8580*/  FMNMX.FTZ R246, R25, R246, !PT ;  /* 0x000000f619f67209 */ /* 0x000fe40007810000 */
        /* <DEDUP_REMOVED lines=28> */
[----:B------:R-:W-:Y:S01]  /*8750*/  FMNMX.FTZ R168, R65, R168, !PT ;  /* 0x000000a841a87209 */ /* 0x000fe20007810000 */
[----:B------:R-:W-:Y:S06]  /*8760*/  @P0 BRA `(.L_x_8) ;  /* 0xfffffff000500947 */ /* 0x000fec000383ffff */
.L_x_7:
[----:B------:R-:W-:Y:S01]  /*8770*/  FMNMX.FTZ R165, R57, R246, !PT ;  /* 0x000000f639a57209 */ /* 0x000fe20007810000 */
[----:B-1----:R-:W1:Y:S01]  /*8780*/  SHFL.BFLY PT, R175, R168, 0x2, 0x1f ;  /* 0x0c401f00a8af7f89 */ /* 0x002e6200000e0000 */
[----:B------:R-:W-:Y:S02]  /*8790*/  FMNMX.FTZ R172, R58, R251, !PT ;  /* 0x000000fb3aac7209 */ /* 0x000fe40007810000 */
[----:B------:R-:W-:Y:S05]  /*87a0*/  FMNMX.FTZ R164, R60, R165, !PT ;  /* 0x000000a53ca47209 */ /* 0x000fea0007810000 */
[----:B------:R-:W-:Y:S01]  /*87b0*/  LDSM.16.MT88.4 R176, [R220+0x9000] ;  /* 0x00900000dcb0783b */ /* 0x000fe20000004200 */
[----:B------:R-:W-:Y:S02]  /*87c0*/  FMNMX.FTZ R165, R59, R172, !PT ;  /* 0x000000ac3ba57209 */ /* 0x000fe40007810000 */
[----:B------:R-:W-:Y:S02]  /*87d0*/  FMNMX.FTZ R171, R67, R170, !PT ;  /* 0x000000aa43ab7209 */ /* 0x000fe40007810000 */
[----:B------:R-:W-:Y:S02]  /*87e0*/  FMNMX.FTZ R166, R61, R164, !PT ;  /* 0x000000a43da67209 */ /* 0x000fe40007810000 */
[----:B------:R-:W-:Y:S01]  /*87f0*/  FMNMX.FTZ R164, R62, R165, !PT ;  /* 0x000000a53ea47209 */ /* 0x000fe20007810000 */
[----:B------:R-:W2:Y:S01]  /*8800*/  SHFL.BFLY PT, R170, R171, 0x2, 0x1f ;  /* 0x0c401f00abaa7f89 */ /* 0x000ea200000e0000 */
[----:B------:R-:W-:Y:S02]  /*8810*/  IADD3 R242, R242, -0x1, RZ ;  /* 0xfffffffff2f27810 */ /* 0x000fe40007ffe0ff */
[----:B------:R-:W-:Y:S05]  /*8820*/  FMNMX.FTZ R167, R63, R164, !PT ;  /* 0x000000a43fa77209 */ /* 0x000fea0007810000 */
[----:B------:R-:W3:Y:S08]  /*8830*/  SHFL.BFLY PT, R165, R166, 0x2, 0x1f ;  /* 0x0c401f00a6a57f89 */ /* 0x000ef000000e0000 */
[----:B------:R-:W4:Y:S01]  /*8840*/  SHFL.BFLY PT, R164, R167, 0x2, 0x1f ;  /* 0x0c401f00a7a47f89 */ /* 0x000f2200000e0000 */
[----:B-1----:R-:W-:Y:S07]  /*8850*/  FMNMX.FTZ R175, R168, R175, !PT ;  /* 0x000000afa8af7209 */ /* 0x002fee0007810000 */
[----:B------:R-:W1:Y:S01]  /*8860*/  SHFL.BFLY PT, R168, R175, 0x1, 0x1f ;  /* 0x0c201f00afa87f89 */ /* 0x000e6200000e0000 */
[----:B--2---:R-:W-:Y:S02]  /*8870*/  FMNMX.FTZ R174, R171, R170, !PT ;  /* 0x000000aaabae7209 */ /* 0x004fe40007810000 */
[----:B---3--:R-:W-:Y:S05]  /*8880*/  FMNMX.FTZ R172, R166, R165, !PT ;  /* 0x000000a5a6ac7209 */ /* 0x008fea0007810000 */
[----:B------:R-:W2:Y:S01]  /*8890*/  SHFL.BFLY PT, R173, R174, 0x1, 0x1f ;  /* 0x0c201f00aead7f89 */ /* 0x000ea200000e0000 */
[----:B----4-:R-:W-:Y:S07]  /*88a0*/  FMNMX.FTZ R170, R167, R164, !PT ;  /* 0x000000a4a7aa7209 */ /* 0x010fee0007810000 */
[----:B------:R-:W3:Y:S08]  /*88b0*/  SHFL.BFLY PT, R171, R172, 0x1, 0x1f ;  /* 0x0c201f00acab7f89 */ /* 0x000ef000000e0000 */
[----:B------:R-:W4:Y:S01]  /*88c0*/  SHFL.BFLY PT, R165, R170, 0x1, 0x1f ;  /* 0x0c201f00aaa57f89 */ /* 0x000f2200000e0000 */
[----:B-1----:R-:W-:Y:S04]  /*88d0*/  FMNMX.FTZ R168, R175, R168, !PT ;  /* 0x000000a8afa87209 */ /* 0x002fe80007810000 */
[C---:B------:R-:W-:Y:S01]  /*88e0*/  FSETP.NEU.FTZ.AND P1, PT, R168.reuse, -INF , PT ;  /* 0xff800000a800780b */ /* 0x040fe20003f3d000 */
[C---:B------:R-:W-:Y:S01]  /*88f0*/  FADD.FTZ R166, -R168.reuse, R169 ;  /* 0x000000a9a8a67221 */ /* 0x040fe20000010100 */
[----:B------:R-:W-:Y:S03]  /*8900*/  FMUL.FTZ R196, R168, UR4 ;  /* 0x00000004a8c47c20 */ /* 0x000fe60008410000 */
[----:B------:R-:W-:Y:S02]  /*8910*/  FMUL.FTZ R164, R166, UR4 ;  /* 0x00000004a6a47c20 */ /* 0x000fe40008410000 */
[----:B------:R-:W-:Y:S02]  /*8920*/  FSEL R196, R196, RZ, P1 ;  /* 0x000000ffc4c47208 */ /* 0x000fe40000800000 */
[----:B--2---:R-:W-:Y:S02]  /*8930*/  FMNMX.FTZ R167, R174, R173, !PT ;  /* 0x000000adaea77209 */ /* 0x004fe40007810000 */
[----:B------:R-:W-:Y:S01]  /*8940*/  MUFU.EX2 R164, R164 ;  /* 0x000000a400a47308 */ /* 0x000fe20000000800 */
[----:B---3--:R-:W-:Y:S01]  /*8950*/  FMNMX.FTZ R166, R172, R171, !PT ;  /* 0x000000abaca67209 */ /* 0x008fe20007810000 */
[----:B------:R-:W-:Y:S01]  /*8960*/  FFMA.FTZ R181, R4, UR4, -R196 ;  /* 0x0000000404b57c23 */ /* 0x000fe200080108c4 */
[C---:B------:R-:W-:Y:S01]  /*8970*/  FADD.FTZ R2, -R167.reuse, R2 ;  /* 0x00000002a7027221 */ /* 0x040fe20000010100 */
[C---:B------:R-:W-:Y:S01]  /*8980*/  FMUL.FTZ R195, R167.reuse, UR4 ;  /* 0x00000004a7c37c20 */ /* 0x040fe20008410000 */
[----:B----4-:R-:W-:Y:S01]  /*8990*/  FMNMX.FTZ R165, R170, R165, !PT ;  /* 0x000000a5aaa57209 */ /* 0x010fe20007810000 */
[----:B------:R-:W1:Y:S01]  /*89a0*/  LDSM.16.MT88.4 R172, [R221+0x9000] ;  /* 0x00900000ddac783b */ /* 0x000e620000004200 */
[----:B------:R-:W-:Y:S01]  /*89b0*/  FMUL.FTZ R169, R2, UR4 ;  /* 0x0000000402a97c20 */ /* 0x000fe20008410000 */
[----:B------:R-:W-:Y:S01]  /*89c0*/  FADD.FTZ R2, -R166, R3 ;  /* 0x00000003a6027221 */ /* 0x000fe20000010100 */
[----:B------:R-:W-:Y:S01]  /*89d0*/  FSETP.NEU.FTZ.AND P1, PT, R167, -INF , PT ;  /* 0xff800000a700780b */ /* 0x000fe20003f3d000 */
[----:B------:R-:W-:Y:S01]  /*89e0*/  FADD.FTZ R0, -R165, R0 ;  /* 0x00000000a5007221 */ /* 0x000fe20000010100 */
[----:B------:R2:W-:Y:S01]  /*89f0*/  MUFU.EX2 R3, R169 ;  /* 0x000000a900037308 */ /* 0x0005e20000000800 */
[----:B------:R-:W-:Y:S01]  /*8a00*/  FMUL.FTZ R170, R2, UR4 ;  /* 0x0000000402aa7c20 */ /* 0x000fe20008410000 */
[----:B------:R-:W-:Y:S01]  /*8a10*/  FSEL R195, R195, RZ, P1 ;  /* 0x000000ffc3c37208 */ /* 0x000fe20000800000 */
[----:B------:R-:W-:Y:S01]  /*8a20*/  FMUL.FTZ R171, R0, UR4 ;  /* 0x0000000400ab7c20 */ /* 0x000fe20008410000 */
[C---:B------:R-:W-:Y:S01]  /*8a30*/  FMUL.FTZ R194, R166.reuse, UR4 ;  /* 0x00000004a6c27c20 */ /* 0x040fe20008410000 */
[----:B------:R-:W-:Y:S01]  /*8a40*/  FSETP.NEU.FTZ.AND P1, PT, R166, -INF , PT ;  /* 0xff800000a600780b */ /* 0x000fe20003f3d000 */
[----:B------:R-:W-:Y:S01]  /*8a50*/  FMUL.FTZ R192, R165, UR4 ;  /* 0x00000004a5c07c20 */ /* 0x000fe20008410000 */
[----:B------:R-:W-:Y:S03]  /*8a60*/  FFMA.FTZ R180, R5, UR4, -R196 ;  /* 0x0000000405b47c23 */ /* 0x000fe600080108c4 */
[----:B------:R3:W4:Y:S01]  /*8a70*/  MUFU.EX2 R2, R170 ;  /* 0x000000aa00027308 */ /* 0x0007220000000800 */
[----:B------:R-:W-:Y:S01]  /*8a80*/  FSEL R194, R194, RZ, P1 ;  /* 0x000000ffc2c27208 */ /* 0x000fe20000800000 */
[--C-:B------:R-:W-:Y:S01]  /*8a90*/  FFMA.FTZ R184, R6, UR4, -R195.reuse ;  /* 0x0000000406b87c23 */ /* 0x100fe200080108c3 */
[----:B------:R-:W-:Y:S01]  /*8aa0*/  FSETP.NEU.FTZ.AND P1, PT, R165, -INF , PT ;  /* 0xff800000a500780b */ /* 0x000fe20003f3d000 */
[--C-:B------:R-:W-:Y:S01]  /*8ab0*/  FFMA.FTZ R182, R18, UR4, -R195.reuse ;  /* 0x0000000412b67c23 */ /* 0x100fe200080108c3 */
[--C-:B------:R-:W-:Y:S01]  /*8ac0*/  FFMA.FTZ R183, R19, UR4, -R195.reuse ;  /* 0x0000000413b77c23 */ /* 0x100fe200080108c3 */
[--C-:B------:R-:W-:Y:S01]  /*8ad0*/  FFMA.FTZ R187, R12, UR4, -R194.reuse ;  /* 0x000000040cbb7c23 */ /* 0x100fe200080108c2 */
[----:B------:R-:W-:Y:S03]  /*8ae0*/  FSEL R192, R192, RZ, P1 ;  /* 0x000000ffc0c07208 */ /* 0x000fe60000800000 */
[----:B------:R5:W1:Y:S01]  /*8af0*/  MUFU.EX2 R0, R171 ;  /* 0x000000ab00007308 */ /* 0x000a620000000800 */
[--C-:B--2---:R-:W-:Y:S01]  /*8b00*/  FFMA.FTZ R169, R7, UR4, -R195.reuse ;  /* 0x0000000407a97c23 */ /* 0x104fe200080108c3 */
[--C-:B------:R-:W-:Y:S01]  /*8b10*/  FFMA.FTZ R188, R13, UR4, -R194.reuse ;  /* 0x000000040dbc7c23 */ /* 0x100fe200080108c2 */
[----:B------:R-:W-:Y:S01]  /*8b20*/  FFMA.FTZ R189, R8, UR4, -R194 ;  /* 0x0000000408bd7c23 */ /* 0x000fe200080108c2 */
[--C-:B------:R-:W-:Y:S01]  /*8b30*/  FFMA.FTZ R190, R14, UR4, -R192.reuse ;  /* 0x000000040ebe7c23 */ /* 0x100fe200080108c0 */
[----:B------:R-:W-:Y:S01]  /*8b40*/  FFMA.FTZ R193, R15, UR4, -R192 ;  /* 0x000000040fc17c23 */ /* 0x000fe200080108c0 */
[----:B------:R-:W-:Y:S01]  /*8b50*/  FFMA.FTZ R185, R9, UR4, -R194 ;  /* 0x0000000409b97c23 */ /* 0x000fe200080108c2 */
[----:B------:R-:W-:Y:S03]  /*8b60*/  FFMA.FTZ R191, R10, UR4, -R192 ;  /* 0x000000040abf7c23 */ /* 0x000fe600080108c0 */
[----:B------:R-:W-:Y:S01]  /*8b70*/  MUFU.EX2 R181, R181 ;  /* 0x000000b500b57308 */ /* 0x000fe20000000800 */
[----:B---3--:R-:W-:Y:S01]  /*8b80*/  FFMA.FTZ R170, R16, UR4, -R196 ;  /* 0x0000000410aa7c23 */ /* 0x008fe200080108c4 */
[----:B------:R-:W-:Y:S01]  /*8b90*/  FFMA.FTZ R186, R11, UR4, -R192 ;  /* 0x000000040bba7c23 */ /* 0x000fe200080108c0 */
[C---:B----4-:R-:W-:Y:S01]  /*8ba0*/  FMUL.FTZ R8, R2.reuse, R156 ;  /* 0x0000009c02087220 */ /* 0x050fe20000410000 */
[----:B------:R-:W-:Y:S01]  /*8bb0*/  FMUL.FTZ R9, R2, R157 ;  /* 0x0000009d02097220 */ /* 0x000fe20000410000 */
[C---:B------:R-:W-:Y:S01]  /*8bc0*/  FMUL.FTZ R4, R164.reuse, R160 ;  /* 0x000000a0a4047220 */ /* 0x040fe20000410000 */
[----:B------:R-:W-:Y:S01]  /*8bd0*/  FMUL.FTZ R5, R164, R161 ;  /* 0x000000a1a4057220 */ /* 0x000fe20000410000 */
[----:B------:R-:W-:Y:S03]  /*8be0*/  FMUL.FTZ R6, R3, R162 ;  /* 0x000000a203067220 */ /* 0x000fe60000410000 */
[----:B------:R-:W2:Y:S01]  /*8bf0*/  MUFU.EX2 R180, R180 ;  /* 0x000000b400b47308 */ /* 0x000ea20000000800 */
[--C-:B-----5:R-:W-:Y:S01]  /*8c00*/  FFMA.FTZ R171, R17, UR4, -R196.reuse ;  /* 0x0000000411ab7c23 */ /* 0x120fe200080108c4 */
[C---:B-1----:R-:W-:Y:S01]  /*8c10*/  FMUL.FTZ R10, R0.reuse, R158 ;  /* 0x0000009e000a7220 */ /* 0x042fe20000410000 */
[----:B------:R-:W-:Y:S01]  /*8c20*/  FMUL.FTZ R11, R0, R159 ;  /* 0x0000009f000b7220 */ /* 0x000fe20000410000 */
[C---:B------:R-:W-:Y:S01]  /*8c30*/  FMUL.FTZ R7, R3.reuse, R163 ;  /* 0x000000a303077220 */ /* 0x040fe20000410000 */
[C---:B------:R-:W-:Y:S01]  /*8c40*/  FMUL.FTZ R12, R2.reuse, R152 ;  /* 0x00000098020c7220 */ /* 0x040fe20000410000 */
[----:B------:R-:W-:Y:S01]  /*8c50*/  FMUL.FTZ R13, R2, R153 ;  /* 0x00000099020d7220 */ /* 0x000fe20000410000 */
[C---:B------:R-:W-:Y:S03]  /*8c60*/  FMUL.FTZ R14, R0.reuse, R154 ;  /* 0x0000009a000e7220 */ /* 0x040fe60000410000 */
[----:B------:R-:W-:Y:S01]  /*8c70*/  MUFU.EX2 R184, R184 ;  /* 0x000000b800b87308 */ /* 0x000fe20000000800 */
[----:B------:R-:W-:Y:S01]  /*8c80*/  FMUL.FTZ R15, R0, R155 ;  /* 0x0000009b000f7220 */ /* 0x000fe20000410000 */
[C---:B------:R-:W-:Y:S01]  /*8c90*/  FMUL.FTZ R16, R164.reuse, R148 ;  /* 0x00000094a4107220 */ /* 0x040fe20000410000 */
[C---:B------:R-:W-:Y:S01]  /*8ca0*/  FMUL.FTZ R17, R164.reuse, R149 ;  /* 0x00000095a4117220 */ /* 0x040fe20000410000 */
[C---:B------:R-:W-:Y:S01]  /*8cb0*/  FMUL.FTZ R18, R3.reuse, R150 ;  /* 0x0000009603127220 */ /* 0x040fe20000410000 */
[C---:B------:R-:W-:Y:S01]  /*8cc0*/  FMUL.FTZ R19, R3.reuse, R151 ;  /* 0x0000009703137220 */ /* 0x040fe20000410000 */
[----:B------:R-:W-:Y:S01]  /*8cd0*/  FMUL.FTZ R68, R164, R68 ;  /* 0x00000044a4447220 */ /* 0x000fe20000410000 */
[----:B------:R-:W1:Y:S03]  /*8ce0*/  LDSM.16.MT88.4 R148, [R221+0xa000] ;  /* 0x00a00000dd94783b */ /* 0x000e660000004200 */
[----:B------:R-:W3:Y:S01]  /*8cf0*/  MUFU.EX2 R169, R169 ;  /* 0x000000a900a97308 */ /* 0x000ee20000000800 */
[----:B--2---:R-:W-:Y:S01]  /*8d00*/  F2FP.BF16.F32.PACK_AB R156, R180, R181 ;  /* 0x000000b5b49c723e */ /* 0x004fe200000010ff */
[----:B------:R-:W-:Y:S01]  /*8d10*/  FMUL.FTZ R69, R164, R69 ;  /* 0x00000045a4457220 */ /* 0x000fe20000410000 */
[C---:B------:R-:W-:Y:S01]  /*8d20*/  FMUL.FTZ R70, R3.reuse, R70 ;  /* 0x0000004603467220 */ /* 0x040fe20000410000 */
[----:B------:R-:W-:Y:S01]  /*8d30*/  FMUL.FTZ R71, R3, R71 ;  /* 0x0000004703477220 */ /* 0x000fe20000410000 */
[C---:B------:R-:W-:Y:S01]  /*8d40*/  FMUL.FTZ R72, R2.reuse, R72 ;  /* 0x0000004802487220 */ /* 0x040fe20000410000 */
[----:B------:R-:W-:Y:S01]  /*8d50*/  FMUL.FTZ R73, R2, R73 ;  /* 0x0000004902497220 */ /* 0x000fe20000410000 */
[C---:B------:R-:W-:Y:S03]  /*8d60*/  FMUL.FTZ R74, R0.reuse, R74 ;  /* 0x0000004a004a7220 */ /* 0x040fe60000410000 */
[----:B------:R-:W-:Y:S01]  /*8d70*/  MUFU.EX2 R170, R170 ;  /* 0x000000aa00aa7308 */ /* 0x000fe20000000800 */
[----:B------:R-:W-:Y:S01]  /*8d80*/  FMUL.FTZ R75, R0, R75 ;  /* 0x0000004b004b7220 */ /* 0x000fe20000410000 */
[C---:B------:R-:W-:Y:S01]  /*8d90*/  FMUL.FTZ R76, R2.reuse, R76 ;  /* 0x0000004c024c7220 */ /* 0x040fe20000410000 */
[----:B------:R-:W-:Y:S01]  /*8da0*/  FMUL.FTZ R77, R2, R77 ;  /* 0x0000004d024d7220 */ /* 0x000fe20000410000 */
[C---:B------:R-:W-:Y:S01]  /*8db0*/  FMUL.FTZ R78, R0.reuse, R78 ;  /* 0x0000004e004e7220 */ /* 0x040fe20000410000 */
[----:B------:R-:W-:Y:S01]  /*8dc0*/  FMUL.FTZ R79, R0, R79 ;  /* 0x0000004f004f7220 */ /* 0x000fe20000410000 */
[----:B------:R-:W2:Y:S01]  /*8dd0*/  LDSM.16.MT88.4 R152, [R220+0xa000] ;  /* 0x00a00000dc98783b */ /* 0x000ea20000004200 */
[--C-:B------:R-:W-:Y:S03]  /*8de0*/  FFMA.FTZ R205, R36, UR4, -R196.reuse ;  /* 0x0000000424cd7c23 */ /* 0x100fe600080108c4 */
[----:B------:R-:W4:Y:S01]  /*8df0*/  MUFU.EX2 R171, R171 ;  /* 0x000000ab00ab7308 */ /* 0x000f220000000800 */
[----:B---3--:R-:W-:Y:S01]  /*8e00*/  F2FP.BF16.F32.PACK_AB R157, R169, R184 ;  /* 0x000000b8a99d723e */ /* 0x008fe200000010ff */
[--C-:B------:R-:W-:Y:S01]  /*8e10*/  FFMA.FTZ R206, R37, UR4, -R196.reuse ;  /* 0x0000000425ce7c23 */ /* 0x100fe200080108c4 */
[--C-:B------:R-:W-:Y:S01]  /*8e20*/  FFMA.FTZ R207, R38, UR4, -R195.reuse ;  /* 0x0000000426cf7c23 */ /* 0x100fe200080108c3 */
[--C-:B------:R-:W-:Y:S01]  /*8e30*/  FFMA.FTZ R208, R39, UR4, -R195.reuse ;  /* 0x0000000427d07c23 */ /* 0x100fe200080108c3 */
[--C-:B------:R-:W-:Y:S01]  /*8e40*/  FFMA.FTZ R209, R48, UR4, -R196.reuse ;  /* 0x0000000430d17c23 */ /* 0x100fe200080108c4 */
[----:B------:R-:W-:Y:S01]  /*8e50*/  LDSM.16.MT88.4 R36, [R221+0xb400] ;  /* 0x00b40000dd24783b */ /* 0x000fe20000004200 */
[----:B------:R-:W-:Y:S03]  /*8e60*/  FFMA.FTZ R210, R49, UR4, -R196 ;  /* 0x0000000431d27c23 */ /* 0x000fe600080108c4 */
[----:B------:R-:W-:Y:S01]  /*8e70*/  MUFU.EX2 R182, R182 ;  /* 0x000000b600b67308 */ /* 0x000fe20000000800 */
[--C-:B------:R-:W-:Y:S01]  /*8e80*/  FFMA.FTZ R211, R50, UR4, -R195.reuse ;  /* 0x0000000432d37c23 */ /* 0x100fe200080108c3 */
[--C-:B------:R-:W-:Y:S01]  /*8e90*/  FFMA.FTZ R212, R51, UR4, -R195.reuse ;  /* 0x0000000433d47c23 */ /* 0x100fe200080108c3 */
[--C-:B------:R-:W-:Y:S01]  /*8ea0*/  FFMA.FTZ R213, R40, UR4, -R194.reuse ;  /* 0x0000000428d57c23 */ /* 0x100fe200080108c2 */
[----:B------:R-:W-:Y:S01]  /*8eb0*/  FFMA.FTZ R214, R41, UR4, -R194 ;  /* 0x0000000429d67c23 */ /* 0x000fe200080108c2 */
[--C-:B------:R-:W-:Y:S01]  /*8ec0*/  FFMA.FTZ R215, R42, UR4, -R192.reuse ;  /* 0x000000042ad77c23 */ /* 0x100fe200080108c0 */
[----:B------:R-:W-:Y:S01]  /*8ed0*/  LDSM.16.MT88.4 R48, [R220+0xb400] ;  /* 0x00b40000dc30783b */ /* 0x000fe20000004200 */
[----:B------:R-:W-:Y:S03]  /*8ee0*/  FFMA.FTZ R216, R43, UR4, -R192 ;  /* 0x000000042bd87c23 */ /* 0x000fe600080108c0 */
[----:B------:R-:W3:Y:S01]  /*8ef0*/  MUFU.EX2 R183, R183 ;  /* 0x000000b700b77308 */ /* 0x000ee20000000800 */
[----:B----4-:R-:W-:Y:S01]  /*8f00*/  F2FP.BF16.F32.PACK_AB R158, R171, R170 ;  /* 0x000000aaab9e723e */ /* 0x010fe200000010ff */
[--C-:B------:R-:W-:Y:S01]  /*8f10*/  FFMA.FTZ R250, R52, UR4, -R196.reuse ;  /* 0x0000000434fa7c23 */ /* 0x100fe200080108c4 */
[----:B------:R-:W-:Y:S01]  /*8f20*/  FFMA.FTZ R251, R53, UR4, -R196 ;  /* 0x0000000435fb7c23 */ /* 0x000fe200080108c4 */
[--C-:B------:R-:W-:Y:S01]  /*8f30*/  FFMA.FTZ R252, R54, UR4, -R195.reuse ;  /* 0x0000000436fc7c23 */ /* 0x100fe200080108c3 */
[--C-:B------:R-:W-:Y:S01]  /*8f40*/  FFMA.FTZ R56, R56, UR4, -R194.reuse ;  /* 0x0000000438387c23 */ /* 0x100fe200080108c2 */
[----:B------:R-:W-:Y:S01]  /*8f50*/  LDSM.16.MT88.4 R40, [R221+0x9800] ;  /* 0x00980000dd28783b */ /* 0x000fe20000004200 */
[----:B------:R-:W-:Y:S03]  /*8f60*/  FFMA.FTZ R57, R57, UR4, -R194 ;  /* 0x0000000439397c23 */ /* 0x000fe600080108c2 */
[----:B------:R-:W-:Y:S01]  /*8f70*/  MUFU.EX2 R189, R189 ;  /* 0x000000bd00bd7308 */ /* 0x000fe20000000800 */
[----:B------:R-:W-:Y:S01]  /*8f80*/  FFMA.FTZ R64, R64, UR4, -R196 ;  /* 0x0000000440407c23 */ /* 0x000fe200080108c4 */
[--C-:B------:R-:W-:Y:S01]  /*8f90*/  FFMA.FTZ R66, R66, UR4, -R195.reuse ;  /* 0x0000000442427c23 */ /* 0x100fe200080108c3 */
[--C-:B------:R-:W-:Y:S01]  /*8fa0*/  FFMA.FTZ R58, R58, UR4, -R192.reuse ;  /* 0x000000043a3a7c23 */ /* 0x100fe200080108c0 */
[----:B------:R-:W-:Y:S01]  /*8fb0*/  FFMA.FTZ R59, R59, UR4, -R192 ;  /* 0x000000043b3b7c23 */ /* 0x000fe200080108c0 */
[C---:B------:R-:W-:Y:S01]  /*8fc0*/  FMUL.FTZ R84, R164.reuse, R84 ;  /* 0x00000054a4547220 */ /* 0x040fe20000410000 */
[----:B------:R-:W-:Y:S01]  /*8fd0*/  FMUL.FTZ R85, R164, R85 ;  /* 0x00000055a4557220 */ /* 0x000fe20000410000 */
[----:B------:R-:W-:Y:S03]  /*8fe0*/  FMUL.FTZ R86, R3, R86 ;  /* 0x0000005603567220 */ /* 0x000fe60000410000 */
[----:B------:R-:W4:Y:S01]  /*8ff0*/  MUFU.EX2 R185, R185 ;  /* 0x000000b900b97308 */ /* 0x000f220000000800 */
[----:B---3--:R-:W-:Y:S01]  /*9000*/  F2FP.BF16.F32.PACK_AB R159, R183, R182 ;  /* 0x000000b6b79f723e */ /* 0x008fe200000010ff */
[C---:B------:R-:W-:Y:S01]  /*9010*/  FMUL.FTZ R87, R3.reuse, R87 ;  /* 0x0000005703577220 */ /* 0x040fe20000410000 */
[C---:B------:R-:W-:Y:S01]  /*9020*/  FMUL.FTZ R88, R2.reuse, R88 ;  /* 0x0000005802587220 */ /* 0x040fe20000410000 */
[----:B------:R-:W-:Y:S01]  /*9030*/  FMUL.FTZ R89, R2, R89 ;  /* 0x0000005902597220 */ /* 0x000fe20000410000 */
[C---:B------:R-:W-:Y:S01]  /*9040*/  FMUL.FTZ R90, R0.reuse, R90 ;  /* 0x0000005a005a7220 */ /* 0x040fe20000410000 */
[----:B------:R-:W-:Y:S01]  /*9050*/  FMUL.FTZ R91, R0, R91 ;  /* 0x0000005b005b7220 */ /* 0x000fe20000410000 */
[----:B------:R-:W-:Y:S01]  /*9060*/  FMUL.FTZ R92, R2, R92 ;  /* 0x0000005c025c7220 */ /* 0x000fe20000410000 */
[-C--:B------:R-:W-:Y:S02]  /*9070*/  HMMA.16816.F32.BF16 R4, R156, R172.reuse, R4 ;  /* 0x000000ac9c04723c */ /* 0x080fe40000041804 */
[----:B------:R-:W-:Y:S03]  /*9080*/  MUFU.EX2 R191, R191 ;  /* 0x000000bf00bf7308 */ /* 0x000fe60000000800 */
[C---:B------:R-:W-:Y:S01]  /*9090*/  FMUL.FTZ R80, R164.reuse, R80 ;  /* 0x00000050a4507220 */ /* 0x040fe20000410000 */
[----:B------:R-:W-:Y:S01]  /*90a0*/  FMUL.FTZ R81, R164, R81 ;  /* 0x00000051a4517220 */ /* 0x000fe20000410000 */
[C---:B------:R-:W-:Y:S01]  /*90b0*/  FMUL.FTZ R82, R3.reuse, R82 ;  /* 0x0000005203527220 */ /* 0x040fe20000410000 */
[----:B------:R-:W-:Y:S04]  /*90c0*/  FMUL.FTZ R83, R3, R83 ;  /* 0x0000005303537220 */ /* 0x000fe80000410000 */
[----:B------:R-:W3:Y:S01]  /*90d0*/  MUFU.EX2 R186, R186 ;  /* 0x000000ba00ba7308 */ /* 0x000ee20000000800 */
[----:B----4-:R-:W-:Y:S01]  /*90e0*/  F2FP.BF16.F32.PACK_AB R160, R185, R189 ;  /* 0x000000bdb9a0723e */ /* 0x010fe200000010ff */
[----:B------:R-:W-:Y:S01]  /*90f0*/  FMUL.FTZ R93, R2, R93 ;  /* 0x0000005d025d7220 */ /* 0x000fe20000410000 */
[C---:B------:R-:W-:Y:S01]  /*9100*/  FMUL.FTZ R94, R0.reuse, R94 ;  /* 0x0000005e005e7220 */ /* 0x040fe20000410000 */
[----:B------:R-:W-:Y:S01]  /*9110*/  FMUL.FTZ R95, R0, R95 ;  /* 0x0000005f005f7220 */ /* 0x000fe20000410000 */
[C---:B------:R-:W-:Y:S01]  /*9120*/  FMUL.FTZ R96, R164.reuse, R96 ;  /* 0x00000060a4607220 */ /* 0x040fe20000410000 */
[----:B------:R-:W-:Y:S04]  /*9130*/  FMUL.FTZ R97, R164, R97 ;  /* 0x00000061a4617220 */ /* 0x000fe80000410000 */
[----:B------:R-:W-:Y:S01]  /*9140*/  MUFU.EX2 R187, R187 ;  /* 0x000000bb00bb7308 */ /* 0x000fe20000000800 */
[C---:B------:R-:W-:Y:S01]  /*9150*/  FMUL.FTZ R98, R3.reuse, R98 ;  /* 0x0000006203627220 */ /* 0x040fe20000410000 */
[C---:B------:R-:W-:Y:S01]  /*9160*/  FMUL.FTZ R99, R3.reuse, R99 ;  /* 0x0000006303637220 */ /* 0x040fe20000410000 */
[C---:B------:R-:W-:Y:S01]  /*9170*/  FMUL.FTZ R112, R2.reuse, R112 ;  /* 0x0000007002707220 */ /* 0x040fe20000410000 */
[----:B------:R-:W-:Y:S01]  /*9180*/  FMUL.FTZ R113, R2, R113 ;  /* 0x0000007102717220 */ /* 0x000fe20000410000 */
[C---:B------:R-:W-:Y:S01]  /*9190*/  FMUL.FTZ R114, R0.reuse, R114 ;  /* 0x0000007200727220 */ /* 0x040fe20000410000 */
[----:B------:R-:W-:Y:S01]  /*91a0*/  FMUL.FTZ R115, R0, R115 ;  /* 0x0000007300737220 */ /* 0x000fe20000410000 */
[----:B------:R-:W-:Y:S03]  /*91b0*/  FMUL.FTZ R116, R2, R116 ;  /* 0x0000007402747220 */ /* 0x000fe60000410000 */
[----:B------:R-:W4:Y:S01]  /*91c0*/  MUFU.EX2 R188, R188 ;  /* 0x000000bc00bc7308 */ /* 0x000f220000000800 */
[----:B---3--:R-:W-:Y:S01]  /*91d0*/  F2FP.BF16.F32.PACK_AB R161, R186, R191 ;  /* 0x000000bfbaa1723e */ /* 0x008fe200000010ff */
[----:B------:R-:W-:Y:S01]  /*91e0*/  FMUL.FTZ R117, R2, R117 ;  /* 0x0000007502757220 */ /* 0x000fe20000410000 */
[C---:B------:R-:W-:Y:S01]  /*91f0*/  FMUL.FTZ R118, R0.reuse, R118 ;  /* 0x0000007600767220 */ /* 0x040fe20000410000 */
[----:B------:R-:W-:Y:S01]  /*9200*/  FMUL.FTZ R119, R0, R119 ;  /* 0x0000007700777220 */ /* 0x000fe20000410000 */
[C---:B------:R-:W-:Y:S01]  /*9210*/  FMUL.FTZ R120, R164.reuse, R120 ;  /* 0x00000078a4787220 */ /* 0x040fe20000410000 */
[----:B------:R-:W-:Y:S01]  /*9220*/  FMUL.FTZ R121, R164, R121 ;  /* 0x00000079a4797220 */ /* 0x000fe20000410000 */
[C---:B------:R-:W-:Y:S03]  /*9230*/  FMUL.FTZ R122, R3.reuse, R122 ;  /* 0x0000007a037a7220 */ /* 0x040fe60000410000 */
[----:B------:R-:W-:Y:S01]  /*9240*/  MUFU.EX2 R190, R190 ;  /* 0x000000be00be7308 */ /* 0x000fe20000000800 */
[C---:B------:R-:W-:Y:S01]  /*9250*/  FMUL.FTZ R123, R3.reuse, R123 ;  /* 0x0000007b037b7220 */ /* 0x040fe20000410000 */
[C---:B------:R-:W-:Y:S01]  /*9260*/  FMUL.FTZ R124, R2.reuse, R124 ;  /* 0x0000007c027c7220 */ /* 0x040fe20000410000 */
[----:B------:R-:W-:Y:S01]  /*9270*/  FMUL.FTZ R125, R2, R125 ;  /* 0x0000007d027d7220 */ /* 0x000fe20000410000 */
[C---:B------:R-:W-:Y:S01]  /*9280*/  FMUL.FTZ R126, R0.reuse, R126 ;  /* 0x0000007e007e7220 */ /* 0x040fe20000410000 */
[----:B------:R-:W-:Y:S01]  /*9290*/  FMUL.FTZ R127, R0, R127 ;  /* 0x0000007f007f7220 */ /* 0x000fe20000410000 */
[C---:B------:R-:W-:Y:S01]  /*92a0*/  FMUL.FTZ R128, R164.reuse, R128 ;  /* 0x00000080a4807220 */ /* 0x040fe20000410000 */
[----:B------:R-:W-:Y:S03]  /*92b0*/  FMUL.FTZ R129, R164, R129 ;  /* 0x00000081a4817220 */ /* 0x000fe60000410000 */
[----:B------:R-:W3:Y:S01]  /*92c0*/  MUFU.EX2 R193, R193 ;  /* 0x000000c100c17308 */ /* 0x000ee20000000800 */
[----:B----4-:R-:W-:Y:S01]  /*92d0*/  F2FP.BF16.F32.PACK_AB R162, R188, R187 ;  /* 0x000000bbbca2723e */ /* 0x010fe200000010ff */
[C---:B------:R-:W-:Y:S01]  /*92e0*/  FMUL.FTZ R130, R3.reuse, R130 ;  /* 0x0000008203827220 */ /* 0x040fe20000410000 */
[----:B------:R-:W-:Y:S01]  /*92f0*/  FMUL.FTZ R131, R3, R131 ;  /* 0x0000008303837220 */ /* 0x000fe20000410000 */
[--C-:B------:R-:W-:Y:S01]  /*9300*/  FFMA.FTZ R217, R44, UR4, -R194.reuse ;  /* 0x000000042cd97c23 */ /* 0x100fe200080108c2 */
[----:B------:R-:W-:Y:S01]  /*9310*/  FFMA.FTZ R218, R45, UR4, -R194 ;  /* 0x000000042dda7c23 */ /* 0x000fe200080108c2 */
[--C-:B------:R-:W-:Y:S01]  /*9320*/  FFMA.FTZ R219, R46, UR4, -R192.reuse ;  /* 0x000000042edb7c23 */ /* 0x100fe200080108c0 */
[----:B------:R-:W-:Y:S03]  /*9330*/  FFMA.FTZ R246, R47, UR4, -R192 ;  /* 0x000000042ff67c23 */ /* 0x000fe600080108c0 */
[----:B------:R-:W-:Y:S01]  /*9340*/  MUFU.EX2 R213, R213 ;  /* 0x000000d500d57308 */ /* 0x000fe20000000800 */
[C---:B------:R-:W-:Y:S01]  /*9350*/  FMUL.FTZ R100, R2.reuse, R100 ;  /* 0x0000006402647220 */ /* 0x040fe20000410000 */
[----:B------:R-:W-:Y:S01]  /*9360*/  FMUL.FTZ R101, R2, R101 ;  /* 0x0000006502657220 */ /* 0x000fe20000410000 */
[C---:B------:R-:W-:Y:S01]  /*9370*/  FMUL.FTZ R102, R0.reuse, R102 ;  /* 0x0000006600667220 */ /* 0x040fe20000410000 */
[----:B------:R-:W-:Y:S01]  /*9380*/  FMUL.FTZ R103, R0, R103 ;  /* 0x0000006700677220 */ /* 0x000fe20000410000 */
[C---:B------:R-:W-:Y:S01]  /*9390*/  FMUL.FTZ R104, R2.reuse, R104 ;  /* 0x0000006802687220 */ /* 0x040fe20000410000 */
[----:B------:R-:W-:Y:S01]  /*93a0*/  FMUL.FTZ R105, R2, R105 ;  /* 0x0000006902697220 */ /* 0x000fe20000410000 */
[C---:B------:R-:W-:Y:S03]  /*93b0*/  FMUL.FTZ R106, R0.reuse, R106 ;  /* 0x0000006a006a7220 */ /* 0x040fe60000410000 */
[----:B------:R-:W4:Y:S01]  /*93c0*/  MUFU.EX2 R214, R214 ;  /* 0x000000d600d67308 */ /* 0x000f220000000800 */
[----:B---3--:R-:W-:Y:S01]  /*93d0*/  F2FP.BF16.F32.PACK_AB R163, R193, R190 ;  /* 0x000000bec1a3723e */ /* 0x008fe200000010ff */
[----:B------:R-:W-:Y:S01]  /*93e0*/  FMUL.FTZ R107, R0, R107 ;  /* 0x0000006b006b7220 */ /* 0x000fe20000410000 */
[C---:B------:R-:W-:Y:S01]  /*93f0*/  FMUL.FTZ R108, R164.reuse, R108 ;  /* 0x0000006ca46c7220 */ /* 0x040fe20000410000 */
[----:B------:R-:W-:Y:S01]  /*9400*/  FMUL.FTZ R109, R164, R109 ;  /* 0x0000006da46d7220 */ /* 0x000fe20000410000 */
[C---:B------:R-:W-:Y:S01]  /*9410*/  FMUL.FTZ R110, R3.reuse, R110 ;  /* 0x0000006e036e7220 */ /* 0x040fe20000410000 */
[----:B------:R-:W-:Y:S01]  /*9420*/  FMUL.FTZ R111, R3, R111 ;  /* 0x0000006f036f7220 */ /* 0x000fe20000410000 */
[--C-:B------:R-:W-:Y:S01]  /*9430*/  FFMA.FTZ R197, R24, UR4, -R194.reuse ;  /* 0x0000000418c57c23 */ /* 0x100fe200080108c2 */
[C---:B------:R-:W-:Y:S02]  /*9440*/  HMMA.16816.F32.BF16 R8, R160.reuse, R172, R8 ;  /* 0x000000aca008723c */ /* 0x040fe40000041808 */
[----:B------:R-:W-:Y:S02]  /*9450*/  MUFU.EX2 R215, R215 ;  /* 0x000000d700d77308 */ /* 0x000fe40000000800 */
[----:B------:R-:W-:Y:S01]  /*9460*/  FMUL.FTZ R24, R164, R136 ;  /* 0x00000088a4187220 */ /* 0x000fe20000410000 */
[----:B------:R-:W-:Y:S01]  /*9470*/  FFMA.FTZ R198, R25, UR4, -R194 ;  /* 0x0000000419c67c23 */ /* 0x000fe200080108c2 */
[-C--:B------:R-:W-:Y:S06]  /*9480*/  HMMA.16816.F32.BF16 R12, R160, R174.reuse, R12 ;  /* 0x000000aea00c723c */ /* 0x080fec000004180c */
[----:B------:R-:W3:Y:S01]  /*9490*/  MUFU.EX2 R216, R216 ;  /* 0x000000d800d87308 */ /* 0x000ee20000000800 */
[----:B----4-:R-:W-:Y:S01]  /*94a0*/  F2FP.BF16.F32.PACK_AB R44, R214, R213 ;  /* 0x000000d5d62c723e */ /* 0x010fe200000010ff */
[C---:B------:R-:W-:Y:S04]  /*94b0*/  HMMA.16816.F32.BF16 R16, R156.reuse, R174, R16 ;  /* 0x000000ae9c10723c */ /* 0x040fe80000041810 */
[--C-:B------:R-:W-:Y:S02]  /*94c0*/  FFMA.FTZ R172, R20, UR4, -R196.reuse ;  /* 0x0000000414ac7c23 */ /* 0x100fe400080108c4 */
[-C--:B------:R-:W-:Y:S02]  /*94d0*/  HMMA.16816.F32.BF16 R68, R156, R176.reuse, R68 ;  /* 0x000000b09c44723c */ /* 0x080fe40000041844 */
[----:B------:R-:W-:Y:S03]  /*94e0*/  MUFU.EX2 R217, R217 ;  /* 0x000000d900d97308 */ /* 0x000fe60000000800 */
[----:B------:R-:W-:Y:S01]  /*94f0*/  FMUL.FTZ R20, R164, R144 ;  /* 0x00000090a4147220 */ /* 0x000fe20000410000 */
[C---:B------:R-:W-:Y:S06]  /*9500*/  HMMA.16816.F32.BF16 R72, R160.reuse, R176, R72 ;  /* 0x000000b0a048723c */ /* 0x040fec0000041848 */
[----:B------:R-:W4:Y:S01]  /*9510*/  MUFU.EX2 R218, R218 ;  /* 0x000000da00da7308 */ /* 0x000f220000000800 */
[----:B---3--:R-:W-:Y:S01]  /*9520*/  F2FP.BF16.F32.PACK_AB R45, R216, R215 ;  /* 0x000000d7d82d723e */ /* 0x008fe200000010ff */
[-C--:B------:R-:W-:Y:S03]  /*9530*/  HMMA.16816.F32.BF16 R76, R160, R178.reuse, R76 ;  /* 0x000000b2a04c723c */ /* 0x080fe6000004184c */
[--C-:B------:R-:W-:Y:S03]  /*9540*/  FFMA.FTZ R173, R21, UR4, -R196.reuse ;  /* 0x0000000415ad7c23 */ /* 0x100fe600080108c4 */
[C---:B------:R-:W-:Y:S02]  /*9550*/  HMMA.16816.F32.BF16 R80, R156.reuse, R178, R80 ;  /* 0x000000b29c50723c */ /* 0x040fe40000041850 */
[----:B------:R-:W-:Y:S03]  /*9560*/  MUFU.EX2 R219, R219 ;  /* 0x000000db00db7308 */ /* 0x000fe60000000800 */
[----:B------:R-:W-:Y:S01]  /*9570*/  FMUL.FTZ R21, R164, R145 ;  /* 0x00000091a4157220 */ /* 0x000fe20000410000 */
[-C--:B-1----:R-:W-:Y:S06]  /*9580*/  HMMA.16816.F32.BF16 R84, R156, R148.reuse, R84 ;  /* 0x000000949c54723c */ /* 0x082fec0000041854 */
[----:B------:R-:W1:Y:S01]  /*9590*/  MUFU.EX2 R246, R246 ;  /* 0x000000f600f67308 */ /* 0x000e620000000800 */
[----:B----4-:R-:W-:Y:S01]  /*95a0*/  F2FP.BF16.F32.PACK_AB R46, R218, R217 ;  /* 0x000000d9da2e723e */ /* 0x010fe200000010ff */
[C---:B------:R-:W-:Y:S04]  /*95b0*/  HMMA.16816.F32.BF16 R88, R160.reuse, R148, R88 ;  /* 0x00000094a058723c */ /* 0x040fe80000041858 */
[--C-:B------:R-:W-:Y:S02]  /*95c0*/  FFMA.FTZ R174, R22, UR4, -R195.reuse ;  /* 0x0000000416ae7c23 */ /* 0x100fe400080108c3 */
[-C--:B------:R-:W-:Y:S02]  /*95d0*/  HMMA.16816.F32.BF16 R92, R160, R150.reuse, R92 ;  /* 0x00000096a05c723c */ /* 0x080fe4000004185c */
[----:B------:R-:W-:Y:S03]  /*95e0*/  MUFU.EX2 R172, R172 ;  /* 0x000000ac00ac7308 */ /* 0x000fe60000000800 */
[----:B------:R-:W-:Y:S01]  /*95f0*/  FMUL.FTZ R22, R3, R146 ;  /* 0x0000009203167220 */ /* 0x000fe20000410000 */
[C---:B------:R-:W-:Y:S01]  /*9600*/  HMMA.16816.F32.BF16 R96, R156.reuse, R150, R96 ;  /* 0x000000969c60723c */ /* 0x040fe20000041860 */
[----:B------:R-:W3:Y:S05]  /*9610*/  LDSM.16.MT88.4 R148, [R221+0xb000] ;  /* 0x00b00000dd94783b */ /* 0x000eea0000004200 */
[----:B------:R-:W4:Y:S01]  /*9620*/  MUFU.EX2 R173, R173 ;  /* 0x000000ad00ad7308 */ /* 0x000f220000000800 */
[--C-:B------:R-:W-:Y:S01]  /*9630*/  FFMA.FTZ R175, R23, UR4, -R195.reuse ;  /* 0x0000000417af7c23 */ /* 0x100fe200080108c3 */
[----:B------:R-:W-:Y:S03]  /*9640*/  FMUL.FTZ R23, R3, R147 ;  /* 0x0000009303177220 */ /* 0x000fe60000410000 */
[----:B-1----:R-:W-:Y:S01]  /*9650*/  F2FP.BF16.F32.PACK_AB R47, R246, R219 ;  /* 0x000000dbf62f723e */ /* 0x002fe200000010ff */
[--C-:B------:R-:W-:Y:S01]  /*9660*/  FFMA.FTZ R176, R32, UR4, -R196.reuse ;  /* 0x0000000420b07c23 */ /* 0x100fe200080108c4 */
[----:B------:R-:W1:Y:S01]  /*9670*/  LDSM.16.MT88.4 R144, [R220+0xb000] ;  /* 0x00b00000dc90783b */ /* 0x000e620000004200 */
[C---:B------:R-:W-:Y:S01]  /*9680*/  FMUL.FTZ R32, R164.reuse, R140 ;  /* 0x0000008ca4207220 */ /* 0x040fe20000410000 */
[--C-:B------:R-:W-:Y:S01]  /*9690*/  FFMA.FTZ R177, R33, UR4, -R196.reuse ;  /* 0x0000000421b17c23 */ /* 0x100fe200080108c4 */
[-C--:B--2---:R-:W-:Y:S01]  /*96a0*/  HMMA.16816.F32.BF16 R20, R156, R152.reuse, R20 ;  /* 0x000000989c14723c */ /* 0x084fe20000041814 */
[----:B------:R-:W-:Y:S02]  /*96b0*/  MUFU.EX2 R174, R174 ;  /* 0x000000ae00ae7308 */ /* 0x000fe40000000800 */
[----:B------:R-:W-:Y:S01]  /*96c0*/  FMUL.FTZ R33, R164, R141 ;  /* 0x0000008da4217220 */ /* 0x000fe20000410000 */
[----:B------:R-:W-:Y:S01]  /*96d0*/  FFMA.FTZ R196, R65, UR4, -R196 ;  /* 0x0000000441c47c23 */ /* 0x000fe200080108c4 */
[--C-:B------:R-:W-:Y:S01]  /*96e0*/  FFMA.FTZ R178, R34, UR4, -R195.reuse ;  /* 0x0000000422b27c23 */ /* 0x100fe200080108c3 */
[C---:B------:R-:W-:Y:S05]  /*96f0*/  HMMA.16816.F32.BF16 R100, R160.reuse, R152, R100 ;  /* 0x00000098a064723c */ /* 0x040fea0000041864 */
[----:B------:R-:W-:Y:S01]  /*9700*/  MUFU.EX2 R153, R56 ;  /* 0x0000003800997308 */ /* 0x000fe20000000800 */
[----:B------:R-:W-:Y:S01]  /*9710*/  FMUL.FTZ R34, R3, R142 ;  /* 0x0000008e03227220 */ /* 0x000fe20000410000 */
[-C--:B------:R-:W-:Y:S04]  /*9720*/  HMMA.16816.F32.BF16 R104, R160, R154.reuse, R104 ;  /* 0x0000009aa068723c */ /* 0x080fe80000041868 */
[----:B------:R-:W-:Y:S02]  /*9730*/  FFMA.FTZ R179, R35, UR4, -R195 ;  /* 0x0000000423b37c23 */ /* 0x000fe400080108c3 */
[C---:B------:R-:W-:Y:S02]  /*9740*/  HMMA.16816.F32.BF16 R108, R156.reuse, R154, R108 ;  /* 0x0000009a9c6c723c */ /* 0x040fe4000004186c */
[----:B------:R-:W-:Y:S03]  /*9750*/  MUFU.EX2 R155, R57 ;  /* 0x00000039009b7308 */ /* 0x000fe60000000800 */
[C---:B------:R-:W-:Y:S01]  /*9760*/  FMUL.FTZ R35, R3.reuse, R143 ;  /* 0x0000008f03237220 */ /* 0x040fe20000410000 */
[----:B------:R-:W-:Y:S01]  /*9770*/  FMUL.FTZ R25, R164, R137 ;  /* 0x00000089a4197220 */ /* 0x000fe20000410000 */
[----:B------:R-:W2:Y:S01]  /*9780*/  LDSM.16.MT88.4 R140, [R221+0x9400] ;  /* 0x00940000dd8c783b */ /* 0x000ea20000004200 */
[--C-:B------:R-:W-:Y:S04]  /*9790*/  FFMA.FTZ R199, R26, UR4, -R192.reuse ;  /* 0x000000041ac77c23 */ /* 0x100fe800080108c0 */
[----:B------:R-:W-:Y:S01]  /*97a0*/  MUFU.EX2 R152, R58 ;  /* 0x0000003a00987308 */ /* 0x000fe20000000800 */
[----:B------:R-:W-:Y:S01]  /*97b0*/  FMUL.FTZ R26, R3, R138 ;  /* 0x0000008a031a7220 */ /* 0x000fe20000410000 */
[-C--:B---3--:R-:W-:Y:S03]  /*97c0*/  HMMA.16816.F32.BF16 R32, R156, R148.reuse, R32 ;  /* 0x000000949c20723c */ /* 0x088fe60000041820 */
[----:B------:R-:W-:Y:S01]  /*97d0*/  FFMA.FTZ R200, R27, UR4, -R192 ;  /* 0x000000041bc87c23 */ /* 0x000fe200080108c0 */
[----:B------:R-:W-:Y:S04]  /*97e0*/  FMUL.FTZ R27, R3, R139 ;  /* 0x0000008b031b7220 */ /* 0x000fe80000410000 */
[----:B------:R-:W3:Y:S01]  /*97f0*/  MUFU.EX2 R175, R175 ;  /* 0x000000af00af7308 */ /* 0x000ee20000000800 */
[C---:B------:R-:W-:Y:S04]  /*9800*/  HMMA.16816.F32.BF16 R112, R160.reuse, R148, R112 ;  /* 0x00000094a070723c */ /* 0x040fe80000041870 */
[--C-:B------:R-:W-:Y:S02]  /*9810*/  FFMA.FTZ R201, R28, UR4, -R194.reuse ;  /* 0x000000041cc97c23 */ /* 0x100fe400080108c2 */
[-C--:B------:R-:W-:Y:S03]  /*9820*/  HMMA.16816.F32.BF16 R116, R160, R150.reuse, R116 ;  /* 0x00000096a074723c */ /* 0x080fe60000041874 */
[----:B------:R-:W-:Y:S02]  /*9830*/  MUFU.EX2 R176, R176 ;  /* 0x000000b000b07308 */ /* 0x000fe40000000800 */
[----:B------:R-:W-:Y:S01]  /*9840*/  FMUL.FTZ R28, R2, R132 ;  /* 0x00000084021c7220 */ /* 0x000fe20000410000 */
[C---:B------:R-:W-:Y:S01]  /*9850*/  HMMA.16816.F32.BF16 R120, R156.reuse, R150, R120 ;  /* 0x000000969c78723c */ /* 0x040fe20000041878 */
[----:B------:R-:W5:Y:S06]  /*9860*/  LDSM.16.MT88.4 R148, [R220+0x9400] ;  /* 0x00940000dc94783b */ /* 0x000f6c0000004200 */
[----:B------:R-:W2:Y:S01]  /*9870*/  MUFU.EX2 R177, R177 ;  /* 0x000000b100b17308 */ /* 0x000ea20000000800 */
[----:B----4-:R-:W-:Y:S01]  /*9880*/  F2FP.BF16.F32.PACK_AB R132, R173, R172 ;  /* 0x000000acad84723e */ /* 0x010fe200000010ff */
[-C--:B-1----:R-:W-:Y:S08]  /*9890*/  HMMA.16816.F32.BF16 R24, R156, R144.reuse, R24 ;  /* 0x000000909c18723c */ /* 0x082ff00000041818 */
[----:B------:R-:W-:Y:S01]  /*98a0*/  MUFU.EX2 R178, R178 ;  /* 0x000000b200b27308 */ /* 0x000fe20000000800 */
[C---:B------:R-:W-:Y:S04]  /*98b0*/  HMMA.16816.F32.BF16 R124, R160.reuse, R144, R124 ;  /* 0x00000090a07c723c */ /* 0x040fe8000004187c */
[----:B------:R-:W-:Y:S01]  /*98c0*/  FFMA.FTZ R202, R29, UR4, -R194 ;  /* 0x000000041dca7c23 */ /* 0x000fe200080108c2 */
[--C-:B------:R-:W-:Y:S04]  /*98d0*/  FFMA.FTZ R203, R30, UR4, -R192.reuse ;  /* 0x000000041ecb7c23 */ /* 0x100fe800080108c0 */
[----:B------:R-:W1:Y:S02]  /*98e0*/  MUFU.EX2 R179, R179 ;  /* 0x000000b300b37308 */ /* 0x000e640000000800 */
[----:B------:R-:W-:Y:S01]  /*98f0*/  FFMA.FTZ R204, R31, UR4, -R192 ;  /* 0x000000041fcc7c23 */ /* 0x000fe200080108c0 */
[----:B------:R-:W-:Y:S01]  /*9900*/  FMUL.FTZ R29, R2, R133 ;  /* 0x00000085021d7220 */ /* 0x000fe20000410000 */
[C---:B------:R-:W-:Y:S01]  /*9910*/  FMUL.FTZ R30, R0.reuse, R134 ;  /* 0x00000086001e7220 */ /* 0x040fe20000410000 */
[----:B------:R-:W-:Y:S01]  /*9920*/  FMUL.FTZ R31, R0, R135 ;  /* 0x00000087001f7220 */ /* 0x000fe20000410000 */
[----:B---3--:R-:W-:Y:S04]  /*9930*/  F2FP.BF16.F32.PACK_AB R133, R175, R174 ;  /* 0x000000aeaf85723e */ /* 0x008fe800000010ff */
[----:B------:R-:W-:Y:S01]  /*9940*/  MUFU.EX2 R197, R197 ;  /* 0x000000c500c57308 */ /* 0x000fe20000000800 */
[----:B--2---:R-:W-:Y:S01]  /*9950*/  F2FP.BF16.F32.PACK_AB R134, R177, R176 ;  /* 0x000000b0b186723e */ /* 0x004fe200000010ff */
[--C-:B------:R-:W-:Y:S01]  /*9960*/  FFMA.FTZ R60, R60, UR4, -R194.reuse ;  /* 0x000000043c3c7c23 */ /* 0x100fe200080108c2 */
[----:B------:R-:W-:Y:S01]  /*9970*/  FFMA.FTZ R194, R61, UR4, -R194 ;  /* 0x000000043dc27c23 */ /* 0x000fe200080108c2 */
[----:B------:R-:W-:Y:S01]  /*9980*/  FFMA.FTZ R181, R164, R247, R181 ;  /* 0x000000f7a4b57223 */ /* 0x000fe200000100b5 */
[-C--:B------:R-:W-:Y:S05]  /*9990*/  HMMA.16816.F32.BF16 R28, R160, R146.reuse, R28 ;  /* 0x00000092a01c723c */ /* 0x080fea000004181c */
[----:B------:R-:W2:Y:S01]  /*99a0*/  MUFU.EX2 R198, R198 ;  /* 0x000000c600c67308 */ /* 0x000ea20000000800 */
[----:B-1----:R-:W-:Y:S01]  /*99b0*/  F2FP.BF16.F32.PACK_AB R135, R179, R178 ;  /* 0x000000b2b387723e */ /* 0x002fe200000010ff */
[----:B------:R-:W-:Y:S01]  /*99c0*/  FFMA.FTZ R184, R3, R244, R184 ;  /* 0x000000f403b87223 */ /* 0x000fe200000100b8 */
[----:B------:R-:W-:Y:S01]  /*99d0*/  HMMA.16816.F32.BF16 R128, R156, R146, R128 ;  /* 0x000000929c80723c */ /* 0x000fe20000041880 */
[----:B------:R-:W1:Y:S06]  /*99e0*/  LDSM.16.MT88.4 R144, [R221+0xa400] ;  /* 0x00a40000dd90783b */ /* 0x000e6c0000004200 */
[----:B------:R-:W-:Y:S01]  /*99f0*/  MUFU.EX2 R199, R199 ;  /* 0x000000c700c77308 */ /* 0x000fe20000000800 */
[-C--:B------:R-:W-:Y:S05]  /*9a00*/  HMMA.16816.F32.BF16 R4, R132, R140.reuse, R4 ;  /* 0x0000008c8404723c */ /* 0x080fea0000041804 */
[----:B------:R-:W-:Y:S01]  /*9a10*/  MOV R3, R166 ;  /* 0x000000a600037202 */ /* 0x000fe20000000f00 */
[----:B------:R-:W-:Y:S03]  /*9a20*/  FFMA.FTZ R189, R2, R245, R189 ;  /* 0x000000f502bd7223 */ /* 0x000fe600000100bd */
[----:B------:R-:W3:Y:S02]  /*9a30*/  MUFU.EX2 R200, R200 ;  /* 0x000000c800c87308 */ /* 0x000ee40000000800 */
[----:B--2---:R-:W-:Y:S02]  /*9a40*/  F2FP.BF16.F32.PACK_AB R136, R198, R197 ;  /* 0x000000c5c688723e */ /* 0x004fe400000010ff */
[----:B------:R-:W-:Y:S01]  /*9a50*/  MOV R2, R167 ;  /* 0x000000a700027202 */ /* 0x000fe20000000f00 */
[----:B------:R-:W-:Y:S01]  /*9a60*/  FFMA.FTZ R191, R0, R243, R191 ;  /* 0x000000f300bf7223 */ /* 0x000fe200000100bf */
[----:B------:R-:W-:Y:S01]  /*9a70*/  FADD.FTZ R181, R180, R181 ;  /* 0x000000b5b4b57221 */ /* 0x000fe20000010000 */
[----:B------:R-:W-:Y:S03]  /*9a80*/  FADD.FTZ R169, R169, R184 ;  /* 0x000000b8a9a97221 */ /* 0x000fe60000010000 */
[----:B------:R-:W-:Y:S01]  /*9a90*/  MUFU.EX2 R201, R201 ;  /* 0x000000c900c97308 */ /* 0x000fe20000000800 */
[----:B------:R-:W-:Y:S01]  /*9aa0*/  FADD.FTZ R0, R185, R189 ;  /* 0x000000bdb9007221 */ /* 0x000fe20000010000 */
[----:B------:R-:W-:Y:S01]  /*9ab0*/  FADD.FTZ R191, R186, R191 ;  /* 0x000000bfbabf7221 */ /* 0x000fe20000010000 */
[----:B------:R-:W-:Y:S01]  /*9ac0*/  FADD.FTZ R170, R170, R181 ;  /* 0x000000b5aaaa7221 */ /* 0x000fe20000010000 */
[----:B------:R-:W-:Y:S01]  /*9ad0*/  FADD.FTZ R182, R182, R169 ;  /* 0x000000a9b6b67221 */ /* 0x000fe20000010000 */
[----:B------:R-:W-:Y:S01]  /*9ae0*/  FADD.FTZ R187, R187, R0 ;  /* 0x00000000bbbb7221 */ /* 0x000fe20000010000 */
[----:B------:R-:W-:Y:S01]  /*9af0*/  FADD.FTZ R190, R190, R191 ;  /* 0x000000bfbebe7221 */ /* 0x000fe20000010000 */
[----:B------:R-:W-:Y:S03]  /*9b00*/  FADD.FTZ R171, R171, R170 ;  /* 0x000000aaabab7221 */ /* 0x000fe60000010000 */
[----:B------:R-:W2:Y:S01]  /*9b10*/  MUFU.EX2 R202, R202 ;  /* 0x000000ca00ca7308 */ /* 0x000ea20000000800 */
[----:B---3--:R-:W-:Y:S01]  /*9b20*/  F2FP.BF16.F32.PACK_AB R137, R200, R199 ;  /* 0x000000c7c889723e */ /* 0x008fe200000010ff */
[----:B------:R-:W-:Y:S01]  /*9b30*/  FADD.FTZ R183, R183, R182 ;  /* 0x000000b6b7b77221 */ /* 0x000fe20000010000 */
[----:B------:R-:W-:Y:S01]  /*9b40*/  MOV R0, R165 ;  /* 0x000000a500007202 */ /* 0x000fe20000000f00 */
[----:B------:R-:W-:Y:S01]  /*9b50*/  FADD.FTZ R188, R188, R187 ;  /* 0x000000bbbcbc7221 */ /* 0x000fe20000010000 */
[----:B------:R-:W-:Y:S01]  /*9b60*/  FADD.FTZ R190, R193, R190 ;  /* 0x000000bec1be7221 */ /* 0x000fe20000010000 */
        /* <DEDUP_REMOVED lines=10> */
[----:B------:R-:W3:Y:S01]  /*9c10*/  MUFU.EX2 R204, R204 ;  /* 0x000000cc00cc7308 */ /* 0x000ee20000000800 */
[----:B--2---:R-:W-:Y:S01]  /*9c20*/  F2FP.BF16.F32.PACK_AB R138, R202, R201 ;  /* 0x000000c9ca8a723e */ /* 0x004fe200000010ff */
[----:B------:R-:W-:Y:S01]  /*9c30*/  FADD.FTZ R178, R178, R175 ;  /* 0x000000afb2b27221 */ /* 0x000fe20000010000 */
[----:B------:R-:W-:Y:S01]  /*9c40*/  MOV R169, R168 ;  /* 0x000000a800a97202 */ /* 0x000fe20000000f00 */
[----:B------:R-:W-:Y:S01]  /*9c50*/  FADD.FTZ R201, R201, R198 ;  /* 0x000000c6c9c97221 */ /* 0x000fe20000010000 */
[----:B------:R-:W-:Y:S01]  /*9c60*/  FADD.FTZ R176, R177, R176 ;  /* 0x000000b0b1b07221 */ /* 0x000fe20000010000 */
[----:B------:R-:W-:Y:S04]  /*9c70*/  FADD.FTZ R178, R179, R178 ;  /* 0x000000b2b3b27221 */ /* 0x000fe80000010000 */
[----:B------:R-:W-:Y:S01]  /*9c80*/  MUFU.EX2 R162, R64 ;  /* 0x0000004000a27308 */ /* 0x000fe20000000800 */
[----:B------:R-:W-:Y:S04]  /*9c90*/  FADD.FTZ R202, R202, R201 ;  /* 0x000000c9caca7221 */ /* 0x000fe80000010000 */
[----:B------:R-:W-:Y:S05]  /*9ca0*/  FADD.FTZ R213, R213, R202 ;  /* 0x000000cad5d57221 */ /* 0x000fea0000010000 */
[----:B------:R-:W2:Y:S01]  /*9cb0*/  MUFU.EX2 R161, R66 ;  /* 0x0000004200a17308 */ /* 0x000ea20000000800 */
[----:B---3--:R-:W-:Y:S01]  /*9cc0*/  F2FP.BF16.F32.PACK_AB R139, R204, R203 ;  /* 0x000000cbcc8b723e */ /* 0x008fe200000010ff */
[----:B------:R-:W-:Y:S01]  /*9cd0*/  FADD.FTZ R203, R203, R200 ;  /* 0x000000c8cbcb7221 */ /* 0x000fe20000010000 */
[----:B------:R-:W-:Y:S03]  /*9ce0*/  FADD.FTZ R214, R214, R213 ;  /* 0x000000d5d6d67221 */ /* 0x000fe60000010000 */
[----:B------:R-:W-:Y:S01]  /*9cf0*/  FADD.FTZ R204, R204, R203 ;  /* 0x000000cbcccc7221 */ /* 0x000fe20000010000 */
[----:B------:R-:W-:Y:S01]  /*9d00*/  FADD.FTZ R217, R217, R214 ;  /* 0x000000d6d9d97221 */ /* 0x000fe20000010000 */
[C---:B------:R-:W-:Y:S02]  /*9d10*/  HMMA.16816.F32.BF16 R8, R136.reuse, R140, R8 ;  /* 0x0000008c8808723c */ /* 0x040fe40000041808 */
[----:B------:R3:W-:Y:S02]  /*9d20*/  MUFU.EX2 R163, R59 ;  /* 0x0000003b00a37308 */ /* 0x0007e40000000800 */
[----:B------:R-:W-:Y:S01]  /*9d30*/  FADD.FTZ R215, R215, R204 ;  /* 0x000000ccd7d77221 */ /* 0x000fe20000010000 */
[----:B------:R-:W-:Y:S01]  /*9d40*/  FADD.FTZ R217, R218, R217 ;  /* 0x000000d9dad97221 */ /* 0x000fe20000010000 */
[-C--:B------:R-:W-:Y:S06]  /*9d50*/  HMMA.16816.F32.BF16 R12, R136, R142.reuse, R12 ;  /* 0x0000008e880c723c */ /* 0x080fec000004180c */
[----:B------:R-:W-:Y:S01]  /*9d60*/  MUFU.EX2 R205, R205 ;  /* 0x000000cd00cd7308 */ /* 0x000fe20000000800 */
[----:B------:R-:W-:Y:S01]  /*9d70*/  FADD.FTZ R216, R216, R215 ;  /* 0x000000d7d8d87221 */ /* 0x000fe20000010000 */
[C---:B------:R-:W-:Y:S01]  /*9d80*/  HMMA.16816.F32.BF16 R16, R132.reuse, R142, R16 ;  /* 0x0000008e8410723c */ /* 0x040fe20000041810 */
[----:B------:R-:W4:Y:S07]  /*9d90*/  LDSM.16.MT88.4 R140, [R220+0xa400] ;  /* 0x00a40000dc8c783b */ /* 0x000f2e0000004200 */
[----:B------:R-:W2:Y:S01]  /*9da0*/  MUFU.EX2 R206, R206 ;  /* 0x000000ce00ce7308 */ /* 0x000ea20000000800 */
[-C--:B-----5:R-:W-:Y:S01]  /*9db0*/  HMMA.16816.F32.BF16 R68, R132, R148.reuse, R68 ;  /* 0x000000948444723c */ /* 0x0a0fe20000041844 */
[----:B---3--:R-:W-:Y:S02]  /*9dc0*/  LDSM.16.MT88.4 R56, [R221+0xac00] ;  /* 0x00ac0000dd38783b */ /* 0x008fe40000004200 */
[----:B------:R-:W-:Y:S03]  /*9dd0*/  FADD.FTZ R219, R219, R216 ;  /* 0x000000d8dbdb7221 */ /* 0x000fe60000010000 */
[C---:B------:R-:W-:Y:S03]  /*9de0*/  HMMA.16816.F32.BF16 R72, R136.reuse, R148, R72 ;  /* 0x000000948848723c */ /* 0x040fe60000041848 */
[----:B------:R-:W-:Y:S02]  /*9df0*/  MUFU.EX2 R207, R207 ;  /* 0x000000cf00cf7308 */ /* 0x000fe40000000800 */
[----:B------:R-:W-:Y:S01]  /*9e00*/  FADD.FTZ R219, R246, R219 ;  /* 0x000000dbf6db7221 */ /* 0x000fe20000010000 */
[-C--:B------:R-:W-:Y:S07]  /*9e10*/  HMMA.16816.F32.BF16 R76, R136, R150.reuse, R76 ;  /* 0x00000096884c723c */ /* 0x080fee000004184c */
[----:B------:R-:W3:Y:S01]  /*9e20*/  MUFU.EX2 R208, R208 ;  /* 0x000000d000d07308 */ /* 0x000ee20000000800 */
[C---:B------:R-:W-:Y:S01]  /*9e30*/  HMMA.16816.F32.BF16 R80, R132.reuse, R150, R80 ;  /* 0x000000968450723c */ /* 0x040fe20000041850 */
[----:B------:R-:W-:Y:S08]  /*9e40*/  LDSM.16.MT88.4 R148, [R221+0x9c00] ;  /* 0x009c0000dd94783b */ /* 0x000ff00000004200 */
[----:B------:R-:W-:Y:S01]  /*9e50*/  MUFU.EX2 R209, R209 ;  /* 0x000000d100d17308 */ /* 0x000fe20000000800 */
[-C--:B-1----:R-:W-:Y:S06]  /*9e60*/  HMMA.16816.F32.BF16 R84, R132, R144.reuse, R84 ;  /* 0x000000908454723c */ /* 0x082fec0000041854 */
[C---:B------:R-:W-:Y:S03]  /*9e70*/  HMMA.16816.F32.BF16 R88, R136.reuse, R144, R88 ;  /* 0x000000908858723c */ /* 0x040fe60000041858 */
[----:B------:R-:W1:Y:S03]  /*9e80*/  MUFU.EX2 R210, R210 ;  /* 0x000000d200d27308 */ /* 0x000e660000000800 */
[-C--:B------:R-:W-:Y:S07]  /*9e90*/  HMMA.16816.F32.BF16 R92, R136, R146.reuse, R92 ;  /* 0x00000092885c723c */ /* 0x080fee000004185c */
[----:B------:R-:W-:Y:S01]  /*9ea0*/  MUFU.EX2 R211, R211 ;  /* 0x000000d300d37308 */ /* 0x000fe20000000800 */
[C---:B------:R-:W-:Y:S09]  /*9eb0*/  HMMA.16816.F32.BF16 R96, R132.reuse, R146, R96 ;  /* 0x000000928460723c */ /* 0x040ff20000041860 */
[----:B------:R-:W5:Y:S01]  /*9ec0*/  MUFU.EX2 R212, R212 ;  /* 0x000000d400d47308 */ /* 0x000f620000000800 */
[-C--:B----4-:R-:W-:Y:S06]  /*9ed0*/  HMMA.16816.F32.BF16 R20, R132, R140.reuse, R20 ;  /* 0x0000008c8414723c */ /* 0x090fec0000041814 */
[C---:B------:R-:W-:Y:S03]  /*9ee0*/  HMMA.16816.F32.BF16 R100, R136.reuse, R140, R100 ;  /* 0x0000008c8864723c */ /* 0x040fe60000041864 */
[----:B------:R2:W-:Y:S03]  /*9ef0*/  MUFU.EX2 R61, R194 ;  /* 0x000000c2003d7308 */ /* 0x0005e60000000800 */
[-C--:B------:R-:W-:Y:S07]  /*9f00*/  HMMA.16816.F32.BF16 R104, R136, R142.reuse, R104 ;  /* 0x0000008e8868723c */ /* 0x080fee0000041868 */
[----:B------:R-:W-:Y:S01]  /*9f10*/  MUFU.EX2 R250, R250 ;  /* 0x000000fa00fa7308 */ /* 0x000fe20000000800 */
[C---:B------:R-:W-:Y:S01]  /*9f20*/  HMMA.16816.F32.BF16 R108, R132.reuse, R142, R108 ;  /* 0x0000008e846c723c */ /* 0x040fe2000004186c */
[----:B------:R-:W4:Y:S08]  /*9f30*/  LDSM.16.MT88.4 R140, [R220+0x9800] ;  /* 0x00980000dc8c783b */ /* 0x000f300000004200 */
[----:B------:R-:W-:Y:S01]  /*9f40*/  MUFU.EX2 R251, R251 ;  /* 0x000000fb00fb7308 */ /* 0x000fe20000000800 */
[-C--:B------:R-:W-:Y:S03]  /*9f50*/  HMMA.16816.F32.BF16 R32, R132, R36.reuse, R32 ;  /* 0x000000248420723c */ /* 0x080fe60000041820 */
[----:B--2---:R-:W-:Y:S03]  /*9f60*/  MOV R194, R161 ;  /* 0x000000a100c27202 */ /* 0x004fe60000000f00 */
[C---:B------:R-:W-:Y:S03]  /*9f70*/  HMMA.16816.F32.BF16 R112, R136.reuse, R36, R112 ;  /* 0x000000248870723c */ /* 0x040fe60000041870 */
[----:B------:R-:W-:Y:S03]  /*9f80*/  MUFU.EX2 R252, R252 ;  /* 0x000000fc00fc7308 */ /* 0x000fe60000000800 */
[-C--:B------:R-:W-:Y:S07]  /*9f90*/  HMMA.16816.F32.BF16 R116, R136, R38.reuse, R116 ;  /* 0x000000268874723c */ /* 0x080fee0000041874 */
[----:B------:R-:W-:Y:S01]  /*9fa0*/  MUFU.EX2 R196, R196 ;  /* 0x000000c400c47308 */ /* 0x000fe20000000800 */
[----:B------:R-:W-:Y:S01]  /*9fb0*/  F2FP.BF16.F32.PACK_AB R36, R206, R205 ;  /* 0x000000cdce24723e */ /* 0x000fe200000010ff */
[C---:B------:R-:W-:Y:S04]  /*9fc0*/  HMMA.16816.F32.BF16 R120, R132.reuse, R38, R120 ;  /* 0x000000268478723c */ /* 0x040fe80000041878 */
[----:B---3--:R-:W-:Y:S02]  /*9fd0*/  F2FP.BF16.F32.PACK_AB R37, R208, R207 ;  /* 0x000000cfd025723e */ /* 0x008fe400000010ff */
[-C--:B------:R-:W-:Y:S02]  /*9fe0*/  HMMA.16816.F32.BF16 R24, R132, R48.reuse, R24 ;  /* 0x000000308418723c */ /* 0x080fe40000041818 */
[----:B------:R-:W2:Y:S03]  /*9ff0*/  MUFU.EX2 R60, R60 ;  /* 0x0000003c003c7308 */ /* 0x000ea60000000800 */
[----:B-1----:R-:W-:Y:S01]  /*a000*/  F2FP.BF16.F32.PACK_AB R38, R210, R209 ;  /* 0x000000d1d226723e */ /* 0x002fe200000010ff */
[C---:B------:R-:W-:Y:S05]  /*a010*/  HMMA.16816.F32.BF16 R124, R136.reuse, R48, R124 ;  /* 0x00000030887c723c */ /* 0x040fea000004187c */
[----:B-----5:R-:W-:Y:S01]  /*a020*/  F2FP.BF16.F32.PACK_AB R39, R212, R211 ;  /* 0x000000d3d427723e */ /* 0x020fe200000010ff */
[-C--:B------:R-:W-:Y:S05]  /*a030*/  HMMA.16816.F32.BF16 R28, R136, R50.reuse, R28 ;  /* 0x00000032881c723c */ /* 0x080fea000004181c */
[----:B------:R-:W-:Y:S01]  /*a040*/  FADD.FTZ R205, R205, R176 ;  /* 0x000000b0cdcd7221 */ /* 0x000fe20000010000 */
[----:B------:R-:W-:Y:S01]  /*a050*/  HMMA.16816.F32.BF16 R128, R132, R50, R128 ;  /* 0x000000328480723c */ /* 0x000fe20000041880 */
[----:B------:R-:W1:Y:S04]  /*a060*/  LDSM.16.MT88.4 R48, [R221+0xa800] ;  /* 0x00a80000dd30783b */ /* 0x000e680000004200 */
[----:B------:R-:W-:Y:S01]  /*a070*/  FADD.FTZ R207, R207, R178 ;  /* 0x000000b2cfcf7221 */ /* 0x000fe20000010000 */
[-C--:B------:R-:W-:Y:S05]  /*a080*/  HMMA.16816.F32.BF16 R4, R36, R40.reuse, R4 ;  /* 0x000000282404723c */ /* 0x080fea0000041804 */
[--C-:B------:R-:W-:Y:S01]  /*a090*/  FFMA.FTZ R132, R55, UR4, -R195.reuse ;  /* 0x0000000437847c23 */ /* 0x100fe200080108c3 */
[C---:B------:R-:W-:Y:S01]  /*a0a0*/  HMMA.16816.F32.BF16 R8, R44.reuse, R40, R8 ;  /* 0x000000282c08723c */ /* 0x040fe20000041808 */
[----:B------:R-:W-:Y:S02]  /*a0b0*/  LDSM.16.MT88.4 R52, [R221+0xb800] ;  /* 0x00b80000dd34783b */ /* 0x000fe40000004200 */
[----:B------:R-:W3:Y:S02]  /*a0c0*/  MUFU.EX2 R154, R132 ;  /* 0x00000084009a7308 */ /* 0x000ee40000000800 */
[----:B------:R-:W-:Y:S01]  /*a0d0*/  FFMA.FTZ R195, R67, UR4, -R195 ;  /* 0x0000000443c37c23 */ /* 0x000fe200080108c3 */
[-C--:B------:R-:W-:Y:S03]  /*a0e0*/  HMMA.16816.F32.BF16 R12, R44, R42.reuse, R12 ;  /* 0x0000002a2c0c723c */ /* 0x080fe6000004180c */
[----:B------:R-:W-:Y:S04]  /*a0f0*/  LDSM.16.MT88.4 R64, [R220+0xac00] ;  /* 0x00ac0000dc40783b */ /* 0x000fe80000004200 */
[----:B------:R-:W5:Y:S01]  /*a100*/  MUFU.EX2 R195, R195 ;  /* 0x000000c300c37308 */ /* 0x000f620000000800 */
[C---:B------:R-:W-:Y:S03]  /*a110*/  HMMA.16816.F32.BF16 R16, R36.reuse, R42, R16 ;  /* 0x0000002a2410723c */ /* 0x040fe60000041810 */
[----:B------:R-:W3:Y:S03]  /*a120*/  LDSM.16.MT88.4 R40, [R220+0xa800] ;  /* 0x00a80000dc28783b */ /* 0x000ee60000004200 */
[-C--:B----4-:R-:W-:Y:S05]  /*a130*/  HMMA.16816.F32.BF16 R68, R36, R140.reuse, R68 ;  /* 0x0000008c2444723c */ /* 0x090fea0000041844 */
[----:B--2---:R-:W-:Y:S01]  /*a140*/  F2FP.BF16.F32.PACK_AB R134, R61, R60 ;  /* 0x0000003c3d86723e */ /* 0x004fe200000010ff */
[C---:B------:R-:W-:Y:S05]  /*a150*/  HMMA.16816.F32.BF16 R72, R44.reuse, R140, R72 ;  /* 0x0000008c2c48723c */ /* 0x040fea0000041848 */
[----:B------:R-:W-:Y:S01]  /*a160*/  FADD.FTZ R206, R206, R205 ;  /* 0x000000cdcece7221 */ /* 0x000fe20000010000 */
[-C--:B------:R-:W-:Y:S05]  /*a170*/  HMMA.16816.F32.BF16 R76, R44, R142.reuse, R76 ;  /* 0x0000008e2c4c723c */ /* 0x080fea000004184c */
[----:B------:R-:W-:Y:S01]  /*a180*/  FADD.FTZ R208, R208, R207 ;  /* 0x000000cfd0d07221 */ /* 0x000fe20000010000 */
[C---:B------:R-:W-:Y:S05]  /*a190*/  HMMA.16816.F32.BF16 R80, R36.reuse, R142, R80 ;  /* 0x0000008e2450723c */ /* 0x040fea0000041850 */
[----:B------:R-:W-:Y:S01]  /*a1a0*/  FADD.FTZ R209, R209, R206 ;  /* 0x000000ced1d17221 */ /* 0x000fe20000010000 */
[-C--:B-1----:R-:W-:Y:S05]  /*a1b0*/  HMMA.16816.F32.BF16 R84, R36, R48.reuse, R84 ;  /* 0x000000302454723c */ /* 0x082fea0000041854 */
[----:B------:R-:W-:Y:S01]  /*a1c0*/  FADD.FTZ R211, R211, R208 ;  /* 0x000000d0d3d37221 */ /* 0x000fe20000010000 */
[C---:B------:R-:W-:Y:S05]  /*a1d0*/  HMMA.16816.F32.BF16 R88, R44.reuse, R48, R88 ;  /* 0x000000302c58723c */ /* 0x040fea0000041858 */
[----:B------:R-:W-:Y:S01]  /*a1e0*/  FADD.FTZ R209, R210, R209 ;  /* 0x000000d1d2d17221 */ /* 0x000fe20000010000 */
[-C--:B------:R-:W-:Y:S05]  /*a1f0*/  HMMA.16816.F32.BF16 R92, R44, R50.reuse, R92 ;  /* 0x000000322c5c723c */ /* 0x080fea000004185c */
[----:B------:R-:W-:Y:S01]  /*a200*/  FADD.FTZ R211, R212, R211 ;  /* 0x000000d3d4d37221 */ /* 0x000fe20000010000 */
[C---:B------:R-:W-:Y:S01]  /*a210*/  HMMA.16816.F32.BF16 R96, R36.reuse, R50, R96 ;  /* 0x000000322460723c */ /* 0x040fe20000041860 */
[----:B------:R-:W1:Y:S04]  /*a220*/  LDSM.16.MT88.4 R48, [R220+0xb800] ;  /* 0x00b80000dc30783b */ /* 0x000e680000004200 */
[----:B------:R-:W-:Y:S01]  /*a230*/  FADD.FTZ R211, R252, R211 ;  /* 0x000000d3fcd37221 */ /* 0x000fe20000010000 */
[-C--:B---3--:R-:W-:Y:S06]  /*a240*/  HMMA.16816.F32.BF16 R20, R36, R40.reuse, R20 ;  /* 0x000000282414723c */ /* 0x088fec0000041814 */
[C---:B------:R-:W-:Y:S06]  /*a250*/  HMMA.16816.F32.BF16 R100, R44.reuse, R40, R100 ;  /* 0x000000282c64723c */ /* 0x040fec0000041864 */
[-C--:B------:R-:W-:Y:S06]  /*a260*/  HMMA.16816.F32.BF16 R104, R44, R42.reuse, R104 ;  /* 0x0000002a2c68723c */ /* 0x080fec0000041868 */
[C---:B------:R-:W-:Y:S01]  /*a270*/  HMMA.16816.F32.BF16 R108, R36.reuse, R42, R108 ;  /* 0x0000002a246c723c */ /* 0x040fe2000004186c */
[----:B------:R-:W2:Y:S05]  /*a280*/  LDSM.16.MT88.4 R40, [R220+0x9c00] ;  /* 0x009c0000dc28783b */ /* 0x000eaa0000004200 */
[-C--:B------:R-:W-:Y:S06]  /*a290*/  HMMA.16816.F32.BF16 R32, R36, R52.reuse, R32 ;  /* 0x000000342420723c */ /* 0x080fec0000041820 */
[C---:B------:R-:W-:Y:S06]  /*a2a0*/  HMMA.16816.F32.BF16 R112, R44.reuse, R52, R112 ;  /* 0x000000342c70723c */ /* 0x040fec0000041870 */
[-C--:B------:R-:W-:Y:S05]  /*a2b0*/  HMMA.16816.F32.BF16 R116, R44, R54.reuse, R116 ;  /* 0x000000362c74723c */ /* 0x080fea0000041874 */
[--C-:B------:R-:W-:Y:S01]  /*a2c0*/  FFMA.FTZ R52, R62, UR4, -R192.reuse ;  /* 0x000000043e347c23 */ /* 0x100fe200080108c0 */
[C---:B------:R-:W-:Y:S05]  /*a2d0*/  HMMA.16816.F32.BF16 R120, R36.reuse, R54, R120 ;  /* 0x000000362478723c */ /* 0x040fea0000041878 */
[----:B------:R-:W-:Y:S01]  /*a2e0*/  MOV R62, R162 ;  /* 0x000000a2003e7202 */ /* 0x000fe20000000f00 */
[-C--:B-1----:R-:W-:Y:S01]  /*a2f0*/  HMMA.16816.F32.BF16 R24, R36, R48.reuse, R24 ;  /* 0x000000302418723c */ /* 0x082fe20000041818 */
[----:B------:R-:W-:Y:S04]  /*a300*/  MUFU.EX2 R52, R52 ;  /* 0x0000003400347308 */ /* 0x000fe80000000800 */
[----:B------:R-:W-:Y:S01]  /*a310*/  FFMA.FTZ R192, R63, UR4, -R192 ;  /* 0x000000043fc07c23 */ /* 0x000fe200080108c0 */
[C---:B------:R-:W-:Y:S05]  /*a320*/  HMMA.16816.F32.BF16 R124, R44.reuse, R48, R124 ;  /* 0x000000302c7c723c */ /* 0x040fea000004187c */
[----:B------:R1:W3:Y:S01]  /*a330*/  MUFU.EX2 R53, R192 ;  /* 0x000000c000357308 */ /* 0x0002e20000000800 */
[----:B------:R-:W-:Y:S01]  /*a340*/  MOV R63, R163 ;  /* 0x000000a3003f7202 */ /* 0x000fe20000000f00 */
[-C--:B------:R-:W-:Y:S01]  /*a350*/  HMMA.16816.F32.BF16 R28, R44, R50.reuse, R28 ;  /* 0x000000322c1c723c */ /* 0x080fe2000004181c */
[----:B------:R-:W4:Y:S03]  /*a360*/  LDSM.16.MT88.4 R44, [R221+0xbc00] ;  /* 0x00bc0000dd2c783b */ /* 0x000f260000004200 */
[----:B------:R-:W-:Y:S02]  /*a370*/  MOV R54, R154 ;  /* 0x0000009a00367202 */ /* 0x000fe40000000f00 */
[----:B------:R-:W-:Y:S05]  /*a380*/  HMMA.16816.F32.BF16 R128, R36, R50, R128 ;  /* 0x000000322480723c */ /* 0x000fea0000041880 */
[----:B------:R-:W-:Y:S01]  /*a390*/  MOV R55, R155 ;  /* 0x0000009b00377202 */ /* 0x000fe20000000f00 */
[----:B------:R-:W-:Y:S01]  /*a3a0*/  FADD.FTZ R211, R54, R211 ;  /* 0x000000d336d37221 */ /* 0x000fe20000010000 */
[C---:B------:R-:W-:Y:S01]  /*a3b0*/  F2FP.BF16.F32.PACK_AB R36, R251.reuse, R250 ;  /* 0x000000fafb24723e */ /* 0x040fe200000010ff */
[----:B------:R-:W-:Y:S03]  /*a3c0*/  FADD.FTZ R250, R250, R209 ;  /* 0x000000d1fafa7221 */ /* 0x000fe60000010000 */
[----:B------:R-:W-:Y:S01]  /*a3d0*/  F2FP.BF16.F32.PACK_AB R37, R54, R252 ;  /* 0x000000fc3625723e */ /* 0x000fe200000010ff */
[----:B------:R-:W-:Y:S01]  /*a3e0*/  FADD.FTZ R250, R251, R250 ;  /* 0x000000fafbfa7221 */ /* 0x000fe20000010000 */
[----:B------:R-:W-:Y:S01]  /*a3f0*/  F2FP.BF16.F32.PACK_AB R38, R196, R62 ;  /* 0x0000003ec426723e */ /* 0x000fe200000010ff */
[----:B------:R-:W-:Y:S01]  /*a400*/  FADD.FTZ R244, R194, R211 ;  /* 0x000000d3c2f47221 */ /* 0x000fe20000010000 */
[C---:B-----5:R-:W-:Y:S01]  /*a410*/  F2FP.BF16.F32.PACK_AB R39, R195.reuse, R194 ;  /* 0x000000c2c327723e */ /* 0x060fe200000010ff */
[----:B------:R-:W-:Y:S01]  /*a420*/  FADD.FTZ R247, R62, R250 ;  /* 0x000000fa3ef77221 */ /* 0x000fe20000010000 */
[----:B-1----:R-:W-:Y:S01]  /*a430*/  MOV R192, R152 ;  /* 0x0000009800c07202 */ /* 0x002fe20000000f00 */
[----:B------:R-:W-:Y:S01]  /*a440*/  FADD.FTZ R244, R195, R244 ;  /* 0x000000f4c3f47221 */ /* 0x000fe20000010000 */
[----:B------:R-:W-:Y:S01]  /*a450*/  MOV R49, R153 ;  /* 0x0000009900317202 */ /* 0x000fe20000000f00 */
[----:B------:R-:W-:Y:S01]  /*a460*/  FADD.FTZ R247, R196, R247 ;  /* 0x000000f7c4f77221 */ /* 0x000fe20000010000 */
[----:B------:R-:W-:Y:S01]  /*a470*/  F2FP.BF16.F32.PACK_AB R133, R63, R192 ;  /* 0x000000c03f85723e */ /* 0x000fe200000010ff */
[-C--:B------:R-:W-:Y:S01]  /*a480*/  HMMA.16816.F32.BF16 R160, R36, R148.reuse, R4 ;  /* 0x0000009424a0723c */ /* 0x080fe20000041804 */
[----:B------:R-:W1:Y:S02]  /*a490*/  LDSM.16.MT88.4 R4, [R220+0xbc00] ;  /* 0x00bc0000dc04783b */ /* 0x000e640000004200 */
[----:B------:R-:W-:Y:S01]  /*a4a0*/  F2FP.BF16.F32.PACK_AB R132, R55, R49 ;  /* 0x000000313784723e */ /* 0x000fe200000010ff */
[----:B------:R-:W-:Y:S01]  /*a4b0*/  FADD.FTZ R217, R49, R217 ;  /* 0x000000d931d97221 */ /* 0x000fe20000010000 */
[----:B---3--:R-:W-:Y:S01]  /*a4c0*/  F2FP.BF16.F32.PACK_AB R135, R53, R52 ;  /* 0x000000343587723e */ /* 0x008fe200000010ff */
[----:B------:R-:W-:Y:S02]  /*a4d0*/  FADD.FTZ R219, R192, R219 ;  /* 0x000000dbc0db7221 */ /* 0x000fe40000010000 */
[----:B------:R-:W-:Y:S03]  /*a4e0*/  FADD.FTZ R217, R55, R217 ;  /* 0x000000d937d97221 */ /* 0x000fe60000010000 */
[----:B------:R-:W-:Y:S01]  /*a4f0*/  FADD.FTZ R219, R63, R219 ;  /* 0x000000db3fdb7221 */ /* 0x000fe20000010000 */
[C---:B------:R-:W-:Y:S04]  /*a500*/  HMMA.16816.F32.BF16 R156, R132.reuse, R148, R8 ;  /* 0x00000094849c723c */ /* 0x040fe80000041808 */
[----:B------:R-:W-:Y:S01]  /*a510*/  FADD.FTZ R60, R60, R217 ;  /* 0x000000d93c3c7221 */ /* 0x000fe20000010000 */
[----:B------:R-:W-:Y:S01]  /*a520*/  FADD.FTZ R52, R52, R219 ;  /* 0x000000db34347221 */ /* 0x000fe20000010000 */
[-C--:B------:R-:W-:Y:S05]  /*a530*/  HMMA.16816.F32.BF16 R152, R132, R150.reuse, R12 ;  /* 0x000000968498723c */ /* 0x080fea000004180c */
[----:B------:R-:W-:Y:S01]  /*a540*/  FADD.FTZ R245, R61, R60 ;  /* 0x0000003c3df57221 */ /* 0x000fe20000010000 */
[C---:B------:R-:W-:Y:S05]  /*a550*/  HMMA.16816.F32.BF16 R148, R36.reuse, R150, R16 ;  /* 0x000000962494723c */ /* 0x040fea0000041810 */
[----:B------:R-:W-:Y:S01]  /*a560*/  FADD.FTZ R243, R53, R52 ;  /* 0x0000003435f37221 */ /* 0x000fe20000010000 */
[-C--:B--2---:R-:W-:Y:S06]  /*a570*/  HMMA.16816.F32.BF16 R68, R36, R40.reuse, R68 ;  /* 0x000000282444723c */ /* 0x084fec0000041844 */
[C---:B------:R-:W-:Y:S06]  /*a580*/  HMMA.16816.F32.BF16 R72, R132.reuse, R40, R72 ;  /* 0x000000288448723c */ /* 0x040fec0000041848 */
[-C--:B------:R-:W-:Y:S06]  /*a590*/  HMMA.16816.F32.BF16 R76, R132, R42.reuse, R76 ;  /* 0x0000002a844c723c */ /* 0x080fec000004184c */
        /* <DEDUP_REMOVED lines=9> */
[-C--:B----4-:R-:W-:Y:S06]  /*a630*/  HMMA.16816.F32.BF16 R140, R36, R44.reuse, R32 ;  /* 0x0000002c248c723c */ /* 0x090fec0000041820 */
[C---:B------:R-:W-:Y:S06]  /*a640*/  HMMA.16816.F32.BF16 R112, R132.reuse, R44, R112 ;  /* 0x0000002c8470723c */ /* 0x040fec0000041870 */
[-C--:B------:R-:W-:Y:S06]  /*a650*/  HMMA.16816.F32.BF16 R116, R132, R46.reuse, R116 ;  /* 0x0000002e8474723c */ /* 0x080fec0000041874 */
[C---:B------:R-:W-:Y:S06]  /*a660*/  HMMA.16816.F32.BF16 R120, R36.reuse, R46, R120 ;  /* 0x0000002e2478723c */ /* 0x040fec0000041878 */
[-C--:B-1----:R-:W-:Y:S06]  /*a670*/  HMMA.16816.F32.BF16 R136, R36, R4.reuse, R24 ;  /* 0x000000042488723c */ /* 0x082fec0000041818 */
[C---:B------:R-:W-:Y:S06]  /*a680*/  HMMA.16816.F32.BF16 R124, R132.reuse, R4, R124 ;  /* 0x00000004847c723c */ /* 0x040fec000004187c */
[-C--:B------:R-:W-:Y:S06]  /*a690*/  HMMA.16816.F32.BF16 R132, R132, R6.reuse, R28 ;  /* 0x000000068484723c */ /* 0x080fec000004181c */
[----:B------:R-:W-:Y:S01]  /*a6a0*/  HMMA.16816.F32.BF16 R128, R36, R6, R128 ;  /* 0x000000062480723c */ /* 0x000fe20000041880 */
[----:B------:R-:W-:Y:S11]  /*a6b0*/  @!UPT UIADD3 URZ, URZ, URZ, URZ ;  /* 0x0000003f3f3ff290 */ /* 0x000ff6000fffe03f */
[----:B------:R-:W-:Y:S01]  /*a6c0*/  @!UPT UIADD3 URZ, URZ, URZ, URZ ;  /* 0x0000003f3f3ff290 */ /* 0x000fe2000fffe03f */
[----:B------:R-:W-:Y:S11]  /*a6d0*/  @P0 BRA `(.L_x_6) ;  /* 0xffffffd000d00947 */ /* 0x000ff6000383ffff */
.L_x_5:
[----:B------:R-:W1:Y:S01]  /*a6e0*/  SHFL.BFLY PT, R0, R247, 0x2, 0x1f ;  /* 0x0c401f00f7007f89 */ /* 0x000e6200000e0000 */
[----:B------:R-:W2:Y:S01]  /*a6f0*/  S2UR UR4, SR_CgaCtaId ;  /* 0x00000000000479c3 */ /* 0x000ea20000008800 */
[----:B------:R-:W-:Y:S01]  /*a700*/  MOV R9, 0x3f800000 ;  /* 0x3f80000000097802 */ /* 0x000fe20000000f00 */
[----:B------:R-:W-:Y:S01]  /*a710*/  UMOV UR5, 0x400 ;  /* 0x0000040000057882 */ /* 0x000fe20000000000 */
[----:B------:R-:W3:Y:S01]  /*a720*/  SHFL.BFLY PT, R6, R245, 0x2, 0x1f ;  /* 0x0c401f00f5067f89 */ /* 0x000ee200000e0000 */
[----:B------:R-:W-:Y:S01]  /*a730*/  UMOV UR16, URZ ;  /* 0x0000003f00107c82 */ /* 0x000fe20008000000 */
[----:B------:R-:W-:Y:S01]  /*a740*/  UMOV UR17, URZ ;  /* 0x0000003f00117c82 */ /* 0x000fe20008000000 */
[----:B------:R-:W-:Y:S01]  /*a750*/  BSSY B0, `(.L_x_9) ;  /* 0x000015e000007945 */ /* 0x000fe20003800000 */
[----:B------:R-:W4:Y:S01]  /*a760*/  SHFL.BFLY PT, R5, R244, 0x2, 0x1f ;  /* 0x0c401f00f4057f89 */ /* 0x000f2200000e0000 */
[----:B------:R-:W5:Y:S01]  /*a770*/  S2UR UR11, SR_CTAID.Y ;  /* 0x00000000000b79c3 */ /* 0x000f620000002600 */
[----:B------:R-:W-:-:S02]  /*a780*/  MOV R16, 0x7f800000 ;  /* 0x7f80000000107802 */ /* 0x000fc40000000f00 */
[----:B------:R-:W5:Y:S01]  /*a790*/  SHFL.BFLY PT, R4, R243, 0x2, 0x1f ;  /* 0x0c401f00f3047f89 */ /* 0x000f6200000e0000 */
[----:B------:R-:W-:-:S04]  /*a7a0*/  MOV R14, 0x7f800000 ;  /* 0x7f800000000e7802 */ /* 0x000fc80000000f00 */
[----:B------:R-:W5:Y:S01]  /*a7b0*/  S2UR UR10, SR_CTAID.X ;  /* 0x00000000000a79c3 */ /* 0x000f620000002500 */
[----:B-1----:R-:W-:Y:S01]  /*a7c0*/  FADD.FTZ R3, R0, R247 ;  /* 0x000000f700037221 */ /* 0x002fe20000010000 */
[----:B--2---:R-:W-:Y:S01]  /*a7d0*/  ULEA UR4, UR4, UR5, 0x18 ;  /* 0x0000000504047291 */ /* 0x004fe2000f8ec03f */
[----:B------:R-:W1:Y:S01]  /*a7e0*/  S2R R0, SR_TID.X ;  /* 0x0000000000007919 */ /* 0x000e620000002100 */
[----:B---3--:R-:W-:Y:S01]  /*a7f0*/  FADD.FTZ R6, R6, R245 ;  /* 0x000000f506067221 */ /* 0x008fe20000010000 */
[----:B------:R-:W-:Y:S01]  /*a800*/  ULDC.U8 UR5, c[0x0][0x3d8] ;  /* 0x0000f60000057ab9 */ /* 0x000fe20000000000 */
[----:B------:R-:W2:Y:S01]  /*a810*/  SHFL.BFLY PT, R8, R3, 0x1, 0x1f ;  /* 0x0c201f0003087f89 */ /* 0x000ea200000e0000 */
[----:B------:R-:W-:Y:S01]  /*a820*/  UISETP.NE.AND UP1, UPT, UR5, URZ, UPT ;  /* 0x0000003f0500728c */ /* 0x000fe2000bf25270 */
[----:B----4-:R-:W-:Y:S02]  /*a830*/  FADD.FTZ R2, R5, R244 ;  /* 0x000000f405027221 */ /* 0x010fe40000010000 */
[----:B------:R-:W3:Y:S01]  /*a840*/  SHFL.BFLY PT, R5, R6, 0x1, 0x1f ;  /* 0x0c201f0006057f89 */ /* 0x000ee200000e0000 */
[----:B-----5:R-:W-:-:S03]  /*a850*/  FADD.FTZ R11, R4, R243 ;  /* 0x000000f3040b7221 */ /* 0x020fc60000010000 */
[----:B------:R-:W4:Y:S04]  /*a860*/  SHFL.BFLY PT, R7, R2, 0x1, 0x1f ;  /* 0x0c201f0002077f89 */ /* 0x000f2800000e0000 */
[----:B------:R-:W5:Y:S01]  /*a870*/  SHFL.BFLY PT, R10, R11, 0x1, 0x1f ;  /* 0x0c201f000b0a7f89 */ /* 0x000f6200000e0000 */
[----:B--2---:R-:W-:Y:S01]  /*a880*/  FADD.FTZ R8, R3, R8 ;  /* 0x0000000803087221 */ /* 0x004fe20000010000 */
[----:B-1----:R-:W-:Y:S01]  /*a890*/  SHF.R.S32.HI R13, RZ, 0x1f, R0 ;  /* 0x0000001fff0d7819 */ /* 0x002fe20000011400 */
[----:B---3--:R-:W-:-:S03]  /*a8a0*/  FADD.FTZ R6, R6, R5 ;  /* 0x0000000506067221 */ /* 0x008fc60000010000 */
[----:B------:R-:W-:Y:S02]  /*a8b0*/  FSETP.NE.FTZ.AND P5, PT, R8, RZ, PT ;  /* 0x000000ff0800720b */ /* 0x000fe40003fb5000 */
[CC--:B------:R-:W-:Y:S01]  /*a8c0*/  LEA.HI R3, R13.reuse, R0.reuse, RZ, 0x5 ;  /* 0x000000000d037211 */ /* 0x0c0fe200078f28ff */
[----:B----4-:R-:W-:Y:S01]  /*a8d0*/  FADD.FTZ R7, R2, R7 ;  /* 0x0000000702077221 */ /* 0x010fe20000010000 */
[----:B------:R-:W-:Y:S02]  /*a8e0*/  LEA.HI R4, R13, R0, RZ, 0x2 ;  /* 0x000000000d047211 */ /* 0x000fe400078f10ff */
[----:B------:R-:W-:Y:S01]  /*a8f0*/  FSETP.NE.FTZ.AND P3, PT, R6, RZ, PT ;  /* 0x000000ff0600720b */ /* 0x000fe20003f75000 */
[----:B-----5:R-:W-:Y:S01]  /*a900*/  FADD.FTZ R10, R11, R10 ;  /* 0x0000000a0b0a7221 */ /* 0x020fe20000010000 */
[----:B------:R-:W-:Y:S02]  /*a910*/  LOP3.LUT R13, R3, 0xffffffe0, RZ, 0xc0, !PT ;  /* 0xffffffe0030d7812 */ /* 0x000fe400078ec0ff */
[----:B------:R-:W-:-:S02]  /*a920*/  LOP3.LUT R5, R4, 0xfffffffc, RZ, 0xc0, !PT ;  /* 0xfffffffc04057812 */ /* 0x000fc400078ec0ff */
[-C--:B------:R-:W-:Y:S01]  /*a930*/  IADD3 R2, -R13, R0.reuse, RZ ;  /* 0x000000000d027210 */ /* 0x080fe20007ffe1ff */
[----:B------:R-:W1:Y:S01]  /*a940*/  @P5 MUFU.RCP R9, R8 ;  /* 0x0000000800095308 */ /* 0x000e620000001000 */
[----:B------:R-:W-:Y:S02]  /*a950*/  IADD3 R5, -R5, R0, RZ ;  /* 0x0000000005057210 */ /* 0x000fe40007ffe1ff */
[----:B------:R-:W-:Y:S02]  /*a960*/  MOV R0, 0x3f800000 ;  /* 0x3f80000000007802 */ /* 0x000fe40000000f00 */
[----:B------:R-:W-:Y:S02]  /*a970*/  SHF.R.S32.HI R4, RZ, 0x2, R4 ;  /* 0x00000002ff047819 */ /* 0x000fe40000011404 */
[----:B------:R-:W-:Y:S01]  /*a980*/  FSETP.NE.FTZ.AND P4, PT, R7, RZ, PT ;  /* 0x000000ff0700720b */ /* 0x000fe20003f95000 */
[----:B------:R-:W-:Y:S01]  /*a990*/  @P5 MUFU.LG2 R8, R8 ;  /* 0x0000000800085308 */ /* 0x000fe20000000c00 */
[----:B------:R-:W-:-:S02]  /*a9a0*/  SHF.R.S32.HI R13, RZ, 0x1f, R4 ;  /* 0x0000001fff0d7819 */ /* 0x000fc40000011404 */
[----:B------:R-:W-:Y:S02]  /*a9b0*/  FSETP.NE.FTZ.AND P2, PT, R10, RZ, PT ;  /* 0x000000ff0a00720b */ /* 0x000fe40003f55000 */
[----:B------:R-:W-:Y:S02]  /*a9c0*/  LEA.HI R13, R13, R4, RZ, 0x3 ;  /* 0x000000040d0d7211 */ /* 0x000fe400078f18ff */
[----:B------:R-:W-:Y:S01]  /*a9d0*/  MOV R11, 0x3f800000 ;  /* 0x3f800000000b7802 */ /* 0x000fe20000000f00 */
[----:B------:R-:W2:Y:S01]  /*a9e0*/  @P3 MUFU.RCP R0, R6 ;  /* 0x0000000600003308 */ /* 0x000ea20000001000 */
[----:B------:R-:W-:Y:S01]  /*a9f0*/  LOP3.LUT R13, R13, 0xfffffff8, RZ, 0xc0, !PT ;  /* 0xfffffff80d0d7812 */ /* 0x000fe200078ec0ff */
[C---:B-1----:R-:W-:Y:S01]  /*aa00*/  FMUL.FTZ R160, R9.reuse, R160 ;  /* 0x000000a009a07220 */ /* 0x042fe20000410000 */
[----:B------:R-:W-:Y:S01]  /*aa10*/  LOP3.LUT P6, RZ, R2, 0x3, RZ, 0xc0, !PT ;  /* 0x0000000302ff7812 */ /* 0x000fe200078cc0ff */
[C---:B------:R-:W-:Y:S01]  /*aa20*/  FMUL.FTZ R161, R9.reuse, R161 ;  /* 0x000000a109a17220 */ /* 0x040fe20000410000 */
[----:B------:R-:W-:Y:S01]  /*aa30*/  IADD3 R13, R4, -R13, RZ ;  /* 0x8000000d040d7210 */ /* 0x000fe20007ffe0ff */
[C---:B------:R-:W-:Y:S01]  /*aa40*/  FMUL.FTZ R148, R9.reuse, R148 ;  /* 0x0000009409947220 */ /* 0x040fe20000410000 */
[----:B------:R-:W-:Y:S01]  /*aa50*/  MOV R2, 0x3f800000 ;  /* 0x3f80000000027802 */ /* 0x000fe20000000f00 */
[----:B------:R-:W1:Y:S01]  /*aa60*/  @P4 MUFU.RCP R11, R7 ;  /* 0x00000007000b4308 */ /* 0x000e620000001000 */
[----:B------:R-:W-:Y:S01]  /*aa70*/  SHF.R.S32.HI R12, RZ, 0x5, R3 ;  /* 0x00000005ff0c7819 */ /* 0x000fe20000011403 */
[C---:B------:R-:W-:Y:S01]  /*aa80*/  FMUL.FTZ R149, R9.reuse, R149 ;  /* 0x0000009509957220 */ /* 0x040fe20000410000 */
[C---:B------:R-:W-:Y:S01]  /*aa90*/  FMUL.FTZ R68, R9.reuse, R68 ;  /* 0x0000004409447220 */ /* 0x040fe20000410000 */
[C---:B------:R-:W-:Y:S01]  /*aaa0*/  FMUL.FTZ R69, R9.reuse, R69 ;  /* 0x0000004509457220 */ /* 0x040fe20000410000 */
[----:B------:R-:W-:Y:S01]  /*aab0*/  LEA R5, R12, R5, 0x8 ;  /* 0x000000050c057211 */ /* 0x000fe200078e40ff */
[C---:B------:R-:W-:Y:S01]  /*aac0*/  FMUL.FTZ R80, R9.reuse, R80 ;  /* 0x0000005009507220 */ /* 0x040fe20000410000 */
[----:B------:R-:W-:Y:S01]  /*aad0*/  FMUL.FTZ R81, R9, R81 ;  /* 0x0000005109517220 */ /* 0x000fe20000410000 */
[----:B------:R-:W3:Y:S01]  /*aae0*/  @P2 MUFU.RCP R2, R10 ;  /* 0x0000000a00022308 */ /* 0x000ee20000001000 */
[C---:B--2---:R-:W-:Y:S01]  /*aaf0*/  FMUL.FTZ R156, R0.reuse, R156 ;  /* 0x0000009c009c7220 */ /* 0x044fe20000410000 */
[C---:B------:R-:W-:Y:S01]  /*ab00*/  FMUL.FTZ R157, R0.reuse, R157 ;  /* 0x0000009d009d7220 */ /* 0x040fe20000410000 */
        /* <DEDUP_REMOVED lines=21> */
[----:B------:R-:W-:Y:S01]  /*ac60*/  FMUL.FTZ R133, R0, R133 ;  /* 0x0000008500857220 */ /* 0x000fe20000410000 */
[----:B------:R-:W-:Y:S01]  /*ac70*/  LEA.HI R0, R13, R13, RZ, 0x1 ;  /* 0x0000000d0d007211 */ /* 0x000fe200078f08ff */
[C---:B-1----:R-:W-:Y:S01]  /*ac80*/  FMUL.FTZ R162, R11.reuse, R162 ;  /* 0x000000a20ba27220 */ /* 0x042fe20000410000 */
[C---:B------:R-:W-:Y:S01]  /*ac90*/  FMUL.FTZ R163, R11.reuse, R163 ;  /* 0x000000a30ba37220 */ /* 0x040fe20000410000 */
[C---:B------:R-:W-:Y:S01]  /*aca0*/  FMUL.FTZ R150, R11.reuse, R150 ;  /* 0x000000960b967220 */ /* 0x040fe20000410000 */
[----:B------:R-:W-:Y:S01]  /*acb0*/  LOP3.LUT R4, R0, 0x3fffffe, RZ, 0xc0, !PT ;  /* 0x03fffffe00047812 */ /* 0x000fe200078ec0ff */
[----:B------:R-:W-:Y:S01]  /*acc0*/  FMUL.FTZ R151, R11, R151 ;  /* 0x000000970b977220 */ /* 0x000fe20000410000 */
[----:B------:R-:W-:Y:S01]  /*acd0*/  SHF.R.S32.HI R0, RZ, 0x1, R0 ;  /* 0x00000001ff007819 */ /* 0x000fe20000011400 */
[C---:B---3--:R-:W-:Y:S01]  /*ace0*/  FMUL.FTZ R159, R2.reuse, R159 ;  /* 0x0000009f029f7220 */ /* 0x048fe20000410000 */
[----:B------:R-:W-:Y:S01]  /*acf0*/  IADD3 R4, R13, -R4, RZ ;  /* 0x800000040d047210 */ /* 0x000fe20007ffe0ff */
[----:B------:R-:W-:Y:S01]  /*ad00*/  FMUL.FTZ R158, R2, R158 ;  /* 0x0000009e029e7220 */ /* 0x000fe20000410000 */
[----:B------:R-:W-:Y:S01]  /*ad10*/  SHF.L.U32 R3, R0, 0x6, RZ ;  /* 0x0000000600037819 */ /* 0x000fe200000006ff */
[----:B------:R-:W-:Y:S01]  /*ad20*/  FMUL.FTZ R155, R2, R155 ;  /* 0x0000009b029b7220 */ /* 0x000fe20000410000 */
[----:B------:R-:W-:Y:S01]  /*ad30*/  LEA R4, R4, R5, 0x4 ;  /* 0x0000000504047211 */ /* 0x000fe200078e20ff */
[----:B------:R-:W-:Y:S01]  /*ad40*/  FMUL.FTZ R154, R2, R154 ;  /* 0x0000009a029a7220 */ /* 0x000fe20000410000 */
[----:B------:R-:W-:Y:S01]  /*ad50*/  LOP3.LUT R3, R3, 0xc0, RZ, 0xc0, !PT ;  /* 0x000000c003037812 */ /* 0x000fe200078ec0ff */
[C---:B------:R-:W-:Y:S01]  /*ad60*/  FMUL.FTZ R70, R11.reuse, R70 ;  /* 0x000000460b467220 */ /* 0x040fe20000410000 */
[----:B------:R-:W-:Y:S01]  /*ad70*/  LOP3.LUT R5, R0, 0x1, RZ, 0xc0, !PT ;  /* 0x0000000100057812 */ /* 0x000fe200078ec0ff */
[----:B------:R-:W-:Y:S01]  /*ad80*/  FMUL.FTZ R71, R11, R71 ;  /* 0x000000470b477220 */ /* 0x000fe20000410000 */
[----:B------:R-:W-:Y:S01]  /*ad90*/  LEA.HI R3, R3, R3, RZ, 0x1d ;  /* 0x0000000303037211 */ /* 0x000fe200078fe8ff */
[----:B------:R-:W-:Y:S01]  /*ada0*/  FMUL.FTZ R82, R11, R82 ;  /* 0x000000520b527220 */ /* 0x000fe20000410000 */
[----:B------:R-:W-:Y:S01]  /*adb0*/  ISETP.NE.U32.AND P1, PT, R5, 0x1, PT ;  /* 0x000000010500780c */ /* 0x000fe20003f25070 */
[----:B------:R-:W-:Y:S01]  /*adc0*/  FMUL.FTZ R83, R11, R83 ;  /* 0x000000530b537220 */ /* 0x000fe20000410000 */
[----:B------:R-:W-:Y:S01]  /*add0*/  LEA R3, R4, R3, 0x1 ;  /* 0x0000000304037211 */ /* 0x000fe200078e08ff */
[----:B------:R-:W-:Y:S01]  /*ade0*/  FMUL.FTZ R75, R2, R75 ;  /* 0x0000004b024b7220 */ /* 0x000fe20000410000 */
[----:B------:R-:W-:Y:S01]  /*adf0*/  LOP3.LUT P0, RZ, R0, 0x2, RZ, 0xc0, !PT ;  /* 0x0000000200ff7812 */ /* 0x000fe2000780c0ff */
[C---:B------:R-:W-:Y:S01]  /*ae00*/  FMUL.FTZ R74, R2.reuse, R74 ;  /* 0x0000004a024a7220 */ /* 0x040fe20000410000 */
[----:B------:R-:W-:Y:S01]  /*ae10*/  LEA R3, R3, UR4, 0x1 ;  /* 0x0000000403037c11 */ /* 0x000fe2000f8e08ff */
[C---:B------:R-:W-:Y:S01]  /*ae20*/  FMUL.FTZ R79, R2.reuse, R79 ;  /* 0x0000004f024f7220 */ /* 0x040fe20000410000 */
[----:B------:R-:W-:Y:S01]  /*ae30*/  MOV R0, 0x20 ;  /* 0x0000002000007802 */ /* 0x000fe20000000f00 */
[----:B------:R-:W-:Y:S01]  /*ae40*/  FMUL.FTZ R78, R2, R78 ;  /* 0x0000004e024e7220 */ /* 0x000fe20000410000 */
[----:B------:R-:W-:Y:S01]  /*ae50*/  F2FP.BF16.F32.PACK_AB R160, R161, R160 ;  /* 0x000000a0a1a0723e */ /* 0x000fe200000010ff */
[----:B------:R-:W-:Y:S01]  /*ae60*/  FMUL.FTZ R84, R9, R84 ;  /* 0x0000005409547220 */ /* 0x000fe20000410000 */
[----:B------:R-:W-:Y:S01]  /*ae70*/  F2FP.BF16.F32.PACK_AB R162, R163, R162 ;  /* 0x000000a2a3a2723e */ /* 0x000fe200000010ff */
[----:B------:R-:W-:Y:S01]  /*ae80*/  FMUL.FTZ R85, R9, R85 ;  /* 0x0000005509557220 */ /* 0x000fe20000410000 */
[----:B------:R-:W-:Y:S01]  /*ae90*/  IADD3 R5, R3, -0x10, RZ ;  /* 0xfffffff003057810 */ /* 0x000fe20007ffe0ff */
[C---:B------:R-:W-:Y:S01]  /*aea0*/  FMUL.FTZ R86, R11.reuse, R86 ;  /* 0x000000560b567220 */ /* 0x040fe20000410000 */
[----:B------:R-:W-:Y:S01]  /*aeb0*/  SEL R0, R0, 0xffffffe0, !P0 ;  /* 0xffffffe000007807 */ /* 0x000fe20004000000 */
[----:B------:R-:W-:Y:S01]  /*aec0*/  FMUL.FTZ R87, R11, R87 ;  /* 0x000000570b577220 */ /* 0x000fe20000410000 */
[----:B------:R-:W-:Y:S01]  /*aed0*/  F2FP.BF16.F32.PACK_AB R148, R149, R148 ;  /* 0x000000949594723e */ /* 0x000fe200000010ff */
[----:B------:R-:W-:Y:S01]  /*aee0*/  FMUL.FTZ R96, R9, R96 ;  /* 0x0000006009607220 */ /* 0x000fe20000410000 */
[----:B------:R-:W-:Y:S01]  /*aef0*/  F2FP.BF16.F32.PACK_AB R150, R151, R150 ;  /* 0x000000969796723e */ /* 0x000fe200000010ff */
[----:B------:R-:W-:Y:S01]  /*af00*/  FMUL.FTZ R97, R9, R97 ;  /* 0x0000006109617220 */ /* 0x000fe20000410000 */
[----:B------:R-:W-:Y:S01]  /*af10*/  @P1 IADD3 R5, R3, 0x10, RZ ;  /* 0x0000001003051810 */ /* 0x000fe20007ffe0ff */
[----:B------:R-:W-:Y:S01]  /*af20*/  FMUL.FTZ R98, R11, R98 ;  /* 0x000000620b627220 */ /* 0x000fe20000410000 */
[----:B------:R-:W-:Y:S01]  /*af30*/  F2FP.BF16.F32.PACK_AB R156, R157, R156 ;  /* 0x0000009c9d9c723e */ /* 0x000fe200000010ff */
[----:B------:R-:W-:Y:S01]  /*af40*/  FMUL.FTZ R99, R11, R99 ;  /* 0x000000630b637220 */ /* 0x000fe20000410000 */
[----:B------:R-:W-:Y:S01]  /*af50*/  F2FP.BF16.F32.PACK_AB R158, R159, R158 ;  /* 0x0000009e9f9e723e */ /* 0x000fe200000010ff */
[C---:B------:R-:W-:Y:S01]  /*af60*/  FMUL.FTZ R91, R2.reuse, R91 ;  /* 0x0000005b025b7220 */ /* 0x040fe20000410000 */
[----:B------:R-:W-:Y:S01]  /*af70*/  F2FP.BF16.F32.PACK_AB R152, R153, R152 ;  /* 0x000000989998723e */ /* 0x000fe200000010ff */
[C---:B------:R-:W-:Y:S01]  /*af80*/  FMUL.FTZ R90, R2.reuse, R90 ;  /* 0x0000005a025a7220 */ /* 0x040fe20000410000 */
[----:B------:R-:W-:Y:S01]  /*af90*/  F2FP.BF16.F32.PACK_AB R154, R155, R154 ;  /* 0x0000009a9b9a723e */ /* 0x000fe200000010ff */
[----:B------:R-:W-:Y:S01]  /*afa0*/  STS [R3], R160 ;  /* 0x000000a003007388 */ /* 0x000fe20000000800 */
[----:B------:R-:W-:Y:S01]  /*afb0*/  F2FP.BF16.F32.PACK_AB R68, R69, R68 ;  /* 0x000000444544723e */ /* 0x000fe200000010ff */
[C---:B------:R-:W-:Y:S01]  /*afc0*/  FMUL.FTZ R95, R2.reuse, R95 ;  /* 0x0000005f025f7220 */ /* 0x040fe20000410000 */
[----:B------:R-:W-:Y:S01]  /*afd0*/  F2FP.BF16.F32.PACK_AB R70, R71, R70 ;  /* 0x000000464746723e */ /* 0x000fe200000010ff */
[----:B------:R-:W-:Y:S01]  /*afe0*/  STS [R3+0x200], R162 ;  /* 0x000200a203007388 */ /* 0x000fe20000000800 */
[----:B------:R-:W-:Y:S01]  /*aff0*/  IADD3 R13, R3, R0, RZ ;  /* 0x00000000030d7210 */ /* 0x000fe20007ffe0ff */
[----:B------:R-:W-:Y:S01]  /*b000*/  FMUL.FTZ R94, R2, R94 ;  /* 0x0000005e025e7220 */ /* 0x000fe20000410000 */
[----:B------:R-:W-:Y:S01]  /*b010*/  F2FP.BF16.F32.PACK_AB R80, R81, R80 ;  /* 0x000000505150723e */ /* 0x000fe200000010ff */
[----:B------:R-:W-:Y:S01]  /*b020*/  STS [R5], R148 ;  /* 0x0000009405007388 */ /* 0x000fe20000000800 */
[----:B------:R-:W-:Y:S01]  /*b030*/  F2FP.BF16.F32.PACK_AB R82, R83, R82 ;  /* 0x000000525352723e */ /* 0x000fe200000010ff */
[----:B------:R-:W-:Y:S01]  /*b040*/  FMUL.FTZ R144, R9, R144 ;  /* 0x0000009009907220 */ /* 0x000fe20000410000 */
[----:B------:R-:W-:Y:S01]  /*b050*/  IADD3 R15, R0, R5, RZ ;  /* 0x00000005000f7210 */ /* 0x000fe20007ffe0ff */
[----:B------:R-:W-:Y:S01]  /*b060*/  STS [R5+0x200], R150 ;  /* 0x0002009605007388 */ /* 0x000fe20000000800 */
[----:B------:R-:W-:Y:S01]  /*b070*/  F2FP.BF16.F32.PACK_AB R72, R73, R72 ;  /* 0x000000484948723e */ /* 0x000fe200000010ff */
[----:B------:R-:W-:Y:S01]  /*b080*/  FMUL.FTZ R145, R9, R145 ;  /* 0x0000009109917220 */ /* 0x000fe20000410000 */
[----:B------:R-:W-:Y:S01]  /*b090*/  F2FP.BF16.F32.PACK_AB R74, R75, R74 ;  /* 0x0000004a4b4a723e */ /* 0x000fe200000010ff */
[C---:B------:R-:W-:Y:S01]  /*b0a0*/  FMUL.FTZ R146, R11.reuse, R146 ;  /* 0x000000920b927220 */ /* 0x040fe20000410000 */
[----:B------:R-:W-:Y:S01]  /*b0b0*/  FMUL.FTZ R147, R11, R147 ;  /* 0x000000930b937220 */ /* 0x000fe20000410000 */
[----:B------:R-:W-:Y:S01]  /*b0c0*/  F2FP.BF16.F32.PACK_AB R76, R77, R76 ;  /* 0x0000004c4d4c723e */ /* 0x000fe200000010ff */
[----:B------:R-:W-:Y:S01]  /*b0d0*/  STS [R3+0x1000], R156 ;  /* 0x0010009c03007388 */ /* 0x000fe20000000800 */
[----:B------:R-:W-:Y:S01]  /*b0e0*/  F2FP.BF16.F32.PACK_AB R78, R79, R78 ;  /* 0x0000004e4f4e723e */ /* 0x000fe200000010ff */
[C---:B------:R-:W-:Y:S01]  /*b0f0*/  FMUL.FTZ R108, R9.reuse, R108 ;  /* 0x0000006c096c7220 */ /* 0x040fe20000410000 */
[----:B------:R-:W-:Y:S01]  /*b100*/  FMUL.FTZ R109, R9, R109 ;  /* 0x0000006d096d7220 */ /* 0x000fe20000410000 */
[----:B------:R-:W-:Y:S01]  /*b110*/  STS [R3+0x1200], R158 ;  /* 0x0012009e03007388 */ /* 0x000fe20000000800 */
[C---:B------:R-:W-:Y:S01]  /*b120*/  FMUL.FTZ R110, R11.reuse, R110 ;  /* 0x0000006e0b6e7220 */ /* 0x040fe20000410000 */
[----:B------:R-:W-:Y:S01]  /*b130*/  FMUL.FTZ R111, R11, R111 ;  /* 0x0000006f0b6f7220 */ /* 0x000fe20000410000 */
[----:B------:R-:W-:Y:S01]  /*b140*/  F2FP.BF16.F32.PACK_AB R84, R85, R84 ;  /* 0x000000545554723e */ /* 0x000fe200000010ff */
[----:B------:R-:W-:Y:S01]  /*b150*/  STS [R5+0x1000], R152 ;  /* 0x0010009805007388 */ /* 0x000fe20000000800 */
[----:B------:R-:W-:Y:S01]  /*b160*/  F2FP.BF16.F32.PACK_AB R86, R87, R86 ;  /* 0x000000565756723e */ /* 0x000fe200000010ff */
[C---:B------:R-:W-:Y:S01]  /*b170*/  FMUL.FTZ R103, R2.reuse, R103 ;  /* 0x0000006702677220 */ /* 0x040fe20000410000 */
[C---:B------:R-:W-:Y:S01]  /*b180*/  FMUL.FTZ R102, R2.reuse, R102 ;  /* 0x0000006602667220 */ /* 0x040fe20000410000 */
[----:B------:R-:W-:Y:S01]  /*b190*/  STS [R5+0x1200], R154 ;  /* 0x0012009a05007388 */ /* 0x000fe20000000800 */
[----:B------:R-:W-:Y:S01]  /*b1a0*/  F2FP.BF16.F32.PACK_AB R96, R97, R96 ;  /* 0x000000606160723e */ /* 0x000fe200000010ff */
[C---:B------:R-:W-:Y:S01]  /*b1b0*/  FMUL.FTZ R107, R2.reuse, R107 ;  /* 0x0000006b026b7220 */ /* 0x040fe20000410000 */
[----:B------:R-:W-:Y:S01]  /*b1c0*/  F2FP.BF16.F32.PACK_AB R98, R99, R98 ;  /* 0x000000626362723e */ /* 0x000fe200000010ff */
[----:B------:R-:W-:Y:S01]  /*b1d0*/  STS [R13], R68 ;  /* 0x000000440d007388 */ /* 0x000fe20000000800 */
[C---:B------:R-:W-:Y:S01]  /*b1e0*/  FMUL.FTZ R106, R2.reuse, R106 ;  /* 0x0000006a026a7220 */ /* 0x040fe20000410000 */
[----:B------:R-:W-:Y:S01]  /*b1f0*/  F2FP.BF16.F32.PACK_AB R88, R89, R88 ;  /* 0x000000585958723e */ /* 0x000fe200000010ff */
[----:B------:R-:W-:Y:S01]  /*b200*/  FMUL.FTZ R140, R9, R140 ;  /* 0x0000008c098c7220 */ /* 0x000fe20000410000 */
[----:B------:R-:W-:Y:S01]  /*b210*/  STS [R13+0x200], R70 ;  /* 0x000200460d007388 */ /* 0x000fe20000000800 */
[----:B------:R-:W-:Y:S01]  /*b220*/  F2FP.BF16.F32.PACK_AB R90, R91, R90 ;  /* 0x0000005a5b5a723e */ /* 0x000fe200000010ff */
[----:B------:R-:W-:Y:S01]  /*b230*/  FMUL.FTZ R141, R9, R141 ;  /* 0x0000008d098d7220 */ /* 0x000fe20000410000 */
[C---:B------:R-:W-:Y:S01]  /*b240*/  FMUL.FTZ R142, R11.reuse, R142 ;  /* 0x0000008e0b8e7220 */ /* 0x040fe20000410000 */
[----:B------:R-:W-:Y:S01]  /*b250*/  STS [R15], R80 ;  /* 0x000000500f007388 */ /* 0x000fe20000000800 */
[----:B------:R-:W-:Y:S01]  /*b260*/  FMUL.FTZ R143, R11, R143 ;  /* 0x0000008f0b8f7220 */ /* 0x000fe20000410000 */
[----:B------:R-:W-:Y:S01]  /*b270*/  F2FP.BF16.F32.PACK_AB R92, R93, R92 ;  /* 0x0000005c5d5c723e */ /* 0x000fe200000010ff */
[----:B------:R-:W-:Y:S01]  /*b280*/  FMUL.FTZ R120, R9, R120 ;  /* 0x0000007809787220 */ /* 0x000fe20000410000 */
[----:B------:R-:W-:Y:S01]  /*b290*/  STS [R15+0x200], R82 ;  /* 0x000200520f007388 */ /* 0x000fe20000000800 */
[----:B------:R-:W-:Y:S01]  /*b2a0*/  F2FP.BF16.F32.PACK_AB R94, R95, R94 ;  /* 0x0000005e5f5e723e */ /* 0x000fe200000010ff */
[----:B------:R-:W-:Y:S01]  /*b2b0*/  FMUL.FTZ R121, R9, R121 ;  /* 0x0000007909797220 */ /* 0x000fe20000410000 */
[C---:B------:R-:W-:Y:S01]  /*b2c0*/  FMUL.FTZ R122, R11.reuse, R122 ;  /* 0x0000007a0b7a7220 */ /* 0x040fe20000410000 */
[----:B------:R-:W-:Y:S01]  /*b2d0*/  STS [R13+0x1000], R72 ;  /* 0x001000480d007388 */ /* 0x000fe20000000800 */
[----:B------:R-:W-:Y:S01]  /*b2e0*/  FMUL.FTZ R123, R11, R123 ;  /* 0x0000007b0b7b7220 */ /* 0x000fe20000410000 */
[----:B------:R-:W-:Y:S01]  /*b2f0*/  F2FP.BF16.F32.PACK_AB R144, R145, R144 ;  /* 0x000000909190723e */ /* 0x000fe200000010ff */
[C---:B------:R-:W-:Y:S01]  /*b300*/  FMUL.FTZ R115, R2.reuse, R115 ;  /* 0x0000007302737220 */ /* 0x040fe20000410000 */
[----:B------:R-:W-:Y:S01]  /*b310*/  STS [R13+0x1200], R74 ;  /* 0x0012004a0d007388 */ /* 0x000fe20000000800 */
[----:B------:R-:W-:Y:S01]  /*b320*/  F2FP.BF16.F32.PACK_AB R146, R147, R146 ;  /* 0x000000929392723e */ /* 0x000fe200000010ff */
[C---:B------:R-:W-:Y:S01]  /*b330*/  FMUL.FTZ R114, R2.reuse, R114 ;  /* 0x0000007202727220 */ /* 0x040fe20000410000 */
[----:B------:R-:W-:Y:S01]  /*b340*/  F2FP.BF16.F32.PACK_AB R108, R109, R108 ;  /* 0x0000006c6d6c723e */ /* 0x000fe200000010ff */
[----:B------:R-:W-:Y:S01]  /*b350*/  STS [R15+0x1000], R76 ;  /* 0x0010004c0f007388 */ /* 0x000fe20000000800 */
[----:B------:R-:W-:Y:S01]  /*b360*/  F2FP.BF16.F32.PACK_AB R110, R111, R110 ;  /* 0x0000006e6f6e723e */ /* 0x000fe200000010ff */
[----:B------:R-:W-:Y:S01]  /*b370*/  ULDC.U8 UR4, c[0x0][0x3d9] ;  /* 0x0000f64000047ab9 */ /* 0x000fe20000000000 */
[----:B------:R-:W-:Y:S01]  /*b380*/  F2FP.BF16.F32.PACK_AB R100, R101, R100 ;  /* 0x000000646564723e */ /* 0x000fe200000010ff */
[----:B------:R-:W-:Y:S01]  /*b390*/  STS [R15+0x1200], R78 ;  /* 0x0012004e0f007388 */ /* 0x000fe20000000800 */
[----:B------:R-:W-:Y:S01]  /*b3a0*/  F2FP.BF16.F32.PACK_AB R102, R103, R102 ;  /* 0x000000666766723e */ /* 0x000fe200000010ff */
[----:B------:R-:W-:Y:S01]  /*b3b0*/  UISETP.NE.AND UP0, UPT, UR4, URZ, UPT ;  /* 0x0000003f0400728c */ /* 0x000fe2000bf05270 */
[----:B------:R-:W-:Y:S01]  /*b3c0*/  F2FP.BF16.F32.PACK_AB R104, R105, R104 ;  /* 0x000000686968723e */ /* 0x000fe200000010ff */
[----:B------:R-:W-:Y:S01]  /*b3d0*/  STS [R3+0x2000], R84 ;  /* 0x0020005403007388 */ /* 0x000fe20000000800 */
[----:B------:R-:W-:Y:S01]  /*b3e0*/  F2FP.BF16.F32.PACK_AB R106, R107, R106 ;  /* 0x0000006a6b6a723e */ /* 0x000fe200000010ff */
[C---:B------:R-:W-:Y:S01]  /*b3f0*/  FMUL.FTZ R119, R2.reuse, R119 ;  /* 0x0000007702777220 */ /* 0x040fe20000410000 */
[----:B------:R-:W-:Y:S01]  /*b400*/  F2FP.BF16.F32.PACK_AB R140, R141, R140 ;  /* 0x0000008c8d8c723e */ /* 0x000fe200000010ff */
[----:B------:R-:W-:Y:S01]  /*b410*/  STS [R3+0x2200], R86 ;  /* 0x0022005603007388 */ /* 0x000fe20000000800 */
[----:B------:R-:W-:Y:S01]  /*b420*/  F2FP.BF16.F32.PACK_AB R142, R143, R142 ;  /* 0x0000008e8f8e723e */ /* 0x000fe200000010ff */
[C---:B------:R-:W-:Y:S01]  /*b430*/  FMUL.FTZ R118, R2.reuse, R118 ;  /* 0x0000007602767220 */ /* 0x040fe20000410000 */
[----:B------:R-:W-:Y:S01]  /*b440*/  F2FP.BF16.F32.PACK_AB R120, R121, R120 ;  /* 0x000000787978723e */ /* 0x000fe200000010ff */
[----:B------:R-:W-:Y:S01]  /*b450*/  STS [R5+0x2000], R96 ;  /* 0x0020006005007388 */ /* 0x000fe20000000800 */
[----:B------:R-:W-:Y:S01]  /*b460*/  F2FP.BF16.F32.PACK_AB R122, R123, R122 ;  /* 0x0000007a7b7a723e */ /* 0x000fe200000010ff */
[----:B------:R-:W-:Y:S01]  /*b470*/  @UP0 ULDC.64 UR8, c[0x0][0x2c0] ;  /* 0x0000b00000080ab9 */ /* 0x000fe20000000a00 */
[----:B------:R-:W-:Y:S01]  /*b480*/  F2FP.BF16.F32.PACK_AB R112, R113, R112 ;  /* 0x000000707170723e */ /* 0x000fe200000010ff */
[----:B------:R-:W-:Y:S01]  /*b490*/  STS [R5+0x2200], R98 ;  /* 0x0022006205007388 */ /* 0x000fe20000000800 */
[----:B------:R-:W-:Y:S01]  /*b4a0*/  F2FP.BF16.F32.PACK_AB R114, R115, R114 ;  /* 0x000000727372723e */ /* 0x000fe200000010ff */
[----:B------:R-:W-:Y:S01]  /*b4b0*/  @UP0 UIMAD UR15, UR9, UR8, URZ ;  /* 0x00000008090f02a4 */ /* 0x000fe2000f8e023f */
[C---:B------:R-:W-:Y:S01]  /*b4c0*/  FMUL.FTZ R136, R9.reuse, R136 ;  /* 0x0000008809887220 */ /* 0x040fe20000410000 */
[----:B------:R-:W-:Y:S01]  /*b4d0*/  STS [R3+0x3000], R88 ;  /* 0x0030005803007388 */ /* 0x000fe20000000800 */
[C---:B------:R-:W-:Y:S01]  /*b4e0*/  FMUL.FTZ R137, R9.reuse, R137 ;  /* 0x0000008909897220 */ /* 0x040fe20000410000 */
[----:B------:R-:W-:Y:S01]  /*b4f0*/  FMUL.FTZ R128, R9, R128 ;  /* 0x0000008009807220 */ /* 0x000fe20000410000 */
[C---:B------:R-:W-:Y:S01]  /*b500*/  FMUL.FTZ R138, R11.reuse, R138 ;  /* 0x0000008a0b8a7220 */ /* 0x040fe20000410000 */
[----:B------:R-:W-:Y:S01]  /*b510*/  STS [R3+0x3200], R90 ;  /* 0x0032005a03007388 */ /* 0x000fe20000000800 */
[----:B------:R-:W-:Y:S01]  /*b520*/  FMUL.FTZ R139, R11, R139 ;  /* 0x0000008b0b8b7220 */ /* 0x000fe20000410000 */
[----:B------:R-:W1:Y:S01]  /*b530*/  S2UR UR8, SR_CTAID.Z ;  /* 0x00000000000879c3 */ /* 0x000e620000002700 */
[----:B------:R-:W-:Y:S01]  /*b540*/  FMUL.FTZ R9, R9, R129 ;  /* 0x0000008109097220 */ /* 0x000fe20000410000 */
[----:B------:R-:W-:Y:S01]  /*b550*/  STS [R5+0x3000], R92 ;  /* 0x0030005c05007388 */ /* 0x000fe20000000800 */
[C---:B------:R-:W-:Y:S01]  /*b560*/  FMUL.FTZ R130, R11.reuse, R130 ;  /* 0x000000820b827220 */ /* 0x040fe20000410000 */
[----:B------:R-:W-:Y:S01]  /*b570*/  FMUL.FTZ R11, R11, R131 ;  /* 0x000000830b0b7220 */ /* 0x000fe20000410000 */
[C---:B------:R-:W-:Y:S01]  /*b580*/  FMUL.FTZ R127, R2.reuse, R127 ;  /* 0x0000007f027f7220 */ /* 0x040fe20000410000 */
[----:B------:R-:W-:Y:S01]  /*b590*/  STS [R5+0x3200], R94 ;  /* 0x0032005e05007388 */ /* 0x000fe20000000800 */
[C---:B------:R-:W-:Y:S01]  /*b5a0*/  FMUL.FTZ R126, R2.reuse, R126 ;  /* 0x0000007e027e7220 */ /* 0x040fe20000410000 */
[C---:B------:R-:W-:Y:S01]  /*b5b0*/  FMUL.FTZ R135, R2.reuse, R135 ;  /* 0x0000008702877220 */ /* 0x040fe20000410000 */
[----:B------:R-:W-:Y:S01]  /*b5c0*/  F2FP.BF16.F32.PACK_AB R116, R117, R116 ;  /* 0x000000747574723e */ /* 0x000fe200000010ff */
[----:B------:R-:W-:Y:S01]  /*b5d0*/  STS [R13+0x2000], R144 ;  /* 0x002000900d007388 */ /* 0x000fe20000000800 */
[----:B------:R-:W-:Y:S01]  /*b5e0*/  F2FP.BF16.F32.PACK_AB R118, R119, R118 ;  /* 0x000000767776723e */ /* 0x000fe200000010ff */
[----:B------:R-:W-:Y:S01]  /*b5f0*/  FMUL.FTZ R2, R2, R134 ;  /* 0x0000008602027220 */ /* 0x000fe20000410000 */
[----:B------:R-:W-:Y:S01]  /*b600*/  F2FP.BF16.F32.PACK_AB R136, R137, R136 ;  /* 0x000000888988723e */ /* 0x000fe200000010ff */
[----:B------:R-:W-:Y:S01]  /*b610*/  STS [R13+0x2200], R146 ;  /* 0x002200920d007388 */ /* 0x000fe20000000800 */
[----:B------:R-:W-:Y:S01]  /*b620*/  F2FP.BF16.F32.PACK_AB R138, R139, R138 ;  /* 0x0000008a8b8a723e */ /* 0x000fe200000010ff */
[----:B------:R-:W-:Y:S01]  /*b630*/  @!UP0 ULDC UR6, c[0x0][0x2e4] ;  /* 0x0000b90000068ab9 */ /* 0x000fe20000000800 */
[----:B------:R-:W-:Y:S01]  /*b640*/  F2FP.BF16.F32.PACK_AB R9, R9, R128 ;  /* 0x000000800909723e */ /* 0x000fe200000010ff */
[----:B------:R-:W-:Y:S01]  /*b650*/  STS [R15+0x2000], R108 ;  /* 0x0020006c0f007388 */ /* 0x000fe20000000800 */
[----:B------:R-:W-:Y:S01]  /*b660*/  @!UP0 ULDC UR9, c[0x0][0x2c4] ;  /* 0x0000b10000098ab9 */ /* 0x000fe20000000800 */
[----:B------:R-:W-:Y:S01]  /*b670*/  UISETP.NE.OR UP2, UPT, UR4, URZ, !UP1 ;  /* 0x0000003f0400728c */ /* 0x000fe2000cf45670 */
[----:B------:R-:W-:Y:S01]  /*b680*/  F2FP.BF16.F32.PACK_AB R11, R11, R130 ;  /* 0x000000820b0b723e */ /* 0x000fe200000010ff */
[----:B------:R-:W-:Y:S01]  /*b690*/  STS [R15+0x2200], R110 ;  /* 0x0022006e0f007388 */ /* 0x000fe20000000800 */
[----:B------:R-:W-:Y:S01]  /*b6a0*/  @!UP0 USEL UR15, UR9, UR6, !UP1 ;  /* 0x00000006090f8287 */ /* 0x000fe2000c800000 */
[----:B------:R-:W-:Y:S01]  /*b6b0*/  F2FP.BF16.F32.PACK_AB R124, R125, R124 ;  /* 0x0000007c7d7c723e */ /* 0x000fe200000010ff */
[----:B------:R-:W-:Y:S01]  /*b6c0*/  @!UP0 ULDC UR5, c[0x0][0x270] ;  /* 0x00009c0000058ab9 */ /* 0x000fe20000000800 */
[----:B------:R-:W-:Y:S01]  /*b6d0*/  STS [R13+0x3000], R100 ;  /* 0x003000640d007388 */ /* 0x000fe20000000800 */
[----:B------:R-:W-:Y:S01]  /*b6e0*/  F2FP.BF16.F32.PACK_AB R126, R127, R126 ;  /* 0x0000007e7f7e723e */ /* 0x000fe200000010ff */
[----:B------:R-:W-:Y:S01]  /*b6f0*/  @UP0 UMOV UR7, 0x1 ;  /* 0x0000000100070882 */ /* 0x000fe20000000000 */
[----:B------:R-:W-:Y:S01]  /*b700*/  F2FP.BF16.F32.PACK_AB R2, R135, R2 ;  /* 0x000000028702723e */ /* 0x000fe200000010ff */
[----:B------:R-:W-:Y:S01]  /*b710*/  STS [R13+0x3200], R102 ;  /* 0x003200660d007388 */ /* 0x000fe20000000800 */
[----:B------:R-:W2:Y:S01]  /*b720*/  @P4 LDC R18, c[0x0][0x2e8] ;  /* 0x0000ba00ff124b82 */ /* 0x000ea20000000800 */
[----:B------:R-:W-:Y:S01]  /*b730*/  @!UP0 UIMAD UR7, UR15, UR5, URZ ;  /* 0x000000050f0782a4 */ /* 0x000fe2000f8e023f */
[----:B------:R-:W3:Y:S01]  /*b740*/  @P4 MUFU.LG2 R7, R7 ;  /* 0x0000000700074308 */ /* 0x000ee20000000c00 */
[----:B------:R-:W-:Y:S01]  /*b750*/  STS [R15+0x3000], R104 ;  /* 0x003000680f007388 */ /* 0x000fe20000000800 */
[----:B------:R-:W-:Y:S01]  /*b760*/  MOV R0, 0x7f800000 ;  /* 0x7f80000000007802 */ /* 0x000fe20000000f00 */
[----:B------:R-:W-:Y:S01]  /*b770*/  UIMAD UR6, UR11, UR7, URZ ;  /* 0x000000070b0672a4 */ /* 0x000fe2000f8e023f */
[----:B------:R-:W-:Y:S01]  /*b780*/  F2FP.BF16.F32.PACK_AB R132, R133, R132 ;  /* 0x000000848584723e */ /* 0x000fe200000010ff */
[----:B------:R-:W-:Y:S01]  /*b790*/  STS [R15+0x3200], R106 ;  /* 0x0032006a0f007388 */ /* 0x000fe20000000800 */
[----:B------:R-:W-:Y:S01]  /*b7a0*/  @UP0 ULDC UR14, c[0x0][0x2c0] ;  /* 0x0000b000000e0ab9 */ /* 0x000fe20000000800 */
[----:B------:R-:W-:Y:S01]  /*b7b0*/  @!UP2 ULDC UR4, c[0x0][0x2c4] ;  /* 0x0000b1000004aab9 */ /* 0x000fe20000000800 */
[----:B------:R-:W4:Y:S01]  /*b7c0*/  @P3 MUFU.LG2 R6, R6 ;  /* 0x0000000600063308 */ /* 0x000f220000000c00 */
[----:B------:R-:W-:Y:S01]  /*b7d0*/  STS [R3+0x4000], R140 ;  /* 0x0040008c03007388 */ /* 0x000fe20000000800 */
[----:B------:R-:W-:Y:S01]  /*b7e0*/  @!UP0 UMOV UR14, 0x1 ;  /* 0x00000001000e8882 */ /* 0x000fe20000000000 */
[----:B------:R-:W-:-:S02]  /*b7f0*/  @!UP2 UIMAD UR4, UR11, UR4, URZ ;  /* 0x000000040b04a2a4 */ /* 0x000fc4000f8e023f */
[----:B------:R-:W-:Y:S01]  /*b800*/  STS [R3+0x4200], R142 ;  /* 0x0042008e03007388 */ /* 0x000fe20000000800 */
[----:B------:R-:W-:Y:S02]  /*b810*/  USEL UR6, UR6, URZ, UP2 ;  /* 0x0000003f06067287 */ /* 0x000fe40009000000 */
[----:B------:R-:W5:Y:S01]  /*b820*/  @P2 MUFU.LG2 R10, R10 ;  /* 0x0000000a000a2308 */ /* 0x000f620000000c00 */
[----:B------:R-:W-:Y:S01]  /*b830*/  STS [R5+0x4000], R120 ;  /* 0x0040007805007388 */ /* 0x000fe20000000800 */
[----:B------:R-:W-:Y:S01]  /*b840*/  UIMAD UR5, UR10, UR14, URZ ;  /* 0x0000000e0a0572a4 */ /* 0x000fe2000f8e023f */
[----:B---3--:R-:W-:Y:S01]  /*b850*/  @P4 FMUL.FTZ R20, R7, 0.69314718246459960938 ;  /* 0x3f31721807144820 */ /* 0x008fe20000410000 */
[----:B-1----:R-:W-:Y:S01]  /*b860*/  UIMAD UR15, UR8, UR15, UR6 ;  /* 0x0000000f080f72a4 */ /* 0x002fe2000f8e0206 */
[----:B------:R-:W-:Y:S01]  /*b870*/  STS [R5+0x4200], R122 ;  /* 0x0042007a05007388 */ /* 0x000fe20000000800 */
[----:B------:R-:W-:Y:S01]  /*b880*/  USHF.L.U32 UR7, UR5, 0x7, URZ ;  /* 0x0000000705077899 */ /* 0x000fe2000800063f */
[----:B--2---:R-:W-:Y:S01]  /*b890*/  @P4 FFMA.FTZ R16, R167, R18, R20 ;  /* 0x00000012a7104223 */ /* 0x004fe20000010014 */
[----:B------:R-:W-:Y:S01]  /*b8a0*/  @!UP2 UMOV UR16, UR4 ;  /* 0x000000040010ac82 */ /* 0x000fe20008000000 */
[----:B------:R-:W-:Y:S01]  /*b8b0*/  STS [R3+0x5000], R112 ;  /* 0x0050007003007388 */ /* 0x000fe20000000800 */
[----:B------:R-:W-:Y:S01]  /*b8c0*/  USHF.R.S32.HI UR6, URZ, 0x1f, UR15 ;  /* 0x0000001f3f067899 */ /* 0x000fe2000801140f */
[----:B----4-:R-:W-:Y:S01]  /*b8d0*/  @P3 FMUL.FTZ R7, R6, 0.69314718246459960938 ;  /* 0x3f31721806073820 */ /* 0x010fe20000410000 */
[----:B------:R-:W-:Y:S01]  /*b8e0*/  @!UP2 USHF.R.S32.HI UR17, URZ, 0x1f, UR4 ;  /* 0x0000001f3f11a899 */ /* 0x000fe20008011404 */
[----:B------:R1:W-:Y:S01]  /*b8f0*/  STS [R3+0x5200], R114 ;  /* 0x0052007203007388 */ /* 0x0003e20000000800 */
[----:B------:R-:W-:-:S02]  /*b900*/  USHF.R.S32.HI UR5, URZ, 0x1f, UR7 ;  /* 0x0000001f3f057899 */ /* 0x000fc40008011407 */
[----:B------:R-:W-:Y:S01]  /*b910*/  UIADD3 UR15, UP1, UP0, UR7, UR16, UR15 ;  /* 0x00000010070f7290 */ /* 0x000fe2000f83e00f */
[----:B------:R-:W-:Y:S01]  /*b920*/  STS [R5+0x5000], R116 ;  /* 0x0050007405007388 */ /* 0x000fe20000000800 */
[----:B-----5:R-:W-:Y:S02]  /*b930*/  @P2 FMUL.FTZ R10, R10, 0.69314718246459960938 ;  /* 0x3f3172180a0a2820 */ /* 0x020fe40000410000 */
[----:B------:R-:W-:Y:S01]  /*b940*/  UIADD3.X UR16, UR5, UR17, UR6, UP1, UP0 ;  /* 0x0000001105107290 */ /* 0x000fe20008fe0406 */
[----:B------:R2:W-:Y:S04]  /*b950*/  STS [R5+0x5200], R118 ;  /* 0x0052007605007388 */ /* 0x0005e80000000800 */
[----:B------:R-:W-:Y:S04]  /*b960*/  STS [R13+0x4000], R136 ;  /* 0x004000880d007388 */ /* 0x000fe80000000800 */
[----:B------:R-:W-:Y:S04]  /*b970*/  STS [R13+0x4200], R138 ;  /* 0x0042008a0d007388 */ /* 0x000fe80000000800 */
[----:B------:R3:W-:Y:S04]  /*b980*/  STS [R15+0x4000], R9 ;  /* 0x004000090f007388 */ /* 0x0007e80000000800 */
[----:B------:R-:W-:Y:S01]  /*b990*/  STS [R15+0x4200], R11 ;  /* 0x0042000b0f007388 */ /* 0x000fe20000000800 */
[----:B-1----:R-:W1:Y:S03]  /*b9a0*/  @P5 LDC R3, c[0x0][0x2e8] ;  /* 0x0000ba00ff035b82 */ /* 0x002e660000000800 */
[----:B------:R-:W-:Y:S04]  /*b9b0*/  STS [R13+0x5000], R124 ;  /* 0x0050007c0d007388 */ /* 0x000fe80000000800 */
[----:B------:R-:W-:Y:S01]  /*b9c0*/  STS [R13+0x5200], R126 ;  /* 0x0052007e0d007388 */ /* 0x000fe20000000800 */
[----:B--2---:R-:W-:-:S02]  /*b9d0*/  @P5 FMUL.FTZ R5, R8, 0.69314718246459960938 ;  /* 0x3f31721808055820 */ /* 0x004fc40000410000 */
[----:B------:R-:W2:Y:S01]  /*b9e0*/  @P2 LDC R8, c[0x0][0x2e8] ;  /* 0x0000ba00ff082b82 */ /* 0x000ea20000000800 */
[----:B------:R4:W-:Y:S04]  /*b9f0*/  STS [R15+0x5200], R2 ;  /* 0x005200020f007388 */ /* 0x0009e80000000800 */
[----:B------:R5:W-:Y:S03]  /*ba00*/  STS [R15+0x5000], R132 ;  /* 0x005000840f007388 */ /* 0x000be60000000800 */
[----:B---3--:R-:W3:Y:S01]  /*ba10*/  @P3 LDC R9, c[0x0][0x2e8] ;  /* 0x0000ba00ff093b82 */ /* 0x008ee20000000800 */
[----:B-1----:R-:W-:-:S07]  /*ba20*/  @P5 FFMA.FTZ R0, R168, R3, R5 ;  /* 0x00000003a8005223 */ /* 0x002fce0000010005 */
[----:B------:R-:W1:Y:S08]  /*ba30*/  LDC.64 R4, c[0x0][0x290] ;  /* 0x0000a400ff047b82 */ /* 0x000e700000000a00 */
[----:B----4-:R-:W4:Y:S01]  /*ba40*/  LDC.64 R2, c[0x0][0x2a0] ;  /* 0x0000a800ff027b82 */ /* 0x010f220000000a00 */
[----:B-----5:R-:W-:Y:S01]  /*ba50*/  MOV R15, 0x7f800000 ;  /* 0x7f800000000f7802 */ /* 0x020fe20000000f00 */
[----:B--2---:R-:W-:Y:S01]  /*ba60*/  @P2 FFMA.FTZ R15, R165, R8, R10 ;  /* 0x00000008a50f2223 */ /* 0x004fe2000001000a */
[----:B---3--:R-:W-:-:S05]  /*ba70*/  @P3 FFMA.FTZ R14, R166, R9, R7 ;  /* 0x00000009a60e3223 */ /* 0x008fca0000010007 */
[----:B------:R-:W-:Y:S06]  /*ba80*/  BAR.SYNC.DEFER_BLOCKING 0x0 ;  /* 0x0000000000007b1d */ /* 0x000fec0000010000 */
[----:B------:R-:W-:Y:S05]  /*ba90*/  @P6 BRA `(.L_x_10) ;  /* 0x0000000000a46947 */ /* 0x000fea0003800000 */
[----:B------:R-:W-:Y:S01]  /*baa0*/  SHF.R.S32.HI R7, RZ, 0x1f, R12 ;  /* 0x0000001fff077819 */ /* 0x000fe2000001140c */
[----:B------:R-:W-:-:S03]  /*bab0*/  UIMAD UR4, UR10, -0x80, UR9 ;  /* 0xffffff800a0478a4 */ /* 0x000fc6000f8e0209 */
[----:B------:R-:W-:-:S04]  /*bac0*/  LEA.HI R7, R7, R12, RZ, 0x2 ;  /* 0x0000000c07077211 */ /* 0x000fc800078f10ff */
[----:B------:R-:W-:-:S05]  /*bad0*/  LOP3.LUT R7, R7, 0xffffffc, RZ, 0xc0, !PT ;  /* 0x0ffffffc07077812 */ /* 0x000fca00078ec0ff */
[----:B------:R-:W-:-:S04]  /*bae0*/  IMAD.IADD R18, R12, 0x1, -R7 ;  /* 0x000000010c127824 */ /* 0x000fc800078e0a07 */
[----:B------:R-:W-:-:S04]  /*baf0*/  IMAD R18, R18, 0x10, R231 ;  /* 0x0000001012127824 */ /* 0x000fc800078e02e7 */
[C---:B------:R-:W-:Y:S01]  /*bb00*/  VIADD R21, R18.reuse, 0x8 ;  /* 0x0000000812157836 */ /* 0x040fe20000000000 */
[C---:B------:R-:W-:Y:S01]  /*bb10*/  ISETP.GE.AND P6, PT, R18.reuse, UR4, PT ;  /* 0x0000000412007c0c */ /* 0x040fe2000bfc6270 */
[C---:B------:R-:W-:Y:S02]  /*bb20*/  VIADD R20, R18.reuse, 0x40 ;  /* 0x0000004012147836 */ /* 0x040fe40000000000 */
[----:B------:R-:W-:Y:S01]  /*bb30*/  VIADD R19, R18, 0x48 ;  /* 0x0000004812137836 */ /* 0x000fe20000000000 */
[----:B------:R-:W-:Y:S02]  /*bb40*/  ISETP.GE.AND P5, PT, R21, UR4, PT ;  /* 0x0000000415007c0c */ /* 0x000fe4000bfa6270 */
[----:B------:R-:W-:Y:S02]  /*bb50*/  ISETP.GE.AND P4, PT, R20, UR4, PT ;  /* 0x0000000414007c0c */ /* 0x000fe4000bf86270 */
[----:B------:R-:W-:-:S05]  /*bb60*/  ISETP.GE.AND P3, PT, R19, UR4, PT ;  /* 0x0000000413007c0c */ /* 0x000fca000bf66270 */
[----:B------:R-:W2:Y:S01]  /*bb70*/  @!P6 LDC.64 R12, c[0x0][0x2b0] ;  /* 0x0000ac00ff0ceb82 */ /* 0x000ea20000000a00 */
[----:B------:R-:W-:-:S03]  /*bb80*/  @!P6 IMAD R18, R18, UR14, RZ ;  /* 0x0000000e1212ec24 */ /* 0x000fc6000f8e02ff */
[----:B------:R-:W-:Y:S02]  /*bb90*/  @!P5 IMAD R21, R21, UR14, RZ ;  /* 0x0000000e1515dc24 */ /* 0x000fe4000f8e02ff */
[----:B------:R-:W-:Y:S01]  /*bba0*/  @!P6 IADD3 R17, P0, R18, UR15, RZ ;  /* 0x0000000f1211ec10 */ /* 0x000fe2000ff1e0ff */
[----:B------:R-:W-:Y:S01]  /*bbb0*/  @!P4 IMAD R20, R20, UR14, RZ ;  /* 0x0000000e1414cc24 */ /* 0x000fe2000f8e02ff */
[----:B------:R-:W3:Y:S01]  /*bbc0*/  @!P5 LDC.64 R10, c[0x0][0x2b0] ;  /* 0x0000ac00ff0adb82 */ /* 0x000ee20000000a00 */
[----:B------:R-:W-:Y:S01]  /*bbd0*/  @!P3 IMAD R19, R19, UR14, RZ ;  /* 0x0000000e1313bc24 */ /* 0x000fe2000f8e02ff */
[----:B------:R-:W-:-:S06]  /*bbe0*/  @!P6 LEA.HI.X.SX32 R18, R18, UR16, 0x1, P0 ;  /* 0x000000101212ec11 */ /* 0x000fcc00080f0eff */
[----:B------:R-:W5:Y:S08]  /*bbf0*/  @!P4 LDC.64 R8, c[0x0][0x2b0] ;  /* 0x0000ac00ff08cb82 */ /* 0x000f700000000a00 */
[----:B------:R-:W1:Y:S01]  /*bc00*/  @!P3 LDC.64 R6, c[0x0][0x2b0] ;  /* 0x0000ac00ff06bb82 */ /* 0x000e620000000a00 */
[----:B--2---:R-:W-:Y:S02]  /*bc10*/  @!P6 LEA R22, P1, R17, R12, 0x2 ;  /* 0x0000000c1116e211 */ /* 0x004fe400078210ff */
[----:B------:R-:W-:-:S02]  /*bc20*/  @!P5 IADD3 R12, P0, R21, UR15, RZ ;  /* 0x0000000f150cdc10 */ /* 0x000fc4000ff1e0ff */
[----:B------:R-:W-:Y:S02]  /*bc30*/  @!P6 LEA.HI.X R23, R17, R13, R18, 0x2, P1 ;  /* 0x0000000d1117e211 */ /* 0x000fe400008f1412 */
[----:B------:R-:W-:Y:S02]  /*bc40*/  @!P5 LEA.HI.X.SX32 R21, R21, UR16, 0x1, P0 ;  /* 0x000000101515dc11 */ /* 0x000fe400080f0eff */
[----:B---3--:R-:W-:Y:S01]  /*bc50*/  @!P5 LEA R24, P2, R12, R10, 0x2 ;  /* 0x0000000a0c18d211 */ /* 0x008fe200078410ff */
[----:B------:R2:W-:Y:S01]  /*bc60*/  @!P6 STG.E desc[UR12][R22.64], R0 ;  /* 0x000000001600e986 */ /* 0x0005e2000c10190c */
[----:B------:R-:W-:Y:S02]  /*bc70*/  @!P4 IADD3 R10, P1, R20, UR15, RZ ;  /* 0x0000000f140acc10 */ /* 0x000fe4000ff3e0ff */
[----:B------:R-:W-:Y:S02]  /*bc80*/  @!P3 IADD3 R13, P0, R19, UR15, RZ ;  /* 0x0000000f130dbc10 */ /* 0x000fe4000ff1e0ff */
[----:B------:R-:W-:-:S02]  /*bc90*/  @!P5 LEA.HI.X R25, R12, R11, R21, 0x2, P2 ;  /* 0x0000000b0c19d211 */ /* 0x000fc400010f1415 */
[----:B------:R-:W-:Y:S02]  /*bca0*/  @!P4 LEA.HI.X.SX32 R20, R20, UR16, 0x1, P1 ;  /* 0x000000101414cc11 */ /* 0x000fe400088f0eff */
[----:B------:R-:W-:Y:S01]  /*bcb0*/  @!P3 LEA.HI.X.SX32 R12, R19, UR16, 0x1, P0 ;  /* 0x00000010130cbc11 */ /* 0x000fe200080f0eff */
[----:B------:R2:W-:Y:S01]  /*bcc0*/  @!P5 STG.E desc[UR12][R24.64], R16 ;  /* 0x000000101800d986 */ /* 0x0005e2000c10190c */
[C---:B-----5:R-:W-:Y:S02]  /*bcd0*/  @!P4 LEA R8, P1, R10.reuse, R8, 0x2 ;  /* 0x000000080a08c211 */ /* 0x060fe400078210ff */
[C---:B-1----:R-:W-:Y:S02]  /*bce0*/  @!P3 LEA R6, P0, R13.reuse, R6, 0x2 ;  /* 0x000000060d06b211 */ /* 0x042fe400078010ff */
[----:B------:R-:W-:Y:S02]  /*bcf0*/  @!P4 LEA.HI.X R9, R10, R9, R20, 0x2, P1 ;  /* 0x000000090a09c211 */ /* 0x000fe400008f1414 */
[----:B------:R-:W-:-:S03]  /*bd00*/  @!P3 LEA.HI.X R7, R13, R7, R12, 0x2, P0 ;  /* 0x000000070d07b211 */ /* 0x000fc600000f140c */
[----:B------:R2:W-:Y:S04]  /*bd10*/  @!P4 STG.E desc[UR12][R8.64], R14 ;  /* 0x0000000e0800c986 */ /* 0x0005e8000c10190c */
[----:B------:R2:W-:Y:S02]  /*bd20*/  @!P3 STG.E desc[UR12][R6.64], R15 ;  /* 0x0000000f0600b986 */ /* 0x0005e4000c10190c */
.L_x_10:
[----:B------:R-:W-:Y:S05]  /*bd30*/  BSYNC B0 ;  /* 0x0000000000007941 */ /* 0x000fea0003800000 */
.L_x_9:
[----:B------:R-:W-:Y:S01]  /*bd40*/  USHF.R.S32.HI UR4, URZ, 0x1f, UR11 ;  /* 0x0000001f3f047899 */ /* 0x000fe2000801140b */
[----:B------:R-:W-:Y:S01]  /*bd50*/  SHF.R.S32.HI R237, RZ, 0x1f, R236 ;  /* 0x0000001fffed7819 */ /* 0x000fe200000114ec */
[----:B------:R-:W3:Y:S01]  /*bd60*/  LDS.128 R44, [R230] ;  /* 0x00000000e62c7984 */ /* 0x000ee20000000c00 */
[----:B------:R-:W-:-:S03]  /*bd70*/  ULDC.64 UR6, c[0x0][0x298] ;  /* 0x0000a60000067ab9 */ /* 0x000fc60000000a00 */
[C---:B-12---:R-:W-:Y:S01]  /*bd80*/  IMAD R0, R4.reuse, UR4, RZ ;  /* 0x0000000404007c24 */ /* 0x046fe2000f8e02ff */
[----:B------:R-:W-:Y:S01]  /*bd90*/  USHF.R.S32.HI UR4, URZ, 0x1f, UR8 ;  /* 0x0000001f3f047899 */ /* 0x000fe20008011408 */
[----:B------:R-:W-:Y:S01]  /*bda0*/  IMAD.WIDE.U32 R52, R4, UR11, R236 ;  /* 0x0000000b04347c25 */ /* 0x000fe2000f8e00ec */
[----:B------:R-:W1:Y:S03]  /*bdb0*/  LDS.128 R28, [R230+0x2000] ;  /* 0x00200000e61c7984 */ /* 0x000e660000000c00 */
[----:B------:R-:W-:Y:S01]  /*bdc0*/  IMAD R5, R5, UR11, R0 ;  /* 0x0000000b05057c24 */ /* 0x000fe2000f8e0200 */
[----:B------:R-:W2:Y:S01]  /*bdd0*/  LDS.128 R12, [R230+0x4000] ;  /* 0x00400000e60c7984 */ /* 0x000ea20000000c00 */
[----:B----4-:R-:W-:Y:S01]  /*bde0*/  IMAD R0, R2, UR4, RZ ;  /* 0x0000000402007c24 */ /* 0x010fe2000f8e02ff */
[----:B------:R-:W-:Y:S02]  /*bdf0*/  ULDC.64 UR4, c[0x0][0x280] ;  /* 0x0000a00000047ab9 */ /* 0x000fe40000000a00 */
[----:B------:R-:W-:Y:S01]  /*be00*/  IADD3 R53, R53, R5, RZ ;  /* 0x0000000535357210 */ /* 0x000fe20007ffe0ff */
[----:B------:R-:W4:Y:S01]  /*be10*/  LDS.128 R40, [R230+0x800] ;  /* 0x00080000e6287984 */ /* 0x000f220000000c00 */
[----:B------:R-:W-:-:S03]  /*be20*/  IMAD R3, R3, UR8, R0 ;  /* 0x0000000803037c24 */ /* 0x000fc6000f8e0200 */
[----:B------:R-:W5:Y:S01]  /*be30*/  LDS.128 R24, [R230+0x2800] ;  /* 0x00280000e6187984 */ /* 0x000f620000000c00 */
[----:B------:R-:W-:-:S03]  /*be40*/  IMAD.WIDE.U32 R52, R2, UR8, R52 ;  /* 0x0000000802347c25 */ /* 0x000fc6000f8e0034 */
[----:B------:R-:W5:Y:S02]  /*be50*/  LDS.128 R8, [R230+0x4800] ;  /* 0x00480000e6087984 */ /* 0x000f640000000c00 */
[----:B------:R-:W-:Y:S01]  /*be60*/  IADD3 R53, R53, R3, RZ ;  /* 0x0000000335357210 */ /* 0x000fe20007ffe0ff */
[----:B------:R-:W-:Y:S01]  /*be70*/  IMAD R3, R239, UR6, RZ ;  /* 0x00000006ef037c24 */ /* 0x000fe2000f8e02ff */
[----:B------:R-:W5:Y:S01]  /*be80*/  LDS.128 R36, [R230+0x1000] ;  /* 0x00100000e6247984 */ /* 0x000f620000000c00 */
[----:B------:R-:W-:-:S03]  /*be90*/  IMAD.WIDE.U32 R52, R238, UR6, R52 ;  /* 0x00000006ee347c25 */ /* 0x000fc6000f8e0034 */
[----:B------:R-:W5:Y:S01]  /*bea0*/  LDS.128 R20, [R230+0x3000] ;  /* 0x00300000e6147984 */ /* 0x000f620000000c00 */
[----:B------:R-:W-:-:S03]  /*beb0*/  IMAD R3, R238, UR7, R3 ;  /* 0x00000007ee037c24 */ /* 0x000fc6000f8e0203 */
[----:B------:R-:W5:Y:S01]  /*bec0*/  LDS.128 R4, [R230+0x5000] ;  /* 0x00500000e6047984 */ /* 0x000f620000000c00 */
[C---:B------:R-:W-:Y:S01]  /*bed0*/  LEA R2, P0, R52.reuse, UR4, 0x1 ;  /* 0x0000000434027c11 */ /* 0x040fe2000f8008ff */
[----:B------:R-:W-:Y:S02]  /*bee0*/  USHF.L.U32 UR4, UR6, 0x6, URZ ;  /* 0x0000000606047899 */ /* 0x000fe4000800063f */
[----:B------:R-:W5:Y:S01]  /*bef0*/  LDS.128 R32, [R230+0x1800] ;  /* 0x00180000e6207984 */ /* 0x000f620000000c00 */
[----:B------:R-:W-:Y:S01]  /*bf00*/  IADD3 R3, R53, R3, RZ ;  /* 0x0000000335037210 */ /* 0x000fe20007ffe0ff */
[----:B------:R-:W-:Y:S02]  /*bf10*/  USHF.L.U64.HI UR6, UR6, 0x6, UR7 ;  /* 0x0000000606067899 */ /* 0x000fe40008010207 */
[----:B------:R-:W5:Y:S01]  /*bf20*/  LDS.128 R16, [R230+0x3800] ;  /* 0x00380000e6107984 */ /* 0x000f620000000c00 */
[----:B------:R-:W-:Y:S02]  /*bf30*/  LEA.HI.X R3, R52, UR5, R3, 0x1, P0 ;  /* 0x0000000534037c11 */ /* 0x000fe400080f0c03 */
[----:B------:R-:W-:Y:S01]  /*bf40*/  IADD3 R52, P0, R2, UR4, RZ ;  /* 0x0000000402347c10 */ /* 0x000fe2000ff1e0ff */
[----:B------:R-:W5:Y:S03]  /*bf50*/  LDS.128 R48, [R230+0x5800] ;  /* 0x00580000e6307984 */ /* 0x000f660000000c00 */
[----:B------:R-:W-:Y:S01]  /*bf60*/  IADD3.X R53, R3, UR6, RZ, P0, !PT ;  /* 0x0000000603357c10 */ /* 0x000fe200087fe4ff */
[----:B---3--:R-:W-:Y:S01]  /*bf70*/  STG.E.128 desc[UR12][R2.64], R44 ;  /* 0x0000002c02007986 */ /* 0x008fe2000c101d0c */
[----:B------:R-:W-:-:S03]  /*bf80*/  IADD3 R54, P0, R52, UR4, RZ ;  /* 0x0000000434367c10 */ /* 0x000fc6000ff1e0ff */
[----:B-1----:R-:W-:Y:S01]  /*bf90*/  STG.E.128 desc[UR12][R2.64+0x40], R28 ;  /* 0x0000401c02007986 */ /* 0x002fe2000c101d0c */
[----:B------:R-:W-:Y:S02]  /*bfa0*/  IADD3.X R55, R53, UR6, RZ, P0, !PT ;  /* 0x0000000635377c10 */ /* 0x000fe400087fe4ff */
[----:B------:R-:W-:Y:S01]  /*bfb0*/  IADD3 R56, P0, R54, UR4, RZ ;  /* 0x0000000436387c10 */ /* 0x000fe2000ff1e0ff */
[----:B--2---:R-:W-:Y:S03]  /*bfc0*/  STG.E.128 desc[UR12][R2.64+0x80], R12 ;  /* 0x0000800c02007986 */ /* 0x004fe6000c101d0c */
[----:B------:R-:W-:Y:S01]  /*bfd0*/  IADD3.X R57, R55, UR6, RZ, P0, !PT ;  /* 0x0000000637397c10 */ /* 0x000fe200087fe4ff */
[----:B----4-:R-:W-:Y:S04]  /*bfe0*/  STG.E.128 desc[UR12][R52.64], R40 ;  /* 0x0000002834007986 */ /* 0x010fe8000c101d0c */
[----:B-----5:R-:W-:Y:S04]  /*bff0*/  STG.E.128 desc[UR12][R52.64+0x40], R24 ;  /* 0x0000401834007986 */ /* 0x020fe8000c101d0c */
[----:B------:R-:W-:Y:S04]  /*c000*/  STG.E.128 desc[UR12][R52.64+0x80], R8 ;  /* 0x0000800834007986 */ /* 0x000fe8000c101d0c */
[----:B------:R-:W-:Y:S04]  /*c010*/  STG.E.128 desc[UR12][R54.64], R36 ;  /* 0x0000002436007986 */ /* 0x000fe8000c101d0c */
[----:B------:R-:W-:Y:S04]  /*c020*/  STG.E.128 desc[UR12][R54.64+0x40], R20 ;  /* 0x0000401436007986 */ /* 0x000fe8000c101d0c */
[----:B------:R-:W-:Y:S04]  /*c030*/  STG.E.128 desc[UR12][R54.64+0x80], R4 ;  /* 0x0000800436007986 */ /* 0x000fe8000c101d0c */
[----:B------:R-:W-:Y:S04]  /*c040*/  STG.E.128 desc[UR12][R56.64], R32 ;  /* 0x0000002038007986 */ /* 0x000fe8000c101d0c */
[----:B------:R-:W-:Y:S04]  /*c050*/  STG.E.128 desc[UR12][R56.64+0x40], R16 ;  /* 0x0000401038007986 */ /* 0x000fe8000c101d0c */
[----:B------:R-:W-:Y:S01]  /*c060*/  STG.E.128 desc[UR12][R56.64+0x80], R48 ;  /* 0x0000803038007986 */ /* 0x000fe2000c101d0c */
[----:B------:R-:W-:Y:S05]  /*c070*/  EXIT ;  /* 0x000000000000794d */ /* 0x000fea0003800000 */
.L_x_0:
[----:B------:R-:W-:Y:S01]  /*c080*/  SHF.R.S32.HI R3, RZ, 0x1f, R130 ;  /* 0x0000001fff037819 */ /* 0x000fe20000011482 */
[----:B------:R-:W-:Y:S01]  /*c090*/  ULDC.64 UR4, c[0x0][0x290] ;  /* 0x0000a40000047ab9 */ /* 0x000fe20000000a00 */
[----:B------:R-:W-:Y:S01]  /*c0a0*/  SHF.R.S32.HI R0, RZ, 0x1f, R13 ;  /* 0x0000001fff007819 */ /* 0x000fe2000001140d */
[----:B------:R-:W-:Y:S01]  /*c0b0*/  ULDC.U8 UR8, c[0x0][0x3d9] ;  /* 0x0000f64000087ab9 */ /* 0x000fe20000000000 */
[----:B------:R-:W-:Y:S01]  /*c0c0*/  LEA.HI R2, R3, R130, RZ, 0x2 ;  /* 0x0000008203027211 */ /* 0x000fe200078f10ff */
[----:B------:R-:W-:Y:S01]  /*c0d0*/  UISETP.NE.AND UP1, UPT, UR8, URZ, UPT ;  /* 0x0000003f0800728c */ /* 0x000fe2000bf25270 */
[----:B------:R-:W-:Y:S01]  /*c0e0*/  LOP3.LUT P3, RZ, R130, 0x3, RZ, 0xc0, !PT ;  /* 0x0000000382ff7812 */ /* 0x000fe2000786c0ff */
[----:B------:R-:W-:Y:S01]  /*c0f0*/  IMAD R0, R0, UR4, RZ ;  /* 0x0000000400007c24 */ /* 0x000fe2000f8e02ff */
[----:B------:R-:W-:Y:S01]  /*c100*/  LOP3.LUT R3, R2, 0x1ffffffc, RZ, 0xc0, !PT ;  /* 0x1ffffffc02037812 */ /* 0x000fe200078ec0ff */
[----:B------:R-:W-:Y:S01]  /*c110*/  ULDC.U8 UR10, c[0x0][0x3d8] ;  /* 0x0000f600000a7ab9 */ /* 0x000fe20000000000 */
[----:B------:R-:W-:Y:S01]  /*c120*/  SHF.R.S32.HI R2, RZ, 0x2, R2 ;  /* 0x00000002ff027819 */ /* 0x000fe20000011402 */
[----:B------:R-:W-:Y:S01]  /*c130*/  ULDC.64 UR6, c[0x0][0x298] ;  /* 0x0000a60000067ab9 */ /* 0x000fe20000000a00 */
[----:B------:R-:W-:Y:S01]  /*c140*/  ISETP.NE.AND P1, PT, RZ, UR10, PT ;  /* 0x0000000aff007c0c */ /* 0x000fe2000bf25270 */
[----:B------:R-:W-:Y:S01]  /*c150*/  IMAD.IADD R4, R130, 0x1, -R3 ;  /* 0x0000000182047824 */ /* 0x000fe200078e0a03 */
[----:B------:R-:W-:Y:S01]  /*c160*/  BSSY B0, `(.L_x_11) ;  /* 0x0000051000007945 */ /* 0x000fe20003800000 */
[----:B------:R-:W-:Y:S01]  /*c170*/  IMAD R3, R13, UR5, R0 ;  /* 0x000000050d037c24 */ /* 0x000fe2000f8e0200 */
[----:B------:R-:W-:Y:S01]  /*c180*/  SHF.R.S32.HI R0, RZ, 0x1f, R23 ;  /* 0x0000001fff007819 */ /* 0x000fe20000011417 */
[----:B------:R-:W-:Y:S01]  /*c190*/  IMAD.SHL.U32 R4, R4, 0x8, RZ ;  /* 0x0000000804047824 */ /* 0x000fe200078e00ff */
[----:B------:R-:W-:Y:S01]  /*c1a0*/  @!UP1 UISETP.NE.AND UP0, UPT, UR10, URZ, UPT ;  /* 0x0000003f0a00928c */ /* 0x000fe2000bf05270 */
[----:B------:R-:W-:Y:S01]  /*c1b0*/  ISETP.EQ.AND P1, PT, RZ, UR8, P1 ;  /* 0x00000008ff007c0c */ /* 0x000fe20008f22270 */
[----:B------:R-:W-:Y:S01]  /*c1c0*/  @UP1 ULDC UR9, c[0x0][0x2c0] ;  /* 0x0000b00000091ab9 */ /* 0x000fe20000000800 */
[----:B------:R-:W-:Y:S01]  /*c1d0*/  VIADD R7, R2, 0x60 ;  /* 0x0000006002077836 */ /* 0x000fe20000000000 */
[----:B------:R-:W-:Y:S01]  /*c1e0*/  SHF.R.S32.HI R5, RZ, 0x1f, R4 ;  /* 0x0000001fff057819 */ /* 0x000fe20000011404 */
[----:B------:R-:W-:-:S02]  /*c1f0*/  @UP1 UIMAD UR9, UR15, UR9, URZ ;  /* 0x000000090f0912a4 */ /* 0x000fc4000f8e023f */
[----:B------:R-:W-:Y:S01]  /*c200*/  IMAD.WIDE.U32 R4, R13, UR4, R4 ;  /* 0x000000040d047c25 */ /* 0x000fe2000f8e0004 */
[----:B------:R-:W-:-:S03]  /*c210*/  ULDC.64 UR4, c[0x0][0x2a0] ;  /* 0x0000a80000047ab9 */ /* 0x000fc60000000a00 */
[----:B------:R-:W-:Y:S01]  /*c220*/  IMAD.IADD R5, R3, 0x1, R5 ;  /* 0x0000000103057824 */ /* 0x000fe200078e0205 */
[----:B------:R-:W-:Y:S01]  /*c230*/  SHF.R.S32.HI R3, RZ, 0x1f, R2 ;  /* 0x0000001fff037819 */ /* 0x000fe20000011402 */
[----:B------:R-:W-:Y:S02]  /*c240*/  IMAD R0, R0, UR4, RZ ;  /* 0x0000000400007c24 */ /* 0x000fe4000f8e02ff */
[----:B------:R-:W-:Y:S01]  /*c250*/  IMAD.WIDE.U32 R8, R23, UR4, R4 ;  /* 0x0000000417087c25 */ /* 0x000fe2000f8e0004 */
[----:B------:R-:W-:Y:S02]  /*c260*/  @!UP1 ULDC UR4, c[0x0][0x2e4] ;  /* 0x0000b90000049ab9 */ /* 0x000fe40000000800 */
[----:B------:R-:W-:Y:S01]  /*c270*/  @!UP1 USEL UR9, UR15, UR4, !UP0 ;  /* 0x000000040f099287 */ /* 0x000fe2000c000000 */
[----:B------:R-:W-:Y:S02]  /*c280*/  IMAD.WIDE R10, R238, 0x80, R2 ;  /* 0x00000080ee0a7825 */ /* 0x000fe400078e0202 */
[----:B------:R-:W-:-:S02]  /*c290*/  @!UP1 ULDC UR4, c[0x0][0x270] ;  /* 0x00009c0000049ab9 */ /* 0x000fc40000000800 */
[----:B------:R-:W-:Y:S01]  /*c2a0*/  IMAD R0, R23, UR5, R0 ;  /* 0x0000000517007c24 */ /* 0x000fe2000f8e0200 */
[----:B------:R-:W-:Y:S01]  /*c2b0*/  @UP1 UMOV UR5, 0x1 ;  /* 0x0000000100051882 */ /* 0x000fe20000000000 */
[----:B------:R-:W-:Y:S01]  /*c2c0*/  IMAD R5, R11, UR6, RZ ;  /* 0x000000060b057c24 */ /* 0x000fe2000f8e02ff */
[----:B------:R-:W-:Y:S01]  /*c2d0*/  @!UP1 UIMAD UR5, UR9, UR4, URZ ;  /* 0x00000004090592a4 */ /* 0x000fe2000f8e023f */
[----:B------:R-:W-:Y:S02]  /*c2e0*/  IMAD.IADD R9, R0, 0x1, R9 ;  /* 0x0000000100097824 */ /* 0x000fe400078e0209 */
[C---:B------:R-:W-:Y:S01]  /*c2f0*/  IMAD R5, R10.reuse, UR7, R5 ;  /* 0x000000070a057c24 */ /* 0x040fe2000f8e0205 */
[----:B------:R-:W-:Y:S01]  /*c300*/  USHF.L.U64.HI UR7, UR6, 0x6, UR7 ;  /* 0x0000000606077899 */ /* 0x000fe20008010207 */
[----:B------:R-:W-:-:S04]  /*c310*/  IMAD.WIDE.U32 R10, R10, UR6, R8 ;  /* 0x000000060a0a7c25 */ /* 0x000fc8000f8e0008 */
[----:B------:R-:W-:Y:S01]  /*c320*/  IMAD R6, R13, UR5, RZ ;  /* 0x000000050d067c24 */ /* 0x000fe2000f8e02ff */
[----:B------:R-:W-:Y:S01]  /*c330*/  ULDC.64 UR4, c[0x0][0x280] ;  /* 0x0000a00000047ab9 */ /* 0x000fe20000000a00 */
[----:B------:R-:W-:Y:S01]  /*c340*/  IMAD.IADD R0, R5, 0x1, R11 ;  /* 0x0000000105007824 */ /* 0x000fe200078e020b */
[----:B------:R-:W-:Y:S01]  /*c350*/  LEA R8, P0, R10, UR4, 0x1 ;  /* 0x000000040a087c11 */ /* 0x000fe2000f8008ff */
[----:B------:R-:W-:Y:S01]  /*c360*/  USHF.L.U32 UR4, UR6, 0x6, URZ ;  /* 0x0000000606047899 */ /* 0x000fe2000800063f */
[----:B------:R-:W-:Y:S01]  /*c370*/  IMAD R4, R13, UR15, RZ ;  /* 0x0000000f0d047c24 */ /* 0x000fe2000f8e02ff */
[----:B------:R-:W-:Y:S01]  /*c380*/  SEL R6, R6, RZ, !P1 ;  /* 0x000000ff06067207 */ /* 0x000fe20004800000 */
[----:B------:R-:W-:Y:S01]  /*c390*/  @UP1 ULDC UR6, c[0x0][0x2c0] ;  /* 0x0000b00000061ab9 */ /* 0x000fe20000000800 */
[----:B------:R-:W-:Y:S01]  /*c3a0*/  LEA.HI.X R9, R10, UR5, R0, 0x1, P0 ;  /* 0x000000050a097c11 */ /* 0x000fe200080f0c00 */
[----:B------:R-:W-:Y:S01]  /*c3b0*/  @!UP1 UMOV UR6, 0x1 ;  /* 0x0000000100069882 */ /* 0x000fe20000000000 */
[----:B------:R-:W-:Y:S01]  /*c3c0*/  IADD3 R12, P0, R8, UR4, RZ ;  /* 0x00000004080c7c10 */ /* 0x000fe2000ff1e0ff */
[----:B------:R-:W-:Y:S01]  /*c3d0*/  IMAD R23, R23, UR9, R6 ;  /* 0x0000000917177c24 */ /* 0x000fe2000f8e0206 */
[----:B------:R-:W-:Y:S01]  /*c3e0*/  IADD3 R6, -R133, UR15, RZ ;  /* 0x0000000f85067c10 */ /* 0x000fe2000fffe1ff */
[----:B------:R1:W-:Y:S01]  /*c3f0*/  STG.E.128 desc[UR12][R8.64], RZ ;  /* 0x000000ff08007986 */ /* 0x0003e2000c101d0c */
[----:B------:R-:W-:Y:S01]  /*c400*/  IADD3.X R13, R9, UR7, RZ, P0, !PT ;  /* 0x00000007090d7c10 */ /* 0x000fe200087fe4ff */
[----:B------:R-:W-:Y:S01]  /*c410*/  IMAD R133, R133, UR6, RZ ;  /* 0x0000000685857c24 */ /* 0x000fe2000f8e02ff */
[----:B------:R-:W-:Y:S01]  /*c420*/  IADD3 R14, P0, R12, UR4, RZ ;  /* 0x000000040c0e7c10 */ /* 0x000fe2000ff1e0ff */
[----:B------:R1:W-:Y:S01]  /*c430*/  STG.E.128 desc[UR12][R8.64+0x40], RZ ;  /* 0x000040ff08007986 */ /* 0x0003e2000c101d0c */
[C---:B------:R-:W-:Y:S01]  /*c440*/  ISETP.GE.OR P6, PT, R2.reuse, R6, P3 ;  /* 0x000000060200720c */ /* 0x040fe20001fc6670 */
[----:B------:R-:W-:Y:S01]  /*c450*/  VIADD R5, R2, 0x20 ;  /* 0x0000002002057836 */ /* 0x000fe20000000000 */
[----:B------:R-:W-:Y:S01]  /*c460*/  IADD3.X R15, R13, UR7, RZ, P0, !PT ;  /* 0x000000070d0f7c10 */ /* 0x000fe200087fe4ff */
[----:B------:R1:W-:Y:S01]  /*c470*/  STG.E.128 desc[UR12][R8.64+0x80], RZ ;  /* 0x000080ff08007986 */ /* 0x0003e2000c101d0c */
[----:B------:R-:W-:Y:S01]  /*c480*/  IADD3 R16, P0, R14, UR4, RZ ;  /* 0x000000040e107c10 */ /* 0x000fe2000ff1e0ff */
[----:B------:R-:W-:Y:S01]  /*c490*/  VIADD R11, R2, 0x40 ;  /* 0x00000040020b7836 */ /* 0x000fe20000000000 */
[----:B------:R-:W-:Y:S01]  /*c4a0*/  SHF.R.S32.HI R0, RZ, 0x1f, R4 ;  /* 0x0000001fff007819 */ /* 0x000fe20000011404 */
[----:B------:R1:W-:Y:S01]  /*c4b0*/  STG.E.128 desc[UR12][R12.64], RZ ;  /* 0x000000ff0c007986 */ /* 0x0003e2000c101d0c */
[----:B------:R-:W-:-:S02]  /*c4c0*/  IADD3.X R17, R15, UR7, RZ, P0, !PT ;  /* 0x000000070f117c10 */ /* 0x000fc400087fe4ff */
[----:B------:R-:W-:Y:S01]  /*c4d0*/  SEL R4, R4, RZ, P1 ;  /* 0x000000ff04047207 */ /* 0x000fe20000800000 */
[----:B------:R1:W-:Y:S01]  /*c4e0*/  STG.E.128 desc[UR12][R12.64+0x40], RZ ;  /* 0x000040ff0c007986 */ /* 0x0003e2000c101d0c */
[----:B------:R-:W-:Y:S02]  /*c4f0*/  SEL R0, R0, RZ, P1 ;  /* 0x000000ff00007207 */ /* 0x000fe40000800000 */
[----:B------:R-:W-:Y:S01]  /*c500*/  IADD3 R4, P2, P1, R133, R4, R23 ;  /* 0x0000000485047210 */ /* 0x000fe2000795e017 */
[----:B------:R1:W-:Y:S01]  /*c510*/  STG.E.128 desc[UR12][R12.64+0x80], RZ ;  /* 0x000080ff0c007986 */ /* 0x0003e2000c101d0c */
[----:B------:R-:W-:Y:S02]  /*c520*/  SHF.R.S32.HI R133, RZ, 0x1f, R133 ;  /* 0x0000001fff857819 */ /* 0x000fe40000011485 */
[----:B------:R-:W-:Y:S01]  /*c530*/  SHF.R.S32.HI R23, RZ, 0x1f, R23 ;  /* 0x0000001fff177819 */ /* 0x000fe20000011417 */
[----:B------:R1:W-:Y:S01]  /*c540*/  STG.E.128 desc[UR12][R14.64], RZ ;  /* 0x000000ff0e007986 */ /* 0x0003e2000c101d0c */
[----:B------:R-:W-:-:S02]  /*c550*/  ISETP.GE.OR P5, PT, R5, R6, P3 ;  /* 0x000000060500720c */ /* 0x000fc40001fa6670 */
[-C--:B------:R-:W-:Y:S01]  /*c560*/  ISETP.GE.OR P4, PT, R11, R6.reuse, P3 ;  /* 0x000000060b00720c */ /* 0x080fe20001f86670 */
[----:B------:R1:W-:Y:S01]  /*c570*/  STG.E.128 desc[UR12][R14.64+0x40], RZ ;  /* 0x000040ff0e007986 */ /* 0x0003e2000c101d0c */
[----:B------:R-:W-:Y:S02]  /*c580*/  ISETP.GE.OR P3, PT, R7, R6, P3 ;  /* 0x000000060700720c */ /* 0x000fe40001f66670 */
[----:B------:R-:W-:Y:S01]  /*c590*/  IADD3.X R0, R133, R0, R23, P2, P1 ;  /* 0x0000000085007210 */ /* 0x000fe200017e2417 */
[----:B------:R1:W-:Y:S04]  /*c5a0*/  STG.E.128 desc[UR12][R14.64+0x80], RZ ;  /* 0x000080ff0e007986 */ /* 0x0003e8000c101d0c */
[----:B------:R1:W-:Y:S04]  /*c5b0*/  STG.E.128 desc[UR12][R16.64], RZ ;  /* 0x000000ff10007986 */ /* 0x0003e8000c101d0c */
[----:B------:R1:W-:Y:S04]  /*c5c0*/  STG.E.128 desc[UR12][R16.64+0x40], RZ ;  /* 0x000040ff10007986 */ /* 0x0003e8000c101d0c */
[----:B------:R1:W-:Y:S01]  /*c5d0*/  STG.E.128 desc[UR12][R16.64+0x80], RZ ;  /* 0x000080ff10007986 */ /* 0x0003e2000c101d0c */
[----:B------:R-:W-:Y:S05]  /*c5e0*/  @P6 BRA `(.L_x_12) ;  /* 0x0000000000206947 */ /* 0x000fea0003800000 */
[----:B-1----:R-:W-:Y:S01]  /*c5f0*/  IMAD R9, R2, UR6, RZ ;  /* 0x0000000602097c24 */ /* 0x002fe2000f8e02ff */
[----:B------:R-:W-:-:S04]  /*c600*/  ULDC.64 UR4, c[0x0][0x2b0] ;  /* 0x0000ac0000047ab9 */ /* 0x000fc80000000a00 */
[----:B------:R-:W-:-:S04]  /*c610*/  IADD3 R3, P0, R9, R4, RZ ;  /* 0x0000000409037210 */ /* 0x000fc80007f1e0ff */
[----:B------:R-:W-:Y:S02]  /*c620*/  LEA.HI.X.SX32 R2, R9, R0, 0x1, P0 ;  /* 0x0000000009027211 */ /* 0x000fe400000f0eff */
[----:B------:R-:W-:-:S04]  /*c630*/  LEA R8, P0, R3, UR4, 0x2 ;  /* 0x0000000403087c11 */ /* 0x000fc8000f8010ff */
[----:B------:R-:W-:Y:S01]  /*c640*/  LEA.HI.X R9, R3, UR5, R2, 0x2, P0 ;  /* 0x0000000503097c11 */ /* 0x000fe200080f1402 */
[----:B------:R-:W-:-:S05]  /*c650*/  IMAD.MOV.U32 R3, RZ, RZ, 0x7f800000 ;  /* 0x7f800000ff037424 */ /* 0x000fca00078e00ff */
[----:B------:R2:W-:Y:S03]  /*c660*/  STG.E desc[UR12][R8.64], R3 ;  /* 0x0000000308007986 */ /* 0x0005e6000c10190c */
.L_x_12:
[----:B------:R-:W-:Y:S05]  /*c670*/  BSYNC B0 ;  /* 0x0000000000007941 */ /* 0x000fea0003800000 */
.L_x_11:
[----:B------:R-:W-:Y:S04]  /*c680*/  BSSY B0, `(.L_x_13) ;  /* 0x000000a000007945 */ /* 0x000fe80003800000 */
[----:B------:R-:W-:Y:S05]  /*c690*/  @P5 BRA `(.L_x_14) ;  /* 0x0000000000205947 */ /* 0x000fea0003800000 */
[----:B------:R-:W-:Y:S01]  /*c6a0*/  IMAD R5, R5, UR6, RZ ;  /* 0x0000000605057c24 */ /* 0x000fe2000f8e02ff */
[----:B------:R-:W-:-:S04]  /*c6b0*/  ULDC.64 UR4, c[0x0][0x2b0] ;  /* 0x0000ac0000047ab9 */ /* 0x000fc80000000a00 */
[----:B--2---:R-:W-:-:S04]  /*c6c0*/  IADD3 R3, P0, R5, R4, RZ ;  /* 0x0000000405037210 */ /* 0x004fc80007f1e0ff */
[----:B------:R-:W-:Y:S02]  /*c6d0*/  LEA.HI.X.SX32 R2, R5, R0, 0x1, P0 ;  /* 0x0000000005027211 */ /* 0x000fe400000f0eff */
[----:B-1----:R-:W-:-:S04]  /*c6e0*/  LEA R8, P0, R3, UR4, 0x2 ;  /* 0x0000000403087c11 */ /* 0x002fc8000f8010ff */
[----:B------:R-:W-:Y:S01]  /*c6f0*/  LEA.HI.X R9, R3, UR5, R2, 0x2, P0 ;  /* 0x0000000503097c11 */ /* 0x000fe200080f1402 */
[----:B------:R-:W-:-:S05]  /*c700*/  IMAD.MOV.U32 R3, RZ, RZ, 0x7f800000 ;  /* 0x7f800000ff037424 */ /* 0x000fca00078e00ff */
[----:B------:R3:W-:Y:S03]  /*c710*/  STG.E desc[UR12][R8.64], R3 ;  /* 0x0000000308007986 */ /* 0x0007e6000c10190c */
.L_x_14:
[----:B------:R-:W-:Y:S05]  /*c720*/  BSYNC B0 ;  /* 0x0000000000007941 */ /* 0x000fea0003800000 */
.L_x_13:
[----:B------:R-:W-:Y:S04]  /*c730*/  BSSY B0, `(.L_x_15) ;  /* 0x000000a000007945 */ /* 0x000fe80003800000 */
[----:B------:R-:W-:Y:S05]  /*c740*/  @P4 BRA `(.L_x_16) ;  /* 0x0000000000204947 */ /* 0x000fea0003800000 */
[----:B------:R-:W-:Y:S01]  /*c750*/  IMAD R11, R11, UR6, RZ ;  /* 0x000000060b0b7c24 */ /* 0x000fe2000f8e02ff */
[----:B------:R-:W-:-:S04]  /*c760*/  ULDC.64 UR4, c[0x0][0x2b0] ;  /* 0x0000ac0000047ab9 */ /* 0x000fc80000000a00 */
[----:B--23--:R-:W-:-:S04]  /*c770*/  IADD3 R3, P0, R11, R4, RZ ;  /* 0x000000040b037210 */ /* 0x00cfc80007f1e0ff */
[----:B------:R-:W-:Y:S02]  /*c780*/  LEA.HI.X.SX32 R2, R11, R0, 0x1, P0 ;  /* 0x000000000b027211 */ /* 0x000fe400000f0eff */
[----:B-1----:R-:W-:-:S04]  /*c790*/  LEA R8, P0, R3, UR4, 0x2 ;  /* 0x0000000403087c11 */ /* 0x002fc8000f8010ff */
[----:B------:R-:W-:Y:S01]  /*c7a0*/  LEA.HI.X R9, R3, UR5, R2, 0x2, P0 ;  /* 0x0000000503097c11 */ /* 0x000fe200080f1402 */
[----:B------:R-:W-:-:S05]  /*c7b0*/  IMAD.MOV.U32 R3, RZ, RZ, 0x7f800000 ;  /* 0x7f800000ff037424 */ /* 0x000fca00078e00ff */
[----:B------:R4:W-:Y:S03]  /*c7c0*/  STG.E desc[UR12][R8.64], R3 ;  /* 0x0000000308007986 */ /* 0x0009e6000c10190c */
.L_x_16:
[----:B------:R-:W-:Y:S05]  /*c7d0*/  BSYNC B0 ;  /* 0x0000000000007941 */ /* 0x000fea0003800000 */
.L_x_15:
[----:B------:R-:W-:Y:S05]  /*c7e0*/  @P3 EXIT ;  /* 0x000000000000394d */ /* 0x000fea0003800000 */
[----:B------:R-:W-:Y:S01]  /*c7f0*/  IMAD R7, R7, UR6, RZ ;  /* 0x0000000607077c24 */ /* 0x000fe2000f8e02ff */
[----:B------:R-:W-:Y:S01]  /*c800*/  ULDC.64 UR4, c[0x0][0x2b0] ;  /* 0x0000ac0000047ab9 */ /* 0x000fe20000000a00 */
[----:B------:R-:W-:-:S03]  /*c810*/  IMAD.MOV.U32 R5, RZ, RZ, 0x7f800000 ;  /* 0x7f800000ff057424 */ /* 0x000fc600078e00ff */
[----:B------:R-:W-:-:S04]  /*c820*/  IADD3 R4, P0, R7, R4, RZ ;  /* 0x0000000407047210 */ /* 0x000fc80007f1e0ff */
[----:B------:R-:W-:Y:S02]  /*c830*/  LEA.HI.X.SX32 R7, R7, R0, 0x1, P0 ;  /* 0x0000000007077211 */ /* 0x000fe400000f0eff */
[----:B------:R-:W-:-:S04]  /*c840*/  LEA R2, P0, R4, UR4, 0x2 ;  /* 0x0000000404027c11 */ /* 0x000fc8000f8010ff */
[----:B--234-:R-:W-:-:S05]  /*c850*/  LEA.HI.X R3, R4, UR5, R7, 0x2, P0 ;  /* 0x0000000504037c11 */ /* 0x01cfca00080f1407 */
[----:B------:R-:W-:Y:S01]  /*c860*/  STG.E desc[UR12][R2.64], R5 ;  /* 0x0000000502007986 */ /* 0x000fe2000c10190c */
[----:B------:R-:W-:Y:S05]  /*c870*/  EXIT ;  /* 0x000000000000794d */ /* 0x000fea0003800000 */
.L_x_17:
[----:B------:R-:W-:-:S00]  /*c880*/  BRA `(.L_x_17) ;  /* 0xfffffffc00fc7947 */ /* 0x000fc0000383ffff */
[----:B------:R-:W-:-:S00]  /*c890*/  NOP ;  /* 0x0000000000007918 */ /* 0x000fc00000000000 */
        /* <DEDUP_REMOVED lines=14> */
.L_x_1141:


//--------------------- .text._ZN5flash16flash_fwd_kernelI23Flash_fwd_kernel_traitsILi96ELi128ELi64ELi4ELb0ELb0EN7cutlass10bfloat16_tE19Flash_kernel_traitsILi96ELi128ELi64ELi4ES3_EELb0ELb1ELb0ELb0ELb0ELb1ELb0ELb0EEEvNS_16Flash_fwd_paramsE --------------------------
	.section	.text._ZN5flash16flash_fwd_kernelI23Flash_fwd_kernel_traitsILi96ELi128ELi64ELi4ELb0ELb0EN7cutlass10bfloat16_tE19Flash_kernel_traitsILi96ELi128ELi64ELi4ES3_EELb0ELb1ELb0ELb0ELb0ELb1ELb0ELb0EEEvNS_16Flash_fwd_paramsE,"ax",@progbits
	.align	128
        .global         _ZN5flash16flash_fwd_kernelI23Flash_fwd_kernel_traitsILi96ELi128ELi64ELi4ELb0ELb0EN7cutlass10bfloat16_tE19Flash_kernel_traitsILi96ELi128ELi64ELi4ES3_EELb0ELb1ELb0ELb0ELb0ELb1ELb0ELb0EEEvNS_16Flash_fwd_paramsE
        .type           _ZN5flash16flash_fwd_kernelI23Flash_fwd_kernel_traitsILi96ELi128ELi64ELi4ELb0ELb0EN7cutlass10bfloat16_tE19Flash_kernel_traitsILi96ELi128ELi64ELi4ES3_EELb0ELb1ELb0ELb0ELb0ELb1ELb0ELb0EEEvNS_16Flash_fwd_paramsE,@function
        .size           _ZN5flash16flash_fwd_kernelI23Flash_fwd_kernel_traitsILi96ELi128ELi64ELi4ELb0ELb0EN7cutlass10bfloat16_tE19Flash_kernel_traitsILi96ELi128ELi64ELi4ES3_EELb0ELb1ELb0ELb0ELb0ELb1ELb0ELb0EEEvNS_16Flash_fwd_paramsE,(.L_x_1142 - _ZN5flash16flash_fwd_kernelI23Flash_fwd_kernel_traitsILi96ELi128ELi64ELi4ELb0ELb0EN7cutlass10bfloat16_tE19Flash_kernel_traitsILi96ELi128ELi64ELi4ES3_EELb0ELb1ELb0ELb0ELb0ELb1ELb0ELb0EEEvNS_16Flash_fwd_paramsE)
        .other          _ZN5flash16flash_fwd_kernelI23Flash_fwd_kernel_traitsILi96ELi128ELi64ELi4ELb0ELb0EN7cutlass10bfloat16_tE19Flash_kernel_traitsILi96ELi128ELi64ELi4ES3_EELb0ELb1ELb0ELb0ELb0ELb1ELb0ELb0EEEvNS_16Flash_fwd_paramsE,@"STO_CUDA_ENTRY STV_DEFAULT"
_ZN5flash16flash_fwd_kernelI23Flash_fwd_kernel_traitsILi96ELi128ELi64ELi4ELb0ELb0EN7cutlass10bfloat16_tE19Flash_kernel_traitsILi96ELi128ELi64ELi4ES3_EELb0ELb1ELb0ELb0ELb0ELb1ELb0ELb0EEEvNS_16Flash_fwd_paramsE:
.text._ZN5flash16flash_fwd_kernelI23Flash_fwd_kernel_traitsILi96ELi128ELi64ELi4ELb0ELb0EN7cutlass10bfloat16_tE19Flash_kernel_traitsILi96ELi128ELi64ELi4ES3_EELb0ELb1ELb0ELb0ELb0ELb1ELb0ELb0EEEvNS_16Flash_fwd_paramsE:
[----:B------:R-:W-:Y:S08]  /*0000*/  LDC R1, c[0x0][0x28] ;  /* 0x00000a00ff017b82 */ /* 0x000ff00000000800 */
[----:B------:R-:W1:Y:S01]  /*0010*/  S2UR UR8, SR_CTAID.Y ;  /* 0x00000000000879c3 */ /* 0x000e620000002600 */
[----:B------:R-:W-:Y:S01]  /*0020*/  ULDC.64 UR4, c[0x0][0x300] ;  /* 0x0000c00000047ab9 */ /* 0x000fe20000000a00 */
[----:B------:R-:W-:Y:S01]  /*0030*/  ULDC.64 UR6, c[0x0][0x2f0] ;  /* 0x0000bc0000067ab9 */ /* 0x000fe20000000a00 */
[----:B------:R-:W-:-:S02]  /*0040*/  UISETP.NE.U32.AND UP1, UPT, UR4, URZ, UPT ;  /* 0x0000003f0400728c */ /* 0x000fc4000bf25070 */
[----:B------:R-:W-:Y:S02]  /*0050*/  UISETP.NE.U32.AND UP2, UPT, UR6, URZ, UPT ;  /* 0x0000003f0600728c */ /* 0x000fe4000bf45070 */
[----:B------:R-:W-:Y:S02]  /*0060*/  UISETP.NE.AND.EX UP1, UPT, UR5, URZ, UPT, UP1 ;  /* 0x0000003f0500728c */ /* 0x000fe4000bf25310 */
[----:B------:R-:W-:Y:S01]  /*0070*/  UISETP.NE.AND.EX UP2, UPT, UR7, URZ, UPT, UP2 ;  /* 0x0000003f0700728c */ /* 0x000fe2000bf45320 */
[----:B------:R-:W-:Y:S01]  /*0080*/  ULDC.64 UR10, c[0x0][0x2f0] ;  /* 0x0000bc00000a7ab9 */ /* 0x000fe20000000a00 */
[----:B------:R-:W-:Y:S02]  /*0090*/  ULDC.U8 UR6, c[0x0][0x3c2] ;  /* 0x0000f08000067ab9 */ /* 0x000fe40000000000 */
[----:B------:R-:W-:Y:S01]  /*00a0*/  PLOP3.LUT P0, PT, PT, PT, UP1, 0x80, 0x0 ;  /* 0x000000000000781c */ /* 0x000fe20003f0f018 */
[----:B------:R-:W-:Y:S01]  /*00b0*/  ULDC.64 UR4, c[0x0][0x2f8] ;  /* 0x0000be0000047ab9 */ /* 0x000fe20000000a00 */
[----:B------:R-:W-:Y:S01]  /*00c0*/  PLOP3.LUT P2, PT, PT, PT, UP2, 0x80, 0x0 ;  /* 0x000000000000781c */ /* 0x000fe20003f4f028 */
[----:B------:R-:W-:-:S02]  /*00d0*/  UISETP.NE.AND UP3, UPT, UR6, URZ, UPT ;  /* 0x0000003f0600728c */ /* 0x000fc4000bf65270 */
[----:B------:R-:W-:Y:S01]  /*00e0*/  UISETP.EQ.U32.AND UP0, UPT, UR4, URZ, UPT ;  /* 0x0000003f0400728c */ /* 0x000fe2000bf02070 */
[----:B------:R-:W-:Y:S01]  /*00f0*/  ULDC.64 UR18, c[0x0][0x208] ;  /* 0x0000820000127ab9 */ /* 0x000fe20000000a00 */
[----:B------:R-:W-:Y:S02]  /*0100*/  ULDC.64 UR6, c[0x0][0x2f8] ;  /* 0x0000be0000067ab9 */ /* 0x000fe40000000a00 */
[----:B------:R-:W-:Y:S02]  /*0110*/  UISETP.EQ.OR.EX UP0, UPT, UR5, URZ, !UP3, UP0 ;  /* 0x0000003f0500728c */ /* 0x000fe4000df02700 */
[----:B-1----:R-:W-:-:S06]  /*0120*/  UIMAD.WIDE UR10, UR8, 0x4, UR10 ;  /* 0x00000004080a78a5 */ /* 0x002fcc000f8e020a */
[----:B------:R-:W-:Y:S02]  /*0130*/  IMAD.U32 R10, RZ, RZ, UR10 ;  /* 0x0000000aff0a7e24 */ /* 0x000fe4000f8e00ff */
[----:B------:R-:W-:Y:S01]  /*0140*/  IMAD.U32 R11, RZ, RZ, UR11 ;  /* 0x0000000bff0b7e24 */ /* 0x000fe2000f8e00ff */
[----:B------:R-:W-:Y:S02]  /*0150*/  @UP1 ULDC.64 UR10, c[0x0][0x300] ;  /* 0x0000c000000a1ab9 */ /* 0x000fe40000000a00 */
[----:B------:R-:W-:Y:S02]  /*0160*/  @UP1 UIMAD.WIDE UR10, UR8, 0x4, UR10 ;  /* 0x00000004080a18a5 */ /* 0x000fe4000f8e020a */
[----:B------:R-:W2:Y:S04]  /*0170*/  @P2 LDG.E R4, desc[UR18][R10.64] ;  /* 0x000000120a042981 */ /* 0x000ea8000c1e1900 */
[----:B------:R-:W-:Y:S01]  /*0180*/  IMAD.U32 R8, RZ, RZ, UR10 ;  /* 0x0000000aff087e24 */ /* 0x000fe2000f8e00ff */
[----:B------:R-:W3:Y:S01]  /*0190*/  @P2 LDG.E R0, desc[UR18][R10.64+0x4] ;  /* 0x000004120a002981 */ /* 0x000ee2000c1e1900 */
[----:B------:R-:W-:Y:S01]  /*01a0*/  IMAD.U32 R9, RZ, RZ, UR11 ;  /* 0x0000000bff097e24 */ /* 0x000fe2000f8e00ff */
[----:B------:R-:W-:Y:S01]  /*01b0*/  PLOP3.LUT P1, PT, PT, PT, UP0, 0x80, 0x0 ;  /* 0x000000000000781c */ /* 0x000fe20003f2f008 */
[----:B------:R-:W-:-:S03]  /*01c0*/  UIMAD.WIDE UR6, UR8, 0x4, UR6 ;  /* 0x00000004080678a5 */ /* 0x000fc6000f8e0206 */
[----:B------:R-:W4:Y:S03]  /*01d0*/  @P0 LDG.E R2, desc[UR18][R8.64] ;  /* 0x0000001208020981 */ /* 0x000f26000c1e1900 */
[----:B------:R-:W-:Y:S02]  /*01e0*/  IMAD.U32 R6, RZ, RZ, UR6 ;  /* 0x00000006ff067e24 */ /* 0x000fe4000f8e00ff */
[----:B------:R-:W-:-:S05]  /*01f0*/  IMAD.U32 R7, RZ, RZ, UR7 ;  /* 0x00000007ff077e24 */ /* 0x000fca000f8e00ff */
[----:B------:R-:W5:Y:S01]  /*0200*/  @!P1 LDG.E R3, desc[UR18][R6.64] ;  /* 0x0000001206039981 */ /* 0x000f62000c1e1900 */
[----:B------:R-:W-:Y:S01]  /*0210*/  UMOV UR15, 0xffffffff ;  /* 0xffffffff000f7882 */ /* 0x000fe20000000000 */
[----:B------:R-:W-:Y:S01]  /*0220*/  UMOV UR9, URZ ;  /* 0x0000003f00097c82 */ /* 0x000fe20008000000 */
[----:B------:R-:W-:Y:S01]  /*0230*/  UMOV UR21, 0xffffffff ;  /* 0xffffffff00157882 */ /* 0x000fe20000000000 */
[----:B------:R-:W1:Y:S08]  /*0240*/  S2UR UR16, SR_CTAID.X ;  /* 0x00000000001079c3 */ /* 0x000e700000002500 */
[----:B------:R-:W1:Y:S01]  /*0250*/  S2UR UR10, SR_CTAID.Z ;  /* 0x00000000000a79c3 */ /* 0x000e620000002700 */
[----:B--2---:R-:W-:-:S02]  /*0260*/  @P2 R2UR UR15, R4 ;  /* 0x00000000040f22ca */ /* 0x004fc400000e0000 */
[----:B---3--:R-:W-:Y:S02]  /*0270*/  @P2 R2UR UR27, R0 ;  /* 0x00000000001b22ca */ /* 0x008fe400000e0000 */
[----:B----4-:R-:W-:Y:S02]  /*0280*/  @P0 R2UR UR9, R2 ;  /* 0x00000000020902ca */ /* 0x010fe400000e0000 */
[----:B------:R-:W-:-:S04]  /*0290*/  ISETP.NE.U32.AND P0, PT, RZ, UR4, PT ;  /* 0x00000004ff007c0c */ /* 0x000fc8000bf05070 */
[----:B------:R-:W-:-:S05]  /*02a0*/  ISETP.NE.AND.EX P0, PT, RZ, UR5, PT, P0 ;  /* 0x00000005ff007c0c */ /* 0x000fca000bf05300 */
[----:B------:R-:W-:Y:S01]  /*02b0*/  @UP2 UIADD3 UR27, UR27, -UR15, URZ ;  /* 0x8000000f1b1b2290 */ /* 0x000fe2000fffe03f */
[----:B-----5:R-:W-:-:S06]  /*02c0*/  @!P1 R2UR UR21, R3 ;  /* 0x00000000031592ca */ /* 0x020fcc00000e0000 */
[----:B------:R-:W-:Y:S01]  /*02d0*/  @!UP2 ULDC UR27, c[0x0][0x2c4] ;  /* 0x0000b100001baab9 */ /* 0x000fe20000000800 */
[----:B-1----:R-:W-:Y:S08]  /*02e0*/  @!P0 BRA `(.L_x_18) ;  /* 0x00000000001c8947 */ /* 0x002ff00003800000 */
[----:B------:R-:W-:-:S13]  /*02f0*/  PLOP3.LUT P0, PT, PT, PT, UP3, 0x80, 0x0 ;  /* 0x000000000000781c */ /* 0x000fda0003f0f038 */
[----:B------:R-:W2:Y:S04]  /*0300*/  @P0 LDG.E R0, desc[UR18][R6.64+0x4] ;  /* 0x0000041206000981 */ /* 0x000ea8000c1e1900 */
[----:B------:R-:W3:Y:S01]  /*0310*/  @!P0 LDG.E R2, desc[UR18][R6.64] ;  /* 0x0000001206028981 */ /* 0x000ee2000c1e1900 */
[----:B--2---:R-:W-:-:S13]  /*0320*/  @P0 R2UR UR6, R0 ;  /* 0x00000000000602ca */ /* 0x004fda00000e0000 */
[----:B------:R-:W-:-:S07]  /*0330*/  @UP3 UIADD3 UR6, UR6, -UR21, URZ ;  /* 0x8000001506063290 */ /* 0x000fce000fffe03f */
[----:B---3--:R-:W-:Y:S01]  /*0340*/  @!P0 R2UR UR6, R2 ;  /* 0x00000000020682ca */ /* 0x008fe200000e0000 */
[----:B------:R-:W-:-:S14]  /*0350*/  BRA `(.L_x_19) ;  /* 0x0000000000047947 */ /* 0x000fdc0003800000 */
.L_x_18:
[----:B------:R-:W-:-:S05]  /*0360*/  ULDC UR6, c[0x0][0x2c8] ;  /* 0x0000b20000067ab9 */ /* 0x000fca0000000800 */
.L_x_19:
[----:B------:R-:W-:Y:S02]  /*0370*/  ULDC.64 UR4, c[0x0][0x308] ;  /* 0x0000c20000047ab9 */ /* 0x000fe40000000a00 */
[----:B------:R-:W-:-:S04]  /*0380*/  UISETP.NE.U32.AND UP2, UPT, UR4, URZ, UPT ;  /* 0x0000003f0400728c */ /* 0x000fc8000bf45070 */
[----:B------:R-:W-:-:S06]  /*0390*/  UISETP.NE.AND.EX UP2, UPT, UR5, URZ, UPT, UP2 ;  /* 0x0000003f0500728c */ /* 0x000fcc000bf45320 */
[----:B------:R-:W-:-:S05]  /*03a0*/  PLOP3.LUT P0, PT, PT, PT, UP2, 0x80, 0x0 ;  /* 0x000000000000781c */ /* 0x000fca0003f0f028 */
[----:B------:R-:W-:Y:S02]  /*03b0*/  @UP2 ULDC.64 UR4, c[0x0][0x308] ;  /* 0x0000c20000042ab9 */ /* 0x000fe40000000a00 */
[----:B------:R-:W-:-:S06]  /*03c0*/  @UP2 UIMAD.WIDE UR4, UR8, 0x4, UR4 ;  /* 0x00000004080428a5 */ /* 0x000fcc000f8e0204 */
[----:B------:R-:W-:Y:S02]  /*03d0*/  IMAD.U32 R2, RZ, RZ, UR4 ;  /* 0x00000004ff027e24 */ /* 0x000fe4000f8e00ff */
[----:B------:R-:W-:Y:S01]  /*03e0*/  IMAD.U32 R3, RZ, RZ, UR5 ;  /* 0x00000005ff037e24 */ /* 0x000fe2000f8e00ff */
[----:B------:R-:W-:Y:S01]  /*03f0*/  USHF.L.U32 UR26, UR16, 0x7, URZ ;  /* 0x00000007101a7899 */ /* 0x000fe2000800063f */
[----:B------:R-:W-:-:S03]  /*0400*/  @!UP2 ULDC.64 UR4, c[0x0][0x318] ;  /* 0x0000c6000004aab9 */ /* 0x000fc60000000a00 */
[----:B------:R-:W2:Y:S01]  /*0410*/  @P0 LDG.E R0, desc[UR18][R2.64] ;  /* 0x0000001202000981 */ /* 0x000ea2000c1e1900 */
[----:B------:R-:W-:Y:S02]  /*0420*/  UISETP.GT.AND UP1, UPT, UR27, UR26, UPT ;  /* 0x0000001a1b00728c */ /* 0x000fe4000bf24270 */
[----:B------:R-:W-:-:S03]  /*0430*/  @!UP2 UISETP.NE.U32.AND UP0, UPT, UR4, URZ, UPT ;  /* 0x0000003f0400a28c */ /* 0x000fc6000bf05070 */
[----:B------:R-:W-:Y:S01]  /*0440*/  @!UP2 ULDC UR4, c[0x0][0x2cc] ;  /* 0x0000b3000004aab9 */ /* 0x000fe20000000800 */
[----:B------:R-:W-:-:S04]  /*0450*/  @!UP2 UISETP.NE.AND.EX UP0, UPT, UR5, URZ, UPT, UP0 ;  /* 0x0000003f0500a28c */ /* 0x000fc8000bf05300 */
[----:B------:R-:W-:Y:S01]  /*0460*/  @!UP2 USEL UR4, UR4, URZ, UP0 ;  /* 0x0000003f0404a287 */ /* 0x000fe20008000000 */
[----:B--2---:R-:W-:Y:S02]  /*0470*/  @P0 R2UR UR24, R0 ;  /* 0x00000000001802ca */ /* 0x004fe400000e0000 */
[----:B------:R-:W-:-:S11]  /*0480*/  PLOP3.LUT P0, PT, PT, PT, UP1, 0x80, 0x0 ;  /* 0x000000000000781c */ /* 0x000fd60003f0f018 */
[----:B------:R-:W-:Y:S02]  /*0490*/  @UP2 UIADD3 UR24, UR24, -UR9, URZ ;  /* 0x8000000918182290 */ /* 0x000fe4000fffe03f */
[----:B------:R-:W-:Y:S01]  /*04a0*/  @!UP2 UIADD3 UR24, UR4, UR6, -UR9 ;  /* 0x000000060418a290 */ /* 0x000fe2000fffe809 */
[----:B------:R-:W-:Y:S11]  /*04b0*/  @!P0 EXIT ;  /* 0x000000000000894d */ /* 0x000ff60003800000 */
[----:B------:R-:W-:Y:S01]  /*04c0*/  UIADD3 UR5, -UR27, 0xbf, UR26 ;  /* 0x000000bf1b057890 */ /* 0x000fe2000fffe11a */
[----:B------:R-:W1:Y:S01]  /*04d0*/  S2R R2, SR_TID.X ;  /* 0x0000000000027919 */ /* 0x000e620000002100 */
[----:B------:R-:W-:Y:S01]  /*04e0*/  ULDC UR25, c[0x0][0x398] ;  /* 0x0000e60000197ab9 */ /* 0x000fe20000000800 */
[----:B------:R-:W-:Y:S02]  /*04f0*/  UIADD3 UR7, UR24, 0x3f, URZ ;  /* 0x0000003f18077890 */ /* 0x000fe4000fffe03f */
[----:B------:R-:W-:Y:S02]  /*0500*/  UIADD3 UR5, UR5, UR25, UR24 ;  /* 0x0000001905057290 */ /* 0x000fe4000fffe018 */
[----:B------:R-:W-:Y:S02]  /*0510*/  USHF.R.S32.HI UR6, URZ, 0x1f, UR7 ;  /* 0x0000001f3f067899 */ /* 0x000fe40008011407 */
[----:B------:R-:W-:Y:S02]  /*0520*/  USHF.R.S32.HI UR4, URZ, 0x1f, UR5 ;  /* 0x0000001f3f047899 */ /* 0x000fe40008011405 */
[----:B------:R-:W-:-:S02]  /*0530*/  ULEA.HI UR6, UR6, UR7, URZ, 0x6 ;  /* 0x0000000706067291 */ /* 0x000fc4000f8f303f */
[----:B------:R-:W-:Y:S02]  /*0540*/  ULEA.HI UR4, UR4, UR5, URZ, 0x6 ;  /* 0x0000000504047291 */ /* 0x000fe4000f8f303f */
[----:B------:R-:W-:Y:S02]  /*0550*/  USHF.R.S32.HI UR6, URZ, 0x6, UR6 ;  /* 0x000000063f067899 */ /* 0x000fe40008011406 */
[----:B------:R-:W-:-:S04]  /*0560*/  USHF.R.S32.HI UR4, URZ, 0x6, UR4 ;  /* 0x000000063f047899 */ /* 0x000fc80008011404 */
[----:B------:R-:W-:-:S04]  /*0570*/  UISETP.LT.AND UP0, UPT, UR6, UR4, UPT ;  /* 0x000000040600728c */ /* 0x000fc8000bf01270 */
[----:B------:R-:W-:-:S04]  /*0580*/  USEL UR23, UR6, UR4, UP0 ;  /* 0x0000000406177287 */ /* 0x000fc80008000000 */
[----:B------:R-:W-:-:S06]  /*0590*/  UISETP.GE.AND UP0, UPT, UR23, 0x1, UPT ;  /* 0x000000011700788c */ /* 0x000fcc000bf06270 */
[----:B------:R-:W-:-:S13]  /*05a0*/  PLOP3.LUT P0, PT, PT, PT, UP0, 0x80, 0x0 ;  /* 0x000000000000781c */ /* 0x000fda0003f0f008 */
[----:B-1----:R-:W-:Y:S05]  /*05b0*/  @!P0 BRA `(.L_x_20) ;  /* 0x0000010000688947 */ /* 0x002fea0003800000 */
[----:B------:R-:W1:Y:S01]  /*05c0*/  LDC R20, c[0x0][0x278] ;  /* 0x00009e00ff147b82 */ /* 0x000e620000000800 */
[----:B------:R-:W2:Y:S01]  /*05d0*/  S2R R3, SR_CTAID.Z ;  /* 0x0000000000037919 */ /* 0x000ea20000002700 */
[----:B------:R-:W-:Y:S01]  /*05e0*/  SHF.R.S32.HI R19, RZ, 0x1f, R2 ;  /* 0x0000001fff137819 */ /* 0x000fe20000011402 */
[----:B------:R-:W-:Y:S01]  /*05f0*/  UIADD3 UR14, -UR26, UR27, URZ ;  /* 0x0000001b1a0e7290 */ /* 0x000fe2000fffe13f */
[----:B------:R-:W-:Y:S01]  /*0600*/  IMAD.U32 R13, RZ, RZ, UR16 ;  /* 0x00000010ff0d7e24 */ /* 0x000fe2000f8e00ff */
[----:B------:R-:W-:Y:S01]  /*0610*/  UISETP.NE.AND UP0, UPT, UR15, -0x1, UPT ;  /* 0xffffffff0f00788c */ /* 0x000fe2000bf05270 */
[CC--:B------:R-:W-:Y:S01]  /*0620*/  LEA.HI R15, R19.reuse, R2.reuse, RZ, 0x2 ;  /* 0x00000002130f7211 */ /* 0x0c0fe200078f10ff */
[----:B------:R-:W-:Y:S01]  /*0630*/  ULDC.64 UR6, c[0x0][0x258] ;  /* 0x0000960000067ab9 */ /* 0x000fe20000000a00 */
[----:B------:R-:W-:Y:S01]  /*0640*/  LEA.HI R127, R19, R2, RZ, 0x5 ;  /* 0x00000002137f7211 */ /* 0x000fe200078f28ff */
[----:B------:R-:W-:Y:S01]  /*0650*/  IMAD.U32 R22, RZ, RZ, UR6 ;  /* 0x00000006ff167e24 */ /* 0x000fe2000f8e00ff */
[----:B------:R-:W-:-:S02]  /*0660*/  SHF.R.S32.HI R26, RZ, 0x2, R15 ;  /* 0x00000002ff1a7819 */ /* 0x000fc4000001140f */
[----:B------:R-:W-:Y:S02]  /*0670*/  SHF.R.S32.HI R128, RZ, 0x5, R127 ;  /* 0x00000005ff807819 */ /* 0x000fe4000001147f */
[C---:B------:R-:W-:Y:S01]  /*0680*/  ISETP.GE.AND P3, PT, R26.reuse, UR14, PT ;  /* 0x0000000e1a007c0c */ /* 0x040fe2000bf66270 */
[----:B------:R-:W-:Y:S01]  /*0690*/  VIADD R14, R26, 0x20 ;  /* 0x000000201a0e7836 */ /* 0x000fe20000000000 */
[----:B------:R-:W-:Y:S01]  /*06a0*/  @UP0 ULDC.64 UR4, c[0x0][0x240] ;  /* 0x0000900000040ab9 */ /* 0x000fe20000000a00 */
[--C-:B------:R-:W-:Y:S01]  /*06b0*/  SHF.R.S32.HI R27, RZ, 0x1f, R26.reuse ;  /* 0x0000001fff1b7819 */ /* 0x100fe2000001141a */
[----:B------:R-:W-:Y:S02]  /*06c0*/  @UP0 UIMAD.WIDE.U32 UR12, UR15, UR4, URZ ;  /* 0x000000040f0c02a5 */ /* 0x000fe4000f8e003f */
[----:B------:R-:W-:Y:S02]  /*06d0*/  ISETP.GE.AND P2, PT, R14, UR14, PT ;  /* 0x0000000e0e007c0c */ /* 0x000fe4000bf46270 */
[----:B------:R-:W-:Y:S01]  /*06e0*/  @UP0 UIMAD UR11, UR15, UR5, UR13 ;  /* 0x000000050f0b02a4 */ /* 0x000fe2000f8e020d */
[----:B------:R-:W-:Y:S01]  /*06f0*/  IMAD.WIDE R12, R13, 0x80, R26 ;  /* 0x000000800d0c7825 */ /* 0x000fe200078e021a */
[----:B-1----:R-:W-:Y:S01]  /*0700*/  IABS R4, R20 ;  /* 0x0000001400047213 */ /* 0x002fe20000000000 */
[----:B------:R-:W-:Y:S01]  /*0710*/  @!UP0 USHF.R.S32.HI UR13, URZ, 0x1f, UR8 ;  /* 0x0000001f3f0d8899 */ /* 0x000fe20008011408 */
[----:B------:R-:W-:-:S02]  /*0720*/  @!UP0 ULDC.64 UR4, c[0x0][0x228] ;  /* 0x00008a0000048ab9 */ /* 0x000fc40000000a00 */
[----:B------:R-:W1:Y:S01]  /*0730*/  I2F.RP R0, R4 ;  /* 0x0000000400007306 */ /* 0x000e620000209400 */
[----:B------:R-:W-:Y:S02]  /*0740*/  @!UP0 UIMAD UR13, UR13, UR4, URZ ;  /* 0x000000040d0d82a4 */ /* 0x000fe4000f8e023f */
[----:B------:R-:W-:Y:S01]  /*0750*/  @!UP0 UIMAD.WIDE.U32 UR28, UR8, UR4, URZ ;  /* 0x00000004081c82a5 */ /* 0x000fe2000f8e003f */
[----:B--2---:R-:W-:Y:S01]  /*0760*/  IABS R3, R3 ;  /* 0x0000000300037213 */ /* 0x004fe20000000000 */
[----:B------:R-:W-:Y:S02]  /*0770*/  @!UP0 UIMAD UR13, UR8, UR5, UR13 ;  /* 0x00000005080d82a4 */ /* 0x000fe4000f8e020d */
[----:B------:R-:W-:Y:S02]  /*0780*/  UIADD3 UR5, UR23, -0x1, URZ ;  /* 0xffffffff17057890 */ /* 0x000fe4000fffe03f */
[----:B------:R-:W-:Y:S02]  /*0790*/  @!UP0 UIADD3 UR11, UR29, UR13, URZ ;  /* 0x0000000d1d0b8290 */ /* 0x000fe4000fffe03f */
[----:B------:R-:W-:Y:S01]  /*07a0*/  UIMAD UR17, UR5, -0x40, UR24 ;  /* 0xffffffc0051178a4 */ /* 0x000fe2000f8e0218 */
[----:B------:R-:W-:Y:S01]  /*07b0*/  @!UP0 UMOV UR12, UR28 ;  /* 0x0000001c000c8c82 */ /* 0x000fe20008000000 */
[----:B-1----:R-:W1:Y:S01]  /*07c0*/  MUFU.RCP R6, R0 ;  /* 0x0000000000067308 */ /* 0x002e620000001000 */
[----:B------:R-:W-:-:S02]  /*07d0*/  USHF.R.S32.HI UR4, URZ, 0x1f, UR10 ;  /* 0x0000001f3f047899 */ /* 0x000fc4000801140a */
[----:B------:R-:W-:Y:S02]  /*07e0*/  UISETP.NE.AND UP0, UPT, UR21, -0x1, UPT ;  /* 0xffffffff1500788c */ /* 0x000fe4000bf05270 */
[----:B------:R-:W-:Y:S01]  /*07f0*/  UIMAD UR4, UR4, UR6, URZ ;  /* 0x00000006040472a4 */ /* 0x000fe2000f8e023f */
[----:B------:R-:W2:Y:S03]  /*0800*/  S2UR UR6, SR_CgaCtaId ;  /* 0x00000000000679c3 */ /* 0x000ea60000008800 */
[----:B------:R-:W-:-:S05]  /*0810*/  UIMAD UR4, UR10, UR7, UR4 ;  /* 0x000000070a0472a4 */ /* 0x000fca000f8e0204 */
[----:B------:R-:W-:Y:S02]  /*0820*/  @UP0 UIADD3 UR20, UR9, UR21, URZ ;  /* 0x0000001509140290 */ /* 0x000fe4000fffe03f */
[----:B------:R-:W-:Y:S01]  /*0830*/  @UP0 UIADD3 UR21, UR9, UR21, URZ ;  /* 0x0000001509150290 */ /* 0x000fe2000fffe03f */
[----:B-1----:R-:W-:Y:S02]  /*0840*/  VIADD R6, R6, 0xffffffe ;  /* 0x0ffffffe06067836 */ /* 0x002fe40000000000 */
[----:B------:R-:W-:Y:S02]  /*0850*/  VIADD R0, R26, 0x60 ;  /* 0x000000601a007836 */ /* 0x000fe40000000000 */
[----:B------:R-:W1:Y:S03]  /*0860*/  F2I.FTZ.U32.TRUNC.NTZ R7, R6 ;  /* 0x0000000600077305 */ /* 0x000e66000021f000 */
[----:B------:R-:W-:-:S02]  /*0870*/  ISETP.GE.AND P0, PT, R0, UR14, PT ;  /* 0x0000000e00007c0c */ /* 0x000fc4000bf06270 */
[----:B------:R-:W-:Y:S01]  /*0880*/  LEA.HI R0, R19, R2, RZ, 0x3 ;  /* 0x0000000213007211 */ /* 0x000fe200078f18ff */
[----:B-1----:R-:W-:-:S10]  /*0890*/  IMAD.MOV R5, RZ, RZ, -R7 ;  /* 0x000000ffff057224 */ /* 0x002fd400078e0a07 */
[----:B------:R-:W1:Y:S01]  /*08a0*/  @!P0 S2R R28, SR_CgaCtaId ;  /* 0x00000000001c8919 */ /* 0x000e620000008800 */
[----:B------:R-:W-:Y:S01]  /*08b0*/  IMAD.MOV.U32 R6, RZ, RZ, RZ ;  /* 0x000000ffff067224 */ /* 0x000fe200078e00ff */
[----:B------:R-:W-:Y:S01]  /*08c0*/  @!P0 MOV R29, 0x400 ;  /* 0x00000400001d8802 */ /* 0x000fe20000000f00 */
[----:B------:R-:W-:Y:S02]  /*08d0*/  IMAD R18, R5, R4, RZ ;  /* 0x0000000405127224 */ /* 0x000fe400078e02ff */
[----:B------:R-:W-:Y:S02]  /*08e0*/  VIADD R5, R26, 0x40 ;  /* 0x000000401a057836 */ /* 0x000fe40000000000 */
[----:B------:R-:W-:-:S03]  /*08f0*/  IMAD.HI.U32 R18, R7, R18, R6 ;  /* 0x0000001207127227 */ /* 0x000fc600078e0006 */
[----:B------:R-:W-:Y:S02]  /*0900*/  ISETP.GE.AND P1, PT, R5, UR14, PT ;  /* 0x0000000e05007c0c */ /* 0x000fe4000bf26270 */
[C---:B------:R-:W-:Y:S01]  /*0910*/  LOP3.LUT R5, R15.reuse, 0xfffffffc, RZ, 0xc0, !PT ;  /* 0xfffffffc0f057812 */ /* 0x040fe200078ec0ff */
[----:B------:R-:W-:Y:S01]  /*0920*/  IMAD.HI.U32 R18, R18, R3, RZ ;  /* 0x0000000312127227 */ /* 0x000fe200078e00ff */
[----:B------:R-:W-:-:S03]  /*0930*/  LEA.HI R15, R15, R26, RZ, 0x1 ;  /* 0x0000001a0f0f7211 */ /* 0x000fc600078f08ff */
[----:B------:R-:W-:Y:S01]  /*0940*/  IMAD.MOV R7, RZ, RZ, -R18 ;  /* 0x000000ffff077224 */ /* 0x000fe200078e0a12 */
[----:B------:R-:W-:Y:S01]  /*0950*/  LOP3.LUT R15, R15, 0x7fffffe, RZ, 0xc0, !PT ;  /* 0x07fffffe0f0f7812 */ /* 0x000fe200078ec0ff */
[----:B------:R-:W-:Y:S02]  /*0960*/  IMAD.IADD R16, R2, 0x1, -R5 ;  /* 0x0000000102107824 */ /* 0x000fe400078e0a05 */
[----:B------:R-:W-:Y:S01]  /*0970*/  IMAD R7, R4, R7, R3 ;  /* 0x0000000704077224 */ /* 0x000fe200078e0203 */
[----:B------:R-:W-:Y:S01]  /*0980*/  SHF.R.S32.HI R3, RZ, 0x3, R0 ;  /* 0x00000003ff037819 */ /* 0x000fe20000011400 */
[----:B------:R-:W-:Y:S01]  /*0990*/  IMAD.SHL.U32 R16, R16, 0x8, RZ ;  /* 0x0000000810107824 */ /* 0x000fe200078e00ff */
[----:B------:R-:W3:Y:S01]  /*09a0*/  @!P1 S2R R30, SR_CgaCtaId ;  /* 0x00000000001e9919 */ /* 0x000ee20000008800 */
[----:B------:R-:W-:Y:S01]  /*09b0*/  IMAD.IADD R15, R26, 0x1, -R15 ;  /* 0x000000011a0f7824 */ /* 0x000fe200078e0a0f */
[----:B------:R-:W-:Y:S01]  /*09c0*/  ISETP.GT.U32.AND P6, PT, R4, R7, PT ;  /* 0x000000070400720c */ /* 0x000fe20003fc4070 */
[----:B------:R-:W-:Y:S01]  /*09d0*/  IMAD.SHL.U32 R5, R3, 0x40, RZ ;  /* 0x0000004003057824 */ /* 0x000fe200078e00ff */
[----:B------:R-:W-:Y:S01]  /*09e0*/  SHF.R.S32.HI R17, RZ, 0x1f, R16 ;  /* 0x0000001fff117819 */ /* 0x000fe20000011410 */
[----:B------:R-:W-:-:S03]  /*09f0*/  IMAD R15, R128, 0x8, R15 ;  /* 0x00000008800f7824 */ /* 0x000fc600078e020f */
[----:B------:R-:W-:Y:S02]  /*0a00*/  LOP3.LUT R5, R5, 0xc0, RZ, 0xc0, !PT ;  /* 0x000000c005057812 */ /* 0x000fe400078ec0ff */
[----:B-1----:R-:W-:Y:S02]  /*0a10*/  @!P0 LEA R28, R28, R29, 0x18 ;  /* 0x0000001d1c1c8211 */ /* 0x002fe400078ec0ff */
[----:B------:R-:W-:Y:S02]  /*0a20*/  LOP3.LUT R9, R5, 0x18, R16, 0xf8, !PT ;  /* 0x0000001805097812 */ /* 0x000fe400078ef810 */
[----:B------:R-:W-:Y:S01]  /*0a30*/  SHF.R.U32.HI R10, RZ, 0x3, R5 ;  /* 0x00000003ff0a7819 */ /* 0x000fe20000011605 */
[----:B------:R-:W-:Y:S01]  /*0a40*/  @!P6 IMAD.IADD R7, R7, 0x1, -R4 ;  /* 0x000000010707e824 */ /* 0x000fe200078e0a04 */
[----:B------:R-:W-:Y:S01]  /*0a50*/  LOP3.LUT R5, R20, UR10, RZ, 0x3c, !PT ;  /* 0x0000000a14057c12 */ /* 0x000fe2000f8e3cff */
[----:B------:R-:W-:Y:S01]  /*0a60*/  @!P6 VIADD R18, R18, 0x1 ;  /* 0x000000011212e836 */ /* 0x000fe20000000000 */
[----:B------:R-:W-:-:S02]  /*0a70*/  LOP3.LUT R10, R9, R10, RZ, 0x3c, !PT ;  /* 0x0000000a090a7212 */ /* 0x000fc400078e3cff */
[----:B------:R-:W-:Y:S01]  /*0a80*/  ISETP.GE.U32.AND P4, PT, R7, R4, PT ;  /* 0x000000040700720c */ /* 0x000fe20003f86070 */
[----:B------:R-:W1:Y:S01]  /*0a90*/  @!P3 LDC.64 R8, c[0x0][0x240] ;  /* 0x00009000ff08bb82 */ /* 0x000e620000000a00 */
[----:B------:R-:W-:Y:S01]  /*0aa0*/  ISETP.GE.AND P5, PT, R5, RZ, PT ;  /* 0x000000ff0500720c */ /* 0x000fe20003fa6270 */
[----:B------:R-:W-:Y:S01]  /*0ab0*/  IMAD.U32 R15, R15, 0x20, R10 ;  /* 0x000000200f0f7824 */ /* 0x000fe200078e000a */
[----:B------:R-:W-:-:S05]  /*0ac0*/  ISETP.GE.AND P6, PT, R26, UR17, PT ;  /* 0x000000111a007c0c */ /* 0x000fca000bfc6270 */
[----:B------:R-:W4:Y:S04]  /*0ad0*/  @!P2 LDC.64 R6, c[0x0][0x240] ;  /* 0x00009000ff06ab82 */ /* 0x000f280000000a00 */
[----:B------:R-:W-:Y:S01]  /*0ae0*/  @P4 VIADD R18, R18, 0x1 ;  /* 0x0000000112124836 */ /* 0x000fe20000000000 */
[----:B------:R-:W-:Y:S01]  /*0af0*/  IADD3 R24, P4, R16, UR12, RZ ;  /* 0x0000000c10187c10 */ /* 0x000fe2000ff9e0ff */
[----:B------:R-:W-:Y:S02]  /*0b00*/  @UP0 ULDC.64 UR12, c[0x0][0x248] ;  /* 0x00009200000c0ab9 */ /* 0x000fe40000000a00 */
[----:B------:R-:W-:Y:S01]  /*0b10*/  @!P5 IMAD.MOV R18, RZ, RZ, -R18 ;  /* 0x000000ffff12d224 */ /* 0x000fe200078e0a12 */
[----:B------:R-:W-:Y:S01]  /*0b20*/  ISETP.NE.AND P5, PT, R20, RZ, PT ;  /* 0x000000ff1400720c */ /* 0x000fe20003fa5270 */
[----:B------:R-:W5:Y:S01]  /*0b30*/  @!P2 LDC.64 R4, c[0x0][0x210] ;  /* 0x00008400ff04ab82 */ /* 0x000f620000000a00 */
[----:B------:R-:W-:Y:S01]  /*0b40*/  IADD3.X R25, R17, UR11, RZ, P4, !PT ;  /* 0x0000000b11197c10 */ /* 0x000fe2000a7fe4ff */
[----:B------:R-:W-:Y:S01]  /*0b50*/  @UP0 UIMAD.WIDE.U32 UR28, UR20, UR12, URZ ;  /* 0x0000000c141c02a5 */ /* 0x000fe2000f8e003f */
[----:B------:R-:W-:Y:S01]  /*0b60*/  @!P2 IADD3 R39, P4, R12, 0x20, RZ ;  /* 0x000000200c27a810 */ /* 0x000fe20007f9e0ff */
[----:B------:R-:W-:Y:S01]  /*0b70*/  @UP0 UIMAD UR20, UR20, UR13, URZ ;  /* 0x0000000d141402a4 */ /* 0x000fe2000f8e023f */
[----:B------:R-:W-:Y:S01]  /*0b80*/  IMAD.WIDE.U32 R22, R22, UR10, R24 ;  /* 0x0000000a16167c25 */ /* 0x000fe2000f8e0018 */
[----:B------:R-:W-:Y:S01]  /*0b90*/  @UP0 ULDC.64 UR10, c[0x0][0x250] ;  /* 0x00009400000a0ab9 */ /* 0x000fe20000000a00 */
[----:B------:R-:W3:Y:S01]  /*0ba0*/  @!P6 S2R R24, SR_CgaCtaId ;  /* 0x000000000018e919 */ /* 0x000ee20000008800 */
[----:B------:R-:W3:Y:S01]  /*0bb0*/  @!P3 LDC.64 R10, c[0x0][0x210] ;  /* 0x00008400ff0abb82 */ /* 0x000ee20000000a00 */
[----:B------:R-:W-:-:S03]  /*0bc0*/  @!P2 IMAD.X R21, RZ, RZ, R13, P4 ;  /* 0x000000ffff15a224 */ /* 0x000fc600020e060d */
[----:B------:R-:W-:Y:S01]  /*0bd0*/  @!P5 LOP3.LUT R18, RZ, R20, RZ, 0x33, !PT ;  /* 0x00000014ff12d212 */ /* 0x000fe200078e33ff */
[----:B------:R-:W-:Y:S01]  /*0be0*/  @!P2 IMAD.MOV.U32 R20, RZ, RZ, R22 ;  /* 0x000000ffff14a224 */ /* 0x000fe200078e0016 */
[----:B------:R-:W-:Y:S01]  /*0bf0*/  ISETP.GE.AND P5, PT, R14, UR17, PT ;  /* 0x000000110e007c0c */ /* 0x000fe2000bfa6270 */
[-C--:B----4-:R-:W-:Y:S02]  /*0c00*/  @!P2 IMAD R36, R21, R6.reuse, RZ ;  /* 0x000000061524a224 */ /* 0x090fe400078e02ff */
[----:B------:R-:W-:Y:S01]  /*0c10*/  VIADD R21, R23, UR4 ;  /* 0x0000000417157c36 */ /* 0x000fe20008000000 */
[----:B------:R-:W-:Y:S01]  /*0c20*/  UMOV UR4, 0x400 ;  /* 0x0000040000047882 */ /* 0x000fe20000000000 */
[C---:B------:R-:W-:Y:S01]  /*0c30*/  @!P2 IMAD R36, R39.reuse, R7, R36 ;  /* 0x000000072724a224 */ /* 0x040fe200078e0224 */
[----:B--2---:R-:W-:Y:S01]  /*0c40*/  ULEA UR4, UR6, UR4, 0x18 ;  /* 0x0000000406047291 */ /* 0x004fe2000f8ec03f */
[----:B------:R-:W-:Y:S01]  /*0c50*/  @!P2 IMAD.WIDE.U32 R38, R39, R6, R20 ;  /* 0x000000062726a225 */ /* 0x000fe200078e0014 */
[----:B------:R-:W-:Y:S01]  /*0c60*/  @UP0 UIMAD.WIDE.U32 UR6, UR21, UR10, URZ ;  /* 0x0000000a150602a5 */ /* 0x000fe2000f8e003f */
[----:B------:R-:W2:Y:S01]  /*0c70*/  @!P2 S2R R6, SR_CgaCtaId ;  /* 0x000000000006a919 */ /* 0x000ea20000008800 */
[----:B------:R-:W-:Y:S01]  /*0c80*/  @UP0 UIMAD UR21, UR21, UR11, URZ ;  /* 0x0000000b151502a4 */ /* 0x000fe2000f8e023f */
[----:B-1----:R-:W-:Y:S01]  /*0c90*/  @!P3 IMAD R7, R13, R8, RZ ;  /* 0x000000080d07b224 */ /* 0x002fe200078e02ff */
[----:B-----5:R-:W-:Y:S01]  /*0ca0*/  @!P2 LEA R34, P4, R38, R4, 0x1 ;  /* 0x000000042622a211 */ /* 0x020fe200078808ff */
[----:B------:R-:W-:Y:S01]  /*0cb0*/  @!P3 IMAD.MOV.U32 R40, RZ, RZ, R22 ;  /* 0x000000ffff28b224 */ /* 0x000fe200078e0016 */
[----:B------:R-:W-:Y:S01]  /*0cc0*/  LEA R226, R15, UR4, 0x1 ;  /* 0x000000040fe27c11 */ /* 0x000fe2000f8e08ff */
[----:B------:R-:W-:Y:S01]  /*0cd0*/  @!P3 IMAD.MOV.U32 R41, RZ, RZ, R21 ;  /* 0x000000ffff29b224 */ /* 0x000fe200078e0015 */
[----:B------:R-:W-:Y:S01]  /*0ce0*/  @!P5 MOV R25, 0x400 ;  /* 0x000004000019d802 */ /* 0x000fe20000000f00 */
[C---:B------:R-:W-:Y:S01]  /*0cf0*/  @!P3 IMAD R7, R12.reuse, R9, R7 ;  /* 0x000000090c07b224 */ /* 0x040fe200078e0207 */
[----:B------:R-:W-:Y:S01]  /*0d00*/  LEA.HI R9, R19, R2, RZ, 0x4 ;  /* 0x0000000213097211 */ /* 0x000fe200078f20ff */
[----:B------:R-:W-:Y:S01]  /*0d10*/  @!P3 IMAD.WIDE.U32 R40, R12, R8, R40 ;  /* 0x000000080c28b225 */ /* 0x000fe200078e0028 */
[----:B------:R-:W-:Y:S01]  /*0d20*/  @UP0 UIADD3 UR21, UR7, UR21, URZ ;  /* 0x0000001507150290 */ /* 0x000fe2000fffe03f */
[----:B------:R-:W1:Y:S01]  /*0d30*/  @!P5 S2R R8, SR_CgaCtaId ;  /* 0x000000000008d919 */ /* 0x000e620000008800 */
[----:B------:R-:W-:Y:S01]  /*0d40*/  SHF.R.S32.HI R32, RZ, 0x4, R9 ;  /* 0x00000004ff207819 */ /* 0x000fe20000011409 */
[----:B------:R-:W-:Y:S01]  /*0d50*/  @!P2 IMAD.IADD R36, R39, 0x1, R36 ;  /* 0x000000012724a824 */ /* 0x000fe200078e0224 */
[----:B------:R-:W-:-:S02]  /*0d60*/  @UP0 UMOV UR22, UR6 ;  /* 0x0000000600160c82 */ /* 0x000fc40008000000 */
[----:B------:R-:W-:Y:S02]  /*0d70*/  LEA.HI R19, R9, R32, RZ, 0x1 ;  /* 0x0000002009137211 */ /* 0x000fe400078f08ff */
[----:B------:R-:W-:Y:S01]  /*0d80*/  @!P2 LEA.HI.X R35, R38, R5, R36, 0x1, P4 ;  /* 0x000000052623a211 */ /* 0x000fe200020f0c24 */
[----:B------:R-:W-:Y:S01]  /*0d90*/  @!P3 IMAD.IADD R36, R41, 0x1, R7 ;  /* 0x000000012924b824 */ /* 0x000fe200078e0207 */
[----:B------:R-:W4:Y:S01]  /*0da0*/  @!P1 LDC.64 R4, c[0x0][0x240] ;  /* 0x00009000ff049b82 */ /* 0x000f220000000a00 */
[C---:B---3--:R-:W-:Y:S02]  /*0db0*/  @!P3 LEA R38, P4, R40.reuse, R10, 0x1 ;  /* 0x0000000a2826b211 */ /* 0x048fe400078808ff */
[----:B------:R-:W-:Y:S02]  /*0dc0*/  @!P6 MOV R7, 0x400 ;  /* 0x000004000007e802 */ /* 0x000fe40000000f00 */
[----:B------:R-:W-:Y:S02]  /*0dd0*/  @!P3 LEA.HI.X R39, R40, R11, R36, 0x1, P4 ;  /* 0x0000000b2827b211 */ /* 0x000fe400020f0c24 */
[----:B------:R-:W-:-:S02]  /*0de0*/  LOP3.LUT R19, R19, 0xfffffffe, RZ, 0xc0, !PT ;  /* 0xfffffffe13137812 */ /* 0x000fc400078ec0ff */
[----:B------:R-:W-:Y:S01]  /*0df0*/  ISETP.GE.AND P4, PT, R14, UR17, PT ;  /* 0x000000110e007c0c */ /* 0x000fe2000bf86270 */
[----:B------:R-:W-:Y:S01]  /*0e00*/  @!PT LDS RZ, [RZ] ;  /* 0x00000000fffff984 */ /* 0x000fe20000000800 */
[----:B------:R-:W-:Y:S01]  /*0e10*/  @!PT LDS RZ, [RZ] ;  /* 0x00000000fffff984 */ /* 0x000fe20000000800 */
[----:B------:R-:W-:Y:S01]  /*0e20*/  @!PT LDS RZ, [RZ] ;  /* 0x00000000fffff984 */ /* 0x000fe20000000800 */
[----:B------:R3:W-:Y:S01]  /*0e30*/  @!P3 LDGSTS.E.BYPASS.LTC128B.128 [R226], desc[UR18][R38.64] ;  /* 0x0000000026e2bfae */ /* 0x0007e2000b901d52 */
[----:B------:R-:W-:Y:S01]  /*0e40*/  @!P6 LEA R24, R24, R7, 0x18 ;  /* 0x000000071818e211 */ /* 0x000fe200078ec0ff */
[----:B------:R-:W-:Y:S01]  /*0e50*/  IMAD.IADD R14, R32, 0x1, -R19 ;  /* 0x00000001200e7824 */ /* 0x000fe200078e0a13 */
[----:B------:R-:W-:Y:S01]  /*0e60*/  @!P1 MOV R7, 0x400 ;  /* 0x0000040000079802 */ /* 0x000fe20000000f00 */
[----:B------:R3:W-:Y:S01]  /*0e70*/  @!P3 LDGSTS.E.BYPASS.LTC128B.128 [R226+0x2000], desc[UR18][R38.64+0x40] ;  /* 0x0200004026e2bfae */ /* 0x0007e2000b901d52 */
[----:B------:R-:W-:Y:S02]  /*0e80*/  @!P2 MOV R19, 0x400 ;  /* 0x000004000013a802 */ /* 0x000fe40000000f00 */
[----:B------:R-:W-:Y:S01]  /*0e90*/  @!P1 LEA R30, R30, R7, 0x18 ;  /* 0x000000071e1e9211 */ /* 0x000fe200078ec0ff */
[----:B------:R3:W-:Y:S01]  /*0ea0*/  @!P3 LDGSTS.E.BYPASS.LTC128B.128 [R226+0x4000], desc[UR18][R38.64+0x80] ;  /* 0x0400008026e2bfae */ /* 0x0007e2000b901d52 */
[----:B------:R-:W-:-:S02]  /*0eb0*/  @!P1 IADD3 R11, P3, R12, 0x40, RZ ;  /* 0x000000400c0b9810 */ /* 0x000fc40007f7e0ff */
[----:B--2---:R-:W-:Y:S02]  /*0ec0*/  @!P2 LEA R10, R6, R19, 0x18 ;  /* 0x00000013060aa211 */ /* 0x004fe400078ec0ff */
[----:B------:R-:W2:Y:S01]  /*0ed0*/  @!P1 LDC.64 R6, c[0x0][0x210] ;  /* 0x00008400ff069b82 */ /* 0x000ea20000000a00 */
[--C-:B------:R-:W-:Y:S01]  /*0ee0*/  @!P1 IMAD.X R31, RZ, RZ, R13.reuse, P3 ;  /* 0x000000ffff1f9224 */ /* 0x100fe200018e060d */
[----:B------:R-:W-:Y:S02]  /*0ef0*/  @!P0 IADD3 R19, P3, R12, 0x60, RZ ;  /* 0x000000600c138810 */ /* 0x000fe40007f7e0ff */
[----:B-1----:R-:W-:Y:S01]  /*0f00*/  @!P5 LEA R8, R8, R25, 0x18 ;  /* 0x000000190808d211 */ /* 0x002fe200078ec0ff */
[----:B----4-:R-:W-:Y:S01]  /*0f10*/  @!P1 IMAD R12, R31, R4, RZ ;  /* 0x000000041f0c9224 */ /* 0x010fe200078e02ff */
[----:B------:R-:W-:Y:S01]  /*0f20*/  LOP3.LUT R9, R9, 0xfffffff0, RZ, 0xc0, !PT ;  /* 0xfffffff009097812 */ /* 0x000fe200078ec0ff */
[----:B------:R-:W-:Y:S01]  /*0f30*/  @!P0 IMAD.X R25, RZ, RZ, R13, P3 ;  /* 0x000000ffff198224 */ /* 0x000fe200018e060d */
[----:B------:R-:W-:Y:S01]  /*0f40*/  ISETP.GE.AND P3, PT, R26, UR17, PT ;  /* 0x000000111a007c0c */ /* 0x000fe2000bf66270 */
[----:B------:R-:W-:Y:S01]  /*0f50*/  @!P1 IMAD R5, R11, R5, R12 ;  /* 0x000000050b059224 */ /* 0x000fe200078e020c */
[----:B------:R-:W-:Y:S01]  /*0f60*/  @UP0 UIADD3 UR17, UR29, UR20, URZ ;  /* 0x000000141d110290 */ /* 0x000fe2000fffe03f */
[----:B------:R-:W-:-:S02]  /*0f70*/  @!P1 IMAD.MOV.U32 R12, RZ, RZ, R22 ;  /* 0x000000ffff0c9224 */ /* 0x000fc400078e0016 */
[----:B------:R-:W-:Y:S01]  /*0f80*/  @!P1 IMAD.MOV.U32 R13, RZ, RZ, R21 ;  /* 0x000000ffff0d9224 */ /* 0x000fe200078e0015 */
[----:B------:R-:W-:Y:S01]  /*0f90*/  @UP0 UMOV UR20, UR28 ;  /* 0x0000001c00140c82 */ /* 0x000fe20008000000 */
[----:B------:R-:W-:-:S04]  /*0fa0*/  @!P1 IMAD.WIDE.U32 R12, R11, R4, R12 ;  /* 0x000000040b0c9225 */ /* 0x000fc800078e000c */
[----:B------:R-:W-:Y:S02]  /*0fb0*/  @!P2 IMAD R11, R15, 0x2, R10 ;  /* 0x000000020f0ba824 */ /* 0x000fe400078e020a */
[----:B------:R-:W-:Y:S01]  /*0fc0*/  @!P1 IMAD.IADD R4, R13, 0x1, R5 ;  /* 0x000000010d049824 */ /* 0x000fe200078e0205 */
[----:B------:R-:W-:Y:S02]  /*0fd0*/  LOP3.LUT R5, R0, 0xfffffff8, RZ, 0xc0, !PT ;  /* 0xfffffff800057812 */ /* 0x000fe400078ec0ff */
[----:B------:R3:W-:Y:S04]  /*0fe0*/  @!P2 LDGSTS.E.BYPASS.LTC128B.128 [R11+0x800], desc[UR18][R34.64] ;  /* 0x00800000220bafae */ /* 0x0007e8000b901d52 */
[----:B------:R3:W-:Y:S04]  /*0ff0*/  @!P2 LDGSTS.E.BYPASS.LTC128B.128 [R11+0x2800], desc[UR18][R34.64+0x40] ;  /* 0x02800040220bafae */ /* 0x0007e8000b901d52 */
[----:B------:R3:W-:Y:S01]  /*1000*/  @!P2 LDGSTS.E.BYPASS.LTC128B.128 [R11+0x4800], desc[UR18][R34.64+0x80] ;  /* 0x04800080220bafae */ /* 0x0007e2000b901d52 */
[----:B--2---:R-:W-:-:S04]  /*1010*/  @!P1 LEA R32, P2, R12, R6, 0x1 ;  /* 0x000000060c209211 */ /* 0x004fc800078408ff */
[----:B------:R-:W-:Y:S01]  /*1020*/  @!P1 LEA.HI.X R33, R12, R7, R4, 0x1, P2 ;  /* 0x000000070c219211 */ /* 0x000fe200010f0c04 */
[C---:B------:R-:W-:Y:S01]  /*1030*/  IMAD.IADD R7, R2.reuse, 0x1, -R9 ;  /* 0x0000000102077824 */ /* 0x040fe200078e0a09 */
[----:B------:R-:W-:Y:S01]  /*1040*/  PLOP3.LUT P2, PT, PT, PT, UP0, 0x80, 0x0 ;  /* 0x000000000000781c */ /* 0x000fe20003f4f008 */
[----:B------:R-:W-:-:S03]  /*1050*/  IMAD.IADD R4, R2, 0x1, -R5 ;  /* 0x0000000102047824 */ /* 0x000fc600078e0a05 */
[-C--:B------:R-:W-:Y:S02]  /*1060*/  LEA.HI R5, R7, R7.reuse, RZ, 0x1 ;  /* 0x0000000707057211 */ /* 0x080fe400078f08ff */
[----:B------:R-:W-:Y:S02]  /*1070*/  LEA.HI R0, R4, R4, RZ, 0x1 ;  /* 0x0000000404007211 */ /* 0x000fe400078f08ff */
[----:B------:R-:W-:Y:S02]  /*1080*/  LOP3.LUT R126, R5, 0x7fffffe, RZ, 0xc0, !PT ;  /* 0x07fffffe057e7812 */ /* 0x000fe400078ec0ff */
[----:B------:R-:W-:Y:S02]  /*1090*/  LOP3.LUT R13, R0, 0x7fffffe, RZ, 0xc0, !PT ;  /* 0x07fffffe000d7812 */ /* 0x000fe400078ec0ff */
[----:B------:R-:W-:Y:S01]  /*10a0*/  SHF.R.S32.HI R12, RZ, 0x1f, R7 ;  /* 0x0000001fff0c7819 */ /* 0x000fe20000011407 */
[----:B------:R-:W-:Y:S02]  /*10b0*/  IMAD.IADD R126, R7, 0x1, -R126 ;  /* 0x00000001077e7824 */ /* 0x000fe400078e0a7e */
[----:B------:R-:W-:Y:S01]  /*10c0*/  IMAD.IADD R13, R4, 0x1, -R13 ;  /* 0x00000001040d7824 */ /* 0x000fe200078e0a0d */
[----:B------:R-:W-:Y:S01]  /*10d0*/  LEA.HI R12, R12, R7, RZ, 0x3 ;  /* 0x000000070c0c7211 */ /* 0x000fe200078f18ff */
[----:B------:R-:W-:Y:S06]  /*10e0*/  @P2 BRA `(.L_x_21) ;  /* 0x0000000000342947 */ /* 0x000fec0003800000 */
[----:B------:R-:W-:Y:S01]  /*10f0*/  USHF.R.S32.HI UR20, URZ, 0x1f, UR9 ;  /* 0x0000001f3f147899 */ /* 0x000fe20008011409 */
[----:B------:R-:W-:Y:S01]  /*1100*/  ULDC.64 UR12, c[0x0][0x248] ;  /* 0x00009200000c7ab9 */ /* 0x000fe20000000a00 */
[----:B------:R-:W-:Y:S02]  /*1110*/  USHF.R.S32.HI UR17, URZ, 0x1f, UR8 ;  /* 0x0000001f3f117899 */ /* 0x000fe40008011408 */
[----:B------:R-:W-:Y:S02]  /*1120*/  UIMAD UR20, UR20, UR12, URZ ;  /* 0x0000000c141472a4 */ /* 0x000fe4000f8e023f */
[----:B------:R-:W-:Y:S02]  /*1130*/  UIMAD.WIDE.U32 UR28, UR9, UR12, URZ ;  /* 0x0000000c091c72a5 */ /* 0x000fe4000f8e003f */
[----:B------:R-:W-:Y:S01]  /*1140*/  UIMAD UR20, UR9, UR13, UR20 ;  /* 0x0000000d091472a4 */ /* 0x000fe2000f8e0214 */
[----:B------:R-:W-:-:S03]  /*1150*/  ULDC.64 UR6, c[0x0][0x230] ;  /* 0x00008c0000067ab9 */ /* 0x000fc60000000a00 */
[----:B------:R-:W-:Y:S02]  /*1160*/  UIADD3 UR29, UR29, UR20, URZ ;  /* 0x000000141d1d7290 */ /* 0x000fe4000fffe03f */
[----:B------:R-:W-:Y:S02]  /*1170*/  UIMAD UR17, UR17, UR6, URZ ;  /* 0x00000006111172a4 */ /* 0x000fe4000f8e023f */
[----:B------:R-:W-:Y:S02]  /*1180*/  UIMAD.WIDE.U32 UR28, UR8, UR6, UR28 ;  /* 0x00000006081c72a5 */ /* 0x000fe4000f8e001c */
[----:B------:R-:W-:-:S04]  /*1190*/  UIMAD UR7, UR8, UR7, UR17 ;  /* 0x00000007080772a4 */ /* 0x000fc8000f8e0211 */
[----:B------:R-:W-:Y:S01]  /*11a0*/  UIADD3 UR17, UR29, UR7, URZ ;  /* 0x000000071d117290 */ /* 0x000fe2000fffe03f */
[----:B------:R-:W-:Y:S02]  /*11b0*/  UMOV UR20, UR28 ;  /* 0x0000001c00147c82 */ /* 0x000fe40008000000 */
.L_x_21:
[--C-:B------:R-:W-:Y:S02]  /*11c0*/  SHF.R.S32.HI R4, RZ, 0x1, R5.reuse ;  /* 0x00000001ff047819 */ /* 0x100fe40000011405 */
[----:B------:R-:W-:Y:S02]  /*11d0*/  SHF.R.S32.HI R5, RZ, 0x1f, R5 ;  /* 0x0000001fff057819 */ /* 0x000fe40000011405 */
[----:B------:R-:W-:Y:S01]  /*11e0*/  SHF.R.S32.HI R0, RZ, 0x1, R0 ;  /* 0x00000001ff007819 */ /* 0x000fe20000011400 */
[----:B------:R-:W-:Y:S06]  /*11f0*/  @P2 BRA `(.L_x_22) ;  /* 0x0000000000342947 */ /* 0x000fec0003800000 */
[----:B------:R-:W-:Y:S01]  /*1200*/  USHF.R.S32.HI UR21, URZ, 0x1f, UR9 ;  /* 0x0000001f3f157899 */ /* 0x000fe20008011409 */
[----:B------:R-:W-:Y:S01]  /*1210*/  ULDC.64 UR10, c[0x0][0x250] ;  /* 0x00009400000a7ab9 */ /* 0x000fe20000000a00 */
[----:B------:R-:W-:Y:S02]  /*1220*/  ULDC.64 UR6, c[0x0][0x238] ;  /* 0x00008e0000067ab9 */ /* 0x000fe40000000a00 */
[----:B------:R-:W-:Y:S02]  /*1230*/  UIMAD UR21, UR21, UR10, URZ ;  /* 0x0000000a151572a4 */ /* 0x000fe4000f8e023f */
[----:B------:R-:W-:Y:S02]  /*1240*/  UIMAD.WIDE.U32 UR28, UR9, UR10, URZ ;  /* 0x0000000a091c72a5 */ /* 0x000fe4000f8e003f */
[----:B------:R-:W-:Y:S02]  /*1250*/  UIMAD UR21, UR9, UR11, UR21 ;  /* 0x0000000b091572a4 */ /* 0x000fe4000f8e0215 */
[----:B------:R-:W-:-:S02]  /*1260*/  USHF.R.S32.HI UR9, URZ, 0x1f, UR8 ;  /* 0x0000001f3f097899 */ /* 0x000fc40008011408 */
[----:B------:R-:W-:Y:S02]  /*1270*/  UIADD3 UR29, UR29, UR21, URZ ;  /* 0x000000151d1d7290 */ /* 0x000fe4000fffe03f */
[----:B------:R-:W-:-:S04]  /*1280*/  UIMAD UR9, UR9, UR6, URZ ;  /* 0x00000006090972a4 */ /* 0x000fc8000f8e023f */
[----:B------:R-:W-:Y:S02]  /*1290*/  UIMAD UR7, UR8, UR7, UR9 ;  /* 0x00000007080772a4 */ /* 0x000fe4000f8e0209 */
[----:B------:R-:W-:-:S04]  /*12a0*/  UIMAD.WIDE.U32 UR8, UR8, UR6, UR28 ;  /* 0x00000006080872a5 */ /* 0x000fc8000f8e001c */
[----:B------:R-:W-:-:S03]  /*12b0*/  UIADD3 UR21, UR9, UR7, URZ ;  /* 0x0000000709157290 */ /* 0x000fc6000fffe03f */
[----:B------:R-:W-:-:S09]  /*12c0*/  UMOV UR22, UR8 ;  /* 0x0000000800167c82 */ /* 0x000fd20008000000 */
.L_x_22:
[----:B---3--:R-:W1:Y:S01]  /*12d0*/  @!P0 LDC.64 R10, c[0x0][0x240] ;  /* 0x00009000ff0a8b82 */ /* 0x008e620000000a00 */
[C---:B------:R-:W-:Y:S01]  /*12e0*/  IMAD R23, R27.reuse, UR12, RZ ;  /* 0x0000000c1b177c24 */ /* 0x040fe2000f8e02ff */
[----:B------:R-:W-:Y:S01]  /*12f0*/  SHF.R.S32.HI R20, RZ, 0x1f, R18 ;  /* 0x0000001fff147819 */ /* 0x000fe20000011412 */
[--C-:B------:R-:W-:Y:S01]  /*1300*/  IMAD.WIDE.U32 R34, R26, UR12, R16.reuse ;  /* 0x0000000c1a227c25 */ /* 0x100fe2000f8e0010 */
[----:B------:R-:W-:Y:S01]  /*1310*/  ULDC.64 UR8, c[0x0][0x260] ;  /* 0x0000980000087ab9 */ /* 0x000fe20000000a00 */
[----:B------:R-:W-:Y:S02]  /*1320*/  USHF.L.U32 UR29, UR12, 0x5, URZ ;  /* 0x000000050c1d7899 */ /* 0x000fe4000800063f */
[----:B------:R-:W-:Y:S01]  /*1330*/  IMAD R9, R27, UR10, RZ ;  /* 0x0000000a1b097c24 */ /* 0x000fe2000f8e02ff */
[----:B------:R-:W-:Y:S01]  /*1340*/  IADD3 R228, P2, R34, UR20, RZ ;  /* 0x0000001422e47c10 */ /* 0x000fe2000ff5e0ff */
[----:B------:R-:W-:Y:S01]  /*1350*/  IMAD.WIDE.U32 R6, R26, UR10, R16 ;  /* 0x0000000a1a067c25 */ /* 0x000fe2000f8e0010 */
[----:B------:R-:W-:Y:S01]  /*1360*/  USHF.L.U32 UR20, UR12, 0x6, URZ ;  /* 0x000000060c147899 */ /* 0x000fe2000800063f */
[----:B------:R-:W-:-:S02]  /*1370*/  ULDC.64 UR6, c[0x0][0x268] ;  /* 0x00009a0000067ab9 */ /* 0x000fc40000000a00 */
[C---:B------:R-:W-:Y:S01]  /*1380*/  IMAD R16, R26.reuse, UR13, R23 ;  /* 0x0000000d1a107c24 */ /* 0x040fe2000f8e0217 */
[----:B------:R-:W-:Y:S01]  /*1390*/  USHF.L.U64.HI UR28, UR12, 0x5, UR13 ;  /* 0x000000050c1c7899 */ /* 0x000fe2000801020d */
[----:B------:R-:W-:Y:S01]  /*13a0*/  IMAD R26, R26, UR11, R9 ;  /* 0x0000000b1a1a7c24 */ /* 0x000fe2000f8e0209 */
[----:B------:R-:W-:Y:S01]  /*13b0*/  LEA.HI R9, R5, R4, RZ, 0x2 ;  /* 0x0000000405097211 */ /* 0x000fe200078f10ff */
[----:B------:R-:W-:Y:S01]  /*13c0*/  IMAD.SHL.U32 R224, R0, 0x40, RZ ;  /* 0x0000004000e07824 */ /* 0x000fe200078e00ff */
[----:B------:R-:W-:Y:S01]  /*13d0*/  IADD3.X R229, R35, UR17, R16, P2, !PT ;  /* 0x0000001123e57c10 */ /* 0x000fe200097fe410 */
[----:B------:R-:W-:Y:S01]  /*13e0*/  IMAD.SHL.U32 R5, R3, 0x8, RZ ;  /* 0x0000000803057824 */ /* 0x000fe200078e00ff */
[----:B------:R-:W-:Y:S01]  /*13f0*/  LOP3.LUT R3, R9, 0xfffffffc, RZ, 0xc0, !PT ;  /* 0xfffffffc09037812 */ /* 0x000fe200078ec0ff */
[C---:B------:R-:W-:Y:S01]  /*1400*/  @!P1 IMAD R23, R15.reuse, 0x2, R30 ;  /* 0x000000020f179824 */ /* 0x040fe200078e021e */
[----:B------:R-:W-:Y:S01]  /*1410*/  IADD3 R232, P2, R6, UR22, RZ ;  /* 0x0000001606e87c10 */ /* 0x000fe2000ff5e0ff */
[C---:B------:R-:W-:Y:S01]  /*1420*/  @!P0 IMAD R17, R15.reuse, 0x2, R28 ;  /* 0x000000020f118824 */ /* 0x040fe200078e021c */
[----:B------:R-:W-:Y:S01]  /*1430*/  LOP3.LUT R224, R224, 0xc0, RZ, 0xc0, !PT ;  /* 0x000000c0e0e07812 */ /* 0x000fe200078ec0ff */
[----:B------:R-:W-:Y:S01]  /*1440*/  @!P6 IMAD R16, R15, 0x2, R24 ;  /* 0x000000020f10e824 */ /* 0x000fe200078e0218 */
[----:B------:R-:W-:Y:S01]  /*1450*/  IADD3.X R233, R7, UR21, R26, P2, !PT ;  /* 0x0000001507e97c10 */ /* 0x000fe200097fe41a */
[----:B------:R-:W-:Y:S01]  /*1460*/  @!P5 IMAD R15, R15, 0x2, R8 ;  /* 0x000000020f0fd824 */ /* 0x000fe200078e0208 */
[----:B------:R-:W-:Y:S01]  /*1470*/  LOP3.LUT R5, R224, 0x8, R5, 0xf8, !PT ;  /* 0x00000008e0057812 */ /* 0x000fe200078ef805 */
[----:B------:R-:W2:Y:S01]  /*1480*/  @!P0 LDC.64 R8, c[0x0][0x210] ;  /* 0x00008400ff088b82 */ /* 0x000ea20000000a00 */
[----:B------:R-:W-:Y:S01]  /*1490*/  IMAD.IADD R3, R4, 0x1, -R3 ;  /* 0x0000000104037824 */ /* 0x000fe200078e0a03 */
[----:B------:R-:W-:Y:S01]  /*14a0*/  SHF.R.U32.HI R224, RZ, 0x3, R224 ;  /* 0x00000003ffe07819 */ /* 0x000fe200000116e0 */
[----:B-1----:R-:W-:Y:S01]  /*14b0*/  @!P0 IMAD R4, R25, R10, RZ ;  /* 0x0000000a19048224 */ /* 0x002fe200078e02ff */
[----:B------:R-:W-:Y:S01]  /*14c0*/  USHF.L.U64.HI UR17, UR12, 0x6, UR13 ;  /* 0x000000060c117899 */ /* 0x000fe2000801020d */
[----:B------:R-:W-:Y:S01]  /*14d0*/  @!P0 IMAD.MOV.U32 R27, RZ, RZ, R21 ;  /* 0x000000ffff1b8224 */ /* 0x000fe200078e0015 */
[----:B------:R-:W-:Y:S01]  /*14e0*/  LOP3.LUT R224, R5, R224, RZ, 0x3c, !PT ;  /* 0x000000e005e07212 */ /* 0x000fe200078e3cff */
[C---:B------:R-:W-:Y:S01]  /*14f0*/  @!P0 IMAD R21, R19.reuse, R11, R4 ;  /* 0x0000000b13158224 */ /* 0x040fe200078e0204 */
[----:B------:R-:W1:Y:S01]  /*1500*/  @!P6 LDC.64 R6, c[0x0][0x218] ;  /* 0x00008600ff06eb82 */ /* 0x000e620000000a00 */
[----:B------:R-:W-:Y:S01]  /*1510*/  IMAD R231, R20, UR8, RZ ;  /* 0x0000000814e77c24 */ /* 0x000fe2000f8e02ff */
[----:B------:R-:W-:Y:S01]  /*1520*/  @!PT LDS RZ, [RZ] ;  /* 0x00000000fffff984 */ /* 0x000fe20000000800 */
[----:B------:R-:W-:Y:S01]  /*1530*/  @!PT LDS RZ, [RZ] ;  /* 0x00000000fffff984 */ /* 0x000fe20000000800 */
[----:B------:R-:W-:Y:S01]  /*1540*/  @!PT LDS RZ, [RZ] ;  /* 0x00000000fffff984 */ /* 0x000fe20000000800 */
[----:B------:R-:W-:Y:S01]  /*1550*/  @!P1 LDGSTS.E.BYPASS.LTC128B.128 [R23+0x1000], desc[UR18][R32.64] ;  /* 0x0100000020179fae */ /* 0x000fe2000b901d52 */
[----:B------:R-:W-:Y:S01]  /*1560*/  @!P0 IMAD.MOV.U32 R26, RZ, RZ, R22 ;  /* 0x000000ffff1a8224 */ /* 0x000fe200078e0016 */
[----:B------:R-:W-:Y:S01]  /*1570*/  USHF.L.U64.HI UR21, UR10, 0x6, UR11 ;  /* 0x000000060a157899 */ /* 0x000fe2000801020b */
[C---:B------:R-:W-:Y:S01]  /*1580*/  IMAD.WIDE.U32 R228, R18.reuse, UR8, R228 ;  /* 0x0000000812e47c25 */ /* 0x040fe2000f8e00e4 */
[----:B------:R-:W-:Y:S01]  /*1590*/  USHF.R.S32.HI UR8, URZ, 0x1f, UR5 ;  /* 0x0000001f3f087899 */ /* 0x000fe20008011405 */
[----:B------:R-:W-:Y:S01]  /*15a0*/  @!P1 LDGSTS.E.BYPASS.LTC128B.128 [R23+0x3000], desc[UR18][R32.64+0x40] ;  /* 0x0300004020179fae */ /* 0x000fe2000b901d52 */
[----:B------:R-:W3:Y:S01]  /*15b0*/  @!P5 LDC.64 R4, c[0x0][0x218] ;  /* 0x00008600ff04db82 */ /* 0x000ee20000000a00 */
[----:B------:R-:W-:Y:S01]  /*15c0*/  IMAD R231, R18, UR9, R231 ;  /* 0x0000000912e77c24 */ /* 0x000fe2000f8e02e7 */
[----:B------:R-:W-:Y:S01]  /*15d0*/  UIMAD UR9, UR17, UR5, URZ ;  /* 0x00000005110972a4 */ /* 0x000fe2000f8e023f */
[----:B------:R-:W-:Y:S01]  /*15e0*/  @!P0 IMAD.WIDE.U32 R26, R19, R10, R26 ;  /* 0x0000000a131a8225 */ /* 0x000fe200078e001a */
[----:B------:R4:W-:Y:S01]  /*15f0*/  @!P1 LDGSTS.E.BYPASS.LTC128B.128 [R23+0x5000], desc[UR18][R32.64+0x80] ;  /* 0x0500008020179fae */ /* 0x0009e2000b901d52 */
[----:B------:R-:W-:-:S02]  /*1600*/  USHF.L.U32 UR22, UR10, 0x6, URZ ;  /* 0x000000060a167899 */ /* 0x000fc4000800063f */
[----:B------:R-:W-:Y:S01]  /*1610*/  IMAD.U32 R11, RZ, RZ, UR5 ;  /* 0x00000005ff0b7e24 */ /* 0x000fe2000f8e00ff */
[----:B------:R-:W-:Y:S01]  /*1620*/  UIMAD UR9, UR8, UR20, UR9 ;  /* 0x00000014080972a4 */ /* 0x000fe2000f8e0209 */
[----:B------:R-:W-:Y:S01]  /*1630*/  IMAD.IADD R231, R229, 0x1, R231 ;  /* 0x00000001e5e77824 */ /* 0x000fe200078e02e7 */
[----:B--2---:R-:W-:Y:S01]  /*1640*/  @!P0 LEA R24, P1, R26, R8, 0x1 ;  /* 0x000000081a188211 */ /* 0x004fe200078208ff */
[----:B------:R-:W-:Y:S01]  /*1650*/  IMAD.MOV.U32 R230, RZ, RZ, R228 ;  /* 0x000000ffffe67224 */ /* 0x000fe200078e00e4 */
[----:B------:R-:W-:Y:S01]  /*1660*/  UISETP.GE.AND UP0, UPT, UR23, 0x2, UPT ;  /* 0x000000021700788c */ /* 0x000fe2000bf06270 */
[----:B------:R-:W-:Y:S02]  /*1670*/  @!P0 IMAD.IADD R10, R27, 0x1, R21 ;  /* 0x000000011b0a8824 */ /* 0x000fe400078e0215 */
[----:B------:R-:W-:Y:S02]  /*1680*/  IMAD R241, R20, UR6, RZ ;  /* 0x0000000614f17c24 */ /* 0x000fe4000f8e02ff */
[----:B------:R-:W-:Y:S01]  /*1690*/  IMAD.WIDE.U32 R232, R18, UR6, R232 ;  /* 0x0000000612e87c25 */ /* 0x000fe2000f8e00e8 */
[----:B------:R-:W-:Y:S01]  /*16a0*/  @!P0 LEA.HI.X R25, R26, R9, R10, 0x1, P1 ;  /* 0x000000091a198211 */ /* 0x000fe200008f0c0a */
[----:B------:R-:W-:-:S02]  /*16b0*/  UIMAD UR6, UR21, UR5, URZ ;  /* 0x00000005150672a4 */ /* 0x000fc4000f8e023f */
[----:B------:R-:W-:Y:S02]  /*16c0*/  IMAD R241, R18, UR7, R241 ;  /* 0x0000000712f17c24 */ /* 0x000fe4000f8e02f1 */
[----:B------:R-:W-:Y:S01]  /*16d0*/  @!P0 LDGSTS.E.BYPASS.LTC128B.128 [R17+0x1800], desc[UR18][R24.64] ;  /* 0x0180000018118fae */ /* 0x000fe2000b901d52 */
[----:B------:R-:W-:Y:S01]  /*16e0*/  IMAD.SHL.U32 R124, R3, 0x40, RZ ;  /* 0x00000040037c7824 */ /* 0x000fe200078e00ff */
[----:B------:R-:W-:Y:S01]  /*16f0*/  UIMAD UR6, UR8, UR22, UR6 ;  /* 0x00000016080672a4 */ /* 0x000fe2000f8e0206 */
[----:B------:R-:W-:Y:S01]  /*1700*/  IMAD.SHL.U32 R9, R14, 0x8, RZ ;  /* 0x000000080e097824 */ /* 0x000fe200078e00ff */
[----:B------:R-:W-:Y:S01]  /*1710*/  @!P0 LDGSTS.E.BYPASS.LTC128B.128 [R17+0x3800], desc[UR18][R24.64+0x40] ;  /* 0x0380004018118fae */ /* 0x000fe2000b901d52 */
[----:B------:R-:W-:Y:S01]  /*1720*/  IMAD.SHL.U32 R12, R12, 0x20, RZ ;  /* 0x000000200c0c7824 */ /* 0x000fe200078e00ff */
[----:B------:R-:W-:Y:S01]  /*1730*/  LOP3.LUT R124, R124, 0xc0, RZ, 0xc0, !PT ;  /* 0x000000c07c7c7812 */ /* 0x000fe200078ec0ff */
[----:B------:R-:W-:Y:S01]  /*1740*/  IMAD.IADD R241, R233, 0x1, R241 ;  /* 0x00000001e9f17824 */ /* 0x000fe200078e02f1 */
[----:B------:R-:W-:Y:S01]  /*1750*/  @!P0 LDGSTS.E.BYPASS.LTC128B.128 [R17+0x5800], desc[UR18][R24.64+0x80] ;  /* 0x0580008018118fae */ /* 0x000fe2000b901d52 */
[----:B----4-:R-:W-:Y:S01]  /*1760*/  IMAD.WIDE.U32 R22, R11, UR20, R230 ;  /* 0x000000140b167c25 */ /* 0x010fe2000f8e00e6 */
[----:B------:R-:W-:Y:S01]  /*1770*/  LOP3.LUT R9, R124, 0x8, R9, 0xf8, !PT ;  /* 0x000000087c097812 */ /* 0x000fe200078ef809 */
[----:B------:R-:W-:Y:S01]  /*1780*/  USHF.L.U64.HI UR8, UR10, 0x5, UR11 ;  /* 0x000000050a087899 */ /* 0x000fe2000801020b */
[----:B------:R-:W-:Y:S01]  /*1790*/  LOP3.LUT R125, R12, 0xffffff00, RZ, 0xc0, !PT ;  /* 0xffffff000c7d7812 */ /* 0x000fe200078ec0ff */
[----:B------:R-:W-:Y:S01]  /*17a0*/  VIADD R8, R23, UR9 ;  /* 0x0000000917087c36 */ /* 0x000fe20008000000 */
[C---:B-1----:R-:W-:Y:S01]  /*17b0*/  @!P6 LEA R20, P2, R22.reuse, R6, 0x1 ;  /* 0x000000061614e211 */ /* 0x042fe200078408ff */
[----:B------:R-:W-:Y:S01]  /*17c0*/  IMAD.MOV.U32 R240, RZ, RZ, R232 ;  /* 0x000000fffff07224 */ /* 0x000fe200078e00e8 */
[C---:B------:R-:W-:Y:S01]  /*17d0*/  @!P5 IADD3 R6, P1, R22.reuse, UR29, RZ ;  /* 0x0000001d1606dc10 */ /* 0x040fe2000ff3e0ff */
[----:B------:R-:W-:Y:S01]  /*17e0*/  USHF.L.U32 UR9, UR10, 0x5, URZ ;  /* 0x000000050a097899 */ /* 0x000fe2000800063f */
[----:B------:R-:W-:Y:S01]  /*17f0*/  @!P6 LEA.HI.X R21, R22, R7, R8, 0x1, P2 ;  /* 0x000000071615e211 */ /* 0x000fe200010f0c08 */
[----:B------:R-:W-:Y:S01]  /*1800*/  IMAD.WIDE.U32 R10, R11, UR22, R240 ;  /* 0x000000160b0a7c25 */ /* 0x000fe2000f8e00f0 */
[----:B------:R-:W-:-:S02]  /*1810*/  @!P5 IADD3.X R8, R8, UR28, RZ, P1, !PT ;  /* 0x0000001c0808dc10 */ /* 0x000fc40008ffe4ff */
[----:B---3--:R-:W-:Y:S01]  /*1820*/  @!P5 LEA R18, P1, R6, R4, 0x1 ;  /* 0x000000040612d211 */ /* 0x008fe200078208ff */
[----:B------:R-:W-:Y:S01]  /*1830*/  @!P6 LDGSTS.E.BYPASS.LTC128B.128 [R16+0x6000], desc[UR18][R20.64] ;  /* 0x060000001410efae */ /* 0x000fe2000b901d52 */
[----:B------:R-:W-:Y:S01]  /*1840*/  SHF.R.U32.HI R124, RZ, 0x3, R124 ;  /* 0x00000003ff7c7819 */ /* 0x000fe2000001167c */
[----:B------:R-:W-:Y:S01]  /*1850*/  IMAD R13, R14, 0x8, R13 ;  /* 0x000000080e0d7824 */ /* 0x000fe200078e020d */
[----:B------:R-:W-:Y:S01]  /*1860*/  @!P5 LEA.HI.X R19, R6, R5, R8, 0x1, P1 ;  /* 0x000000050613d211 */ /* 0x000fe200008f0c08 */
[----:B------:R-:W-:Y:S01]  /*1870*/  @!P6 LDGSTS.E.BYPASS.LTC128B.128 [R16+0x7000], desc[UR18][R20.64+0x40] ;  /* 0x070000401410efae */ /* 0x000fe2000b901d52 */
[----:B------:R-:W1:Y:S01]  /*1880*/  @!P3 LDC.64 R6, c[0x0][0x220] ;  /* 0x00008800ff06bb82 */ /* 0x000e620000000a00 */
[----:B------:R-:W-:Y:S01]  /*1890*/  VIADD R8, R11, UR6 ;  /* 0x000000060b087c36 */ /* 0x000fe20008000000 */
[----:B------:R-:W-:Y:S01]  /*18a0*/  LOP3.LUT R124, R9, R124, RZ, 0x3c, !PT ;  /* 0x0000007c097c7212 */ /* 0x000fe200078e3cff */
[----:B------:R-:W-:Y:S01]  /*18b0*/  @!P6 LDGSTS.E.BYPASS.LTC128B.128 [R16+0x8000], desc[UR18][R20.64+0x80] ;  /* 0x080000801410efae */ /* 0x000fe2000b901d52 */
[C---:B------:R-:W-:Y:S01]  /*18c0*/  IMAD R9, R128.reuse, 0x200, R125 ;  /* 0x0000020080097824 */ /* 0x040fe200078e027d */
[----:B------:R-:W-:Y:S01]  /*18d0*/  LEA R128, R128, UR26, 0x4 ;  /* 0x0000001a80807c11 */ /* 0x000fe2000f8e20ff */
[----:B------:R-:W-:Y:S01]  /*18e0*/  IMAD.U32 R224, R13, 0x20, R224 ;  /* 0x000000200de07824 */ /* 0x000fe200078e00e0 */
[----:B------:R-:W-:Y:S01]  /*18f0*/  @!P5 LDGSTS.E.BYPASS.LTC128B.128 [R15+0x6800], desc[UR18][R18.64] ;  /* 0x06800000120fdfae */ /* 0x000fe2000b901d52 */
[----:B------:R-:W2:Y:S01]  /*1900*/  @!P4 LDC.64 R4, c[0x0][0x220] ;  /* 0x00008800ff04cb82 */ /* 0x000ea20000000a00 */
[----:B------:R-:W-:-:S02]  /*1910*/  IMAD R9, R126, 0x20, R9 ;  /* 0x000000207e097824 */ /* 0x000fc400078e0209 */
[----:B------:R-:W-:Y:S01]  /*1920*/  @!P5 LDGSTS.E.BYPASS.LTC128B.128 [R15+0x7800], desc[UR18][R18.64+0x40] ;  /* 0x07800040120fdfae */ /* 0x000fe2000b901d52 */
[----:B------:R-:W-:Y:S01]  /*1930*/  LEA R224, R224, UR4, 0x1 ;  /* 0x00000004e0e07c11 */ /* 0x000fe2000f8e08ff */
[----:B------:R-:W-:Y:S02]  /*1940*/  IMAD.IADD R225, R124, 0x1, R9 ;  /* 0x000000017ce17824 */ /* 0x000fe400078e0209 */
[----:B------:R3:W-:Y:S01]  /*1950*/  @!P5 LDGSTS.E.BYPASS.LTC128B.128 [R15+0x8800], desc[UR18][R18.64+0x80] ;  /* 0x08800080120fdfae */ /* 0x0007e2000b901d52 */
[----:B------:R-:W-:Y:S02]  /*1960*/  IMAD.SHL.U32 R242, R2, 0x2, RZ ;  /* 0x0000000202f27824 */ /* 0x000fe400078e00ff */
[----:B------:R-:W-:Y:S01]  /*1970*/  LEA R225, R225, UR4, 0x1 ;  /* 0x00000004e1e17c11 */ /* 0x000fe2000f8e08ff */
[----:B------:R-:W0:Y:S01]  /*1980*/  LDGDEPBAR ;  /* 0x00000000000079af */ /* 0x000e220000000000 */
[----:B------:R-:W-:Y:S01]  /*1990*/  IMAD.U32 R236, RZ, RZ, UR24 ;  /* 0x00000018ffec7e24 */ /* 0x000fe2000f8e00ff */
[----:B------:R-:W-:-:S02]  /*19a0*/  LOP3.LUT R242, R242, 0x6, RZ, 0xc0, !PT ;  /* 0x00000006f2f27812 */ /* 0x000fc400078ec0ff */
[C---:B-1----:R-:W-:Y:S02]  /*19b0*/  @!P3 LEA R14, P1, R10.reuse, R6, 0x1 ;  /* 0x000000060a0eb211 */ /* 0x042fe400078208ff */
[C---:B------:R-:W-:Y:S02]  /*19c0*/  @!P4 IADD3 R6, P0, R10.reuse, UR9, RZ ;  /* 0x000000090a06cc10 */ /* 0x040fe4000ff1e0ff */
[----:B---3--:R-:W-:Y:S01]  /*19d0*/  @!P3 LEA.HI.X R15, R10, R7, R8, 0x1, P1 ;  /* 0x000000070a0fb211 */ /* 0x008fe200008f0c08 */
[----:B------:R-:W-:-:S04]  /*19e0*/  DEPBAR.LE SB0, 0x0 ;  /* 0x000080000000791a */ /* 0x000fc80000000000 */
[----:B------:R-:W-:Y:S01]  /*19f0*/  BAR.SYNC.DEFER_BLOCKING 0x0 ;  /* 0x0000000000007b1d */ /* 0x000fe20000010000 */
[----:B------:R-:W-:Y:S02]  /*1a00*/  @!P4 IADD3.X R8, R8, UR8, RZ, P0, !PT ;  /* 0x000000080808cc10 */ /* 0x000fe400087fe4ff */
[C---:B--2---:R-:W-:Y:S02]  /*1a10*/  @!P4 LEA R4, P0, R6.reuse, R4, 0x1 ;  /* 0x000000040604c211 */ /* 0x044fe400078008ff */
[----:B------:R-:W-:Y:S02]  /*1a20*/  LOP3.LUT P1, RZ, R3, 0x2, RZ, 0xc0, !PT ;  /* 0x0000000203ff7812 */ /* 0x000fe4000782c0ff */
[----:B------:R-:W-:Y:S02]  /*1a30*/  @!P4 LEA.HI.X R5, R6, R5, R8, 0x1, P0 ;  /* 0x000000050605c211 */ /* 0x000fe400000f0c08 */
[----:B------:R-:W-:Y:S01]  /*1a40*/  LOP3.LUT P0, RZ, R0, 0x2, RZ, 0xc0, !PT ;  /* 0x0000000200ff7812 */ /* 0x000fe2000780c0ff */
[----:B------:R-:W-:-:S05]  /*1a50*/  IMAD.MOV.U32 R0, RZ, RZ, 0x10 ;  /* 0x00000010ff007424 */ /* 0x000fca00078e00ff */
[C---:B------:R-:W-:Y:S02]  /*1a60*/  SEL R3, R0.reuse, 0xfffffff0, !P0 ;  /* 0xfffffff000037807 */ /* 0x040fe40004000000 */
[----:B------:R-:W-:-:S03]  /*1a70*/  SEL R0, R0, 0xfffffff0, !P1 ;  /* 0xfffffff000007807 */ /* 0x000fc60004800000 */
[----:B------:R-:W-:Y:S01]  /*1a80*/  IMAD R221, R3, 0x2, R224 ;  /* 0x0000000203dd7824 */ /* 0x000fe200078e02e0 */
[----:B------:R-:W-:Y:S01]  /*1a90*/  LOP3.LUT R3, R127, 0xffffffe0, RZ, 0xc0, !PT ;  /* 0xffffffe07f037812 */ /* 0x000fe200078ec0ff */
[----:B------:R-:W-:Y:S01]  /*1aa0*/  IMAD R223, R0, 0x2, R225 ;  /* 0x0000000200df7824 */ /* 0x000fe200078e02e1 */
[----:B------:R-:W-:Y:S03]  /*1ab0*/  @P3 STS [R226+0x9000], RZ ;  /* 0x009000ffe2003388 */ /* 0x000fe60000000800 */
[----:B------:R-:W-:Y:S01]  /*1ac0*/  IMAD.IADD R3, R2, 0x1, -R3 ;  /* 0x0000000102037824 */ /* 0x000fe200078e0a03 */
[----:B------:R-:W-:Y:S04]  /*1ad0*/  @P3 STS [R226+0x9004], RZ ;  /* 0x009004ffe2003388 */ /* 0x000fe80000000800 */
[----:B------:R-:W-:Y:S04]  /*1ae0*/  @P3 STS.64 [R226+0x9008], RZ ;  /* 0x009008ffe2003388 */ /* 0x000fe80000000a00 */
[----:B------:R-:W-:Y:S04]  /*1af0*/  @P3 STS.128 [R226+0xa000], RZ ;  /* 0x00a000ffe2003388 */ /* 0x000fe80000000c00 */
[----:B------:R-:W-:Y:S04]  /*1b00*/  @P3 STS.128 [R226+0xb000], RZ ;  /* 0x00b000ffe2003388 */ /* 0x000fe80000000c00 */
[----:B------:R-:W-:Y:S01]  /*1b10*/  @!PT LDS RZ, [RZ] ;  /* 0x00000000fffff984 */ /* 0x000fe20000000800 */
[----:B------:R-:W-:Y:S01]  /*1b20*/  @!PT LDS RZ, [RZ] ;  /* 0x00000000fffff984 */ /* 0x000fe20000000800 */
[----:B------:R-:W-:Y:S01]  /*1b30*/  @!PT LDS RZ, [RZ] ;  /* 0x00000000fffff984 */ /* 0x000fe20000000800 */
[----:B------:R-:W-:Y:S04]  /*1b40*/  @!P3 LDGSTS.E.BYPASS.LTC128B.128 [R226+0x9000], desc[UR18][R14.64] ;  /* 0x090000000ee2bfae */ /* 0x000fe8000b901d52 */
[----:B------:R-:W-:Y:S04]  /*1b50*/  @!P3 LDGSTS.E.BYPASS.LTC128B.128 [R226+0xa000], desc[UR18][R14.64+0x40] ;  /* 0x0a0000400ee2bfae */ /* 0x000fe8000b901d52 */
[----:B------:R-:W-:Y:S04]  /*1b60*/  @!P3 LDGSTS.E.BYPASS.LTC128B.128 [R226+0xb000], desc[UR18][R14.64+0x80] ;  /* 0x0b0000800ee2bfae */ /* 0x000fe8000b901d52 */
[----:B------:R-:W-:Y:S04]  /*1b70*/  @P4 STS.128 [R226+0x9800], RZ ;  /* 0x009800ffe2004388 */ /* 0x000fe80000000c00 */
[----:B------:R-:W-:Y:S04]  /*1b80*/  @P4 STS.128 [R226+0xa800], RZ ;  /* 0x00a800ffe2004388 */ /* 0x000fe80000000c00 */
[----:B------:R-:W-:Y:S04]  /*1b90*/  @P4 STS.128 [R226+0xb800], RZ ;  /* 0x00b800ffe2004388 */ /* 0x000fe80000000c00 */
[----:B------:R-:W-:Y:S01]  /*1ba0*/  @!PT LDS RZ, [RZ] ;  /* 0x00000000fffff984 */ /* 0x000fe20000000800 */
[----:B------:R-:W-:Y:S01]  /*1bb0*/  @!PT LDS RZ, [RZ] ;  /* 0x00000000fffff984 */ /* 0x000fe20000000800 */
[----:B------:R-:W-:Y:S01]  /*1bc0*/  @!PT LDS RZ, [RZ] ;  /* 0x00000000fffff984 */ /* 0x000fe20000000800 */
[----:B------:R-:W-:Y:S04]  /*1bd0*/  @!P4 LDGSTS.E.BYPASS.LTC128B.128 [R226+0x9800], desc[UR18][R4.64] ;  /* 0x0980000004e2cfae */ /* 0x000fe8000b901d52 */
[----:B------:R-:W-:Y:S04]  /*1be0*/  @!P4 LDGSTS.E.BYPASS.LTC128B.128 [R226+0xa800], desc[UR18][R4.64+0x40] ;  /* 0x0a80004004e2cfae */ /* 0x000fe8000b901d52 */
[----:B------:R1:W-:Y:S04]  /*1bf0*/  @!P4 LDGSTS.E.BYPASS.LTC128B.128 [R226+0xb800], desc[UR18][R4.64+0x80] ;  /* 0x0b80008004e2cfae */ /* 0x0003e8000b901d52 */
[----:B------:R-:W-:Y:S04]  /*1c00*/  LDSM.16.M88.4 R108, [R225] ;  /* 0x00000000e16c783b */ /* 0x000fe80000000200 */
[----:B------:R-:W-:Y:S04]  /*1c10*/  LDSM.16.M88.4 R28, [R225+0x1000] ;  /* 0x00100000e11c783b */ /* 0x000fe80000000200 */
[----:B------:R-:W2:Y:S04]  /*1c20*/  LDSM.16.M88.4 R52, [R224+0x6400] ;  /* 0x00640000e034783b */ /* 0x000ea80000000200 */
[----:B------:R-:W3:Y:S04]  /*1c30*/  LDSM.16.M88.4 R68, [R224+0x6000] ;  /* 0x00600000e044783b */ /* 0x000ee80000000200 */
[----:B------:R-:W4:Y:S04]  /*1c40*/  LDSM.16.M88.4 R36, [R224+0x6800] ;  /* 0x00680000e024783b */ /* 0x000f280000000200 */
[----:B------:R-:W5:Y:S04]  /*1c50*/  LDSM.16.M88.4 R20, [R224+0x6c00] ;  /* 0x006c0000e014783b */ /* 0x000f680000000200 */
[----:B------:R-:W-:Y:S04]  /*1c60*/  LDSM.16.M88.4 R16, [R223+0x1000] ;  /* 0x00100000df10783b */ /* 0x000fe80000000200 */
[----:B------:R-:W5:Y:S04]  /*1c70*/  LDSM.16.M88.4 R104, [R221+0x6400] ;  /* 0x00640000dd68783b */ /* 0x000f680000000200 */
[----:B-1----:R-:W1:Y:S04]  /*1c80*/  LDSM.16.M88.4 R4, [R223] ;  /* 0x00000000df04783b */ /* 0x002e680000000200 */
[----:B------:R-:W1:Y:S04]  /*1c90*/  LDSM.16.M88.4 R12, [R221+0x6000] ;  /* 0x00600000dd0c783b */ /* 0x000e680000000200 */
[----:B------:R-:W1:Y:S04]  /*1ca0*/  LDSM.16.M88.4 R100, [R221+0x6800] ;  /* 0x00680000dd64783b */ /* 0x000e680000000200 */
[----:B------:R-:W1:Y:S01]  /*1cb0*/  LDSM.16.M88.4 R8, [R221+0x6c00] ;  /* 0x006c0000dd08783b */ /* 0x000e620000000200 */
[-C--:B--2---:R-:W-:Y:S03]  /*1cc0*/  HMMA.16816.F32.BF16 R60, R28, R52.reuse, RZ ;  /* 0x000000341c3c723c */ /* 0x084fe600000418ff */
[----:B------:R-:W-:Y:S04]  /*1cd0*/  LDSM.16.M88.4 R96, [R225+0x3000] ;  /* 0x00300000e160783b */ /* 0x000fe80000000200 */
[----:B------:R-:W2:Y:S01]  /*1ce0*/  LDSM.16.M88.4 R88, [R224+0x7400] ;  /* 0x00740000e058783b */ /* 0x000ea20000000200 */
[C---:B------:R-:W-:Y:S03]  /*1cf0*/  HMMA.16816.F32.BF16 R64, R108.reuse, R52, RZ ;  /* 0x000000346c40723c */ /* 0x040fe600000418ff */
[----:B------:R-:W-:Y:S03]  /*1d00*/  LDSM.16.M88.4 R92, [R224+0x7000] ;  /* 0x00700000e05c783b */ /* 0x000fe60000000200 */
[-C--:B---3--:R-:W-:Y:S01]  /*1d10*/  HMMA.16816.F32.BF16 R80, R108, R68.reuse, RZ ;  /* 0x000000446c50723c */ /* 0x088fe200000418ff */
[----:B------:R-:W-:Y:S04]  /*1d20*/  LDSM.16.M88.4 R84, [R224+0x7800] ;  /* 0x00780000e054783b */ /* 0x000fe80000000200 */
[----:B------:R-:W-:Y:S01]  /*1d30*/  LDSM.16.M88.4 R24, [R224+0x7c00] ;  /* 0x007c0000e018783b */ /* 0x000fe20000000200 */
[C---:B------:R-:W-:Y:S03]  /*1d40*/  HMMA.16816.F32.BF16 R76, R28.reuse, R68, RZ ;  /* 0x000000441c4c723c */ /* 0x040fe600000418ff */
[----:B------:R-:W-:Y:S03]  /*1d50*/  LDSM.16.M88.4 R120, [R223+0x2000] ;  /* 0x00200000df78783b */ /* 0x000fe60000000200 */
[C---:B------:R-:W-:Y:S01]  /*1d60*/  HMMA.16816.F32.BF16 R72, R28.reuse, R70, RZ ;  /* 0x000000461c48723c */ /* 0x040fe200000418ff */
[----:B------:R-:W-:Y:S04]  /*1d70*/  LDSM.16.M88.4 R116, [R221+0x7c00] ;  /* 0x007c0000dd74783b */ /* 0x000fe80000000200 */
[----:B------:R-:W0:Y:S01]  /*1d80*/  LDGDEPBAR ;  /* 0x00000000000079af */ /* 0x000e220000000000 */
[C---:B----4-:R-:W-:Y:S06]  /*1d90*/  HMMA.16816.F32.BF16 R44, R28.reuse, R36, RZ ;  /* 0x000000241c2c723c */ /* 0x050fec00000418ff */
[C---:B------:R-:W-:Y:S06]  /*1da0*/  HMMA.16816.F32.BF16 R56, R28.reuse, R54, RZ ;  /* 0x000000361c38723c */ /* 0x040fec00000418ff */
[----:B------:R-:W-:Y:S06]  /*1db0*/  HMMA.16816.F32.BF16 R40, R28, R38, RZ ;  /* 0x000000261c28723c */ /* 0x000fec00000418ff */
[C---:B------:R-:W-:Y:S06]  /*1dc0*/  HMMA.16816.F32.BF16 R48, R108.reuse, R36, RZ ;  /* 0x000000246c30723c */ /* 0x040fec00000418ff */
[----:B------:R-:W-:Y:S06]  /*1dd0*/  HMMA.16816.F32.BF16 R68, R108, R70, RZ ;  /* 0x000000466c44723c */ /* 0x000fec00000418ff */
[----:B-----5:R-:W-:Y:S06]  /*1de0*/  HMMA.16816.F32.BF16 R32, R28, R20, RZ ;  /* 0x000000141c20723c */ /* 0x020fec00000418ff */
[C---:B------:R-:W-:Y:S06]  /*1df0*/  HMMA.16816.F32.BF16 R52, R108.reuse, R54, RZ ;  /* 0x000000366c34723c */ /* 0x040fec00000418ff */
[C---:B------:R-:W-:Y:S06]  /*1e00*/  HMMA.16816.F32.BF16 R36, R108.reuse, R38, RZ ;  /* 0x000000266c24723c */ /* 0x040fec00000418ff */
[----:B------:R-:W-:Y:S06]  /*1e10*/  HMMA.16816.F32.BF16 R112, R108, R20, RZ ;  /* 0x000000146c70723c */ /* 0x000fec00000418ff */
[-C--:B------:R-:W-:Y:S06]  /*1e20*/  HMMA.16816.F32.BF16 R28, R28, R22.reuse, RZ ;  /* 0x000000161c1c723c */ /* 0x080fec00000418ff */
[----:B------:R-:W-:Y:S01]  /*1e30*/  HMMA.16816.F32.BF16 R108, R108, R22, RZ ;  /* 0x000000166c6c723c */ /* 0x000fe200000418ff */
[----:B------:R-:W3:Y:S05]  /*1e40*/  LDSM.16.M88.4 R20, [R225+0x2000] ;  /* 0x00200000e114783b */ /* 0x000eea0000000200 */
[-C--:B------:R-:W-:Y:S06]  /*1e50*/  HMMA.16816.F32.BF16 R60, R16, R104.reuse, R60 ;  /* 0x00000068103c723c */ /* 0x080fec000004183c */
        /* <DEDUP_REMOVED lines=8> */
[----:B------:R-:W-:Y:S05]  /*1ee0*/  LDSM.16.M88.4 R16, [R223+0x3000] ;  /* 0x00300000df10783b */ /* 0x000fea0000000200 */
[C---:B------:R-:W-:Y:S06]  /*1ef0*/  HMMA.16816.F32.BF16 R80, R4.reuse, R12, R80 ;  /* 0x0000000c0450723c */ /* 0x040fec0000041850 */
[C---:B------:R-:W-:Y:S06]  /*1f00*/  HMMA.16816.F32.BF16 R48, R4.reuse, R100, R48 ;  /* 0x000000640430723c */ /* 0x040fec0000041830 */
[C---:B------:R-:W-:Y:S06]  /*1f10*/  HMMA.16816.F32.BF16 R112, R4.reuse, R8, R112 ;  /* 0x000000080470723c */ /* 0x040fec0000041870 */
[C---:B------:R-:W-:Y:S01]  /*1f20*/  HMMA.16816.F32.BF16 R68, R4.reuse, R14, R68 ;  /* 0x0000000e0444723c */ /* 0x040fe20000041844 */
[----:B------:R-:W-:Y:S05]  /*1f30*/  LDSM.16.M88.4 R12, [R221+0x7000] ;  /* 0x00700000dd0c783b */ /* 0x000fea0000000200 */
[C---:B------:R-:W-:Y:S01]  /*1f40*/  HMMA.16816.F32.BF16 R36, R4.reuse, R102, R36 ;  /* 0x000000660424723c */ /* 0x040fe20000041824 */
[----:B------:R-:W-:Y:S05]  /*1f50*/  LDSM.16.M88.4 R100, [R225+0x5000] ;  /* 0x00500000e164783b */ /* 0x000fea0000000200 */
[C---:B------:R-:W-:Y:S01]  /*1f60*/  HMMA.16816.F32.BF16 R108, R4.reuse, R10, R108 ;  /* 0x0000000a046c723c */ /* 0x040fe2000004186c */
[----:B------:R-:W1:Y:S05]  /*1f70*/  LDSM.16.M88.4 R8, [R221+0x7400] ;  /* 0x00740000dd08783b */ /* 0x000e6a0000000200 */
[----:B------:R-:W-:Y:S01]  /*1f80*/  HMMA.16816.F32.BF16 R52, R4, R106, R52 ;  /* 0x0000006a0434723c */ /* 0x000fe20000041834 */
[----:B------:R-:W4:Y:S04]  /*1f90*/  LDSM.16.M88.4 R4, [R221+0x7800] ;  /* 0x00780000dd04783b */ /* 0x000f280000000200 */
[----:B------:R-:W-:Y:S01]  /*1fa0*/  LDSM.16.M88.4 R104, [R225+0x4000] ;  /* 0x00400000e168783b */ /* 0x000fe20000000200 */
[-C--:B--2---:R-:W-:Y:S06]  /*1fb0*/  HMMA.16816.F32.BF16 R60, R96, R88.reuse, R60 ;  /* 0x00000058603c723c */ /* 0x084fec000004183c */
[----:B---3--:R-:W-:Y:S06]  /*1fc0*/  HMMA.16816.F32.BF16 R64, R20, R88, R64 ;  /* 0x000000581440723c */ /* 0x008fec0000041840 */
        /* <DEDUP_REMOVED lines=11> */
[C---:B------:R-:W-:Y:S06]  /*2080*/  HMMA.16816.F32.BF16 R48, R20.reuse, R84, R48 ;  /* 0x000000541430723c */ /* 0x040fec0000041830 */
[----:B------:R-:W-:Y:S01]  /*2090*/  HMMA.16816.F32.BF16 R36, R20, R86, R36 ;  /* 0x000000561424723c */ /* 0x000fe20000041824 */
[----:B------:R-:W-:Y:S05]  /*20a0*/  LDSM.16.M88.4 R84, [R224+0x8c00] ;  /* 0x008c0000e054783b */ /* 0x000fea0000000200 */
[-C--:B-1----:R-:W-:Y:S06]  /*20b0*/  HMMA.16816.F32.BF16 R60, R16, R8.reuse, R60 ;  /* 0x00000008103c723c */ /* 0x082fec000004183c */
[----:B------:R-:W-:Y:S06]  /*20c0*/  HMMA.16816.F32.BF16 R64, R120, R8, R64 ;  /* 0x000000087840723c */ /* 0x000fec0000041840 */
[C---:B------:R-:W-:Y:S01]  /*20d0*/  HMMA.16816.F32.BF16 R52, R20.reuse, R90, R52 ;  /* 0x0000005a1434723c */ /* 0x040fe20000041834 */
[----:B------:R-:W1:Y:S05]  /*20e0*/  LDSM.16.M88.4 R88, [R224+0x8800] ;  /* 0x00880000e058783b */ /* 0x000e6a0000000200 */
[C---:B------:R-:W-:Y:S06]  /*20f0*/  HMMA.16816.F32.BF16 R112, R20.reuse, R24, R112 ;  /* 0x000000181470723c */ /* 0x040fec0000041870 */
[----:B------:R-:W-:Y:S01]  /*2100*/  HMMA.16816.F32.BF16 R108, R20, R26, R108 ;  /* 0x0000001a146c723c */ /* 0x000fe2000004186c */
[----:B------:R-:W-:Y:S04]  /*2110*/  LDSM.16.M88.4 R24, [R223+0x5000] ;  /* 0x00500000df18783b */ /* 0x000fe80000000200 */
[----:B------:R-:W-:Y:S01]  /*2120*/  LDSM.16.M88.4 R20, [R221+0x8000] ;  /* 0x00800000dd14783b */ /* 0x000fe20000000200 */
[C---:B------:R-:W-:Y:S06]  /*2130*/  HMMA.16816.F32.BF16 R76, R16.reuse, R12, R76 ;  /* 0x0000000c104c723c */ /* 0x040fec000004184c */
[C---:B------:R-:W-:Y:S06]  /*2140*/  HMMA.16816.F32.BF16 R72, R16.reuse, R14, R72 ;  /* 0x0000000e1048723c */ /* 0x040fec0000041848 */
[C---:B------:R-:W-:Y:S06]  /*2150*/  HMMA.16816.F32.BF16 R56, R16.reuse, R10, R56 ;  /* 0x0000000a1038723c */ /* 0x040fec0000041838 */
[C---:B------:R-:W-:Y:S06]  /*2160*/  HMMA.16816.F32.BF16 R32, R16.reuse, R116, R32 ;  /* 0x000000741020723c */ /* 0x040fec0000041820 */
[C---:B----4-:R-:W-:Y:S06]  /*2170*/  HMMA.16816.F32.BF16 R44, R16.reuse, R4, R44 ;  /* 0x00000004102c723c */ /* 0x050fec000004182c */
[C---:B------:R-:W-:Y:S06]  /*2180*/  HMMA.16816.F32.BF16 R40, R16.reuse, R6, R40 ;  /* 0x000000061028723c */ /* 0x040fec0000041828 */
[----:B------:R-:W-:Y:S01]  /*2190*/  HMMA.16816.F32.BF16 R28, R16, R118, R28 ;  /* 0x00000076101c723c */ /* 0x000fe2000004181c */
[----:B------:R-:W3:Y:S05]  /*21a0*/  LDSM.16.M88.4 R16, [R221+0x8400] ;  /* 0x00840000dd10783b */ /* 0x000eea0000000200 */
[C---:B------:R-:W-:Y:S06]  /*21b0*/  HMMA.16816.F32.BF16 R48, R120.reuse, R4, R48 ;  /* 0x000000047830723c */ /* 0x040fec0000041830 */
[----:B------:R-:W-:Y:S01]  /*21c0*/  HMMA.16816.F32.BF16 R36, R120, R6, R36 ;  /* 0x000000067824723c */ /* 0x000fe20000041824 */
[----:B------:R-:W4:Y:S05]  /*21d0*/  LDSM.16.M88.4 R4, [R223+0x4000] ;  /* 0x00400000df04783b */ /* 0x000f2a0000000200 */
[-C--:B--2---:R-:W-:Y:S06]  /*21e0*/  HMMA.16816.F32.BF16 R60, R100, R92.reuse, R60 ;  /* 0x0000005c643c723c */ /* 0x084fec000004183c */
[----:B------:R-:W-:Y:S06]  /*21f0*/  HMMA.16816.F32.BF16 R64, R104, R92, R64 ;  /* 0x0000005c6840723c */ /* 0x000fec0000041840 */
[C---:B------:R-:W-:Y:S01]  /*2200*/  HMMA.16816.F32.BF16 R52, R120.reuse, R10, R52 ;  /* 0x0000000a7834723c */ /* 0x040fe20000041834 */
[----:B------:R-:W-:Y:S05]  /*2210*/  LDSM.16.M88.4 R8, [R221+0x8c00] ;  /* 0x008c0000dd08783b */ /* 0x000fea0000000200 */
[C---:B------:R-:W-:Y:S06]  /*2220*/  HMMA.16816.F32.BF16 R80, R120.reuse, R12, R80 ;  /* 0x0000000c7850723c */ /* 0x040fec0000041850 */
[----:B------:R-:W-:Y:S01]  /*2230*/  HMMA.16816.F32.BF16 R68, R120, R14, R68 ;  /* 0x0000000e7844723c */ /* 0x000fe20000041844 */
[----:B------:R-:W2:Y:S01]  /*2240*/  LDSM.16.M88.4 R12, [R221+0x8800] ;  /* 0x00880000dd0c783b */ /* 0x000ea20000000200 */
[----:B------:R-:W-:-:S04]  /*2250*/  DEPBAR.LE SB0, 0x0 ;  /* 0x000080000000791a */ /* 0x000fc80000000000 */
[C---:B------:R-:W-:Y:S06]  /*2260*/  HMMA.16816.F32.BF16 R112, R120.reuse, R116, R112 ;  /* 0x000000747870723c */ /* 0x040fec0000041870 */
[----:B------:R-:W-:Y:S06]  /*2270*/  HMMA.16816.F32.BF16 R108, R120, R118, R108 ;  /* 0x00000076786c723c */ /* 0x000fec000004186c */
[C---:B------:R-:W-:Y:S06]  /*2280*/  HMMA.16816.F32.BF16 R76, R100.reuse, R96, R76 ;  /* 0x00000060644c723c */ /* 0x040fec000004184c */
[C---:B------:R-:W-:Y:S06]  /*2290*/  HMMA.16816.F32.BF16 R72, R100.reuse, R98, R72 ;  /* 0x000000626448723c */ /* 0x040fec0000041848 */
[-C--:B-1----:R-:W-:Y:S06]  /*22a0*/  HMMA.16816.F32.BF16 R40, R100, R90.reuse, R40 ;  /* 0x0000005a6428723c */ /* 0x082fec0000041828 */
[----:B------:R-:W-:Y:S06]  /*22b0*/  HMMA.16816.F32.BF16 R36, R104, R90, R36 ;  /* 0x0000005a6824723c */ /* 0x000fec0000041824 */
[-C--:B---3--:R-:W-:Y:S06]  /*22c0*/  HMMA.16816.F32.BF16 R60, R24, R16.reuse, R60 ;  /* 0x00000010183c723c */ /* 0x088fec000004183c */
[----:B----4-:R-:W-:Y:S06]  /*22d0*/  HMMA.16816.F32.BF16 R64, R4, R16, R64 ;  /* 0x000000100440723c */ /* 0x010fec0000041840 */
[----:B------:R-:W-:Y:S01]  /*22e0*/  HMMA.16816.F32.BF16 R56, R100, R94, R56 ;  /* 0x0000005e6438723c */ /* 0x000fe20000041838 */
[----:B------:R-:W-:Y:S01]  /*22f0*/  SHF.R.S32.HI R16, RZ, 0x1f, R3 ;  /* 0x0000001fff107819 */ /* 0x000fe20000011403 */
[----:B------:R-:W-:-:S03]  /*2300*/  IMAD.U32 R17, RZ, RZ, UR27 ;  /* 0x0000001bff117e24 */ /* 0x000fc6000f8e00ff */
[----:B------:R-:W-:Y:S01]  /*2310*/  LEA.HI R16, R16, R3, RZ, 0x2 ;  /* 0x0000000310107211 */ /* 0x000fe200078f10ff */
[----:B------:R-:W-:Y:S01]  /*2320*/  HMMA.16816.F32.BF16 R52, R104, R94, R52 ;  /* 0x0000005e6834723c */ /* 0x000fe20000041834 */
[----:B------:R-:W-:Y:S02]  /*2330*/  IMAD.U32 R3, RZ, RZ, UR5 ;  /* 0x00000005ff037e24 */ /* 0x000fe4000f8e00ff */
[----:B------:R-:W-:-:S03]  /*2340*/  SHF.R.S32.HI R227, RZ, 0x2, R16 ;  /* 0x00000002ffe37819 */ /* 0x000fc60000011410 */
[----:B------:R-:W-:Y:S01]  /*2350*/  HMMA.16816.F32.BF16 R80, R104, R96, R80 ;  /* 0x000000606850723c */ /* 0x000fe20000041850 */
[----:B------:R-:W-:-:S04]  /*2360*/  IADD3 R128, R128, 0x1, R227 ;  /* 0x0000000180807810 */ /* 0x000fc80007ffe0e3 */
[----:B------:R-:W-:Y:S01]  /*2370*/  IADD3 R17, R128, UR24, -R17 ;  /* 0x0000001880117c10 */ /* 0x000fe2000fffe811 */
[C---:B------:R-:W-:Y:S04]  /*2380*/  HMMA.16816.F32.BF16 R68, R104.reuse, R98, R68 ;  /* 0x000000626844723c */ /* 0x040fe80000041844 */
[----:B------:R-:W-:Y:S02]  /*2390*/  VIADD R17, R17, UR25 ;  /* 0x0000001911117c36 */ /* 0x000fe40008000000 */
[----:B------:R-:W-:Y:S03]  /*23a0*/  HMMA.16816.F32.BF16 R48, R104, R88, R48 ;  /* 0x000000586830723c */ /* 0x000fe60000041830 */
[----:B------:R-:W-:-:S03]  /*23b0*/  VIADDMNMX R2, R17, 0x48, R236, PT ;  /* 0x0000004811027846 */ /* 0x000fc600038001ec */
[C---:B------:R-:W-:Y:S06]  /*23c0*/  HMMA.16816.F32.BF16 R112, R104.reuse, R84, R112 ;  /* 0x000000546870723c */ /* 0x040fec0000041870 */
[----:B------:R-:W-:Y:S06]  /*23d0*/  HMMA.16816.F32.BF16 R108, R104, R86, R108 ;  /* 0x00000056686c723c */ /* 0x000fec000004186c */
[C---:B------:R-:W-:Y:S06]  /*23e0*/  HMMA.16816.F32.BF16 R76, R24.reuse, R20, R76 ;  /* 0x00000014184c723c */ /* 0x040fec000004184c */
[----:B------:R-:W-:Y:S06]  /*23f0*/  HMMA.16816.F32.BF16 R72, R24, R22, R72 ;  /* 0x000000161848723c */ /* 0x000fec0000041848 */
[----:B------:R-:W-:Y:S06]  /*2400*/  HMMA.16816.F32.BF16 R28, R100, R86, R28 ;  /* 0x00000056641c723c */ /* 0x000fec000004181c */
[-C--:B--2---:R-:W-:Y:S06]  /*2410*/  HMMA.16816.F32.BF16 R40, R24, R14.reuse, R40 ;  /* 0x0000000e1828723c */ /* 0x084fec0000041828 */
[----:B------:R-:W-:Y:S06]  /*2420*/  HMMA.16816.F32.BF16 R36, R4, R14, R36 ;  /* 0x0000000e0424723c */ /* 0x000fec0000041824 */
[----:B------:R-:W-:Y:S01]  /*2430*/  HMMA.16816.F32.BF16 R44, R100, R88, R44 ;  /* 0x00000058642c723c */ /* 0x000fe2000004182c */
[----:B------:R-:W-:Y:S01]  /*2440*/  IMAD R15, R3, 0x40, R242 ;  /* 0x00000040030f7824 */ /* 0x000fe200078e02f2 */
[----:B------:R-:W-:-:S03]  /*2450*/  VIADDMNMX R3, R17, 0x40, R236, PT ;  /* 0x0000004011037846 */ /* 0x000fc600038001ec */
[C---:B------:R-:W-:Y:S01]  /*2460*/  VIADD R87, R15.reuse, 0x9 ;  /* 0x000000090f577836 */ /* 0x040fe20000000000 */
[----:B------:R-:W-:Y:S01]  /*2470*/  HMMA.16816.F32.BF16 R56, R24, R18, R56 ;  /* 0x000000121838723c */ /* 0x000fe20000041838 */
[C---:B------:R-:W-:Y:S01]  /*2480*/  ISETP.GE.AND P1, PT, R15.reuse, R2, PT ;  /* 0x000000020f00720c */ /* 0x040fe20003f26270 */
[C---:B------:R-:W-:Y:S01]  /*2490*/  VIADD R89, R15.reuse, 0x8 ;  /* 0x000000080f597836 */ /* 0x040fe20000000000 */
[----:B------:R-:W-:-:S03]  /*24a0*/  ISETP.GE.AND P3, PT, R15, R3, PT ;  /* 0x000000030f00720c */ /* 0x000fc60003f66270 */
[----:B------:R-:W-:Y:S01]  /*24b0*/  HMMA.16816.F32.BF16 R52, R4, R18, R52 ;  /* 0x000000120434723c */ /* 0x000fe20000041834 */
[----:B------:R-:W-:Y:S02]  /*24c0*/  FSEL R76, R76, -INF , !P3 ;  /* 0xff8000004c4c7808 */ /* 0x000fe40005800000 */
[----:B------:R-:W-:-:S03]  /*24d0*/  ISETP.GE.AND P3, PT, R89, R3, PT ;  /* 0x000000035900720c */ /* 0x000fc60003f66270 */
[----:B------:R-:W-:Y:S01]  /*24e0*/  HMMA.16816.F32.BF16 R32, R100, R84, R32 ;  /* 0x000000546420723c */ /* 0x000fe20000041820 */
[----:B------:R-:W-:Y:S01]  /*24f0*/  VIADD R19, R15, 0x1 ;  /* 0x000000010f137836 */ /* 0x000fe20000000000 */
[----:B------:R-:W-:-:S04]  /*2500*/  FSEL R72, R72, -INF , !P3 ;  /* 0xff80000048487808 */ /* 0x000fc80005800000 */
[C---:B------:R-:W-:Y:S01]  /*2510*/  ISETP.GE.AND P2, PT, R19.reuse, R3, PT ;  /* 0x000000031300720c */ /* 0x040fe20003f46270 */
[----:B------:R-:W-:Y:S01]  /*2520*/  HMMA.16816.F32.BF16 R80, R4, R20, R80 ;  /* 0x000000140450723c */ /* 0x000fe20000041850 */
[----:B------:R-:W-:Y:S01]  /*2530*/  ISETP.GE.AND P0, PT, R19, R2, PT ;  /* 0x000000021300720c */ /* 0x000fe20003f06270 */
[----:B------:R-:W-:-:S03]  /*2540*/  VIADD R85, R15, 0x10 ;  /* 0x000000100f557836 */ /* 0x000fc60000000000 */
[----:B------:R-:W-:Y:S01]  /*2550*/  FSEL R79, R79, -INF , !P0 ;  /* 0xff8000004f4f7808 */ /* 0x000fe20004000000 */
[C---:B------:R-:W-:Y:S01]  /*2560*/  HMMA.16816.F32.BF16 R68, R4.reuse, R22, R68 ;  /* 0x000000160444723c */ /* 0x040fe20000041844 */
[----:B------:R-:W-:Y:S02]  /*2570*/  ISETP.GE.AND P0, PT, R87, R2, PT ;  /* 0x000000025700720c */ /* 0x000fe40003f06270 */
[----:B------:R-:W-:Y:S02]  /*2580*/  ISETP.GE.AND P3, PT, R85, R3, PT ;  /* 0x000000035500720c */ /* 0x000fe40003f66270 */
[----:B------:R-:W-:Y:S01]  /*2590*/  FSEL R75, R75, -INF , !P0 ;  /* 0xff8000004b4b7808 */ /* 0x000fe20004000000 */
[----:B------:R-:W-:Y:S01]  /*25a0*/  HMMA.16816.F32.BF16 R48, R4, R12, R48 ;  /* 0x0000000c0430723c */ /* 0x000fe20000041830 */
[----:B------:R-:W-:-:S05]  /*25b0*/  FSEL R14, R60, -INF , !P3 ;  /* 0xff8000003c0e7808 */ /* 0x000fca0005800000 */
[C---:B------:R-:W-:Y:S06]  /*25c0*/  HMMA.16816.F32.BF16 R112, R4.reuse, R8, R112 ;  /* 0x000000080470723c */ /* 0x040fec0000041870 */
[-C--:B------:R-:W-:Y:S06]  /*25d0*/  HMMA.16816.F32.BF16 R108, R4, R10.reuse, R108 ;  /* 0x0000000a046c723c */ /* 0x080fec000004186c */
[C---:B------:R-:W-:Y:S01]  /*25e0*/  HMMA.16816.F32.BF16 R28, R24.reuse, R10, R28 ;  /* 0x0000000a181c723c */ /* 0x040fe2000004181c */
[----:B------:R-:W-:Y:S01]  /*25f0*/  FSEL R6, R77, -INF , !P2 ;  /* 0xff8000004d067808 */ /* 0x000fe20005000000 */
[----:B------:R-:W-:Y:S01]  /*2600*/  VIADD R77, R15, 0x11 ;  /* 0x000000110f4d7836 */ /* 0x000fe20000000000 */
[----:B------:R-:W-:Y:S01]  /*2610*/  FSEL R7, R78, -INF , !P1 ;  /* 0xff8000004e077808 */ /* 0x000fe20004800000 */
[----:B------:R-:W-:Y:S01]  /*2620*/  BAR.SYNC.DEFER_BLOCKING 0x0 ;  /* 0x0000000000007b1d */ /* 0x000fe20000010000 */
[-C--:B------:R-:W-:Y:S01]  /*2630*/  ISETP.GE.AND P1, PT, R89, R2.reuse, PT ;  /* 0x000000025900720c */ /* 0x080fe20003f26270 */
[----:B------:R-:W-:Y:S01]  /*2640*/  HMMA.16816.F32.BF16 R44, R24, R12, R44 ;  /* 0x0000000c182c723c */ /* 0x000fe2000004182c */
[----:B------:R-:W-:-:S02]  /*2650*/  ISETP.GE.AND P0, PT, R77, R2, PT ;  /* 0x000000024d00720c */ /* 0x000fc40003f06270 */
[-C--:B------:R-:W-:Y:S02]  /*2660*/  ISETP.GE.AND P2, PT, R87, R3.reuse, PT ;  /* 0x000000035700720c */ /* 0x080fe40003f46270 */
[----:B------:R-:W-:Y:S01]  /*2670*/  FSEL R11, R63, -INF , !P0 ;  /* 0xff8000003f0b7808 */ /* 0x000fe20004000000 */
[----:B------:R-:W-:Y:S01]  /*2680*/  VIADD R63, R15, 0x19 ;  /* 0x000000190f3f7836 */ /* 0x000fe20000000000 */
[----:B------:R-:W-:Y:S01]  /*2690*/  FSEL R5, R74, -INF , !P1 ;  /* 0xff8000004a057808 */ /* 0x000fe20004800000 */
[----:B------:R-:W-:Y:S01]  /*26a0*/  HMMA.16816.F32.BF16 R32, R24, R8, R32 ;  /* 0x000000081820723c */ /* 0x000fe20000041820 */
[----:B------:R-:W-:Y:S01]  /*26b0*/  FSEL R74, R73, -INF , !P2 ;  /* 0xff800000494a7808 */ /* 0x000fe20005000000 */
[----:B------:R-:W-:Y:S01]  /*26c0*/  VIADD R73, R15, 0x18 ;  /* 0x000000180f497836 */ /* 0x000fe20000000000 */
[----:B------:R-:W-:Y:S02]  /*26d0*/  ISETP.GE.AND P0, PT, R63, R2, PT ;  /* 0x000000023f00720c */ /* 0x000fe40003f06270 */
[----:B------:R-:W-:-:S02]  /*26e0*/  ISETP.GE.AND P2, PT, R77, R3, PT ;  /* 0x000000034d00720c */ /* 0x000fc40003f46270 */
[----:B------:R-:W-:Y:S02]  /*26f0*/  FSEL R25, R59, -INF , !P0 ;  /* 0xff8000003b197808 */ /* 0x000fe40004000000 */
[----:B------:R-:W-:Y:S01]  /*2700*/  FSEL R12, R61, -INF , !P2 ;  /* 0xff8000003d0c7808 */ /* 0x000fe20005000000 */
[----:B------:R-:W-:Y:S01]  /*2710*/  VIADD R61, R15, 0x20 ;  /* 0x000000200f3d7836 */ /* 0x000fe20000000000 */
[----:B------:R-:W-:Y:S02]  /*2720*/  PLOP3.LUT P0, PT, PT, PT, UP0, 0x80, 0x0 ;  /* 0x000000000000781c */ /* 0x000fe40003f0f008 */
[----:B------:R-:W-:Y:S02]  /*2730*/  ISETP.GE.AND P1, PT, R85, R2, PT ;  /* 0x000000025500720c */ /* 0x000fe40003f26270 */
[----:B------:R-:W-:Y:S02]  /*2740*/  ISETP.GE.AND P2, PT, R63, R3, PT ;  /* 0x000000033f00720c */ /* 0x000fe40003f46270 */
[----:B------:R-:W-:-:S02]  /*2750*/  FSEL R13, R62, -INF , !P1 ;  /* 0xff8000003e0d7808 */ /* 0x000fc40004800000 */
[----:B------:R-:W-:Y:S01]  /*2760*/  FSEL R8, R57, -INF , !P2 ;  /* 0xff80000039087808 */ /* 0x000fe20005000000 */
[----:B------:R-:W-:Y:S01]  /*2770*/  VIADD R57, R15, 0x21 ;  /* 0x000000210f397836 */ /* 0x000fe20000000000 */
[CC--:B------:R-:W-:Y:S02]  /*2780*/  ISETP.GE.AND P3, PT, R73.reuse, R3.reuse, PT ;  /* 0x000000034900720c */ /* 0x0c0fe40003f66270 */
[----:B------:R-:W-:Y:S02]  /*2790*/  ISETP.GE.AND P1, PT, R73, R2, PT ;  /* 0x000000024900720c */ /* 0x000fe40003f26270 */
[----:B------:R-:W-:Y:S02]  /*27a0*/  FSEL R10, R56, -INF , !P3 ;  /* 0xff800000380a7808 */ /* 0x000fe40005800000 */
[----:B------:R-:W-:Y:S02]  /*27b0*/  FSEL R9, R58, -INF , !P1 ;  /* 0xff8000003a097808 */ /* 0x000fe40004800000 */
[----:B------:R-:W-:-:S02]  /*27c0*/  ISETP.GE.AND P4, PT, R61, R3, PT ;  /* 0x000000033d00720c */ /* 0x000fc40003f86270 */
[-C--:B------:R-:W-:Y:S02]  /*27d0*/  ISETP.GE.AND P2, PT, R61, R2.reuse, PT ;  /* 0x000000023d00720c */ /* 0x080fe40003f46270 */
[C---:B------:R-:W-:Y:S02]  /*27e0*/  ISETP.GE.AND P3, PT, R57.reuse, R3, PT ;  /* 0x000000033900720c */ /* 0x040fe40003f66270 */
[----:B------:R-:W-:Y:S02]  /*27f0*/  ISETP.GE.AND P1, PT, R57, R2, PT ;  /* 0x000000023900720c */ /* 0x000fe40003f26270 */
[----:B------:R-:W-:Y:S02]  /*2800*/  FSEL R172, R44, -INF , !P4 ;  /* 0xff8000002cac7808 */ /* 0x000fe40006000000 */
[----:B------:R-:W-:Y:S02]  /*2810*/  FSEL R179, R46, -INF , !P2 ;  /* 0xff8000002eb37808 */ /* 0x000fe40005000000 */
[----:B------:R-:W-:-:S02]  /*2820*/  FSEL R176, R45, -INF , !P3 ;  /* 0xff8000002db07808 */ /* 0x000fc40005800000 */
[----:B------:R-:W-:Y:S01]  /*2830*/  FSEL R181, R47, -INF , !P1 ;  /* 0xff8000002fb57808 */ /* 0x000fe20004800000 */
[----:B------:R-:W-:Y:S06]  /*2840*/  @!P0 BRA `(.L_x_23) ;  /* 0x0000000000608947 */ /* 0x000fec0003800000 */
[----:B------:R-:W-:Y:S01]  /*2850*/  UIADD3 UR7, UR23, -0x2, URZ ;  /* 0xfffffffe17077890 */ /* 0x000fe2000fffe03f */
[----:B------:R-:W-:-:S03]  /*2860*/  IMAD.U32 R4, RZ, RZ, UR28 ;  /* 0x0000001cff047e24 */ /* 0x000fc6000f8e00ff */
[----:B------:R-:W-:Y:S02]  /*2870*/  USHF.R.S32.HI UR6, URZ, 0x1f, UR7 ;  /* 0x0000001f3f067899 */ /* 0x000fe40008011407 */
[----:B------:R-:W-:Y:S01]  /*2880*/  UIMAD UR25, UR17, UR7, URZ ;  /* 0x00000007111972a4 */ /* 0x000fe2000f8e023f */
[----:B------:R-:W-:-:S03]  /*2890*/  IMAD.U32 R21, RZ, RZ, UR7 ;  /* 0x00000007ff157e24 */ /* 0x000fc6000f8e00ff */
[----:B------:R-:W-:Y:S01]  /*28a0*/  UIMAD UR25, UR6, UR20, UR25 ;  /* 0x00000014061972a4 */ /* 0x000fe2000f8e0219 */
[----:B------:R-:W-:Y:S02]  /*28b0*/  IMAD.WIDE.U32 R20, R21, UR20, R230 ;  /* 0x0000001415147c25 */ /* 0x000fe4000f8e00e6 */
[----:B------:R-:W-:-:S03]  /*28c0*/  ULDC.64 UR6, c[0x0][0x218] ;  /* 0x0000860000067ab9 */ /* 0x000fc60000000a00 */
[----:B------:R-:W-:Y:S01]  /*28d0*/  VIADD R16, R21, UR25 ;  /* 0x0000001915107c36 */ /* 0x000fe20008000000 */
[C---:B------:R-:W-:Y:S02]  /*28e0*/  LEA R22, P1, R20.reuse, UR6, 0x1 ;  /* 0x0000000614167c11 */ /* 0x040fe4000f8208ff */
[----:B------:R-:W-:Y:S02]  /*28f0*/  MOV R21, UR29 ;  /* 0x0000001d00157c02 */ /* 0x000fe40008000f00 */
[----:B------:R-:W-:Y:S02]  /*2900*/  LEA.HI.X R23, R20, UR7, R16, 0x1, P1 ;  /* 0x0000000714177c11 */ /* 0x000fe400088f0c10 */
[----:B------:R-:W-:-:S03]  /*2910*/  LEA R20, P1, R21, R22, 0x1 ;  /* 0x0000001615147211 */ /* 0x000fc600078208ff */
[----:B------:R-:W-:Y:S01]  /*2920*/  @!PT LDS RZ, [RZ] ;  /* 0x00000000fffff984 */ /* 0x000fe20000000800 */
[----:B------:R-:W-:Y:S01]  /*2930*/  @!PT LDS RZ, [RZ] ;  /* 0x00000000fffff984 */ /* 0x000fe20000000800 */
[----:B------:R-:W-:Y:S01]  /*2940*/  @!PT LDS RZ, [RZ] ;  /* 0x00000000fffff984 */ /* 0x000fe20000000800 */
[----:B------:R1:W-:Y:S01]  /*2950*/  LDGSTS.E.BYPASS.LTC128B.128 [R226+0x6000], desc[UR18][R22.64] ;  /* 0x0600000016e27fae */ /* 0x0003e2000b901d52 */
[----:B------:R-:W-:-:S03]  /*2960*/  LEA.HI.X R21, R21, R23, R4, 0x1, P1 ;  /* 0x0000001715157211 */ /* 0x000fc600008f0c04 */
[----:B------:R1:W-:Y:S04]  /*2970*/  LDGSTS.E.BYPASS.LTC128B.128 [R226+0x7000], desc[UR18][R22.64+0x40] ;  /* 0x0700004016e27fae */ /* 0x0003e8000b901d52 */
[----:B------:R1:W-:Y:S04]  /*2980*/  LDGSTS.E.BYPASS.LTC128B.128 [R226+0x8000], desc[UR18][R22.64+0x80] ;  /* 0x0800008016e27fae */ /* 0x0003e8000b901d52 */
[----:B------:R1:W-:Y:S04]  /*2990*/  LDGSTS.E.BYPASS.LTC128B.128 [R226+0x6800], desc[UR18][R20.64] ;  /* 0x0680000014e27fae */ /* 0x0003e8000b901d52 */
[----:B------:R1:W-:Y:S04]  /*29a0*/  LDGSTS.E.BYPASS.LTC128B.128 [R226+0x7800], desc[UR18][R20.64+0x40] ;  /* 0x0780004014e27fae */ /* 0x0003e8000b901d52 */
[----:B------:R1:W-:Y:S04]  /*29b0*/  LDGSTS.E.BYPASS.LTC128B.128 [R226+0x8800], desc[UR18][R20.64+0x80] ;  /* 0x0880008014e27fae */ /* 0x0003e8000b901d52 */
[----:B------:R-:W0:Y:S02]  /*29c0*/  LDGDEPBAR ;  /* 0x00000000000079af */ /* 0x000e240000000000 */
.L_x_23:
[----:B------:R-:W-:Y:S01]  /*29d0*/  VIMNMX R238, R17, UR24, PT ;  /* 0x0000001811ee7c48 */ /* 0x000fe2000bfe0100 */
[----:B------:R-:W-:Y:S01]  /*29e0*/  VIADD R47, R15, 0x29 ;  /* 0x000000290f2f7836 */ /* 0x000fe20000000000 */
[----:B------:R-:W-:Y:S01]  /*29f0*/  FMNMX.FTZ R24, R7, R79, !PT ;  /* 0x0000004f07187209 */ /* 0x000fe20007810000 */
[----:B------:R-:W-:Y:S01]  /*2a00*/  VIADD R59, R15, 0x28 ;  /* 0x000000280f3b7836 */ /* 0x000fe20000000000 */
[-C--:B------:R-:W-:Y:S01]  /*2a10*/  ISETP.GE.AND P2, PT, R85, R238.reuse, PT ;  /* 0x000000ee5500720c */ /* 0x080fe20003f46270 */
[----:B------:R-:W-:Y:S01]  /*2a20*/  VIADD R45, R15, 0x30 ;  /* 0x000000300f2d7836 */ /* 0x000fe20000000000 */
[-C--:B------:R-:W-:Y:S01]  /*2a30*/  ISETP.GE.AND P4, PT, R87, R238.reuse, PT ;  /* 0x000000ee5700720c */ /* 0x080fe20003f86270 */
[C---:B------:R-:W-:Y:S01]  /*2a40*/  VIADD R27, R15.reuse, 0x31 ;  /* 0x000000310f1b7836 */ /* 0x040fe20000000000 */
[----:B------:R-:W-:Y:S01]  /*2a50*/  FSEL R64, R64, -INF , !P2 ;  /* 0xff80000040407808 */ /* 0x000fe20005000000 */
[----:B-1----:R-:W-:Y:S01]  /*2a60*/  VIADD R23, R15, 0x38 ;  /* 0x000000380f177836 */ /* 0x002fe20000000000 */
[----:B------:R-:W-:Y:S01]  /*2a70*/  ISETP.GE.AND P2, PT, R57, R238, PT ;  /* 0x000000ee3900720c */ /* 0x000fe20003f46270 */
[----:B------:R-:W-:Y:S01]  /*2a80*/  VIADD R21, R15, 0x39 ;  /* 0x000000390f157836 */ /* 0x000fe20000000000 */
[----:B------:R-:W-:Y:S01]  /*2a90*/  FSEL R44, R69, -INF , !P4 ;  /* 0xff800000452c7808 */ /* 0x000fe20006000000 */
[----:B------:R-:W-:Y:S01]  /*2aa0*/  ULDC UR24, c[0x0][0x2ec] ;  /* 0x0000bb0000187ab9 */ /* 0x000fe20000000800 */
[----:B------:R-:W-:Y:S01]  /*2ab0*/  FSEL R188, R49, -INF , !P2 ;  /* 0xff80000031bc7808 */ /* 0x000fe20005000000 */
[----:B------:R-:W-:Y:S01]  /*2ac0*/  IMAD R125, R126, 0x20, R125 ;  /* 0x000000207e7d7824 */ /* 0x000fe200078e027d */
[----:B------:R-:W-:Y:S01]  /*2ad0*/  FMNMX.FTZ R49, R76, R6, !PT ;  /* 0x000000064c317209 */ /* 0x000fe20007810000 */
[----:B------:R-:W-:Y:S01]  /*2ae0*/  UMOV UR25, UR5 ;  /* 0x0000000500197c82 */ /* 0x000fe20008000000 */
[----:B------:R-:W-:Y:S01]  /*2af0*/  ISETP.GE.AND P4, PT, R61, R238, PT ;  /* 0x000000ee3d00720c */ /* 0x000fe20003f86270 */
[----:B------:R-:W-:Y:S01]  /*2b00*/  IMAD.IADD R222, R124, 0x1, R125 ;  /* 0x000000017cde7824 */ /* 0x000fe200078e027d */
[----:B------:R-:W-:-:S02]  /*2b10*/  FMNMX.FTZ R49, R72, R49, !PT ;  /* 0x0000003148317209 */ /* 0x000fc40007810000 */
[----:B------:R-:W-:Y:S02]  /*2b20*/  FSEL R170, R48, -INF , !P4 ;  /* 0xff80000030aa7808 */ /* 0x000fe40006000000 */
[-C--:B------:R-:W-:Y:S02]  /*2b30*/  ISETP.GE.AND P4, PT, R47, R238.reuse, PT ;  /* 0x000000ee2f00720c */ /* 0x080fe40003f86270 */
[----:B------:R-:W-:Y:S02]  /*2b40*/  FMNMX.FTZ R49, R74, R49, !PT ;  /* 0x000000314a317209 */ /* 0x000fe40007810000 */
[----:B------:R-:W-:Y:S02]  /*2b50*/  FSEL R212, R37, -INF , !P4 ;  /* 0xff80000025d47808 */ /* 0x000fe40006000000 */
[----:B------:R-:W-:Y:S02]  /*2b60*/  FMNMX.FTZ R37, R14, R49, !PT ;  /* 0x000000310e257209 */ /* 0x000fe40007810000 */
[----:B------:R-:W-:-:S02]  /*2b70*/  ISETP.GE.AND P5, PT, R15, R238, PT ;  /* 0x000000ee0f00720c */ /* 0x000fc40003fa6270 */
[----:B------:R-:W-:Y:S02]  /*2b80*/  FMNMX.FTZ R37, R12, R37, !PT ;  /* 0x000000250c257209 */ /* 0x000fe40007810000 */
[----:B------:R-:W-:Y:S02]  /*2b90*/  FSEL R80, R80, -INF , !P5 ;  /* 0xff80000050507808 */ /* 0x000fe40006800000 */
[----:B------:R-:W-:Y:S02]  /*2ba0*/  FMNMX.FTZ R37, R10, R37, !PT ;  /* 0x000000250a257209 */ /* 0x000fe40007810000 */
[-C--:B------:R-:W-:Y:S02]  /*2bb0*/  ISETP.GE.AND P5, PT, R73, R238.reuse, PT ;  /* 0x000000ee4900720c */ /* 0x080fe40003fa6270 */
[----:B------:R-:W-:Y:S02]  /*2bc0*/  ISETP.GE.AND P3, PT, R19, R238, PT ;  /* 0x000000ee1300720c */ /* 0x000fe40003f66270 */
[----:B------:R-:W-:-:S02]  /*2bd0*/  FMNMX.FTZ R37, R8, R37, !PT ;  /* 0x0000002508257209 */ /* 0x000fc40007810000 */
[----:B------:R-:W-:Y:S02]  /*2be0*/  FSEL R18, R52, -INF , !P5 ;  /* 0xff80000034127808 */ /* 0x000fe40006800000 */
[----:B------:R-:W-:Y:S02]  /*2bf0*/  FSEL R4, R81, -INF , !P3 ;  /* 0xff80000051047808 */ /* 0x000fe40005800000 */
[----:B------:R-:W-:Y:S02]  /*2c00*/  ISETP.GE.AND P5, PT, R59, R3, PT ;  /* 0x000000033b00720c */ /* 0x000fe40003fa6270 */
[----:B------:R-:W-:Y:S02]  /*2c10*/  FMNMX.FTZ R37, R172, R37, !PT ;  /* 0x00000025ac257209 */ /* 0x000fe40007810000 */
[----:B------:R-:W-:Y:S02]  /*2c20*/  ISETP.GE.AND P3, PT, R77, R238, PT ;  /* 0x000000ee4d00720c */ /* 0x000fe40003f66270 */
[----:B------:R-:W-:-:S02]  /*2c30*/  ISETP.GE.AND P2, PT, R47, R3, PT ;  /* 0x000000032f00720c */ /* 0x000fc40003f46270 */
[----:B------:R-:W-:Y:S02]  /*2c40*/  FSEL R184, R40, -INF , !P5 ;  /* 0xff80000028b87808 */ /* 0x000fe40006800000 */
[----:B------:R-:W-:Y:S02]  /*2c50*/  FMNMX.FTZ R37, R176, R37, !PT ;  /* 0x00000025b0257209 */ /* 0x000fe40007810000 */
[----:B------:R-:W-:Y:S02]  /*2c60*/  FSEL R20, R65, -INF , !P3 ;  /* 0xff80000041147808 */ /* 0x000fe40005800000 */
[----:B------:R-:W-:Y:S02]  /*2c70*/  ISETP.GE.AND P3, PT, R59, R238, PT ;  /* 0x000000ee3b00720c */ /* 0x000fe40003f66270 */
[----:B------:R-:W-:Y:S02]  /*2c80*/  FSEL R182, R41, -INF , !P2 ;  /* 0xff80000029b67808 */ /* 0x000fe40005000000 */
[----:B------:R-:W-:-:S02]  /*2c90*/  ISETP.GE.AND P2, PT, R45, R3, PT ;  /* 0x000000032d00720c */ /* 0x000fc40003f46270 */
[----:B------:R-:W-:Y:S02]  /*2ca0*/  FMNMX.FTZ R37, R184, R37, !PT ;  /* 0x00000025b8257209 */ /* 0x000fe40007810000 */
[----:B------:R-:W-:Y:S02]  /*2cb0*/  FSEL R36, R36, -INF , !P3 ;  /* 0xff80000024247808 */ /* 0x000fe40005800000 */
[C---:B------:R-:W-:Y:S02]  /*2cc0*/  ISETP.GE.AND P3, PT, R27.reuse, R238, PT ;  /* 0x000000ee1b00720c */ /* 0x040fe40003f66270 */
[----:B------:R-:W-:Y:S02]  /*2cd0*/  ISETP.GE.AND P4, PT, R27, R3, PT ;  /* 0x000000031b00720c */ /* 0x000fe40003f86270 */
[----:B------:R-:W-:Y:S02]  /*2ce0*/  FSEL R194, R32, -INF , !P2 ;  /* 0xff80000020c27808 */ /* 0x000fe40005000000 */
[----:B------:R-:W-:-:S02]  /*2cf0*/  FMNMX.FTZ R37, R182, R37, !PT ;  /* 0x00000025b6257209 */ /* 0x000fc40007810000 */
[----:B------:R-:W-:Y:S02]  /*2d00*/  FMNMX.FTZ R24, R5, R24, !PT ;  /* 0x0000001805187209 */ /* 0x000fe40007810000 */
[----:B------:R-:W-:Y:S02]  /*2d10*/  FSEL R202, R113, -INF , !P3 ;  /* 0xff80000071ca7808 */ /* 0x000fe40005800000 */
[----:B------:R-:W-:Y:S02]  /*2d20*/  ISETP.GE.AND P3, PT, R23, R3, PT ;  /* 0x000000031700720c */ /* 0x000fe40003f66270 */
[----:B------:R-:W-:Y:S02]  /*2d30*/  FSEL R193, R33, -INF , !P4 ;  /* 0xff80000021c17808 */ /* 0x000fe40006000000 */
[----:B------:R-:W-:Y:S02]  /*2d40*/  FMNMX.FTZ R22, R194, R37, !PT ;  /* 0x00000025c2167209 */ /* 0x000fe40007810000 */
[----:B------:R-:W-:-:S02]  /*2d50*/  FMNMX.FTZ R24, R75, R24, !PT ;  /* 0x000000184b187209 */ /* 0x000fc40007810000 */
[----:B------:R-:W-:Y:S02]  /*2d60*/  ISETP.GE.AND P2, PT, R21, R3, PT ;  /* 0x000000031500720c */ /* 0x000fe40003f46270 */
[----:B------:R-:W-:Y:S02]  /*2d70*/  FSEL R192, R28, -INF , !P3 ;  /* 0xff8000001cc07808 */ /* 0x000fe40005800000 */
[----:B------:R-:W-:Y:S02]  /*2d80*/  FMNMX.FTZ R37, R193, R22, !PT ;  /* 0x00000016c1257209 */ /* 0x000fe40007810000 */
[----:B------:R-:W-:Y:S02]  /*2d90*/  FMNMX.FTZ R24, R13, R24, !PT ;  /* 0x000000180d187209 */ /* 0x000fe40007810000 */
[----:B------:R-:W-:Y:S02]  /*2da0*/  FSEL R190, R29, -INF , !P2 ;  /* 0xff8000001dbe7808 */ /* 0x000fe40005000000 */
[----:B------:R-:W-:-:S02]  /*2db0*/  FMNMX.FTZ R29, R192, R37, !PT ;  /* 0x00000025c01d7209 */ /* 0x000fc40007810000 */
[----:B------:R-:W-:Y:S02]  /*2dc0*/  FMNMX.FTZ R24, R11, R24, !PT ;  /* 0x000000180b187209 */ /* 0x000fe40007810000 */
[----:B------:R-:W-:Y:S02]  /*2dd0*/  ISETP.GE.AND P1, PT, R89, R238, PT ;  /* 0x000000ee5900720c */ /* 0x000fe40003f26270 */
[----:B------:R-:W-:Y:S02]  /*2de0*/  FMNMX.FTZ R22, R190, R29, !PT ;  /* 0x0000001dbe167209 */ /* 0x000fe40007810000 */
[----:B------:R-:W-:Y:S02]  /*2df0*/  FMNMX.FTZ R24, R9, R24, !PT ;  /* 0x0000001809187209 */ /* 0x000fe40007810000 */
[----:B------:R-:W-:Y:S01]  /*2e00*/  FSEL R68, R68, -INF , !P1 ;  /* 0xff80000044447808 */ /* 0x000fe20004800000 */
[----:B------:R-:W1:Y:S01]  /*2e10*/  SHFL.BFLY PT, R29, R22, 0x2, 0x1f ;  /* 0x0c401f00161d7f89 */ /* 0x000e6200000e0000 */
[----:B------:R-:W-:-:S02]  /*2e20*/  ISETP.GE.AND P1, PT, R63, R238, PT ;  /* 0x000000ee3f00720c */ /* 0x000fc40003f26270 */
[----:B------:R-:W-:Y:S02]  /*2e30*/  FMNMX.FTZ R24, R25, R24, !PT ;  /* 0x0000001819187209 */ /* 0x000fe40007810000 */
[----:B------:R-:W-:Y:S02]  /*2e40*/  ISETP.GE.AND P2, PT, R47, R2, PT ;  /* 0x000000022f00720c */ /* 0x000fe40003f46270 */
[----:B------:R-:W-:Y:S02]  /*2e50*/  FSEL R16, R53, -INF , !P1 ;  /* 0xff80000035107808 */ /* 0x000fe40004800000 */
[----:B------:R-:W-:Y:S02]  /*2e60*/  ISETP.GE.AND P5, PT, R45, R238, PT ;  /* 0x000000ee2d00720c */ /* 0x000fe40003fa6270 */
[----:B------:R-:W-:Y:S02]  /*2e70*/  ISETP.GE.AND P1, PT, R59, R2, PT ;  /* 0x000000023b00720c */ /* 0x000fe40003f26270 */
[----:B------:R-:W-:-:S02]  /*2e80*/  FMNMX.FTZ R24, R179, R24, !PT ;  /* 0x00000018b3187209 */ /* 0x000fc40007810000 */
[----:B------:R-:W-:Y:S02]  /*2e90*/  FSEL R37, R43, -INF , !P2 ;  /* 0xff8000002b257808 */ /* 0x000fe40005000000 */
[----:B------:R-:W-:Y:S02]  /*2ea0*/  FSEL R196, R112, -INF , !P5 ;  /* 0xff80000070c47808 */ /* 0x000fe40006800000 */
[----:B------:R-:W-:Y:S02]  /*2eb0*/  ISETP.GE.AND P2, PT, R45, R2, PT ;  /* 0x000000022d00720c */ /* 0x000fe40003f46270 */
[-C--:B------:R-:W-:Y:S02]  /*2ec0*/  ISETP.GE.AND P6, PT, R23, R238.reuse, PT ;  /* 0x000000ee1700720c */ /* 0x080fe40003fc6270 */
[----:B------:R-:W-:Y:S02]  /*2ed0*/  ISETP.GE.AND P5, PT, R21, R238, PT ;  /* 0x000000ee1500720c */ /* 0x000fe40003fa6270 */
[----:B------:R-:W-:-:S02]  /*2ee0*/  FSEL R187, R42, -INF , !P1 ;  /* 0xff8000002abb7808 */ /* 0x000fc40004800000 */
[----:B------:R-:W-:Y:S02]  /*2ef0*/  FMNMX.FTZ R24, R181, R24, !PT ;  /* 0x00000018b5187209 */ /* 0x000fe40007810000 */
[----:B------:R-:W-:Y:S02]  /*2f00*/  VIADDMNMX R236, R17, 0x8, R236, PT ;  /* 0x0000000811ec7846 */ /* 0x000fe400038001ec */
[----:B------:R-:W-:Y:S02]  /*2f10*/  FMNMX.FTZ R53, R80, R4, !PT ;  /* 0x0000000450357209 */ /* 0x000fe40007810000 */
[----:B------:R-:W-:Y:S02]  /*2f20*/  FSEL R191, R34, -INF , !P2 ;  /* 0xff80000022bf7808 */ /* 0x000fe40005000000 */
[----:B------:R-:W-:Y:S02]  /*2f30*/  FSEL R198, R108, -INF , !P6 ;  /* 0xff8000006cc67808 */ /* 0x000fe40007000000 */
[----:B------:R-:W-:-:S02]  /*2f40*/  FSEL R200, R109, -INF , !P5 ;  /* 0xff8000006dc87808 */ /* 0x000fc40006800000 */
[----:B------:R-:W-:Y:S02]  /*2f50*/  FMNMX.FTZ R24, R187, R24, !PT ;  /* 0x00000018bb187209 */ /* 0x000fe40007810000 */
[----:B------:R-:W-:Y:S02]  /*2f60*/  ISETP.GE.AND P2, PT, R23, R2, PT ;  /* 0x000000021700720c */ /* 0x000fe40003f46270 */
[-C--:B------:R-:W-:Y:S02]  /*2f70*/  ISETP.GE.AND P5, PT, R19, R236.reuse, PT ;  /* 0x000000ec1300720c */ /* 0x080fe40003fa6270 */
[----:B------:R-:W-:Y:S02]  /*2f80*/  ISETP.GE.AND P6, PT, R15, R236, PT ;  /* 0x000000ec0f00720c */ /* 0x000fe40003fc6270 */
[----:B------:R-:W-:Y:S02]  /*2f90*/  FMNMX.FTZ R53, R68, R53, !PT ;  /* 0x0000003544357209 */ /* 0x000fe40007810000 */
[----:B------:R-:W-:-:S02]  /*2fa0*/  ISETP.GE.AND P1, PT, R27, R2, PT ;  /* 0x000000021b00720c */ /* 0x000fc40003f26270 */
[----:B------:R-:W-:Y:S02]  /*2fb0*/  FMNMX.FTZ R24, R37, R24, !PT ;  /* 0x0000001825187209 */ /* 0x000fe40007810000 */
[----:B------:R-:W-:Y:S02]  /*2fc0*/  FSEL R185, R30, -INF , !P2 ;  /* 0xff8000001eb97808 */ /* 0x000fe40005000000 */
[----:B------:R-:W-:Y:S02]  /*2fd0*/  ISETP.GE.AND P4, PT, R89, R236, PT ;  /* 0x000000ec5900720c */ /* 0x000fe40003f86270 */
[----:B------:R-:W-:Y:S02]  /*2fe0*/  FSEL R28, R83, -INF , !P5 ;  /* 0xff800000531c7808 */ /* 0x000fe40006800000 */
[----:B------:R-:W-:Y:S02]  /*2ff0*/  FSEL R30, R82, -INF , !P6 ;  /* 0xff800000521e7808 */ /* 0x000fe40007000000 */
[----:B------:R-:W-:-:S02]  /*3000*/  FMNMX.FTZ R41, R44, R53, !PT ;  /* 0x000000352c297209 */ /* 0x000fc40007810000 */
[----:B------:R-:W-:Y:S02]  /*3010*/  FSEL R189, R35, -INF , !P1 ;  /* 0xff80000023bd7808 */ /* 0x000fe40004800000 */
[----:B------:R-:W-:Y:S02]  /*3020*/  FMNMX.FTZ R24, R191, R24, !PT ;  /* 0x00000018bf187209 */ /* 0x000fe40007810000 */
[----:B------:R-:W-:Y:S02]  /*3030*/  ISETP.GE.AND P3, PT, R87, R236, PT ;  /* 0x000000ec5700720c */ /* 0x000fe40003f66270 */
[----:B------:R-:W-:Y:S02]  /*3040*/  FSEL R70, R70, -INF , !P4 ;  /* 0xff80000046467808 */ /* 0x000fe40006000000 */
[----:B------:R-:W-:Y:S02]  /*3050*/  FMNMX.FTZ R15, R30, R28, !PT ;  /* 0x0000001c1e0f7209 */ /* 0x000fe40007810000 */
[----:B------:R-:W-:-:S02]  /*3060*/  FMNMX.FTZ R41, R64, R41, !PT ;  /* 0x0000002940297209 */ /* 0x000fc40007810000 */
[----:B------:R-:W-:Y:S02]  /*3070*/  ISETP.GE.AND P1, PT, R21, R2, PT ;  /* 0x000000021500720c */ /* 0x000fe40003f26270 */
[----:B------:R-:W-:Y:S02]  /*3080*/  FMNMX.FTZ R24, R189, R24, !PT ;  /* 0x00000018bd187209 */ /* 0x000fe40007810000 */
[----:B-1----:R-:W-:Y:S02]  /*3090*/  FMNMX.FTZ R29, R22, R29, !PT ;  /* 0x0000001d161d7209 */ /* 0x002fe40007810000 */
[----:B------:R-:W-:Y:S02]  /*30a0*/  ISETP.GE.AND P2, PT, R85, R236, PT ;  /* 0x000000ec5500720c */ /* 0x000fe40003f46270 */
[----:B------:R-:W-:Y:S01]  /*30b0*/  FSEL R22, R71, -INF , !P3 ;  /* 0xff80000047167808 */ /* 0x000fe20005800000 */
[----:B------:R-:W1:Y:S01]  /*30c0*/  SHFL.BFLY PT, R166, R29, 0x1, 0x1f ;  /* 0x0c201f001da67f89 */ /* 0x000e6200000e0000 */
[----:B------:R-:W-:-:S02]  /*30d0*/  FMNMX.FTZ R15, R70, R15, !PT ;  /* 0x0000000f460f7209 */ /* 0x000fc40007810000 */
        /* <DEDUP_REMOVED lines=8> */
[----:B------:R-:W-:Y:S02]  /*3160*/  ISETP.GE.AND P6, PT, R73, R236, PT ;  /* 0x000000ec4900720c */ /* 0x000fe40003fc6270 */
[----:B------:R-:W-:Y:S01]  /*3170*/  FSEL R24, R67, -INF , !P1 ;  /* 0xff80000043187808 */ /* 0x000fe20004800000 */
[----:B------:R-:W2:Y:S01]  /*3180*/  SHFL.BFLY PT, R32, R17, 0x2, 0x1f ;  /* 0x0c401f0011207f89 */ /* 0x000ea200000e0000 */
[----:B------:R-:W-:Y:S02]  /*3190*/  FMNMX.FTZ R15, R26, R15, !PT ;  /* 0x0000000f1a0f7209 */ /* 0x000fe40007810000 */
[----:B------:R-:W-:-:S02]  /*31a0*/  FMNMX.FTZ R41, R16, R41, !PT ;  /* 0x0000002910297209 */ /* 0x000fc40007810000 */
[-C--:B------:R-:W-:Y:S02]  /*31b0*/  ISETP.GE.AND P5, PT, R63, R236.reuse, PT ;  /* 0x000000ec3f00720c */ /* 0x080fe40003fa6270 */
[----:B------:R-:W-:Y:S02]  /*31c0*/  FSEL R164, R54, -INF , !P6 ;  /* 0xff80000036a47808 */ /* 0x000fe40007000000 */
[----:B------:R-:W-:Y:S02]  /*31d0*/  FMNMX.FTZ R15, R24, R15, !PT ;  /* 0x0000000f180f7209 */ /* 0x000fe40007810000 */
[----:B------:R-:W-:Y:S02]  /*31e0*/  FMNMX.FTZ R41, R170, R41, !PT ;  /* 0x00000029aa297209 */ /* 0x000fe40007810000 */
[----:B------:R-:W-:Y:S02]  /*31f0*/  ISETP.GE.AND P4, PT, R61, R236, PT ;  /* 0x000000ec3d00720c */ /* 0x000fe40003f86270 */
[----:B------:R-:W-:-:S02]  /*3200*/  FSEL R216, R55, -INF , !P5 ;  /* 0xff80000037d87808 */ /* 0x000fc40006800000 */
[----:B------:R-:W-:Y:S02]  /*3210*/  FMNMX.FTZ R15, R164, R15, !PT ;  /* 0x0000000fa40f7209 */ /* 0x000fe40007810000 */
[----:B------:R-:W-:Y:S02]  /*3220*/  FMNMX.FTZ R41, R188, R41, !PT ;  /* 0x00000029bc297209 */ /* 0x000fe40007810000 */
[----:B------:R-:W-:Y:S02]  /*3230*/  ISETP.GE.AND P3, PT, R57, R236, PT ;  /* 0x000000ec3900720c */ /* 0x000fe40003f66270 */
[----:B------:R-:W-:Y:S02]  /*3240*/  FSEL R214, R50, -INF , !P4 ;  /* 0xff80000032d67808 */ /* 0x000fe40006000000 */
        /* <DEDUP_REMOVED lines=14> */
[----:B-1----:R-:W-:Y:S02]  /*3330*/  FMNMX.FTZ R166, R29, R166, !PT ;  /* 0x000000a61da67209 */ /* 0x002fe40007810000 */
[-C--:B------:R-:W-:Y:S02]  /*3340*/  ISETP.GE.AND P1, PT, R27, R236.reuse, PT ;  /* 0x000000ec1b00720c */ /* 0x080fe40003f26270 */
[----:B------:R-:W-:Y:S01]  /*3350*/  FSEL R204, R114, -INF , !P2 ;  /* 0xff80000072cc7808 */ /* 0x000fe20005000000 */
[----:B------:R-:W-:Y:S01]  /*3360*/  FMUL.FTZ R195, R166, UR24 ;  /* 0x00000018a6c37c20 */ /* 0x000fe20008410000 */
[----:B------:R-:W-:Y:S02]  /*3370*/  FMNMX.FTZ R15, R206, R15, !PT ;  /* 0x0000000fce0f7209 */ /* 0x000fe40007810000 */
[----:B------:R-:W-:Y:S02]  /*3380*/  FMNMX.FTZ R33, R198, R33, !PT ;  /* 0x00000021c6217209 */ /* 0x000fe40007810000 */
[----:B------:R-:W-:-:S02]  /*3390*/  ISETP.GE.AND P2, PT, R23, R236, PT ;  /* 0x000000ec1700720c */ /* 0x000fc40003f46270 */
[----:B------:R-:W-:Y:S02]  /*33a0*/  FSEL R180, R115, -INF , !P1 ;  /* 0xff80000073b47808 */ /* 0x000fe40004800000 */
[----:B------:R-:W-:Y:S02]  /*33b0*/  FMNMX.FTZ R15, R204, R15, !PT ;  /* 0x0000000fcc0f7209 */ /* 0x000fe40007810000 */
[----:B------:R-:W-:Y:S02]  /*33c0*/  FMNMX.FTZ R168, R200, R33, !PT ;  /* 0x00000021c8a87209 */ /* 0x000fe40007810000 */
[----:B------:R-:W-:Y:S02]  /*33d0*/  FSETP.NEU.FTZ.AND P3, PT, R166, -INF , PT ;  /* 0xff800000a600780b */ /* 0x000fe40003f7d000 */
[----:B------:R-:W-:Y:S01]  /*33e0*/  ISETP.GE.AND P1, PT, R21, R236, PT ;  /* 0x000000ec1500720c */ /* 0x000fe20003f26270 */
[----:B------:R-:W1:Y:S01]  /*33f0*/  SHFL.BFLY PT, R33, R168, 0x2, 0x1f ;  /* 0x0c401f00a8217f89 */ /* 0x000e6200000e0000 */
[----:B------:R-:W-:-:S02]  /*3400*/  FSEL R178, R110, -INF , !P2 ;  /* 0xff8000006eb27808 */ /* 0x000fc40005000000 */
[----:B------:R-:W-:Y:S02]  /*3410*/  FMNMX.FTZ R15, R180, R15, !PT ;  /* 0x0000000fb40f7209 */ /* 0x000fe40007810000 */
[----:B------:R-:W-:Y:S02]  /*3420*/  FSEL R195, R195, RZ, P3 ;  /* 0x000000ffc3c37208 */ /* 0x000fe40001800000 */
[----:B------:R-:W-:Y:S02]  /*3430*/  FSEL R174, R111, -INF , !P1 ;  /* 0xff8000006fae7808 */ /* 0x000fe40004800000 */
[----:B------:R-:W-:Y:S01]  /*3440*/  FMNMX.FTZ R15, R178, R15, !PT ;  /* 0x0000000fb20f7209 */ /* 0x000fe20007810000 */
[--C-:B------:R-:W-:Y:S01]  /*3450*/  FFMA.FTZ R57, R6, UR24, -R195.reuse ;  /* 0x0000001806397c23 */ /* 0x100fe200080108c3 */
[----:B--2---:R-:W-:Y:S01]  /*3460*/  FMNMX.FTZ R32, R17, R32, !PT ;  /* 0x0000002011207209 */ /* 0x004fe20007810000 */
[--C-:B------:R-:W-:Y:S01]  /*3470*/  FFMA.FTZ R58, R76, UR24, -R195.reuse ;  /* 0x000000184c3a7c23 */ /* 0x100fe200080108c3 */
[----:B------:R-:W-:Y:S01]  /*3480*/  FMNMX.FTZ R6, R174, R15, !PT ;  /* 0x0000000fae067209 */ /* 0x000fe20007810000 */
[--C-:B------:R-:W-:Y:S01]  /*3490*/  FFMA.FTZ R53, R72, UR24, -R195.reuse ;  /* 0x0000001848357c23 */ /* 0x100fe200080108c3 */
[----:B------:R-:W-:Y:S01]  /*34a0*/  LEA R222, R222, UR4, 0x1 ;  /* 0x00000004dede7c11 */ /* 0x000fe2000f8e08ff */
[----:B------:R-:W2:Y:S01]  /*34b0*/  SHFL.BFLY PT, R165, R32, 0x1, 0x1f ;  /* 0x0c201f0020a57f89 */ /* 0x000ea200000e0000 */
[--C-:B------:R-:W-:Y:S01]  /*34c0*/  FFMA.FTZ R52, R74, UR24, -R195.reuse ;  /* 0x000000184a347c23 */ /* 0x100fe200080108c3 */
[----:B------:R-:W-:Y:S01]  /*34d0*/  MUFU.EX2 R58, R58 ;  /* 0x0000003a003a7308 */ /* 0x000fe20000000800 */
[----:B------:R-:W-:Y:S01]  /*34e0*/  FFMA.FTZ R51, R14, UR24, -R195 ;  /* 0x000000180e337c23 */ /* 0x000fe200080108c3 */
[----:B------:R-:W3:Y:S01]  /*34f0*/  SHFL.BFLY PT, R15, R6, 0x2, 0x1f ;  /* 0x0c401f00060f7f89 */ /* 0x000ee200000e0000 */
[----:B------:R-:W-:-:S02]  /*3500*/  IMAD R220, R0, 0x2, R222 ;  /* 0x0000000200dc7824 */ /* 0x000fc400078e02de */
[--C-:B------:R-:W-:Y:S01]  /*3510*/  FFMA.FTZ R42, R12, UR24, -R195.reuse ;  /* 0x000000180c2a7c23 */ /* 0x100fe200080108c3 */
[--C-:B------:R-:W-:Y:S01]  /*3520*/  FFMA.FTZ R41, R10, UR24, -R195.reuse ;  /* 0x000000180a297c23 */ /* 0x100fe200080108c3 */
[----:B-1----:R-:W-:Y:S01]  /*3530*/  FMNMX.FTZ R168, R168, R33, !PT ;  /* 0x00000021a8a87209 */ /* 0x002fe20007810000 */
[----:B------:R-:W-:Y:S01]  /*3540*/  LDSM.16.MT88.4 R148, [R222+0x9000] ;  /* 0x00900000de94783b */ /* 0x000fe20000004200 */
[----:B------:R-:W1:Y:S01]  /*3550*/  MUFU.EX2 R57, R57 ;  /* 0x0000003900397308 */ /* 0x000e620000000800 */
[--C-:B------:R-:W-:Y:S01]  /*3560*/  FFMA.FTZ R40, R8, UR24, -R195.reuse ;  /* 0x0000001808287c23 */ /* 0x100fe200080108c3 */
[--C-:B------:R-:W-:Y:S01]  /*3570*/  FFMA.FTZ R177, R182, UR24, -R195.reuse ;  /* 0x00000018b6b17c23 */ /* 0x100fe200080108c3 */
[----:B------:R-:W4:Y:S01]  /*3580*/  SHFL.BFLY PT, R19, R168, 0x1, 0x1f ;  /* 0x0c201f00a8137f89 */ /* 0x000f2200000e0000 */
[--C-:B------:R-:W-:Y:S01]  /*3590*/  FFMA.FTZ R173, R176, UR24, -R195.reuse ;  /* 0x00000018b0ad7c23 */ /* 0x100fe200080108c3 */
[--C-:B------:R-:W-:Y:S01]  /*35a0*/  FFMA.FTZ R176, R184, UR24, -R195.reuse ;  /* 0x00000018b8b07c23 */ /* 0x100fe200080108c3 */
[--C-:B------:R-:W-:Y:S01]  /*35b0*/  FFMA.FTZ R172, R172, UR24, -R195.reuse ;  /* 0x00000018acac7c23 */ /* 0x100fe200080108c3 */
[----:B------:R-:W-:Y:S01]  /*35c0*/  LDSM.16.MT88.4 R96, [R222+0xa000] ;  /* 0x00a00000de60783b */ /* 0x000fe20000004200 */
[----:B------:R-:W-:Y:S01]  /*35d0*/  MUFU.EX2 R53, R53 ;  /* 0x0000003500357308 */ /* 0x000fe20000000800 */
[--C-:B------:R-:W-:Y:S01]  /*35e0*/  FFMA.FTZ R237, R190, UR24, -R195.reuse ;  /* 0x00000018beed7c23 */ /* 0x100fe200080108c3 */
[--C-:B------:R-:W-:Y:S01]  /*35f0*/  FFMA.FTZ R194, R194, UR24, -R195.reuse ;  /* 0x00000018c2c27c23 */ /* 0x100fe200080108c3 */
[----:B------:R-:W-:Y:S01]  /*3600*/  LDSM.16.MT88.4 R108, [R220+0xa000] ;  /* 0x00a00000dc6c783b */ /* 0x000fe20000004200 */
[--C-:B------:R-:W-:Y:S01]  /*3610*/  FFMA.FTZ R193, R193, UR24, -R195.reuse ;  /* 0x00000018c1c17c23 */ /* 0x100fe200080108c3 */
[----:B------:R-:W-:Y:S01]  /*3620*/  FFMA.FTZ R192, R192, UR24, -R195 ;  /* 0x00000018c0c07c23 */ /* 0x000fe200080108c3 */
[----:B--2---:R-:W-:Y:S01]  /*3630*/  FMNMX.FTZ R165, R32, R165, !PT ;  /* 0x000000a520a57209 */ /* 0x004fe20007810000 */
[----:B------:R-:W-:Y:S01]  /*3640*/  LDSM.16.MT88.4 R120, [R222+0xb000] ;  /* 0x00b00000de78783b */ /* 0x000fe20000004200 */
[----:B------:R-:W2:Y:S01]  /*3650*/  MUFU.EX2 R52, R52 ;  /* 0x0000003400347308 */ /* 0x000ea20000000800 */
[----:B-1----:R-:W-:Y:S01]  /*3660*/  F2FP.BF16.F32.PACK_AB R132, R57, R58 ;  /* 0x0000003a3984723e */ /* 0x002fe200000010ff */
[----:B------:R-:W-:Y:S01]  /*3670*/  FADD.FTZ R58, R58, R57 ;  /* 0x000000393a3a7221 */ /* 0x000fe20000010000 */
[----:B---3--:R-:W-:Y:S01]  /*3680*/  FMNMX.FTZ R0, R6, R15, !PT ;  /* 0x0000000f06007209 */ /* 0x008fe20007810000 */
[C---:B------:R-:W-:Y:S01]  /*3690*/  FMUL.FTZ R186, R165.reuse, UR24 ;  /* 0x00000018a5ba7c20 */ /* 0x040fe20008410000 */
[----:B------:R-:W-:Y:S01]  /*36a0*/  FSETP.NEU.FTZ.AND P1, PT, R165, -INF , PT ;  /* 0xff800000a500780b */ /* 0x000fe20003f3d000 */
[----:B------:R-:W-:Y:S02]  /*36b0*/  LDSM.16.MT88.4 R32, [R220+0xb400] ;  /* 0x00b40000dc20783b */ /* 0x000fe40000004200 */
[----:B------:R-:W-:Y:S01]  /*36c0*/  MUFU.EX2 R51, R51 ;  /* 0x0000003300337308 */ /* 0x000fe20000000800 */
[----:B------:R-:W-:Y:S01]  /*36d0*/  FSEL R186, R186, RZ, P1 ;  /* 0x000000ffbaba7208 */ /* 0x000fe20000800000 */
[----:B------:R-:W1:Y:S01]  /*36e0*/  SHFL.BFLY PT, R167, R0, 0x1, 0x1f ;  /* 0x0c201f0000a77f89 */ /* 0x000e6200000e0000 */
[----:B----4-:R-:W-:-:S03]  /*36f0*/  FMNMX.FTZ R168, R168, R19, !PT ;  /* 0x00000013a8a87209 */ /* 0x010fc60007810000 */
[--C-:B------:R-:W-:Y:S01]  /*3700*/  FFMA.FTZ R59, R7, UR24, -R186.reuse ;  /* 0x00000018073b7c23 */ /* 0x100fe200080108ba */
[C---:B------:R-:W-:Y:S01]  /*3710*/  FSETP.NEU.FTZ.AND P5, PT, R168.reuse, -INF , PT ;  /* 0xff800000a800780b */ /* 0x040fe20003fbd000 */
[----:B------:R-:W-:Y:S01]  /*3720*/  FMUL.FTZ R205, R168, UR24 ;  /* 0x00000018a8cd7c20 */ /* 0x000fe20008410000 */
[--C-:B------:R-:W-:Y:S01]  /*3730*/  FFMA.FTZ R55, R5, UR24, -R186.reuse ;  /* 0x0000001805377c23 */ /* 0x100fe200080108ba */
[--C-:B------:R-:W-:Y:S01]  /*3740*/  FFMA.FTZ R60, R79, UR24, -R186.reuse ;  /* 0x000000184f3c7c23 */ /* 0x100fe200080108ba */
[--C-:B------:R-:W-:Y:S01]  /*3750*/  FFMA.FTZ R48, R75, UR24, -R186.reuse ;  /* 0x000000184b307c23 */ /* 0x100fe200080108ba */
[----:B------:R-:W-:Y:S01]  /*3760*/  MUFU.EX2 R59, R59 ;  /* 0x0000003b003b7308 */ /* 0x000fe20000000800 */
[----:B------:R-:W-:Y:S01]  /*3770*/  FSEL R205, R205, RZ, P5 ;  /* 0x000000ffcdcd7208 */ /* 0x000fe20002800000 */
[--C-:B------:R-:W-:Y:S01]  /*3780*/  FFMA.FTZ R49, R13, UR24, -R186.reuse ;  /* 0x000000180d317c23 */ /* 0x100fe200080108ba */
[--C-:B------:R-:W-:Y:S01]  /*3790*/  FFMA.FTZ R46, R9, UR24, -R186.reuse ;  /* 0x00000018092e7c23 */ /* 0x100fe200080108ba */
[----:B------:R-:W-:Y:S01]  /*37a0*/  LDSM.16.MT88.4 R12, [R222+0xa400] ;  /* 0x00a40000de0c783b */ /* 0x000fe20000004200 */
[----:B--2---:R-:W-:Y:S01]  /*37b0*/  F2FP.BF16.F32.PACK_AB R134, R52, R53 ;  /* 0x000000353486723e */ /* 0x004fe200000010ff */
[--C-:B------:R-:W-:Y:S01]  /*37c0*/  FFMA.FTZ R66, R80, UR24, -R205.reuse ;  /* 0x0000001850427c23 */ /* 0x100fe200080108cd */
[--C-:B------:R-:W-:Y:S01]  /*37d0*/  FFMA.FTZ R169, R4, UR24, -R205.reuse ;  /* 0x0000001804a97c23 */ /* 0x100fe200080108cd */
[----:B------:R-:W2:Y:S01]  /*37e0*/  LDSM.16.MT88.4 R80, [R220+0x9000] ;  /* 0x00900000dc50783b */ /* 0x000ea20000004200 */
[--C-:B------:R-:W-:Y:S01]  /*37f0*/  FFMA.FTZ R65, R68, UR24, -R205.reuse ;  /* 0x0000001844417c23 */ /* 0x100fe200080108cd */
[--C-:B------:R-:W-:Y:S01]  /*3800*/  FFMA.FTZ R56, R44, UR24, -R205.reuse ;  /* 0x000000182c387c23 */ /* 0x100fe200080108cd */
[----:B------:R-:W3:Y:S01]  /*3810*/  MUFU.EX2 R60, R60 ;  /* 0x0000003c003c7308 */ /* 0x000ee20000000800 */
[----:B------:R-:W4:Y:S01]  /*3820*/  LDSM.16.MT88.4 R4, [R220+0xb000] ;  /* 0x00b00000dc04783b */ /* 0x000f220000004200 */
[--C-:B------:R-:W-:Y:S01]  /*3830*/  FFMA.FTZ R45, R20, UR24, -R205.reuse ;  /* 0x00000018142d7c23 */ /* 0x100fe200080108cd */
[----:B-1----:R-:W-:Y:S01]  /*3840*/  FMNMX.FTZ R167, R0, R167, !PT ;  /* 0x000000a700a77209 */ /* 0x002fe20007810000 */
[--C-:B------:R-:W-:Y:S01]  /*3850*/  FFMA.FTZ R44, R18, UR24, -R205.reuse ;  /* 0x00000018122c7c23 */ /* 0x100fe200080108cd */
[--C-:B------:R-:W-:Y:S01]  /*3860*/  FFMA.FTZ R43, R16, UR24, -R205.reuse ;  /* 0x00000018102b7c23 */ /* 0x100fe200080108cd */
[--C-:B------:R-:W-:Y:S01]  /*3870*/  FFMA.FTZ R0, R11, UR24, -R186.reuse ;  /* 0x000000180b007c23 */ /* 0x100fe200080108ba */
[C---:B------:R-:W-:Y:S01]  /*3880*/  FSETP.NEU.FTZ.AND P1, PT, R167.reuse, -INF , PT ;  /* 0xff800000a700780b */ /* 0x040fe20003f3d000 */
[----:B------:R-:W-:Y:S01]  /*3890*/  FMUL.FTZ R175, R167, UR24 ;  /* 0x00000018a7af7c20 */ /* 0x000fe20008410000 */
[----:B------:R-:W-:Y:S01]  /*38a0*/  MUFU.EX2 R66, R66 ;  /* 0x0000004200427308 */ /* 0x000fe20000000800 */
[----:B------:R-:W-:Y:S01]  /*38b0*/  LDSM.16.MT88.4 R16, [R220+0x9400] ;  /* 0x00940000dc10783b */ /* 0x000fe20000004200 */
[----:B------:R-:W-:Y:S01]  /*38c0*/  FFMA.FTZ R50, R64, UR24, -R205 ;  /* 0x0000001840327c23 */ /* 0x000fe200080108cd */
[--C-:B------:R-:W-:Y:S01]  /*38d0*/  FFMA.FTZ R47, R25, UR24, -R186.reuse ;  /* 0x00000018192f7c23 */ /* 0x100fe200080108ba */
[----:B------:R-:W-:Y:S01]  /*38e0*/  FSEL R175, R175, RZ, P1 ;  /* 0x000000ffafaf7208 */ /* 0x000fe20000800000 */
[----:B------:R-:W-:Y:S01]  /*38f0*/  LDSM.16.MT88.4 R8, [R220+0xa400] ;  /* 0x00a40000dc08783b */ /* 0x000fe20000004200 */
[--C-:B------:R-:W-:Y:S01]  /*3900*/  FFMA.FTZ R182, R181, UR24, -R186.reuse ;  /* 0x00000018b5b67c23 */ /* 0x100fe200080108ba */
[--C-:B------:R-:W-:Y:S01]  /*3910*/  FFMA.FTZ R181, R187, UR24, -R186.reuse ;  /* 0x00000018bbb57c23 */ /* 0x100fe200080108ba */
[----:B------:R-:W-:Y:S01]  /*3920*/  MUFU.EX2 R55, R55 ;  /* 0x0000003700377308 */ /* 0x000fe20000000800 */
[--C-:B------:R-:W-:Y:S01]  /*3930*/  FFMA.FTZ R63, R30, UR24, -R175.reuse ;  /* 0x000000181e3f7c23 */ /* 0x100fe200080108af */
[--C-:B------:R-:W-:Y:S01]  /*3940*/  FFMA.FTZ R62, R28, UR24, -R175.reuse ;  /* 0x000000181c3e7c23 */ /* 0x100fe200080108af */
[--C-:B------:R-:W-:Y:S01]  /*3950*/  FFMA.FTZ R61, R70, UR24, -R175.reuse ;  /* 0x00000018463d7c23 */ /* 0x100fe200080108af */
[--C-:B------:R-:W-:Y:S01]  /*3960*/  FFMA.FTZ R54, R22, UR24, -R175.reuse ;  /* 0x0000001816367c23 */ /* 0x100fe200080108af */
[----:B------:R-:W-:Y:S01]  /*3970*/  LDSM.16.MT88.4 R28, [R222+0xb400] ;  /* 0x00b40000de1c783b */ /* 0x000fe20000004200 */
[----:B---3--:R-:W-:Y:S01]  /*3980*/  F2FP.BF16.F32.PACK_AB R133, R60, R59 ;  /* 0x0000003b3c85723e */ /* 0x008fe200000010ff */
[--C-:B------:R-:W-:Y:S01]  /*3990*/  FFMA.FTZ R67, R26, UR24, -R175.reuse ;  /* 0x000000181a437c23 */ /* 0x100fe200080108af */
[----:B------:R-:W1:Y:S01]  /*39a0*/  MUFU.EX2 R48, R48 ;  /* 0x0000003000307308 */ /* 0x000e620000000800 */
[----:B------:R-:W3:Y:S01]  /*39b0*/  LDSM.16.MT88.4 R20, [R222+0x9400] ;  /* 0x00940000de14783b */ /* 0x000ee20000004200 */
[--C-:B------:R-:W-:Y:S01]  /*39c0*/  FFMA.FTZ R64, R24, UR24, -R175.reuse ;  /* 0x0000001818407c23 */ /* 0x100fe200080108af */
[--C-:B------:R-:W-:Y:S01]  /*39d0*/  FFMA.FTZ R164, R164, UR24, -R175.reuse ;  /* 0x00000018a4a47c23 */ /* 0x100fe200080108af */
[----:B------:R-:W-:Y:S01]  /*39e0*/  FFMA.FTZ R171, R216, UR24, -R175 ;  /* 0x00000018d8ab7c23 */ /* 0x000fe200080108af */
[--C-:B------:R-:W-:Y:S01]  /*39f0*/  FFMA.FTZ R187, R188, UR24, -R205.reuse ;  /* 0x00000018bcbb7c23 */ /* 0x100fe200080108cd */
[--C-:B------:R-:W-:Y:S01]  /*3a00*/  FFMA.FTZ R184, R37, UR24, -R186.reuse ;  /* 0x0000001825b87c23 */ /* 0x100fe200080108ba */
[--C-:B------:R-:W-:Y:S01]  /*3a10*/  FFMA.FTZ R188, R36, UR24, -R205.reuse ;  /* 0x0000001824bc7c23 */ /* 0x100fe200080108cd */
[----:B------:R-:W5:Y:S01]  /*3a20*/  MUFU.EX2 R169, R169 ;  /* 0x000000a900a97308 */ /* 0x000f620000000800 */
[----:B------:R-:W-:Y:S01]  /*3a30*/  LDSM.16.MT88.4 R36, [R220+0xb800] ;  /* 0x00b80000dc24783b */ /* 0x000fe20000004200 */
[--C-:B------:R-:W-:Y:S01]  /*3a40*/  FFMA.FTZ R199, R202, UR24, -R205.reuse ;  /* 0x00000018cac77c23 */ /* 0x100fe200080108cd */
[--C-:B------:R-:W-:Y:S01]  /*3a50*/  FFMA.FTZ R170, R170, UR24, -R205.reuse ;  /* 0x00000018aaaa7c23 */ /* 0x100fe200080108cd */
[----:B------:R-:W-:Y:S01]  /*3a60*/  FFMA.FTZ R179, R179, UR24, -R186 ;  /* 0x00000018b3b37c23 */ /* 0x000fe200080108ba */
[----:B------:R-:W-:Y:S01]  /*3a70*/  FFMA.FTZ R197, R212, UR24, -R205 ;  /* 0x00000018d4c57c23 */ /* 0x000fe200080108cd */
[--C-:B------:R-:W-:Y:S01]  /*3a80*/  FFMA.FTZ R201, R214, UR24, -R175.reuse ;  /* 0x00000018d6c97c23 */ /* 0x100fe200080108af */
[--C-:B------:R-:W-:Y:S01]  /*3a90*/  FFMA.FTZ R202, R210, UR24, -R175.reuse ;  /* 0x00000018d2ca7c23 */ /* 0x100fe200080108af */
[----:B------:R-:W-:Y:S01]  /*3aa0*/  MUFU.EX2 R65, R65 ;  /* 0x0000004100417308 */ /* 0x000fe20000000800 */
[----:B-1----:R-:W-:Y:S01]  /*3ab0*/  F2FP.BF16.F32.PACK_AB R135, R48, R55 ;  /* 0x000000373087723e */ /* 0x002fe200000010ff */
[--C-:B------:R-:W-:Y:S01]  /*3ac0*/  FFMA.FTZ R203, R208, UR24, -R175.reuse ;  /* 0x00000018d0cb7c23 */ /* 0x100fe200080108af */
[----:B------:R-:W-:Y:S01]  /*3ad0*/  FFMA.FTZ R206, R206, UR24, -R175 ;  /* 0x00000018cece7c23 */ /* 0x000fe200080108af */
[----:B------:R-:W-:Y:S01]  /*3ae0*/  FADD.FTZ R60, R59, R60 ;  /* 0x0000003c3b3c7221 */ /* 0x000fe20000010000 */
[----:B------:R-:W-:Y:S01]  /*3af0*/  FADD.FTZ R53, R53, R58 ;  /* 0x0000003a35357221 */ /* 0x000fe20000010000 */
[--C-:B------:R-:W-:Y:S01]  /*3b00*/  FFMA.FTZ R190, R191, UR24, -R186.reuse ;  /* 0x00000018bfbe7c23 */ /* 0x100fe200080108ba */
[----:B------:R-:W-:Y:S01]  /*3b10*/  FFMA.FTZ R189, R189, UR24, -R186 ;  /* 0x00000018bdbd7c23 */ /* 0x000fe200080108ba */
[----:B------:R-:W1:Y:S01]  /*3b20*/  MUFU.EX2 R56, R56 ;  /* 0x0000003800387308 */ /* 0x000e620000000800 */
[----:B-----5:R-:W-:Y:S01]  /*3b30*/  F2FP.BF16.F32.PACK_AB R128, R169, R66 ;  /* 0x00000042a980723e */ /* 0x020fe200000010ff */
[C---:B------:R-:W-:Y:S01]  /*3b40*/  HMMA.16816.F32.BF16 R156, R132.reuse, R148, RZ ;  /* 0x00000094849c723c */ /* 0x040fe200000418ff */
[----:B------:R-:W-:Y:S01]  /*3b50*/  FADD.FTZ R66, R66, R169 ;  /* 0x000000a942427221 */ /* 0x000fe20000010000 */
[----:B------:R-:W-:Y:S01]  /*3b60*/  FADD.FTZ R55, R55, R60 ;  /* 0x0000003c37377221 */ /* 0x000fe20000010000 */
[----:B------:R-:W-:Y:S01]  /*3b70*/  FADD.FTZ R52, R52, R53 ;  /* 0x0000003534347221 */ /* 0x000fe20000010000 */
[--C-:B------:R-:W-:Y:S01]  /*3b80*/  FFMA.FTZ R185, R185, UR24, -R186.reuse ;  /* 0x00000018b9b97c23 */ /* 0x100fe200080108ba */
[----:B------:R-:W-:Y:S01]  /*3b90*/  FFMA.FTZ R239, R200, UR24, -R205 ;  /* 0x00000018c8ef7c23 */ /* 0x000fe200080108cd */
[----:B------:R-:W-:Y:S01]  /*3ba0*/  MUFU.EX2 R63, R63 ;  /* 0x0000003f003f7308 */ /* 0x000fe20000000800 */
[C---:B--2---:R-:W-:Y:S01]  /*3bb0*/  HMMA.16816.F32.BF16 R72, R132.reuse, R80, RZ ;  /* 0x000000508448723c */ /* 0x044fe200000418ff */
[----:B------:R-:W-:Y:S01]  /*3bc0*/  FADD.FTZ R48, R48, R55 ;  /* 0x0000003730307221 */ /* 0x000fe20000010000 */
[----:B------:R-:W-:Y:S01]  /*3bd0*/  FFMA.FTZ R186, R183, UR24, -R186 ;  /* 0x00000018b7ba7c23 */ /* 0x000fe200080108ba */
[----:B------:R-:W-:Y:S01]  /*3be0*/  FFMA.FTZ R196, R196, UR24, -R205 ;  /* 0x00000018c4c47c23 */ /* 0x000fe200080108cd */
[--C-:B------:R-:W-:Y:S01]  /*3bf0*/  FFMA.FTZ R200, R204, UR24, -R175.reuse ;  /* 0x00000018ccc87c23 */ /* 0x100fe200080108af */
[----:B------:R-:W-:Y:S01]  /*3c00*/  FFMA.FTZ R183, R180, UR24, -R175 ;  /* 0x00000018b4b77c23 */ /* 0x000fe200080108af */
[C---:B------:R-:W-:Y:S01]  /*3c10*/  HMMA.16816.F32.BF16 R88, R132.reuse, R96, RZ ;  /* 0x000000608458723c */ /* 0x040fe200000418ff */
[----:B------:R-:W2:Y:S01]  /*3c20*/  MUFU.EX2 R62, R62 ;  /* 0x0000003e003e7308 */ /* 0x000ea20000000800 */
[----:B-1----:R-:W-:Y:S01]  /*3c30*/  F2FP.BF16.F32.PACK_AB R130, R56, R65 ;  /* 0x000000413882723e */ /* 0x002fe200000010ff */
[----:B------:R-:W-:Y:S01]  /*3c40*/  FADD.FTZ R65, R65, R66 ;  /* 0x0000004241417221 */ /* 0x000fe20000010000 */
[----:B------:R-:W-:Y:S01]  /*3c50*/  FFMA.FTZ R198, R198, UR24, -R205 ;  /* 0x00000018c6c67c23 */ /* 0x000fe200080108cd */
[----:B------:R-:W-:Y:S01]  /*3c60*/  FFMA.FTZ R178, R178, UR24, -R175 ;  /* 0x00000018b2b27c23 */ /* 0x000fe200080108af */
[----:B------:R-:W-:Y:S01]  /*3c70*/  HMMA.16816.F32.BF16 R100, R132, R108, RZ ;  /* 0x0000006c8464723c */ /* 0x000fe200000418ff */
[----:B------:R-:W-:-:S02]  /*3c80*/  FADD.FTZ R65, R56, R65 ;  /* 0x0000004138417221 */ /* 0x000fc40000010000 */
[----:B------:R-:W-:Y:S03]  /*3c90*/  MUFU.EX2 R61, R61 ;  /* 0x0000003d003d7308 */ /* 0x000fe60000000800 */
[C---:B------:R-:W-:Y:S05]  /*3ca0*/  HMMA.16816.F32.BF16 R112, R132.reuse, R120, RZ ;  /* 0x000000788470723c */ /* 0x040fea00000418ff */
[----:B------:R-:W1:Y:S01]  /*3cb0*/  MUFU.EX2 R54, R54 ;  /* 0x0000003600367308 */ /* 0x000e620000000800 */
[----:B--2---:R-:W-:Y:S01]  /*3cc0*/  F2FP.BF16.F32.PACK_AB R129, R62, R63 ;  /* 0x0000003f3e81723e */ /* 0x004fe200000010ff */
[----:B----4-:R-:W-:Y:S01]  /*3cd0*/  HMMA.16816.F32.BF16 R124, R132, R4, RZ ;  /* 0x00000004847c723c */ /* 0x010fe200000418ff */
[----:B------:R-:W-:-:S05]  /*3ce0*/  FADD.FTZ R62, R63, R62 ;  /* 0x0000003e3f3e7221 */ /* 0x000fca0000010000 */
[C---:B------:R-:W-:Y:S01]  /*3cf0*/  HMMA.16816.F32.BF16 R152, R132.reuse, R150, RZ ;  /* 0x000000968498723c */ /* 0x040fe200000418ff */
[----:B------:R-:W-:Y:S05]  /*3d00*/  MUFU.EX2 R50, R50 ;  /* 0x0000003200327308 */ /* 0x000fea0000000800 */
[----:B------:R-:W-:Y:S01]  /*3d10*/  HMMA.16816.F32.BF16 R76, R132, R82, RZ ;  /* 0x00000052844c723c */ /* 0x000fe200000418ff */
[----:B-1----:R-:W-:Y:S02]  /*3d20*/  F2FP.BF16.F32.PACK_AB R131, R54, R61 ;  /* 0x0000003d3683723e */ /* 0x002fe400000010ff */
[----:B------:R-:W-:Y:S01]  /*3d30*/  MUFU.EX2 R45, R45 ;  /* 0x0000002d002d7308 */ /* 0x000fe20000000800 */
[----:B------:R-:W-:-:S02]  /*3d40*/  FADD.FTZ R61, R61, R62 ;  /* 0x0000003e3d3d7221 */ /* 0x000fc40000010000 */
[----:B------:R-:W-:Y:S02]  /*3d50*/  HMMA.16816.F32.BF16 R92, R132, R98, RZ ;  /* 0x00000062845c723c */ /* 0x000fe400000418ff */
[----:B------:R-:W-:-:S04]  /*3d60*/  FADD.FTZ R54, R54, R61 ;  /* 0x0000003d36367221 */ /* 0x000fc80000010000 */
[C---:B------:R-:W-:Y:S01]  /*3d70*/  HMMA.16816.F32.BF16 R104, R132.reuse, R110, RZ ;  /* 0x0000006e8468723c */ /* 0x040fe200000418ff */
[----:B------:R-:W-:Y:S05]  /*3d80*/  MUFU.EX2 R44, R44 ;  /* 0x0000002c002c7308 */ /* 0x000fea0000000800 */
[----:B------:R-:W-:Y:S03]  /*3d90*/  HMMA.16816.F32.BF16 R116, R132, R122, RZ ;  /* 0x0000007a8474723c */ /* 0x000fe600000418ff */
[----:B------:R-:W-:Y:S03]  /*3da0*/  MUFU.EX2 R43, R43 ;  /* 0x0000002b002b7308 */ /* 0x000fe60000000800 */
[C---:B------:R-:W-:Y:S05]  /*3db0*/  HMMA.16816.F32.BF16 R160, R128.reuse, R148, RZ ;  /* 0x0000009480a0723c */ /* 0x040fea00000418ff */
[----:B------:R-:W1:Y:S01]  /*3dc0*/  MUFU.EX2 R42, R42 ;  /* 0x0000002a002a7308 */ /* 0x000e620000000800 */
[C---:B------:R-:W-:Y:S06]  /*3dd0*/  HMMA.16816.F32.BF16 R68, R128.reuse, R80, RZ ;  /* 0x000000508044723c */ /* 0x040fec00000418ff */
[C---:B------:R-:W-:Y:S01]  /*3de0*/  HMMA.16816.F32.BF16 R84, R128.reuse, R96, RZ ;  /* 0x000000608054723c */ /* 0x040fe200000418ff */
[----:B------:R-:W-:Y:S05]  /*3df0*/  MUFU.EX2 R41, R41 ;  /* 0x0000002900297308 */ /* 0x000fea0000000800 */
[----:B------:R-:W-:Y:S03]  /*3e00*/  HMMA.16816.F32.BF16 R144, R128, R108, RZ ;  /* 0x0000006c8090723c */ /* 0x000fe600000418ff */
[----:B------:R-:W2:Y:S01]  /*3e10*/  MUFU.EX2 R40, R40 ;  /* 0x0000002800287308 */ /* 0x000ea20000000800 */
[C---:B-1----:R-:W-:Y:S01]  /*3e20*/  F2FP.BF16.F32.PACK_AB R24, R42.reuse, R51 ;  /* 0x000000332a18723e */ /* 0x042fe200000010ff */
[----:B------:R-:W-:Y:S01]  /*3e30*/  FADD.FTZ R51, R51, R52 ;  /* 0x0000003433337221 */ /* 0x000fe20000010000 */
[----:B------:R-:W-:Y:S03]  /*3e40*/  HMMA.16816.F32.BF16 R132, R132, R6, RZ ;  /* 0x000000068484723c */ /* 0x000fe600000418ff */
[----:B------:R-:W-:-:S02]  /*3e50*/  FADD.FTZ R42, R42, R51 ;  /* 0x000000332a2a7221 */ /* 0x000fc40000010000 */
[----:B------:R-:W-:Y:S01]  /*3e60*/  MUFU.EX2 R49, R49 ;  /* 0x0000003100317308 */ /* 0x000fe20000000800 */
[C---:B------:R-:W-:Y:S06]  /*3e70*/  HMMA.16816.F32.BF16 R148, R128.reuse, R150, RZ ;  /* 0x000000968094723c */ /* 0x040fec00000418ff */
[----:B------:R-:W-:Y:S01]  /*3e80*/  HMMA.16816.F32.BF16 R80, R128, R82, RZ ;  /* 0x000000528050723c */ /* 0x000fe200000418ff */
[----:B------:R-:W1:Y:S01]  /*3e90*/  MUFU.EX2 R0, R0 ;  /* 0x0000000000007308 */ /* 0x000e620000000800 */
[----:B--2---:R-:W-:Y:S01]  /*3ea0*/  F2FP.BF16.F32.PACK_AB R26, R40, R41 ;  /* 0x00000029281a723e */ /* 0x004fe200000010ff */
[----:B------:R-:W-:-:S03]  /*3eb0*/  FADD.FTZ R41, R41, R42 ;  /* 0x0000002a29297221 */ /* 0x000fc60000010000 */
[C---:B------:R-:W-:Y:S01]  /*3ec0*/  HMMA.16816.F32.BF16 R96, R128.reuse, R98, RZ ;  /* 0x000000628060723c */ /* 0x040fe200000418ff */
[----:B------:R-:W-:Y:S02]  /*3ed0*/  FADD.FTZ R41, R40, R41 ;  /* 0x0000002928297221 */ /* 0x000fe40000010000 */
[----:B------:R-:W-:Y:S03]  /*3ee0*/  MUFU.EX2 R46, R46 ;  /* 0x0000002e002e7308 */ /* 0x000fe60000000800 */
[C---:B------:R-:W-:Y:S05]  /*3ef0*/  HMMA.16816.F32.BF16 R108, R128.reuse, R110, RZ ;  /* 0x0000006e806c723c */ /* 0x040fea00000418ff */
        /* <DEDUP_REMOVED lines=9> */
[----:B--2---:R-:W-:Y:S01]  /*3f90*/  F2FP.BF16.F32.PACK_AB R27, R47, R46 ;  /* 0x0000002e2f1b723e */ /* 0x004fe200000010ff */
[----:B------:R-:W-:Y:S01]  /*3fa0*/  FADD.FTZ R46, R46, R49 ;  /* 0x000000312e2e7221 */ /* 0x000fe20000010000 */
[----:B------:R-:W-:Y:S01]  /*3fb0*/  HMMA.16816.F32.BF16 R128, R128, R6, RZ ;  /* 0x000000068080723c */ /* 0x000fe200000418ff */
[----:B------:R-:W-:Y:S01]  /*3fc0*/  F2FP.BF16.F32.PACK_AB R4, R45, R50 ;  /* 0x000000322d04723e */ /* 0x000fe200000010ff */
[----:B------:R-:W-:Y:S01]  /*3fd0*/  FADD.FTZ R50, R50, R65 ;  /* 0x0000004132327221 */ /* 0x000fe20000010000 */
[----:B------:R-:W-:Y:S02]  /*3fe0*/  FADD.FTZ R46, R47, R46 ;  /* 0x0000002e2f2e7221 */ /* 0x000fe40000010000 */
[----:B------:R-:W-:Y:S01]  /*3ff0*/  MUFU.EX2 R164, R164 ;  /* 0x000000a400a47308 */ /* 0x000fe20000000800 */
[----:B---3--:R-:W-:Y:S01]  /*4000*/  HMMA.16816.F32.BF16 R156, R24, R20, R156 ;  /* 0x00000014189c723c */ /* 0x008fe2000004189c */
[----:B------:R-:W-:Y:S01]  /*4010*/  F2FP.BF16.F32.PACK_AB R6, R43, R44 ;  /* 0x0000002c2b06723e */ /* 0x000fe200000010ff */
[----:B------:R-:W-:-:S04]  /*4020*/  FADD.FTZ R45, R45, R50 ;  /* 0x000000322d2d7221 */ /* 0x000fc80000010000 */
[C---:B------:R-:W-:Y:S01]  /*4030*/  HMMA.16816.F32.BF16 R72, R24.reuse, R16, R72 ;  /* 0x000000101848723c */ /* 0x040fe20000041848 */
[----:B------:R-:W2:Y:S01]  /*4040*/  MUFU.EX2 R171, R171 ;  /* 0x000000ab00ab7308 */ /* 0x000ea20000000800 */
[----:B-1----:R-:W-:Y:S01]  /*4050*/  F2FP.BF16.F32.PACK_AB R5, R64, R67 ;  /* 0x000000434005723e */ /* 0x002fe200000010ff */
[----:B------:R-:W-:Y:S01]  /*4060*/  FADD.FTZ R67, R67, R54 ;  /* 0x0000003643437221 */ /* 0x000fe20000010000 */
[----:B------:R-:W-:Y:S02]  /*4070*/  FADD.FTZ R44, R44, R45 ;  /* 0x0000002d2c2c7221 */ /* 0x000fe40000010000 */
[C---:B------:R-:W-:Y:S01]  /*4080*/  HMMA.16816.F32.BF16 R88, R24.reuse, R12, R88 ;  /* 0x0000000c1858723c */ /* 0x040fe20000041858 */
[----:B------:R-:W-:Y:S01]  /*4090*/  FADD.FTZ R67, R64, R67 ;  /* 0x0000004340437221 */ /* 0x000fe20000010000 */
[----:B------:R-:W-:Y:S01]  /*40a0*/  FADD.FTZ R43, R43, R44 ;  /* 0x0000002c2b2b7221 */ /* 0x000fe20000010000 */
[----:B------:R-:W-:Y:S03]  /*40b0*/  MUFU.EX2 R170, R170 ;  /* 0x000000aa00aa7308 */ /* 0x000fe60000000800 */
[C---:B------:R-:W-:Y:S05]  /*40c0*/  HMMA.16816.F32.BF16 R100, R24.reuse, R8, R100 ;  /* 0x000000081864723c */ /* 0x040fea0000041864 */
[----:B------:R-:W-:Y:S01]  /*40d0*/  MUFU.EX2 R172, R172 ;  /* 0x000000ac00ac7308 */ /* 0x000fe20000000800 */
[----:B--2---:R-:W-:Y:S01]  /*40e0*/  F2FP.BF16.F32.PACK_AB R7, R171, R164 ;  /* 0x000000a4ab07723e */ /* 0x004fe200000010ff */
[----:B------:R-:W-:Y:S01]  /*40f0*/  HMMA.16816.F32.BF16 R112, R24, R28, R112 ;  /* 0x0000001c1870723c */ /* 0x000fe20000041870 */
[----:B------:R-:W-:-:S04]  /*4100*/  FADD.FTZ R164, R164, R67 ;  /* 0x00000043a4a47221 */ /* 0x000fc80000010000 */
[----:B------:R-:W-:Y:S01]  /*4110*/  FADD.FTZ R164, R171, R164 ;  /* 0x000000a4aba47221 */ /* 0x000fe20000010000 */
[C---:B------:R-:W-:Y:S01]  /*4120*/  HMMA.16816.F32.BF16 R124, R24.reuse, R32, R124 ;  /* 0x00000020187c723c */ /* 0x040fe2000004187c */
[----:B------:R-:W1:Y:S05]  /*4130*/  MUFU.EX2 R173, R173 ;  /* 0x000000ad00ad7308 */ /* 0x000e6a0000000800 */
[C---:B------:R-:W-:Y:S03]  /*4140*/  HMMA.16816.F32.BF16 R152, R24.reuse, R22, R152 ;  /* 0x000000161898723c */ /* 0x040fe60000041898 */
[----:B------:R-:W-:Y:S03]  /*4150*/  MUFU.EX2 R176, R176 ;  /* 0x000000b000b07308 */ /* 0x000fe60000000800 */
[C---:B------:R-:W-:Y:S05]  /*4160*/  HMMA.16816.F32.BF16 R76, R24.reuse, R18, R76 ;  /* 0x00000012184c723c */ /* 0x040fea000004184c */
[----:B------:R-:W-:Y:S01]  /*4170*/  MUFU.EX2 R177, R177 ;  /* 0x000000b100b17308 */ /* 0x000fe20000000800 */
[C---:B------:R-:W-:Y:S06]  /*4180*/  HMMA.16816.F32.BF16 R92, R24.reuse, R14, R92 ;  /* 0x0000000e185c723c */ /* 0x040fec000004185c */
[C---:B------:R-:W-:Y:S01]  /*4190*/  HMMA.16816.F32.BF16 R104, R24.reuse, R10, R104 ;  /* 0x0000000a1868723c */ /* 0x040fe20000041868 */
[----:B------:R-:W-:Y:S05]  /*41a0*/  MUFU.EX2 R179, R179 ;  /* 0x000000b300b37308 */ /* 0x000fea0000000800 */
[C---:B------:R-:W-:Y:S03]  /*41b0*/  HMMA.16816.F32.BF16 R116, R24.reuse, R30, R116 ;  /* 0x0000001e1874723c */ /* 0x040fe60000041874 */
[----:B------:R-:W2:Y:S03]  /*41c0*/  MUFU.EX2 R182, R182 ;  /* 0x000000b600b67308 */ /* 0x000ea60000000800 */
[----:B------:R-:W-:Y:S01]  /*41d0*/  HMMA.16816.F32.BF16 R132, R24, R34, R132 ;  /* 0x000000221884723c */ /* 0x000fe20000041884 */
[----:B------:R-:W3:Y:S04]  /*41e0*/  LDSM.16.MT88.4 R24, [R222+0x9800] ;  /* 0x00980000de18783b */ /* 0x000ee80000004200 */
[----:B------:R-:W-:Y:S01]  /*41f0*/  MUFU.EX2 R181, R181 ;  /* 0x000000b500b57308 */ /* 0x000fe20000000800 */
[C---:B------:R-:W-:Y:S06]  /*4200*/  HMMA.16816.F32.BF16 R160, R4.reuse, R20, R160 ;  /* 0x0000001404a0723c */ /* 0x040fec00000418a0 */
[C---:B------:R-:W-:Y:S01]  /*4210*/  HMMA.16816.F32.BF16 R68, R4.reuse, R16, R68 ;  /* 0x000000100444723c */ /* 0x040fe20000041844 */
[----:B------:R-:W4:Y:S05]  /*4220*/  MUFU.EX2 R184, R184 ;  /* 0x000000b800b87308 */ /* 0x000f2a0000000800 */
[C---:B------:R-:W-:Y:S03]  /*4230*/  HMMA.16816.F32.BF16 R84, R4.reuse, R12, R84 ;  /* 0x0000000c0454723c */ /* 0x040fe60000041854 */
[----:B------:R-:W5:Y:S03]  /*4240*/  MUFU.EX2 R187, R187 ;  /* 0x000000bb00bb7308 */ /* 0x000f660000000800 */
[C---:B------:R-:W-:Y:S05]  /*4250*/  HMMA.16816.F32.BF16 R144, R4.reuse, R8, R144 ;  /* 0x000000080490723c */ /* 0x040fea0000041890 */
[----:B------:R-:W-:Y:S01]  /*4260*/  MUFU.EX2 R188, R188 ;  /* 0x000000bc00bc7308 */ /* 0x000fe20000000800 */
[C---:B------:R-:W-:Y:S01]  /*4270*/  HMMA.16816.F32.BF16 R148, R4.reuse, R22, R148 ;  /* 0x000000160494723c */ /* 0x040fe20000041894 */
[----:B------:R-:W5:Y:S05]  /*4280*/  LDSM.16.MT88.4 R20, [R220+0x9800] ;  /* 0x00980000dc14783b */ /* 0x000f6a0000004200 */
[C---:B------:R-:W-:Y:S01]  /*4290*/  HMMA.16816.F32.BF16 R80, R4.reuse, R18, R80 ;  /* 0x000000120450723c */ /* 0x040fe20000041850 */
[----:B------:R-:W5:Y:S01]  /*42a0*/  LDSM.16.MT88.4 R16, [R222+0xa800] ;  /* 0x00a80000de10783b */ /* 0x000f620000004200 */
[----:B------:R-:W-:Y:S04]  /*42b0*/  MUFU.EX2 R197, R197 ;  /* 0x000000c500c57308 */ /* 0x000fe80000000800 */
[C---:B------:R-:W-:Y:S01]  /*42c0*/  HMMA.16816.F32.BF16 R96, R4.reuse, R14, R96 ;  /* 0x0000000e0460723c */ /* 0x040fe20000041860 */
[----:B------:R-:W5:Y:S03]  /*42d0*/  LDSM.16.MT88.4 R12, [R220+0xa800] ;  /* 0x00a80000dc0c783b */ /* 0x000f660000004200 */
[----:B------:R-:W-:Y:S02]  /*42e0*/  MUFU.EX2 R201, R201 ;  /* 0x000000c900c97308 */ /* 0x000fe40000000800 */
[C---:B------:R-:W-:Y:S01]  /*42f0*/  HMMA.16816.F32.BF16 R108, R4.reuse, R10, R108 ;  /* 0x0000000a046c723c */ /* 0x040fe2000004186c */
[----:B------:R-:W5:Y:S05]  /*4300*/  LDSM.16.MT88.4 R8, [R222+0xb800] ;  /* 0x00b80000de08783b */ /* 0x000f6a0000004200 */
[C---:B------:R-:W-:Y:S01]  /*4310*/  HMMA.16816.F32.BF16 R140, R4.reuse, R28, R140 ;  /* 0x0000001c048c723c */ /* 0x040fe2000004188c */
[----:B------:R-:W5:Y:S05]  /*4320*/  MUFU.EX2 R202, R202 ;  /* 0x000000ca00ca7308 */ /* 0x000f6a0000000800 */
[C---:B------:R-:W-:Y:S01]  /*4330*/  HMMA.16816.F32.BF16 R120, R4.reuse, R30, R120 ;  /* 0x0000001e0478723c */ /* 0x040fe20000041878 */
[----:B-1----:R-:W-:Y:S01]  /*4340*/  F2FP.BF16.F32.PACK_AB R28, R173, R172 ;  /* 0x000000acad1c723e */ /* 0x002fe200000010ff */
[----:B------:R-:W-:Y:S01]  /*4350*/  FADD.FTZ R172, R172, R41 ;  /* 0x00000029acac7221 */ /* 0x000fe20000010000 */
[----:B------:R-:W-:Y:S01]  /*4360*/  MUFU.EX2 R203, R203 ;  /* 0x000000cb00cb7308 */ /* 0x000fe20000000800 */
[----:B--2---:R-:W-:Y:S01]  /*4370*/  F2FP.BF16.F32.PACK_AB R29, R182, R179 ;  /* 0x000000b3b61d723e */ /* 0x004fe200000010ff */
[----:B------:R-:W-:Y:S01]  /*4380*/  FADD.FTZ R179, R179, R46 ;  /* 0x0000002eb3b37221 */ /* 0x000fe20000010000 */
[C---:B------:R-:W-:Y:S01]  /*4390*/  HMMA.16816.F32.BF16 R136, R4.reuse, R32, R136 ;  /* 0x000000200488723c */ /* 0x040fe20000041888 */
[----:B------:R-:W-:Y:S01]  /*43a0*/  F2FP.BF16.F32.PACK_AB R30, R177, R176 ;  /* 0x000000b0b11e723e */ /* 0x000fe200000010ff */
[----:B------:R-:W-:Y:S01]  /*43b0*/  FADD.FTZ R173, R173, R172 ;  /* 0x000000acadad7221 */ /* 0x000fe20000010000 */
[----:B----4-:R-:W-:Y:S01]  /*43c0*/  F2FP.BF16.F32.PACK_AB R31, R184, R181 ;  /* 0x000000b5b81f723e */ /* 0x010fe200000010ff */
[----:B------:R-:W-:Y:S01]  /*43d0*/  FADD.FTZ R182, R182, R179 ;  /* 0x000000b3b6b67221 */ /* 0x000fe20000010000 */
[----:B------:R-:W1:Y:S01]  /*43e0*/  MUFU.EX2 R206, R206 ;  /* 0x000000ce00ce7308 */ /* 0x000e620000000800 */
[----:B------:R-:W-:Y:S01]  /*43f0*/  HMMA.16816.F32.BF16 R128, R4, R34, R128 ;  /* 0x000000220480723c */ /* 0x000fe20000041880 */
[----:B------:R-:W-:Y:S01]  /*4400*/  FADD.FTZ R176, R176, R173 ;  /* 0x000000adb0b07221 */ /* 0x000fe20000010000 */
[----:B------:R-:W-:-:S03]  /*4410*/  FADD.FTZ R181, R181, R182 ;  /* 0x000000b6b5b57221 */ /* 0x000fc60000010000 */
[----:B------:R-:W-:Y:S01]  /*4420*/  FADD.FTZ R177, R177, R176 ;  /* 0x000000b0b1b17221 */ /* 0x000fe20000010000 */
[C---:B---3--:R-:W-:Y:S01]  /*4430*/  HMMA.16816.F32.BF16 R156, R28.reuse, R24, R156 ;  /* 0x000000181c9c723c */ /* 0x048fe2000004189c */
[----:B-----5:R-:W-:Y:S01]  /*4440*/  F2FP.BF16.F32.PACK_AB R4, R187, R170 ;  /* 0x000000aabb04723e */ /* 0x020fe200000010ff */
[----:B------:R-:W-:Y:S01]  /*4450*/  MUFU.EX2 R196, R196 ;  /* 0x000000c400c47308 */ /* 0x000fe20000000800 */
[----:B------:R-:W-:Y:S01]  /*4460*/  F2FP.BF16.F32.PACK_AB R5, R202, R201 ;  /* 0x000000c9ca05723e */ /* 0x000fe200000010ff */
[----:B------:R-:W-:Y:S01]  /*4470*/  FADD.FTZ R170, R170, R43 ;  /* 0x0000002baaaa7221 */ /* 0x000fe20000010000 */
[----:B------:R-:W-:Y:S01]  /*4480*/  F2FP.BF16.F32.PACK_AB R6, R197, R188 ;  /* 0x000000bcc506723e */ /* 0x000fe200000010ff */
[C---:B------:R-:W-:Y:S01]  /*4490*/  HMMA.16816.F32.BF16 R72, R28.reuse, R20, R72 ;  /* 0x000000141c48723c */ /* 0x040fe20000041848 */
[----:B------:R-:W-:Y:S01]  /*44a0*/  FADD.FTZ R201, R201, R164 ;  /* 0x000000a4c9c97221 */ /* 0x000fe20000010000 */
[----:B------:R-:W-:Y:S01]  /*44b0*/  FADD.FTZ R187, R187, R170 ;  /* 0x000000aabbbb7221 */ /* 0x000fe20000010000 */
[----:B------:R-:W-:Y:S01]  /*44c0*/  FADD.FTZ R181, R184, R181 ;  /* 0x000000b5b8b57221 */ /* 0x000fe20000010000 */
[----:B-1----:R-:W-:Y:S01]  /*44d0*/  F2FP.BF16.F32.PACK_AB R7, R206, R203 ;  /* 0x000000cbce07723e */ /* 0x002fe200000010ff */
[----:B------:R-:W-:Y:S01]  /*44e0*/  MUFU.EX2 R199, R199 ;  /* 0x000000c700c77308 */ /* 0x000fe20000000800 */
[----:B------:R-:W-:Y:S01]  /*44f0*/  HMMA.16816.F32.BF16 R88, R28, R16, R88 ;  /* 0x000000101c58723c */ /* 0x000fe20000041858 */
[----:B------:R-:W-:Y:S01]  /*4500*/  FADD.FTZ R202, R202, R201 ;  /* 0x000000c9caca7221 */ /* 0x000fe20000010000 */
[----:B------:R-:W-:-:S03]  /*4510*/  FADD.FTZ R188, R188, R187 ;  /* 0x000000bbbcbc7221 */ /* 0x000fc60000010000 */
[----:B------:R-:W-:Y:S01]  /*4520*/  FADD.FTZ R203, R203, R202 ;  /* 0x000000cacbcb7221 */ /* 0x000fe20000010000 */
[----:B------:R-:W-:Y:S01]  /*4530*/  HMMA.16816.F32.BF16 R100, R28, R12, R100 ;  /* 0x0000000c1c64723c */ /* 0x000fe20000041864 */
[----:B------:R-:W-:Y:S01]  /*4540*/  MUFU.EX2 R200, R200 ;  /* 0x000000c800c87308 */ /* 0x000fe20000000800 */
[----:B------:R-:W-:Y:S01]  /*4550*/  FADD.FTZ R197, R197, R188 ;  /* 0x000000bcc5c57221 */ /* 0x000fe20000010000 */
[----:B------:R-:W-:-:S03]  /*4560*/  FADD.FTZ R203, R206, R203 ;  /* 0x000000cbcecb7221 */ /* 0x000fc60000010000 */
[C---:B------:R-:W-:Y:S03]  /*4570*/  HMMA.16816.F32.BF16 R112, R28.reuse, R8, R112 ;  /* 0x000000081c70723c */ /* 0x040fe60000041870 */
[----:B------:R-:W-:Y:S03]  /*4580*/  MUFU.EX2 R194, R194 ;  /* 0x000000c200c27308 */ /* 0x000fe60000000800 */
[C---:B------:R-:W-:Y:S05]  /*4590*/  HMMA.16816.F32.BF16 R124, R28.reuse, R36, R124 ;  /* 0x000000241c7c723c */ /* 0x040fea000004187c */
[----:B------:R-:W1:Y:S01]  /*45a0*/  MUFU.EX2 R193, R193 ;  /* 0x000000c100c17308 */ /* 0x000e620000000800 */
[C---:B------:R-:W-:Y:S06]  /*45b0*/  HMMA.16816.F32.BF16 R152, R28.reuse, R26, R152 ;  /* 0x0000001a1c98723c */ /* 0x040fec0000041898 */
        /* <DEDUP_REMOVED lines=11> */
[----:B------:R-:W1:Y:S01]  /*4670*/  LDSM.16.MT88.4 R28, [R222+0x9c00] ;  /* 0x009c0000de1c783b */ /* 0x000e620000004200 */
[----:B------:R-:W-:Y:S01]  /*4680*/  MUFU.EX2 R198, R198 ;  /* 0x000000c600c67308 */ /* 0x000fe20000000800 */
[----:B--2---:R-:W-:Y:S01]  /*4690*/  F2FP.BF16.F32.PACK_AB R33, R189, R190 ;  /* 0x000000bebd21723e */ /* 0x004fe200000010ff */
[----:B------:R-:W-:-:S02]  /*46a0*/  FADD.FTZ R190, R190, R181 ;  /* 0x000000b5bebe7221 */ /* 0x000fc40000010000 */
[C---:B------:R-:W-:Y:S02]  /*46b0*/  HMMA.16816.F32.BF16 R160, R4.reuse, R24, R160 ;  /* 0x0000001804a0723c */ /* 0x040fe400000418a0 */
[----:B------:R-:W-:Y:S02]  /*46c0*/  FADD.FTZ R190, R189, R190 ;  /* 0x000000bebdbe7221 */ /* 0x000fe40000010000 */
[----:B------:R-:W-:Y:S02]  /*46d0*/  MUFU.EX2 R239, R239 ;  /* 0x000000ef00ef7308 */ /* 0x000fe40000000800 */
[C---:B------:R-:W-:Y:S01]  /*46e0*/  HMMA.16816.F32.BF16 R148, R4.reuse, R26, R148 ;  /* 0x0000001a0494723c */ /* 0x040fe20000041894 */
[----:B------:R-:W2:Y:S05]  /*46f0*/  LDSM.16.MT88.4 R24, [R220+0x9c00] ;  /* 0x009c0000dc18783b */ /* 0x000eaa0000004200 */
[C---:B------:R-:W-:Y:S01]  /*4700*/  HMMA.16816.F32.BF16 R68, R4.reuse, R20, R68 ;  /* 0x000000140444723c */ /* 0x040fe20000041844 */
[----:B------:R-:W-:Y:S05]  /*4710*/  MUFU.EX2 R192, R192 ;  /* 0x000000c000c07308 */ /* 0x000fea0000000800 */
[C---:B------:R-:W-:Y:S01]  /*4720*/  HMMA.16816.F32.BF16 R80, R4.reuse, R22, R80 ;  /* 0x000000160450723c */ /* 0x040fe20000041850 */
[----:B------:R-:W3:Y:S02]  /*4730*/  LDSM.16.MT88.4 R20, [R222+0xac00] ;  /* 0x00ac0000de14783b */ /* 0x000ee40000004200 */
[----:B------:R-:W4:Y:S03]  /*4740*/  MUFU.EX2 R237, R237 ;  /* 0x000000ed00ed7308 */ /* 0x000f260000000800 */
[C---:B------:R-:W-:Y:S05]  /*4750*/  HMMA.16816.F32.BF16 R84, R4.reuse, R16, R84 ;  /* 0x000000100454723c */ /* 0x040fea0000041854 */
[----:B------:R-:W-:Y:S01]  /*4760*/  MUFU.EX2 R185, R185 ;  /* 0x000000b900b97308 */ /* 0x000fe20000000800 */
[C---:B------:R-:W-:Y:S01]  /*4770*/  HMMA.16816.F32.BF16 R96, R4.reuse, R18, R96 ;  /* 0x000000120460723c */ /* 0x040fe20000041860 */
[----:B------:R-:W5:Y:S05]  /*4780*/  LDSM.16.MT88.4 R16, [R220+0xac00] ;  /* 0x00ac0000dc10783b */ /* 0x000f6a0000004200 */
[----:B------:R-:W-:Y:S01]  /*4790*/  HMMA.16816.F32.BF16 R144, R4, R12, R144 ;  /* 0x0000000c0490723c */ /* 0x000fe20000041890 */
[----:B------:R-:W1:Y:S01]  /*47a0*/  MUFU.EX2 R186, R186 ;  /* 0x000000ba00ba7308 */ /* 0x000e620000000800 */
[----:B----4-:R-:W-:Y:S01]  /*47b0*/  F2FP.BF16.F32.PACK_AB R34, R237, R192 ;  /* 0x000000c0ed22723e */ /* 0x010fe200000010ff */
[----:B------:R-:W-:-:S03]  /*47c0*/  FADD.FTZ R192, R192, R193 ;  /* 0x000000c1c0c07221 */ /* 0x000fc60000010000 */
[----:B------:R-:W-:Y:S01]  /*47d0*/  HMMA.16816.F32.BF16 R108, R4, R14, R108 ;  /* 0x0000000e046c723c */ /* 0x000fe2000004186c */
[----:B------:R-:W4:Y:S01]  /*47e0*/  LDSM.16.MT88.4 R12, [R222+0xbc00] ;  /* 0x00bc0000de0c783b */ /* 0x000f220000004200 */
[----:B------:R-:W-:-:S04]  /*47f0*/  FADD.FTZ R237, R237, R192 ;  /* 0x000000c0eded7221 */ /* 0x000fc80000010000 */
[C---:B------:R-:W-:Y:S06]  /*4800*/  HMMA.16816.F32.BF16 R140, R4.reuse, R8, R140 ;  /* 0x00000008048c723c */ /* 0x040fec000004188c */
[----:B------:R-:W-:Y:S01]  /*4810*/  HMMA.16816.F32.BF16 R120, R4, R10, R120 ;  /* 0x0000000a0478723c */ /* 0x000fe20000041878 */
[----:B------:R-:W4:Y:S01]  /*4820*/  LDSM.16.MT88.4 R8, [R220+0xbc00] ;  /* 0x00bc0000dc08783b */ /* 0x000f220000004200 */
[----:B-1----:R-:W-:Y:S01]  /*4830*/  F2FP.BF16.F32.PACK_AB R35, R186, R185 ;  /* 0x000000b9ba23723e */ /* 0x002fe200000010ff */
[----:B------:R-:W-:-:S03]  /*4840*/  FADD.FTZ R185, R185, R190 ;  /* 0x000000beb9b97221 */ /* 0x000fc60000010000 */
[----:B------:R-:W-:Y:S01]  /*4850*/  HMMA.16816.F32.BF16 R136, R4, R36, R136 ;  /* 0x000000240488723c */ /* 0x000fe20000041888 */
[----:B------:R-:W-:Y:S01]  /*4860*/  MUFU.EX2 R36, R178 ;  /* 0x000000b200247308 */ /* 0x000fe20000000800 */
[----:B------:R-:W-:-:S04]  /*4870*/  FADD.FTZ R235, R186, R185 ;  /* 0x000000b9baeb7221 */ /* 0x000fc80000010000 */
[----:B------:R-:W-:Y:S01]  /*4880*/  HMMA.16816.F32.BF16 R128, R4, R38, R128 ;  /* 0x000000260480723c */ /* 0x000fe20000041880 */
[----:B------:R-:W-:-:S05]  /*4890*/  FFMA.FTZ R37, R174, UR24, -R175 ;  /* 0x00000018ae257c23 */ /* 0x000fca00080108af */
[C---:B------:R-:W-:Y:S01]  /*48a0*/  HMMA.16816.F32.BF16 R156, R32.reuse, R28, R156 ;  /* 0x0000001c209c723c */ /* 0x040fe2000004189c */
        /* <DEDUP_REMOVED lines=10> */
[----:B--2---:R-:W-:Y:S01]  /*4950*/  HMMA.16816.F32.BF16 R72, R32, R24, R72 ;  /* 0x000000182048723c */ /* 0x004fe20000041848 */
[----:B------:R-:W-:Y:S01]  /*4960*/  FADD.FTZ R239, R239, R198 ;  /* 0x000000c6efef7221 */ /* 0x000fe20000010000 */
[----:B-1----:R-:W-:Y:S01]  /*4970*/  F2FP.BF16.F32.PACK_AB R7, R37, R36 ;  /* 0x000000242507723e */ /* 0x002fe200000010ff */
[----:B------:R-:W-:-:S03]  /*4980*/  FADD.FTZ R36, R36, R183 ;  /* 0x000000b724247221 */ /* 0x000fc60000010000 */
[----:B------:R-:W-:Y:S01]  /*4990*/  HMMA.16816.F32.BF16 R76, R32, R26, R76 ;  /* 0x0000001a204c723c */ /* 0x000fe2000004184c */
[----:B------:R-:W-:-:S05]  /*49a0*/  FADD.FTZ R234, R37, R36 ;  /* 0x0000002425ea7221 */ /* 0x000fca0000010000 */
[C---:B---3--:R-:W-:Y:S06]  /*49b0*/  HMMA.16816.F32.BF16 R88, R32.reuse, R20, R88 ;  /* 0x000000142058723c */ /* 0x048fec0000041858 */
        /* <DEDUP_REMOVED lines=21> */
[----:B------:R-:W-:Y:S01]  /*4b10*/  UIADD3 UR25, UR23, -0x2, URZ ;  /* 0xfffffffe17197890 */ /* 0x000fe2000fffe03f */
[----:B------:R-:W-:-:S04]  /*4b20*/  DEPBAR.LE SB0, 0x0 ;  /* 0x000080000000791a */ /* 0x000fc80000000000 */
[----:B------:R-:W-:Y:S01]  /*4b30*/  USHF.R.S32.HI UR4, URZ, 0x1f, UR25 ;  /* 0x0000001f3f047899 */ /* 0x000fe20008011419 */
[----:B------:R-:W-:Y:S01]  /*4b40*/  IMAD.U32 R5, RZ, RZ, UR25 ;  /* 0x00000019ff057e24 */ /* 0x000fe2000f8e00ff */
[----:B------:R-:W-:Y:S01]  /*4b50*/  UIMAD UR5, UR21, UR25, URZ ;  /* 0x00000019150572a4 */ /* 0x000fe2000f8e023f */
[----:B------:R-:W-:Y:S01]  /*4b60*/  IMAD.U32 R4, RZ, RZ, UR9 ;  /* 0x00000009ff047e24 */ /* 0x000fe2000f8e00ff */
[----:B------:R-:W-:Y:S01]  /*4b70*/  ULDC.64 UR6, c[0x0][0x220] ;  /* 0x0000880000067ab9 */ /* 0x000fe20000000a00 */
[----:B------:R-:W-:Y:S01]  /*4b80*/  IMAD.WIDE.U32 R8, R5, UR22, R240 ;  /* 0x0000001605087c25 */ /* 0x000fe2000f8e00f0 */
[----:B------:R-:W-:Y:S02]  /*4b90*/  UIMAD UR4, UR4, UR22, UR5 ;  /* 0x00000016040472a4 */ /* 0x000fe4000f8e0205 */
[----:B------:R-:W-:Y:S01]  /*4ba0*/  UISETP.NE.AND UP0, UPT, UR23, 0x2, UPT ;  /* 0x000000021700788c */ /* 0x000fe2000bf05270 */
[----:B------:R-:W-:Y:S01]  /*4bb0*/  IMAD.U32 R5, RZ, RZ, UR9 ;  /* 0x00000009ff057e24 */ /* 0x000fe2000f8e00ff */
[----:B------:R-:W-:Y:S01]  /*4bc0*/  BAR.SYNC.DEFER_BLOCKING 0x0 ;  /* 0x0000000000007b1d */ /* 0x000fe20000010000 */
[----:B------:R-:W-:Y:S01]  /*4bd0*/  LEA R6, P0, R8, UR6, 0x1 ;  /* 0x0000000608067c11 */ /* 0x000fe2000f8008ff */
[----:B------:R-:W-:Y:S01]  /*4be0*/  VIADD R0, R9, UR4 ;  /* 0x0000000409007c36 */ /* 0x000fe20008000000 */
[----:B------:R-:W-:-:S04]  /*4bf0*/  UIADD3 UR4, UR23, -0x2, URZ ;  /* 0xfffffffe17047890 */ /* 0x000fc8000fffe03f */
[----:B------:R-:W-:Y:S01]  /*4c00*/  LEA.HI.X R7, R8, UR7, R0, 0x1, P0 ;  /* 0x0000000708077c11 */ /* 0x000fe200080f0c00 */
[----:B------:R-:W-:Y:S01]  /*4c10*/  IMAD.U32 R0, RZ, RZ, UR8 ;  /* 0x00000008ff007e24 */ /* 0x000fe2000f8e00ff */
[----:B------:R-:W-:Y:S01]  /*4c20*/  LEA R4, P0, R4, R6, 0x1 ;  /* 0x0000000604047211 */ /* 0x000fe200078008ff */
[----:B------:R-:W-:-:S03]  /*4c30*/  IMAD.U32 R171, RZ, RZ, UR4 ;  /* 0x00000004ffab7e24 */ /* 0x000fc6000f8e00ff */
[----:B------:R-:W-:Y:S01]  /*4c40*/  LEA.HI.X R5, R5, R7, R0, 0x1, P0 ;  /* 0x0000000705057211 */ /* 0x000fe200000f0c00 */
[----:B------:R-:W-:Y:S01]  /*4c50*/  IMAD R171, R171, 0x40, R242 ;  /* 0x00000040abab7824 */ /* 0x000fe200078e02f2 */
        /* <DEDUP_REMOVED lines=10> */
[----:B------:R-:W2:Y:S04]  /*4d00*/  LDSM.16.M88.4 R48, [R224+0x6000] ;  /* 0x00600000e030783b */ /* 0x000ea80000000200 */
[----:B------:R-:W3:Y:S04]  /*4d10*/  LDSM.16.M88.4 R16, [R225+0x1000] ;  /* 0x00100000e110783b */ /* 0x000ee80000000200 */
[----:B------:R-:W4:Y:S04]  /*4d20*/  LDSM.16.M88.4 R32, [R224+0x6400] ;  /* 0x00640000e020783b */ /* 0x000f280000000200 */
[----:B------:R-:W5:Y:S04]  /*4d30*/  LDSM.16.M88.4 R200, [R224+0x6800] ;  /* 0x00680000e0c8783b */ /* 0x000f680000000200 */
        /* <DEDUP_REMOVED lines=8> */
[----:B------:R-:W-:Y:S03]  /*4dc0*/  LDSM.16.M88.4 R184, [R224+0x7000] ;  /* 0x00700000e0b8783b */ /* 0x000fe60000000200 */
[C---:B---3--:R-:W-:Y:S01]  /*4dd0*/  HMMA.16816.F32.BF16 R56, R16.reuse, R48, RZ ;  /* 0x000000301038723c */ /* 0x048fe200000418ff */
[----:B------:R-:W-:Y:S04]  /*4de0*/  LDSM.16.M88.4 R188, [R225+0x3000] ;  /* 0x00300000e1bc783b */ /* 0x000fe80000000200 */
[----:B------:R-:W-:Y:S01]  /*4df0*/  LDSM.16.M88.4 R180, [R224+0x7400] ;  /* 0x00740000e0b4783b */ /* 0x000fe20000000200 */
[-C--:B------:R-:W-:Y:S03]  /*4e00*/  HMMA.16816.F32.BF16 R52, R16, R50.reuse, RZ ;  /* 0x000000321034723c */ /* 0x080fe600000418ff */
[----:B------:R-:W-:Y:S03]  /*4e10*/  LDSM.16.M88.4 R216, [R223+0x2000] ;  /* 0x00200000dfd8783b */ /* 0x000fe60000000200 */
[----:B------:R-:W-:Y:S01]  /*4e20*/  HMMA.16816.F32.BF16 R48, R192, R50, RZ ;  /* 0x00000032c030723c */ /* 0x000fe200000418ff */
[----:B------:R-:W-:Y:S04]  /*4e30*/  LDSM.16.M88.4 R212, [R221+0x7800] ;  /* 0x00780000ddd4783b */ /* 0x000fe80000000200 */
[----:B------:R-:W0:Y:S01]  /*4e40*/  LDGDEPBAR ;  /* 0x00000000000079af */ /* 0x000e220000000000 */
[C---:B----4-:R-:W-:Y:S06]  /*4e50*/  HMMA.16816.F32.BF16 R40, R16.reuse, R32, RZ ;  /* 0x000000201028723c */ /* 0x050fec00000418ff */
[C---:B-----5:R-:W-:Y:S06]  /*4e60*/  HMMA.16816.F32.BF16 R28, R16.reuse, R200, RZ ;  /* 0x000000c8101c723c */ /* 0x060fec00000418ff */
[C---:B------:R-:W-:Y:S06]  /*4e70*/  HMMA.16816.F32.BF16 R20, R16.reuse, R176, RZ ;  /* 0x000000b01014723c */ /* 0x040fec00000418ff */
[C---:B------:R-:W-:Y:S06]  /*4e80*/  HMMA.16816.F32.BF16 R36, R16.reuse, R34, RZ ;  /* 0x000000221024723c */ /* 0x040fec00000418ff */
[C---:B------:R-:W-:Y:S06]  /*4e90*/  HMMA.16816.F32.BF16 R24, R16.reuse, R202, RZ ;  /* 0x000000ca1018723c */ /* 0x040fec00000418ff */
[----:B------:R-:W-:Y:S06]  /*4ea0*/  HMMA.16816.F32.BF16 R16, R16, R178, RZ ;  /* 0x000000b21010723c */ /* 0x000fec00000418ff */
[C---:B------:R-:W-:Y:S06]  /*4eb0*/  HMMA.16816.F32.BF16 R44, R192.reuse, R32, RZ ;  /* 0x00000020c02c723c */ /* 0x040fec00000418ff */
[C---:B------:R-:W-:Y:S06]  /*4ec0*/  HMMA.16816.F32.BF16 R204, R192.reuse, R200, RZ ;  /* 0x000000c8c0cc723c */ /* 0x040fec00000418ff */
[C---:B------:R-:W-:Y:S06]  /*4ed0*/  HMMA.16816.F32.BF16 R32, R192.reuse, R34, RZ ;  /* 0x00000022c020723c */ /* 0x040fec00000418ff */
[----:B------:R-:W-:Y:S06]  /*4ee0*/  HMMA.16816.F32.BF16 R200, R192, R202, RZ ;  /* 0x000000cac0c8723c */ /* 0x000fec00000418ff */
[C---:B------:R-:W-:Y:S06]  /*4ef0*/  HMMA.16816.F32.BF16 R56, R172.reuse, R64, R56 ;  /* 0x00000040ac38723c */ /* 0x040fec0000041838 */
[----:B------:R-:W-:Y:S06]  /*4f00*/  HMMA.16816.F32.BF16 R52, R172, R66, R52 ;  /* 0x00000042ac34723c */ /* 0x000fec0000041834 */
[C---:B-1----:R-:W-:Y:S06]  /*4f10*/  HMMA.16816.F32.BF16 R60, R4.reuse, R64, R60 ;  /* 0x00000040043c723c */ /* 0x042fec000004183c */
[----:B------:R-:W-:Y:S01]  /*4f20*/  HMMA.16816.F32.BF16 R48, R4, R66, R48 ;  /* 0x000000420430723c */ /* 0x000fe20000041830 */
[----:B------:R-:W1:Y:S05]  /*4f30*/  LDSM.16.M88.4 R64, [R225+0x2000] ;  /* 0x00200000e140783b */ /* 0x000e6a0000000200 */
[C---:B------:R-:W-:Y:S06]  /*4f40*/  HMMA.16816.F32.BF16 R196, R192.reuse, R176, RZ ;  /* 0x000000b0c0c4723c */ /* 0x040fec00000418ff */
[----:B------:R-:W-:Y:S01]  /*4f50*/  HMMA.16816.F32.BF16 R192, R192, R178, RZ ;  /* 0x000000b2c0c0723c */ /* 0x000fe200000418ff */
[----:B------:R-:W2:Y:S05]  /*4f60*/  LDSM.16.M88.4 R176, [R224+0x7800] ;  /* 0x00780000e0b0783b */ /* 0x000eaa0000000200 */
[C---:B------:R-:W-:Y:S06]  /*4f70*/  HMMA.16816.F32.BF16 R40, R172.reuse, R12, R40 ;  /* 0x0000000cac28723c */ /* 0x040fec0000041828 */
[C---:B------:R-:W-:Y:S06]  /*4f80*/  HMMA.16816.F32.BF16 R28, R172.reuse, R8, R28 ;  /* 0x00000008ac1c723c */ /* 0x040fec000004181c */
[C---:B------:R-:W-:Y:S06]  /*4f90*/  HMMA.16816.F32.BF16 R20, R172.reuse, R208, R20 ;  /* 0x000000d0ac14723c */ /* 0x040fec0000041814 */
[C---:B------:R-:W-:Y:S06]  /*4fa0*/  HMMA.16816.F32.BF16 R36, R172.reuse, R14, R36 ;  /* 0x0000000eac24723c */ /* 0x040fec0000041824 */
[C---:B------:R-:W-:Y:S06]  /*4fb0*/  HMMA.16816.F32.BF16 R24, R172.reuse, R10, R24 ;  /* 0x0000000aac18723c */ /* 0x040fec0000041818 */
[----:B------:R-:W-:Y:S01]  /*4fc0*/  HMMA.16816.F32.BF16 R16, R172, R210, R16 ;  /* 0x000000d2ac10723c */ /* 0x000fe20000041810 */
[----:B------:R-:W3:Y:S05]  /*4fd0*/  LDSM.16.M88.4 R172, [R224+0x7c00] ;  /* 0x007c0000e0ac783b */ /* 0x000eea0000000200 */
[C---:B------:R-:W-:Y:S06]  /*4fe0*/  HMMA.16816.F32.BF16 R44, R4.reuse, R12, R44 ;  /* 0x0000000c042c723c */ /* 0x040fec000004182c */
[C---:B------:R-:W-:Y:S06]  /*4ff0*/  HMMA.16816.F32.BF16 R204, R4.reuse, R8, R204 ;  /* 0x0000000804cc723c */ /* 0x040fec00000418cc */
[C---:B------:R-:W-:Y:S01]  /*5000*/  HMMA.16816.F32.BF16 R32, R4.reuse, R14, R32 ;  /* 0x0000000e0420723c */ /* 0x040fe20000041820 */
[----:B------:R-:W-:Y:S05]  /*5010*/  LDSM.16.M88.4 R12, [R223+0x3000] ;  /* 0x00300000df0c783b */ /* 0x000fea0000000200 */
[C---:B------:R-:W-:Y:S01]  /*5020*/  HMMA.16816.F32.BF16 R200, R4.reuse, R10, R200 ;  /* 0x0000000a04c8723c */ /* 0x040fe200000418c8 */
[----:B------:R-:W4:Y:S05]  /*5030*/  LDSM.16.M88.4 R8, [R221+0x7000] ;  /* 0x00700000dd08783b */ /* 0x000f2a0000000200 */
[C---:B------:R-:W-:Y:S06]  /*5040*/  HMMA.16816.F32.BF16 R196, R4.reuse, R208, R196 ;  /* 0x000000d004c4723c */ /* 0x040fec00000418c4 */
[----:B------:R-:W-:Y:S01]  /*5050*/  HMMA.16816.F32.BF16 R192, R4, R210, R192 ;  /* 0x000000d204c0723c */ /* 0x000fe200000418c0 */
[----:B------:R-:W5:Y:S04]  /*5060*/  LDSM.16.M88.4 R4, [R221+0x7400] ;  /* 0x00740000dd04783b */ /* 0x000f680000000200 */
[----:B------:R-:W5:Y:S01]  /*5070*/  LDSM.16.M88.4 R208, [R221+0x7c00] ;  /* 0x007c0000ddd0783b */ /* 0x000f620000000200 */
[-C--:B-1----:R-:W-:Y:S06]  /*5080*/  HMMA.16816.F32.BF16 R48, R64, R186.reuse, R48 ;  /* 0x000000ba4030723c */ /* 0x082fec0000041830 */
[C---:B------:R-:W-:Y:S06]  /*5090*/  HMMA.16816.F32.BF16 R52, R188.reuse, R186, R52 ;  /* 0x000000babc34723c */ /* 0x040fec0000041834 */
[C---:B------:R-:W-:Y:S06]  /*50a0*/  HMMA.16816.F32.BF16 R56, R188.reuse, R184, R56 ;  /* 0x000000b8bc38723c */ /* 0x040fec0000041838 */
[C---:B------:R-:W-:Y:S06]  /*50b0*/  HMMA.16816.F32.BF16 R40, R188.reuse, R180, R40 ;  /* 0x000000b4bc28723c */ /* 0x040fec0000041828 */
[C---:B--2---:R-:W-:Y:S06]  /*50c0*/  HMMA.16816.F32.BF16 R28, R188.reuse, R176, R28 ;  /* 0x000000b0bc1c723c */ /* 0x044fec000004181c */
[C---:B------:R-:W-:Y:S06]  /*50d0*/  HMMA.16816.F32.BF16 R36, R188.reuse, R182, R36 ;  /* 0x000000b6bc24723c */ /* 0x040fec0000041824 */
[C---:B---3--:R-:W-:Y:S06]  /*50e0*/  HMMA.16816.F32.BF16 R20, R188.reuse, R172, R20 ;  /* 0x000000acbc14723c */ /* 0x048fec0000041814 */
[C---:B------:R-:W-:Y:S06]  /*50f0*/  HMMA.16816.F32.BF16 R24, R188.reuse, R178, R24 ;  /* 0x000000b2bc18723c */ /* 0x040fec0000041818 */
[----:B------:R-:W-:Y:S01]  /*5100*/  HMMA.16816.F32.BF16 R16, R188, R174, R16 ;  /* 0x000000aebc10723c */ /* 0x000fe20000041810 */
[----:B------:R-:W-:Y:S05]  /*5110*/  LDSM.16.M88.4 R188, [R225+0x4000] ;  /* 0x00400000e1bc783b */ /* 0x000fea0000000200 */
[C---:B------:R-:W-:Y:S06]  /*5120*/  HMMA.16816.F32.BF16 R44, R64.reuse, R180, R44 ;  /* 0x000000b4402c723c */ /* 0x040fec000004182c */
[C---:B------:R-:W-:Y:S01]  /*5130*/  HMMA.16816.F32.BF16 R32, R64.reuse, R182, R32 ;  /* 0x000000b64020723c */ /* 0x040fe20000041820 */
[----:B------:R-:W1:Y:S05]  /*5140*/  LDSM.16.M88.4 R180, [R224+0x8000] ;  /* 0x00800000e0b4783b */ /* 0x000e6a0000000200 */
[C---:B------:R-:W-:Y:S01]  /*5150*/  HMMA.16816.F32.BF16 R60, R64.reuse, R184, R60 ;  /* 0x000000b8403c723c */ /* 0x040fe2000004183c */
[----:B------:R-:W2:Y:S05]  /*5160*/  LDSM.16.M88.4 R184, [R225+0x5000] ;  /* 0x00500000e1b8783b */ /* 0x000eaa0000000200 */
[C---:B------:R-:W-:Y:S06]  /*5170*/  HMMA.16816.F32.BF16 R204, R64.reuse, R176, R204 ;  /* 0x000000b040cc723c */ /* 0x040fec00000418cc */
[C---:B------:R-:W-:Y:S01]  /*5180*/  HMMA.16816.F32.BF16 R200, R64.reuse, R178, R200 ;  /* 0x000000b240c8723c */ /* 0x040fe200000418c8 */
[----:B------:R-:W3:Y:S05]  /*5190*/  LDSM.16.M88.4 R176, [R224+0x8400] ;  /* 0x00840000e0b0783b */ /* 0x000eea0000000200 */
[C---:B------:R-:W-:Y:S06]  /*51a0*/  HMMA.16816.F32.BF16 R196, R64.reuse, R172, R196 ;  /* 0x000000ac40c4723c */ /* 0x040fec00000418c4 */
[----:B------:R-:W-:Y:S01]  /*51b0*/  HMMA.16816.F32.BF16 R192, R64, R174, R192 ;  /* 0x000000ae40c0723c */ /* 0x000fe200000418c0 */
[----:B------:R-:W-:Y:S04]  /*51c0*/  LDSM.16.M88.4 R64, [R224+0x8c00] ;  /* 0x008c0000e040783b */ /* 0x000fe80000000200 */
[----:B------:R-:W-:Y:S01]  /*51d0*/  LDSM.16.M88.4 R172, [R224+0x8800] ;  /* 0x00880000e0ac783b */ /* 0x000fe20000000200 */
[-C--:B----4-:R-:W-:Y:S06]  /*51e0*/  HMMA.16816.F32.BF16 R48, R216, R10.reuse, R48 ;  /* 0x0000000ad830723c */ /* 0x090fec0000041830 */
[C---:B------:R-:W-:Y:S06]  /*51f0*/  HMMA.16816.F32.BF16 R52, R12.reuse, R10, R52 ;  /* 0x0000000a0c34723c */ /* 0x040fec0000041834 */
[C---:B------:R-:W-:Y:S06]  /*5200*/  HMMA.16816.F32.BF16 R56, R12.reuse, R8, R56 ;  /* 0x000000080c38723c */ /* 0x040fec0000041838 */
[C---:B-----5:R-:W-:Y:S06]  /*5210*/  HMMA.16816.F32.BF16 R40, R12.reuse, R4, R40 ;  /* 0x000000040c28723c */ /* 0x060fec0000041828 */
        /* <DEDUP_REMOVED lines=8> */
[----:B------:R-:W4:Y:S05]  /*52a0*/  LDSM.16.M88.4 R4, [R221+0x8000] ;  /* 0x00800000dd04783b */ /* 0x000f2a0000000200 */
[C---:B------:R-:W-:Y:S01]  /*52b0*/  HMMA.16816.F32.BF16 R60, R216.reuse, R8, R60 ;  /* 0x00000008d83c723c */ /* 0x040fe2000004183c */
[----:B------:R-:W5:Y:S05]  /*52c0*/  LDSM.16.M88.4 R8, [R223+0x5000] ;  /* 0x00500000df08783b */ /* 0x000f6a0000000200 */
[C---:B------:R-:W-:Y:S06]  /*52d0*/  HMMA.16816.F32.BF16 R196, R216.reuse, R208, R196 ;  /* 0x000000d0d8c4723c */ /* 0x040fec00000418c4 */
[----:B------:R-:W-:Y:S01]  /*52e0*/  HMMA.16816.F32.BF16 R192, R216, R210, R192 ;  /* 0x000000d2d8c0723c */ /* 0x000fe200000418c0 */
[----:B------:R-:W5:Y:S05]  /*52f0*/  LDSM.16.M88.4 R208, [R221+0x8400] ;  /* 0x00840000ddd0783b */ /* 0x000f6a0000000200 */
[-C--:B-1----:R-:W-:Y:S06]  /*5300*/  HMMA.16816.F32.BF16 R48, R188, R182.reuse, R48 ;  /* 0x000000b6bc30723c */ /* 0x082fec0000041830 */
[C---:B--2---:R-:W-:Y:S06]  /*5310*/  HMMA.16816.F32.BF16 R52, R184.reuse, R182, R52 ;  /* 0x000000b6b834723c */ /* 0x044fec0000041834 */
[-C--:B---3--:R-:W-:Y:S06]  /*5320*/  HMMA.16816.F32.BF16 R40, R184, R176.reuse, R40 ;  /* 0x000000b0b828723c */ /* 0x088fec0000041828 */
[----:B------:R-:W-:Y:S06]  /*5330*/  HMMA.16816.F32.BF16 R44, R188, R176, R44 ;  /* 0x000000b0bc2c723c */ /* 0x000fec000004182c */
[C---:B------:R-:W-:Y:S06]  /*5340*/  HMMA.16816.F32.BF16 R204, R216.reuse, R212, R204 ;  /* 0x000000d4d8cc723c */ /* 0x040fec00000418cc */
[----:B------:R-:W-:Y:S06]  /*5350*/  HMMA.16816.F32.BF16 R200, R216, R214, R200 ;  /* 0x000000d6d8c8723c */ /* 0x000fec00000418c8 */
[-C--:B------:R-:W-:Y:S06]  /*5360*/  HMMA.16816.F32.BF16 R56, R184, R180.reuse, R56 ;  /* 0x000000b4b838723c */ /* 0x080fec0000041838 */
[----:B------:R-:W-:Y:S06]  /*5370*/  HMMA.16816.F32.BF16 R60, R188, R180, R60 ;  /* 0x000000b4bc3c723c */ /* 0x000fec000004183c */
[-C--:B----4-:R-:W-:Y:S06]  /*5380*/  HMMA.16816.F32.BF16 R48, R12, R6.reuse, R48 ;  /* 0x000000060c30723c */ /* 0x090fec0000041830 */
[----:B-----5:R-:W-:Y:S06]  /*5390*/  HMMA.16816.F32.BF16 R52, R8, R6, R52 ;  /* 0x000000060834723c */ /* 0x020fec0000041834 */
[-C--:B------:R-:W-:Y:S06]  /*53a0*/  HMMA.16816.F32.BF16 R32, R188, R178.reuse, R32 ;  /* 0x000000b2bc20723c */ /* 0x080fec0000041820 */
[C---:B------:R-:W-:Y:S06]  /*53b0*/  HMMA.16816.F32.BF16 R36, R184.reuse, R178, R36 ;  /* 0x000000b2b824723c */ /* 0x040fec0000041824 */
[-C--:B------:R-:W-:Y:S06]  /*53c0*/  HMMA.16816.F32.BF16 R20, R184, R64.reuse, R20 ;  /* 0x00000040b814723c */ /* 0x080fec0000041814 */
[----:B------:R-:W-:Y:S06]  /*53d0*/  HMMA.16816.F32.BF16 R196, R188, R64, R196 ;  /* 0x00000040bcc4723c */ /* 0x000fec00000418c4 */
[----:B------:R-:W-:Y:S01]  /*53e0*/  HMMA.16816.F32.BF16 R44, R12, R208, R44 ;  /* 0x000000d00c2c723c */ /* 0x000fe2000004182c */
[----:B------:R-:W-:-:S05]  /*53f0*/  VIADD R65, R171, 0x8 ;  /* 0x00000008ab417836 */ /* 0x000fca0000000000 */
[----:B------:R-:W-:Y:S01]  /*5400*/  HMMA.16816.F32.BF16 R40, R8, R208, R40 ;  /* 0x000000d00828723c */ /* 0x000fe20000041828 */
[C---:B------:R-:W-:Y:S02]  /*5410*/  ISETP.GE.AND P0, PT, R65.reuse, R238, PT ;  /* 0x000000ee4100720c */ /* 0x040fe40003f06270 */
[C---:B------:R-:W-:Y:S02]  /*5420*/  ISETP.GE.AND P3, PT, R65.reuse, R236, PT ;  /* 0x000000ec4100720c */ /* 0x040fe40003f66270 */
[----:B------:R-:W-:Y:S01]  /*5430*/  FSEL R169, R48, -INF , !P0 ;  /* 0xff80000030a97808 */ /* 0x000fe20004000000 */
[----:B------:R-:W-:Y:S01]  /*5440*/  HMMA.16816.F32.BF16 R28, R184, R172, R28 ;  /* 0x000000acb81c723c */ /* 0x000fe2000004181c */
[C---:B------:R-:W-:Y:S02]  /*5450*/  ISETP.GE.AND P6, PT, R65.reuse, R3, PT ;  /* 0x000000034100720c */ /* 0x040fe40003fc6270 */
[----:B------:R-:W-:-:S03]  /*5460*/  ISETP.GE.AND P0, PT, R65, R2, PT ;  /* 0x000000024100720c */ /* 0x000fc60003f06270 */
[----:B------:R-:W-:Y:S01]  /*5470*/  HMMA.16816.F32.BF16 R204, R188, R172, R204 ;  /* 0x000000acbccc723c */ /* 0x000fe200000418cc */
[----:B------:R-:W-:-:S05]  /*5480*/  FSEL R181, R54, -INF , !P0 ;  /* 0xff80000036b57808 */ /* 0x000fca0004000000 */
[----:B------:R-:W-:Y:S01]  /*5490*/  HMMA.16816.F32.BF16 R200, R188, R174, R200 ;  /* 0x000000aebcc8723c */ /* 0x000fe200000418c8 */
[----:B------:R-:W-:-:S05]  /*54a0*/  VIADD R173, R171, 0x9 ;  /* 0x00000009abad7836 */ /* 0x000fca0000000000 */
[----:B------:R-:W-:Y:S01]  /*54b0*/  HMMA.16816.F32.BF16 R192, R188, R66, R192 ;  /* 0x00000042bcc0723c */ /* 0x000fe200000418c0 */
[----:B------:R-:W-:-:S05]  /*54c0*/  ISETP.GE.AND P0, PT, R173, R2, PT ;  /* 0x00000002ad00720c */ /* 0x000fca0003f06270 */
[-C--:B------:R-:W-:Y:S01]  /*54d0*/  HMMA.16816.F32.BF16 R56, R8, R4.reuse, R56 ;  /* 0x000000040838723c */ /* 0x080fe20000041838 */
[----:B------:R-:W-:Y:S02]  /*54e0*/  FSEL R188, R50, -INF , !P3 ;  /* 0xff80000032bc7808 */ /* 0x000fe40005800000 */
[----:B------:R-:W-:Y:S02]  /*54f0*/  ISETP.GE.AND P3, PT, R173, R3, PT ;  /* 0x00000003ad00720c */ /* 0x000fe40003f66270 */
[----:B------:R-:W-:Y:S01]  /*5500*/  FSEL R50, R52, -INF , !P6 ;  /* 0xff80000034327808 */ /* 0x000fe20007000000 */
[----:B------:R-:W-:Y:S01]  /*5510*/  HMMA.16816.F32.BF16 R60, R12, R4, R60 ;  /* 0x000000040c3c723c */ /* 0x000fe2000004183c */
[----:B------:R-:W1:Y:S01]  /*5520*/  LDSM.16.M88.4 R4, [R221+0x8800] ;  /* 0x00880000dd04783b */ /* 0x000e620000000200 */
[----:B------:R-:W-:Y:S01]  /*5530*/  FSEL R48, R53, -INF , !P3 ;  /* 0xff80000035307808 */ /* 0x000fe20005800000 */
[----:B------:R-:W-:Y:S01]  /*5540*/  VIADD R53, R171, 0x11 ;  /* 0x00000011ab357836 */ /* 0x000fe20000000000 */
[----:B------:R-:W-:-:S02]  /*5550*/  ISETP.GE.AND P6, PT, R173, R238, PT ;  /* 0x000000eead00720c */ /* 0x000fc40003fc6270 */
[----:B------:R-:W-:Y:S01]  /*5560*/  ISETP.GE.AND P3, PT, R173, R236, PT ;  /* 0x000000ecad00720c */ /* 0x000fe20003f66270 */
[----:B------:R-:W-:Y:S01]  /*5570*/  HMMA.16816.F32.BF16 R32, R12, R210, R32 ;  /* 0x000000d20c20723c */ /* 0x000fe20000041820 */
[----:B------:R-:W-:Y:S01]  /*5580*/  VIADD R173, R171, 0x10 ;  /* 0x00000010abad7836 */ /* 0x000fe20000000000 */
[----:B------:R-:W-:Y:S02]  /*5590*/  FSEL R49, R49, -INF , !P6 ;  /* 0xff80000031317808 */ /* 0x000fe40007000000 */
[----:B------:R-:W-:Y:S02]  /*55a0*/  FSEL R190, R51, -INF , !P3 ;  /* 0xff80000033be7808 */ /* 0x000fe40005800000 */
[----:B------:R-:W-:Y:S01]  /*55b0*/  HMMA.16816.F32.BF16 R16, R184, R66, R16 ;  /* 0x00000042b810723c */ /* 0x000fe20000041810 */
[----:B------:R-:W-:Y:S02]  /*55c0*/  FSEL R189, R55, -INF , !P0 ;  /* 0xff80000037bd7808 */ /* 0x000fe40004000000 */
[----:B------:R-:W-:-:S02]  /*55d0*/  ISETP.GE.AND P3, PT, R173, R238, PT ;  /* 0x000000eead00720c */ /* 0x000fc40003f66270 */
[-C--:B------:R-:W-:Y:S01]  /*55e0*/  ISETP.GE.AND P6, PT, R173, R3.reuse, PT ;  /* 0x00000003ad00720c */ /* 0x080fe20003fc6270 */
[----:B------:R-:W-:Y:S01]  /*55f0*/  HMMA.16816.F32.BF16 R36, R8, R210, R36 ;  /* 0x000000d20824723c */ /* 0x000fe20000041824 */
[----:B------:R-:W-:Y:S01]  /*5600*/  VIADD R67, R171, 0x1 ;  /* 0x00000001ab437836 */ /* 0x000fe20000000000 */
[----:B------:R-:W-:Y:S02]  /*5610*/  ISETP.GE.AND P0, PT, R173, R236, PT ;  /* 0x000000ecad00720c */ /* 0x000fe40003f06270 */
[----:B------:R-:W-:Y:S02]  /*5620*/  FSEL R51, R44, -INF , !P3 ;  /* 0xff8000002c337808 */ /* 0x000fe40005800000 */
[C---:B------:R-:W-:Y:S01]  /*5630*/  ISETP.GE.AND P2, PT, R67.reuse, R238, PT ;  /* 0x000000ee4300720c */ /* 0x040fe20003f46270 */
[----:B------:R-:W-:Y:S01]  /*5640*/  HMMA.16816.F32.BF16 R24, R184, R174, R24 ;  /* 0x000000aeb818723c */ /* 0x000fe20000041818 */
[C---:B------:R-:W-:Y:S02]  /*5650*/  ISETP.GE.AND P4, PT, R67.reuse, R236, PT ;  /* 0x000000ec4300720c */ /* 0x040fe40003f86270 */
[----:B------:R-:W-:-:S02]  /*5660*/  ISETP.GE.AND P1, PT, R67, R3, PT ;  /* 0x000000034300720c */ /* 0x000fc40003f26270 */
[----:B------:R-:W-:Y:S02]  /*5670*/  ISETP.GE.AND P5, PT, R67, R2, PT ;  /* 0x000000024300720c */ /* 0x000fe40003fa6270 */
[----:B------:R-:W2:Y:S01]  /*5680*/  LDSM.16.M88.4 R64, [R221+0x8c00] ;  /* 0x008c0000dd40783b */ /* 0x000ea20000000200 */
[----:B------:R-:W-:Y:S01]  /*5690*/  FSEL R164, R40, -INF , !P6 ;  /* 0xff80000028a47808 */ /* 0x000fe20007000000 */
[----:B------:R-:W-:-:S04]  /*56a0*/  DEPBAR.LE SB0, 0x0 ;  /* 0x000080000000791a */ /* 0x000fc80000000000 */
[----:B------:R-:W-:Y:S02]  /*56b0*/  ISETP.GE.AND P3, PT, R173, R2, PT ;  /* 0x00000002ad00720c */ /* 0x000fe40003f66270 */
[----:B------:R-:W-:Y:S01]  /*56c0*/  FSEL R216, R46, -INF , !P0 ;  /* 0xff8000002ed87808 */ /* 0x000fe20004000000 */
[C---:B-1----:R-:W-:Y:S01]  /*56d0*/  HMMA.16816.F32.BF16 R200, R12.reuse, R6, R200 ;  /* 0x000000060cc8723c */ /* 0x042fe200000418c8 */
[C---:B------:R-:W-:Y:S02]  /*56e0*/  ISETP.GE.AND P6, PT, R53.reuse, R236, PT ;  /* 0x000000ec3500720c */ /* 0x040fe40003fc6270 */
[----:B------:R-:W-:Y:S02]  /*56f0*/  ISETP.GE.AND P0, PT, R53, R238, PT ;  /* 0x000000ee3500720c */ /* 0x000fe40003f06270 */
[----:B------:R-:W-:Y:S01]  /*5700*/  FSEL R183, R42, -INF , !P3 ;  /* 0xff8000002ab77808 */ /* 0x000fe20005800000 */
[----:B------:R-:W-:Y:S01]  /*5710*/  HMMA.16816.F32.BF16 R204, R12, R4, R204 ;  /* 0x000000040ccc723c */ /* 0x000fe200000418cc */
[----:B------:R-:W-:Y:S01]  /*5720*/  FSEL R40, R47, -INF , !P6 ;  /* 0xff8000002f287808 */ /* 0x000fe20007000000 */
[----:B------:R-:W-:Y:S01]  /*5730*/  VIADD R47, R171, 0x18 ;  /* 0x00000018ab2f7836 */ /* 0x000fe20000000000 */
[----:B------:R-:W-:-:S02]  /*5740*/  ISETP.GE.AND P3, PT, R53, R3, PT ;  /* 0x000000033500720c */ /* 0x000fc40003f66270 */
[----:B------:R-:W-:Y:S01]  /*5750*/  FSEL R45, R45, -INF , !P0 ;  /* 0xff8000002d2d7808 */ /* 0x000fe20004000000 */
[C---:B------:R-:W-:Y:S01]  /*5760*/  HMMA.16816.F32.BF16 R24, R8.reuse, R6, R24 ;  /* 0x000000060818723c */ /* 0x040fe20000041818 */
[----:B------:R-:W-:Y:S02]  /*5770*/  ISETP.GE.AND P0, PT, R53, R2, PT ;  /* 0x000000023500720c */ /* 0x000fe40003f06270 */
[----:B------:R-:W-:Y:S02]  /*5780*/  FSEL R42, R41, -INF , !P3 ;  /* 0xff800000292a7808 */ /* 0x000fe40005800000 */
[----:B------:R-:W-:Y:S01]  /*5790*/  FSEL R187, R43, -INF , !P0 ;  /* 0xff8000002bbb7808 */ /* 0x000fe20004000000 */
[----:B------:R-:W-:Y:S01]  /*57a0*/  VIADD R43, R171, 0x19 ;  /* 0x00000019ab2b7836 */ /* 0x000fe20000000000 */
[C---:B------:R-:W-:Y:S01]  /*57b0*/  ISETP.GE.AND P3, PT, R47.reuse, R236, PT ;  /* 0x000000ec2f00720c */ /* 0x040fe20003f66270 */
[----:B------:R-:W-:Y:S01]  /*57c0*/  HMMA.16816.F32.BF16 R28, R8, R4, R28 ;  /* 0x00000004081c723c */ /* 0x000fe2000004181c */
[----:B------:R-:W-:-:S02]  /*57d0*/  ISETP.GE.AND P6, PT, R47, R3, PT ;  /* 0x000000032f00720c */ /* 0x000fc40003fc6270 */
[----:B------:R-:W-:Y:S02]  /*57e0*/  FSEL R210, R34, -INF , !P3 ;  /* 0xff80000022d27808 */ /* 0x000fe40005800000 */
[----:B------:R-:W-:Y:S02]  /*57f0*/  FSEL R34, R36, -INF , !P6 ;  /* 0xff80000024227808 */ /* 0x000fe40007000000 */
[-C--:B------:R-:W-:Y:S02]  /*5800*/  ISETP.GE.AND P6, PT, R43, R238.reuse, PT ;  /* 0x000000ee2b00720c */ /* 0x080fe40003fc6270 */
[-C--:B------:R-:W-:Y:S02]  /*5810*/  ISETP.GE.AND P0, PT, R47, R238.reuse, PT ;  /* 0x000000ee2f00720c */ /* 0x080fe40003f06270 */
[----:B------:R-:W-:Y:S01]  /*5820*/  FSEL R33, R33, -INF , !P6 ;  /* 0xff80000021217808 */ /* 0x000fe20007000000 */
[----:B--2---:R-:W-:Y:S01]  /*5830*/  HMMA.16816.F32.BF16 R20, R8, R64, R20 ;  /* 0x000000400814723c */ /* 0x004fe20000041814 */
[----:B------:R-:W-:-:S02]  /*5840*/  ISETP.GE.AND P6, PT, R171, R238, PT ;  /* 0x000000eeab00720c */ /* 0x000fc40003fc6270 */
[----:B------:R-:W-:Y:S02]  /*5850*/  FSEL R61, R61, -INF , !P2 ;  /* 0xff8000003d3d7808 */ /* 0x000fe40005000000 */
[----:B------:R-:W-:Y:S01]  /*5860*/  FSEL R7, R60, -INF , !P6 ;  /* 0xff8000003c077808 */ /* 0x000fe20007000000 */
[----:B------:R-:W-:Y:S01]  /*5870*/  HMMA.16816.F32.BF16 R16, R8, R66, R16 ;  /* 0x000000420810723c */ /* 0x000fe20000041810 */
[----:B------:R-:W-:Y:S02]  /*5880*/  FSEL R5, R32, -INF , !P0 ;  /* 0xff80000020057808 */ /* 0x000fe40004000000 */
[----:B------:R-:W-:Y:S02]  /*5890*/  FMNMX.FTZ R0, R168, R7, !PT ;  /* 0x00000007a8007209 */ /* 0x000fe40007810000 */
[----:B------:R-:W-:Y:S01]  /*58a0*/  ISETP.GE.AND P0, PT, R47, R2, PT ;  /* 0x000000022f00720c */ /* 0x000fe20003f06270 */
[C---:B------:R-:W-:Y:S01]  /*58b0*/  HMMA.16816.F32.BF16 R196, R12.reuse, R64, R196 ;  /* 0x000000400cc4723c */ /* 0x040fe200000418c4 */
[----:B------:R-:W-:Y:S01]  /*58c0*/  FMNMX.FTZ R0, R61, R0, !PT ;  /* 0x000000003d007209 */ /* 0x000fe20007810000 */
[----:B------:R-:W-:Y:S01]  /*58d0*/  VIADD R9, R171, 0x20 ;  /* 0x00000020ab097836 */ /* 0x000fe20000000000 */
[----:B------:R-:W-:Y:S01]  /*58e0*/  BAR.SYNC.DEFER_BLOCKING 0x0 ;  /* 0x0000000000007b1d */ /* 0x000fe20000010000 */
[----:B------:R-:W-:Y:S01]  /*58f0*/  ISETP.GE.AND P3, PT, R43, R3, PT ;  /* 0x000000032b00720c */ /* 0x000fe20003f66270 */
[----:B------:R-:W-:Y:S01]  /*5900*/  VIADD R11, R171, 0x29 ;  /* 0x00000029ab0b7836 */ /* 0x000fe20000000000 */
[----:B------:R-:W-:Y:S01]  /*5910*/  FMNMX.FTZ R0, R169, R0, !PT ;  /* 0x00000000a9007209 */ /* 0x000fe20007810000 */
[----:B------:R-:W-:Y:S01]  /*5920*/  HMMA.16816.F32.BF16 R192, R12, R66, R192 ;  /* 0x000000420cc0723c */ /* 0x000fe200000418c0 */
[----:B------:R-:W-:-:S02]  /*5930*/  FSEL R41, R38, -INF , !P0 ;  /* 0xff80000026297808 */ /* 0x000fc40004000000 */
[----:B------:R-:W-:Y:S02]  /*5940*/  FSEL R32, R37, -INF , !P3 ;  /* 0xff80000025207808 */ /* 0x000fe40005800000 */
[C---:B------:R-:W-:Y:S02]  /*5950*/  ISETP.GE.AND P0, PT, R43.reuse, R2, PT ;  /* 0x000000022b00720c */ /* 0x040fe40003f06270 */
[----:B------:R-:W-:Y:S01]  /*5960*/  ISETP.GE.AND P3, PT, R43, R236, PT ;  /* 0x000000ec2b00720c */ /* 0x000fe20003f66270 */
[----:B------:R-:W-:Y:S01]  /*5970*/  VIADD R15, R171, 0x31 ;  /* 0x00000031ab0f7836 */ /* 0x000fe20000000000 */
[----:B------:R-:W-:Y:S01]  /*5980*/  FMNMX.FTZ R0, R49, R0, !PT ;  /* 0x0000000031007209 */ /* 0x000fe20007810000 */
[----:B------:R-:W-:Y:S01]  /*5990*/  VIADD R13, R171, 0x38 ;  /* 0x00000038ab0d7836 */ /* 0x000fe20000000000 */
[----:B------:R-:W-:Y:S02]  /*59a0*/  FSEL R43, R39, -INF , !P0 ;  /* 0xff800000272b7808 */ /* 0x000fe40004000000 */
[----:B------:R-:W-:-:S02]  /*59b0*/  FSEL R218, R35, -INF , !P3 ;  /* 0xff80000023da7808 */ /* 0x000fc40005800000 */
[----:B------:R-:W-:Y:S02]  /*59c0*/  FSEL R4, R57, -INF , !P1 ;  /* 0xff80000039047808 */ /* 0x000fe40004800000 */
[C---:B------:R-:W-:Y:S02]  /*59d0*/  ISETP.GE.AND P0, PT, R9.reuse, R238, PT ;  /* 0x000000ee0900720c */ /* 0x040fe40003f06270 */
[C---:B------:R-:W-:Y:S02]  /*59e0*/  ISETP.GE.AND P1, PT, R9.reuse, R236, PT ;  /* 0x000000ec0900720c */ /* 0x040fe40003f26270 */
[C---:B------:R-:W-:Y:S02]  /*59f0*/  ISETP.GE.AND P2, PT, R9.reuse, R3, PT ;  /* 0x000000030900720c */ /* 0x040fe40003f46270 */
[----:B------:R-:W-:Y:S01]  /*5a00*/  ISETP.GE.AND P3, PT, R9, R2, PT ;  /* 0x000000020900720c */ /* 0x000fe20003f66270 */
[----:B------:R-:W-:Y:S01]  /*5a10*/  VIADD R9, R171, 0x21 ;  /* 0x00000021ab097836 */ /* 0x000fe20000000000 */
[----:B------:R-:W-:-:S02]  /*5a20*/  FMNMX.FTZ R0, R51, R0, !PT ;  /* 0x0000000033007209 */ /* 0x000fc40007810000 */
[----:B------:R-:W-:Y:S02]  /*5a30*/  FSEL R215, R204, -INF , !P0 ;  /* 0xff800000ccd77808 */ /* 0x000fe40004000000 */
[----:B------:R-:W-:Y:S02]  /*5a40*/  FMNMX.FTZ R0, R45, R0, !PT ;  /* 0x000000002d007209 */ /* 0x000fe40007810000 */
[----:B------:R-:W-:Y:S02]  /*5a50*/  ISETP.GE.AND P0, PT, R9, R238, PT ;  /* 0x000000ee0900720c */ /* 0x000fe40003f06270 */
[----:B------:R-:W-:Y:S02]  /*5a60*/  FMNMX.FTZ R6, R5, R0, !PT ;  /* 0x0000000005067209 */ /* 0x000fe40007810000 */
[----:B------:R-:W-:Y:S02]  /*5a70*/  FSEL R206, R206, -INF , !P1 ;  /* 0xff800000cece7808 */ /* 0x000fe40004800000 */
[----:B------:R-:W-:-:S02]  /*5a80*/  FSEL R211, R205, -INF , !P0 ;  /* 0xff800000cdd37808 */ /* 0x000fc40004000000 */
[C---:B------:R-:W-:Y:S02]  /*5a90*/  ISETP.GE.AND P6, PT, R9.reuse, R236, PT ;  /* 0x000000ec0900720c */ /* 0x040fe40003fc6270 */
[C---:B------:R-:W-:Y:S02]  /*5aa0*/  ISETP.GE.AND P1, PT, R9.reuse, R3, PT ;  /* 0x000000030900720c */ /* 0x040fe40003f26270 */
[----:B------:R-:W-:Y:S01]  /*5ab0*/  ISETP.GE.AND P0, PT, R9, R2, PT ;  /* 0x000000020900720c */ /* 0x000fe20003f06270 */
[----:B------:R-:W-:Y:S01]  /*5ac0*/  VIADD R9, R171, 0x28 ;  /* 0x00000028ab097836 */ /* 0x000fe20000000000 */
[----:B------:R-:W-:Y:S02]  /*5ad0*/  FMNMX.FTZ R6, R33, R6, !PT ;  /* 0x0000000621067209 */ /* 0x000fe40007810000 */
[----:B------:R-:W-:Y:S02]  /*5ae0*/  FSEL R208, R28, -INF , !P2 ;  /* 0xff8000001cd07808 */ /* 0x000fe40005000000 */
[----:B------:R-:W-:-:S02]  /*5af0*/  FSEL R180, R207, -INF , !P6 ;  /* 0xff800000cfb47808 */ /* 0x000fc40007000000 */
[----:B------:R-:W-:Y:S02]  /*5b00*/  ISETP.GE.AND P2, PT, R9, R238, PT ;  /* 0x000000ee0900720c */ /* 0x000fe40003f46270 */
[----:B------:R-:W-:Y:S02]  /*5b10*/  FMNMX.FTZ R6, R215, R6, !PT ;  /* 0x00000006d7067209 */ /* 0x000fe40007810000 */
[----:B------:R-:W-:Y:S02]  /*5b20*/  FSEL R207, R30, -INF , !P3 ;  /* 0xff8000001ecf7808 */ /* 0x000fe40005800000 */
[----:B------:R-:W-:Y:S01]  /*5b30*/  FSEL R204, R29, -INF , !P1 ;  /* 0xff8000001dcc7808 */ /* 0x000fe20004800000 */
[----:B------:R-:W-:Y:S01]  /*5b40*/  VIADD R29, R171, 0x30 ;  /* 0x00000030ab1d7836 */ /* 0x000fe20000000000 */
[C---:B------:R-:W-:Y:S02]  /*5b50*/  ISETP.GE.AND P6, PT, R9.reuse, R236, PT ;  /* 0x000000ec0900720c */ /* 0x040fe40003fc6270 */
[----:B------:R-:W-:-:S02]  /*5b60*/  ISETP.GE.AND P3, PT, R9, R3, PT ;  /* 0x000000030900720c */ /* 0x000fc40003f66270 */
[----:B------:R-:W-:Y:S02]  /*5b70*/  ISETP.GE.AND P1, PT, R9, R2, PT ;  /* 0x000000020900720c */ /* 0x000fe40003f26270 */
[----:B------:R-:W-:Y:S02]  /*5b80*/  FSEL R9, R59, -INF , !P5 ;  /* 0xff8000003b097808 */ /* 0x000fe40006800000 */
[----:B------:R-:W-:Y:S02]  /*5b90*/  ISETP.GE.AND P5, PT, R11, R238, PT ;  /* 0x000000ee0b00720c */ /* 0x000fe40003fa6270 */
[----:B------:R-:W-:Y:S02]  /*5ba0*/  FSEL R205, R200, -INF , !P2 ;  /* 0xff800000c8cd7808 */ /* 0x000fe40005000000 */
[----:B------:R-:W-:Y:S02]  /*5bb0*/  FMNMX.FTZ R6, R211, R6, !PT ;  /* 0x00000006d3067209 */ /* 0x000fe40007810000 */
[----:B------:R-:W-:-:S02]  /*5bc0*/  FSEL R209, R31, -INF , !P0 ;  /* 0xff8000001fd17808 */ /* 0x000fc40004000000 */
[----:B------:R-:W-:Y:S02]  /*5bd0*/  ISETP.GE.AND P0, PT, R171, R236, PT ;  /* 0x000000ecab00720c */ /* 0x000fe40003f06270 */
[----:B------:R-:W-:Y:S02]  /*5be0*/  ISETP.GE.AND P2, PT, R29, R238, PT ;  /* 0x000000ee1d00720c */ /* 0x000fe40003f46270 */
[----:B------:R-:W-:Y:S02]  /*5bf0*/  FSEL R201, R201, -INF , !P5 ;  /* 0xff800000c9c97808 */ /* 0x000fe40006800000 */
[----:B------:R-:W-:Y:S02]  /*5c00*/  FMNMX.FTZ R6, R205, R6, !PT ;  /* 0x00000006cd067209 */ /* 0x000fe40007810000 */
[----:B------:R-:W-:Y:S02]  /*5c10*/  ISETP.GE.AND P5, PT, R15, R238, PT ;  /* 0x000000ee0f00720c */ /* 0x000fe40003fa6270 */
[----:B------:R-:W-:-:S02]  /*5c20*/  FSEL R191, R196, -INF , !P2 ;  /* 0xff800000c4bf7808 */ /* 0x000fc40005000000 */
[----:B------:R-:W-:Y:S02]  /*5c30*/  FMNMX.FTZ R6, R201, R6, !PT ;  /* 0x00000006c9067209 */ /* 0x000fe40007810000 */
[----:B------:R-:W-:Y:S02]  /*5c40*/  FSEL R62, R62, -INF , !P0 ;  /* 0xff8000003e3e7808 */ /* 0x000fe40004000000 */
[----:B------:R-:W-:Y:S02]  /*5c50*/  FSEL R0, R63, -INF , !P4 ;  /* 0xff8000003f007808 */ /* 0x000fe40006000000 */
[----:B------:R-:W-:Y:S02]  /*5c60*/  PLOP3.LUT P0, PT, PT, PT, UP0, 0x80, 0x0 ;  /* 0x000000000000781c */ /* 0x000fe40003f0f008 */
[C---:B------:R-:W-:Y:S02]  /*5c70*/  ISETP.GE.AND P4, PT, R171.reuse, R3, PT ;  /* 0x00000003ab00720c */ /* 0x040fe40003f86270 */
[C---:B------:R-:W-:Y:S01]  /*5c80*/  ISETP.GE.AND P2, PT, R171.reuse, R2, PT ;  /* 0x00000002ab00720c */ /* 0x040fe20003f46270 */
[----:B------:R-:W-:Y:S01]  /*5c90*/  VIADD R171, R171, 0x39 ;  /* 0x00000039abab7836 */ /* 0x000fe20000000000 */
[----:B------:R-:W-:-:S02]  /*5ca0*/  FSEL R197, R197, -INF , !P5 ;  /* 0xff800000c5c57808 */ /* 0x000fc40006800000 */
[----:B------:R-:W-:Y:S02]  /*5cb0*/  ISETP.GE.AND P5, PT, R13, R238, PT ;  /* 0x000000ee0d00720c */ /* 0x000fe40003fa6270 */
[----:B------:R-:W-:Y:S02]  /*5cc0*/  FMNMX.FTZ R6, R191, R6, !PT ;  /* 0x00000006bf067209 */ /* 0x000fe40007810000 */
[----:B------:R-:W-:Y:S02]  /*5cd0*/  FSEL R185, R192, -INF , !P5 ;  /* 0xff800000c0b97808 */ /* 0x000fe40006800000 */
[----:B------:R-:W-:Y:S02]  /*5ce0*/  ISETP.GE.AND P5, PT, R171, R238, PT ;  /* 0x000000eeab00720c */ /* 0x000fe40003fa6270 */
[----:B------:R-:W-:Y:S02]  /*5cf0*/  FMNMX.FTZ R6, R197, R6, !PT ;  /* 0x00000006c5067209 */ /* 0x000fe40007810000 */
[----:B------:R-:W-:-:S02]  /*5d00*/  FSEL R193, R193, -INF , !P5 ;  /* 0xff800000c1c17808 */ /* 0x000fc40006800000 */
[----:B------:R-:W-:Y:S02]  /*5d10*/  FMNMX.FTZ R6, R185, R6, !PT ;  /* 0x00000006b9067209 */ /* 0x000fe40007810000 */
[----:B------:R-:W-:Y:S02]  /*5d20*/  ISETP.GE.AND P5, PT, R11, R236, PT ;  /* 0x000000ec0b00720c */ /* 0x000fe40003fa6270 */
[----:B------:R-:W-:Y:S01]  /*5d30*/  FMNMX.FTZ R31, R193, R6, !PT ;  /* 0x00000006c11f7209 */ /* 0x000fe20007810000 */
[----:B------:R-:W-:Y:S10]  /*5d40*/  @!P0 BRA `(.L_x_25) ;  /* 0x0000000000688947 */ /* 0x000ff40003800000 */
[----:B------:R-:W-:-:S04]  /*5d50*/  UIADD3 UR5, UR23, -0x3, URZ ;  /* 0xfffffffd17057890 */ /* 0x000fc8000fffe03f */
[----:B------:R-:W-:Y:S02]  /*5d60*/  USHF.R.S32.HI UR4, URZ, 0x1f, UR5 ;  /* 0x0000001f3f047899 */ /* 0x000fe40008011405 */
[----:B------:R-:W-:Y:S02]  /*5d70*/  UIMAD.WIDE.U32 UR26, UR5, UR12, URZ ;  /* 0x0000000c051a72a5 */ /* 0x000fe4000f8e003f */
[----:B------:R-:W-:-:S04]  /*5d80*/  UIMAD UR4, UR4, UR12, URZ ;  /* 0x0000000c040472a4 */ /* 0x000fc8000f8e023f */
[----:B------:R-:W-:Y:S01]  /*5d90*/  UIMAD UR4, UR5, UR13, UR4 ;  /* 0x0000000d050472a4 */ /* 0x000fe2000f8e0204 */
[----:B------:R-:W-:Y:S02]  /*5da0*/  IMAD.U32 R35, RZ, RZ, UR26 ;  /* 0x0000001aff237e24 */ /* 0x000fe4000f8e00ff */
[----:B------:R-:W-:Y:S01]  /*5db0*/  IMAD.U32 R6, RZ, RZ, UR26 ;  /* 0x0000001aff067e24 */ /* 0x000fe2000f8e00ff */
[----:B------:R-:W-:Y:S02]  /*5dc0*/  UIADD3 UR4, UR27, UR4, URZ ;  /* 0x000000041b047290 */ /* 0x000fe4000fffe03f */
[----:B------:R-:W-:-:S04]  /*5dd0*/  LEA R8, P0, R35, R228, 0x6 ;  /* 0x000000e423087211 */ /* 0x000fc800078030ff */
[----:B------:R-:W-:Y:S01]  /*5de0*/  IMAD.U32 R35, RZ, RZ, UR4 ;  /* 0x00000004ff237e24 */ /* 0x000fe2000f8e00ff */
[----:B------:R-:W-:-:S04]  /*5df0*/  ULDC.64 UR4, c[0x0][0x218] ;  /* 0x0000860000047ab9 */ /* 0x000fc80000000a00 */
[----:B------:R-:W-:Y:S02]  /*5e00*/  LEA.HI.X R35, R6, R231, R35, 0x6, P0 ;  /* 0x000000e706237211 */ /* 0x000fe400000f3423 */
[----:B------:R-:W-:-:S04]  /*5e10*/  LEA R36, P0, R8, UR4, 0x1 ;  /* 0x0000000408247c11 */ /* 0x000fc8000f8008ff */
[----:B------:R-:W-:Y:S02]  /*5e20*/  LEA.HI.X R37, R8, UR5, R35, 0x1, P0 ;  /* 0x0000000508257c11 */ /* 0x000fe400080f0c23 */
[----:B------:R-:W-:-:S03]  /*5e30*/  IADD3 R38, P0, R36, UR20, RZ ;  /* 0x0000001424267c10 */ /* 0x000fc6000ff1e0ff */
[----:B------:R-:W-:Y:S01]  /*5e40*/  @!PT LDS RZ, [RZ] ;  /* 0x00000000fffff984 */ /* 0x000fe20000000800 */
[----:B------:R-:W-:Y:S01]  /*5e50*/  @!PT LDS RZ, [RZ] ;  /* 0x00000000fffff984 */ /* 0x000fe20000000800 */
[----:B------:R-:W-:Y:S01]  /*5e60*/  @!PT LDS RZ, [RZ] ;  /* 0x00000000fffff984 */ /* 0x000fe20000000800 */
[----:B------:R1:W-:Y:S01]  /*5e70*/  LDGSTS.E.BYPASS.LTC128B.128 [R226+0x6000], desc[UR18][R36.64] ;  /* 0x0600000024e27fae */ /* 0x0003e2000b901d52 */
[----:B------:R-:W-:-:S03]  /*5e80*/  IADD3.X R39, R37, UR17, RZ, P0, !PT ;  /* 0x0000001125277c10 */ /* 0x000fc600087fe4ff */
[----:B------:R1:W-:Y:S04]  /*5e90*/  LDGSTS.E.BYPASS.LTC128B.128 [R226+0x7000], desc[UR18][R36.64+0x40] ;  /* 0x0700004024e27fae */ /* 0x0003e8000b901d52 */
[----:B------:R1:W-:Y:S04]  /*5ea0*/  LDGSTS.E.BYPASS.LTC128B.128 [R226+0x8000], desc[UR18][R36.64+0x80] ;  /* 0x0800008024e27fae */ /* 0x0003e8000b901d52 */
[----:B------:R1:W-:Y:S04]  /*5eb0*/  LDGSTS.E.BYPASS.LTC128B.128 [R226+0x6800], desc[UR18][R38.64] ;  /* 0x0680000026e27fae */ /* 0x0003e8000b901d52 */
[----:B------:R1:W-:Y:S04]  /*5ec0*/  LDGSTS.E.BYPASS.LTC128B.128 [R226+0x7800], desc[UR18][R38.64+0x40] ;  /* 0x0780004026e27fae */ /* 0x0003e8000b901d52 */
[----:B------:R1:W-:Y:S04]  /*5ed0*/  LDGSTS.E.BYPASS.LTC128B.128 [R226+0x8800], desc[UR18][R38.64+0x80] ;  /* 0x0880008026e27fae */ /* 0x0003e8000b901d52 */
[----:B------:R-:W0:Y:S02]  /*5ee0*/  LDGDEPBAR ;  /* 0x00000000000079af */ /* 0x000e240000000000 */
.L_x_25:
[----:B------:R-:W2:Y:S01]  /*5ef0*/  SHFL.BFLY PT, R214, R31, 0x2, 0x1f ;  /* 0x0c401f001fd67f89 */ /* 0x000ea200000e0000 */
[----:B------:R-:W-:Y:S01]  /*5f00*/  FMNMX.FTZ R35, R167, R62, !PT ;  /* 0x0000003ea7237209 */ /* 0x000fe20007810000 */
[----:B------:R-:W-:Y:S01]  /*5f10*/  UISETP.GE.AND UP0, UPT, UR23, 0x3, UPT ;  /* 0x000000031700788c */ /* 0x000fe2000bf06270 */
[----:B------:R-:W-:Y:S02]  /*5f20*/  FSEL R6, R56, -INF , !P4 ;  /* 0xff80000038067808 */ /* 0x000fe40006000000 */
[----:B------:R-:W-:Y:S02]  /*5f30*/  FMNMX.FTZ R35, R0, R35, !PT ;  /* 0x0000002300237209 */ /* 0x000fe40007810000 */
[----:B-1----:R-:W-:Y:S02]  /*5f40*/  FMNMX.FTZ R37, R166, R6, !PT ;  /* 0x00000006a6257209 */ /* 0x002fe40007810000 */
[----:B------:R-:W-:Y:S02]  /*5f50*/  FMNMX.FTZ R35, R188, R35, !PT ;  /* 0x00000023bc237209 */ /* 0x000fe40007810000 */
[----:B------:R-:W-:-:S02]  /*5f60*/  FMNMX.FTZ R37, R4, R37, !PT ;  /* 0x0000002504257209 */ /* 0x000fc40007810000 */
[----:B------:R-:W-:Y:S02]  /*5f70*/  FMNMX.FTZ R39, R190, R35, !PT ;  /* 0x00000023be277209 */ /* 0x000fe40007810000 */
[----:B------:R-:W-:Y:S02]  /*5f80*/  FMNMX.FTZ R35, R50, R37, !PT ;  /* 0x0000002532237209 */ /* 0x000fe40007810000 */
[----:B------:R-:W-:Y:S02]  /*5f90*/  FMNMX.FTZ R37, R216, R39, !PT ;  /* 0x00000027d8257209 */ /* 0x000fe40007810000 */
[C---:B------:R-:W-:Y:S02]  /*5fa0*/  ISETP.GE.AND P0, PT, R11.reuse, R3, PT ;  /* 0x000000030b00720c */ /* 0x040fe40003f06270 */
[----:B------:R-:W-:Y:S02]  /*5fb0*/  FMNMX.FTZ R37, R40, R37, !PT ;  /* 0x0000002528257209 */ /* 0x000fe40007810000 */
[----:B------:R-:W-:-:S02]  /*5fc0*/  ISETP.GE.AND P4, PT, R11, R2, PT ;  /* 0x000000020b00720c */ /* 0x000fc40003f86270 */
[----:B--2---:R-:W-:Y:S02]  /*5fd0*/  FMNMX.FTZ R214, R31, R214, !PT ;  /* 0x000000d61fd67209 */ /* 0x004fe40007810000 */
[----:B------:R-:W-:Y:S02]  /*5fe0*/  FMNMX.FTZ R31, R210, R37, !PT ;  /* 0x00000025d21f7209 */ /* 0x000fe40007810000 */
[----:B------:R-:W-:Y:S02]  /*5ff0*/  FSEL R11, R58, -INF , !P2 ;  /* 0xff8000003a0b7808 */ /* 0x000fe40005000000 */
[----:B------:R-:W-:Y:S02]  /*6000*/  FMNMX.FTZ R31, R218, R31, !PT ;  /* 0x0000001fda1f7209 */ /* 0x000fe40007810000 */
[----:B------:R-:W-:Y:S02]  /*6010*/  FMNMX.FTZ R12, R165, R11, !PT ;  /* 0x0000000ba50c7209 */ /* 0x000fe40007810000 */
[----:B------:R-:W-:-:S02]  /*6020*/  FMNMX.FTZ R31, R206, R31, !PT ;  /* 0x0000001fce1f7209 */ /* 0x000fc40007810000 */
[----:B------:R-:W-:Y:S02]  /*6030*/  FMNMX.FTZ R35, R48, R35, !PT ;  /* 0x0000002330237209 */ /* 0x000fe40007810000 */
[----:B------:R-:W-:Y:S02]  /*6040*/  FMNMX.FTZ R12, R9, R12, !PT ;  /* 0x0000000c090c7209 */ /* 0x000fe40007810000 */
[----:B------:R-:W-:Y:S02]  /*6050*/  FSEL R202, R202, -INF , !P6 ;  /* 0xff800000caca7808 */ /* 0x000fe40007000000 */
[----:B------:R-:W-:Y:S02]  /*6060*/  FMNMX.FTZ R31, R180, R31, !PT ;  /* 0x0000001fb41f7209 */ /* 0x000fe40007810000 */
[----:B------:R-:W-:Y:S02]  /*6070*/  FMNMX.FTZ R35, R164, R35, !PT ;  /* 0x00000023a4237209 */ /* 0x000fe40007810000 */
[----:B------:R-:W-:-:S02]  /*6080*/  FMNMX.FTZ R12, R181, R12, !PT ;  /* 0x0000000cb50c7209 */ /* 0x000fc40007810000 */
[----:B------:R-:W-:Y:S02]  /*6090*/  FSEL R184, R203, -INF , !P5 ;  /* 0xff800000cbb87808 */ /* 0x000fe40006800000 */
[----:B------:R-:W-:Y:S02]  /*60a0*/  ISETP.GE.AND P5, PT, R29, R236, PT ;  /* 0x000000ec1d00720c */ /* 0x000fe40003fa6270 */
[----:B------:R-:W-:Y:S02]  /*60b0*/  FMNMX.FTZ R31, R202, R31, !PT ;  /* 0x0000001fca1f7209 */ /* 0x000fe40007810000 */
[----:B------:R-:W-:Y:S02]  /*60c0*/  FMNMX.FTZ R35, R42, R35, !PT ;  /* 0x000000232a237209 */ /* 0x000fe40007810000 */
[----:B------:R-:W-:Y:S02]  /*60d0*/  FMNMX.FTZ R12, R189, R12, !PT ;  /* 0x0000000cbd0c7209 */ /* 0x000fe40007810000 */
[----:B------:R-:W-:-:S02]  /*60e0*/  ISETP.GE.AND P2, PT, R15, R236, PT ;  /* 0x000000ec0f00720c */ /* 0x000fc40003f46270 */
[----:B------:R-:W-:Y:S02]  /*60f0*/  FSEL R198, R198, -INF , !P5 ;  /* 0xff800000c6c67808 */ /* 0x000fe40006800000 */
[----:B------:R-:W-:Y:S02]  /*6100*/  FMNMX.FTZ R31, R184, R31, !PT ;  /* 0x0000001fb81f7209 */ /* 0x000fe40007810000 */
[----:B------:R-:W-:Y:S02]  /*6110*/  FMNMX.FTZ R35, R34, R35, !PT ;  /* 0x0000002322237209 */ /* 0x000fe40007810000 */
[----:B------:R-:W-:Y:S02]  /*6120*/  FMNMX.FTZ R12, R183, R12, !PT ;  /* 0x0000000cb70c7209 */ /* 0x000fe40007810000 */
[----:B------:R-:W-:Y:S02]  /*6130*/  FSEL R170, R199, -INF , !P2 ;  /* 0xff800000c7aa7808 */ /* 0x000fe40005000000 */
[----:B------:R-:W-:-:S02]  /*6140*/  ISETP.GE.AND P5, PT, R13, R236, PT ;  /* 0x000000ec0d00720c */ /* 0x000fc40003fa6270 */
[----:B------:R-:W-:Y:S02]  /*6150*/  FMNMX.FTZ R31, R198, R31, !PT ;  /* 0x0000001fc61f7209 */ /* 0x000fe40007810000 */
[----:B------:R-:W-:Y:S02]  /*6160*/  FMNMX.FTZ R35, R32, R35, !PT ;  /* 0x0000002320237209 */ /* 0x000fe40007810000 */
[----:B------:R-:W-:Y:S02]  /*6170*/  FMNMX.FTZ R12, R187, R12, !PT ;  /* 0x0000000cbb0c7209 */ /* 0x000fe40007810000 */
[----:B------:R-:W-:Y:S02]  /*6180*/  ISETP.GE.AND P2, PT, R171, R236, PT ;  /* 0x000000ecab00720c */ /* 0x000fe40003f46270 */
[----:B------:R-:W-:Y:S02]  /*6190*/  FSEL R66, R194, -INF , !P5 ;  /* 0xff800000c2427808 */ /* 0x000fe40006800000 */
[----:B------:R-:W-:-:S02]  /*61a0*/  FMNMX.FTZ R31, R170, R31, !PT ;  /* 0x0000001faa1f7209 */ /* 0x000fc40007810000 */
[----:B------:R-:W-:Y:S02]  /*61b0*/  FMNMX.FTZ R35, R208, R35, !PT ;  /* 0x00000023d0237209 */ /* 0x000fe40007810000 */
[----:B------:R-:W-:Y:S02]  /*61c0*/  FSEL R196, R25, -INF , !P0 ;  /* 0xff80000019c47808 */ /* 0x000fe40004000000 */
[----:B------:R-:W-:Y:S01]  /*61d0*/  FMNMX.FTZ R12, R41, R12, !PT ;  /* 0x0000000c290c7209 */ /* 0x000fe20007810000 */
[----:B------:R-:W1:Y:S01]  /*61e0*/  SHFL.BFLY PT, R25, R214, 0x1, 0x1f ;  /* 0x0c201f00d6197f89 */ /* 0x000e6200000e0000 */
[----:B------:R-:W-:Y:S02]  /*61f0*/  FSEL R44, R195, -INF , !P2 ;  /* 0xff800000c32c7808 */ /* 0x000fe40005000000 */
[----:B------:R-:W-:Y:S02]  /*6200*/  FMNMX.FTZ R31, R66, R31, !PT ;  /* 0x0000001f421f7209 */ /* 0x000fe40007810000 */
[----:B------:R-:W-:-:S02]  /*6210*/  FSEL R200, R24, -INF , !P3 ;  /* 0xff80000018c87808 */ /* 0x000fc40005800000 */
[----:B------:R-:W-:Y:S02]  /*6220*/  FMNMX.FTZ R35, R204, R35, !PT ;  /* 0x00000023cc237209 */ /* 0x000fe40007810000 */
[----:B------:R-:W-:Y:S02]  /*6230*/  FMNMX.FTZ R12, R43, R12, !PT ;  /* 0x0000000c2b0c7209 */ /* 0x000fe40007810000 */
[----:B------:R-:W-:Y:S02]  /*6240*/  ISETP.GE.AND P0, PT, R171, R3, PT ;  /* 0x00000003ab00720c */ /* 0x000fe40003f06270 */
[----:B------:R-:W-:Y:S02]  /*6250*/  FMNMX.FTZ R8, R44, R31, !PT ;  /* 0x0000001f2c087209 */ /* 0x000fe40007810000 */
[----:B------:R-:W-:Y:S02]  /*6260*/  ISETP.GE.AND P5, PT, R29, R3, PT ;  /* 0x000000031d00720c */ /* 0x000fe40003fa6270 */
[----:B------:R-:W-:-:S02]  /*6270*/  FMNMX.FTZ R35, R200, R35, !PT ;  /* 0x00000023c8237209 */ /* 0x000fc40007810000 */
[----:B------:R-:W-:Y:S02]  /*6280*/  FMNMX.FTZ R12, R207, R12, !PT ;  /* 0x0000000ccf0c7209 */ /* 0x000fe40007810000 */
[----:B------:R-:W-:Y:S02]  /*6290*/  FSEL R174, R17, -INF , !P0 ;  /* 0xff80000011ae7808 */ /* 0x000fe40004000000 */
[----:B------:R-:W-:Y:S01]  /*62a0*/  ISETP.GE.AND P2, PT, R15, R3, PT ;  /* 0x000000030f00720c */ /* 0x000fe20003f46270 */
[----:B------:R-:W2:Y:S01]  /*62b0*/  SHFL.BFLY PT, R17, R8, 0x2, 0x1f ;  /* 0x0c401f0008117f89 */ /* 0x000ea200000e0000 */
[----:B------:R-:W-:Y:S02]  /*62c0*/  FSEL R182, R20, -INF , !P5 ;  /* 0xff80000014b67808 */ /* 0x000fe40006800000 */
[----:B------:R-:W-:Y:S02]  /*62d0*/  FMNMX.FTZ R35, R196, R35, !PT ;  /* 0x00000023c4237209 */ /* 0x000fe40007810000 */
[----:B------:R-:W-:-:S02]  /*62e0*/  FSEL R203, R26, -INF , !P1 ;  /* 0xff8000001acb7808 */ /* 0x000fc40004800000 */
[----:B------:R-:W-:Y:S02]  /*62f0*/  FMNMX.FTZ R12, R209, R12, !PT ;  /* 0x0000000cd10c7209 */ /* 0x000fe40007810000 */
[----:B------:R-:W-:Y:S02]  /*6300*/  FSEL R178, R21, -INF , !P2 ;  /* 0xff80000015b27808 */ /* 0x000fe40005000000 */
[----:B------:R-:W-:Y:S02]  /*6310*/  ISETP.GE.AND P3, PT, R13, R3, PT ;  /* 0x000000030d00720c */ /* 0x000fe40003f66270 */
[----:B------:R-:W-:Y:S02]  /*6320*/  FMNMX.FTZ R21, R182, R35, !PT ;  /* 0x00000023b6157209 */ /* 0x000fe40007810000 */
[----:B------:R-:W-:Y:S02]  /*6330*/  ISETP.GE.AND P0, PT, R29, R2, PT ;  /* 0x000000021d00720c */ /* 0x000fe40003f06270 */
        /* <DEDUP_REMOVED lines=8> */
[----:B------:R-:W-:Y:S02]  /*63c0*/  ISETP.GE.AND P0, PT, R13, R2, PT ;  /* 0x000000020d00720c */ /* 0x000fe40003f06270 */
[----:B------:R-:W-:Y:S02]  /*63d0*/  FSEL R175, R23, -INF , !P1 ;  /* 0xff80000017af7808 */ /* 0x000fe40004800000 */
[----:B------:R-:W-:Y:S02]  /*63e0*/  FMNMX.FTZ R12, R177, R12, !PT ;  /* 0x0000000cb10c7209 */ /* 0x000fe40007810000 */
[----:B-1----:R-:W-:Y:S02]  /*63f0*/  FMNMX.FTZ R214, R214, R25, !PT ;  /* 0x00000019d6d67209 */ /* 0x002fe40007810000 */
[----:B------:R-:W-:Y:S01]  /*6400*/  FMNMX.FTZ R10, R174, R21, !PT ;  /* 0x00000015ae0a7209 */ /* 0x000fe20007810000 */
[----:B------:R-:W-:Y:S01]  /*6410*/  LDSM.16.MT88.4 R24, [R222+0xb000] ;  /* 0x00b00000de18783b */ /* 0x000fe20000004200 */
[----:B------:R-:W-:Y:S01]  /*6420*/  ISETP.GE.AND P1, PT, R171, R2, PT ;  /* 0x00000002ab00720c */ /* 0x000fe20003f26270 */
[----:B------:R-:W-:Y:S01]  /*6430*/  FMUL.FTZ R186, R214, UR24 ;  /* 0x00000018d6ba7c20 */ /* 0x000fe20008410000 */
[----:B------:R-:W-:Y:S01]  /*6440*/  FSEL R173, R18, -INF , !P0 ;  /* 0xff80000012ad7808 */ /* 0x000fe20004000000 */
[----:B------:R-:W1:Y:S01]  /*6450*/  SHFL.BFLY PT, R21, R10, 0x2, 0x1f ;  /* 0x0c401f000a157f89 */ /* 0x000e6200000e0000 */
[----:B------:R-:W-:-:S02]  /*6460*/  FMNMX.FTZ R12, R175, R12, !PT ;  /* 0x0000000caf0c7209 */ /* 0x000fc40007810000 */
[----:B------:R-:W-:Y:S02]  /*6470*/  FSETP.NEU.FTZ.AND P3, PT, R214, -INF , PT ;  /* 0xff800000d600780b */ /* 0x000fe40003f7d000 */
[----:B------:R-:W-:Y:S02]  /*6480*/  FSEL R171, R19, -INF , !P1 ;  /* 0xff80000013ab7808 */ /* 0x000fe40004800000 */
[----:B------:R-:W-:Y:S02]  /*6490*/  FMNMX.FTZ R12, R173, R12, !PT ;  /* 0x0000000cad0c7209 */ /* 0x000fe40007810000 */
[----:B------:R-:W-:Y:S02]  /*64a0*/  FSEL R186, R186, RZ, P3 ;  /* 0x000000ffbaba7208 */ /* 0x000fe40001800000 */
[----:B--2---:R-:W-:Y:S02]  /*64b0*/  FMNMX.FTZ R17, R8, R17, !PT ;  /* 0x0000001108117209 */ /* 0x004fe40007810000 */
[----:B------:R-:W-:Y:S01]  /*64c0*/  FMNMX.FTZ R8, R171, R12, !PT ;  /* 0x0000000cab087209 */ /* 0x000fe20007810000 */
[--C-:B------:R-:W-:Y:S01]  /*64d0*/  FFMA.FTZ R46, R7, UR24, -R186.reuse ;  /* 0x00000018072e7c23 */ /* 0x100fe200080108ba */
[--C-:B------:R-:W-:Y:S01]  /*64e0*/  FFMA.FTZ R57, R5, UR24, -R186.reuse ;  /* 0x0000001805397c23 */ /* 0x100fe200080108ba */
[----:B------:R-:W2:Y:S01]  /*64f0*/  SHFL.BFLY PT, R12, R17, 0x1, 0x1f ;  /* 0x0c201f00110c7f89 */ /* 0x000ea200000e0000 */
[--C-:B------:R-:W-:Y:S01]  /*6500*/  FFMA.FTZ R63, R61, UR24, -R186.reuse ;  /* 0x000000183d3f7c23 */ /* 0x100fe200080108ba */
[--C-:B------:R-:W-:Y:S01]  /*6510*/  FFMA.FTZ R61, R169, UR24, -R186.reuse ;  /* 0x00000018a93d7c23 */ /* 0x100fe200080108ba */
[--C-:B------:R-:W-:Y:S01]  /*6520*/  FFMA.FTZ R59, R51, UR24, -R186.reuse ;  /* 0x00000018333b7c23 */ /* 0x100fe200080108ba */
[----:B------:R-:W3:Y:S01]  /*6530*/  SHFL.BFLY PT, R7, R8, 0x2, 0x1f ;  /* 0x0c401f0008077f89 */ /* 0x000ee200000e0000 */
[--C-:B------:R-:W-:Y:S01]  /*6540*/  FFMA.FTZ R58, R49, UR24, -R186.reuse ;  /* 0x00000018313a7c23 */ /* 0x100fe200080108ba */
[--C-:B------:R-:W-:Y:S01]  /*6550*/  FFMA.FTZ R54, R33, UR24, -R186.reuse ;  /* 0x0000001821367c23 */ /* 0x100fe200080108ba */
[----:B------:R-:W-:Y:S01]  /*6560*/  FSEL R35, R214, RZ, P3 ;  /* 0x000000ffd6237208 */ /* 0x000fe20001800000 */
[--C-:B------:R-:W-:Y:S01]  /*6570*/  FFMA.FTZ R56, R45, UR24, -R186.reuse ;  /* 0x000000182d387c23 */ /* 0x100fe200080108ba */
[----:B-1----:R-:W-:Y:S01]  /*6580*/  FMNMX.FTZ R21, R10, R21, !PT ;  /* 0x000000150a157209 */ /* 0x002fe20007810000 */
[----:B------:R-:W-:Y:S01]  /*6590*/  MUFU.EX2 R46, R46 ;  /* 0x0000002e002e7308 */ /* 0x000fe20000000800 */
[--C-:B------:R-:W-:Y:S01]  /*65a0*/  FFMA.FTZ R191, R191, UR24, -R186.reuse ;  /* 0x00000018bfbf7c23 */ /* 0x100fe200080108ba */
[----:B------:R-:W-:Y:S01]  /*65b0*/  FADD.FTZ R35, R168, -R35 ;  /* 0x80000023a8237221 */ /* 0x000fe20000010000 */
[----:B------:R-:W-:Y:S01]  /*65c0*/  FFMA.FTZ R185, R185, UR24, -R186 ;  /* 0x00000018b9b97c23 */ /* 0x000fe200080108ba */
[----:B------:R-:W1:Y:S02]  /*65d0*/  SHFL.BFLY PT, R212, R21, 0x1, 0x1f ;  /* 0x0c201f0015d47f89 */ /* 0x000e6400000e0000 */
[----:B------:R-:W-:-:S02]  /*65e0*/  FMUL.FTZ R35, R35, UR24 ;  /* 0x0000001823237c20 */ /* 0x000fc40008410000 */
[----:B------:R-:W4:Y:S01]  /*65f0*/  MUFU.EX2 R63, R63 ;  /* 0x0000003f003f7308 */ /* 0x000f220000000800 */
[----:B--2---:R-:W-:Y:S02]  /*6600*/  FMNMX.FTZ R213, R17, R12, !PT ;  /* 0x0000000c11d57209 */ /* 0x004fe40007810000 */
[----:B------:R-:W-:Y:S05]  /*6610*/  LDSM.16.MT88.4 R12, [R220+0x9000] ;  /* 0x00900000dc0c783b */ /* 0x000fea0000004200 */
[----:B------:R-:W-:Y:S01]  /*6620*/  MUFU.EX2 R61, R61 ;  /* 0x0000003d003d7308 */ /* 0x000fe20000000800 */
[----:B---3--:R-:W-:Y:S01]  /*6630*/  FMNMX.FTZ R8, R8, R7, !PT ;  /* 0x0000000708087209 */ /* 0x008fe20007810000 */
[C---:B------:R-:W-:Y:S01]  /*6640*/  FMUL.FTZ R169, R213.reuse, UR24 ;  /* 0x00000018d5a97c20 */ /* 0x040fe20008410000 */
[----:B------:R-:W-:Y:S01]  /*6650*/  FSETP.NEU.FTZ.AND P2, PT, R213, -INF , PT ;  /* 0xff800000d500780b */ /* 0x000fe20003f5d000 */
[----:B------:R-:W-:Y:S03]  /*6660*/  LDSM.16.MT88.4 R16, [R220+0xb000] ;  /* 0x00b00000dc10783b */ /* 0x000fe60000004200 */
[----:B------:R-:W-:Y:S01]  /*6670*/  FSEL R169, R169, RZ, P2 ;  /* 0x000000ffa9a97208 */ /* 0x000fe20001000000 */
[----:B------:R-:W2:Y:S01]  /*6680*/  SHFL.BFLY PT, R5, R8, 0x1, 0x1f ;  /* 0x0c201f0008057f89 */ /* 0x000ea200000e0000 */
[----:B------:R-:W3:Y:S01]  /*6690*/  MUFU.EX2 R58, R58 ;  /* 0x0000003a003a7308 */ /* 0x000ee20000000800 */
[----:B----4-:R-:W-:-:S02]  /*66a0*/  F2FP.BF16.F32.PACK_AB R36, R63, R46 ;  /* 0x0000002e3f24723e */ /* 0x010fc400000010ff */
[----:B-1----:R-:W-:Y:S01]  /*66b0*/  FMNMX.FTZ R212, R21, R212, !PT ;  /* 0x000000d415d47209 */ /* 0x002fe20007810000 */
[--C-:B------:R-:W-:Y:S01]  /*66c0*/  FFMA.FTZ R53, R0, UR24, -R169.reuse ;  /* 0x0000001800357c23 */ /* 0x100fe200080108a9 */
[----:B------:R-:W1:Y:S01]  /*66d0*/  LDSM.16.MT88.4 R20, [R222+0x9000] ;  /* 0x00900000de14783b */ /* 0x000e620000004200 */
[--C-:B------:R-:W-:Y:S01]  /*66e0*/  FFMA.FTZ R55, R62, UR24, -R169.reuse ;  /* 0x000000183e377c23 */ /* 0x100fe200080108a9 */
[C---:B------:R-:W-:Y:S01]  /*66f0*/  FSETP.NEU.FTZ.AND P1, PT, R212.reuse, -INF , PT ;  /* 0xff800000d400780b */ /* 0x040fe20003f3d000 */
[----:B------:R-:W-:Y:S01]  /*6700*/  FMUL.FTZ R179, R212, UR24 ;  /* 0x00000018d4b37c20 */ /* 0x000fe20008410000 */
[--C-:B------:R-:W-:Y:S01]  /*6710*/  FFMA.FTZ R62, R188, UR24, -R169.reuse ;  /* 0x00000018bc3e7c23 */ /* 0x100fe200080108a9 */
[--C-:B------:R-:W-:Y:S01]  /*6720*/  FFMA.FTZ R67, R190, UR24, -R169.reuse ;  /* 0x00000018be437c23 */ /* 0x100fe200080108a9 */
[----:B------:R-:W-:Y:S01]  /*6730*/  FSEL R65, R212, RZ, P1 ;  /* 0x000000ffd4417208 */ /* 0x000fe20000800000 */
[----:B------:R-:W-:Y:S01]  /*6740*/  MUFU.EX2 R55, R55 ;  /* 0x0000003700377308 */ /* 0x000fe20000000800 */
[----:B------:R-:W-:Y:S01]  /*6750*/  FSEL R179, R179, RZ, P1 ;  /* 0x000000ffb3b37208 */ /* 0x000fe20000800000 */
[--C-:B------:R-:W-:Y:S01]  /*6760*/  FFMA.FTZ R192, R40, UR24, -R169.reuse ;  /* 0x0000001828c07c23 */ /* 0x100fe200080108a9 */
[----:B------:R-:W-:Y:S01]  /*6770*/  FFMA.FTZ R194, R210, UR24, -R169 ;  /* 0x00000018d2c27c23 */ /* 0x000fe200080108a9 */
[----:B------:R-:W-:Y:S01]  /*6780*/  FADD.FTZ R65, R166, -R65 ;  /* 0x80000041a6417221 */ /* 0x000fe20000010000 */
[----:B---3--:R-:W-:Y:S01]  /*6790*/  F2FP.BF16.F32.PACK_AB R38, R58, R61 ;  /* 0x0000003d3a26723e */ /* 0x008fe200000010ff */
[--C-:B------:R-:W-:Y:S01]  /*67a0*/  FFMA.FTZ R51, R4, UR24, -R179.reuse ;  /* 0x0000001804337c23 */ /* 0x100fe200080108b3 */
[--C-:B------:R-:W-:Y:S01]  /*67b0*/  FFMA.FTZ R49, R48, UR24, -R179.reuse ;  /* 0x0000001830317c23 */ /* 0x100fe200080108b3 */
[--C-:B------:R-:W-:Y:S01]  /*67c0*/  FFMA.FTZ R52, R6, UR24, -R179.reuse ;  /* 0x0000001806347c23 */ /* 0x100fe200080108b3 */
[--C-:B------:R-:W-:Y:S01]  /*67d0*/  FFMA.FTZ R50, R50, UR24, -R179.reuse ;  /* 0x0000001832327c23 */ /* 0x100fe200080108b3 */
[----:B------:R-:W-:Y:S01]  /*67e0*/  FMUL.FTZ R65, R65, UR24 ;  /* 0x0000001841417c20 */ /* 0x000fe20008410000 */
[----:B--2---:R-:W-:Y:S01]  /*67f0*/  FMNMX.FTZ R0, R8, R5, !PT ;  /* 0x0000000508007209 */ /* 0x004fe20007810000 */
[----:B------:R-:W2:Y:S01]  /*6800*/  MUFU.EX2 R53, R53 ;  /* 0x0000003500357308 */ /* 0x000ea20000000800 */
[--C-:B------:R-:W-:Y:S01]  /*6810*/  FFMA.FTZ R168, R34, UR24, -R179.reuse ;  /* 0x0000001822a87c23 */ /* 0x100fe200080108b3 */
[----:B------:R-:W-:Y:S01]  /*6820*/  FFMA.FTZ R164, R164, UR24, -R179 ;  /* 0x00000018a4a47c23 */ /* 0x000fe200080108b3 */
[C---:B------:R-:W-:Y:S01]  /*6830*/  FSETP.NEU.FTZ.AND P0, PT, R0.reuse, -INF , PT ;  /* 0xff8000000000780b */ /* 0x040fe20003f1d000 */
[----:B------:R-:W-:Y:S01]  /*6840*/  FMUL.FTZ R172, R0, UR24 ;  /* 0x0000001800ac7c20 */ /* 0x000fe20008410000 */
[----:B------:R-:W-:Y:S01]  /*6850*/  FFMA.FTZ R195, R218, UR24, -R169 ;  /* 0x00000018dac37c23 */ /* 0x000fe200080108a9 */
[----:B------:R-:W-:Y:S01]  /*6860*/  FFMA.FTZ R210, R197, UR24, -R186 ;  /* 0x00000018c5d27c23 */ /* 0x000fe200080108ba */
[----:B------:R-:W-:Y:S01]  /*6870*/  FSEL R4, R0, RZ, P0 ;  /* 0x000000ff00047208 */ /* 0x000fe20000000000 */
[----:B------:R-:W-:Y:S01]  /*6880*/  MUFU.EX2 R52, R52 ;  /* 0x0000003400347308 */ /* 0x000fe20000000800 */
[----:B------:R-:W-:Y:S01]  /*6890*/  FSEL R172, R172, RZ, P0 ;  /* 0x000000ffacac7208 */ /* 0x000fe20000000000 */
[----:B------:R-:W-:Y:S01]  /*68a0*/  FFMA.FTZ R200, R200, UR24, -R179 ;  /* 0x00000018c8c87c23 */ /* 0x000fe200080108b3 */
[----:B------:R-:W-:Y:S01]  /*68b0*/  FFMA.FTZ R197, R206, UR24, -R169 ;  /* 0x00000018cec57c23 */ /* 0x000fe200080108a9 */
[----:B------:R-:W-:Y:S01]  /*68c0*/  FADD.FTZ R4, R165, -R4 ;  /* 0x80000004a5047221 */ /* 0x000fe20000010000 */
[--C-:B------:R-:W-:Y:S01]  /*68d0*/  FFMA.FTZ R165, R42, UR24, -R179.reuse ;  /* 0x000000182aa57c23 */ /* 0x100fe200080108b3 */
[--C-:B------:R-:W-:Y:S01]  /*68e0*/  FFMA.FTZ R48, R11, UR24, -R172.reuse ;  /* 0x000000180b307c23 */ /* 0x100fe200080108ac */
[--C-:B------:R-:W-:Y:S01]  /*68f0*/  FFMA.FTZ R47, R9, UR24, -R172.reuse ;  /* 0x00000018092f7c23 */ /* 0x100fe200080108ac */
[----:B------:R-:W-:Y:S01]  /*6900*/  FMUL.FTZ R64, R4, UR24 ;  /* 0x0000001804407c20 */ /* 0x000fe20008410000 */
[----:B------:R-:W-:Y:S01]  /*6910*/  FSEL R4, R213, RZ, P2 ;  /* 0x000000ffd5047208 */ /* 0x000fe20001000000 */
[----:B------:R-:W3:Y:S01]  /*6920*/  LDSM.16.MT88.4 R8, [R222+0xa000] ;  /* 0x00a00000de08783b */ /* 0x000ee20000004200 */
[--C-:B------:R-:W-:Y:S01]  /*6930*/  FFMA.FTZ R45, R181, UR24, -R172.reuse ;  /* 0x00000018b52d7c23 */ /* 0x100fe200080108ac */
[----:B------:R-:W-:Y:S01]  /*6940*/  FFMA.FTZ R60, R189, UR24, -R172 ;  /* 0x00000018bd3c7c23 */ /* 0x000fe200080108ac */
[----:B------:R-:W4:Y:S01]  /*6950*/  MUFU.EX2 R51, R51 ;  /* 0x0000003300337308 */ /* 0x000f220000000800 */
[----:B------:R-:W-:Y:S01]  /*6960*/  FADD.FTZ R33, R167, -R4 ;  /* 0x80000004a7217221 */ /* 0x000fe20000010000 */
[----:B--2---:R-:W-:Y:S01]  /*6970*/  F2FP.BF16.F32.PACK_AB R37, R53, R55 ;  /* 0x000000373525723e */ /* 0x004fe200000010ff */
[----:B------:R-:W2:Y:S01]  /*6980*/  LDSM.16.MT88.4 R4, [R220+0xa000] ;  /* 0x00a00000dc04783b */ /* 0x000ea20000004200 */
[----:B------:R-:W-:Y:S01]  /*6990*/  FFMA.FTZ R181, R32, UR24, -R179 ;  /* 0x0000001820b57c23 */ /* 0x000fe200080108b3 */
[----:B------:R-:W-:Y:S01]  /*69a0*/  FMUL.FTZ R33, R33, UR24 ;  /* 0x0000001821217c20 */ /* 0x000fe20008410000 */
[--C-:B------:R-:W-:Y:S01]  /*69b0*/  FFMA.FTZ R188, R187, UR24, -R172.reuse ;  /* 0x00000018bbbc7c23 */ /* 0x100fe200080108ac */
[--C-:B------:R-:W-:Y:S01]  /*69c0*/  FFMA.FTZ R183, R183, UR24, -R172.reuse ;  /* 0x00000018b7b77c23 */ /* 0x100fe200080108ac */
[----:B------:R-:W-:Y:S01]  /*69d0*/  MUFU.EX2 R50, R50 ;  /* 0x0000003200327308 */ /* 0x000fe20000000800 */
[--C-:B------:R-:W-:Y:S01]  /*69e0*/  FFMA.FTZ R187, R41, UR24, -R172.reuse ;  /* 0x0000001829bb7c23 */ /* 0x100fe200080108ac */
[--C-:B------:R-:W-:Y:S01]  /*69f0*/  FFMA.FTZ R190, R43, UR24, -R172.reuse ;  /* 0x000000182bbe7c23 */ /* 0x100fe200080108ac */
[--C-:B------:R-:W-:Y:S01]  /*6a00*/  FFMA.FTZ R189, R216, UR24, -R169.reuse ;  /* 0x00000018d8bd7c23 */ /* 0x100fe200080108a9 */
[--C-:B------:R-:W-:Y:S01]  /*6a10*/  FFMA.FTZ R203, R203, UR24, -R172.reuse ;  /* 0x00000018cbcb7c23 */ /* 0x100fe200080108ac */
[--C-:B------:R-:W-:Y:S01]  /*6a20*/  FFMA.FTZ R180, R180, UR24, -R169.reuse ;  /* 0x00000018b4b47c23 */ /* 0x100fe200080108a9 */
[----:B------:R-:W-:Y:S01]  /*6a30*/  FFMA.FTZ R184, R184, UR24, -R169 ;  /* 0x00000018b8b87c23 */ /* 0x000fe200080108a9 */
[--C-:B------:R-:W-:Y:S01]  /*6a40*/  FFMA.FTZ R182, R182, UR24, -R179.reuse ;  /* 0x00000018b6b67c23 */ /* 0x100fe200080108b3 */
[----:B------:R-:W5:Y:S01]  /*6a50*/  MUFU.EX2 R49, R49 ;  /* 0x0000003100317308 */ /* 0x000f620000000800 */
[----:B----4-:R-:W-:Y:S01]  /*6a60*/  F2FP.BF16.F32.PACK_AB R28, R51, R52 ;  /* 0x00000034331c723e */ /* 0x010fe200000010ff */
[----:B------:R-:W-:Y:S01]  /*6a70*/  FFMA.FTZ R176, R176, UR24, -R179 ;  /* 0x00000018b0b07c23 */ /* 0x000fe200080108b3 */
[--C-:B------:R-:W-:Y:S01]  /*6a80*/  FFMA.FTZ R175, R175, UR24, -R172.reuse ;  /* 0x00000018afaf7c23 */ /* 0x100fe200080108ac */
[--C-:B------:R-:W-:Y:S01]  /*6a90*/  FFMA.FTZ R170, R170, UR24, -R169.reuse ;  /* 0x00000018aaaa7c23 */ /* 0x100fe200080108a9 */
[----:B------:R-:W-:Y:S01]  /*6aa0*/  FFMA.FTZ R173, R173, UR24, -R172 ;  /* 0x00000018adad7c23 */ /* 0x000fe200080108ac */
[----:B------:R-:W-:Y:S01]  /*6ab0*/  FFMA.FTZ R66, R66, UR24, -R169 ;  /* 0x0000001842427c23 */ /* 0x000fe200080108a9 */
[----:B------:R-:W-:Y:S01]  /*6ac0*/  PLOP3.LUT P0, PT, PT, PT, UP0, 0x80, 0x0 ;  /* 0x000000000000781c */ /* 0x000fe20003f0f008 */
[----:B------:R-:W-:Y:S08]  /*6ad0*/  MUFU.EX2 R48, R48 ;  /* 0x0000003000307308 */ /* 0x000ff00000000800 */
[----:B------:R-:W4:Y:S01]  /*6ae0*/  MUFU.EX2 R47, R47 ;  /* 0x0000002f002f7308 */ /* 0x000f220000000800 */
[----:B-----5:R-:W-:-:S07]  /*6af0*/  F2FP.BF16.F32.PACK_AB R30, R49, R50 ;  /* 0x00000032311e723e */ /* 0x020fce00000010ff */
[----:B------:R-:W-:Y:S08]  /*6b00*/  MUFU.EX2 R45, R45 ;  /* 0x0000002d002d7308 */ /* 0x000ff00000000800 */
[----:B------:R-:W5:Y:S01]  /*6b10*/  MUFU.EX2 R60, R60 ;  /* 0x0000003c003c7308 */ /* 0x000f620000000800 */
[----:B----4-:R-:W-:-:S07]  /*6b20*/  F2FP.BF16.F32.PACK_AB R29, R47, R48 ;  /* 0x000000302f1d723e */ /* 0x010fce00000010ff */
[----:B------:R-:W4:Y:S08]  /*6b30*/  MUFU.EX2 R65, R65 ;  /* 0x0000004100417308 */ /* 0x000f300000000800 */
[----:B------:R-:W1:Y:S01]  /*6b40*/  MUFU.EX2 R64, R64 ;  /* 0x0000004000407308 */ /* 0x000e620000000800 */
[----:B-----5:R-:W-:-:S07]  /*6b50*/  F2FP.BF16.F32.PACK_AB R31, R60, R45 ;  /* 0x0000002d3c1f723e */ /* 0x020fce00000010ff */
[----:B------:R-:W-:Y:S01]  /*6b60*/  MUFU.EX2 R62, R62 ;  /* 0x0000003e003e7308 */ /* 0x000fe20000000800 */
[-C--:B----4-:R-:W-:Y:S01]  /*6b70*/  FMUL.FTZ R156, R156, R65.reuse ;  /* 0x000000419c9c7220 */ /* 0x090fe20000410000 */
[-C--:B------:R-:W-:Y:S01]  /*6b80*/  FMUL.FTZ R157, R157, R65.reuse ;  /* 0x000000419d9d7220 */ /* 0x080fe20000410000 */
[-C--:B------:R-:W-:Y:S01]  /*6b90*/  FMUL.FTZ R152, R152, R65.reuse ;  /* 0x0000004198987220 */ /* 0x080fe20000410000 */
[-C--:B------:R-:W-:Y:S01]  /*6ba0*/  FMUL.FTZ R153, R153, R65.reuse ;  /* 0x0000004199997220 */ /* 0x080fe20000410000 */
[-C--:B------:R-:W-:Y:S01]  /*6bb0*/  FMUL.FTZ R72, R72, R65.reuse ;  /* 0x0000004148487220 */ /* 0x080fe20000410000 */
[-C--:B------:R-:W-:Y:S01]  /*6bc0*/  FMUL.FTZ R73, R73, R65.reuse ;  /* 0x0000004149497220 */ /* 0x080fe20000410000 */
[-C--:B------:R-:W-:Y:S01]  /*6bd0*/  FMUL.FTZ R76, R76, R65.reuse ;  /* 0x000000414c4c7220 */ /* 0x080fe20000410000 */
[----:B------:R-:W4:Y:S01]  /*6be0*/  MUFU.EX2 R67, R67 ;  /* 0x0000004300437308 */ /* 0x000f220000000800 */
[-C--:B-1----:R-:W-:Y:S01]  /*6bf0*/  FMUL.FTZ R158, R158, R64.reuse ;  /* 0x000000409e9e7220 */ /* 0x082fe20000410000 */
[-C--:B------:R-:W-:Y:S01]  /*6c00*/  FMUL.FTZ R159, R159, R64.reuse ;  /* 0x000000409f9f7220 */ /* 0x080fe20000410000 */
[-C--:B------:R-:W-:Y:S01]  /*6c10*/  FMUL.FTZ R154, R154, R64.reuse ;  /* 0x000000409a9a7220 */ /* 0x080fe20000410000 */
[-C--:B------:R-:W-:Y:S01]  /*6c20*/  FMUL.FTZ R155, R155, R64.reuse ;  /* 0x000000409b9b7220 */ /* 0x080fe20000410000 */
[-C--:B------:R-:W-:Y:S01]  /*6c30*/  FMUL.FTZ R74, R74, R64.reuse ;  /* 0x000000404a4a7220 */ /* 0x080fe20000410000 */
[-C--:B------:R-:W-:Y:S01]  /*6c40*/  FMUL.FTZ R75, R75, R64.reuse ;  /* 0x000000404b4b7220 */ /* 0x080fe20000410000 */
[-C--:B------:R-:W-:Y:S01]  /*6c50*/  FMUL.FTZ R77, R77, R65.reuse ;  /* 0x000000414d4d7220 */ /* 0x080fe20000410000 */
[----:B------:R-:W1:Y:S01]  /*6c60*/  MUFU.EX2 R166, R35 ;  /* 0x0000002300a67308 */ /* 0x000e620000000800 */
[-C--:B------:R-:W-:Y:S01]  /*6c70*/  FMUL.FTZ R78, R78, R64.reuse ;  /* 0x000000404e4e7220 */ /* 0x080fe20000410000 */
[-C--:B------:R-:W-:Y:S01]  /*6c80*/  FMUL.FTZ R79, R79, R64.reuse ;  /* 0x000000404f4f7220 */ /* 0x080fe20000410000 */
[-C--:B------:R-:W-:Y:S01]  /*6c90*/  FMUL.FTZ R88, R88, R65.reuse ;  /* 0x0000004158587220 */ /* 0x080fe20000410000 */
        /* <DEDUP_REMOVED lines=14> */
[-C--:B------:R-:W-:Y:S01]  /*6d80*/  FMUL.FTZ R106, R106, R64.reuse ;  /* 0x000000406a6a7220 */ /* 0x080fe20000410000 */
[----:B------:R-:W-:Y:S01]  /*6d90*/  FMUL.FTZ R107, R107, R64 ;  /* 0x000000406b6b7220 */ /* 0x000fe20000410000 */
[----:B----4-:R-:W-:Y:S01]  /*6da0*/  F2FP.BF16.F32.PACK_AB R39, R67, R62 ;  /* 0x0000003e4327723e */ /* 0x010fe200000010ff */
[-C--:B-1----:R-:W-:Y:S01]  /*6db0*/  FMUL.FTZ R160, R160, R166.reuse ;  /* 0x000000a6a0a07220 */ /* 0x082fe20000410000 */
[-C--:B------:R-:W-:Y:S01]  /*6dc0*/  FMUL.FTZ R161, R161, R166.reuse ;  /* 0x000000a6a1a17220 */ /* 0x080fe20000410000 */
[-C--:B------:R-:W-:Y:S01]  /*6dd0*/  FMUL.FTZ R148, R148, R166.reuse ;  /* 0x000000a694947220 */ /* 0x080fe20000410000 */
[-C--:B------:R-:W-:Y:S01]  /*6de0*/  FMUL.FTZ R149, R149, R166.reuse ;  /* 0x000000a695957220 */ /* 0x080fe20000410000 */
        /* <DEDUP_REMOVED lines=28> */
[C---:B------:R-:W-:Y:S01]  /*6fb0*/  HMMA.16816.F32.BF16 R156, R28.reuse, R20, R156 ;  /* 0x000000141c9c723c */ /* 0x040fe2000004189c */
        /* <DEDUP_REMOVED lines=15> */
[----:B------:R-:W-:Y:S01]  /*70b0*/  FMUL.FTZ R133, R133, R65 ;  /* 0x0000004185857220 */ /* 0x000fe20000410000 */
[-C--:B------:R-:W-:Y:S01]  /*70c0*/  FMUL.FTZ R134, R134, R64.reuse ;  /* 0x0000004086867220 */ /* 0x080fe20000410000 */
[C---:B------:R-:W-:Y:S01]  /*70d0*/  HMMA.16816.F32.BF16 R76, R28.reuse, R14, R76 ;  /* 0x0000000e1c4c723c */ /* 0x040fe2000004184c */
[----:B------:R-:W-:Y:S01]  /*70e0*/  FMUL.FTZ R135, R135, R64 ;  /* 0x0000004087877220 */ /* 0x000fe20000410000 */
[----:B------:R-:W-:Y:S01]  /*70f0*/  LDSM.16.MT88.4 R32, [R222+0x9400] ;  /* 0x00940000de20783b */ /* 0x000fe20000004200 */
[-C--:B------:R-:W-:Y:S01]  /*7100*/  FMUL.FTZ R140, R140, R166.reuse ;  /* 0x000000a68c8c7220 */ /* 0x080fe20000410000 */
[-C--:B------:R-:W-:Y:S01]  /*7110*/  FMUL.FTZ R141, R141, R166.reuse ;  /* 0x000000a68d8d7220 */ /* 0x080fe20000410000 */
[-C--:B------:R-:W-:Y:S01]  /*7120*/  FMUL.FTZ R142, R142, R167.reuse ;  /* 0x000000a78e8e7220 */ /* 0x080fe20000410000 */
[C---:B---3--:R-:W-:Y:S01]  /*7130*/  HMMA.16816.F32.BF16 R88, R28.reuse, R8, R88 ;  /* 0x000000081c58723c */ /* 0x048fe20000041858 */
        /* <DEDUP_REMOVED lines=11> */
[C---:B--2---:R-:W-:Y:S01]  /*71f0*/  HMMA.16816.F32.BF16 R100, R28.reuse, R4, R100 ;  /* 0x000000041c64723c */ /* 0x044fe20000041864 */
[-C--:B------:R-:W-:Y:S01]  /*7200*/  FMUL.FTZ R129, R129, R166.reuse ;  /* 0x000000a681817220 */ /* 0x080fe20000410000 */
[-C--:B------:R-:W-:Y:S01]  /*7210*/  FMUL.FTZ R130, R130, R167.reuse ;  /* 0x000000a782827220 */ /* 0x080fe20000410000 */
[-C--:B------:R-:W-:Y:S01]  /*7220*/  FMUL.FTZ R131, R131, R167.reuse ;  /* 0x000000a783837220 */ /* 0x080fe20000410000 */
[----:B------:R-:W-:Y:S01]  /*7230*/  MUFU.EX2 R59, R59 ;  /* 0x0000003b003b7308 */ /* 0x000fe20000000800 */
[----:B------:R-:W-:Y:S01]  /*7240*/  FFMA.FTZ R46, R239, R166, R46 ;  /* 0x000000a6ef2e7223 */ /* 0x000fe2000001002e */
[----:B------:R-:W-:Y:S01]  /*7250*/  HMMA.16816.F32.BF16 R104, R28, R6, R104 ;  /* 0x000000061c68723c */ /* 0x000fe20000041868 */
[----:B------:R-:W-:Y:S01]  /*7260*/  FFMA.FTZ R234, R234, R167, R55 ;  /* 0x000000a7eaea7223 */ /* 0x000fe20000010037 */
[----:B------:R-:W-:Y:S01]  /*7270*/  FFMA.FTZ R52, R237, R65, R52 ;  /* 0x00000041ed347223 */ /* 0x000fe20000010034 */
[----:B------:R-:W-:Y:S01]  /*7280*/  FFMA.FTZ R48, R235, R64, R48 ;  /* 0x00000040eb307223 */ /* 0x000fe20000010030 */
        /* <DEDUP_REMOVED lines=12> */
[----:B------:R-:W-:Y:S01]  /*7350*/  FADD.FTZ R45, R45, R48 ;  /* 0x000000302d2d7221 */ /* 0x000fe20000010000 */
[----:B------:R-:W-:Y:S01]  /*7360*/  FADD.FTZ R58, R58, R61 ;  /* 0x0000003d3a3a7221 */ /* 0x000fe20000010000 */
[C---:B------:R-:W-:Y:S01]  /*7370*/  HMMA.16816.F32.BF16 R68, R36.reuse, R12, R68 ;  /* 0x0000000c2444723c */ /* 0x040fe20000041844 */
[----:B------:R-:W-:Y:S01]  /*7380*/  FADD.FTZ R62, R67, R62 ;  /* 0x0000003e433e7221 */ /* 0x000fe20000010000 */
[----:B------:R-:W-:Y:S01]  /*7390*/  FADD.FTZ R49, R49, R50 ;  /* 0x0000003231317221 */ /* 0x000fe20000010000 */
[----:B------:R-:W-:Y:S01]  /*73a0*/  FADD.FTZ R60, R60, R45 ;  /* 0x0000002d3c3c7221 */ /* 0x000fe20000010000 */
[----:B------:R-:W-:Y:S01]  /*73b0*/  MOV R167, R213 ;  /* 0x000000d500a77202 */ /* 0x000fe20000000f00 */
[----:B------:R-:W-:Y:S01]  /*73c0*/  MUFU.EX2 R54, R54 ;  /* 0x0000003600367308 */ /* 0x000fe20000000800 */
[----:B------:R-:W-:Y:S01]  /*73d0*/  HMMA.16816.F32.BF16 R80, R36, R14, R80 ;  /* 0x0000000e2450723c */ /* 0x000fe20000041850 */
[----:B------:R-:W2:Y:S01]  /*73e0*/  LDSM.16.MT88.4 R12, [R220+0xa400] ;  /* 0x00a40000dc0c783b */ /* 0x000ea20000004200 */
[----:B------:R-:W-:-:S04]  /*73f0*/  MOV R166, R212 ;  /* 0x000000d400a67202 */ /* 0x000fc80000000f00 */
[C---:B------:R-:W-:Y:S01]  /*7400*/  HMMA.16816.F32.BF16 R84, R36.reuse, R8, R84 ;  /* 0x000000082454723c */ /* 0x040fe20000041854 */
[----:B------:R-:W-:Y:S05]  /*7410*/  MUFU.EX2 R164, R164 ;  /* 0x000000a400a47308 */ /* 0x000fea0000000800 */
[C---:B------:R-:W-:Y:S01]  /*7420*/  HMMA.16816.F32.BF16 R96, R36.reuse, R10, R96 ;  /* 0x0000000a2460723c */ /* 0x040fe20000041860 */
[----:B------:R-:W3:Y:S02]  /*7430*/  LDSM.16.MT88.4 R8, [R222+0xb400] ;  /* 0x00b40000de08783b */ /* 0x000ee40000004200 */
[----:B------:R-:W4:Y:S03]  /*7440*/  MUFU.EX2 R165, R165 ;  /* 0x000000a500a57308 */ /* 0x000f260000000800 */
[C---:B------:R-:W-:Y:S05]  /*7450*/  HMMA.16816.F32.BF16 R144, R36.reuse, R4, R144 ;  /* 0x000000042490723c */ /* 0x040fea0000041890 */
[----:B------:R-:W-:Y:S01]  /*7460*/  MUFU.EX2 R168, R168 ;  /* 0x000000a800a87308 */ /* 0x000fe20000000800 */
[----:B------:R-:W-:Y:S01]  /*7470*/  HMMA.16816.F32.BF16 R108, R36, R6, R108 ;  /* 0x00000006246c723c */ /* 0x000fe2000004186c */
[----:B------:R-:W5:Y:S05]  /*7480*/  LDSM.16.MT88.4 R4, [R220+0xb400] ;  /* 0x00b40000dc04783b */ /* 0x000f6a0000004200 */
[----:B------:R-:W-:Y:S01]  /*7490*/  HMMA.16816.F32.BF16 R112, R28, R24, R112 ;  /* 0x000000181c70723c */ /* 0x000fe20000041870 */
[----:B------:R-:W1:Y:S01]  /*74a0*/  MUFU.EX2 R181, R181 ;  /* 0x000000b500b57308 */ /* 0x000e620000000800 */
[----:B----4-:R-:W-:Y:S01]  /*74b0*/  F2FP.BF16.F32.PACK_AB R40, R165, R164 ;  /* 0x000000a4a528723e */ /* 0x010fe200000010ff */
[----:B------:R-:W-:-:S03]  /*74c0*/  FADD.FTZ R164, R164, R49 ;  /* 0x00000031a4a47221 */ /* 0x000fc60000010000 */
[C---:B------:R-:W-:Y:S01]  /*74d0*/  HMMA.16816.F32.BF16 R116, R28.reuse, R26, R116 ;  /* 0x0000001a1c74723c */ /* 0x040fe20000041874 */
[----:B------:R-:W-:Y:S02]  /*74e0*/  FADD.FTZ R165, R165, R164 ;  /* 0x000000a4a5a57221 */ /* 0x000fe40000010000 */
[----:B------:R-:W-:Y:S03]  /*74f0*/  MUFU.EX2 R183, R183 ;  /* 0x000000b700b77308 */ /* 0x000fe60000000800 */
[C---:B------:R-:W-:Y:S05]  /*7500*/  HMMA.16816.F32.BF16 R124, R28.reuse, R16, R124 ;  /* 0x000000101c7c723c */ /* 0x040fea000004187c */
[----:B------:R-:W4:Y:S01]  /*7510*/  MUFU.EX2 R188, R188 ;  /* 0x000000bc00bc7308 */ /* 0x000f220000000800 */
[----:B------:R-:W-:Y:S01]  /*7520*/  HMMA.16816.F32.BF16 R132, R28, R18, R132 ;  /* 0x000000121c84723c */ /* 0x000fe20000041884 */
[----:B------:R-:W5:Y:S01]  /*7530*/  LDSM.16.MT88.4 R28, [R220+0x9400] ;  /* 0x00940000dc1c783b */ /* 0x000f620000004200 */
[----:B-1----:R-:W-:Y:S01]  /*7540*/  F2FP.BF16.F32.PACK_AB R42, R181, R168 ;  /* 0x000000a8b52a723e */ /* 0x002fe200000010ff */
[----:B------:R-:W-:Y:S01]  /*7550*/  FADD.FTZ R168, R168, R165 ;  /* 0x000000a5a8a87221 */ /* 0x000fe20000010000 */
[----:B------:R-:W-:-:S02]  /*7560*/  MOV R165, R0 ;  /* 0x0000000000a57202 */ /* 0x000fc40000000f00 */
[----:B------:R-:W-:Y:S01]  /*7570*/  HMMA.16816.F32.BF16 R140, R36, R24, R140 ;  /* 0x00000018248c723c */ /* 0x000fe2000004188c */
[----:B------:R-:W-:Y:S01]  /*7580*/  MUFU.EX2 R187, R187 ;  /* 0x000000bb00bb7308 */ /* 0x000fe20000000800 */
[----:B------:R-:W-:Y:S01]  /*7590*/  FADD.FTZ R181, R181, R168 ;  /* 0x000000a8b5b57221 */ /* 0x000fe20000010000 */
[----:B------:R-:W-:-:S03]  /*75a0*/  MOV R168, R214 ;  /* 0x000000d600a87202 */ /* 0x000fc60000000f00 */
[C---:B------:R-:W-:Y:S01]  /*75b0*/  HMMA.16816.F32.BF16 R120, R36.reuse, R26, R120 ;  /* 0x0000001a2478723c */ /* 0x040fe20000041878 */
[----:B------:R-:W-:Y:S01]  /*75c0*/  F2FP.BF16.F32.PACK_AB R24, R56, R59 ;  /* 0x0000003b3818723e */ /* 0x000fe200000010ff */
[----:B------:R-:W-:Y:S01]  /*75d0*/  FADD.FTZ R59, R59, R58 ;  /* 0x0000003a3b3b7221 */ /* 0x000fe20000010000 */
[----:B------:R-:W1:Y:S01]  /*75e0*/  MUFU.EX2 R190, R190 ;  /* 0x000000be00be7308 */ /* 0x000e620000000800 */
[----:B----4-:R-:W-:Y:S01]  /*75f0*/  F2FP.BF16.F32.PACK_AB R41, R188, R183 ;  /* 0x000000b7bc29723e */ /* 0x010fe200000010ff */
[----:B------:R-:W-:Y:S01]  /*7600*/  FADD.FTZ R183, R183, R60 ;  /* 0x0000003cb7b77221 */ /* 0x000fe20000010000 */
[C---:B------:R-:W-:Y:S01]  /*7610*/  HMMA.16816.F32.BF16 R136, R36.reuse, R16, R136 ;  /* 0x000000102488723c */ /* 0x040fe20000041888 */
[----:B------:R-:W-:Y:S01]  /*7620*/  F2FP.BF16.F32.PACK_AB R26, R54, R57 ;  /* 0x00000039361a723e */ /* 0x000fe200000010ff */
[----:B------:R-:W-:Y:S01]  /*7630*/  FADD.FTZ R56, R56, R59 ;  /* 0x0000003b38387221 */ /* 0x000fe20000010000 */
[----:B------:R-:W-:Y:S02]  /*7640*/  FADD.FTZ R188, R188, R183 ;  /* 0x000000b7bcbc7221 */ /* 0x000fe40000010000 */
[----:B------:R-:W-:Y:S01]  /*7650*/  MUFU.EX2 R189, R189 ;  /* 0x000000bd00bd7308 */ /* 0x000fe20000000800 */
[----:B------:R-:W-:Y:S01]  /*7660*/  HMMA.16816.F32.BF16 R128, R36, R18, R128 ;  /* 0x000000122480723c */ /* 0x000fe20000041880 */
[----:B------:R-:W-:Y:S01]  /*7670*/  LDSM.16.MT88.4 R16, [R220+0x9800] ;  /* 0x00980000dc10783b */ /* 0x000fe20000004200 */
[----:B------:R-:W-:-:S04]  /*7680*/  FADD.FTZ R57, R57, R56 ;  /* 0x0000003839397221 */ /* 0x000fc80000010000 */
[----:B------:R-:W-:Y:S01]  /*7690*/  FADD.FTZ R57, R54, R57 ;  /* 0x0000003936397221 */ /* 0x000fe20000010000 */
[----:B------:R-:W4:Y:S01]  /*76a0*/  MUFU.EX2 R192, R192 ;  /* 0x000000c000c07308 */ /* 0x000f220000000800 */
[----:B-1----:R-:W-:Y:S01]  /*76b0*/  F2FP.BF16.F32.PACK_AB R43, R190, R187 ;  /* 0x000000bbbe2b723e */ /* 0x002fe200000010ff */
[----:B------:R-:W-:-:S04]  /*76c0*/  FADD.FTZ R187, R187, R188 ;  /* 0x000000bcbbbb7221 */ /* 0x000fc80000010000 */
[----:B------:R-:W-:Y:S02]  /*76d0*/  FADD.FTZ R187, R190, R187 ;  /* 0x000000bbbebb7221 */ /* 0x000fe40000010000 */
[----:B------:R-:W-:Y:S01]  /*76e0*/  MUFU.EX2 R194, R194 ;  /* 0x000000c200c27308 */ /* 0x000fe20000000800 */
[C---:B------:R-:W-:Y:S06]  /*76f0*/  HMMA.16816.F32.BF16 R88, R40.reuse, R20, R88 ;  /* 0x000000142858723c */ /* 0x040fec0000041858 */
[----:B------:R-:W-:Y:S01]  /*7700*/  HMMA.16816.F32.BF16 R92, R40, R22, R92 ;  /* 0x00000016285c723c */ /* 0x000fe2000004185c */
[----:B------:R-:W1:Y:S01]  /*7710*/  MUFU.EX2 R195, R195 ;  /* 0x000000c300c37308 */ /* 0x000e620000000800 */
[----:B----4-:R-:W-:Y:S01]  /*7720*/  F2FP.BF16.F32.PACK_AB R25, R192, R189 ;  /* 0x000000bdc019723e */ /* 0x010fe200000010ff */
[----:B------:R-:W-:-:S03]  /*7730*/  FADD.FTZ R189, R189, R62 ;  /* 0x0000003ebdbd7221 */ /* 0x000fc60000010000 */
[C---:B--2---:R-:W-:Y:S01]  /*7740*/  HMMA.16816.F32.BF16 R100, R40.reuse, R12, R100 ;  /* 0x0000000c2864723c */ /* 0x044fe20000041864 */
[----:B------:R-:W-:Y:S02]  /*7750*/  FADD.FTZ R189, R192, R189 ;  /* 0x000000bdc0bd7221 */ /* 0x000fe40000010000 */
[----:B------:R-:W-:Y:S03]  /*7760*/  MUFU.EX2 R200, R200 ;  /* 0x000000c800c87308 */ /* 0x000fe60000000800 */
[C---:B------:R-:W-:Y:S05]  /*7770*/  HMMA.16816.F32.BF16 R104, R40.reuse, R14, R104 ;  /* 0x0000000e2868723c */ /* 0x040fea0000041868 */
[----:B------:R-:W-:Y:S01]  /*7780*/  MUFU.EX2 R203, R203 ;  /* 0x000000cb00cb7308 */ /* 0x000fe20000000800 */
[----:B-1----:R-:W-:Y:S01]  /*7790*/  F2FP.BF16.F32.PACK_AB R27, R195, R194 ;  /* 0x000000c2c31b723e */ /* 0x002fe200000010ff */
[----:B---3--:R-:W-:Y:S01]  /*77a0*/  HMMA.16816.F32.BF16 R112, R40, R8, R112 ;  /* 0x000000082870723c */ /* 0x008fe20000041870 */
[----:B------:R-:W-:-:S04]  /*77b0*/  FADD.FTZ R194, R194, R189 ;  /* 0x000000bdc2c27221 */ /* 0x000fc80000010000 */
[----:B------:R-:W-:Y:S01]  /*77c0*/  FADD.FTZ R194, R195, R194 ;  /* 0x000000c2c3c27221 */ /* 0x000fe20000010000 */
[C---:B------:R-:W-:Y:S01]  /*77d0*/  HMMA.16816.F32.BF16 R116, R40.reuse, R10, R116 ;  /* 0x0000000a2874723c */ /* 0x040fe20000041874 */
[----:B------:R-:W-:Y:S05]  /*77e0*/  MUFU.EX2 R197, R197 ;  /* 0x000000c500c57308 */ /* 0x000fea0000000800 */
[C---:B-----5:R-:W-:Y:S03]  /*77f0*/  HMMA.16816.F32.BF16 R124, R40.reuse, R4, R124 ;  /* 0x00000004287c723c */ /* 0x060fe6000004187c */
[----:B------:R-:W1:Y:S03]  /*7800*/  MUFU.EX2 R180, R180 ;  /* 0x000000b400b47308 */ /* 0x000e660000000800 */
[----:B------:R-:W-:Y:S05]  /*7810*/  HMMA.16816.F32.BF16 R132, R40, R6, R132 ;  /* 0x000000062884723c */ /* 0x000fea0000041884 */
[----:B------:R-:W-:Y:S01]  /*7820*/  MUFU.EX2 R184, R184 ;  /* 0x000000b800b87308 */ /* 0x000fe20000000800 */
[C---:B------:R-:W-:Y:S06]  /*7830*/  HMMA.16816.F32.BF16 R84, R24.reuse, R20, R84 ;  /* 0x000000141854723c */ /* 0x040fec0000041854 */
[C---:B------:R-:W-:Y:S01]  /*7840*/  HMMA.16816.F32.BF16 R96, R24.reuse, R22, R96 ;  /* 0x000000161860723c */ /* 0x040fe20000041860 */
[----:B------:R-:W2:Y:S01]  /*7850*/  LDSM.16.MT88.4 R20, [R222+0x9800] ;  /* 0x00980000de14783b */ /* 0x000ea20000004200 */
[----:B------:R-:W-:Y:S04]  /*7860*/  MUFU.EX2 R191, R191 ;  /* 0x000000bf00bf7308 */ /* 0x000fe80000000800 */
[C---:B------:R-:W-:Y:S04]  /*7870*/  HMMA.16816.F32.BF16 R144, R24.reuse, R12, R144 ;  /* 0x0000000c1890723c */ /* 0x040fe80000041890 */
[----:B------:R-:W-:Y:S02]  /*7880*/  MUFU.EX2 R210, R210 ;  /* 0x000000d200d27308 */ /* 0x000fe40000000800 */
[C---:B------:R-:W-:Y:S01]  /*7890*/  HMMA.16816.F32.BF16 R108, R24.reuse, R14, R108 ;  /* 0x0000000e186c723c */ /* 0x040fe2000004186c */
[----:B------:R-:W3:Y:S05]  /*78a0*/  LDSM.16.MT88.4 R12, [R222+0xa800] ;  /* 0x00a80000de0c783b */ /* 0x000eea0000004200 */
[C---:B------:R-:W-:Y:S01]  /*78b0*/  HMMA.16816.F32.BF16 R140, R24.reuse, R8, R140 ;  /* 0x00000008188c723c */ /* 0x040fe2000004188c */
[----:B------:R-:W-:Y:S05]  /*78c0*/  MUFU.EX2 R182, R182 ;  /* 0x000000b600b67308 */ /* 0x000fea0000000800 */
[C---:B------:R-:W-:Y:S01]  /*78d0*/  HMMA.16816.F32.BF16 R120, R24.reuse, R10, R120 ;  /* 0x0000000a1878723c */ /* 0x040fe20000041878 */
[----:B------:R-:W4:Y:S02]  /*78e0*/  LDSM.16.MT88.4 R8, [R220+0xa800] ;  /* 0x00a80000dc08783b */ /* 0x000f240000004200 */
[----:B------:R-:W-:Y:S03]  /*78f0*/  MUFU.EX2 R175, R175 ;  /* 0x000000af00af7308 */ /* 0x000fe60000000800 */
[C---:B------:R-:W-:Y:S05]  /*7900*/  HMMA.16816.F32.BF16 R136, R24.reuse, R4, R136 ;  /* 0x000000041888723c */ /* 0x040fea0000041888 */
[----:B------:R-:W-:Y:S01]  /*7910*/  MUFU.EX2 R170, R170 ;  /* 0x000000aa00aa7308 */ /* 0x000fe20000000800 */
[----:B------:R-:W-:Y:S01]  /*7920*/  HMMA.16816.F32.BF16 R128, R24, R6, R128 ;  /* 0x000000061880723c */ /* 0x000fe20000041880 */
[----:B------:R-:W5:Y:S05]  /*7930*/  LDSM.16.MT88.4 R4, [R222+0xb800] ;  /* 0x00b80000de04783b */ /* 0x000f6a0000004200 */
[C---:B------:R-:W-:Y:S01]  /*7940*/  HMMA.16816.F32.BF16 R156, R40.reuse, R32, R156 ;  /* 0x00000020289c723c */ /* 0x040fe2000004189c */
[----:B------:R-:W-:Y:S05]  /*7950*/  MUFU.EX2 R185, R185 ;  /* 0x000000b900b97308 */ /* 0x000fea0000000800 */
[C---:B------:R-:W-:Y:S03]  /*7960*/  HMMA.16816.F32.BF16 R152, R40.reuse, R34, R152 ;  /* 0x000000222898723c */ /* 0x040fe60000041898 */
[----:B------:R-:W-:Y:S03]  /*7970*/  MUFU.EX2 R176, R176 ;  /* 0x000000b000b07308 */ /* 0x000fe60000000800 */
[C---:B------:R-:W-:Y:S05]  /*7980*/  HMMA.16816.F32.BF16 R72, R40.reuse, R28, R72 ;  /* 0x0000001c2848723c */ /* 0x040fea0000041848 */
[----:B------:R-:W-:Y:S01]  /*7990*/  MUFU.EX2 R173, R173 ;  /* 0x000000ad00ad7308 */ /* 0x000fe20000000800 */
[----:B------:R-:W-:Y:S06]  /*79a0*/  HMMA.16816.F32.BF16 R76, R40, R30, R76 ;  /* 0x0000001e284c723c */ /* 0x000fec000004184c */
[C---:B------:R-:W-:Y:S01]  /*79b0*/  HMMA.16816.F32.BF16 R68, R24.reuse, R28, R68 ;  /* 0x0000001c1844723c */ /* 0x040fe20000041844 */
[----:B------:R-:W-:Y:S01]  /*79c0*/  FFMA.FTZ R41, R211, UR24, -R186 ;  /* 0x00000018d3297c23 */ /* 0x000fe200080108ba */
[--C-:B------:R-:W-:Y:S01]  /*79d0*/  FFMA.FTZ R42, R208, UR24, -R179.reuse ;  /* 0x00000018d02a7c23 */ /* 0x100fe200080108b3 */
[--C-:B------:R-:W-:Y:S01]  /*79e0*/  FFMA.FTZ R43, R204, UR24, -R179.reuse ;  /* 0x00000018cc2b7c23 */ /* 0x100fe200080108b3 */
[----:B------:R-:W-:Y:S01]  /*79f0*/  FFMA.FTZ R211, R196, UR24, -R179 ;  /* 0x00000018c4d37c23 */ /* 0x000fe200080108b3 */
[--C-:B------:R-:W-:Y:S01]  /*7a00*/  FFMA.FTZ R196, R207, UR24, -R172.reuse ;  /* 0x00000018cfc47c23 */ /* 0x100fe200080108ac */
[C---:B------:R-:W-:Y:S01]  /*7a10*/  HMMA.16816.F32.BF16 R80, R24.reuse, R30, R80 ;  /* 0x0000001e1850723c */ /* 0x040fe20000041850 */
[----:B------:R-:W-:Y:S01]  /*7a20*/  FFMA.FTZ R204, R199, UR24, -R172 ;  /* 0x00000018c7cc7c23 */ /* 0x000fe200080108ac */
[--C-:B------:R-:W-:Y:S01]  /*7a30*/  FFMA.FTZ R208, R201, UR24, -R186.reuse ;  /* 0x00000018c9d07c23 */ /* 0x100fe200080108ba */
[----:B------:R-:W-:Y:S01]  /*7a40*/  FFMA.FTZ R40, R215, UR24, -R186 ;  /* 0x00000018d7287c23 */ /* 0x000fe200080108ba */
[----:B------:R-:W-:Y:S01]  /*7a50*/  FFMA.FTZ R207, R209, UR24, -R172 ;  /* 0x00000018d1cf7c23 */ /* 0x000fe200080108ac */
[--C-:B------:R-:W-:Y:S01]  /*7a60*/  FFMA.FTZ R199, R205, UR24, -R186.reuse ;  /* 0x00000018cdc77c23 */ /* 0x100fe200080108ba */
[----:B------:R-:W5:Y:S01]  /*7a70*/  LDSM.16.MT88.4 R28, [R220+0xb800] ;  /* 0x00b80000dc1c783b */ /* 0x000f620000004200 */
[----:B------:R-:W-:Y:S01]  /*7a80*/  FFMA.FTZ R201, R202, UR24, -R169 ;  /* 0x00000018cac97c23 */ /* 0x000fe200080108a9 */
[C---:B------:R-:W-:Y:S01]  /*7a90*/  HMMA.16816.F32.BF16 R160, R24.reuse, R32, R160 ;  /* 0x0000002018a0723c */ /* 0x040fe200000418a0 */
[----:B------:R-:W-:Y:S01]  /*7aa0*/  MUFU.EX2 R40, R40 ;  /* 0x0000002800287308 */ /* 0x000fe20000000800 */
[--C-:B------:R-:W-:Y:S01]  /*7ab0*/  FFMA.FTZ R205, R178, UR24, -R179.reuse ;  /* 0x00000018b2cd7c23 */ /* 0x100fe200080108b3 */
[----:B------:R-:W-:Y:S01]  /*7ac0*/  FFMA.FTZ R186, R193, UR24, -R186 ;  /* 0x00000018c1ba7c23 */ /* 0x000fe200080108ba */
[----:B------:R-:W-:Y:S01]  /*7ad0*/  FFMA.FTZ R179, R174, UR24, -R179 ;  /* 0x00000018aeb37c23 */ /* 0x000fe200080108b3 */
[----:B------:R-:W-:Y:S01]  /*7ae0*/  FFMA.FTZ R193, R198, UR24, -R169 ;  /* 0x00000018c6c17c23 */ /* 0x000fe200080108a9 */
[----:B------:R-:W-:Y:S01]  /*7af0*/  HMMA.16816.F32.BF16 R148, R24, R34, R148 ;  /* 0x000000221894723c */ /* 0x000fe20000041894 */
[----:B-1----:R-:W-:Y:S01]  /*7b00*/  F2FP.BF16.F32.PACK_AB R33, R180, R197 ;  /* 0x000000c5b421723e */ /* 0x002fe200000010ff */
[----:B------:R-:W1:Y:S01]  /*7b10*/  LDSM.16.MT88.4 R24, [R222+0x9c00] ;  /* 0x009c0000de18783b */ /* 0x000e620000004200 */
[----:B------:R-:W2:Y:S01]  /*7b20*/  MUFU.EX2 R41, R41 ;  /* 0x0000002900297308 */ /* 0x000ea20000000800 */
[--C-:B------:R-:W-:Y:S01]  /*7b30*/  FFMA.FTZ R174, R177, UR24, -R172.reuse ;  /* 0x00000018b1ae7c23 */ /* 0x100fe200080108ac */
[----:B------:R-:W-:Y:S01]  /*7b40*/  FFMA.FTZ R172, R171, UR24, -R172 ;  /* 0x00000018abac7c23 */ /* 0x000fe200080108ac */
[----:B------:R-:W-:-:S04]  /*7b50*/  FADD.FTZ R197, R197, R194 ;  /* 0x000000c2c5c57221 */ /* 0x000fc80000010000 */
[----:B------:R-:W-:Y:S01]  /*7b60*/  FADD.FTZ R180, R180, R197 ;  /* 0x000000c5b4b47221 */ /* 0x000fe20000010000 */
[----:B------:R-:W-:Y:S08]  /*7b70*/  MUFU.EX2 R42, R42 ;  /* 0x0000002a002a7308 */ /* 0x000ff00000000800 */
[----:B------:R-:W3:Y:S01]  /*7b80*/  MUFU.EX2 R43, R43 ;  /* 0x0000002b002b7308 */ /* 0x000ee20000000800 */
[----:B--2---:R-:W-:Y:S01]  /*7b90*/  F2FP.BF16.F32.PACK_AB R32, R41, R40 ;  /* 0x000000282920723e */ /* 0x004fe200000010ff */
[----:B------:R-:W-:-:S04]  /*7ba0*/  FADD.FTZ R40, R40, R57 ;  /* 0x0000003928287221 */ /* 0x000fc80000010000 */
[----:B------:R-:W-:Y:S02]  /*7bb0*/  FADD.FTZ R40, R41, R40 ;  /* 0x0000002829287221 */ /* 0x000fe40000010000 */
[----:B------:R-:W2:Y:S08]  /*7bc0*/  MUFU.EX2 R211, R211 ;  /* 0x000000d300d37308 */ /* 0x000eb00000000800 */
[----:B------:R-:W-:Y:S01]  /*7bd0*/  MUFU.EX2 R196, R196 ;  /* 0x000000c400c47308 */ /* 0x000fe20000000800 */
[----:B---3--:R-:W-:Y:S01]  /*7be0*/  F2FP.BF16.F32.PACK_AB R36, R43, R42 ;  /* 0x0000002a2b24723e */ /* 0x008fe200000010ff */
[----:B------:R-:W-:-:S04]  /*7bf0*/  FADD.FTZ R42, R42, R181 ;  /* 0x000000b52a2a7221 */ /* 0x000fc80000010000 */
[----:B------:R-:W-:Y:S02]  /*7c00*/  FADD.FTZ R43, R43, R42 ;  /* 0x0000002a2b2b7221 */ /* 0x000fe40000010000 */
        /* <DEDUP_REMOVED lines=13> */
[----:B------:R-:W2:Y:S01]  /*7ce0*/  MUFU.EX2 R201, R201 ;  /* 0x000000c900c97308 */ /* 0x000ea20000000800 */
[C---:B------:R-:W-:Y:S06]  /*7cf0*/  HMMA.16816.F32.BF16 R156, R36.reuse, R20, R156 ;  /* 0x00000014249c723c */ /* 0x040fec000004189c */
[----:B------:R-:W-:Y:S01]  /*7d00*/  HMMA.16816.F32.BF16 R152, R36, R22, R152 ;  /* 0x000000162498723c */ /* 0x000fe20000041898 */
[----:B------:R-:W1:Y:S01]  /*7d10*/  MUFU.EX2 R193, R193 ;  /* 0x000000c100c17308 */ /* 0x000e620000000800 */
[----:B---3--:R-:W-:Y:S01]  /*7d20*/  F2FP.BF16.F32.PACK_AB R34, R208, R199 ;  /* 0x000000c7d022723e */ /* 0x008fe200000010ff */
[----:B------:R-:W-:-:S03]  /*7d30*/  FADD.FTZ R199, R199, R40 ;  /* 0x00000028c7c77221 */ /* 0x000fc60000010000 */
[C---:B------:R-:W-:Y:S01]  /*7d40*/  HMMA.16816.F32.BF16 R72, R36.reuse, R16, R72 ;  /* 0x000000102448723c */ /* 0x040fe20000041848 */
[----:B------:R-:W-:Y:S02]  /*7d50*/  FADD.FTZ R208, R208, R199 ;  /* 0x000000c7d0d07221 */ /* 0x000fe40000010000 */
[----:B------:R-:W3:Y:S01]  /*7d60*/  MUFU.EX2 R205, R205 ;  /* 0x000000cd00cd7308 */ /* 0x000ee20000000800 */
[C---:B--2---:R-:W-:Y:S01]  /*7d70*/  F2FP.BF16.F32.PACK_AB R35, R184.reuse, R201 ;  /* 0x000000c9b823723e */ /* 0x044fe200000010ff */
[----:B------:R-:W-:Y:S01]  /*7d80*/  FADD.FTZ R201, R201, R180 ;  /* 0x000000b4c9c97221 */ /* 0x000fe20000010000 */
[C---:B------:R-:W-:Y:S03]  /*7d90*/  HMMA.16816.F32.BF16 R76, R36.reuse, R18, R76 ;  /* 0x00000012244c723c */ /* 0x040fe6000004184c */
[----:B------:R-:W-:Y:S02]  /*7da0*/  FADD.FTZ R184, R184, R201 ;  /* 0x000000c9b8b87221 */ /* 0x000fe40000010000 */
[----:B------:R-:W2:Y:S01]  /*7db0*/  MUFU.EX2 R174, R174 ;  /* 0x000000ae00ae7308 */ /* 0x000ea20000000800 */
[C---:B------:R-:W-:Y:S06]  /*7dc0*/  HMMA.16816.F32.BF16 R88, R36.reuse, R12, R88 ;  /* 0x0000000c2458723c */ /* 0x040fec0000041858 */
[C---:B------:R-:W-:Y:S01]  /*7dd0*/  HMMA.16816.F32.BF16 R92, R36.reuse, R14, R92 ;  /* 0x0000000e245c723c */ /* 0x040fe2000004185c */
[----:B------:R-:W-:Y:S05]  /*7de0*/  MUFU.EX2 R186, R186 ;  /* 0x000000ba00ba7308 */ /* 0x000fea0000000800 */
[C---:B----4-:R-:W-:Y:S03]  /*7df0*/  HMMA.16816.F32.BF16 R100, R36.reuse, R8, R100 ;  /* 0x000000082464723c */ /* 0x050fe60000041864 */
[----:B------:R-:W4:Y:S03]  /*7e00*/  MUFU.EX2 R179, R179 ;  /* 0x000000b300b37308 */ /* 0x000f260000000800 */
[C---:B------:R-:W-:Y:S05]  /*7e10*/  HMMA.16816.F32.BF16 R104, R36.reuse, R10, R104 ;  /* 0x0000000a2468723c */ /* 0x040fea0000041868 */
[----:B------:R-:W4:Y:S01]  /*7e20*/  MUFU.EX2 R172, R172 ;  /* 0x000000ac00ac7308 */ /* 0x000f220000000800 */
[C---:B-----5:R-:W-:Y:S06]  /*7e30*/  HMMA.16816.F32.BF16 R112, R36.reuse, R4, R112 ;  /* 0x000000042470723c */ /* 0x060fec0000041870 */
[----:B------:R-:W-:Y:S01]  /*7e40*/  HMMA.16816.F32.BF16 R116, R36, R6, R116 ;  /* 0x000000062474723c */ /* 0x000fe20000041874 */
[----:B------:R-:W-:Y:S05]  /*7e50*/  MUFU.EX2 R66, R66 ;  /* 0x0000004200427308 */ /* 0x000fea0000000800 */
[C---:B------:R-:W-:Y:S06]  /*7e60*/  HMMA.16816.F32.BF16 R160, R32.reuse, R20, R160 ;  /* 0x0000001420a0723c */ /* 0x040fec00000418a0 */
[C---:B------:R-:W-:Y:S01]  /*7e70*/  HMMA.16816.F32.BF16 R148, R32.reuse, R22, R148 ;  /* 0x000000162094723c */ /* 0x040fe20000041894 */
[----:B------:R-:W5:Y:S05]  /*7e80*/  LDSM.16.MT88.4 R20, [R220+0x9c00] ;  /* 0x009c0000dc14783b */ /* 0x000f6a0000004200 */
        /* <DEDUP_REMOVED lines=13> */
[----:B------:R-:W-:Y:S06]  /*7f60*/  HMMA.16816.F32.BF16 R128, R32, R30, R128 ;  /* 0x0000001e2080723c */ /* 0x000fec0000041880 */
[----:B------:R-:W-:Y:S01]  /*7f70*/  HMMA.16816.F32.BF16 R124, R36, R28, R124 ;  /* 0x0000001c247c723c */ /* 0x000fe2000004187c */
[----:B------:R-:W-:-:S05]  /*7f80*/  FFMA.FTZ R33, R44, UR24, -R169 ;  /* 0x000000182c217c23 */ /* 0x000fca00080108a9 */
[----:B------:R-:W-:Y:S01]  /*7f90*/  HMMA.16816.F32.BF16 R132, R36, R30, R132 ;  /* 0x0000001e2484723c */ /* 0x000fe20000041884 */
[----:B------:R-:W5:Y:S01]  /*7fa0*/  MUFU.EX2 R33, R33 ;  /* 0x0000002100217308 */ /* 0x000f620000000800 */
[----:B------:R-:W-:Y:S01]  /*7fb0*/  F2FP.BF16.F32.PACK_AB R28, R210, R191 ;  /* 0x000000bfd21c723e */ /* 0x000fe200000010ff */
[----:B------:R-:W-:Y:S01]  /*7fc0*/  FADD.FTZ R191, R191, R208 ;  /* 0x000000d0bfbf7221 */ /* 0x000fe20000010000 */
[----:B-1----:R-:W-:Y:S01]  /*7fd0*/  F2FP.BF16.F32.PACK_AB R29, R170, R193 ;  /* 0x000000c1aa1d723e */ /* 0x002fe200000010ff */
[----:B------:R-:W-:Y:S02]  /*7fe0*/  FADD.FTZ R193, R193, R184 ;  /* 0x000000b8c1c17221 */ /* 0x000fe40000010000 */
[----:B---3--:R-:W-:Y:S01]  /*7ff0*/  F2FP.BF16.F32.PACK_AB R36, R205, R182 ;  /* 0x000000b6cd24723e */ /* 0x008fe200000010ff */
[----:B------:R-:W-:Y:S01]  /*8000*/  FADD.FTZ R182, R182, R211 ;  /* 0x000000d3b6b67221 */ /* 0x000fe20000010000 */
[----:B--2---:R-:W-:Y:S01]  /*8010*/  F2FP.BF16.F32.PACK_AB R37, R175, R174 ;  /* 0x000000aeaf25723e */ /* 0x004fe200000010ff */
[----:B------:R-:W-:Y:S01]  /*8020*/  FADD.FTZ R174, R174, R203 ;  /* 0x000000cbaeae7221 */ /* 0x000fe20000010000 */
[----:B----4-:R-:W-:Y:S01]  /*8030*/  F2FP.BF16.F32.PACK_AB R38, R179, R176 ;  /* 0x000000b0b326723e */ /* 0x010fe200000010ff */
[----:B------:R-:W-:Y:S01]  /*8040*/  FADD.FTZ R210, R210, R191 ;  /* 0x000000bfd2d27221 */ /* 0x000fe20000010000 */
[----:B------:R-:W-:Y:S01]  /*8050*/  F2FP.BF16.F32.PACK_AB R39, R172, R173 ;  /* 0x000000adac27723e */ /* 0x000fe200000010ff */
[----:B------:R-:W-:Y:S01]  /*8060*/  FADD.FTZ R193, R170, R193 ;  /* 0x000000c1aac17221 */ /* 0x000fe20000010000 */
[----:B------:R-:W-:Y:S01]  /*8070*/  F2FP.BF16.F32.PACK_AB R30, R186, R185 ;  /* 0x000000b9ba1e723e */ /* 0x000fe200000010ff */
[----:B------:R-:W-:Y:S01]  /*8080*/  FADD.FTZ R205, R205, R182 ;  /* 0x000000b6cdcd7221 */ /* 0x000fe20000010000 */
[----:B------:R-:W-:Y:S01]  /*8090*/  FADD.FTZ R174, R175, R174 ;  /* 0x000000aeafae7221 */ /* 0x000fe20000010000 */
[----:B-----5:R-:W-:Y:S01]  /*80a0*/  F2FP.BF16.F32.PACK_AB R31, R33, R66 ;  /* 0x00000042211f723e */ /* 0x020fe200000010ff */
[----:B------:R-:W-:Y:S01]  /*80b0*/  FADD.FTZ R185, R185, R210 ;  /* 0x000000d2b9b97221 */ /* 0x000fe20000010000 */
[----:B------:R-:W-:Y:S01]  /*80c0*/  FADD.FTZ R66, R66, R193 ;  /* 0x000000c142427221 */ /* 0x000fe20000010000 */
[----:B------:R-:W-:Y:S01]  /*80d0*/  FADD.FTZ R176, R176, R205 ;  /* 0x000000cdb0b07221 */ /* 0x000fe20000010000 */
[----:B------:R-:W-:Y:S01]  /*80e0*/  FADD.FTZ R173, R173, R174 ;  /* 0x000000aeadad7221 */ /* 0x000fe20000010000 */
[----:B------:R-:W-:Y:S01]  /*80f0*/  HMMA.16816.F32.BF16 R156, R36, R24, R156 ;  /* 0x00000018249c723c */ /* 0x000fe2000004189c */
[----:B------:R-:W-:Y:S01]  /*8100*/  FADD.FTZ R239, R186, R185 ;  /* 0x000000b9baef7221 */ /* 0x000fe20000010000 */
[----:B------:R-:W-:Y:S01]  /*8110*/  FADD.FTZ R234, R33, R66 ;  /* 0x0000004221ea7221 */ /* 0x000fe20000010000 */
[----:B------:R-:W-:Y:S01]  /*8120*/  FADD.FTZ R237, R179, R176 ;  /* 0x000000b0b3ed7221 */ /* 0x000fe20000010000 */
[----:B------:R-:W-:-:S02]  /*8130*/  FADD.FTZ R235, R172, R173 ;  /* 0x000000adaceb7221 */ /* 0x000fc40000010000 */
        /* <DEDUP_REMOVED lines=27> */
[----:B------:R-:W-:Y:S02]  /*82f0*/  USHF.R.S32.HI UR4, URZ, 0x1f, UR25 ;  /* 0x0000001f3f047899 */ /* 0x000fe40008011419 */
[----:B------:R-:W-:Y:S02]  /*8300*/  UIMAD.WIDE.U32 UR26, UR25, UR10, URZ ;  /* 0x0000000a191a72a5 */ /* 0x000fe4000f8e003f */
[----:B------:R-:W-:Y:S02]  /*8310*/  UIMAD UR4, UR4, UR10, URZ ;  /* 0x0000000a040472a4 */ /* 0x000fe4000f8e023f */
[----:B------:R-:W-:Y:S02]  /*8320*/  UISETP.NE.AND UP0, UPT, UR23, 0x3, UPT ;  /* 0x000000031700788c */ /* 0x000fe4000bf05270 */
[----:B------:R-:W-:Y:S01]  /*8330*/  UIMAD UR4, UR25, UR11, UR4 ;  /* 0x0000000b190472a4 */ /* 0x000fe2000f8e0204 */
[----:B------:R-:W-:Y:S02]  /*8340*/  IMAD.U32 R8, RZ, RZ, UR26 ;  /* 0x0000001aff087e24 */ /* 0x000fe4000f8e00ff */
[----:B------:R-:W-:Y:S01]  /*8350*/  IMAD.U32 R9, RZ, RZ, UR27 ;  /* 0x0000001bff097e24 */ /* 0x000fe2000f8e00ff */
[----:B------:R-:W-:Y:S01]  /*8360*/  UIADD3 UR4, UR27, UR4, URZ ;  /* 0x000000041b047290 */ /* 0x000fe2000fffe03f */
[----:B------:R-:W-:Y:S01]  /*8370*/  BAR.SYNC.DEFER_BLOCKING 0x0 ;  /* 0x0000000000007b1d */ /* 0x000fe20000010000 */
[----:B------:R-:W-:-:S04]  /*8380*/  LEA R4, P0, R8, R232, 0x6 ;  /* 0x000000e808047211 */ /* 0x000fc800078030ff */
[----:B------:R-:W-:Y:S01]  /*8390*/  IMAD.U32 R5, RZ, RZ, UR4 ;  /* 0x00000004ff057e24 */ /* 0x000fe2000f8e00ff */
[----:B------:R-:W-:Y:S01]  /*83a0*/  LEA R6, P1, R4, UR6, 0x1 ;  /* 0x0000000604067c11 */ /* 0x000fe2000f8208ff */
[----:B------:R-:W-:-:S03]  /*83b0*/  UIADD3 UR4, UR23, -0x3, URZ ;  /* 0xfffffffd17047890 */ /* 0x000fc6000fffe03f */
[----:B------:R-:W-:Y:S02]  /*83c0*/  LEA.HI.X R5, R8, R241, R5, 0x6, P0 ;  /* 0x000000f108057211 */ /* 0x000fe400000f3405 */
[----:B------:R-:W-:Y:S02]  /*83d0*/  IADD3 R8, P0, R6, UR22, RZ ;  /* 0x0000001606087c10 */ /* 0x000fe4000ff1e0ff */
[----:B------:R-:W-:-:S04]  /*83e0*/  LEA.HI.X R7, R4, UR7, R5, 0x1, P1 ;  /* 0x0000000704077c11 */ /* 0x000fc800088f0c05 */
[----:B------:R-:W-:Y:S01]  /*83f0*/  IADD3.X R9, R7, UR21, RZ, P0, !PT ;  /* 0x0000001507097c10 */ /* 0x000fe200087fe4ff */
        /* <DEDUP_REMOVED lines=17> */
[----:B------:R-:W5:Y:S04]  /*8510*/  LDSM.16.M88.4 R188, [R223] ;  /* 0x00000000dfbc783b */ /* 0x000f680000000200 */
[----:B------:R-:W5:Y:S04]  /*8520*/  LDSM.16.M88.4 R196, [R221+0x6000] ;  /* 0x00600000ddc4783b */ /* 0x000f680000000200 */
[----:B------:R-:W5:Y:S04]  /*8530*/  LDSM.16.M88.4 R208, [R221+0x6c00] ;  /* 0x006c0000ddd0783b */ /* 0x000f680000000200 */
[----:B------:R-:W5:Y:S01]  /*8540*/  LDSM.16.M88.4 R192, [R221+0x6800] ;  /* 0x00680000ddc0783b */ /* 0x000f620000000200 */
[C---:B--2---:R-:W-:Y:S03]  /*8550*/  HMMA.16816.F32.BF16 R20, R60.reuse, R172, RZ ;  /* 0x000000ac3c14723c */ /* 0x044fe600000418ff */
[----:B------:R-:W-:Y:S04]  /*8560*/  LDSM.16.M88.4 R48, [R224+0x7000] ;  /* 0x00700000e030783b */ /* 0x000fe80000000200 */
[----:B------:R-:W-:Y:S01]  /*8570*/  LDSM.16.M88.4 R52, [R225+0x3000] ;  /* 0x00300000e134783b */ /* 0x000fe20000000200 */
[----:B------:R-:W-:Y:S03]  /*8580*/  HMMA.16816.F32.BF16 R16, R60, R174, RZ ;  /* 0x000000ae3c10723c */ /* 0x000fe600000418ff */
[----:B------:R-:W-:Y:S03]  /*8590*/  LDSM.16.M88.4 R44, [R224+0x7400] ;  /* 0x00740000e02c783b */ /* 0x000fe60000000200 */
[C---:B------:R-:W-:Y:S01]  /*85a0*/  HMMA.16816.F32.BF16 R176, R56.reuse, R172, RZ ;  /* 0x000000ac38b0723c */ /* 0x040fe200000418ff */
[----:B------:R-:W-:Y:S04]  /*85b0*/  LDSM.16.M88.4 R40, [R224+0x7800] ;  /* 0x00780000e028783b */ /* 0x000fe80000000200 */
[----:B------:R-:W-:Y:S01]  /*85c0*/  LDSM.16.M88.4 R204, [R223+0x3000] ;  /* 0x00300000dfcc783b */ /* 0x000fe20000000200 */
[C---:B------:R-:W-:Y:S03]  /*85d0*/  HMMA.16816.F32.BF16 R172, R56.reuse, R174, RZ ;  /* 0x000000ae38ac723c */ /* 0x040fe600000418ff */
[----:B------:R-:W0:Y:S03]  /*85e0*/  LDGDEPBAR ;  /* 0x00000000000079af */ /* 0x000e260000000000 */
[-C--:B---3--:R-:W-:Y:S06]  /*85f0*/  HMMA.16816.F32.BF16 R184, R56, R180.reuse, RZ ;  /* 0x000000b438b8723c */ /* 0x088fec00000418ff */
[C---:B------:R-:W-:Y:S06]  /*8600*/  HMMA.16816.F32.BF16 R28, R60.reuse, R180, RZ ;  /* 0x000000b43c1c723c */ /* 0x040fec00000418ff */
[-C--:B------:R-:W-:Y:S06]  /*8610*/  HMMA.16816.F32.BF16 R24, R60, R182.reuse, RZ ;  /* 0x000000b63c18723c */ /* 0x080fec00000418ff */
[----:B------:R-:W-:Y:S06]  /*8620*/  HMMA.16816.F32.BF16 R180, R56, R182, RZ ;  /* 0x000000b638b4723c */ /* 0x000fec00000418ff */
[C---:B----4-:R-:W-:Y:S06]  /*8630*/  HMMA.16816.F32.BF16 R12, R60.reuse, R164, RZ ;  /* 0x000000a43c0c723c */ /* 0x050fec00000418ff */
[----:B-1----:R-:W-:Y:S06]  /*8640*/  HMMA.16816.F32.BF16 R8, R60, R166, RZ ;  /* 0x000000a63c08723c */ /* 0x002fec00000418ff */
[----:B------:R-:W-:Y:S06]  /*8650*/  HMMA.16816.F32.BF16 R168, R56, R164, RZ ;  /* 0x000000a438a8723c */ /* 0x000fec00000418ff */
[-C--:B-----5:R-:W-:Y:S06]  /*8660*/  HMMA.16816.F32.BF16 R4, R60, R36.reuse, RZ ;  /* 0x000000243c04723c */ /* 0x0a0fec00000418ff */
[C---:B------:R-:W-:Y:S06]  /*8670*/  HMMA.16816.F32.BF16 R64, R56.reuse, R36, RZ ;  /* 0x000000243840723c */ /* 0x040fec00000418ff */
[----:B------:R-:W-:Y:S06]  /*8680*/  HMMA.16816.F32.BF16 R164, R56, R166, RZ ;  /* 0x000000a638a4723c */ /* 0x000fec00000418ff */
[-C--:B------:R-:W-:Y:S06]  /*8690*/  HMMA.16816.F32.BF16 R60, R60, R38.reuse, RZ ;  /* 0x000000263c3c723c */ /* 0x080fec00000418ff */
[----:B------:R-:W-:Y:S01]  /*86a0*/  HMMA.16816.F32.BF16 R56, R56, R38, RZ ;  /* 0x000000263838723c */ /* 0x000fe200000418ff */
[----:B------:R-:W-:Y:S05]  /*86b0*/  LDSM.16.M88.4 R36, [R224+0x7c00] ;  /* 0x007c0000e024783b */ /* 0x000fea0000000200 */
[C---:B------:R-:W-:Y:S06]  /*86c0*/  HMMA.16816.F32.BF16 R20, R200.reuse, R32, R20 ;  /* 0x00000020c814723c */ /* 0x040fec0000041814 */
[----:B------:R-:W-:Y:S06]  /*86d0*/  HMMA.16816.F32.BF16 R16, R200, R34, R16 ;  /* 0x00000022c810723c */ /* 0x000fec0000041810 */
[C---:B------:R-:W-:Y:S06]  /*86e0*/  HMMA.16816.F32.BF16 R176, R188.reuse, R32, R176 ;  /* 0x00000020bcb0723c */ /* 0x040fec00000418b0 */
[C---:B------:R-:W-:Y:S01]  /*86f0*/  HMMA.16816.F32.BF16 R172, R188.reuse, R34, R172 ;  /* 0x00000022bcac723c */ /* 0x040fe200000418ac */
[----:B------:R-:W1:Y:S05]  /*8700*/  LDSM.16.M88.4 R32, [R225+0x2000] ;  /* 0x00200000e120783b */ /* 0x000e6a0000000200 */
[-C--:B------:R-:W-:Y:S06]  /*8710*/  HMMA.16816.F32.BF16 R184, R188, R196.reuse, R184 ;  /* 0x000000c4bcb8723c */ /* 0x080fec00000418b8 */
[C---:B------:R-:W-:Y:S06]  /*8720*/  HMMA.16816.F32.BF16 R28, R200.reuse, R196, R28 ;  /* 0x000000c4c81c723c */ /* 0x040fec000004181c */
[-C--:B------:R-:W-:Y:S06]  /*8730*/  HMMA.16816.F32.BF16 R24, R200, R198.reuse, R24 ;  /* 0x000000c6c818723c */ /* 0x080fec0000041818 */
[----:B------:R-:W-:Y:S01]  /*8740*/  HMMA.16816.F32.BF16 R180, R188, R198, R180 ;  /* 0x000000c6bcb4723c */ /* 0x000fe200000418b4 */
[----:B------:R-:W-:Y:S05]  /*8750*/  LDSM.16.M88.4 R196, [R221+0x7400] ;  /* 0x00740000ddc4783b */ /* 0x000fea0000000200 */
[C---:B------:R-:W-:Y:S06]  /*8760*/  HMMA.16816.F32.BF16 R4, R200.reuse, R208, R4 ;  /* 0x000000d0c804723c */ /* 0x040fec0000041804 */
[C---:B------:R-:W-:Y:S06]  /*8770*/  HMMA.16816.F32.BF16 R12, R200.reuse, R192, R12 ;  /* 0x000000c0c80c723c */ /* 0x040fec000004180c */
[C---:B------:R-:W-:Y:S06]  /*8780*/  HMMA.16816.F32.BF16 R8, R200.reuse, R194, R8 ;  /* 0x000000c2c808723c */ /* 0x040fec0000041808 */
[----:B------:R-:W-:Y:S01]  /*8790*/  HMMA.16816.F32.BF16 R60, R200, R210, R60 ;  /* 0x000000d2c83c723c */ /* 0x000fe2000004183c */
[----:B------:R-:W-:Y:S05]  /*87a0*/  LDSM.16.M88.4 R200, [R221+0x7000] ;  /* 0x00700000ddc8783b */ /* 0x000fea0000000200 */
[C---:B------:R-:W-:Y:S06]  /*87b0*/  HMMA.16816.F32.BF16 R64, R188.reuse, R208, R64 ;  /* 0x000000d0bc40723c */ /* 0x040fec0000041840 */
[C---:B------:R-:W-:Y:S06]  /*87c0*/  HMMA.16816.F32.BF16 R168, R188.reuse, R192, R168 ;  /* 0x000000c0bca8723c */ /* 0x040fec00000418a8 */
[C---:B------:R-:W-:Y:S01]  /*87d0*/  HMMA.16816.F32.BF16 R56, R188.reuse, R210, R56 ;  /* 0x000000d2bc38723c */ /* 0x040fe20000041838 */
[----:B------:R-:W2:Y:S05]  /*87e0*/  LDSM.16.M88.4 R208, [R223+0x2000] ;  /* 0x00200000dfd0783b */ /* 0x000eaa0000000200 */
[----:B------:R-:W-:Y:S01]  /*87f0*/  HMMA.16816.F32.BF16 R164, R188, R194, R164 ;  /* 0x000000c2bca4723c */ /* 0x000fe200000418a4 */
[----:B------:R-:W3:Y:S04]  /*8800*/  LDSM.16.M88.4 R192, [R221+0x7800] ;  /* 0x00780000ddc0783b */ /* 0x000ee80000000200 */
[----:B------:R-:W4:Y:S01]  /*8810*/  LDSM.16.M88.4 R188, [R221+0x7c00] ;  /* 0x007c0000ddbc783b */ /* 0x000f220000000200 */
[-C--:B-1----:R-:W-:Y:S06]  /*8820*/  HMMA.16816.F32.BF16 R184, R32, R48.reuse, R184 ;  /* 0x0000003020b8723c */ /* 0x082fec00000418b8 */
[C---:B------:R-:W-:Y:S06]  /*8830*/  HMMA.16816.F32.BF16 R28, R52.reuse, R48, R28 ;  /* 0x00000030341c723c */ /* 0x040fec000004181c */
[-C--:B------:R-:W-:Y:S06]  /*8840*/  HMMA.16816.F32.BF16 R24, R52, R50.reuse, R24 ;  /* 0x000000323418723c */ /* 0x080fec0000041818 */
[----:B------:R-:W-:Y:S01]  /*8850*/  HMMA.16816.F32.BF16 R180, R32, R50, R180 ;  /* 0x0000003220b4723c */ /* 0x000fe200000418b4 */
[----:B------:R-:W-:Y:S05]  /*8860*/  LDSM.16.M88.4 R48, [R225+0x5000] ;  /* 0x00500000e130783b */ /* 0x000fea0000000200 */
        /* <DEDUP_REMOVED lines=9> */
[----:B------:R-:W1:Y:S05]  /*8900*/  LDSM.16.M88.4 R44, [R224+0x8000] ;  /* 0x00800000e02c783b */ /* 0x000e6a0000000200 */
[C---:B------:R-:W-:Y:S06]  /*8910*/  HMMA.16816.F32.BF16 R168, R32.reuse, R40, R168 ;  /* 0x0000002820a8723c */ /* 0x040fec00000418a8 */
[C---:B------:R-:W-:Y:S01]  /*8920*/  HMMA.16816.F32.BF16 R164, R32.reuse, R42, R164 ;  /* 0x0000002a20a4723c */ /* 0x040fe200000418a4 */
[----:B------:R-:W5:Y:S05]  /*8930*/  LDSM.16.M88.4 R40, [R224+0x8400] ;  /* 0x00840000e028783b */ /* 0x000f6a0000000200 */
[C---:B------:R-:W-:Y:S06]  /*8940*/  HMMA.16816.F32.BF16 R64, R32.reuse, R36, R64 ;  /* 0x000000242040723c */ /* 0x040fec0000041840 */
[----:B------:R-:W-:Y:S01]  /*8950*/  HMMA.16816.F32.BF16 R56, R32, R38, R56 ;  /* 0x000000262038723c */ /* 0x000fe20000041838 */
[----:B------:R-:W5:Y:S04]  /*8960*/  LDSM.16.M88.4 R32, [R224+0x8c00] ;  /* 0x008c0000e020783b */ /* 0x000f680000000200 */
[----:B------:R-:W-:Y:S01]  /*8970*/  LDSM.16.M88.4 R36, [R224+0x8800] ;  /* 0x00880000e024783b */ /* 0x000fe20000000200 */
[-C--:B--2---:R-:W-:Y:S06]  /*8980*/  HMMA.16816.F32.BF16 R184, R208, R200.reuse, R184 ;  /* 0x000000c8d0b8723c */ /* 0x084fec00000418b8 */
[C---:B------:R-:W-:Y:S06]  /*8990*/  HMMA.16816.F32.BF16 R28, R204.reuse, R200, R28 ;  /* 0x000000c8cc1c723c */ /* 0x040fec000004181c */
[-C--:B------:R-:W-:Y:S06]  /*89a0*/  HMMA.16816.F32.BF16 R24, R204, R202.reuse, R24 ;  /* 0x000000cacc18723c */ /* 0x080fec0000041818 */
[----:B------:R-:W-:Y:S06]  /*89b0*/  HMMA.16816.F32.BF16 R180, R208, R202, R180 ;  /* 0x000000cad0b4723c */ /* 0x000fec00000418b4 */
[C---:B------:R-:W-:Y:S06]  /*89c0*/  HMMA.16816.F32.BF16 R20, R204.reuse, R196, R20 ;  /* 0x000000c4cc14723c */ /* 0x040fec0000041814 */
[----:B------:R-:W-:Y:S06]  /*89d0*/  HMMA.16816.F32.BF16 R16, R204, R198, R16 ;  /* 0x000000c6cc10723c */ /* 0x000fec0000041810 */
[C---:B------:R-:W-:Y:S06]  /*89e0*/  HMMA.16816.F32.BF16 R176, R208.reuse, R196, R176 ;  /* 0x000000c4d0b0723c */ /* 0x040fec00000418b0 */
[C---:B------:R-:W-:Y:S01]  /*89f0*/  HMMA.16816.F32.BF16 R172, R208.reuse, R198, R172 ;  /* 0x000000c6d0ac723c */ /* 0x040fe200000418ac */
[----:B------:R-:W-:Y:S05]  /*8a00*/  LDSM.16.M88.4 R196, [R223+0x4000] ;  /* 0x00400000dfc4783b */ /* 0x000fea0000000200 */
[C---:B---3--:R-:W-:Y:S01]  /*8a10*/  HMMA.16816.F32.BF16 R200, R208.reuse, R192, R168 ;  /* 0x000000c0d0c8723c */ /* 0x048fe200000418a8 */
[----:B------:R-:W2:Y:S05]  /*8a20*/  LDSM.16.M88.4 R168, [R221+0x8000] ;  /* 0x00800000dda8783b */ /* 0x000eaa0000000200 */
[C---:B------:R-:W-:Y:S06]  /*8a30*/  HMMA.16816.F32.BF16 R164, R208.reuse, R194, R164 ;  /* 0x000000c2d0a4723c */ /* 0x040fec00000418a4 */
[C---:B----4-:R-:W-:Y:S06]  /*8a40*/  HMMA.16816.F32.BF16 R64, R208.reuse, R188, R64 ;  /* 0x000000bcd040723c */ /* 0x050fec0000041840 */
[----:B------:R-:W-:Y:S01]  /*8a50*/  HMMA.16816.F32.BF16 R208, R208, R190, R56 ;  /* 0x000000bed0d0723c */ /* 0x000fe20000041838 */
[----:B------:R-:W3:Y:S05]  /*8a60*/  LDSM.16.M88.4 R56, [R223+0x5000] ;  /* 0x00500000df38783b */ /* 0x000eea0000000200 */
[----:B------:R-:W-:Y:S06]  /*8a70*/  HMMA.16816.F32.BF16 R4, R204, R188, R4 ;  /* 0x000000bccc04723c */ /* 0x000fec0000041804 */
[-C--:B-1----:R-:W-:Y:S06]  /*8a80*/  HMMA.16816.F32.BF16 R184, R52, R44.reuse, R184 ;  /* 0x0000002c34b8723c */ /* 0x082fec00000418b8 */
[C---:B------:R-:W-:Y:S06]  /*8a90*/  HMMA.16816.F32.BF16 R28, R48.reuse, R44, R28 ;  /* 0x0000002c301c723c */ /* 0x040fec000004181c */
[-C--:B------:R-:W-:Y:S06]  /*8aa0*/  HMMA.16816.F32.BF16 R24, R48, R46.reuse, R24 ;  /* 0x0000002e3018723c */ /* 0x080fec0000041818 */
[----:B------:R-:W-:Y:S01]  /*8ab0*/  HMMA.16816.F32.BF16 R180, R52, R46, R180 ;  /* 0x0000002e34b4723c */ /* 0x000fe200000418b4 */
[----:B------:R-:W1:Y:S05]  /*8ac0*/  LDSM.16.M88.4 R44, [R221+0x8400] ;  /* 0x00840000dd2c783b */ /* 0x000e6a0000000200 */
[----:B------:R-:W-:Y:S06]  /*8ad0*/  HMMA.16816.F32.BF16 R60, R204, R190, R60 ;  /* 0x000000becc3c723c */ /* 0x000fec000004183c */
[----:B-----5:R-:W-:Y:S06]  /*8ae0*/  HMMA.16816.F32.BF16 R176, R52, R40, R176 ;  /* 0x0000002834b0723c */ /* 0x020fec00000418b0 */
[----:B------:R-:W-:Y:S06]  /*8af0*/  HMMA.16816.F32.BF16 R12, R204, R192, R12 ;  /* 0x000000c0cc0c723c */ /* 0x000fec000004180c */
[-C--:B------:R-:W-:Y:S06]  /*8b00*/  HMMA.16816.F32.BF16 R4, R48, R32.reuse, R4 ;  /* 0x000000203004723c */ /* 0x080fec0000041804 */
[----:B------:R-:W-:Y:S06]  /*8b10*/  HMMA.16816.F32.BF16 R64, R52, R32, R64 ;  /* 0x000000203440723c */ /* 0x000fec0000041840 */
[----:B--2---:R-:W-:Y:S01]  /*8b20*/  HMMA.16816.F32.BF16 R184, R196, R168, R184 ;  /* 0x000000a8c4b8723c */ /* 0x004fe200000418b8 */
[----:B------:R-:W-:-:S05]  /*8b30*/  IMAD.U32 R33, RZ, RZ, UR4 ;  /* 0x00000004ff217e24 */ /* 0x000fca000f8e00ff */
[C---:B------:R-:W-:Y:S06]  /*8b40*/  HMMA.16816.F32.BF16 R16, R48.reuse, R42, R16 ;  /* 0x0000002a3010723c */ /* 0x040fec0000041810 */
[----:B------:R-:W-:Y:S06]  /*8b50*/  HMMA.16816.F32.BF16 R20, R48, R40, R20 ;  /* 0x000000283014723c */ /* 0x000fec0000041814 */
[----:B------:R-:W-:Y:S06]  /*8b60*/  HMMA.16816.F32.BF16 R8, R204, R194, R8 ;  /* 0x000000c2cc08723c */ /* 0x000fec0000041808 */
[C---:B------:R-:W-:Y:S06]  /*8b70*/  HMMA.16816.F32.BF16 R172, R52.reuse, R42, R172 ;  /* 0x0000002a34ac723c */ /* 0x040fec00000418ac */
[C---:B------:R-:W-:Y:S06]  /*8b80*/  HMMA.16816.F32.BF16 R200, R52.reuse, R36, R200 ;  /* 0x0000002434c8723c */ /* 0x040fec00000418c8 */
[C---:B------:R-:W-:Y:S06]  /*8b90*/  HMMA.16816.F32.BF16 R164, R52.reuse, R38, R164 ;  /* 0x0000002634a4723c */ /* 0x040fec00000418a4 */
[----:B------:R-:W-:Y:S06]  /*8ba0*/  HMMA.16816.F32.BF16 R208, R52, R34, R208 ;  /* 0x0000002234d0723c */ /* 0x000fec00000418d0 */
[----:B---3--:R-:W-:Y:S01]  /*8bb0*/  HMMA.16816.F32.BF16 R28, R56, R168, R28 ;  /* 0x000000a8381c723c */ /* 0x008fe2000004181c */
[----:B------:R-:W-:-:S04]  /*8bc0*/  IMAD R55, R33, 0x40, R242 ;  /* 0x0000004021377824 */ /* 0x000fc800078e02f2 */
[C---:B------:R-:W-:Y:S01]  /*8bd0*/  VIADD R33, R55.reuse, 0x1 ;  /* 0x0000000137217836 */ /* 0x040fe20000000000 */
[----:B------:R-:W-:Y:S01]  /*8be0*/  HMMA.16816.F32.BF16 R24, R56, R170, R24 ;  /* 0x000000aa3818723c */ /* 0x000fe20000041818 */
[C---:B------:R-:W-:Y:S01]  /*8bf0*/  VIADD R41, R55.reuse, 0x9 ;  /* 0x0000000937297836 */ /* 0x040fe20000000000 */
[CC--:B------:R-:W-:Y:S01]  /*8c00*/  ISETP.GE.AND P6, PT, R55.reuse, R238.reuse, PT ;  /* 0x000000ee3700720c */ /* 0x0c0fe20003fc6270 */
[----:B------:R-:W-:Y:S01]  /*8c10*/  VIADD R169, R55, 0x19 ;  /* 0x0000001937a97836 */ /* 0x000fe20000000000 */
[C---:B------:R-:W-:Y:S02]  /*8c20*/  ISETP.GE.AND P2, PT, R33.reuse, R238, PT ;  /* 0x000000ee2100720c */ /* 0x040fe40003f46270 */
[----:B------:R-:W-:Y:S01]  /*8c30*/  HMMA.16816.F32.BF16 R60, R48, R34, R60 ;  /* 0x00000022303c723c */ /* 0x000fe2000004183c */
[C---:B------:R-:W-:Y:S02]  /*8c40*/  ISETP.GE.AND P3, PT, R33.reuse, R236, PT ;  /* 0x000000ec2100720c */ /* 0x040fe40003f66270 */
[----:B------:R-:W-:-:S02]  /*8c50*/  ISETP.GE.AND P4, PT, R33, R3, PT ;  /* 0x000000032100720c */ /* 0x000fc40003f86270 */
[----:B------:R-:W-:Y:S01]  /*8c60*/  ISETP.GE.AND P1, PT, R33, R2, PT ;  /* 0x000000022100720c */ /* 0x000fe20003f26270 */
[C---:B------:R-:W-:Y:S01]  /*8c70*/  HMMA.16816.F32.BF16 R180, R196.reuse, R170, R180 ;  /* 0x000000aac4b4723c */ /* 0x040fe200000418b4 */
[----:B------:R-:W2:Y:S01]  /*8c80*/  LDSM.16.M88.4 R32, [R221+0x8800] ;  /* 0x00880000dd20783b */ /* 0x000ea20000000200 */
[----:B------:R-:W-:Y:S02]  /*8c90*/  FSEL R187, R187, -INF , !P3 ;  /* 0xff800000bbbb7808 */ /* 0x000fe40005800000 */
[C---:B------:R-:W-:Y:S02]  /*8ca0*/  ISETP.GE.AND P0, PT, R55.reuse, R236, PT ;  /* 0x000000ec3700720c */ /* 0x040fe40003f06270 */
[----:B-1----:R-:W-:Y:S01]  /*8cb0*/  HMMA.16816.F32.BF16 R176, R196, R44, R176 ;  /* 0x0000002cc4b0723c */ /* 0x002fe200000418b0 */
[C---:B------:R-:W-:Y:S01]  /*8cc0*/  ISETP.GE.AND P3, PT, R55.reuse, R3, PT ;  /* 0x000000033700720c */ /* 0x040fe20003f66270 */
[----:B------:R-:W-:Y:S01]  /*8cd0*/  VIADD R171, R55, 0x18 ;  /* 0x0000001837ab7836 */ /* 0x000fe20000000000 */
[----:B------:R-:W-:-:S02]  /*8ce0*/  FSEL R53, R185, -INF , !P2 ;  /* 0xff800000b9357808 */ /* 0x000fc40005000000 */
[----:B------:R-:W-:Y:S01]  /*8cf0*/  FSEL R31, R31, -INF , !P1 ;  /* 0xff8000001f1f7808 */ /* 0x000fe20004800000 */
[----:B------:R-:W-:Y:S06]  /*8d00*/  HMMA.16816.F32.BF16 R12, R48, R36, R12 ;  /* 0x00000024300c723c */ /* 0x000fec000004180c */
[----:B------:R-:W-:Y:S01]  /*8d10*/  HMMA.16816.F32.BF16 R16, R56, R46, R16 ;  /* 0x0000002e3810723c */ /* 0x000fe20000041810 */
[----:B------:R-:W-:-:S05]  /*8d20*/  VIADD R37, R55, 0x8 ;  /* 0x0000000837257836 */ /* 0x000fca0000000000 */
[----:B------:R-:W-:Y:S01]  /*8d30*/  HMMA.16816.F32.BF16 R20, R56, R44, R20 ;  /* 0x0000002c3814723c */ /* 0x000fe20000041814 */
[C---:B------:R-:W-:Y:S02]  /*8d40*/  ISETP.GE.AND P2, PT, R37.reuse, R3, PT ;  /* 0x000000032500720c */ /* 0x040fe40003f46270 */
[----:B------:R-:W-:-:S03]  /*8d50*/  ISETP.GE.AND P5, PT, R37, R238, PT ;  /* 0x000000ee2500720c */ /* 0x000fc60003fa6270 */
[----:B------:R-:W-:Y:S01]  /*8d60*/  HMMA.16816.F32.BF16 R8, R48, R38, R8 ;  /* 0x000000263008723c */ /* 0x000fe20000041808 */
[----:B------:R-:W-:Y:S01]  /*8d70*/  FSEL R44, R29, -INF , !P4 ;  /* 0xff8000001d2c7808 */ /* 0x000fe20006000000 */
[----:B------:R-:W-:Y:S01]  /*8d80*/  VIADD R29, R55, 0x10 ;  /* 0x00000010371d7836 */ /* 0x000fe20000000000 */
[----:B------:R-:W-:Y:S02]  /*8d90*/  ISETP.GE.AND P4, PT, R41, R3, PT ;  /* 0x000000032900720c */ /* 0x000fe40003f86270 */
[----:B------:R-:W-:Y:S01]  /*8da0*/  FSEL R45, R180, -INF , !P5 ;  /* 0xff800000b42d7808 */ /* 0x000fe20006800000 */
[C---:B------:R-:W-:Y:S01]  /*8db0*/  HMMA.16816.F32.BF16 R172, R196.reuse, R46, R172 ;  /* 0x0000002ec4ac723c */ /* 0x040fe200000418ac */
[----:B------:R-:W-:Y:S02]  /*8dc0*/  FSEL R51, R184, -INF , !P6 ;  /* 0xff800000b8337808 */ /* 0x000fe40007000000 */
[----:B------:R-:W-:Y:S02]  /*8dd0*/  FSEL R49, R186, -INF , !P0 ;  /* 0xff800000ba317808 */ /* 0x000fe40004000000 */
[----:B------:R-:W-:Y:S01]  /*8de0*/  FSEL R48, R28, -INF , !P3 ;  /* 0xff8000001c307808 */ /* 0x000fe20005800000 */
[----:B--2---:R-:W-:Y:S01]  /*8df0*/  HMMA.16816.F32.BF16 R200, R196, R32, R200 ;  /* 0x00000020c4c8723c */ /* 0x004fe200000418c8 */
[----:B------:R-:W-:-:S02]  /*8e00*/  ISETP.GE.AND P6, PT, R37, R236, PT ;  /* 0x000000ec2500720c */ /* 0x000fc40003fc6270 */
[-C--:B------:R-:W-:Y:S02]  /*8e10*/  ISETP.GE.AND P0, PT, R37, R2.reuse, PT ;  /* 0x000000022500720c */ /* 0x080fe40003f06270 */
[----:B------:R-:W-:Y:S01]  /*8e20*/  ISETP.GE.AND P3, PT, R55, R2, PT ;  /* 0x000000023700720c */ /* 0x000fe20003f66270 */
[----:B------:R-:W1:Y:S01]  /*8e30*/  LDSM.16.M88.4 R36, [R221+0x8c00] ;  /* 0x008c0000dd24783b */ /* 0x000e620000000200 */
[----:B------:R-:W-:Y:S01]  /*8e40*/  FSEL R28, R24, -INF , !P2 ;  /* 0xff800000181c7808 */ /* 0x000fe20005000000 */
[----:B------:R-:W-:Y:S01]  /*8e50*/  HMMA.16816.F32.BF16 R164, R196, R34, R164 ;  /* 0x00000022c4a4723c */ /* 0x000fe200000418a4 */
[----:B------:R-:W-:Y:S01]  /*8e60*/  FSEL R24, R25, -INF , !P4 ;  /* 0xff80000019187808 */ /* 0x000fe20006000000 */
[----:B------:R-:W-:-:S04]  /*8e70*/  DEPBAR.LE SB0, 0x0 ;  /* 0x000080000000791a */ /* 0x000fc80000000000 */
[----:B------:R-:W-:Y:S01]  /*8e80*/  FSEL R25, R30, -INF , !P3 ;  /* 0xff8000001e197808 */ /* 0x000fe20005800000 */
[C---:B------:R-:W-:Y:S01]  /*8e90*/  HMMA.16816.F32.BF16 R12, R56.reuse, R32, R12 ;  /* 0x00000020380c723c */ /* 0x040fe2000004180c */
[C---:B------:R-:W-:Y:S02]  /*8ea0*/  ISETP.GE.AND P2, PT, R41.reuse, R238, PT ;  /* 0x000000ee2900720c */ /* 0x040fe40003f46270 */
[C---:B------:R-:W-:Y:S02]  /*8eb0*/  ISETP.GE.AND P4, PT, R41.reuse, R236, PT ;  /* 0x000000ec2900720c */ /* 0x040fe40003f86270 */
[----:B------:R-:W-:Y:S01]  /*8ec0*/  ISETP.GE.AND P3, PT, R41, R2, PT ;  /* 0x000000022900720c */ /* 0x000fe20003f66270 */
[----:B------:R-:W-:Y:S01]  /*8ed0*/  VIADD R41, R55, 0x11 ;  /* 0x0000001137297836 */ /* 0x000fe20000000000 */
[----:B------:R-:W-:Y:S01]  /*8ee0*/  ISETP.GE.AND P1, PT, R29, R238, PT ;  /* 0x000000ee1d00720c */ /* 0x000fe20003f26270 */
[----:B------:R-:W-:Y:S01]  /*8ef0*/  HMMA.16816.F32.BF16 R8, R56, R34, R8 ;  /* 0x000000223808723c */ /* 0x000fe20000041808 */
[----:B------:R-:W-:-:S02]  /*8f00*/  FSEL R30, R27, -INF , !P3 ;  /* 0xff8000001b1e7808 */ /* 0x000fc40005800000 */
[----:B------:R-:W-:Y:S02]  /*8f10*/  FSEL R181, R181, -INF , !P2 ;  /* 0xff800000b5b57808 */ /* 0x000fe40005000000 */
[----:B------:R-:W-:Y:S02]  /*8f20*/  FSEL R26, R26, -INF , !P0 ;  /* 0xff8000001a1a7808 */ /* 0x000fe40004000000 */
[-C--:B------:R-:W-:Y:S01]  /*8f30*/  ISETP.GE.AND P3, PT, R41, R236.reuse, PT ;  /* 0x000000ec2900720c */ /* 0x080fe20003f66270 */
[----:B------:R-:W-:Y:S01]  /*8f40*/  VIADD R35, R55, 0x30 ;  /* 0x0000003037237836 */ /* 0x000fe20000000000 */
[C---:B------:R-:W-:Y:S02]  /*8f50*/  ISETP.GE.AND P5, PT, R29.reuse, R236, PT ;  /* 0x000000ec1d00720c */ /* 0x040fe40003fa6270 */
[C---:B------:R-:W-:Y:S02]  /*8f60*/  ISETP.GE.AND P2, PT, R29.reuse, R3, PT ;  /* 0x000000031d00720c */ /* 0x040fe40003f46270 */
[----:B------:R-:W-:-:S02]  /*8f70*/  ISETP.GE.AND P0, PT, R29, R2, PT ;  /* 0x000000021d00720c */ /* 0x000fc40003f06270 */
[----:B------:R-:W-:Y:S02]  /*8f80*/  FSEL R29, R182, -INF , !P6 ;  /* 0xff800000b61d7808 */ /* 0x000fe40007000000 */
[----:B------:R-:W-:Y:S02]  /*8f90*/  FSEL R27, R183, -INF , !P4 ;  /* 0xff800000b71b7808 */ /* 0x000fe40006000000 */
[----:B------:R-:W-:Y:S02]  /*8fa0*/  FSEL R47, R176, -INF , !P1 ;  /* 0xff800000b02f7808 */ /* 0x000fe40004800000 */
[C---:B------:R-:W-:Y:S02]  /*8fb0*/  ISETP.GE.AND P6, PT, R41.reuse, R238, PT ;  /* 0x000000ee2900720c */ /* 0x040fe40003fc6270 */
[C---:B------:R-:W-:Y:S01]  /*8fc0*/  ISETP.GE.AND P4, PT, R41.reuse, R3, PT ;  /* 0x000000032900720c */ /* 0x040fe20003f86270 */
[----:B-1----:R-:W-:Y:S01]  /*8fd0*/  HMMA.16816.F32.BF16 R64, R196, R36, R64 ;  /* 0x00000024c440723c */ /* 0x002fe20000041840 */
[----:B------:R-:W-:-:S02]  /*8fe0*/  ISETP.GE.AND P1, PT, R41, R2, PT ;  /* 0x000000022900720c */ /* 0x000fc40003f26270 */
[----:B------:R-:W-:Y:S02]  /*8ff0*/  FSEL R41, R179, -INF , !P3 ;  /* 0xff800000b3297808 */ /* 0x000fe40005800000 */
[----:B------:R-:W-:Y:S01]  /*9000*/  ISETP.GE.AND P3, PT, R171, R3, PT ;  /* 0x00000003ab00720c */ /* 0x000fe20003f66270 */
[----:B------:R-:W-:Y:S01]  /*9010*/  HMMA.16816.F32.BF16 R208, R196, R38, R208 ;  /* 0x00000026c4d0723c */ /* 0x000fe200000418d0 */
[----:B------:R-:W-:Y:S02]  /*9020*/  FSEL R42, R22, -INF , !P0 ;  /* 0xff800000162a7808 */ /* 0x000fe40004000000 */
[----:B------:R-:W-:Y:S02]  /*9030*/  FSEL R186, R16, -INF , !P3 ;  /* 0xff80000010ba7808 */ /* 0x000fe40005800000 */
[----:B------:R-:W-:Y:S01]  /*9040*/  FMNMX.FTZ R16, R214, R51, !PT ;  /* 0x00000033d6107209 */ /* 0x000fe20007810000 */
[----:B------:R-:W-:Y:S01]  /*9050*/  HMMA.16816.F32.BF16 R4, R56, R36, R4 ;  /* 0x000000243804723c */ /* 0x000fe20000041804 */
[----:B------:R-:W-:-:S02]  /*9060*/  ISETP.GE.AND P0, PT, R169, R2, PT ;  /* 0x00000002a900720c */ /* 0x000fc40003f06270 */
[----:B------:R-:W-:Y:S02]  /*9070*/  FMNMX.FTZ R16, R53, R16, !PT ;  /* 0x0000001035107209 */ /* 0x000fe40007810000 */
[----:B------:R-:W-:Y:S01]  /*9080*/  FSEL R170, R21, -INF , !P4 ;  /* 0xff80000015aa7808 */ /* 0x000fe20006000000 */
[----:B------:R-:W-:Y:S01]  /*9090*/  HMMA.16816.F32.BF16 R60, R56, R38, R60 ;  /* 0x00000026383c723c */ /* 0x000fe2000004183c */
[----:B------:R-:W-:Y:S01]  /*90a0*/  FMNMX.FTZ R16, R45, R16, !PT ;  /* 0x000000102d107209 */ /* 0x000fe20007810000 */
[----:B------:R-:W-:Y:S01]  /*90b0*/  VIADD R37, R55, 0x29 ;  /* 0x0000002937257836 */ /* 0x000fe20000000000 */
[----:B------:R-:W-:Y:S02]  /*90c0*/  ISETP.GE.AND P4, PT, R169, R3, PT ;  /* 0x00000003a900720c */ /* 0x000fe40003f86270 */
[----:B------:R-:W-:Y:S02]  /*90d0*/  FMNMX.FTZ R16, R181, R16, !PT ;  /* 0x00000010b5107209 */ /* 0x000fe40007810000 */
[----:B------:R-:W-:-:S02]  /*90e0*/  FSEL R43, R178, -INF , !P5 ;  /* 0xff800000b22b7808 */ /* 0x000fc40006800000 */
[----:B------:R-:W-:Y:S02]  /*90f0*/  FSEL R40, R19, -INF , !P0 ;  /* 0xff80000013287808 */ /* 0x000fe40004000000 */
[----:B------:R-:W-:Y:S01]  /*9100*/  FSEL R46, R177, -INF , !P6 ;  /* 0xff800000b12e7808 */ /* 0x000fe20007000000 */
[----:B------:R-:W-:Y:S01]  /*9110*/  BAR.SYNC.DEFER_BLOCKING 0x0 ;  /* 0x0000000000007b1d */ /* 0x000fe20000010000 */
[----:B------:R-:W-:Y:S02]  /*9120*/  ISETP.GE.AND P5, PT, R171, R238, PT ;  /* 0x000000eeab00720c */ /* 0x000fe40003fa6270 */
[----:B------:R-:W-:Y:S02]  /*9130*/  FMNMX.FTZ R19, R47, R16, !PT ;  /* 0x000000102f137209 */ /* 0x000fe40007810000 */
[----:B------:R-:W-:Y:S02]  /*9140*/  FSEL R182, R17, -INF , !P4 ;  /* 0xff80000011b67808 */ /* 0x000fe40006000000 */
[----:B------:R-:W-:-:S02]  /*9150*/  ISETP.GE.AND P3, PT, R169, R238, PT ;  /* 0x000000eea900720c */ /* 0x000fc40003f66270 */
[----:B------:R-:W-:Y:S01]  /*9160*/  ISETP.GE.AND P4, PT, R169, R236, PT ;  /* 0x000000eca900720c */ /* 0x000fe20003f86270 */
[C---:B------:R-:W-:Y:S01]  /*9170*/  VIADD R169, R55.reuse, 0x20 ;  /* 0x0000002037a97836 */ /* 0x040fe20000000000 */
[----:B------:R-:W-:Y:S02]  /*9180*/  FSEL R188, R20, -INF , !P2 ;  /* 0xff80000014bc7808 */ /* 0x000fe40005000000 */
[----:B------:R-:W-:Y:S02]  /*9190*/  FSEL R21, R172, -INF , !P5 ;  /* 0xff800000ac157808 */ /* 0x000fe40006800000 */
[----:B------:R-:W-:Y:S01]  /*91a0*/  FMNMX.FTZ R16, R46, R19, !PT ;  /* 0x000000132e107209 */ /* 0x000fe20007810000 */
[----:B------:R-:W-:Y:S01]  /*91b0*/  VIADD R19, R55, 0x38 ;  /* 0x0000003837137836 */ /* 0x000fe20000000000 */
[----:B------:R-:W-:Y:S02]  /*91c0*/  ISETP.GE.AND P2, PT, R171, R2, PT ;  /* 0x00000002ab00720c */ /* 0x000fe40003f46270 */
[----:B------:R-:W-:Y:S01]  /*91d0*/  FSEL R197, R23, -INF , !P1 ;  /* 0xff80000017c57808 */ /* 0x000fe20004800000 */
[----:B------:R-:W-:Y:S01]  /*91e0*/  VIADD R23, R55, 0x21 ;  /* 0x0000002137177836 */ /* 0x000fe20000000000 */
[----:B------:R-:W-:-:S02]  /*91f0*/  ISETP.GE.AND P6, PT, R171, R236, PT ;  /* 0x000000ecab00720c */ /* 0x000fc40003fc6270 */
[----:B------:R-:W-:Y:S02]  /*9200*/  ISETP.GE.AND P1, PT, R169, R238, PT ;  /* 0x000000eea900720c */ /* 0x000fe40003f26270 */
[----:B------:R-:W-:Y:S02]  /*9210*/  FSEL R17, R173, -INF , !P3 ;  /* 0xff800000ad117808 */ /* 0x000fe40005800000 */
[----:B------:R-:W-:Y:S02]  /*9220*/  FMNMX.FTZ R16, R21, R16, !PT ;  /* 0x0000001015107209 */ /* 0x000fe40007810000 */
[----:B------:R-:W-:Y:S02]  /*9230*/  FSEL R33, R18, -INF , !P2 ;  /* 0xff80000012217808 */ /* 0x000fe40005000000 */
[C---:B------:R-:W-:Y:S02]  /*9240*/  ISETP.GE.AND P3, PT, R169.reuse, R236, PT ;  /* 0x000000eca900720c */ /* 0x040fe40003f66270 */
[----:B------:R-:W-:-:S02]  /*9250*/  ISETP.GE.AND P5, PT, R169, R3, PT ;  /* 0x00000003a900720c */ /* 0x000fc40003fa6270 */
[----:B------:R-:W-:Y:S01]  /*9260*/  ISETP.GE.AND P2, PT, R169, R2, PT ;  /* 0x00000002a900720c */ /* 0x000fe20003f46270 */
[----:B------:R-:W-:Y:S01]  /*9270*/  VIADD R169, R55, 0x28 ;  /* 0x0000002837a97836 */ /* 0x000fe20000000000 */
[----:B------:R-:W-:Y:S02]  /*9280*/  FSEL R251, R174, -INF , !P6 ;  /* 0xff800000aefb7808 */ /* 0x000fe40007000000 */
[----:B------:R-:W-:Y:S02]  /*9290*/  ISETP.GE.AND P6, PT, R23, R238, PT ;  /* 0x000000ee1700720c */ /* 0x000fe40003fc6270 */
[----:B------:R-:W-:Y:S02]  /*92a0*/  FSEL R217, R200, -INF , !P1 ;  /* 0xff800000c8d97808 */ /* 0x000fe40004800000 */
[----:B------:R-:W-:Y:S02]  /*92b0*/  FMNMX.FTZ R16, R17, R16, !PT ;  /* 0x0000001011107209 */ /* 0x000fe40007810000 */
[----:B------:R-:W-:-:S02]  /*92c0*/  ISETP.GE.AND P0, PT, R23, R236, PT ;  /* 0x000000ec1700720c */ /* 0x000fc40003f06270 */
[----:B------:R-:W-:Y:S02]  /*92d0*/  FSEL R183, R202, -INF , !P3 ;  /* 0xff800000cab77808 */ /* 0x000fe40005800000 */
[----:B------:R-:W-:Y:S02]  /*92e0*/  FSEL R243, R201, -INF , !P6 ;  /* 0xff800000c9f37808 */ /* 0x000fe40007000000 */
[----:B------:R-:W-:Y:S02]  /*92f0*/  ISETP.GE.AND P3, PT, R169, R238, PT ;  /* 0x000000eea900720c */ /* 0x000fe40003f66270 */
[----:B------:R-:W-:Y:S02]  /*9300*/  FMNMX.FTZ R16, R217, R16, !PT ;  /* 0x00000010d9107209 */ /* 0x000fe40007810000 */
[----:B------:R-:W-:Y:S02]  /*9310*/  FSEL R249, R175, -INF , !P4 ;  /* 0xff800000aff97808 */ /* 0x000fe40006000000 */
[----:B------:R-:W-:-:S02]  /*9320*/  ISETP.GE.AND P4, PT, R23, R3, PT ;  /* 0x000000031700720c */ /* 0x000fc40003f86270 */
[----:B------:R-:W-:Y:S01]  /*9330*/  ISETP.GE.AND P1, PT, R23, R2, PT ;  /* 0x000000021700720c */ /* 0x000fe20003f26270 */
[----:B------:R-:W-:Y:S01]  /*9340*/  VIADD R23, R55, 0x31 ;  /* 0x0000003137177836 */ /* 0x000fe20000000000 */
[----:B------:R-:W-:Y:S01]  /*9350*/  FSEL R203, R203, -INF , !P0 ;  /* 0xff800000cbcb7808 */ /* 0x000fe20004000000 */
[----:B------:R-:W-:Y:S01]  /*9360*/  VIADD R55, R55, 0x39 ;  /* 0x0000003937377836 */ /* 0x000fe20000000000 */
[----:B------:R-:W-:Y:S02]  /*9370*/  ISETP.GE.AND P0, PT, R37, R238, PT ;  /* 0x000000ee2500720c */ /* 0x000fe40003f06270 */
[----:B------:R-:W-:Y:S02]  /*9380*/  FSEL R205, R164, -INF , !P3 ;  /* 0xff800000a4cd7808 */ /* 0x000fe40005800000 */
[----:B------:R-:W-:Y:S02]  /*9390*/  FMNMX.FTZ R16, R243, R16, !PT ;  /* 0x00000010f3107209 */ /* 0x000fe40007810000 */
[----:B------:R-:W-:-:S02]  /*93a0*/  FSEL R207, R165, -INF , !P0 ;  /* 0xff800000a5cf7808 */ /* 0x000fc40004000000 */
[----:B------:R-:W-:Y:S02]  /*93b0*/  ISETP.GE.AND P3, PT, R35, R238, PT ;  /* 0x000000ee2300720c */ /* 0x000fe40003f66270 */
[----:B------:R-:W-:Y:S02]  /*93c0*/  FMNMX.FTZ R16, R205, R16, !PT ;  /* 0x00000010cd107209 */ /* 0x000fe40007810000 */
[----:B------:R-:W-:Y:S02]  /*93d0*/  ISETP.GE.AND P0, PT, R23, R238, PT ;  /* 0x000000ee1700720c */ /* 0x000fe40003f06270 */
[----:B------:R-:W-:Y:S02]  /*93e0*/  FSEL R199, R64, -INF , !P3 ;  /* 0xff80000040c77808 */ /* 0x000fe40005800000 */
[----:B------:R-:W-:Y:S02]  /*93f0*/  FMNMX.FTZ R16, R207, R16, !PT ;  /* 0x00000010cf107209 */ /* 0x000fe40007810000 */
[----:B------:R-:W-:-:S02]  /*9400*/  FSEL R195, R65, -INF , !P0 ;  /* 0xff80000041c37808 */ /* 0x000fc40004000000 */
[----:B------:R-:W-:Y:S02]  /*9410*/  PLOP3.LUT P0, PT, PT, PT, UP0, 0x80, 0x0 ;  /* 0x000000000000781c */ /* 0x000fe40003f0f008 */
[----:B------:R-:W-:Y:S02]  /*9420*/  ISETP.GE.AND P6, PT, R19, R238, PT ;  /* 0x000000ee1300720c */ /* 0x000fe40003fc6270 */
[----:B------:R-:W-:Y:S02]  /*9430*/  FMNMX.FTZ R16, R199, R16, !PT ;  /* 0x00000010c7107209 */ /* 0x000fe40007810000 */
[----:B------:R-:W-:Y:S02]  /*9440*/  ISETP.GE.AND P3, PT, R55, R238, PT ;  /* 0x000000ee3700720c */ /* 0x000fe40003f66270 */
[----:B------:R-:W-:Y:S02]  /*9450*/  FSEL R193, R208, -INF , !P6 ;  /* 0xff800000d0c17808 */ /* 0x000fe40007000000 */
[----:B------:R-:W-:-:S02]  /*9460*/  FMNMX.FTZ R16, R195, R16, !PT ;  /* 0x00000010c3107209 */ /* 0x000fc40007810000 */
[----:B------:R-:W-:Y:S02]  /*9470*/  FSEL R209, R209, -INF , !P3 ;  /* 0xff800000d1d17808 */ /* 0x000fe40005800000 */
[----:B------:R-:W-:Y:S02]  /*9480*/  FMNMX.FTZ R16, R193, R16, !PT ;  /* 0x00000010c1107209 */ /* 0x000fe40007810000 */
[C---:B------:R-:W-:Y:S02]  /*9490*/  ISETP.GE.AND P6, PT, R169.reuse, R236, PT ;  /* 0x000000eca900720c */ /* 0x040fe40003fc6270 */
        /* <DEDUP_REMOVED lines=29> */
.L_x_26:
[----:B------:R-:W-:Y:S01]  /*9670*/  FSEL R196, R12, -INF , !P5 ;  /* 0xff8000000cc47808 */ /* 0x000fe20006800000 */
[----:B-1----:R-:W-:Y:S01]  /*9680*/  SHFL.BFLY PT, R39, R16, 0x2, 0x1f ;  /* 0x0c401f0010277f89 */ /* 0x002fe200000e0000 */
[----:B------:R-:W-:Y:S01]  /*9690*/  FMNMX.FTZ R12, R213, R49, !PT ;  /* 0x00000031d50c7209 */ /* 0x000fe20007810000 */
[----:B------:R-:W-:Y:S01]  /*96a0*/  UISETP.GE.AND UP0, UPT, UR23, 0x4, UPT ;  /* 0x000000041700788c */ /* 0x000fe2000bf06270 */
[----:B------:R-:W-:Y:S02]  /*96b0*/  FSEL R192, R13, -INF , !P4 ;  /* 0xff8000000dc07808 */ /* 0x000fe40006000000 */
[----:B------:R-:W-:Y:S02]  /*96c0*/  FMNMX.FTZ R12, R187, R12, !PT ;  /* 0x0000000cbb0c7209 */ /* 0x000fe40007810000 */
[----:B------:R-:W-:Y:S02]  /*96d0*/  FMNMX.FTZ R13, R212, R48, !PT ;  /* 0x00000030d40d7209 */ /* 0x000fe40007810000 */
[----:B------:R-:W-:-:S02]  /*96e0*/  FMNMX.FTZ R12, R29, R12, !PT ;  /* 0x0000000c1d0c7209 */ /* 0x000fc40007810000 */
[----:B------:R-:W-:Y:S02]  /*96f0*/  FMNMX.FTZ R13, R44, R13, !PT ;  /* 0x0000000d2c0d7209 */ /* 0x000fe40007810000 */
[----:B------:R-:W-:Y:S01]  /*9700*/  FMNMX.FTZ R12, R27, R12, !PT ;  /* 0x0000000c1b0c7209 */ /* 0x000fe20007810000 */
[----:B------:R-:W-:Y:S01]  /*9710*/  @UP0 UIADD3 UR23, UR23, -0x4, URZ ;  /* 0xfffffffc17170890 */ /* 0x000fe2000fffe03f */
        /* <DEDUP_REMOVED lines=8> */
[----:B------:R-:W-:Y:S02]  /*97a0*/  FMNMX.FTZ R12, R0, R25, !PT ;  /* 0x00000019000c7209 */ /* 0x000fe40007810000 */
[----:B------:R-:W-:-:S02]  /*97b0*/  FSEL R194, R9, -INF , !P4 ;  /* 0xff80000009c27808 */ /* 0x000fc40006000000 */
[----:B------:R-:W-:Y:S02]  /*97c0*/  FMNMX.FTZ R9, R170, R13, !PT ;  /* 0x0000000daa097209 */ /* 0x000fe40007810000 */
[----:B------:R-:W-:Y:S02]  /*97d0*/  FMNMX.FTZ R8, R249, R8, !PT ;  /* 0x00000008f9087209 */ /* 0x000fe40007810000 */
[----:B------:R-:W-:Y:S02]  /*97e0*/  FMNMX.FTZ R13, R31, R12, !PT ;  /* 0x0000000c1f0d7209 */ /* 0x000fe40007810000 */
[----:B------:R-:W-:Y:S02]  /*97f0*/  FMNMX.FTZ R8, R183, R8, !PT ;  /* 0x00000008b7087209 */ /* 0x000fe40007810000 */
[----:B------:R-:W-:Y:S02]  /*9800*/  FMNMX.FTZ R13, R26, R13, !PT ;  /* 0x0000000d1a0d7209 */ /* 0x000fe40007810000 */
[----:B------:R-:W-:-:S02]  /*9810*/  ISETP.GE.AND P5, PT, R37, R236, PT ;  /* 0x000000ec2500720c */ /* 0x000fc40003fa6270 */
[----:B------:R-:W-:Y:S02]  /*9820*/  FSEL R191, R166, -INF , !P6 ;  /* 0xff800000a6bf7808 */ /* 0x000fe40007000000 */
[----:B------:R-:W-:Y:S02]  /*9830*/  FMNMX.FTZ R8, R203, R8, !PT ;  /* 0x00000008cb087209 */ /* 0x000fe40007810000 */
[----:B------:R-:W-:Y:S02]  /*9840*/  FMNMX.FTZ R13, R30, R13, !PT ;  /* 0x0000000d1e0d7209 */ /* 0x000fe40007810000 */
[----:B------:R-:W-:Y:S02]  /*9850*/  FSEL R215, R15, -INF , !P1 ;  /* 0xff8000000fd77808 */ /* 0x000fe40004800000 */
[----:B------:R-:W-:Y:S02]  /*9860*/  FSEL R189, R167, -INF , !P5 ;  /* 0xff800000a7bd7808 */ /* 0x000fe40006800000 */
[----:B------:R-:W-:-:S02]  /*9870*/  ISETP.GE.AND P1, PT, R35, R236, PT ;  /* 0x000000ec2300720c */ /* 0x000fc40003f26270 */
[----:B------:R-:W-:Y:S02]  /*9880*/  FMNMX.FTZ R8, R191, R8, !PT ;  /* 0x00000008bf087209 */ /* 0x000fe40007810000 */
[----:B------:R-:W-:Y:S02]  /*9890*/  FMNMX.FTZ R12, R42, R13, !PT ;  /* 0x0000000d2a0c7209 */ /* 0x000fe40007810000 */
[-C--:B------:R-:W-:Y:S02]  /*98a0*/  ISETP.GE.AND P6, PT, R23, R236.reuse, PT ;  /* 0x000000ec1700720c */ /* 0x080fe40003fc6270 */
[----:B------:R-:W-:Y:S02]  /*98b0*/  ISETP.GE.AND P5, PT, R19, R236, PT ;  /* 0x000000ec1300720c */ /* 0x000fe40003fa6270 */
[----:B------:R-:W-:Y:S02]  /*98c0*/  FMNMX.FTZ R9, R186, R9, !PT ;  /* 0x00000009ba097209 */ /* 0x000fe40007810000 */
[----:B------:R-:W-:-:S02]  /*98d0*/  FSEL R185, R66, -INF , !P1 ;  /* 0xff80000042b97808 */ /* 0x000fc40004800000 */
[----:B------:R-:W-:Y:S02]  /*98e0*/  FMNMX.FTZ R8, R189, R8, !PT ;  /* 0x00000008bd087209 */ /* 0x000fe40007810000 */
[----:B------:R-:W-:Y:S02]  /*98f0*/  ISETP.GE.AND P0, PT, R169, R2, PT ;  /* 0x00000002a900720c */ /* 0x000fe40003f06270 */
[----:B------:R-:W-:Y:S02]  /*9900*/  FMNMX.FTZ R12, R197, R12, !PT ;  /* 0x0000000cc50c7209 */ /* 0x000fe40007810000 */
[----:B------:R-:W-:Y:S02]  /*9910*/  FSEL R169, R67, -INF , !P6 ;  /* 0xff80000043a97808 */ /* 0x000fe40007000000 */
[----:B------:R-:W-:Y:S02]  /*9920*/  FMNMX.FTZ R9, R182, R9, !PT ;  /* 0x00000009b6097209 */ /* 0x000fe40007810000 */
[----:B------:R-:W-:-:S02]  /*9930*/  FSEL R67, R210, -INF , !P5 ;  /* 0xff800000d2437808 */ /* 0x000fc40006800000 */
[-C--:B------:R-:W-:Y:S02]  /*9940*/  ISETP.GE.AND P3, PT, R35, R3.reuse, PT ;  /* 0x000000032300720c */ /* 0x080fe40003f66270 */
[-C--:B------:R-:W-:Y:S02]  /*9950*/  ISETP.GE.AND P6, PT, R23, R3.reuse, PT ;  /* 0x000000031700720c */ /* 0x080fe40003fc6270 */
[-C--:B------:R-:W-:Y:S02]  /*9960*/  ISETP.GE.AND P4, PT, R19, R3.reuse, PT ;  /* 0x000000031300720c */ /* 0x080fe40003f86270 */
[----:B------:R-:W-:Y:S02]  /*9970*/  ISETP.GE.AND P5, PT, R55, R3, PT ;  /* 0x000000033700720c */ /* 0x000fe40003fa6270 */
[----:B------:R-:W-:Y:S02]  /*9980*/  FMNMX.FTZ R8, R185, R8, !PT ;  /* 0x00000008b9087209 */ /* 0x000fe40007810000 */
        /* <DEDUP_REMOVED lines=8> */
[----:B------:R-:W-:Y:S02]  /*9a10*/  FSEL R59, R211, -INF , !P1 ;  /* 0xff800000d33b7808 */ /* 0x000fe40004800000 */
[----:B------:R-:W-:Y:S02]  /*9a20*/  FMNMX.FTZ R8, R67, R8, !PT ;  /* 0x0000000843087209 */ /* 0x000fe40007810000 */
[----:B------:R-:W-:Y:S02]  /*9a30*/  FMNMX.FTZ R4, R245, R4, !PT ;  /* 0x00000004f5047209 */ /* 0x000fe40007810000 */
[----:B------:R-:W-:Y:S02]  /*9a40*/  FMNMX.FTZ R9, R198, R9, !PT ;  /* 0x00000009c6097209 */ /* 0x000fe40007810000 */
[----:B------:R-:W-:-:S02]  /*9a50*/  FMNMX.FTZ R3, R59, R8, !PT ;  /* 0x000000083b037209 */ /* 0x000fc40007810000 */
[----:B------:R-:W-:Y:S02]  /*9a60*/  FSEL R247, R10, -INF , !P0 ;  /* 0xff8000000af77808 */ /* 0x000fe40004000000 */
[----:B------:R-:W-:Y:S01]  /*9a70*/  ISETP.GE.AND P2, PT, R37, R2, PT ;  /* 0x000000022500720c */ /* 0x000fe20003f46270 */
[----:B------:R-:W1:Y:S01]  /*9a80*/  SHFL.BFLY PT, R8, R3, 0x2, 0x1f ;  /* 0x0c401f0003087f89 */ /* 0x000e6200000e0000 */
[----:B------:R-:W-:Y:S02]  /*9a90*/  FMNMX.FTZ R10, R215, R4, !PT ;  /* 0x00000004d70a7209 */ /* 0x000fe40007810000 */
[----:B------:R-:W-:Y:S02]  /*9aa0*/  FMNMX.FTZ R9, R194, R9, !PT ;  /* 0x00000009c2097209 */ /* 0x000fe40007810000 */
[----:B------:R-:W-:Y:S02]  /*9ab0*/  ISETP.GE.AND P0, PT, R35, R2, PT ;  /* 0x000000022300720c */ /* 0x000fe40003f06270 */
[----:B------:R-:W-:-:S02]  /*9ac0*/  FSEL R219, R11, -INF , !P2 ;  /* 0xff8000000bdb7808 */ /* 0x000fc40005000000 */
[----:B------:R-:W-:Y:S02]  /*9ad0*/  FMNMX.FTZ R10, R247, R10, !PT ;  /* 0x0000000af70a7209 */ /* 0x000fe40007810000 */
[----:B------:R-:W-:Y:S02]  /*9ae0*/  FSEL R179, R5, -INF , !P6 ;  /* 0xff80000005b37808 */ /* 0x000fe40007000000 */
[----:B------:R-:W-:Y:S02]  /*9af0*/  FMNMX.FTZ R12, R180, R9, !PT ;  /* 0x00000009b40c7209 */ /* 0x000fe40007810000 */
[----:B------:R-:W-:Y:S02]  /*9b00*/  FSEL R177, R6, -INF , !P0 ;  /* 0xff80000006b17808 */ /* 0x000fe40004000000 */
[----:B------:R-:W-:Y:S02]  /*9b10*/  ISETP.GE.AND P1, PT, R23, R2, PT ;  /* 0x000000021700720c */ /* 0x000fe40003f26270 */
[----:B------:R-:W-:-:S02]  /*9b20*/  FMNMX.FTZ R6, R219, R10, !PT ;  /* 0x0000000adb067209 */ /* 0x000fc40007810000 */
[----:B------:R-:W-:Y:S02]  /*9b30*/  FSEL R178, R60, -INF , !P4 ;  /* 0xff8000003cb27808 */ /* 0x000fe40006000000 */
[----:B------:R-:W-:Y:S02]  /*9b40*/  FMNMX.FTZ R5, R179, R12, !PT ;  /* 0x0000000cb3057209 */ /* 0x000fe40007810000 */
[----:B------:R-:W-:Y:S01]  /*9b50*/  ISETP.GE.AND P0, PT, R19, R2, PT ;  /* 0x000000021300720c */ /* 0x000fe20003f06270 */
[----:B------:R-:W-:Y:S01]  /*9b60*/  LDSM.16.MT88.4 R12, [R220+0x9000] ;  /* 0x00900000dc0c783b */ /* 0x000fe20000004200 */
[----:B------:R-:W-:Y:S02]  /*9b70*/  FSEL R175, R7, -INF , !P1 ;  /* 0xff80000007af7808 */ /* 0x000fe40004800000 */
[----:B------:R-:W-:Y:S02]  /*9b80*/  FMNMX.FTZ R6, R177, R6, !PT ;  /* 0x00000006b1067209 */ /* 0x000fe40007810000 */
[----:B------:R-:W-:-:S02]  /*9b90*/  FSEL R176, R61, -INF , !P5 ;  /* 0xff8000003db07808 */ /* 0x000fc40006800000 */
[----:B------:R-:W-:Y:S02]  /*9ba0*/  FMNMX.FTZ R5, R178, R5, !PT ;  /* 0x00000005b2057209 */ /* 0x000fe40007810000 */
[----:B------:R-:W-:Y:S02]  /*9bb0*/  ISETP.GE.AND P1, PT, R55, R2, PT ;  /* 0x000000023700720c */ /* 0x000fe40003f26270 */
[----:B------:R-:W-:Y:S02]  /*9bc0*/  FSEL R173, R62, -INF , !P0 ;  /* 0xff8000003ead7808 */ /* 0x000fe40004000000 */
[----:B------:R-:W-:Y:S02]  /*9bd0*/  FMNMX.FTZ R6, R175, R6, !PT ;  /* 0x00000006af067209 */ /* 0x000fe40007810000 */
[----:B------:R-:W-:Y:S02]  /*9be0*/  FMNMX.FTZ R4, R176, R5, !PT ;  /* 0x00000005b0047209 */ /* 0x000fe40007810000 */
[----:B------:R-:W-:-:S02]  /*9bf0*/  FSEL R171, R63, -INF , !P1 ;  /* 0xff8000003fab7808 */ /* 0x000fc40004800000 */
[----:B------:R-:W-:Y:S01]  /*9c00*/  FMNMX.FTZ R2, R173, R6, !PT ;  /* 0x00000006ad027209 */ /* 0x000fe20007810000 */
[----:B------:R-:W2:Y:S01]  /*9c10*/  SHFL.BFLY PT, R5, R4, 0x2, 0x1f ;  /* 0x0c401f0004057f89 */ /* 0x000ea200000e0000 */
[----:B-1----:R-:W-:Y:S02]  /*9c20*/  FMNMX.FTZ R8, R3, R8, !PT ;  /* 0x0000000803087209 */ /* 0x002fe40007810000 */
[----:B------:R-:W-:Y:S02]  /*9c30*/  FMNMX.FTZ R2, R171, R2, !PT ;  /* 0x00000002ab027209 */ /* 0x000fe40007810000 */
[----:B------:R-:W-:Y:S01]  /*9c40*/  FMNMX.FTZ R39, R16, R39, !PT ;  /* 0x0000002710277209 */ /* 0x000fe20007810000 */
[----:B------:R-:W1:Y:S04]  /*9c50*/  SHFL.BFLY PT, R167, R8, 0x1, 0x1f ;  /* 0x0c201f0008a77f89 */ /* 0x000e6800000e0000 */
[----:B------:R-:W3:Y:S04]  /*9c60*/  SHFL.BFLY PT, R3, R2, 0x2, 0x1f ;  /* 0x0c401f0002037f89 */ /* 0x000ee800000e0000 */
[----:B------:R-:W4:Y:S01]  /*9c70*/  SHFL.BFLY PT, R168, R39, 0x1, 0x1f ;  /* 0x0c201f0027a87f89 */ /* 0x000f2200000e0000 */
[----:B--2---:R-:W-:-:S05]  /*9c80*/  FMNMX.FTZ R5, R4, R5, !PT ;  /* 0x0000000504057209 */ /* 0x004fca0007810000 */
[----:B------:R-:W2:Y:S01]  /*9c90*/  SHFL.BFLY PT, R166, R5, 0x1, 0x1f ;  /* 0x0c201f0005a67f89 */ /* 0x000ea200000e0000 */
[----:B-1----:R-:W-:-:S03]  /*9ca0*/  FMNMX.FTZ R167, R8, R167, !PT ;  /* 0x000000a708a77209 */ /* 0x002fc60007810000 */
[----:B------:R-:W-:Y:S01]  /*9cb0*/  LDSM.16.MT88.4 R8, [R222+0xa000] ;  /* 0x00a00000de08783b */ /* 0x000fe20000004200 */
[----:B---3--:R-:W-:Y:S01]  /*9cc0*/  FMNMX.FTZ R2, R2, R3, !PT ;  /* 0x0000000302027209 */ /* 0x008fe20007810000 */
[C---:B------:R-:W-:Y:S01]  /*9cd0*/  FMUL.FTZ R64, R167.reuse, UR24 ;  /* 0x00000018a7407c20 */ /* 0x040fe20008410000 */
[----:B------:R-:W-:Y:S02]  /*9ce0*/  FSETP.NEU.FTZ.AND P2, PT, R167, -INF , PT ;  /* 0xff800000a700780b */ /* 0x000fe40003f5d000 */
[----:B----4-:R-:W-:Y:S01]  /*9cf0*/  FMNMX.FTZ R168, R39, R168, !PT ;  /* 0x000000a827a87209 */ /* 0x010fe20007810000 */
[----:B------:R-:W1:Y:S01]  /*9d00*/  SHFL.BFLY PT, R165, R2, 0x1, 0x1f ;  /* 0x0c201f0002a57f89 */ /* 0x000e6200000e0000 */
[----:B------:R-:W-:Y:S02]  /*9d10*/  FSEL R64, R64, RZ, P2 ;  /* 0x000000ff40407208 */ /* 0x000fe40001000000 */
[C---:B------:R-:W-:Y:S01]  /*9d20*/  FSETP.NEU.FTZ.AND P3, PT, R168.reuse, -INF , PT ;  /* 0xff800000a800780b */ /* 0x040fe20003f7d000 */
[----:B------:R-:W-:Y:S01]  /*9d30*/  FMUL.FTZ R184, R168, UR24 ;  /* 0x00000018a8b87c20 */ /* 0x000fe20008410000 */
[----:B------:R-:W-:Y:S01]  /*9d40*/  FSEL R32, R167, RZ, P2 ;  /* 0x000000ffa7207208 */ /* 0x000fe20001000000 */
[--C-:B------:R-:W-:Y:S01]  /*9d50*/  FFMA.FTZ R63, R27, UR24, -R64.reuse ;  /* 0x000000181b3f7c23 */ /* 0x100fe20008010840 */
[--C-:B------:R-:W-:Y:S01]  /*9d60*/  FFMA.FTZ R211, R41, UR24, -R64.reuse ;  /* 0x0000001829d37c23 */ /* 0x100fe20008010840 */
[----:B------:R-:W-:Y:S01]  /*9d70*/  FFMA.FTZ R190, R251, UR24, -R64 ;  /* 0x00000018fbbe7c23 */ /* 0x000fe20008010840 */
[----:B------:R-:W-:Y:S01]  /*9d80*/  FSEL R184, R184, RZ, P3 ;  /* 0x000000ffb8b87208 */ /* 0x000fe20001800000 */
[----:B------:R-:W-:Y:S01]  /*9d90*/  FADD.FTZ R32, R213, -R32 ;  /* 0x80000020d5207221 */ /* 0x000fe20000010000 */
[--C-:B------:R-:W-:Y:S01]  /*9da0*/  FFMA.FTZ R213, R249, UR24, -R64.reuse ;  /* 0x00000018f9d57c23 */ /* 0x100fe20008010840 */
[----:B------:R-:W-:Y:S01]  /*9db0*/  MUFU.EX2 R63, R63 ;  /* 0x0000003f003f7308 */ /* 0x000fe20000000800 */
[----:B------:R-:W-:Y:S01]  /*9dc0*/  FFMA.FTZ R183, R183, UR24, -R64 ;  /* 0x00000018b7b77c23 */ /* 0x000fe20008010840 */
[----:B--2---:R-:W-:Y:S01]  /*9dd0*/  FMNMX.FTZ R166, R5, R166, !PT ;  /* 0x000000a605a67209 */ /* 0x004fe20007810000 */
[--C-:B------:R-:W-:Y:S01]  /*9de0*/  FFMA.FTZ R54, R181, UR24, -R184.reuse ;  /* 0x00000018b5367c23 */ /* 0x100fe200080108b8 */
[--C-:B------:R-:W-:Y:S01]  /*9df0*/  FFMA.FTZ R56, R53, UR24, -R184.reuse ;  /* 0x0000001835387c23 */ /* 0x100fe200080108b8 */
[--C-:B------:R-:W-:Y:S01]  /*9e00*/  FFMA.FTZ R53, R21, UR24, -R184.reuse ;  /* 0x0000001815357c23 */ /* 0x100fe200080108b8 */
[C---:B------:R-:W-:Y:S01]  /*9e10*/  FSETP.NEU.FTZ.AND P1, PT, R166.reuse, -INF , PT ;  /* 0xff800000a600780b */ /* 0x040fe20003f3d000 */
[C---:B------:R-:W-:Y:S01]  /*9e20*/  FMUL.FTZ R181, R166.reuse, UR24 ;  /* 0x00000018a6b57c20 */ /* 0x040fe20008410000 */
[----:B------:R-:W2:Y:S01]  /*9e30*/  LDSM.16.MT88.4 R20, [R222+0x9000] ;  /* 0x00900000de14783b */ /* 0x000ea20000004200 */
[--C-:B------:R-:W-:Y:S01]  /*9e40*/  FFMA.FTZ R55, R47, UR24, -R184.reuse ;  /* 0x000000182f377c23 */ /* 0x100fe200080108b8 */
[----:B------:R-:W-:Y:S01]  /*9e50*/  FSEL R5, R166, RZ, P1 ;  /* 0x000000ffa6057208 */ /* 0x000fe20000800000 */
[--C-:B------:R-:W-:Y:S01]  /*9e60*/  FFMA.FTZ R57, R45, UR24, -R184.reuse ;  /* 0x000000182d397c23 */ /* 0x100fe200080108b8 */
[----:B-1----:R-:W-:Y:S01]  /*9e70*/  FMNMX.FTZ R165, R2, R165, !PT ;  /* 0x000000a502a57209 */ /* 0x002fe20007810000 */
[--C-:B------:R-:W-:Y:S01]  /*9e80*/  FFMA.FTZ R50, R17, UR24, -R184.reuse ;  /* 0x0000001811327c23 */ /* 0x100fe200080108b8 */
[----:B------:R-:W-:Y:S01]  /*9e90*/  FSEL R181, R181, RZ, P1 ;  /* 0x000000ffb5b57208 */ /* 0x000fe20000800000 */
[----:B------:R-:W-:Y:S01]  /*9ea0*/  FADD.FTZ R62, R212, -R5 ;  /* 0x80000005d43e7221 */ /* 0x000fe20000010000 */
[C---:B------:R-:W-:Y:S01]  /*9eb0*/  FSETP.NEU.FTZ.AND P0, PT, R165.reuse, -INF , PT ;  /* 0xff800000a500780b */ /* 0x040fe20003f1d000 */
[----:B------:R-:W-:Y:S01]  /*9ec0*/  FMUL.FTZ R172, R165, UR24 ;  /* 0x00000018a5ac7c20 */ /* 0x000fe20008410000 */
[--C-:B------:R-:W-:Y:S01]  /*9ed0*/  FFMA.FTZ R58, R51, UR24, -R184.reuse ;  /* 0x00000018333a7c23 */ /* 0x100fe200080108b8 */
[--C-:B------:R-:W-:Y:S01]  /*9ee0*/  FFMA.FTZ R47, R44, UR24, -R181.reuse ;  /* 0x000000182c2f7c23 */ /* 0x100fe200080108b5 */
[----:B------:R-:W-:Y:S01]  /*9ef0*/  FSEL R5, R165, RZ, P0 ;  /* 0x000000ffa5057208 */ /* 0x000fe20000000000 */
[----:B------:R-:W-:Y:S01]  /*9f00*/  FFMA.FTZ R45, R24, UR24, -R181 ;  /* 0x00000018182d7c23 */ /* 0x000fe200080108b5 */
[----:B------:R-:W-:Y:S01]  /*9f10*/  FSEL R172, R172, RZ, P0 ;  /* 0x000000ffacac7208 */ /* 0x000fe20000000000 */
[----:B------:R-:W-:Y:S01]  /*9f20*/  LDSM.16.MT88.4 R16, [R220+0xb000] ;  /* 0x00b00000dc10783b */ /* 0x000fe20000004200 */
[----:B------:R-:W-:Y:S01]  /*9f30*/  FFMA.FTZ R52, R46, UR24, -R184 ;  /* 0x000000182e347c23 */ /* 0x000fe200080108b8 */
[----:B------:R-:W-:Y:S01]  /*9f40*/  FADD.FTZ R0, R0, -R5 ;  /* 0x8000000500007221 */ /* 0x000fe20000010000 */
[----:B------:R-:W-:Y:S01]  /*9f50*/  FSEL R5, R168, RZ, P3 ;  /* 0x000000ffa8057208 */ /* 0x000fe20001800000 */
[--C-:B------:R-:W-:Y:S01]  /*9f60*/  FFMA.FTZ R44, R25, UR24, -R172.reuse ;  /* 0x00000018192c7c23 */ /* 0x100fe200080108ac */
[----:B------:R-:W-:Y:S01]  /*9f70*/  FFMA.FTZ R2, R26, UR24, -R172 ;  /* 0x000000181a027c23 */ /* 0x000fe200080108ac */
[--C-:B------:R-:W-:Y:S01]  /*9f80*/  FFMA.FTZ R51, R49, UR24, -R64.reuse ;  /* 0x0000001831337c23 */ /* 0x100fe20008010840 */
[----:B------:R-:W-:Y:S01]  /*9f90*/  LDSM.16.MT88.4 R24, [R222+0xb000] ;  /* 0x00b00000de18783b */ /* 0x000fe20000004200 */
[----:B------:R-:W-:Y:S01]  /*9fa0*/  FADD.FTZ R34, R214, -R5 ;  /* 0x80000005d6227221 */ /* 0x000fe20000010000 */
[----:B------:R-:W-:Y:S01]  /*9fb0*/  FMUL.FTZ R60, R0, UR24 ;  /* 0x00000018003c7c20 */ /* 0x000fe20008410000 */
[----:B------:R-:W-:Y:S01]  /*9fc0*/  FFMA.FTZ R49, R187, UR24, -R64 ;  /* 0x00000018bb317c23 */ /* 0x000fe20008010840 */
[----:B------:R-:W1:Y:S01]  /*9fd0*/  LDSM.16.MT88.4 R4, [R220+0xa000] ;  /* 0x00a00000dc04783b */ /* 0x000e620000004200 */
[--C-:B------:R-:W-:Y:S01]  /*9fe0*/  FFMA.FTZ R48, R48, UR24, -R181.reuse ;  /* 0x0000001830307c23 */ /* 0x100fe200080108b5 */
[--C-:B------:R-:W-:Y:S01]  /*9ff0*/  FFMA.FTZ R46, R28, UR24, -R181.reuse ;  /* 0x000000181c2e7c23 */ /* 0x100fe200080108b5 */
[--C-:B------:R-:W-:Y:S01]  /*a000*/  FFMA.FTZ R3, R31, UR24, -R172.reuse ;  /* 0x000000181f037c23 */ /* 0x100fe200080108ac */
[----:B------:R-:W-:Y:S01]  /*a010*/  FFMA.FTZ R61, R30, UR24, -R172 ;  /* 0x000000181e3d7c23 */ /* 0x000fe200080108ac */
[----:B------:R-:W-:Y:S01]  /*a020*/  FMUL.FTZ R62, R62, UR24 ;  /* 0x000000183e3e7c20 */ /* 0x000fe20008410000 */
[----:B------:R-:W-:Y:S01]  /*a030*/  FFMA.FTZ R0, R29, UR24, -R64 ;  /* 0x000000181d007c23 */ /* 0x000fe20008010840 */
[----:B------:R-:W-:Y:S01]  /*a040*/  FMUL.FTZ R34, R34, UR24 ;  /* 0x0000001822227c20 */ /* 0x000fe20008410000 */
[----:B------:R-:W-:Y:S01]  /*a050*/  FMUL.FTZ R32, R32, UR24 ;  /* 0x0000001820207c20 */ /* 0x000fe20008410000 */
[--C-:B------:R-:W-:Y:S01]  /*a060*/  FFMA.FTZ R66, R170, UR24, -R181.reuse ;  /* 0x00000018aa427c23 */ /* 0x100fe200080108b5 */
[----:B------:R-:W-:Y:S01]  /*a070*/  MUFU.EX2 R58, R58 ;  /* 0x0000003a003a7308 */ /* 0x000fe20000000800 */
[--C-:B------:R-:W-:Y:S01]  /*a080*/  FFMA.FTZ R174, R186, UR24, -R181.reuse ;  /* 0x00000018baae7c23 */ /* 0x100fe200080108b5 */
[--C-:B------:R-:W-:Y:S01]  /*a090*/  FFMA.FTZ R186, R33, UR24, -R172.reuse ;  /* 0x0000001821ba7c23 */ /* 0x100fe200080108ac */
[--C-:B------:R-:W-:Y:S01]  /*a0a0*/  FFMA.FTZ R65, R188, UR24, -R181.reuse ;  /* 0x00000018bc417c23 */ /* 0x100fe200080108b5 */
[--C-:B------:R-:W-:Y:S01]  /*a0b0*/  FFMA.FTZ R187, R182, UR24, -R181.reuse ;  /* 0x00000018b6bb7c23 */ /* 0x100fe200080108b5 */
[--C-:B------:R-:W-:Y:S01]  /*a0c0*/  FFMA.FTZ R182, R42, UR24, -R172.reuse ;  /* 0x000000182ab67c23 */ /* 0x100fe200080108ac */
[--C-:B------:R-:W-:Y:S01]  /*a0d0*/  FFMA.FTZ R197, R197, UR24, -R172.reuse ;  /* 0x00000018c5c57c23 */ /* 0x100fe200080108ac */
[----:B------:R-:W-:Y:S01]  /*a0e0*/  FFMA.FTZ R201, R40, UR24, -R172 ;  /* 0x0000001828c97c23 */ /* 0x000fe200080108ac */
[----:B------:R-:W3:Y:S01]  /*a0f0*/  MUFU.EX2 R56, R56 ;  /* 0x0000003800387308 */ /* 0x000ee20000000800 */
[----:B------:R-:W-:Y:S01]  /*a100*/  FFMA.FTZ R188, R43, UR24, -R64 ;  /* 0x000000182bbc7c23 */ /* 0x000fe20008010840 */
[--C-:B------:R-:W-:Y:S01]  /*a110*/  FFMA.FTZ R215, R215, UR24, -R172.reuse ;  /* 0x00000018d7d77c23 */ /* 0x100fe200080108ac */
[----:B------:R-:W-:Y:S01]  /*a120*/  FFMA.FTZ R219, R219, UR24, -R172 ;  /* 0x00000018dbdb7c23 */ /* 0x000fe200080108ac */
[--C-:B------:R-:W-:Y:S01]  /*a130*/  FFMA.FTZ R202, R203, UR24, -R64.reuse ;  /* 0x00000018cbca7c23 */ /* 0x100fe20008010840 */
[--C-:B------:R-:W-:Y:S01]  /*a140*/  FFMA.FTZ R191, R191, UR24, -R64.reuse ;  /* 0x00000018bfbf7c23 */ /* 0x100fe20008010840 */
[----:B------:R-:W-:Y:S01]  /*a150*/  FFMA.FTZ R204, R189, UR24, -R64 ;  /* 0x00000018bdcc7c23 */ /* 0x000fe20008010840 */
[--C-:B------:R-:W-:Y:S01]  /*a160*/  FFMA.FTZ R207, R207, UR24, -R184.reuse ;  /* 0x00000018cfcf7c23 */ /* 0x100fe200080108b8 */
[----:B------:R-:W-:Y:S01]  /*a170*/  MUFU.EX2 R57, R57 ;  /* 0x0000003900397308 */ /* 0x000fe20000000800 */
[--C-:B------:R-:W-:Y:S01]  /*a180*/  FFMA.FTZ R200, R199, UR24, -R184.reuse ;  /* 0x00000018c7c87c23 */ /* 0x100fe200080108b8 */
[--C-:B------:R-:W-:Y:S01]  /*a190*/  FFMA.FTZ R180, R180, UR24, -R181.reuse ;  /* 0x00000018b4b47c23 */ /* 0x100fe200080108b5 */
[--C-:B------:R-:W-:Y:S01]  /*a1a0*/  FFMA.FTZ R179, R179, UR24, -R181.reuse ;  /* 0x00000018b3b37c23 */ /* 0x100fe200080108b5 */
[----:B------:R-:W-:Y:S01]  /*a1b0*/  FFMA.FTZ R178, R178, UR24, -R181 ;  /* 0x00000018b2b27c23 */ /* 0x000fe200080108b5 */
[----:B------:R-:W-:Y:S01]  /*a1c0*/  FFMA.FTZ R195, R195, UR24, -R184 ;  /* 0x00000018c3c37c23 */ /* 0x000fe200080108b8 */
[----:B------:R-:W-:Y:S01]  /*a1d0*/  FFMA.FTZ R185, R185, UR24, -R64 ;  /* 0x00000018b9b97c23 */ /* 0x000fe20008010840 */
[----:B------:R-:W-:Y:S01]  /*a1e0*/  FFMA.FTZ R175, R175, UR24, -R172 ;  /* 0x00000018afaf7c23 */ /* 0x000fe200080108ac */
[----:B------:R-:W4:Y:S01]  /*a1f0*/  MUFU.EX2 R54, R54 ;  /* 0x0000003600367308 */ /* 0x000f220000000800 */
[----:B---3--:R-:W-:Y:S01]  /*a200*/  F2FP.BF16.F32.PACK_AB R36, R56, R58 ;  /* 0x0000003a3824723e */ /* 0x008fe200000010ff */
[----:B------:R-:W-:Y:S01]  /*a210*/  FFMA.FTZ R206, R169, UR24, -R64 ;  /* 0x00000018a9ce7c23 */ /* 0x000fe20008010840 */
[----:B------:R-:W-:Y:S01]  /*a220*/  FFMA.FTZ R193, R193, UR24, -R184 ;  /* 0x00000018c1c17c23 */ /* 0x000fe200080108b8 */
[----:B------:R-:W-:Y:S01]  /*a230*/  FFMA.FTZ R173, R173, UR24, -R172 ;  /* 0x00000018adad7c23 */ /* 0x000fe200080108ac */
[----:B------:R-:W-:Y:S01]  /*a240*/  FFMA.FTZ R67, R67, UR24, -R64 ;  /* 0x0000001843437c23 */ /* 0x000fe20008010840 */
[----:B------:R-:W-:-:S02]  /*a250*/  PLOP3.LUT P0, PT, PT, PT, UP0, 0x80, 0x0 ;  /* 0x000000000000781c */ /* 0x000fc40003f0f008 */
[----:B------:R-:W-:Y:S08]  /*a260*/  MUFU.EX2 R51, R51 ;  /* 0x0000003300337308 */ /* 0x000ff00000000800 */
[----:B------:R-:W3:Y:S01]  /*a270*/  MUFU.EX2 R49, R49 ;  /* 0x0000003100317308 */ /* 0x000ee20000000800 */
[----:B----4-:R-:W-:-:S07]  /*a280*/  F2FP.BF16.F32.PACK_AB R38, R54, R57 ;  /* 0x000000393626723e */ /* 0x010fce00000010ff */
[----:B------:R-:W-:Y:S08]  /*a290*/  MUFU.EX2 R48, R48 ;  /* 0x0000003000307308 */ /* 0x000ff00000000800 */
[----:B------:R-:W4:Y:S01]  /*a2a0*/  MUFU.EX2 R47, R47 ;  /* 0x0000002f002f7308 */ /* 0x000f220000000800 */
[----:B---3--:R-:W-:-:S07]  /*a2b0*/  F2FP.BF16.F32.PACK_AB R37, R49, R51 ;  /* 0x000000333125723e */ /* 0x008fce00000010ff */
        /* <DEDUP_REMOVED lines=9> */
[----:B------:R-:W4:Y:S08]  /*a350*/  MUFU.EX2 R62, R62 ;  /* 0x0000003e003e7308 */ /* 0x000f300000000800 */
[----:B------:R-:W5:Y:S01]  /*a360*/  MUFU.EX2 R60, R60 ;  /* 0x0000003c003c7308 */ /* 0x000f620000000800 */
[----:B---3--:R-:W-:-:S07]  /*a370*/  F2FP.BF16.F32.PACK_AB R31, R61, R2 ;  /* 0x000000023d1f723e */ /* 0x008fce00000010ff */
[----:B------:R-:W3:Y:S01]  /*a380*/  MUFU.EX2 R0, R0 ;  /* 0x0000000000007308 */ /* 0x000ee20000000800 */
[-C--:B----4-:R-:W-:Y:S01]  /*a390*/  FMUL.FTZ R156, R156, R62.reuse ;  /* 0x0000003e9c9c7220 */ /* 0x090fe20000410000 */
[-C--:B------:R-:W-:Y:S01]  /*a3a0*/  FMUL.FTZ R157, R157, R62.reuse ;  /* 0x0000003e9d9d7220 */ /* 0x080fe20000410000 */
[-C--:B------:R-:W-:Y:S01]  /*a3b0*/  FMUL.FTZ R152, R152, R62.reuse ;  /* 0x0000003e98987220 */ /* 0x080fe20000410000 */
[-C--:B------:R-:W-:Y:S01]  /*a3c0*/  FMUL.FTZ R153, R153, R62.reuse ;  /* 0x0000003e99997220 */ /* 0x080fe20000410000 */
[-C--:B------:R-:W-:Y:S01]  /*a3d0*/  FMUL.FTZ R72, R72, R62.reuse ;  /* 0x0000003e48487220 */ /* 0x080fe20000410000 */
[-C--:B------:R-:W-:Y:S01]  /*a3e0*/  FMUL.FTZ R73, R73, R62.reuse ;  /* 0x0000003e49497220 */ /* 0x080fe20000410000 */
[----:B------:R-:W-:Y:S01]  /*a3f0*/  FMUL.FTZ R76, R76, R62 ;  /* 0x0000003e4c4c7220 */ /* 0x000fe20000410000 */
[----:B------:R-:W4:Y:S01]  /*a400*/  MUFU.EX2 R164, R34 ;  /* 0x0000002200a47308 */ /* 0x000f220000000800 */
[-C--:B-----5:R-:W-:Y:S01]  /*a410*/  FMUL.FTZ R158, R158, R60.reuse ;  /* 0x0000003c9e9e7220 */ /* 0x0a0fe20000410000 */
[-C--:B------:R-:W-:Y:S01]  /*a420*/  FMUL.FTZ R159, R159, R60.reuse ;  /* 0x0000003c9f9f7220 */ /* 0x080fe20000410000 */
[-C--:B------:R-:W-:Y:S01]  /*a430*/  FMUL.FTZ R154, R154, R60.reuse ;  /* 0x0000003c9a9a7220 */ /* 0x080fe20000410000 */
[-C--:B------:R-:W-:Y:S01]  /*a440*/  FMUL.FTZ R155, R155, R60.reuse ;  /* 0x0000003c9b9b7220 */ /* 0x080fe20000410000 */
[-C--:B------:R-:W-:Y:S01]  /*a450*/  FMUL.FTZ R74, R74, R60.reuse ;  /* 0x0000003c4a4a7220 */ /* 0x080fe20000410000 */
[----:B------:R-:W-:Y:S01]  /*a460*/  FMUL.FTZ R75, R75, R60 ;  /* 0x0000003c4b4b7220 */ /* 0x000fe20000410000 */
[----:B------:R-:W-:Y:S01]  /*a470*/  FMUL.FTZ R77, R77, R62 ;  /* 0x0000003e4d4d7220 */ /* 0x000fe20000410000 */
[----:B------:R-:W5:Y:S01]  /*a480*/  MUFU.EX2 R170, R32 ;  /* 0x0000002000aa7308 */ /* 0x000f620000000800 */
[-C--:B------:R-:W-:Y:S01]  /*a490*/  FMUL.FTZ R78, R78, R60.reuse ;  /* 0x0000003c4e4e7220 */ /* 0x080fe20000410000 */
[----:B------:R-:W-:Y:S01]  /*a4a0*/  FMUL.FTZ R79, R79, R60 ;  /* 0x0000003c4f4f7220 */ /* 0x000fe20000410000 */
        /* <DEDUP_REMOVED lines=16> */
[----:B---3--:R-:W-:Y:S01]  /*a5b0*/  F2FP.BF16.F32.PACK_AB R39, R63, R0 ;  /* 0x000000003f27723e */ /* 0x008fe200000010ff */
[-C--:B----4-:R-:W-:Y:S01]  /*a5c0*/  FMUL.FTZ R160, R160, R164.reuse ;  /* 0x000000a4a0a07220 */ /* 0x090fe20000410000 */
[----:B------:R-:W-:Y:S01]  /*a5d0*/  FMUL.FTZ R161, R161, R164 ;  /* 0x000000a4a1a17220 */ /* 0x000fe20000410000 */
[-C--:B-----5:R-:W-:Y:S01]  /*a5e0*/  FMUL.FTZ R162, R162, R170.reuse ;  /* 0x000000aaa2a27220 */ /* 0x0a0fe20000410000 */
        /* <DEDUP_REMOVED lines=29> */
[C---:B--2---:R-:W-:Y:S01]  /*a7c0*/  HMMA.16816.F32.BF16 R156, R28.reuse, R20, R156 ;  /* 0x000000141c9c723c */ /* 0x044fe2000004189c */
[-C--:B------:R-:W-:Y:S01]  /*a7d0*/  FMUL.FTZ R112, R112, R62.reuse ;  /* 0x0000003e70707220 */ /* 0x080fe20000410000 */
[----:B------:R-:W-:Y:S01]  /*a7e0*/  FMUL.FTZ R113, R113, R62 ;  /* 0x0000003e71717220 */ /* 0x000fe20000410000 */
[-C--:B------:R-:W-:Y:S01]  /*a7f0*/  FMUL.FTZ R114, R114, R60.reuse ;  /* 0x0000003c72727220 */ /* 0x080fe20000410000 */
[----:B------:R-:W-:Y:S01]  /*a800*/  FMUL.FTZ R115, R115, R60 ;  /* 0x0000003c73737220 */ /* 0x000fe20000410000 */
[-C--:B------:R-:W-:Y:S01]  /*a810*/  FMUL.FTZ R116, R116, R62.reuse ;  /* 0x0000003e74747220 */ /* 0x080fe20000410000 */
[C---:B------:R-:W-:Y:S01]  /*a820*/  HMMA.16816.F32.BF16 R152, R28.reuse, R22, R152 ;  /* 0x000000161c98723c */ /* 0x040fe20000041898 */
[----:B------:R-:W-:Y:S01]  /*a830*/  FMUL.FTZ R117, R117, R62 ;  /* 0x0000003e75757220 */ /* 0x000fe20000410000 */
[-C--:B------:R-:W-:Y:S01]  /*a840*/  FMUL.FTZ R118, R118, R60.reuse ;  /* 0x0000003c76767220 */ /* 0x080fe20000410000 */
[----:B------:R-:W-:Y:S01]  /*a850*/  FMUL.FTZ R119, R119, R60 ;  /* 0x0000003c77777220 */ /* 0x000fe20000410000 */
[-C--:B------:R-:W-:Y:S01]  /*a860*/  FMUL.FTZ R124, R124, R62.reuse ;  /* 0x0000003e7c7c7220 */ /* 0x080fe20000410000 */
[----:B------:R-:W-:Y:S01]  /*a870*/  FMUL.FTZ R125, R125, R62 ;  /* 0x0000003e7d7d7220 */ /* 0x000fe20000410000 */
[C---:B------:R-:W-:Y:S01]  /*a880*/  HMMA.16816.F32.BF16 R72, R28.reuse, R12, R72 ;  /* 0x0000000c1c48723c */ /* 0x040fe20000041848 */
[-C--:B------:R-:W-:Y:S01]  /*a890*/  FMUL.FTZ R126, R126, R60.reuse ;  /* 0x0000003c7e7e7220 */ /* 0x080fe20000410000 */
[----:B------:R-:W-:Y:S01]  /*a8a0*/  FMUL.FTZ R127, R127, R60 ;  /* 0x0000003c7f7f7220 */ /* 0x000fe20000410000 */
[-C--:B------:R-:W-:Y:S01]  /*a8b0*/  FMUL.FTZ R132, R132, R62.reuse ;  /* 0x0000003e84847220 */ /* 0x080fe20000410000 */
[----:B------:R-:W-:Y:S01]  /*a8c0*/  FMUL.FTZ R133, R133, R62 ;  /* 0x0000003e85857220 */ /* 0x000fe20000410000 */
[-C--:B------:R-:W-:Y:S01]  /*a8d0*/  FMUL.FTZ R134, R134, R60.reuse ;  /* 0x0000003c86867220 */ /* 0x080fe20000410000 */
[C---:B------:R-:W-:Y:S01]  /*a8e0*/  HMMA.16816.F32.BF16 R76, R28.reuse, R14, R76 ;  /* 0x0000000e1c4c723c */ /* 0x040fe2000004184c */
[----:B------:R-:W-:Y:S01]  /*a8f0*/  FMUL.FTZ R135, R135, R60 ;  /* 0x0000003c87877220 */ /* 0x000fe20000410000 */
[----:B------:R-:W-:Y:S01]  /*a900*/  LDSM.16.MT88.4 R32, [R222+0x9400] ;  /* 0x00940000de20783b */ /* 0x000fe20000004200 */
        /* <DEDUP_REMOVED lines=15> */
[C---:B-1----:R-:W-:Y:S01]  /*aa00*/  HMMA.16816.F32.BF16 R100, R28.reuse, R4, R100 ;  /* 0x000000041c64723c */ /* 0x042fe20000041864 */
[----:B------:R-:W-:Y:S01]  /*aa10*/  FMUL.FTZ R129, R129, R164 ;  /* 0x000000a481817220 */ /* 0x000fe20000410000 */
[-C--:B------:R-:W-:Y:S01]  /*aa20*/  FMUL.FTZ R130, R130, R170.reuse ;  /* 0x000000aa82827220 */ /* 0x080fe20000410000 */
[----:B------:R-:W-:Y:S01]  /*aa30*/  FMUL.FTZ R131, R131, R170 ;  /* 0x000000aa83837220 */ /* 0x000fe20000410000 */
        /* <DEDUP_REMOVED lines=20> */
[----:B------:R-:W-:Y:S01]  /*ab80*/  HMMA.16816.F32.BF16 R68, R36, R12, R68 ;  /* 0x0000000c2444723c */ /* 0x000fe20000041844 */
[----:B------:R-:W-:Y:S01]  /*ab90*/  FADD.FTZ R63, R63, R0 ;  /* 0x000000003f3f7221 */ /* 0x000fe20000010000 */
[----:B------:R-:W-:Y:S01]  /*aba0*/  FADD.FTZ R46, R45, R46 ;  /* 0x0000002e2d2e7221 */ /* 0x000fe20000010000 */
[----:B------:R-:W-:-:S02]  /*abb0*/  FADD.FTZ R61, R61, R2 ;  /* 0x000000023d3d7221 */ /* 0x000fc40000010000 */
[----:B------:R-:W-:Y:S01]  /*abc0*/  MUFU.EX2 R50, R50 ;  /* 0x0000003200327308 */ /* 0x000fe20000000800 */
        /* <DEDUP_REMOVED lines=23> */
[----:B------:R-:W-:-:S03]  /*ad40*/  FADD.FTZ R174, R174, R65 ;  /* 0x00000041aeae7221 */ /* 0x000fc60000010000 */
[----:B------:R-:W-:Y:S01]  /*ad50*/  HMMA.16816.F32.BF16 R140, R36, R24, R140 ;  /* 0x00000018248c723c */ /* 0x000fe2000004188c */
[----:B------:R-:W-:Y:S01]  /*ad60*/  MUFU.EX2 R186, R186 ;  /* 0x000000ba00ba7308 */ /* 0x000fe20000000800 */
[----:B------:R-:W-:-:S04]  /*ad70*/  FADD.FTZ R187, R187, R174 ;  /* 0x000000aebbbb7221 */ /* 0x000fc80000010000 */
[C---:B------:R-:W-:Y:S01]  /*ad80*/  HMMA.16816.F32.BF16 R120, R36.reuse, R26, R120 ;  /* 0x0000001a2478723c */ /* 0x040fe20000041878 */
[----:B------:R-:W-:Y:S01]  /*ad90*/  F2FP.BF16.F32.PACK_AB R24, R52, R55 ;  /* 0x000000373418723e */ /* 0x000fe200000010ff */
[----:B------:R-:W-:Y:S01]  /*ada0*/  FADD.FTZ R55, R55, R54 ;  /* 0x0000003637377221 */ /* 0x000fe20000010000 */
[----:B------:R-:W1:Y:S01]  /*adb0*/  MUFU.EX2 R201, R201 ;  /* 0x000000c900c97308 */ /* 0x000e620000000800 */
[C---:B----4-:R-:W-:Y:S01]  /*adc0*/  F2FP.BF16.F32.PACK_AB R41, R197.reuse, R182 ;  /* 0x000000b6c529723e */ /* 0x050fe200000010ff */
        /* <DEDUP_REMOVED lines=32> */
[----:B------:R-:W-:Y:S03]  /*afd0*/  MUFU.EX2 R183, R183 ;  /* 0x000000b700b77308 */ /* 0x000fe60000000800 */
[----:B------:R-:W-:Y:S05]  /*afe0*/  HMMA.16816.F32.BF16 R132, R40, R6, R132 ;  /* 0x000000062884723c */ /* 0x000fea0000041884 */
[----:B------:R-:W1:Y:S01]  /*aff0*/  MUFU.EX2 R202, R202 ;  /* 0x000000ca00ca7308 */ /* 0x000e620000000800 */
[C---:B------:R-:W-:Y:S06]  /*b000*/  HMMA.16816.F32.BF16 R84, R24.reuse, R20, R84 ;  /* 0x000000141854723c */ /* 0x040fec0000041854 */
[C---:B------:R-:W-:Y:S01]  /*b010*/  HMMA.16816.F32.BF16 R96, R24.reuse, R22, R96 ;  /* 0x000000161860723c */ /* 0x040fe20000041860 */
[----:B------:R-:W2:Y:S01]  /*b020*/  LDSM.16.MT88.4 R20, [R222+0x9800] ;  /* 0x00980000de14783b */ /* 0x000ea20000004200 */
[----:B------:R-:W-:Y:S04]  /*b030*/  MUFU.EX2 R191, R191 ;  /* 0x000000bf00bf7308 */ /* 0x000fe80000000800 */
[C---:B------:R-:W-:Y:S04]  /*b040*/  HMMA.16816.F32.BF16 R144, R24.reuse, R12, R144 ;  /* 0x0000000c1890723c */ /* 0x040fe80000041890 */
[----:B------:R-:W3:Y:S02]  /*b050*/  MUFU.EX2 R204, R204 ;  /* 0x000000cc00cc7308 */ /* 0x000ee40000000800 */
[C---:B------:R-:W-:Y:S01]  /*b060*/  HMMA.16816.F32.BF16 R108, R24.reuse, R14, R108 ;  /* 0x0000000e186c723c */ /* 0x040fe2000004186c */
[----:B------:R-:W4:Y:S05]  /*b070*/  LDSM.16.MT88.4 R12, [R222+0xa800] ;  /* 0x00a80000de0c783b */ /* 0x000f2a0000004200 */
[C---:B------:R-:W-:Y:S01]  /*b080*/  HMMA.16816.F32.BF16 R140, R24.reuse, R8, R140 ;  /* 0x00000008188c723c */ /* 0x040fe2000004188c */
[----:B------:R-:W-:Y:S05]  /*b090*/  MUFU.EX2 R200, R200 ;  /* 0x000000c800c87308 */ /* 0x000fea0000000800 */
[C---:B------:R-:W-:Y:S01]  /*b0a0*/  HMMA.16816.F32.BF16 R120, R24.reuse, R10, R120 ;  /* 0x0000000a1878723c */ /* 0x040fe20000041878 */
[----:B------:R-:W5:Y:S02]  /*b0b0*/  LDSM.16.MT88.4 R8, [R220+0xa800] ;  /* 0x00a80000dc08783b */ /* 0x000f640000004200 */
        /* <DEDUP_REMOVED lines=13> */
[--C-:B------:R-:W-:Y:S01]  /*b190*/  FFMA.FTZ R40, R217, UR24, -R184.reuse ;  /* 0x00000018d9287c23 */ /* 0x100fe200080108b8 */
[--C-:B------:R-:W-:Y:S01]  /*b1a0*/  FFMA.FTZ R43, R192, UR24, -R181.reuse ;  /* 0x00000018c02b7c23 */ /* 0x100fe200080108b5 */
[--C-:B------:R-:W-:Y:S01]  /*b1b0*/  FFMA.FTZ R42, R196, UR24, -R181.reuse ;  /* 0x00000018c42a7c23 */ /* 0x100fe200080108b5 */
[--C-:B------:R-:W-:Y:S01]  /*b1c0*/  FFMA.FTZ R192, R198, UR24, -R181.reuse ;  /* 0x00000018c6c07c23 */ /* 0x100fe200080108b5 */
[--C-:B------:R-:W-:Y:S01]  /*b1d0*/  FFMA.FTZ R217, R194, UR24, -R181.reuse ;  /* 0x00000018c2d97c23 */ /* 0x100fe200080108b5 */
[C---:B------:R-:W-:Y:S01]  /*b1e0*/  HMMA.16816.F32.BF16 R80, R24.reuse, R30, R80 ;  /* 0x0000001e1850723c */ /* 0x040fe20000041850 */
[----:B------:R-:W-:Y:S01]  /*b1f0*/  FFMA.FTZ R41, R243, UR24, -R184 ;  /* 0x00000018f3297c23 */ /* 0x000fe200080108b8 */
[--C-:B------:R-:W-:Y:S01]  /*b200*/  FFMA.FTZ R194, R245, UR24, -R172.reuse ;  /* 0x00000018f5c27c23 */ /* 0x100fe200080108ac */
[----:B------:R-:W-:Y:S01]  /*b210*/  FFMA.FTZ R196, R247, UR24, -R172 ;  /* 0x00000018f7c47c23 */ /* 0x000fe200080108ac */
[----:B------:R-:W-:Y:S01]  /*b220*/  FFMA.FTZ R198, R205, UR24, -R184 ;  /* 0x00000018cdc67c23 */ /* 0x000fe200080108b8 */
[----:B------:R-:W5:Y:S01]  /*b230*/  LDSM.16.MT88.4 R28, [R220+0xb800] ;  /* 0x00b80000dc1c783b */ /* 0x000f620000004200 */
[----:B------:R-:W-:Y:S01]  /*b240*/  MUFU.EX2 R40, R40 ;  /* 0x0000002800287308 */ /* 0x000fe20000000800 */
[----:B------:R-:W-:Y:S01]  /*b250*/  HMMA.16816.F32.BF16 R160, R24, R32, R160 ;  /* 0x0000002018a0723c */ /* 0x000fe200000418a0 */
[----:B------:R-:W-:Y:S01]  /*b260*/  FFMA.FTZ R181, R176, UR24, -R181 ;  /* 0x00000018b0b57c23 */ /* 0x000fe200080108b5 */
[----:B------:R-:W-:Y:S01]  /*b270*/  FFMA.FTZ R176, R177, UR24, -R172 ;  /* 0x00000018b1b07c23 */ /* 0x000fe200080108ac */
[----:B------:R-:W-:Y:S01]  /*b280*/  FFMA.FTZ R184, R209, UR24, -R184 ;  /* 0x00000018d1b87c23 */ /* 0x000fe200080108b8 */
[----:B------:R-:W-:-:S02]  /*b290*/  FFMA.FTZ R172, R171, UR24, -R172 ;  /* 0x00000018abac7c23 */ /* 0x000fc400080108ac */
[----:B------:R-:W-:Y:S01]  /*b2a0*/  HMMA.16816.F32.BF16 R148, R24, R34, R148 ;  /* 0x000000221894723c */ /* 0x000fe20000041894 */
[----:B------:R-:W2:Y:S01]  /*b2b0*/  MUFU.EX2 R41, R41 ;  /* 0x0000002900297308 */ /* 0x000ea20000000800 */
[----:B-1----:R-:W-:Y:S01]  /*b2c0*/  F2FP.BF16.F32.PACK_AB R33, R202, R183 ;  /* 0x000000b7ca21723e */ /* 0x002fe200000010ff */
[----:B------:R-:W1:Y:S01]  /*b2d0*/  LDSM.16.MT88.4 R24, [R222+0x9c00] ;  /* 0x009c0000de18783b */ /* 0x000e620000004200 */
[----:B------:R-:W-:-:S03]  /*b2e0*/  FADD.FTZ R183, R183, R190 ;  /* 0x000000beb7b77221 */ /* 0x000fc60000010000 */
[----:B---3--:R-:W-:Y:S01]  /*b2f0*/  F2FP.BF16.F32.PACK_AB R35, R204, R191 ;  /* 0x000000bfcc23723e */ /* 0x008fe200000010ff */
[----:B------:R-:W-:Y:S01]  /*b300*/  FADD.FTZ R202, R202, R183 ;  /* 0x000000b7caca7221 */ /* 0x000fe20000010000 */
[----:B------:R-:W-:Y:S03]  /*b310*/  MUFU.EX2 R42, R42 ;  /* 0x0000002a002a7308 */ /* 0x000fe60000000800 */
[----:B------:R-:W-:-:S04]  /*b320*/  FADD.FTZ R191, R191, R202 ;  /* 0x000000cabfbf7221 */ /* 0x000fc80000010000 */
[----:B------:R-:W-:Y:S01]  /*b330*/  FADD.FTZ R204, R204, R191 ;  /* 0x000000bfcccc7221 */ /* 0x000fe20000010000 */
[----:B------:R-:W3:Y:S01]  /*b340*/  MUFU.EX2 R43, R43 ;  /* 0x0000002b002b7308 */ /* 0x000ee20000000800 */
[----:B--2---:R-:W-:Y:S01]  /*b350*/  F2FP.BF16.F32.PACK_AB R32, R41, R40 ;  /* 0x000000282920723e */ /* 0x004fe200000010ff */
[----:B------:R-:W-:-:S04]  /*b360*/  FADD.FTZ R40, R40, R53 ;  /* 0x0000003528287221 */ /* 0x000fc80000010000 */
[----:B------:R-:W-:Y:S02]  /*b370*/  FADD.FTZ R41, R41, R40 ;  /* 0x0000002829297221 */ /* 0x000fe40000010000 */
[----:B------:R-:W-:Y:S08]  /*b380*/  MUFU.EX2 R192, R192 ;  /* 0x000000c000c07308 */ /* 0x000ff00000000800 */
[----:B------:R-:W2:Y:S01]  /*b390*/  MUFU.EX2 R217, R217 ;  /* 0x000000d900d97308 */ /* 0x000ea20000000800 */
[----:B---3--:R-:W-:Y:S01]  /*b3a0*/  F2FP.BF16.F32.PACK_AB R36, R43, R42 ;  /* 0x0000002a2b24723e */ /* 0x008fe200000010ff */
[----:B------:R-:W-:-:S04]  /*b3b0*/  FADD.FTZ R42, R42, R187 ;  /* 0x000000bb2a2a7221 */ /* 0x000fc80000010000 */
[----:B------:R-:W-:Y:S02]  /*b3c0*/  FADD.FTZ R43, R43, R42 ;  /* 0x0000002a2b2b7221 */ /* 0x000fe40000010000 */
[----:B------:R-:W3:Y:S08]  /*b3d0*/  MUFU.EX2 R194, R194 ;  /* 0x000000c200c27308 */ /* 0x000ef00000000800 */
[----:B------:R-:W4:Y:S01]  /*b3e0*/  MUFU.EX2 R196, R196 ;  /* 0x000000c400c47308 */ /* 0x000f220000000800 */
[----:B--2---:R-:W-:Y:S01]  /*b3f0*/  F2FP.BF16.F32.PACK_AB R38, R217, R192 ;  /* 0x000000c0d926723e */ /* 0x004fe200000010ff */
[----:B------:R-:W-:-:S04]  /*b400*/  FADD.FTZ R192, R192, R43 ;  /* 0x0000002bc0c07221 */ /* 0x000fc80000010000 */
[----:B------:R-:W-:Y:S02]  /*b410*/  FADD.FTZ R217, R217, R192 ;  /* 0x000000c0d9d97221 */ /* 0x000fe40000010000 */
[----:B------:R-:W2:Y:S01]  /*b420*/  MUFU.EX2 R198, R198 ;  /* 0x000000c600c67308 */ /* 0x000ea20000000800 */
[----:B---3--:R-:W-:Y:S01]  /*b430*/  F2FP.BF16.F32.PACK_AB R37, R215, R194 ;  /* 0x000000c2d725723e */ /* 0x008fe200000010ff */
[----:B------:R-:W-:-:S04]  /*b440*/  FADD.FTZ R194, R194, R201 ;  /* 0x000000c9c2c27221 */ /* 0x000fc80000010000 */
[----:B------:R-:W-:Y:S02]  /*b450*/  FADD.FTZ R215, R215, R194 ;  /* 0x000000c2d7d77221 */ /* 0x000fe40000010000 */
[----:B------:R-:W-:Y:S01]  /*b460*/  MUFU.EX2 R176, R176 ;  /* 0x000000b000b07308 */ /* 0x000fe20000000800 */
[----:B----4-:R-:W-:Y:S01]  /*b470*/  F2FP.BF16.F32.PACK_AB R39, R219, R196 ;  /* 0x000000c4db27723e */ /* 0x010fe200000010ff */
[----:B------:R-:W-:-:S04]  /*b480*/  FADD.FTZ R196, R196, R215 ;  /* 0x000000d7c4c47221 */ /* 0x000fc80000010000 */
[----:B------:R-:W-:Y:S02]  /*b490*/  FADD.FTZ R219, R219, R196 ;  /* 0x000000c4dbdb7221 */ /* 0x000fe40000010000 */
[----:B------:R-:W-:Y:S01]  /*b4a0*/  HMMA.16816.F32.BF16 R156, R36, R20, R156 ;  /* 0x00000014249c723c */ /* 0x000fe2000004189c */
[----:B--2---:R-:W-:Y:S01]  /*b4b0*/  F2FP.BF16.F32.PACK_AB R34, R199, R198 ;  /* 0x000000c6c722723e */ /* 0x004fe200000010ff */
[----:B------:R-:W2:Y:S01]  /*b4c0*/  MUFU.EX2 R206, R206 ;  /* 0x000000ce00ce7308 */ /* 0x000ea20000000800 */
[----:B------:R-:W-:-:S03]  /*b4d0*/  FADD.FTZ R198, R198, R41 ;  /* 0x00000029c6c67221 */ /* 0x000fc60000010000 */
[----:B------:R-:W-:Y:S01]  /*b4e0*/  HMMA.16816.F32.BF16 R152, R36, R22, R152 ;  /* 0x000000162498723c */ /* 0x000fe20000041898 */
[----:B------:R-:W-:-:S03]  /*b4f0*/  FADD.FTZ R199, R199, R198 ;  /* 0x000000c6c7c77221 */ /* 0x000fc60000010000 */
[----:B------:R-:W-:Y:S02]  /*b500*/  MUFU.EX2 R193, R193 ;  /* 0x000000c100c17308 */ /* 0x000fe40000000800 */
[C---:B------:R-:W-:Y:S06]  /*b510*/  HMMA.16816.F32.BF16 R72, R36.reuse, R16, R72 ;  /* 0x000000102448723c */ /* 0x040fec0000041848 */
[C---:B------:R-:W-:Y:S01]  /*b520*/  HMMA.16816.F32.BF16 R76, R36.reuse, R18, R76 ;  /* 0x00000012244c723c */ /* 0x040fe2000004184c */
[----:B------:R-:W-:Y:S05]  /*b530*/  MUFU.EX2 R184, R184 ;  /* 0x000000b800b87308 */ /* 0x000fea0000000800 */
[C---:B------:R-:W-:Y:S03]  /*b540*/  HMMA.16816.F32.BF16 R88, R36.reuse, R12, R88 ;  /* 0x0000000c2458723c */ /* 0x040fe60000041858 */
[----:B------:R-:W-:Y:S03]  /*b550*/  MUFU.EX2 R178, R178 ;  /* 0x000000b200b27308 */ /* 0x000fe60000000800 */
[C---:B------:R-:W-:Y:S05]  /*b560*/  HMMA.16816.F32.BF16 R92, R36.reuse, R14, R92 ;  /* 0x0000000e245c723c */ /* 0x040fea000004185c */
[----:B------:R-:W3:Y:S01]  /*b570*/  MUFU.EX2 R181, R181 ;  /* 0x000000b500b57308 */ /* 0x000ee20000000800 */
[C---:B-----5:R-:W-:Y:S06]  /*b580*/  HMMA.16816.F32.BF16 R100, R36.reuse, R8, R100 ;  /* 0x000000082464723c */ /* 0x060fec0000041864 */
[C---:B------:R-:W-:Y:S01]  /*b590*/  HMMA.16816.F32.BF16 R104, R36.reuse, R10, R104 ;  /* 0x0000000a2468723c */ /* 0x040fe20000041868 */
[----:B------:R-:W-:Y:S05]  /*b5a0*/  MUFU.EX2 R173, R173 ;  /* 0x000000ad00ad7308 */ /* 0x000fea0000000800 */
[C---:B------:R-:W-:Y:S03]  /*b5b0*/  HMMA.16816.F32.BF16 R112, R36.reuse, R4, R112 ;  /* 0x000000042470723c */ /* 0x040fe60000041870 */
[----:B------:R-:W4:Y:S03]  /*b5c0*/  MUFU.EX2 R172, R172 ;  /* 0x000000ac00ac7308 */ /* 0x000f260000000800 */
[----:B------:R-:W-:Y:S05]  /*b5d0*/  HMMA.16816.F32.BF16 R116, R36, R6, R116 ;  /* 0x000000062474723c */ /* 0x000fea0000041874 */
[----:B------:R-:W-:Y:S01]  /*b5e0*/  MUFU.EX2 R67, R67 ;  /* 0x0000004300437308 */ /* 0x000fe20000000800 */
        /* <DEDUP_REMOVED lines=20> */
[----:B------:R-:W1:Y:S01]  /*b730*/  MUFU.EX2 R32, R32 ;  /* 0x0000002000207308 */ /* 0x000e620000000800 */
[----:B------:R-:W-:Y:S01]  /*b740*/  F2FP.BF16.F32.PACK_AB R28, R195, R200 ;  /* 0x000000c8c31c723e */ /* 0x000fe200000010ff */
[----:B------:R-:W-:Y:S01]  /*b750*/  FADD.FTZ R200, R200, R199 ;  /* 0x000000c7c8c87221 */ /* 0x000fe20000010000 */
[----:B--2---:R-:W-:Y:S01]  /*b760*/  F2FP.BF16.F32.PACK_AB R29, R206, R185 ;  /* 0x000000b9ce1d723e */ /* 0x004fe200000010ff */
[----:B------:R-:W-:Y:S02]  /*b770*/  FADD.FTZ R185, R185, R204 ;  /* 0x000000ccb9b97221 */ /* 0x000fe40000010000 */
[----:B------:R-:W-:Y:S01]  /*b780*/  F2FP.BF16.F32.PACK_AB R36, R179, R180 ;  /* 0x000000b4b324723e */ /* 0x000fe200000010ff */
[----:B------:R-:W-:Y:S01]  /*b790*/  FADD.FTZ R180, R180, R217 ;  /* 0x000000d9b4b47221 */ /* 0x000fe20000010000 */
[----:B------:R-:W-:Y:S01]  /*b7a0*/  F2FP.BF16.F32.PACK_AB R37, R175, R176 ;  /* 0x000000b0af25723e */ /* 0x000fe200000010ff */
[----:B------:R-:W-:Y:S01]  /*b7b0*/  FADD.FTZ R176, R176, R219 ;  /* 0x000000dbb0b07221 */ /* 0x000fe20000010000 */
[----:B---3--:R-:W-:Y:S01]  /*b7c0*/  F2FP.BF16.F32.PACK_AB R38, R181, R178 ;  /* 0x000000b2b526723e */ /* 0x008fe200000010ff */
[----:B------:R-:W-:Y:S01]  /*b7d0*/  FADD.FTZ R200, R195, R200 ;  /* 0x000000c8c3c87221 */ /* 0x000fe20000010000 */
[----:B----4-:R-:W-:Y:S01]  /*b7e0*/  F2FP.BF16.F32.PACK_AB R39, R172, R173 ;  /* 0x000000adac27723e */ /* 0x010fe200000010ff */
[----:B------:R-:W-:Y:S01]  /*b7f0*/  FADD.FTZ R206, R206, R185 ;  /* 0x000000b9cece7221 */ /* 0x000fe20000010000 */
[----:B------:R-:W-:Y:S01]  /*b800*/  F2FP.BF16.F32.PACK_AB R30, R184, R193 ;  /* 0x000000c1b81e723e */ /* 0x000fe200000010ff */
[----:B------:R-:W-:Y:S01]  /*b810*/  FADD.FTZ R179, R179, R180 ;  /* 0x000000b4b3b37221 */ /* 0x000fe20000010000 */
[----:B------:R-:W-:Y:S01]  /*b820*/  FADD.FTZ R176, R175, R176 ;  /* 0x000000b0afb07221 */ /* 0x000fe20000010000 */
[----:B-1----:R-:W-:Y:S01]  /*b830*/  F2FP.BF16.F32.PACK_AB R31, R32, R67 ;  /* 0x00000043201f723e */ /* 0x002fe200000010ff */
        /* <DEDUP_REMOVED lines=10> */
[C---:B-----5:R-:W-:Y:S06]  /*b8e0*/  HMMA.16816.F32.BF16 R72, R36.reuse, R20, R72 ;  /* 0x000000142448723c */ /* 0x060fec0000041848 */
        /* <DEDUP_REMOVED lines=23> */
.L_x_24:
[----:B------:R-:W-:-:S12]  /*ba60*/  UIADD3 UR23, UR25, -0x1, URZ ;  /* 0xffffffff19177890 */ /* 0x000fd8000fffe03f */
.L_x_27:
[----:B------:R-:W-:-:S13]  /*ba70*/  ISETP.LE.AND P0, PT, RZ, UR23, PT ;  /* 0x00000017ff007c0c */ /* 0x000fda000bf03270 */
[----:B------:R-:W-:Y:S05]  /*ba80*/  @!P0 BRA `(.L_x_28) ;  /* 0x0000002c00b08947 */ /* 0x000fea0003800000 */
[----:B------:R-:W-:Y:S01]  /*ba90*/  MOV R2, R167 ;  /* 0x000000a700027202 */ /* 0x000fe20000000f00 */
[----:B------:R-:W-:Y:S01]  /*baa0*/  IMAD.MOV.U32 R0, RZ, RZ, R165 ;  /* 0x000000ffff007224 */ /* 0x000fe200078e00a5 */
[----:B------:R-:W-:Y:S01]  /*bab0*/  MOV R169, R168 ;  /* 0x000000a800a97202 */ /* 0x000fe20000000f00 */
[----:B------:R-:W-:Y:S01]  /*bac0*/  IMAD.MOV.U32 R233, RZ, RZ, R241 ;  /* 0x000000ffffe97224 */ /* 0x000fe200078e00f1 */
[----:B------:R-:W-:Y:S01]  /*bad0*/  MOV R3, R166 ;  /* 0x000000a600037202 */ /* 0x000fe20000000f00 */
[----:B------:R-:W-:Y:S02]  /*bae0*/  USHF.L.U64.HI UR5, UR9, 0x1, UR8 ;  /* 0x0000000109057899 */ /* 0x000fe40008010208 */
[----:B------:R-:W-:Y:S01]  /*baf0*/  USHF.L.U32 UR13, UR9, 0x1, URZ ;  /* 0x00000001090d7899 */ /* 0x000fe2000800063f */
[----:B------:R-:W-:Y:S01]  /*bb00*/  ULDC UR4, c[0x0][0x2ec] ;  /* 0x0000bb0000047ab9 */ /* 0x000fe20000000800 */
[----:B------:R-:W-:Y:S01]  /*bb10*/  ULDC.64 UR6, c[0x0][0x218] ;  /* 0x0000860000067ab9 */ /* 0x000fe20000000a00 */
[----:B------:R-:W-:Y:S01]  /*bb20*/  ULDC.64 UR10, c[0x0][0x220] ;  /* 0x00008800000a7ab9 */ /* 0x000fe20000000a00 */
[----:B------:R-:W-:Y:S01]  /*bb30*/  ULDC.64 UR8, c[0x0][0x248] ;  /* 0x0000920000087ab9 */ /* 0x000fe20000000a00 */
[----:B------:R-:W-:Y:S07]  /*bb40*/  BRA `(.L_x_29) ;  /* 0x0000000000687947 */ /* 0x000fee0003800000 */
.L_x_31:
[----:B------:R-:W-:Y:S04]  /*bb50*/  UIADD3 UR24, UR23, -0x1, URZ ;  /* 0xffffffff17187890 */ /* 0x000fe8000fffe03f */
[----:B------:R-:W-:Y:S02]  /*bb60*/  USHF.R.S32.HI UR12, URZ, 0x1f, UR24 ;  /* 0x0000001f3f0c7899 */ /* 0x000fe40008011418 */
[----:B------:R-:W-:Y:S02]  /*bb70*/  UIMAD.WIDE.U32 UR26, UR24, UR8, URZ ;  /* 0x00000008181a72a5 */ /* 0x000fe4000f8e003f */
[----:B------:R-:W-:Y:S04]  /*bb80*/  UIMAD UR12, UR12, UR8, URZ ;  /* 0x000000080c0c72a4 */ /* 0x000fe8000f8e023f */
[----:B------:R-:W-:Y:S01]  /*bb90*/  UIMAD UR12, UR24, UR9, UR12 ;  /* 0x00000009180c72a4 */ /* 0x000fe2000f8e020c */
[----:B------:R-:W-:Y:S02]  /*bba0*/  IMAD.U32 R165, RZ, RZ, UR26 ;  /* 0x0000001affa57e24 */ /* 0x000fe4000f8e00ff */
[----:B------:R-:W-:Y:S01]  /*bbb0*/  IMAD.U32 R164, RZ, RZ, UR26 ;  /* 0x0000001affa47e24 */ /* 0x000fe2000f8e00ff */
[----:B------:R-:W-:Y:S02]  /*bbc0*/  UIADD3 UR12, UR27, UR12, URZ ;  /* 0x0000000c1b0c7290 */ /* 0x000fe4000fffe03f */
[----:B------:R-:W-:Y:S04]  /*bbd0*/  LEA R166, P1, R165, R228, 0x6 ;  /* 0x000000e4a5a67211 */ /* 0x000fe800078230ff */
[----:B------:R-:W-:Y:S01]  /*bbe0*/  IMAD.U32 R165, RZ, RZ, UR12 ;  /* 0x0000000cffa57e24 */ /* 0x000fe2000f8e00ff */
[----:B------:R-:W-:Y:S04]  /*bbf0*/  LEA R172, P2, R166, UR6, 0x1 ;  /* 0x00000006a6ac7c11 */ /* 0x000fe8000f8408ff */
[----:B------:R-:W-:Y:S02]  /*bc00*/  LEA.HI.X R165, R164, R231, R165, 0x6, P1 ;  /* 0x000000e7a4a57211 */ /* 0x000fe400008f34a5 */
[----:B------:R-:W-:Y:S02]  /*bc10*/  IADD3 R174, P1, R172, UR20, RZ ;  /* 0x00000014acae7c10 */ /* 0x000fe4000ff3e0ff */
[----:B------:R-:W-:Y:S04]  /*bc20*/  LEA.HI.X R173, R166, UR7, R165, 0x1, P2 ;  /* 0x00000007a6ad7c11 */ /* 0x000fe800090f0ca5 */
[----:B------:R-:W-:Y:S01]  /*bc30*/  IADD3.X R175, R173, UR17, RZ, P1, !PT ;  /* 0x00000011adaf7c10 */ /* 0x000fe20008ffe4ff */
        /* <DEDUP_REMOVED lines=9> */
[----:B------:R-:W0:Y:S01]  /*bcd0*/  LDGDEPBAR ;  /* 0x00000000000079af */ /* 0x000e220000000000 */
[----:B------:R-:W-:Y:S05]  /*bce0*/  BRA `(.L_x_30) ;  /* 0x0000000c00587947 */ /* 0x000fea0003800000 */
.L_x_29:
[----:B------:R-:W-:Y:S04]  /*bcf0*/  DEPBAR.LE SB0, 0x0 ;  /* 0x000080000000791a */ /* 0x000fe80000000000 */
[----:B------:R-:W-:Y:S01]  /*bd00*/  BAR.SYNC.DEFER_BLOCKING 0x0 ;  /* 0x0000000000007b1d */ /* 0x000fe20000010000 */
[----:B------:R-:W-:Y:S01]  /*bd10*/  USHF.R.S32.HI UR24, URZ, 0x1f, UR23 ;  /* 0x0000001f3f187899 */ /* 0x000fe20008011417 */
[----:B------:R-:W-:Y:S01]  /*bd20*/  IMAD.U32 R171, RZ, RZ, UR23 ;  /* 0x00000017ffab7e24 */ /* 0x000fe2000f8e00ff */
[----:B------:R-:W-:Y:S03]  /*bd30*/  UIMAD UR12, UR21, UR23, URZ ;  /* 0x00000017150c72a4 */ /* 0x000fe6000f8e023f */
[----:B------:R-:W-:Y:S01]  /*bd40*/  IMAD.WIDE.U32 R170, R171, UR22, R232 ;  /* 0x00000016abaa7c25 */ /* 0x000fe2000f8e00e8 */
[----:B------:R-:W-:Y:S02]  /*bd50*/  UIMAD UR12, UR24, UR22, UR12 ;  /* 0x00000016180c72a4 */ /* 0x000fe4000f8e020c */
[C---:B------:R-:W-:Y:S04]  /*bd60*/  LEA R240, P0, R170.reuse, UR10, 0x1 ;  /* 0x0000000aaaf07c11 */ /* 0x040fe8000f8008ff */
[----:B------:R-:W-:Y:S05]  /*bd70*/  VIADD R168, R171, UR12 ;  /* 0x0000000caba87c36 */ /* 0x000fea0008000000 */
[----:B------:R-:W-:Y:S02]  /*bd80*/  LEA.HI.X R241, R170, UR11, R168, 0x1, P0 ;  /* 0x0000000baaf17c11 */ /* 0x000fe400080f0ca8 */
[----:B------:R-:W-:Y:S03]  /*bd90*/  IADD3 R170, P0, R240, UR13, RZ ;  /* 0x0000000df0aa7c10 */ /* 0x000fe6000ff1e0ff */
[----:B------:R-:W-:Y:S01]  /*bda0*/  @!PT LDS RZ, [RZ] ;  /* 0x00000000fffff984 */ /* 0x000fe20000000800 */
[----:B------:R-:W-:Y:S01]  /*bdb0*/  @!PT LDS RZ, [RZ] ;  /* 0x00000000fffff984 */ /* 0x000fe20000000800 */
[----:B------:R-:W-:Y:S01]  /*bdc0*/  @!PT LDS RZ, [RZ] ;  /* 0x00000000fffff984 */ /* 0x000fe20000000800 */
[----:B------:R-:W-:Y:S01]  /*bdd0*/  LDGSTS.E.BYPASS.LTC128B.128 [R226+0x9000], desc[UR18][R240.64] ;  /* 0x09000000f0e27fae */ /* 0x000fe2000b901d52 */
[----:B------:R-:W-:Y:S02]  /*bde0*/  IADD3.X R171, R241, UR5, RZ, P0, !PT ;  /* 0x00000005f1ab7c10 */ /* 0x000fe400087fe4ff */
[----:B------:R-:W-:Y:S03]  /*bdf0*/  ISETP.LT.AND P0, PT, RZ, UR23, PT ;  /* 0x00000017ff007c0c */ /* 0x000fe6000bf01270 */
[----:B------:R-:W-:Y:S06]  /*be00*/  LDGSTS.E.BYPASS.LTC128B.128 [R226+0xa000], desc[UR18][R240.64+0x40] ;  /* 0x0a000040f0e27fae */ /* 0x000fec000b901d52 */
[----:B------:R-:W-:Y:S06]  /*be10*/  LDGSTS.E.BYPASS.LTC128B.128 [R226+0xb000], desc[UR18][R240.64+0x80] ;  /* 0x0b000080f0e27fae */ /* 0x000fec000b901d52 */
[----:B------:R-:W-:Y:S06]  /*be20*/  LDGSTS.E.BYPASS.LTC128B.128 [R226+0x9800], desc[UR18][R170.64] ;  /* 0x09800000aae27fae */ /* 0x000fec000b901d52 */
[----:B------:R-:W-:Y:S06]  /*be30*/  LDGSTS.E.BYPASS.LTC128B.128 [R226+0xa800], desc[UR18][R170.64+0x40] ;  /* 0x0a800040aae27fae */ /* 0x000fec000b901d52 */
[----:B------:R1:W-:Y:S06]  /*be40*/  LDGSTS.E.BYPASS.LTC128B.128 [R226+0xb800], desc[UR18][R170.64+0x80] ;  /* 0x0b800080aae27fae */ /* 0x0003ec000b901d52 */
[----:B------:R-:W-:Y:S06]  /*be50*/  LDSM.16.M88.4 R164, [R225] ;  /* 0x00000000e1a4783b */ /* 0x000fec0000000200 */
[----:B------:R-:W2:Y:S06]  /*be60*/  LDSM.16.M88.4 R172, [R224+0x6000] ;  /* 0x00600000e0ac783b */ /* 0x000eac0000000200 */
[----:B------:R-:W3:Y:S06]  /*be70*/  LDSM.16.M88.4 R176, [R225+0x1000] ;  /* 0x00100000e1b0783b */ /* 0x000eec0000000200 */
[----:B------:R-:W4:Y:S06]  /*be80*/  LDSM.16.M88.4 R180, [R224+0x6400] ;  /* 0x00640000e0b4783b */ /* 0x000f2c0000000200 */
[----:B------:R-:W0:Y:S06]  /*be90*/  LDGDEPBAR ;  /* 0x00000000000079af */ /* 0x000e2c0000000000 */
[----:B------:R-:W5:Y:S06]  /*bea0*/  LDSM.16.M88.4 R184, [R224+0x6800] ;  /* 0x00680000e0b8783b */ /* 0x000f6c0000000200 */
[----:B------:R-:W1:Y:S06]  /*beb0*/  LDSM.16.M88.4 R188, [R224+0x6c00] ;  /* 0x006c0000e0bc783b */ /* 0x000e6c0000000200 */
[----:B------:R-:W-:Y:S01]  /*bec0*/  LDSM.16.M88.4 R192, [R223] ;  /* 0x00000000dfc0783b */ /* 0x000fe20000000200 */
[-C--:B--2---:R-:W-:Y:S05]  /*bed0*/  HMMA.16816.F32.BF16 R4, R164, R172.reuse, RZ ;  /* 0x000000aca404723c */ /* 0x084fea00000418ff */
[----:B------:R-:W2:Y:S01]  /*bee0*/  LDSM.16.M88.4 R196, [R221+0x6000] ;  /* 0x00600000ddc4783b */ /* 0x000ea20000000200 */
        /* <DEDUP_REMOVED lines=12> */
[C---:B------:R-:W-:Y:S05]  /*bfb0*/  HMMA.16816.F32.BF16 R32, R164.reuse, R182, RZ ;  /* 0x000000b6a420723c */ /* 0x040fea00000418ff */
[----:B------:R-:W4:Y:S01]  /*bfc0*/  LDSM.16.M88.4 R180, [R225+0x2000] ;  /* 0x00200000e1b4783b */ /* 0x000f220000000200 */
[-C--:B-----5:R-:W-:Y:S06]  /*bfd0*/  HMMA.16816.F32.BF16 R36, R164, R184.reuse, RZ ;  /* 0x000000b8a424723c */ /* 0x0a0fec00000418ff */
[C---:B------:R-:W-:Y:S06]  /*bfe0*/  HMMA.16816.F32.BF16 R40, R176.reuse, R184, RZ ;  /* 0x000000b8b028723c */ /* 0x040fec00000418ff */
[-C--:B------:R-:W-:Y:S06]  /*bff0*/  HMMA.16816.F32.BF16 R44, R176, R186.reuse, RZ ;  /* 0x000000bab02c723c */ /* 0x080fec00000418ff */
[C---:B------:R-:W-:Y:S01]  /*c000*/  HMMA.16816.F32.BF16 R48, R164.reuse, R186, RZ ;  /* 0x000000baa430723c */ /* 0x040fe200000418ff */
[----:B------:R-:W-:Y:S05]  /*c010*/  LDSM.16.M88.4 R184, [R224+0x7c00] ;  /* 0x007c0000e0b8783b */ /* 0x000fea0000000200 */
[-C--:B-1----:R-:W-:Y:S06]  /*c020*/  HMMA.16816.F32.BF16 R52, R164, R188.reuse, RZ ;  /* 0x000000bca434723c */ /* 0x082fec00000418ff */
[C---:B------:R-:W-:Y:S06]  /*c030*/  HMMA.16816.F32.BF16 R56, R176.reuse, R188, RZ ;  /* 0x000000bcb038723c */ /* 0x040fec00000418ff */
[-C--:B------:R-:W-:Y:S01]  /*c040*/  HMMA.16816.F32.BF16 R60, R176, R190.reuse, RZ ;  /* 0x000000beb03c723c */ /* 0x080fe200000418ff */
[----:B------:R-:W-:Y:S05]  /*c050*/  LDSM.16.M88.4 R176, [R224+0x7800] ;  /* 0x00780000e0b0783b */ /* 0x000fea0000000200 */
[----:B------:R-:W-:Y:S01]  /*c060*/  HMMA.16816.F32.BF16 R64, R164, R190, RZ ;  /* 0x000000bea440723c */ /* 0x000fe200000418ff */
[----:B------:R-:W1:Y:S05]  /*c070*/  LDSM.16.M88.4 R164, [R224+0x7400] ;  /* 0x00740000e0a4783b */ /* 0x000e6a0000000200 */
        /* <DEDUP_REMOVED lines=22> */
[-C--:B------:R-:W-:Y:S01]  /*c1e0*/  HMMA.16816.F32.BF16 R4, R180, R212.reuse, R4 ;  /* 0x000000d4b404723c */ /* 0x080fe20000041804 */
[----:B------:R-:W3:Y:S05]  /*c1f0*/  LDSM.16.M88.4 R192, [R223+0x3000] ;  /* 0x00300000dfc0783b */ /* 0x000eea0000000200 */
[C---:B------:R-:W-:Y:S06]  /*c200*/  HMMA.16816.F32.BF16 R8, R216.reuse, R212, R8 ;  /* 0x000000d4d808723c */ /* 0x040fec0000041808 */
[-C--:B------:R-:W-:Y:S06]  /*c210*/  HMMA.16816.F32.BF16 R12, R216, R214.reuse, R12 ;  /* 0x000000d6d80c723c */ /* 0x080fec000004180c */
[C---:B------:R-:W-:Y:S06]  /*c220*/  HMMA.16816.F32.BF16 R16, R180.reuse, R214, R16 ;  /* 0x000000d6b410723c */ /* 0x040fec0000041810 */
[-C--:B-1----:R-:W-:Y:S06]  /*c230*/  HMMA.16816.F32.BF16 R20, R180, R164.reuse, R20 ;  /* 0x000000a4b414723c */ /* 0x082fec0000041814 */
        /* <DEDUP_REMOVED lines=8> */
[----:B------:R-:W1:Y:S05]  /*c2c0*/  LDSM.16.M88.4 R176, [R224+0x8000] ;  /* 0x00800000e0b0783b */ /* 0x000e6a0000000200 */
[-C--:B------:R-:W-:Y:S06]  /*c2d0*/  HMMA.16816.F32.BF16 R52, R180, R184.reuse, R52 ;  /* 0x000000b8b434723c */ /* 0x080fec0000041834 */
[C---:B------:R-:W-:Y:S06]  /*c2e0*/  HMMA.16816.F32.BF16 R56, R216.reuse, R184, R56 ;  /* 0x000000b8d838723c */ /* 0x040fec0000041838 */
[-C--:B------:R-:W-:Y:S06]  /*c2f0*/  HMMA.16816.F32.BF16 R60, R216, R186.reuse, R60 ;  /* 0x000000bad83c723c */ /* 0x080fec000004183c */
[----:B------:R-:W-:Y:S01]  /*c300*/  HMMA.16816.F32.BF16 R64, R180, R186, R64 ;  /* 0x000000bab440723c */ /* 0x000fe20000041840 */
[----:B------:R-:W4:Y:S05]  /*c310*/  LDSM.16.M88.4 R180, [R225+0x5000] ;  /* 0x00500000e1b4783b */ /* 0x000f2a0000000200 */
[-C--:B--2---:R-:W-:Y:S01]  /*c320*/  HMMA.16816.F32.BF16 R4, R172, R188.reuse, R4 ;  /* 0x000000bcac04723c */ /* 0x084fe20000041804 */
[----:B------:R-:W2:Y:S05]  /*c330*/  LDSM.16.M88.4 R184, [R224+0x8400] ;  /* 0x00840000e0b8783b */ /* 0x000eaa0000000200 */
[C---:B---3--:R-:W-:Y:S06]  /*c340*/  HMMA.16816.F32.BF16 R8, R192.reuse, R188, R8 ;  /* 0x000000bcc008723c */ /* 0x048fec0000041808 */
[-C--:B------:R-:W-:Y:S06]  /*c350*/  HMMA.16816.F32.BF16 R12, R192, R190.reuse, R12 ;  /* 0x000000bec00c723c */ /* 0x080fec000004180c */
[C---:B------:R-:W-:Y:S01]  /*c360*/  HMMA.16816.F32.BF16 R16, R172.reuse, R190, R16 ;  /* 0x000000beac10723c */ /* 0x040fe20000041810 */
[----:B------:R-:W3:Y:S05]  /*c370*/  LDSM.16.M88.4 R188, [R224+0x8800] ;  /* 0x00880000e0bc783b */ /* 0x000eea0000000200 */
        /* <DEDUP_REMOVED lines=16> */
[-C--:B-1----:R-:W-:Y:S01]  /*c480*/  HMMA.16816.F32.BF16 R4, R164, R176.reuse, R4 ;  /* 0x000000b0a404723c */ /* 0x082fe20000041804 */
[----:B------:R-:W1:Y:S05]  /*c490*/  LDSM.16.M88.4 R204, [R221+0x8400] ;  /* 0x00840000ddcc783b */ /* 0x000e6a0000000200 */
        /* <DEDUP_REMOVED lines=10> */
[-C--:B---3--:R-:W-:Y:S06]  /*c540*/  HMMA.16816.F32.BF16 R36, R164, R188.reuse, R36 ;  /* 0x000000bca424723c */ /* 0x088fec0000041824 */
        /* <DEDUP_REMOVED lines=12> */
[-C--:B-1----:R-:W-:Y:S04]  /*c610*/  HMMA.16816.F32.BF16 R20, R172, R204.reuse, R20 ;  /* 0x000000ccac14723c */ /* 0x082fe80000041814 */
        /* <DEDUP_REMOVED lines=67> */
.L_x_30:
[----:B------:R-:W-:Y:S01]  /*ca50*/  FMNMX.FTZ R165, R57, R170, !PT ;  /* 0x000000aa39a57209 */ /* 0x000fe20007810000 */
[----:B-1----:R-:W1:Y:S01]  /*ca60*/  SHFL.BFLY PT, R175, R168, 0x2, 0x1f ;  /* 0x0c401f00a8af7f89 */ /* 0x002e6200000e0000 */
[----:B------:R-:W-:Y:S01]  /*ca70*/  FMNMX.FTZ R172, R58, R241, !PT ;  /* 0x000000f13aac7209 */ /* 0x000fe20007810000 */
[----:B------:R-:W-:Y:S01]  /*ca80*/  UIADD3 UR23, UR23, -0x1, URZ ;  /* 0xffffffff17177890 */ /* 0x000fe2000fffe03f */
[----:B------:R-:W-:Y:S05]  /*ca90*/  FMNMX.FTZ R164, R60, R165, !PT ;  /* 0x000000a53ca47209 */ /* 0x000fea0007810000 */
[----:B------:R-:W-:Y:S01]  /*caa0*/  LDSM.16.MT88.4 R176, [R220+0x9000] ;  /* 0x00900000dcb0783b */ /* 0x000fe20000004200 */
[----:B------:R-:W-:Y:S02]  /*cab0*/  FMNMX.FTZ R165, R59, R172, !PT ;  /* 0x000000ac3ba57209 */ /* 0x000fe40007810000 */
[----:B------:R-:W-:Y:S02]  /*cac0*/  FMNMX.FTZ R171, R67, R236, !PT ;  /* 0x000000ec43ab7209 */ /* 0x000fe40007810000 */
[----:B------:R-:W-:Y:S02]  /*cad0*/  FMNMX.FTZ R166, R61, R164, !PT ;  /* 0x000000a43da67209 */ /* 0x000fe40007810000 */
[----:B------:R-:W-:Y:S01]  /*cae0*/  FMNMX.FTZ R164, R62, R165, !PT ;  /* 0x000000a53ea47209 */ /* 0x000fe20007810000 */
[----:B------:R-:W2:Y:S03]  /*caf0*/  SHFL.BFLY PT, R170, R171, 0x2, 0x1f ;  /* 0x0c401f00abaa7f89 */ /* 0x000ea600000e0000 */
        /* <DEDUP_REMOVED lines=120> */
[----:B------:R-:W-:Y:S01]  /*d280*/  FFMA.FTZ R247, R57, UR4, -R194 ;  /* 0x0000000439f77c23 */ /* 0x000fe200080108c2 */
[----:B------:R-:W-:Y:S01]  /*d290*/  FFMA.FTZ R249, R59, UR4, -R192 ;  /* 0x000000043bf97c23 */ /* 0x000fe200080108c0 */
[C---:B------:R-:W-:Y:S01]  /*d2a0*/  FMUL.FTZ R84, R164.reuse, R84 ;  /* 0x00000054a4547220 */ /* 0x040fe20000410000 */
[----:B------:R-:W-:Y:S01]  /*d2b0*/  LDSM.16.MT88.4 R52, [R222+0xb800] ;  /* 0x00b80000de34783b */ /* 0x000fe20000004200 */
[----:B------:R-:W-:Y:S03]  /*d2c0*/  FMUL.FTZ R85, R164, R85 ;  /* 0x00000055a4557220 */ /* 0x000fe60000410000 */
[----:B------:R-:W4:Y:S01]  /*d2d0*/  MUFU.EX2 R185, R185 ;  /* 0x000000b900b97308 */ /* 0x000f220000000800 */
[----:B---3--:R-:W-:Y:S01]  /*d2e0*/  F2FP.BF16.F32.PACK_AB R159, R183, R182 ;  /* 0x000000b6b79f723e */ /* 0x008fe200000010ff */
[C---:B------:R-:W-:Y:S01]  /*d2f0*/  FMUL.FTZ R86, R3.reuse, R86 ;  /* 0x0000005603567220 */ /* 0x040fe20000410000 */
[C---:B------:R-:W-:Y:S01]  /*d300*/  FMUL.FTZ R87, R3.reuse, R87 ;  /* 0x0000005703577220 */ /* 0x040fe20000410000 */
[C---:B------:R-:W-:Y:S01]  /*d310*/  FMUL.FTZ R88, R2.reuse, R88 ;  /* 0x0000005802587220 */ /* 0x040fe20000410000 */
[----:B------:R-:W-:Y:S01]  /*d320*/  FMUL.FTZ R89, R2, R89 ;  /* 0x0000005902597220 */ /* 0x000fe20000410000 */
[C---:B------:R-:W-:Y:S01]  /*d330*/  FMUL.FTZ R90, R0.reuse, R90 ;  /* 0x0000005a005a7220 */ /* 0x040fe20000410000 */
        /* <DEDUP_REMOVED lines=9> */
[C---:B------:R-:W-:Y:S01]  /*d3d0*/  FMUL.FTZ R92, R2.reuse, R92 ;  /* 0x0000005c025c7220 */ /* 0x040fe20000410000 */
[----:B------:R-:W-:Y:S01]  /*d3e0*/  FMUL.FTZ R93, R2, R93 ;  /* 0x0000005d025d7220 */ /* 0x000fe20000410000 */
[C---:B------:R-:W-:Y:S01]  /*d3f0*/  FMUL.FTZ R94, R0.reuse, R94 ;  /* 0x0000005e005e7220 */ /* 0x040fe20000410000 */
[----:B------:R-:W-:Y:S01]  /*d400*/  FMUL.FTZ R95, R0, R95 ;  /* 0x0000005f005f7220 */ /* 0x000fe20000410000 */
[C---:B------:R-:W-:Y:S04]  /*d410*/  FMUL.FTZ R96, R164.reuse, R96 ;  /* 0x00000060a4607220 */ /* 0x040fe80000410000 */
[----:B------:R-:W-:Y:S01]  /*d420*/  MUFU.EX2 R187, R187 ;  /* 0x000000bb00bb7308 */ /* 0x000fe20000000800 */
[----:B------:R-:W-:Y:S01]  /*d430*/  FMUL.FTZ R97, R164, R97 ;  /* 0x00000061a4617220 */ /* 0x000fe20000410000 */
[C---:B------:R-:W-:Y:S01]  /*d440*/  FMUL.FTZ R98, R3.reuse, R98 ;  /* 0x0000006203627220 */ /* 0x040fe20000410000 */
[C---:B------:R-:W-:Y:S01]  /*d450*/  FMUL.FTZ R99, R3.reuse, R99 ;  /* 0x0000006303637220 */ /* 0x040fe20000410000 */
[C---:B------:R-:W-:Y:S01]  /*d460*/  FMUL.FTZ R112, R2.reuse, R112 ;  /* 0x0000007002707220 */ /* 0x040fe20000410000 */
[----:B------:R-:W-:Y:S01]  /*d470*/  FMUL.FTZ R113, R2, R113 ;  /* 0x0000007102717220 */ /* 0x000fe20000410000 */
[C---:B------:R-:W-:Y:S01]  /*d480*/  FMUL.FTZ R114, R0.reuse, R114 ;  /* 0x0000007200727220 */ /* 0x040fe20000410000 */
[----:B------:R-:W-:Y:S03]  /*d490*/  FMUL.FTZ R115, R0, R115 ;  /* 0x0000007300737220 */ /* 0x000fe60000410000 */
[----:B------:R-:W4:Y:S01]  /*d4a0*/  MUFU.EX2 R188, R188 ;  /* 0x000000bc00bc7308 */ /* 0x000f220000000800 */
[----:B---3--:R-:W-:Y:S01]  /*d4b0*/  F2FP.BF16.F32.PACK_AB R161, R186, R191 ;  /* 0x000000bfbaa1723e */ /* 0x008fe200000010ff */
[C---:B------:R-:W-:Y:S01]  /*d4c0*/  FMUL.FTZ R116, R2.reuse, R116 ;  /* 0x0000007402747220 */ /* 0x040fe20000410000 */
[----:B------:R-:W-:Y:S01]  /*d4d0*/  FMUL.FTZ R117, R2, R117 ;  /* 0x0000007502757220 */ /* 0x000fe20000410000 */
[C---:B------:R-:W-:Y:S01]  /*d4e0*/  FMUL.FTZ R118, R0.reuse, R118 ;  /* 0x0000007600767220 */ /* 0x040fe20000410000 */
[----:B------:R-:W-:Y:S01]  /*d4f0*/  FMUL.FTZ R119, R0, R119 ;  /* 0x0000007700777220 */ /* 0x000fe20000410000 */
[C---:B------:R-:W-:Y:S01]  /*d500*/  FMUL.FTZ R120, R164.reuse, R120 ;  /* 0x00000078a4787220 */ /* 0x040fe20000410000 */
[----:B------:R-:W-:Y:S03]  /*d510*/  FMUL.FTZ R121, R164, R121 ;  /* 0x00000079a4797220 */ /* 0x000fe60000410000 */
        /* <DEDUP_REMOVED lines=8> */
[----:B------:R-:W3:Y:S01]  /*d5a0*/  MUFU.EX2 R193, R193 ;  /* 0x000000c100c17308 */ /* 0x000ee20000000800 */
[----:B----4-:R-:W-:Y:S01]  /*d5b0*/  F2FP.BF16.F32.PACK_AB R162, R188, R187 ;  /* 0x000000bbbca2723e */ /* 0x010fe200000010ff */
[----:B------:R-:W-:Y:S01]  /*d5c0*/  FMUL.FTZ R129, R164, R129 ;  /* 0x00000081a4817220 */ /* 0x000fe20000410000 */
[C---:B------:R-:W-:Y:S01]  /*d5d0*/  FMUL.FTZ R130, R3.reuse, R130 ;  /* 0x0000008203827220 */ /* 0x040fe20000410000 */
[----:B------:R-:W-:Y:S01]  /*d5e0*/  FMUL.FTZ R131, R3, R131 ;  /* 0x0000008303837220 */ /* 0x000fe20000410000 */
[--C-:B------:R-:W-:Y:S01]  /*d5f0*/  FFMA.FTZ R217, R44, UR4, -R194.reuse ;  /* 0x000000042cd97c23 */ /* 0x100fe200080108c2 */
[----:B------:R-:W-:Y:S01]  /*d600*/  FFMA.FTZ R218, R45, UR4, -R194 ;  /* 0x000000042dda7c23 */ /* 0x000fe200080108c2 */
[--C-:B------:R-:W-:Y:S01]  /*d610*/  FFMA.FTZ R219, R46, UR4, -R192.reuse ;  /* 0x000000042edb7c23 */ /* 0x100fe200080108c0 */
[----:B------:R-:W-:Y:S02]  /*d620*/  FFMA.FTZ R236, R47, UR4, -R192 ;  /* 0x000000042fec7c23 */ /* 0x000fe400080108c0 */
[----:B------:R-:W-:Y:S01]  /*d630*/  MUFU.EX2 R213, R213 ;  /* 0x000000d500d57308 */ /* 0x000fe20000000800 */
[C---:B------:R-:W-:Y:S01]  /*d640*/  FMUL.FTZ R100, R2.reuse, R100 ;  /* 0x0000006402647220 */ /* 0x040fe20000410000 */
[----:B------:R-:W-:Y:S01]  /*d650*/  FMUL.FTZ R101, R2, R101 ;  /* 0x0000006502657220 */ /* 0x000fe20000410000 */
[C---:B------:R-:W-:Y:S01]  /*d660*/  FMUL.FTZ R102, R0.reuse, R102 ;  /* 0x0000006600667220 */ /* 0x040fe20000410000 */
[----:B------:R-:W-:Y:S01]  /*d670*/  FMUL.FTZ R103, R0, R103 ;  /* 0x0000006700677220 */ /* 0x000fe20000410000 */
[C---:B------:R-:W-:Y:S01]  /*d680*/  FMUL.FTZ R104, R2.reuse, R104 ;  /* 0x0000006802687220 */ /* 0x040fe20000410000 */
[----:B------:R-:W-:Y:S01]  /*d690*/  FMUL.FTZ R105, R2, R105 ;  /* 0x0000006902697220 */ /* 0x000fe20000410000 */
[C---:B------:R-:W-:Y:S01]  /*d6a0*/  FMUL.FTZ R106, R0.reuse, R106 ;  /* 0x0000006a006a7220 */ /* 0x040fe20000410000 */
[----:B---3--:R-:W-:Y:S02]  /*d6b0*/  F2FP.BF16.F32.PACK_AB R163, R193, R190 ;  /* 0x000000bec1a3723e */ /* 0x008fe400000010ff */
[----:B------:R-:W3:Y:S01]  /*d6c0*/  MUFU.EX2 R214, R214 ;  /* 0x000000d600d67308 */ /* 0x000ee20000000800 */
[----:B------:R-:W-:Y:S01]  /*d6d0*/  FMUL.FTZ R107, R0, R107 ;  /* 0x0000006b006b7220 */ /* 0x000fe20000410000 */
[C---:B------:R-:W-:Y:S01]  /*d6e0*/  FMUL.FTZ R108, R164.reuse, R108 ;  /* 0x0000006ca46c7220 */ /* 0x040fe20000410000 */
[----:B------:R-:W-:Y:S01]  /*d6f0*/  FMUL.FTZ R109, R164, R109 ;  /* 0x0000006da46d7220 */ /* 0x000fe20000410000 */
[C---:B------:R-:W-:Y:S01]  /*d700*/  FMUL.FTZ R110, R3.reuse, R110 ;  /* 0x0000006e036e7220 */ /* 0x040fe20000410000 */
[----:B------:R-:W-:Y:S01]  /*d710*/  FMUL.FTZ R111, R3, R111 ;  /* 0x0000006f036f7220 */ /* 0x000fe20000410000 */
[C---:B------:R-:W-:Y:S04]  /*d720*/  HMMA.16816.F32.BF16 R8, R160.reuse, R172, R8 ;  /* 0x000000aca008723c */ /* 0x040fe80000041808 */
[----:B------:R-:W-:Y:S01]  /*d730*/  MUFU.EX2 R215, R215 ;  /* 0x000000d700d77308 */ /* 0x000fe20000000800 */
[----:B------:R-:W-:Y:S01]  /*d740*/  FFMA.FTZ R197, R24, UR4, -R194 ;  /* 0x0000000418c57c23 */ /* 0x000fe200080108c2 */
[----:B------:R-:W-:Y:S01]  /*d750*/  FMUL.FTZ R24, R164, R136 ;  /* 0x00000088a4187220 */ /* 0x000fe20000410000 */
[-C--:B------:R-:W-:Y:S07]  /*d760*/  HMMA.16816.F32.BF16 R12, R160, R174.reuse, R12 ;  /* 0x000000aea00c723c */ /* 0x080fee000004180c */
[----:B------:R-:W4:Y:S01]  /*d770*/  MUFU.EX2 R216, R216 ;  /* 0x000000d800d87308 */ /* 0x000f220000000800 */
[----:B---3--:R-:W-:Y:S01]  /*d780*/  F2FP.BF16.F32.PACK_AB R44, R214, R213 ;  /* 0x000000d5d62c723e */ /* 0x008fe200000010ff */
[C---:B------:R-:W-:Y:S04]  /*d790*/  HMMA.16816.F32.BF16 R16, R156.reuse, R174, R16 ;  /* 0x000000ae9c10723c */ /* 0x040fe80000041810 */
[--C-:B------:R-:W-:Y:S02]  /*d7a0*/  FFMA.FTZ R172, R20, UR4, -R196.reuse ;  /* 0x0000000414ac7c23 */ /* 0x100fe400080108c4 */
[-C--:B------:R-:W-:Y:S02]  /*d7b0*/  HMMA.16816.F32.BF16 R68, R156, R176.reuse, R68 ;  /* 0x000000b09c44723c */ /* 0x080fe40000041844 */
[----:B------:R-:W-:Y:S03]  /*d7c0*/  MUFU.EX2 R217, R217 ;  /* 0x000000d900d97308 */ /* 0x000fe60000000800 */
[----:B------:R-:W-:Y:S01]  /*d7d0*/  FMUL.FTZ R20, R164, R144 ;  /* 0x00000090a4147220 */ /* 0x000fe20000410000 */
[C---:B------:R-:W-:Y:S06]  /*d7e0*/  HMMA.16816.F32.BF16 R72, R160.reuse, R176, R72 ;  /* 0x000000b0a048723c */ /* 0x040fec0000041848 */
[----:B------:R-:W3:Y:S01]  /*d7f0*/  MUFU.EX2 R218, R218 ;  /* 0x000000da00da7308 */ /* 0x000ee20000000800 */
[----:B----4-:R-:W-:Y:S01]  /*d800*/  F2FP.BF16.F32.PACK_AB R45, R216, R215 ;  /* 0x000000d7d82d723e */ /* 0x010fe200000010ff */
[-C--:B------:R-:W-:Y:S03]  /*d810*/  HMMA.16816.F32.BF16 R76, R160, R178.reuse, R76 ;  /* 0x000000b2a04c723c */ /* 0x080fe6000004184c */
[--C-:B------:R-:W-:Y:S03]  /*d820*/  FFMA.FTZ R173, R21, UR4, -R196.reuse ;  /* 0x0000000415ad7c23 */ /* 0x100fe600080108c4 */
[C---:B------:R-:W-:Y:S02]  /*d830*/  HMMA.16816.F32.BF16 R80, R156.reuse, R178, R80 ;  /* 0x000000b29c50723c */ /* 0x040fe40000041850 */
[----:B------:R-:W-:Y:S03]  /*d840*/  MUFU.EX2 R219, R219 ;  /* 0x000000db00db7308 */ /* 0x000fe60000000800 */
[----:B------:R-:W-:Y:S01]  /*d850*/  FMUL.FTZ R21, R164, R145 ;  /* 0x00000091a4157220 */ /* 0x000fe20000410000 */
[-C--:B-1----:R-:W-:Y:S06]  /*d860*/  HMMA.16816.F32.BF16 R84, R156, R148.reuse, R84 ;  /* 0x000000949c54723c */ /* 0x082fec0000041854 */
[----:B------:R-:W1:Y:S01]  /*d870*/  MUFU.EX2 R236, R236 ;  /* 0x000000ec00ec7308 */ /* 0x000e620000000800 */
[----:B---3--:R-:W-:Y:S01]  /*d880*/  F2FP.BF16.F32.PACK_AB R46, R218, R217 ;  /* 0x000000d9da2e723e */ /* 0x008fe200000010ff */
        /* <DEDUP_REMOVED lines=21> */
[----:B------:R2:W-:Y:S01]  /*d9e0*/  MUFU.EX2 R245, R196 ;  /* 0x000000c400f57308 */ /* 0x0005e20000000800 */
[----:B------:R-:W-:Y:S01]  /*d9f0*/  FMUL.FTZ R34, R3, R142 ;  /* 0x0000008e03227220 */ /* 0x000fe20000410000 */
[-C--:B------:R-:W-:Y:S04]  /*da00*/  HMMA.16816.F32.BF16 R104, R160, R154.reuse, R104 ;  /* 0x0000009aa068723c */ /* 0x080fe80000041868 */
[--C-:B------:R-:W-:Y:S02]  /*da10*/  FFMA.FTZ R179, R35, UR4, -R195.reuse ;  /* 0x0000000423b37c23 */ /* 0x100fe400080108c3 */
[C---:B------:R-:W-:Y:S02]  /*da20*/  HMMA.16816.F32.BF16 R108, R156.reuse, R154, R108 ;  /* 0x0000009a9c6c723c */ /* 0x040fe4000004186c */
[----:B------:R-:W5:Y:S03]  /*da30*/  MUFU.EX2 R175, R175 ;  /* 0x000000af00af7308 */ /* 0x000f660000000800 */
[----:B------:R-:W-:Y:S01]  /*da40*/  FMUL.FTZ R35, R3, R143 ;  /* 0x0000008f03237220 */ /* 0x000fe20000410000 */
[----:B------:R-:W-:Y:S01]  /*da50*/  FFMA.FTZ R195, R67, UR4, -R195 ;  /* 0x0000000443c37c23 */ /* 0x000fe200080108c3 */
[----:B------:R-:W5:Y:S01]  /*da60*/  LDSM.16.MT88.4 R140, [R222+0x9400] ;  /* 0x00940000de8c783b */ /* 0x000f620000004200 */
[----:B--2---:R-:W-:Y:S04]  /*da70*/  FFMA.FTZ R196, R58, UR4, -R192 ;  /* 0x000000043ac47c23 */ /* 0x004fe800080108c0 */
[----:B------:R-:W-:Y:S01]  /*da80*/  MUFU.EX2 R176, R176 ;  /* 0x000000b000b07308 */ /* 0x000fe20000000800 */
[----:B------:R-:W-:Y:S01]  /*da90*/  FFMA.FTZ R198, R25, UR4, -R194 ;  /* 0x0000000419c67c23 */ /* 0x000fe200080108c2 */
[-C--:B---3--:R-:W-:Y:S01]  /*daa0*/  HMMA.16816.F32.BF16 R32, R156, R148.reuse, R32 ;  /* 0x000000949c20723c */ /* 0x088fe20000041820 */
[----:B------:R-:W-:Y:S02]  /*dab0*/  LDSM.16.MT88.4 R56, [R222+0xac00] ;  /* 0x00ac0000de38783b */ /* 0x000fe40000004200 */
[----:B------:R-:W-:Y:S01]  /*dac0*/  FMUL.FTZ R25, R164, R137 ;  /* 0x00000089a4197220 */ /* 0x000fe20000410000 */
[--C-:B------:R-:W-:Y:S02]  /*dad0*/  FFMA.FTZ R199, R26, UR4, -R192.reuse ;  /* 0x000000041ac77c23 */ /* 0x100fe400080108c0 */
[C---:B------:R-:W-:Y:S02]  /*dae0*/  HMMA.16816.F32.BF16 R112, R160.reuse, R148, R112 ;  /* 0x00000094a070723c */ /* 0x040fe40000041870 */
[----:B------:R-:W2:Y:S01]  /*daf0*/  MUFU.EX2 R177, R177 ;  /* 0x000000b100b17308 */ /* 0x000ea20000000800 */
[----:B------:R-:W-:Y:S03]  /*db00*/  LDSM.16.MT88.4 R64, [R220+0xac00] ;  /* 0x00ac0000dc40783b */ /* 0x000fe60000004200 */
[-C--:B------:R-:W-:Y:S06]  /*db10*/  HMMA.16816.F32.BF16 R116, R160, R150.reuse, R116 ;  /* 0x00000096a074723c */ /* 0x080fec0000041874 */
[----:B------:R-:W-:Y:S01]  /*db20*/  MUFU.EX2 R178, R178 ;  /* 0x000000b200b27308 */ /* 0x000fe20000000800 */
[----:B------:R-:W-:Y:S01]  /*db30*/  FFMA.FTZ R200, R27, UR4, -R192 ;  /* 0x000000041bc87c23 */ /* 0x000fe200080108c0 */
[C---:B------:R-:W-:Y:S01]  /*db40*/  HMMA.16816.F32.BF16 R120, R156.reuse, R150, R120 ;  /* 0x000000969c78723c */ /* 0x040fe20000041878 */
[----:B------:R-:W3:Y:S03]  /*db50*/  LDSM.16.MT88.4 R148, [R220+0x9400] ;  /* 0x00940000dc94783b */ /* 0x000ee60000004200 */
[C---:B------:R-:W-:Y:S01]  /*db60*/  FMUL.FTZ R26, R3.reuse, R138 ;  /* 0x0000008a031a7220 */ /* 0x040fe20000410000 */
[----:B------:R-:W-:Y:S03]  /*db70*/  FMUL.FTZ R27, R3, R139 ;  /* 0x0000008b031b7220 */ /* 0x000fe60000410000 */
[----:B------:R-:W2:Y:S03]  /*db80*/  MUFU.EX2 R179, R179 ;  /* 0x000000b300b37308 */ /* 0x000ea60000000800 */
[--C-:B------:R-:W-:Y:S01]  /*db90*/  FFMA.FTZ R201, R28, UR4, -R194.reuse ;  /* 0x000000041cc97c23 */ /* 0x100fe200080108c2 */
[----:B------:R-:W-:Y:S01]  /*dba0*/  FMUL.FTZ R28, R2, R132 ;  /* 0x00000084021c7220 */ /* 0x000fe20000410000 */
[----:B----4-:R-:W-:Y:S01]  /*dbb0*/  F2FP.BF16.F32.PACK_AB R132, R173, R172 ;  /* 0x000000acad84723e */ /* 0x010fe200000010ff */
[-C--:B-1----:R-:W-:Y:S04]  /*dbc0*/  HMMA.16816.F32.BF16 R24, R156, R144.reuse, R24 ;  /* 0x000000909c18723c */ /* 0x082fe80000041818 */
[----:B------:R-:W-:Y:S01]  /*dbd0*/  MUFU.EX2 R197, R197 ;  /* 0x000000c500c57308 */ /* 0x000fe20000000800 */
[----:B------:R-:W-:Y:S01]  /*dbe0*/  FFMA.FTZ R202, R29, UR4, -R194 ;  /* 0x000000041dca7c23 */ /* 0x000fe200080108c2 */
[--C-:B------:R-:W-:Y:S01]  /*dbf0*/  FFMA.FTZ R203, R30, UR4, -R192.reuse ;  /* 0x000000041ecb7c23 */ /* 0x100fe200080108c0 */
[----:B------:R-:W-:Y:S01]  /*dc00*/  FFMA.FTZ R204, R31, UR4, -R192 ;  /* 0x000000041fcc7c23 */ /* 0x000fe200080108c0 */
[C---:B------:R-:W-:Y:S06]  /*dc10*/  HMMA.16816.F32.BF16 R124, R160.reuse, R144, R124 ;  /* 0x00000090a07c723c */ /* 0x040fec000004187c */
[----:B------:R-:W1:Y:S01]  /*dc20*/  MUFU.EX2 R198, R198 ;  /* 0x000000c600c67308 */ /* 0x000e620000000800 */
[----:B------:R-:W-:Y:S01]  /*dc30*/  FMUL.FTZ R29, R2, R133 ;  /* 0x00000085021d7220 */ /* 0x000fe20000410000 */
[C---:B------:R-:W-:Y:S03]  /*dc40*/  FMUL.FTZ R30, R0.reuse, R134 ;  /* 0x00000086001e7220 */ /* 0x040fe60000410000 */
[----:B------:R-:W-:Y:S01]  /*dc50*/  FMUL.FTZ R31, R0, R135 ;  /* 0x00000087001f7220 */ /* 0x000fe20000410000 */
[----:B-----5:R-:W-:Y:S02]  /*dc60*/  F2FP.BF16.F32.PACK_AB R133, R175, R174 ;  /* 0x000000aeaf85723e */ /* 0x020fe400000010ff */
[----:B--2---:R-:W-:Y:S02]  /*dc70*/  F2FP.BF16.F32.PACK_AB R134, R177, R176 ;  /* 0x000000b0b186723e */ /* 0x004fe400000010ff */
[----:B------:R-:W-:Y:S01]  /*dc80*/  MUFU.EX2 R199, R199 ;  /* 0x000000c700c77308 */ /* 0x000fe20000000800 */
[----:B------:R-:W-:Y:S01]  /*dc90*/  F2FP.BF16.F32.PACK_AB R135, R179, R178 ;  /* 0x000000b2b387723e */ /* 0x000fe200000010ff */
[-C--:B------:R-:W-:Y:S03]  /*dca0*/  HMMA.16816.F32.BF16 R28, R160, R146.reuse, R28 ;  /* 0x00000092a01c723c */ /* 0x080fe6000004181c */
[--C-:B------:R-:W-:Y:S01]  /*dcb0*/  FFMA.FTZ R60, R60, UR4, -R194.reuse ;  /* 0x000000043c3c7c23 */ /* 0x100fe200080108c2 */
[----:B------:R-:W-:Y:S01]  /*dcc0*/  FFMA.FTZ R194, R61, UR4, -R194 ;  /* 0x000000043dc27c23 */ /* 0x000fe200080108c2 */
[----:B------:R-:W-:Y:S01]  /*dcd0*/  FFMA.FTZ R181, R164, R239, R181 ;  /* 0x000000efa4b57223 */ /* 0x000fe200000100b5 */
[----:B------:R-:W-:Y:S02]  /*dce0*/  HMMA.16816.F32.BF16 R128, R156, R146, R128 ;  /* 0x000000929c80723c */ /* 0x000fe40000041880 */
[----:B------:R-:W2:Y:S01]  /*dcf0*/  MUFU.EX2 R200, R200 ;  /* 0x000000c800c87308 */ /* 0x000ea20000000800 */
[----:B------:R-:W4:Y:S02]  /*dd00*/  LDSM.16.MT88.4 R144, [R222+0xa400] ;  /* 0x00a40000de90783b */ /* 0x000f240000004200 */
[----:B-1----:R-:W-:Y:S01]  /*dd10*/  F2FP.BF16.F32.PACK_AB R136, R198, R197 ;  /* 0x000000c5c688723e */ /* 0x002fe200000010ff */
[-C--:B------:R-:W-:Y:S06]  /*dd20*/  HMMA.16816.F32.BF16 R4, R132, R140.reuse, R4 ;  /* 0x0000008c8404723c */ /* 0x080fec0000041804 */
[----:B------:R-:W-:Y:S01]  /*dd30*/  MUFU.EX2 R201, R201 ;  /* 0x000000c900c97308 */ /* 0x000fe20000000800 */
[----:B------:R-:W-:Y:S01]  /*dd40*/  FFMA.FTZ R184, R3, R234, R184 ;  /* 0x000000ea03b87223 */ /* 0x000fe200000100b8 */
[----:B------:R-:W-:Y:S03]  /*dd50*/  MOV R3, R166 ;  /* 0x000000a600037202 */ /* 0x000fe60000000f00 */
[----:B------:R-:W-:Y:S01]  /*dd60*/  FFMA.FTZ R189, R2, R237, R189 ;  /* 0x000000ed02bd7223 */ /* 0x000fe200000100bd */
[----:B------:R-:W-:Y:S04]  /*dd70*/  FFMA.FTZ R191, R0, R235, R191 ;  /* 0x000000eb00bf7223 */ /* 0x000fe800000100bf */
[----:B------:R-:W1:Y:S01]  /*dd80*/  MUFU.EX2 R202, R202 ;  /* 0x000000ca00ca7308 */ /* 0x000e620000000800 */
[----:B--2---:R-:W-:Y:S01]  /*dd90*/  F2FP.BF16.F32.PACK_AB R137, R200, R199 ;  /* 0x000000c7c889723e */ /* 0x004fe200000010ff */
        /* <DEDUP_REMOVED lines=15> */
[----:B-1----:R-:W-:Y:S01]  /*de90*/  F2FP.BF16.F32.PACK_AB R138, R202, R201 ;  /* 0x000000c9ca8a723e */ /* 0x002fe200000010ff */
        /* <DEDUP_REMOVED lines=13> */
[----:B------:R-:W-:Y:S03]  /*df70*/  MOV R169, R168 ;  /* 0x000000a800a97202 */ /* 0x000fe60000000f00 */
[----:B------:R-:W1:Y:S01]  /*df80*/  MUFU.EX2 R206, R206 ;  /* 0x000000ce00ce7308 */ /* 0x000e620000000800 */
[----:B--2---:R-:W-:Y:S01]  /*df90*/  F2FP.BF16.F32.PACK_AB R139, R204, R203 ;  /* 0x000000cbcc8b723e */ /* 0x004fe200000010ff */
[----:B------:R-:W-:Y:S01]  /*dfa0*/  FADD.FTZ R203, R203, R200 ;  /* 0x000000c8cbcb7221 */ /* 0x000fe20000010000 */
[----:B------:R-:W-:Y:S01]  /*dfb0*/  FADD.FTZ R176, R177, R176 ;  /* 0x000000b0b1b07221 */ /* 0x000fe20000010000 */
[----:B------:R-:W-:Y:S01]  /*dfc0*/  FADD.FTZ R178, R179, R178 ;  /* 0x000000b2b3b27221 */ /* 0x000fe20000010000 */
[----:B------:R-:W-:Y:S01]  /*dfd0*/  FADD.FTZ R202, R202, R201 ;  /* 0x000000c9caca7221 */ /* 0x000fe20000010000 */
[----:B------:R-:W-:Y:S02]  /*dfe0*/  FADD.FTZ R204, R204, R203 ;  /* 0x000000cbcccc7221 */ /* 0x000fe40000010000 */
[C---:B------:R-:W-:Y:S02]  /*dff0*/  HMMA.16816.F32.BF16 R8, R136.reuse, R140, R8 ;  /* 0x0000008c8808723c */ /* 0x040fe40000041808 */
[----:B------:R-:W-:Y:S02]  /*e000*/  MUFU.EX2 R207, R207 ;  /* 0x000000cf00cf7308 */ /* 0x000fe40000000800 */
[----:B------:R-:W-:Y:S01]  /*e010*/  FADD.FTZ R213, R213, R202 ;  /* 0x000000cad5d57221 */ /* 0x000fe20000010000 */
[----:B------:R-:W-:Y:S01]  /*e020*/  FADD.FTZ R215, R215, R204 ;  /* 0x000000ccd7d77221 */ /* 0x000fe20000010000 */
[-C--:B------:R-:W-:Y:S06]  /*e030*/  HMMA.16816.F32.BF16 R12, R136, R142.reuse, R12 ;  /* 0x0000008e880c723c */ /* 0x080fec000004180c */
[----:B------:R-:W2:Y:S01]  /*e040*/  MUFU.EX2 R208, R208 ;  /* 0x000000d000d07308 */ /* 0x000ea20000000800 */
[----:B------:R-:W-:Y:S01]  /*e050*/  FADD.FTZ R214, R214, R213 ;  /* 0x000000d5d6d67221 */ /* 0x000fe20000010000 */
[C---:B------:R-:W-:Y:S01]  /*e060*/  HMMA.16816.F32.BF16 R16, R132.reuse, R142, R16 ;  /* 0x0000008e8410723c */ /* 0x040fe20000041810 */
[----:B------:R-:W5:Y:S07]  /*e070*/  LDSM.16.MT88.4 R140, [R220+0xa400] ;  /* 0x00a40000dc8c783b */ /* 0x000f6e0000004200 */
[----:B------:R-:W-:Y:S01]  /*e080*/  MUFU.EX2 R209, R209 ;  /* 0x000000d100d17308 */ /* 0x000fe20000000800 */
[-C--:B---3--:R-:W-:Y:S03]  /*e090*/  HMMA.16816.F32.BF16 R68, R132, R148.reuse, R68 ;  /* 0x000000948444723c */ /* 0x088fe60000041844 */
[----:B------:R-:W-:Y:S03]  /*e0a0*/  FADD.FTZ R216, R216, R215 ;  /* 0x000000d7d8d87221 */ /* 0x000fe60000010000 */
[C---:B------:R-:W-:Y:S03]  /*e0b0*/  HMMA.16816.F32.BF16 R72, R136.reuse, R148, R72 ;  /* 0x000000948848723c */ /* 0x040fe60000041848 */
[----:B------:R-:W3:Y:S02]  /*e0c0*/  MUFU.EX2 R210, R210 ;  /* 0x000000d200d27308 */ /* 0x000ee40000000800 */
[----:B------:R-:W-:Y:S01]  /*e0d0*/  FADD.FTZ R217, R217, R214 ;  /* 0x000000d6d9d97221 */ /* 0x000fe20000010000 */
[-C--:B------:R-:W-:Y:S07]  /*e0e0*/  HMMA.16816.F32.BF16 R76, R136, R150.reuse, R76 ;  /* 0x00000096884c723c */ /* 0x080fee000004184c */
[----:B------:R-:W-:Y:S01]  /*e0f0*/  MUFU.EX2 R211, R211 ;  /* 0x000000d300d37308 */ /* 0x000fe20000000800 */
[----:B------:R-:W-:Y:S01]  /*e100*/  FADD.FTZ R219, R219, R216 ;  /* 0x000000d8dbdb7221 */ /* 0x000fe20000010000 */
[C---:B------:R-:W-:Y:S01]  /*e110*/  HMMA.16816.F32.BF16 R80, R132.reuse, R150, R80 ;  /* 0x000000968450723c */ /* 0x040fe20000041850 */
[----:B------:R-:W-:Y:S07]  /*e120*/  LDSM.16.MT88.4 R148, [R222+0x9c00] ;  /* 0x009c0000de94783b */ /* 0x000fee0000004200 */
[----:B------:R-:W3:Y:S01]  /*e130*/  MUFU.EX2 R212, R212 ;  /* 0x000000d400d47308 */ /* 0x000ee20000000800 */
[-C--:B----4-:R-:W-:Y:S03]  /*e140*/  HMMA.16816.F32.BF16 R84, R132, R144.reuse, R84 ;  /* 0x000000908454723c */ /* 0x090fe60000041854 */
[----:B------:R-:W-:Y:S03]  /*e150*/  FADD.FTZ R217, R218, R217 ;  /* 0x000000d9dad97221 */ /* 0x000fe60000010000 */
[C---:B------:R-:W-:Y:S03]  /*e160*/  HMMA.16816.F32.BF16 R88, R136.reuse, R144, R88 ;  /* 0x000000908858723c */ /* 0x040fe60000041858 */
[----:B------:R-:W-:Y:S02]  /*e170*/  MUFU.EX2 R238, R238 ;  /* 0x000000ee00ee7308 */ /* 0x000fe40000000800 */
[----:B------:R-:W-:Y:S01]  /*e180*/  FADD.FTZ R219, R236, R219 ;  /* 0x000000dbecdb7221 */ /* 0x000fe20000010000 */
[-C--:B------:R-:W-:Y:S07]  /*e190*/  HMMA.16816.F32.BF16 R92, R136, R146.reuse, R92 ;  /* 0x00000092885c723c */ /* 0x080fee000004185c */
[----:B------:R-:W-:Y:S01]  /*e1a0*/  MUFU.EX2 R241, R241 ;  /* 0x000000f100f17308 */ /* 0x000fe20000000800 */
[C---:B------:R-:W-:Y:S09]  /*e1b0*/  HMMA.16816.F32.BF16 R96, R132.reuse, R146, R96 ;  /* 0x000000928460723c */ /* 0x040ff20000041860 */
[----:B------:R-:W-:Y:S01]  /*e1c0*/  MUFU.EX2 R240, R240 ;  /* 0x000000f000f07308 */ /* 0x000fe20000000800 */
[-C--:B-----5:R-:W-:Y:S06]  /*e1d0*/  HMMA.16816.F32.BF16 R20, R132, R140.reuse, R20 ;  /* 0x0000008c8414723c */ /* 0x0a0fec0000041814 */
[C---:B------:R-:W-:Y:S03]  /*e1e0*/  HMMA.16816.F32.BF16 R100, R136.reuse, R140, R100 ;  /* 0x0000008c8864723c */ /* 0x040fe60000041864 */
[----:B------:R-:W-:Y:S03]  /*e1f0*/  MUFU.EX2 R243, R243 ;  /* 0x000000f300f37308 */ /* 0x000fe60000000800 */
[-C--:B------:R-:W-:Y:S07]  /*e200*/  HMMA.16816.F32.BF16 R104, R136, R142.reuse, R104 ;  /* 0x0000008e8868723c */ /* 0x080fee0000041868 */
[----:B------:R-:W-:Y:S01]  /*e210*/  MUFU.EX2 R242, R242 ;  /* 0x000000f200f27308 */ /* 0x000fe20000000800 */
[C---:B------:R-:W-:Y:S01]  /*e220*/  HMMA.16816.F32.BF16 R108, R132.reuse, R142, R108 ;  /* 0x0000008e846c723c */ /* 0x040fe2000004186c */
[----:B------:R-:W4:Y:S08]  /*e230*/  LDSM.16.MT88.4 R140, [R220+0x9800] ;  /* 0x00980000dc8c783b */ /* 0x000f300000004200 */
[----:B------:R-:W-:Y:S01]  /*e240*/  MUFU.EX2 R244, R244 ;  /* 0x000000f400f47308 */ /* 0x000fe20000000800 */
[-C--:B------:R-:W-:Y:S06]  /*e250*/  HMMA.16816.F32.BF16 R32, R132, R36.reuse, R32 ;  /* 0x000000248420723c */ /* 0x080fec0000041820 */
[C---:B------:R-:W-:Y:S03]  /*e260*/  HMMA.16816.F32.BF16 R112, R136.reuse, R36, R112 ;  /* 0x000000248870723c */ /* 0x040fe60000041870 */
[----:B------:R-:W-:Y:S03]  /*e270*/  MUFU.EX2 R195, R195 ;  /* 0x000000c300c37308 */ /* 0x000fe60000000800 */
[-C--:B------:R-:W-:Y:S07]  /*e280*/  HMMA.16816.F32.BF16 R116, R136, R38.reuse, R116 ;  /* 0x000000268874723c */ /* 0x080fee0000041874 */
[----:B------:R-:W-:Y:S01]  /*e290*/  MUFU.EX2 R246, R246 ;  /* 0x000000f600f67308 */ /* 0x000fe20000000800 */
[----:B-1----:R-:W-:Y:S01]  /*e2a0*/  F2FP.BF16.F32.PACK_AB R36, R206, R205 ;  /* 0x000000cdce24723e */ /* 0x002fe200000010ff */
[C---:B------:R-:W-:Y:S04]  /*e2b0*/  HMMA.16816.F32.BF16 R120, R132.reuse, R38, R120 ;  /* 0x000000268478723c */ /* 0x040fe80000041878 */
[----:B--2---:R-:W-:Y:S02]  /*e2c0*/  F2FP.BF16.F32.PACK_AB R37, R208, R207 ;  /* 0x000000cfd025723e */ /* 0x004fe400000010ff */
[-C--:B------:R-:W-:Y:S02]  /*e2d0*/  HMMA.16816.F32.BF16 R24, R132, R48.reuse, R24 ;  /* 0x000000308418723c */ /* 0x080fe40000041818 */
[----:B------:R-:W1:Y:S03]  /*e2e0*/  MUFU.EX2 R247, R247 ;  /* 0x000000f700f77308 */ /* 0x000e660000000800 */
[----:B---3--:R-:W-:Y:S01]  /*e2f0*/  F2FP.BF16.F32.PACK_AB R38, R210, R209 ;  /* 0x000000d1d226723e */ /* 0x008fe200000010ff */
[C---:B------:R-:W-:Y:S06]  /*e300*/  HMMA.16816.F32.BF16 R124, R136.reuse, R48, R124 ;  /* 0x00000030887c723c */ /* 0x040fec000004187c */
[----:B------:R-:W-:Y:S01]  /*e310*/  MUFU.EX2 R196, R196 ;  /* 0x000000c400c47308 */ /* 0x000fe20000000800 */
[----:B------:R-:W-:Y:S01]  /*e320*/  F2FP.BF16.F32.PACK_AB R39, R212, R211 ;  /* 0x000000d3d427723e */ /* 0x000fe200000010ff */
[-C--:B------:R-:W-:Y:S08]  /*e330*/  HMMA.16816.F32.BF16 R28, R136, R50.reuse, R28 ;  /* 0x00000032881c723c */ /* 0x080ff0000004181c */
[----:B------:R-:W2:Y:S01]  /*e340*/  MUFU.EX2 R249, R249 ;  /* 0x000000f900f97308 */ /* 0x000ea20000000800 */
[----:B------:R-:W-:Y:S01]  /*e350*/  HMMA.16816.F32.BF16 R128, R132, R50, R128 ;  /* 0x000000328480723c */ /* 0x000fe20000041880 */
[----:B------:R-:W3:Y:S03]  /*e360*/  LDSM.16.MT88.4 R48, [R222+0xa800] ;  /* 0x00a80000de30783b */ /* 0x000ee60000004200 */
[----:B------:R-:W-:Y:S02]  /*e370*/  FADD.FTZ R205, R205, R176 ;  /* 0x000000b0cdcd7221 */ /* 0x000fe40000010000 */
[-C--:B------:R-:W-:Y:S03]  /*e380*/  HMMA.16816.F32.BF16 R4, R36, R40.reuse, R4 ;  /* 0x000000282404723c */ /* 0x080fe60000041804 */
[----:B------:R-:W-:Y:S02]  /*e390*/  MUFU.EX2 R60, R60 ;  /* 0x0000003c003c7308 */ /* 0x000fe40000000800 */
[----:B-1----:R-:W-:Y:S01]  /*e3a0*/  F2FP.BF16.F32.PACK_AB R132, R247, R246 ;  /* 0x000000f6f784723e */ /* 0x002fe200000010ff */
[C---:B------:R-:W-:Y:S07]  /*e3b0*/  HMMA.16816.F32.BF16 R8, R44.reuse, R40, R8 ;  /* 0x000000282c08723c */ /* 0x040fee0000041808 */
[----:B------:R-:W1:Y:S01]  /*e3c0*/  MUFU.EX2 R61, R194 ;  /* 0x000000c2003d7308 */ /* 0x000e620000000800 */
[----:B--2---:R-:W-:Y:S01]  /*e3d0*/  F2FP.BF16.F32.PACK_AB R133, R249, R196 ;  /* 0x000000c4f985723e */ /* 0x004fe200000010ff */
[-C--:B------:R-:W-:Y:S03]  /*e3e0*/  HMMA.16816.F32.BF16 R12, R44, R42.reuse, R12 ;  /* 0x0000002a2c0c723c */ /* 0x080fe6000004180c */
[----:B------:R-:W-:Y:S03]  /*e3f0*/  FADD.FTZ R207, R207, R178 ;  /* 0x000000b2cfcf7221 */ /* 0x000fe60000010000 */
[C---:B------:R-:W-:Y:S01]  /*e400*/  HMMA.16816.F32.BF16 R16, R36.reuse, R42, R16 ;  /* 0x0000002a2410723c */ /* 0x040fe20000041810 */
[----:B------:R-:W2:Y:S04]  /*e410*/  LDSM.16.MT88.4 R40, [R220+0xa800] ;  /* 0x00a80000dc28783b */ /* 0x000ea80000004200 */
[----:B------:R-:W-:Y:S01]  /*e420*/  FADD.FTZ R206, R206, R205 ;  /* 0x000000cdcece7221 */ /* 0x000fe20000010000 */
[-C--:B----4-:R-:W-:Y:S05]  /*e430*/  HMMA.16816.F32.BF16 R68, R36, R140.reuse, R68 ;  /* 0x0000008c2444723c */ /* 0x090fea0000041844 */
[----:B-1----:R-:W-:Y:S01]  /*e440*/  F2FP.BF16.F32.PACK_AB R134, R61, R60 ;  /* 0x0000003c3d86723e */ /* 0x002fe200000010ff */
[C---:B------:R-:W-:Y:S05]  /*e450*/  HMMA.16816.F32.BF16 R72, R44.reuse, R140, R72 ;  /* 0x0000008c2c48723c */ /* 0x040fea0000041848 */
[----:B------:R-:W-:Y:S01]  /*e460*/  FADD.FTZ R208, R208, R207 ;  /* 0x000000cfd0d07221 */ /* 0x000fe20000010000 */
[-C--:B------:R-:W-:Y:S05]  /*e470*/  HMMA.16816.F32.BF16 R76, R44, R142.reuse, R76 ;  /* 0x0000008e2c4c723c */ /* 0x080fea000004184c */
[----:B------:R-:W-:Y:S01]  /*e480*/  FADD.FTZ R209, R209, R206 ;  /* 0x000000ced1d17221 */ /* 0x000fe20000010000 */
[C---:B------:R-:W-:Y:S05]  /*e490*/  HMMA.16816.F32.BF16 R80, R36.reuse, R142, R80 ;  /* 0x0000008e2450723c */ /* 0x040fea0000041850 */
[----:B------:R-:W-:Y:S01]  /*e4a0*/  FADD.FTZ R211, R211, R208 ;  /* 0x000000d0d3d37221 */ /* 0x000fe20000010000 */
[-C--:B---3--:R-:W-:Y:S05]  /*e4b0*/  HMMA.16816.F32.BF16 R84, R36, R48.reuse, R84 ;  /* 0x000000302454723c */ /* 0x088fea0000041854 */
        /* <DEDUP_REMOVED lines=8> */
[-C--:B--2---:R-:W-:Y:S05]  /*e540*/  HMMA.16816.F32.BF16 R20, R36, R40.reuse, R20 ;  /* 0x000000282414723c */ /* 0x084fea0000041814 */
[----:B------:R-:W-:Y:S01]  /*e550*/  FADD.FTZ R247, R247, R246 ;  /* 0x000000f6f7f77221 */ /* 0x000fe20000010000 */
[C---:B------:R-:W-:Y:S05]  /*e560*/  HMMA.16816.F32.BF16 R100, R44.reuse, R40, R100 ;  /* 0x000000282c64723c */ /* 0x040fea0000041864 */
[----:B------:R-:W-:Y:S01]  /*e570*/  FADD.FTZ R249, R249, R196 ;  /* 0x000000c4f9f97221 */ /* 0x000fe20000010000 */
[-C--:B------:R-:W-:Y:S05]  /*e580*/  HMMA.16816.F32.BF16 R104, R44, R42.reuse, R104 ;  /* 0x0000002a2c68723c */ /* 0x080fea0000041868 */
[----:B------:R-:W-:Y:S01]  /*e590*/  FADD.FTZ R60, R60, R247 ;  /* 0x000000f73c3c7221 */ /* 0x000fe20000010000 */
[C---:B------:R-:W-:Y:S01]  /*e5a0*/  HMMA.16816.F32.BF16 R108, R36.reuse, R42, R108 ;  /* 0x0000002a246c723c */ /* 0x040fe2000004186c */
[----:B------:R-:W2:Y:S04]  /*e5b0*/  LDSM.16.MT88.4 R40, [R220+0x9c00] ;  /* 0x009c0000dc28783b */ /* 0x000ea80000004200 */
[----:B------:R-:W-:Y:S01]  /*e5c0*/  FADD.FTZ R237, R61, R60 ;  /* 0x0000003c3ded7221 */ /* 0x000fe20000010000 */
[-C--:B------:R-:W-:Y:S06]  /*e5d0*/  HMMA.16816.F32.BF16 R32, R36, R52.reuse, R32 ;  /* 0x000000342420723c */ /* 0x080fec0000041820 */
[C---:B------:R-:W-:Y:S06]  /*e5e0*/  HMMA.16816.F32.BF16 R112, R44.reuse, R52, R112 ;  /* 0x000000342c70723c */ /* 0x040fec0000041870 */
[-C--:B------:R-:W-:Y:S05]  /*e5f0*/  HMMA.16816.F32.BF16 R116, R44, R54.reuse, R116 ;  /* 0x000000362c74723c */ /* 0x080fea0000041874 */
[--C-:B------:R-:W-:Y:S01]  /*e600*/  FFMA.FTZ R52, R62, UR4, -R192.reuse ;  /* 0x000000043e347c23 */ /* 0x100fe200080108c0 */
[C---:B------:R-:W-:Y:S05]  /*e610*/  HMMA.16816.F32.BF16 R120, R36.reuse, R54, R120 ;  /* 0x000000362478723c */ /* 0x040fea0000041878 */
[----:B------:R-:W-:Y:S01]  /*e620*/  FFMA.FTZ R192, R63, UR4, -R192 ;  /* 0x000000043fc07c23 */ /* 0x000fe200080108c0 */
[-C--:B-1----:R-:W-:Y:S01]  /*e630*/  HMMA.16816.F32.BF16 R24, R36, R48.reuse, R24 ;  /* 0x000000302418723c */ /* 0x082fe20000041818 */
[----:B------:R-:W-:Y:S05]  /*e640*/  MUFU.EX2 R52, R52 ;  /* 0x0000003400347308 */ /* 0x000fea0000000800 */
[C---:B------:R-:W-:Y:S05]  /*e650*/  HMMA.16816.F32.BF16 R124, R44.reuse, R48, R124 ;  /* 0x000000302c7c723c */ /* 0x040fea000004187c */
[----:B------:R-:W1:Y:S01]  /*e660*/  MUFU.EX2 R53, R192 ;  /* 0x000000c000357308 */ /* 0x000e620000000800 */
[-C--:B------:R-:W-:Y:S01]  /*e670*/  HMMA.16816.F32.BF16 R28, R44, R50.reuse, R28 ;  /* 0x000000322c1c723c */ /* 0x080fe2000004181c */
[----:B------:R-:W3:Y:S05]  /*e680*/  LDSM.16.MT88.4 R44, [R222+0xbc00] ;  /* 0x00bc0000de2c783b */ /* 0x000eea0000004200 */
[----:B------:R-:W-:Y:S07]  /*e690*/  HMMA.16816.F32.BF16 R128, R36, R50, R128 ;  /* 0x000000322480723c */ /* 0x000fee0000041880 */
[----:B------:R-:W-:Y:S01]  /*e6a0*/  F2FP.BF16.F32.PACK_AB R36, R241, R238 ;  /* 0x000000eef124723e */ /* 0x000fe200000010ff */
[----:B------:R-:W-:Y:S03]  /*e6b0*/  FADD.FTZ R238, R238, R209 ;  /* 0x000000d1eeee7221 */ /* 0x000fe60000010000 */
[----:B------:R-:W-:Y:S01]  /*e6c0*/  F2FP.BF16.F32.PACK_AB R37, R243, R240 ;  /* 0x000000f0f325723e */ /* 0x000fe200000010ff */
[----:B------:R-:W-:Y:S01]  /*e6d0*/  FADD.FTZ R240, R240, R211 ;  /* 0x000000d3f0f07221 */ /* 0x000fe20000010000 */
[----:B------:R-:W-:Y:S01]  /*e6e0*/  F2FP.BF16.F32.PACK_AB R38, R245, R242 ;  /* 0x000000f2f526723e */ /* 0x000fe200000010ff */
[----:B------:R-:W-:Y:S01]  /*e6f0*/  FADD.FTZ R241, R241, R238 ;  /* 0x000000eef1f17221 */ /* 0x000fe20000010000 */
[----:B------:R-:W-:Y:S01]  /*e700*/  F2FP.BF16.F32.PACK_AB R39, R195, R244 ;  /* 0x000000f4c327723e */ /* 0x000fe200000010ff */
[----:B------:R-:W-:Y:S01]  /*e710*/  FADD.FTZ R243, R243, R240 ;  /* 0x000000f0f3f37221 */ /* 0x000fe20000010000 */
[----:B-1----:R-:W-:Y:S01]  /*e720*/  F2FP.BF16.F32.PACK_AB R135, R53, R52 ;  /* 0x000000343587723e */ /* 0x002fe200000010ff */
[----:B------:R-:W-:Y:S01]  /*e730*/  FADD.FTZ R242, R242, R241 ;  /* 0x000000f1f2f27221 */ /* 0x000fe20000010000 */
[----:B------:R-:W-:Y:S01]  /*e740*/  FADD.FTZ R52, R52, R249 ;  /* 0x000000f934347221 */ /* 0x000fe20000010000 */
[----:B------:R-:W-:Y:S02]  /*e750*/  FADD.FTZ R234, R244, R243 ;  /* 0x000000f3f4ea7221 */ /* 0x000fe40000010000 */
[-C--:B------:R-:W-:Y:S01]  /*e760*/  HMMA.16816.F32.BF16 R160, R36, R148.reuse, R4 ;  /* 0x0000009424a0723c */ /* 0x080fe20000041804 */
[----:B------:R-:W1:Y:S02]  /*e770*/  LDSM.16.MT88.4 R4, [R220+0xbc00] ;  /* 0x00bc0000dc04783b */ /* 0x000e640000004200 */
[----:B------:R-:W-:Y:S01]  /*e780*/  FADD.FTZ R239, R245, R242 ;  /* 0x000000f2f5ef7221 */ /* 0x000fe20000010000 */
[----:B------:R-:W-:Y:S01]  /*e790*/  FADD.FTZ R234, R195, R234 ;  /* 0x000000eac3ea7221 */ /* 0x000fe20000010000 */
[----:B------:R-:W-:Y:S01]  /*e7a0*/  FADD.FTZ R235, R53, R52 ;  /* 0x0000003435eb7221 */ /* 0x000fe20000010000 */
[C---:B------:R-:W-:Y:S06]  /*e7b0*/  HMMA.16816.F32.BF16 R156, R132.reuse, R148, R8 ;  /* 0x00000094849c723c */ /* 0x040fec0000041808 */
[-C--:B------:R-:W-:Y:S06]  /*e7c0*/  HMMA.16816.F32.BF16 R152, R132, R150.reuse, R12 ;  /* 0x000000968498723c */ /* 0x080fec000004180c */
[C---:B------:R-:W-:Y:S06]  /*e7d0*/  HMMA.16816.F32.BF16 R148, R36.reuse, R150, R16 ;  /* 0x000000962494723c */ /* 0x040fec0000041810 */
        /* <DEDUP_REMOVED lines=12> */
[-C--:B---3--:R-:W-:Y:S06]  /*e8a0*/  HMMA.16816.F32.BF16 R140, R36, R44.reuse, R32 ;  /* 0x0000002c248c723c */ /* 0x088fec0000041820 */
        /* <DEDUP_REMOVED lines=10> */
.L_x_28:
[----:B------:R-:W1:Y:S01]  /*e950*/  SHFL.BFLY PT, R6, R239, 0x2, 0x1f ;  /* 0x0c401f00ef067f89 */ /* 0x000e6200000e0000 */
[----:B------:R-:W2:Y:S01]  /*e960*/  S2UR UR6, SR_CgaCtaId ;  /* 0x00000000000679c3 */ /* 0x000ea20000008800 */
[----:B------:R-:W-:Y:S01]  /*e970*/  UISETP.NE.AND UP0, UPT, UR15, -0x1, UPT ;  /* 0xffffffff0f00788c */ /* 0x000fe2000bf05270 */
[----:B------:R-:W-:Y:S01]  /*e980*/  PLOP3.LUT P6, PT, PT, PT, PT, 0x8, 0x0 ;  /* 0x000000000000781c */ /* 0x000fe20003fce170 */
[----:B------:R-:W3:Y:S01]  /*e990*/  SHFL.BFLY PT, R5, R234, 0x2, 0x1f ;  /* 0x0c401f00ea057f89 */ /* 0x000ee200000e0000 */
[----:B------:R-:W-:Y:S01]  /*e9a0*/  UMOV UR7, 0x400 ;  /* 0x0000040000077882 */ /* 0x000fe20000000000 */
[----:B------:R-:W4:Y:S02]  /*e9b0*/  S2R R0, SR_TID.X ;  /* 0x0000000000007919 */ /* 0x000f240000002100 */
[----:B------:R-:W-:Y:S01]  /*e9c0*/  PLOP3.LUT P0, PT, PT, PT, UP0, 0x80, 0x0 ;  /* 0x000000000000781c */ /* 0x000fe20003f0f008 */
[----:B------:R-:W5:Y:S04]  /*e9d0*/  SHFL.BFLY PT, R2, R235, 0x2, 0x1f ;  /* 0x0c401f00eb027f89 */ /* 0x000f6800000e0000 */
[----:B------:R-:W-:-:S02]  /*e9e0*/  @UP0 ULDC.64 UR4, c[0x0][0x298] ;  /* 0x0000a60000040ab9 */ /* 0x000fc40000000a00 */
[----:B------:R-:W-:Y:S01]  /*e9f0*/  @UP0 UIMAD.WIDE.U32 UR8, UR15, UR4, URZ ;  /* 0x000000040f0802a5 */ /* 0x000fe2000f8e003f */
[----:B------:R-:W4:Y:S01]  /*ea00*/  SHFL.BFLY PT, R10, R237, 0x2, 0x1f ;  /* 0x0c401f00ed0a7f89 */ /* 0x000f2200000e0000 */
[----:B------:R-:W4:Y:S01]  /*ea10*/  S2R R3, SR_TID.X ;  /* 0x0000000000037919 */ /* 0x000f220000002100 */
[----:B-1----:R-:W-:Y:S01]  /*ea20*/  FADD.FTZ R6, R6, R239 ;  /* 0x000000ef06067221 */ /* 0x002fe20000010000 */
[----:B--2---:R-:W-:Y:S02]  /*ea30*/  ULEA UR4, UR6, UR7, 0x18 ;  /* 0x0000000706047291 */ /* 0x004fe4000f8ec03f */
[----:B------:R-:W-:Y:S01]  /*ea40*/  @UP0 UIMAD UR6, UR15, UR5, UR9 ;  /* 0x000000050f0602a4 */ /* 0x000fe2000f8e0209 */
[----:B---3--:R-:W-:Y:S01]  /*ea50*/  FADD.FTZ R12, R5, R234 ;  /* 0x000000ea050c7221 */ /* 0x008fe20000010000 */
[----:B------:R-:W1:Y:S04]  /*ea60*/  SHFL.BFLY PT, R7, R6, 0x1, 0x1f ;  /* 0x0c201f0006077f89 */ /* 0x000e6800000e0000 */
[----:B------:R-:W2:Y:S01]  /*ea70*/  SHFL.BFLY PT, R15, R12, 0x1, 0x1f ;  /* 0x0c201f000c0f7f89 */ /* 0x000ea200000e0000 */
[----:B-----5:R-:W-:Y:S01]  /*ea80*/  FADD.FTZ R13, R2, R235 ;  /* 0x000000eb020d7221 */ /* 0x020fe20000010000 */
[----:B----4-:R-:W-:Y:S01]  /*ea90*/  SHF.R.S32.HI R11, RZ, 0x1f, R0 ;  /* 0x0000001fff0b7819 */ /* 0x010fe20000011400 */
[----:B------:R-:W-:-:S03]  /*eaa0*/  FADD.FTZ R10, R10, R237 ;  /* 0x000000ed0a0a7221 */ /* 0x000fc60000010000 */
[----:B------:R-:W3:Y:S01]  /*eab0*/  SHFL.BFLY PT, R4, R13, 0x1, 0x1f ;  /* 0x0c201f000d047f89 */ /* 0x000ee200000e0000 */
[----:B------:R-:W-:-:S03]  /*eac0*/  LEA.HI R9, R11, R0, RZ, 0x2 ;  /* 0x000000000b097211 */ /* 0x000fc600078f10ff */
[----:B------:R-:W4:Y:S01]  /*ead0*/  SHFL.BFLY PT, R5, R10, 0x1, 0x1f ;  /* 0x0c201f000a057f89 */ /* 0x000f2200000e0000 */
[----:B------:R-:W-:Y:S02]  /*eae0*/  LEA.HI R11, R11, R0, RZ, 0x5 ;  /* 0x000000000b0b7211 */ /* 0x000fe400078f28ff */
[----:B------:R-:W-:-:S04]  /*eaf0*/  SHF.R.S32.HI R8, RZ, 0x2, R9 ;  /* 0x00000002ff087819 */ /* 0x000fc80000011409 */
[----:B------:R-:W-:Y:S01]  /*eb00*/  SHF.R.S32.HI R17, RZ, 0x1f, R8 ;  /* 0x0000001fff117819 */ /* 0x000fe20000011408 */
[----:B-1----:R-:W-:-:S03]  /*eb10*/  FADD.FTZ R7, R6, R7 ;  /* 0x0000000706077221 */ /* 0x002fc60000010000 */
[----:B------:R-:W-:Y:S01]  /*eb20*/  LEA.HI R2, R17, R8, RZ, 0x3 ;  /* 0x0000000811027211 */ /* 0x000fe200078f18ff */
[----:B--2---:R-:W-:Y:S01]  /*eb30*/  FADD.FTZ R6, R12, R15 ;  /* 0x0000000f0c067221 */ /* 0x004fe20000010000 */
[----:B------:R-:W-:Y:S02]  /*eb40*/  SHF.R.S32.HI R12, RZ, 0x1f, R3 ;  /* 0x0000001fff0c7819 */ /* 0x000fe40000011403 */
[----:B------:R-:W-:Y:S02]  /*eb50*/  LOP3.LUT R15, R2, 0xfffffff8, RZ, 0xc0, !PT ;  /* 0xfffffff8020f7812 */ /* 0x000fe400078ec0ff */
[----:B------:R-:W-:Y:S02]  /*eb60*/  LEA.HI R2, R12, R3, RZ, 0x2 ;  /* 0x000000030c027211 */ /* 0x000fe400078f10ff */
[----:B------:R-:W-:Y:S01]  /*eb70*/  LOP3.LUT R17, R9, 0xfffffffc, RZ, 0xc0, !PT ;  /* 0xfffffffc09117812 */ /* 0x000fe200078ec0ff */
[----:B---3--:R-:W-:Y:S01]  /*eb80*/  FADD.FTZ R4, R13, R4 ;  /* 0x000000040d047221 */ /* 0x008fe20000010000 */
[----:B------:R-:W-:Y:S01]  /*eb90*/  IMAD.IADD R15, R8, 0x1, -R15 ;  /* 0x00000001080f7824 */ /* 0x000fe200078e0a0f */
[----:B------:R-:W-:-:S02]  /*eba0*/  LOP3.LUT R13, R11, 0xffffffe0, RZ, 0xc0, !PT ;  /* 0xffffffe00b0d7812 */ /* 0x000fc400078ec0ff */
[----:B------:R-:W-:Y:S01]  /*ebb0*/  LOP3.LUT R14, R2, 0xfffffffc, RZ, 0xc0, !PT ;  /* 0xfffffffc020e7812 */ /* 0x000fe200078ec0ff */
[----:B----4-:R-:W-:Y:S01]  /*ebc0*/  FADD.FTZ R5, R10, R5 ;  /* 0x000000050a057221 */ /* 0x010fe20000010000 */
[----:B------:R-:W-:Y:S01]  /*ebd0*/  LEA.HI R9, R15, R15, RZ, 0x1 ;  /* 0x0000000f0f097211 */ /* 0x000fe200078f08ff */
[C---:B------:R-:W-:Y:S01]  /*ebe0*/  IMAD.IADD R8, R0.reuse, 0x1, -R17 ;  /* 0x0000000100087824 */ /* 0x040fe200078e0a11 */
[----:B------:R-:W-:Y:S01]  /*ebf0*/  FSETP.NE.FTZ.AND P4, PT, R7, RZ, PT ;  /* 0x000000ff0700720b */ /* 0x000fe20003f95000 */
[----:B------:R-:W-:Y:S01]  /*ec00*/  IMAD.IADD R10, R0, 0x1, -R13 ;  /* 0x00000001000a7824 */ /* 0x000fe200078e0a0d */
[----:B------:R-:W-:Y:S01]  /*ec10*/  LOP3.LUT R12, R9, 0x3fffffe, RZ, 0xc0, !PT ;  /* 0x03fffffe090c7812 */ /* 0x000fe200078ec0ff */
[----:B------:R-:W-:Y:S01]  /*ec20*/  IMAD.IADD R0, R3, 0x1, -R14 ;  /* 0x0000000103007824 */ /* 0x000fe200078e0a0e */
[----:B------:R-:W-:Y:S02]  /*ec30*/  SHF.R.S32.HI R3, RZ, 0x5, R11 ;  /* 0x00000005ff037819 */ /* 0x000fe4000001140b */
[----:B------:R-:W-:Y:S01]  /*ec40*/  SHF.R.S32.HI R9, RZ, 0x1, R9 ;  /* 0x00000001ff097819 */ /* 0x000fe20000011409 */
[----:B------:R-:W-:Y:S01]  /*ec50*/  IMAD.IADD R12, R15, 0x1, -R12 ;  /* 0x000000010f0c7824 */ /* 0x000fe200078e0a0c */
[----:B------:R-:W-:Y:S01]  /*ec60*/  LOP3.LUT P5, RZ, R10, 0x3, RZ, 0xc0, !PT ;  /* 0x000000030aff7812 */ /* 0x000fe200078ac0ff */
[----:B------:R-:W-:Y:S01]  /*ec70*/  IMAD R11, R3, 0x100, R8 ;  /* 0x00000100030b7824 */ /* 0x000fe200078e0208 */
[----:B------:R-:W-:-:S02]  /*ec80*/  LOP3.LUT R8, R9, 0x1, RZ, 0xc0, !PT ;  /* 0x0000000109087812 */ /* 0x000fc400078ec0ff */
[C---:B------:R-:W-:Y:S01]  /*ec90*/  LOP3.LUT P1, RZ, R9.reuse, 0x2, RZ, 0xc0, !PT ;  /* 0x0000000209ff7812 */ /* 0x040fe2000782c0ff */
[----:B------:R-:W-:Y:S01]  /*eca0*/  IMAD.SHL.U32 R9, R9, 0x40, RZ ;  /* 0x0000004009097824 */ /* 0x000fe200078e00ff */
[----:B------:R-:W-:Y:S01]  /*ecb0*/  ISETP.NE.U32.AND P2, PT, R8, 0x1, PT ;  /* 0x000000010800780c */ /* 0x000fe20003f45070 */
[----:B------:R-:W-:Y:S01]  /*ecc0*/  IMAD R12, R12, 0x10, R11 ;  /* 0x000000100c0c7824 */ /* 0x000fe200078e020b */
[----:B------:R-:W-:Y:S01]  /*ecd0*/  FSETP.NE.FTZ.AND P3, PT, R6, RZ, PT ;  /* 0x000000ff0600720b */ /* 0x000fe20003f75000 */
[----:B------:R-:W-:Y:S01]  /*ece0*/  IMAD.MOV.U32 R11, RZ, RZ, 0x3f800000 ;  /* 0x3f800000ff0b7424 */ /* 0x000fe200078e00ff */
[----:B------:R-:W-:Y:S01]  /*ecf0*/  LOP3.LUT R9, R9, 0xc0, RZ, 0xc0, !PT ;  /* 0x000000c009097812 */ /* 0x000fe200078ec0ff */
[----:B------:R-:W-:-:S03]  /*ed00*/  IMAD.MOV.U32 R8, RZ, RZ, 0x20 ;  /* 0x00000020ff087424 */ /* 0x000fc600078e00ff */
[----:B------:R-:W-:Y:S01]  /*ed10*/  LEA.HI R9, R9, R9, RZ, 0x1d ;  /* 0x0000000909097211 */ /* 0x000fe200078fe8ff */
[----:B------:R1:W2:Y:S04]  /*ed20*/  @P4 MUFU.RCP R11, R7 ;  /* 0x00000007000b4308 */ /* 0x0002a80000001000 */
[----:B------:R-:W-:Y:S02]  /*ed30*/  IMAD.U32 R10, R12, 0x2, R9 ;  /* 0x000000020c0a7824 */ /* 0x000fe400078e0009 */
[----:B------:R-:W-:-:S03]  /*ed40*/  IMAD.MOV.U32 R12, RZ, RZ, 0x3f800000 ;  /* 0x3f800000ff0c7424 */ /* 0x000fc600078e00ff */
[----:B------:R-:W-:Y:S01]  /*ed50*/  LEA R10, R10, UR4, 0x1 ;  /* 0x000000040a0a7c11 */ /* 0x000fe2000f8e08ff */
[----:B------:R-:W-:Y:S06]  /*ed60*/  @P0 BRA `(.L_x_32) ;  /* 0x00000000001c0947 */ /* 0x000fec0003800000 */
[----:B------:R-:W3:Y:S01]  /*ed70*/  S2UR UR7, SR_CTAID.Y ;  /* 0x00000000000779c3 */ /* 0x000ee20000002600 */
[----:B------:R-:W-:Y:S01]  /*ed80*/  ULDC.64 UR4, c[0x0][0x290] ;  /* 0x0000a40000047ab9 */ /* 0x000fe20000000a00 */
[----:B---3--:R-:W-:Y:S02]  /*ed90*/  USHF.R.S32.HI UR6, URZ, 0x1f, UR7 ;  /* 0x0000001f3f067899 */ /* 0x008fe40008011407 */
[----:B------:R-:W-:Y:S02]  /*eda0*/  UIMAD.WIDE.U32 UR8, UR7, UR4, URZ ;  /* 0x00000004070872a5 */ /* 0x000fe4000f8e003f */
[----:B------:R-:W-:-:S04]  /*edb0*/  UIMAD UR6, UR6, UR4, URZ ;  /* 0x00000004060672a4 */ /* 0x000fc8000f8e023f */
[----:B------:R-:W-:-:S04]  /*edc0*/  UIMAD UR6, UR7, UR5, UR6 ;  /* 0x00000005070672a4 */ /* 0x000fc8000f8e0206 */
[----:B------:R-:W-:-:S12]  /*edd0*/  UIADD3 UR6, UR9, UR6, URZ ;  /* 0x0000000609067290 */ /* 0x000fd8000fffe03f */
.L_x_32:
[----:B------:R-:W-:Y:S01]  /*ede0*/  ULDC.U8 UR4, c[0x0][0x3d8] ;  /* 0x0000f60000047ab9 */ /* 0x000fe20000000000 */
[C---:B------:R-:W-:Y:S01]  /*edf0*/  IADD3 R9, R10.reuse, -0x10, RZ ;  /* 0xfffffff00a097810 */ /* 0x040fe20007ffe0ff */
[----:B------:R-:W-:Y:S01]  /*ee00*/  ULDC.U8 UR7, c[0x0][0x3d9] ;  /* 0x0000f64000077ab9 */ /* 0x000fe20000000000 */
[----:B------:R-:W-:Y:S01]  /*ee10*/  ISETP.NE.AND P0, PT, RZ, UR4, PT ;  /* 0x00000004ff007c0c */ /* 0x000fe2000bf05270 */
[----:B------:R3:W4:Y:S01]  /*ee20*/  @P3 MUFU.RCP R12, R6 ;  /* 0x00000006000c3308 */ /* 0x0007220000001000 */
[----:B------:R-:W-:Y:S01]  /*ee30*/  @P2 IADD3 R9, R10, 0x10, RZ ;  /* 0x000000100a092810 */ /* 0x000fe20007ffe0ff */
[C---:B--2---:R-:W-:Y:S01]  /*ee40*/  FMUL.FTZ R160, R11.reuse, R160 ;  /* 0x000000a00ba07220 */ /* 0x044fe20000410000 */
[----:B------:R-:W-:Y:S01]  /*ee50*/  ISETP.NE.OR P2, PT, RZ, UR7, !P0 ;  /* 0x00000007ff007c0c */ /* 0x000fe2000c745670 */
[C---:B------:R-:W-:Y:S01]  /*ee60*/  FMUL.FTZ R161, R11.reuse, R161 ;  /* 0x000000a10ba17220 */ /* 0x040fe20000410000 */
[C---:B------:R-:W-:Y:S01]  /*ee70*/  FMUL.FTZ R148, R11.reuse, R148 ;  /* 0x000000940b947220 */ /* 0x040fe20000410000 */
[C---:B------:R-:W-:Y:S01]  /*ee80*/  FMUL.FTZ R149, R11.reuse, R149 ;  /* 0x000000950b957220 */ /* 0x040fe20000410000 */
[C---:B------:R-:W-:Y:S01]  /*ee90*/  FMUL.FTZ R68, R11.reuse, R68 ;  /* 0x000000440b447220 */ /* 0x040fe20000410000 */
[C---:B------:R-:W-:Y:S01]  /*eea0*/  FMUL.FTZ R69, R11.reuse, R69 ;  /* 0x000000450b457220 */ /* 0x040fe20000410000 */
[----:B------:R-:W-:Y:S01]  /*eeb0*/  FMUL.FTZ R80, R11, R80 ;  /* 0x000000500b507220 */ /* 0x000fe20000410000 */
[----:B------:R-:W-:-:S06]  /*eec0*/  CS2R R14, SRZ ;  /* 0x00000000000e7805 */ /* 0x000fcc000001ff00 */
[----:B------:R-:W-:Y:S05]  /*eed0*/  @P2 BRA `(.L_x_33) ;  /* 0x0000000000202947 */ /* 0x000fea0003800000 */
[----:B------:R-:W2:Y:S01]  /*eee0*/  S2UR UR4, SR_CTAID.Y ;  /* 0x00000000000479c3 */ /* 0x000ea20000002600 */
[----:B------:R-:W-:Y:S01]  /*eef0*/  ULDC UR5, c[0x0][0x2c4] ;  /* 0x0000b10000057ab9 */ /* 0x000fe20000000800 */
[----:B------:R-:W-:Y:S01]  /*ef00*/  PLOP3.LUT P6, PT, PT, PT, PT, 0x80, 0x0 ;  /* 0x000000000000781c */ /* 0x000fe20003fcf070 */
[----:B--2---:R-:W-:-:S04]  /*ef10*/  UIMAD UR4, UR4, UR5, URZ ;  /* 0x00000005040472a4 */ /* 0x004fc8000f8e023f */
[----:B------:R-:W-:-:S04]  /*ef20*/  USEL UR15, UR4, UR15, !UP0 ;  /* 0x0000000f040f7287 */ /* 0x000fc8000c000000 */
[----:B------:R-:W-:Y:S02]  /*ef30*/  USHF.R.S32.HI UR4, URZ, 0x1f, UR15 ;  /* 0x0000001f3f047899 */ /* 0x000fe4000801140f */
[----:B------:R-:W-:-:S04]  /*ef40*/  IMAD.U32 R14, RZ, RZ, UR15 ;  /* 0x0000000fff0e7e24 */ /* 0x000fc8000f8e00ff */
[----:B------:R-:W-:-:S07]  /*ef50*/  MOV R15, UR4 ;  /* 0x00000004000f7c02 */ /* 0x000fce0008000f00 */
.L_x_33:
[----:B------:R-:W-:Y:S01]  /*ef60*/  ISETP.NE.AND P2, PT, RZ, UR7, PT ;  /* 0x00000007ff007c0c */ /* 0x000fe2000bf45270 */
[----:B----4-:R-:W-:Y:S01]  /*ef70*/  FMUL.FTZ R162, R12, R162 ;  /* 0x000000a20ca27220 */ /* 0x010fe20000410000 */
[----:B------:R-:W-:Y:S01]  /*ef80*/  SEL R8, R8, 0xffffffe0, !P1 ;  /* 0xffffffe008087807 */ /* 0x000fe20004800000 */
[C---:B------:R-:W-:Y:S01]  /*ef90*/  FMUL.FTZ R163, R12.reuse, R163 ;  /* 0x000000a30ca37220 */ /* 0x040fe20000410000 */
[----:B------:R-:W-:Y:S01]  /*efa0*/  PLOP3.LUT P1, PT, PT, PT, PT, 0x8, 0x0 ;  /* 0x000000000000781c */ /* 0x000fe20003f2e170 */
[C---:B------:R-:W-:Y:S01]  /*efb0*/  FMUL.FTZ R150, R12.reuse, R150 ;  /* 0x000000960c967220 */ /* 0x040fe20000410000 */
[----:B------:R-:W-:Y:S01]  /*efc0*/  MOV R16, 0x3f800000 ;  /* 0x3f80000000107802 */ /* 0x000fe20000000f00 */
[C---:B------:R-:W-:Y:S01]  /*efd0*/  FMUL.FTZ R151, R12.reuse, R151 ;  /* 0x000000970c977220 */ /* 0x040fe20000410000 */
[----:B------:R-:W-:Y:S01]  /*efe0*/  MOV R17, 0x3f800000 ;  /* 0x3f80000000117802 */ /* 0x000fe20000000f00 */
[C---:B------:R-:W-:Y:S01]  /*eff0*/  FMUL.FTZ R70, R12.reuse, R70 ;  /* 0x000000460c467220 */ /* 0x040fe20000410000 */
[C---:B------:R-:W-:Y:S01]  /*f000*/  FMUL.FTZ R71, R12.reuse, R71 ;  /* 0x000000470c477220 */ /* 0x040fe20000410000 */
[----:B------:R-:W-:Y:S01]  /*f010*/  FMUL.FTZ R81, R11, R81 ;  /* 0x000000510b517220 */ /* 0x000fe20000410000 */
[C---:B------:R-:W-:Y:S01]  /*f020*/  FMUL.FTZ R82, R12.reuse, R82 ;  /* 0x000000520c527220 */ /* 0x040fe20000410000 */
[----:B------:R-:W2:Y:S01]  /*f030*/  @!P2 LDC R13, c[0x0][0x2c4] ;  /* 0x0000b100ff0dab82 */ /* 0x000ea20000000800 */
[----:B------:R-:W-:Y:S01]  /*f040*/  @!P2 PLOP3.LUT P1, PT, P0, PT, PT, 0x80, 0x0 ;  /* 0x000000000000a81c */ /* 0x000fe2000072f070 */
[C---:B------:R-:W-:Y:S01]  /*f050*/  FMUL.FTZ R83, R12.reuse, R83 ;  /* 0x000000530c537220 */ /* 0x040fe20000410000 */
[----:B------:R-:W-:Y:S01]  /*f060*/  FSETP.NE.FTZ.AND P0, PT, R5, RZ, PT ;  /* 0x000000ff0500720b */ /* 0x000fe20003f15000 */
        /* <DEDUP_REMOVED lines=8> */
[C---:B------:R-:W-:Y:S01]  /*f0f0*/  FMUL.FTZ R96, R11.reuse, R96 ;  /* 0x000000600b607220 */ /* 0x040fe20000410000 */
[----:B------:R-:W-:Y:S01]  /*f100*/  FMUL.FTZ R97, R11, R97 ;  /* 0x000000610b617220 */ /* 0x000fe20000410000 */
[C---:B------:R-:W-:Y:S01]  /*f110*/  FMUL.FTZ R98, R12.reuse, R98 ;  /* 0x000000620c627220 */ /* 0x040fe20000410000 */
[----:B------:R-:W-:Y:S01]  /*f120*/  FMUL.FTZ R99, R12, R99 ;  /* 0x000000630c637220 */ /* 0x000fe20000410000 */
[----:B------:R-:W4:Y:S01]  /*f130*/  @P0 MUFU.RCP R16, R5 ;  /* 0x0000000500100308 */ /* 0x000f220000001000 */
[----:B------:R-:W-:Y:S01]  /*f140*/  F2FP.BF16.F32.PACK_AB R68, R69, R68 ;  /* 0x000000444544723e */ /* 0x000fe200000010ff */
[----:B------:R-:W-:Y:S01]  /*f150*/  STS [R10], R161 ;  /* 0x000000a10a007388 */ /* 0x000fe20000000800 */
[----:B------:R-:W-:Y:S01]  /*f160*/  F2FP.BF16.F32.PACK_AB R70, R71, R70 ;  /* 0x000000464746723e */ /* 0x000fe200000010ff */
[----:B------:R-:W-:Y:S01]  /*f170*/  FMUL.FTZ R144, R11, R144 ;  /* 0x000000900b907220 */ /* 0x000fe20000410000 */
[----:B------:R-:W-:Y:S01]  /*f180*/  F2FP.BF16.F32.PACK_AB R80, R81, R80 ;  /* 0x000000505150723e */ /* 0x000fe200000010ff */
[----:B------:R-:W-:Y:S01]  /*f190*/  STS [R10+0x200], R163 ;  /* 0x000200a30a007388 */ /* 0x000fe20000000800 */
[----:B------:R-:W-:Y:S01]  /*f1a0*/  F2FP.BF16.F32.PACK_AB R82, R83, R82 ;  /* 0x000000525352723e */ /* 0x000fe200000010ff */
[----:B--2---:R-:W2:Y:S01]  /*f1b0*/  @P1 LDC R13, c[0x0][0x2e4] ;  /* 0x0000b900ff0d1b82 */ /* 0x004ea20000000800 */
[----:B------:R-:W-:Y:S01]  /*f1c0*/  FSETP.NE.FTZ.AND P1, PT, R4, RZ, PT ;  /* 0x000000ff0400720b */ /* 0x000fe20003f35000 */
[----:B------:R-:W-:Y:S01]  /*f1d0*/  STS [R9], R148 ;  /* 0x0000009409007388 */ /* 0x000fe20000000800 */
[----:B------:R-:W-:Y:S01]  /*f1e0*/  IADD3 R19, R8, R9, RZ ;  /* 0x0000000908137210 */ /* 0x000fe20007ffe0ff */
[C---:B------:R-:W-:Y:S01]  /*f1f0*/  FMUL.FTZ R145, R11.reuse, R145 ;  /* 0x000000910b917220 */ /* 0x040fe20000410000 */
[C---:B------:R-:W-:Y:S01]  /*f200*/  FMUL.FTZ R146, R12.reuse, R146 ;  /* 0x000000920c927220 */ /* 0x040fe20000410000 */
[----:B------:R-:W-:Y:S01]  /*f210*/  STS [R9+0x200], R150 ;  /* 0x0002009609007388 */ /* 0x000fe20000000800 */
[----:B------:R-:W-:Y:S01]  /*f220*/  FMUL.FTZ R147, R12, R147 ;  /* 0x000000930c937220 */ /* 0x000fe20000410000 */
[----:B------:R-:W-:Y:S01]  /*f230*/  FMUL.FTZ R108, R11, R108 ;  /* 0x0000006c0b6c7220 */ /* 0x000fe20000410000 */
[C---:B----4-:R-:W-:Y:S01]  /*f240*/  FMUL.FTZ R156, R16.reuse, R156 ;  /* 0x0000009c109c7220 */ /* 0x050fe20000410000 */
[C---:B------:R-:W-:Y:S01]  /*f250*/  FMUL.FTZ R157, R16.reuse, R157 ;  /* 0x0000009d109d7220 */ /* 0x040fe20000410000 */
[C---:B------:R-:W-:Y:S01]  /*f260*/  FMUL.FTZ R152, R16.reuse, R152 ;  /* 0x0000009810987220 */ /* 0x040fe20000410000 */
[C---:B------:R-:W-:Y:S01]  /*f270*/  FMUL.FTZ R153, R16.reuse, R153 ;  /* 0x0000009910997220 */ /* 0x040fe20000410000 */
[C---:B------:R-:W-:Y:S01]  /*f280*/  FMUL.FTZ R72, R16.reuse, R72 ;  /* 0x0000004810487220 */ /* 0x040fe20000410000 */
[----:B------:R-:W4:Y:S01]  /*f290*/  @P1 MUFU.RCP R17, R4 ;  /* 0x0000000400111308 */ /* 0x000f220000001000 */
[C---:B------:R-:W-:Y:S01]  /*f2a0*/  FMUL.FTZ R73, R16.reuse, R73 ;  /* 0x0000004910497220 */ /* 0x040fe20000410000 */
[C---:B------:R-:W-:Y:S01]  /*f2b0*/  FMUL.FTZ R76, R16.reuse, R76 ;  /* 0x0000004c104c7220 */ /* 0x040fe20000410000 */
[C---:B------:R-:W-:Y:S01]  /*f2c0*/  FMUL.FTZ R77, R16.reuse, R77 ;  /* 0x0000004d104d7220 */ /* 0x040fe20000410000 */
[----:B------:R-:W-:Y:S01]  /*f2d0*/  F2FP.BF16.F32.PACK_AB R157, R157, R156 ;  /* 0x0000009c9d9d723e */ /* 0x000fe200000010ff */
[C---:B------:R-:W-:Y:S01]  /*f2e0*/  FMUL.FTZ R88, R16.reuse, R88 ;  /* 0x0000005810587220 */ /* 0x040fe20000410000 */
[----:B------:R-:W-:Y:S01]  /*f2f0*/  F2FP.BF16.F32.PACK_AB R152, R153, R152 ;  /* 0x000000989998723e */ /* 0x000fe200000010ff */
[C---:B------:R-:W-:Y:S01]  /*f300*/  FMUL.FTZ R89, R16.reuse, R89 ;  /* 0x0000005910597220 */ /* 0x040fe20000410000 */
[C---:B------:R-:W-:Y:S01]  /*f310*/  FMUL.FTZ R92, R16.reuse, R92 ;  /* 0x0000005c105c7220 */ /* 0x040fe20000410000 */
[----:B------:R-:W-:Y:S01]  /*f320*/  FMUL.FTZ R93, R16, R93 ;  /* 0x0000005d105d7220 */ /* 0x000fe20000410000 */
[----:B------:R-:W-:Y:S01]  /*f330*/  F2FP.BF16.F32.PACK_AB R72, R73, R72 ;  /* 0x000000484948723e */ /* 0x000fe200000010ff */
[----:B------:R-:W-:Y:S01]  /*f340*/  STS [R10+0x1000], R157 ;  /* 0x0010009d0a007388 */ /* 0x000fe20000000800 */
[----:B------:R-:W-:Y:S01]  /*f350*/  F2FP.BF16.F32.PACK_AB R76, R77, R76 ;  /* 0x0000004c4d4c723e */ /* 0x000fe200000010ff */
[----:B------:R-:W-:Y:S01]  /*f360*/  FMUL.FTZ R109, R11, R109 ;  /* 0x0000006d0b6d7220 */ /* 0x000fe20000410000 */
[C---:B------:R-:W-:Y:S01]  /*f370*/  FMUL.FTZ R110, R12.reuse, R110 ;  /* 0x0000006e0c6e7220 */ /* 0x040fe20000410000 */
[----:B------:R-:W-:Y:S01]  /*f380*/  FMUL.FTZ R111, R12, R111 ;  /* 0x0000006f0c6f7220 */ /* 0x000fe20000410000 */
[----:B------:R-:W-:Y:S01]  /*f390*/  F2FP.BF16.F32.PACK_AB R85, R85, R84 ;  /* 0x000000545555723e */ /* 0x000fe200000010ff */
[C---:B----4-:R-:W-:Y:S01]  /*f3a0*/  FMUL.FTZ R159, R17.reuse, R159 ;  /* 0x0000009f119f7220 */ /* 0x050fe20000410000 */
[C---:B------:R-:W-:Y:S01]  /*f3b0*/  FMUL.FTZ R158, R17.reuse, R158 ;  /* 0x0000009e119e7220 */ /* 0x040fe20000410000 */
[C---:B------:R-:W-:Y:S01]  /*f3c0*/  FMUL.FTZ R155, R17.reuse, R155 ;  /* 0x0000009b119b7220 */ /* 0x040fe20000410000 */
[C---:B------:R-:W-:Y:S01]  /*f3d0*/  FMUL.FTZ R154, R17.reuse, R154 ;  /* 0x0000009a119a7220 */ /* 0x040fe20000410000 */
[C---:B------:R-:W-:Y:S01]  /*f3e0*/  FMUL.FTZ R75, R17.reuse, R75 ;  /* 0x0000004b114b7220 */ /* 0x040fe20000410000 */
[C---:B------:R-:W-:Y:S01]  /*f3f0*/  FMUL.FTZ R74, R17.reuse, R74 ;  /* 0x0000004a114a7220 */ /* 0x040fe20000410000 */
[C---:B------:R-:W-:Y:S01]  /*f400*/  FMUL.FTZ R79, R17.reuse, R79 ;  /* 0x0000004f114f7220 */ /* 0x040fe20000410000 */
[----:B------:R-:W-:Y:S01]  /*f410*/  FMUL.FTZ R78, R17, R78 ;  /* 0x0000004e114e7220 */ /* 0x000fe20000410000 */
[----:B------:R-:W-:Y:S01]  /*f420*/  F2FP.BF16.F32.PACK_AB R159, R159, R158 ;  /* 0x0000009e9f9f723e */ /* 0x000fe200000010ff */
        /* <DEDUP_REMOVED lines=17> */
[----:B------:R-:W-:Y:S01]  /*f540*/  STS [R10+0x1200], R159 ;  /* 0x0012009f0a007388 */ /* 0x000fe20000000800 */
[----:B------:R-:W-:Y:S01]  /*f550*/  IADD3 R17, R10, R8, RZ ;  /* 0x000000080a117210 */ /* 0x000fe20007ffe0ff */
        /* <DEDUP_REMOVED lines=36> */
[C---:B------:R-:W-:Y:S01]  /*f7a0*/  FMUL.FTZ R116, R16.reuse, R116 ;  /* 0x0000007410747220 */ /* 0x040fe20000410000 */
[----:B------:R-:W-:Y:S01]  /*f7b0*/  FMUL.FTZ R117, R16, R117 ;  /* 0x0000007510757220 */ /* 0x000fe20000410000 */
[----:B------:R-:W-:Y:S01]  /*f7c0*/  STS [R19+0x1200], R78 ;  /* 0x0012004e13007388 */ /* 0x000fe20000000800 */
[----:B------:R-:W-:Y:S01]  /*f7d0*/  F2FP.BF16.F32.PACK_AB R100, R101, R100 ;  /* 0x000000646564723e */ /* 0x000fe200000010ff */
[----:B------:R-:W-:Y:S01]  /*f7e0*/  FMUL.FTZ R136, R11, R136 ;  /* 0x000000880b887220 */ /* 0x000fe20000410000 */
[----:B------:R-:W-:Y:S01]  /*f7f0*/  F2FP.BF16.F32.PACK_AB R102, R103, R102 ;  /* 0x000000666766723e */ /* 0x000fe200000010ff */
[----:B------:R-:W-:Y:S01]  /*f800*/  STS [R10+0x2000], R85 ;  /* 0x002000550a007388 */ /* 0x000fe20000000800 */
[C---:B------:R-:W-:Y:S01]  /*f810*/  FMUL.FTZ R137, R11.reuse, R137 ;  /* 0x000000890b897220 */ /* 0x040fe20000410000 */
[----:B------:R-:W-:Y:S01]  /*f820*/  FMUL.FTZ R128, R11, R128 ;  /* 0x000000800b807220 */ /* 0x000fe20000410000 */
[C---:B------:R-:W-:Y:S01]  /*f830*/  FMUL.FTZ R138, R12.reuse, R138 ;  /* 0x0000008a0c8a7220 */ /* 0x040fe20000410000 */
[----:B------:R-:W-:Y:S01]  /*f840*/  STS [R10+0x2200], R87 ;  /* 0x002200570a007388 */ /* 0x000fe20000000800 */
[C---:B------:R-:W-:Y:S01]  /*f850*/  FMUL.FTZ R139, R12.reuse, R139 ;  /* 0x0000008b0c8b7220 */ /* 0x040fe20000410000 */
[----:B------:R-:W-:Y:S01]  /*f860*/  F2FP.BF16.F32.PACK_AB R104, R105, R104 ;  /* 0x000000686968723e */ /* 0x000fe200000010ff */
[----:B------:R-:W-:Y:S01]  /*f870*/  FMUL.FTZ R11, R11, R129 ;  /* 0x000000810b0b7220 */ /* 0x000fe20000410000 */
[----:B------:R-:W-:Y:S01]  /*f880*/  STS [R9+0x2000], R96 ;  /* 0x0020006009007388 */ /* 0x000fe20000000800 */
[----:B------:R-:W-:Y:S01]  /*f890*/  F2FP.BF16.F32.PACK_AB R106, R107, R106 ;  /* 0x0000006a6b6a723e */ /* 0x000fe200000010ff */
[C---:B------:R-:W-:Y:S01]  /*f8a0*/  FMUL.FTZ R130, R12.reuse, R130 ;  /* 0x000000820c827220 */ /* 0x040fe20000410000 */
[----:B------:R-:W-:Y:S01]  /*f8b0*/  FMUL.FTZ R131, R12, R131 ;  /* 0x000000830c837220 */ /* 0x000fe20000410000 */
[----:B------:R-:W-:Y:S01]  /*f8c0*/  STS [R9+0x2200], R98 ;  /* 0x0022006209007388 */ /* 0x000fe20000000800 */
[----:B------:R-:W-:Y:S01]  /*f8d0*/  F2FP.BF16.F32.PACK_AB R141, R141, R140 ;  /* 0x0000008c8d8d723e */ /* 0x000fe200000010ff */
[C---:B------:R-:W-:Y:S01]  /*f8e0*/  FMUL.FTZ R124, R16.reuse, R124 ;  /* 0x0000007c107c7220 */ /* 0x040fe20000410000 */
[----:B------:R-:W-:Y:S01]  /*f8f0*/  F2FP.BF16.F32.PACK_AB R143, R143, R142 ;  /* 0x0000008e8f8f723e */ /* 0x000fe200000010ff */
[----:B------:R-:W-:Y:S01]  /*f900*/  STS [R10+0x3000], R89 ;  /* 0x003000590a007388 */ /* 0x000fe20000000800 */
[C---:B------:R-:W-:Y:S01]  /*f910*/  FMUL.FTZ R125, R16.reuse, R125 ;  /* 0x0000007d107d7220 */ /* 0x040fe20000410000 */
[----:B------:R-:W-:Y:S01]  /*f920*/  F2FP.BF16.F32.PACK_AB R120, R121, R120 ;  /* 0x000000787978723e */ /* 0x000fe200000010ff */
[C---:B------:R-:W-:Y:S01]  /*f930*/  FMUL.FTZ R132, R16.reuse, R132 ;  /* 0x0000008410847220 */ /* 0x040fe20000410000 */
[----:B------:R-:W-:Y:S01]  /*f940*/  STS [R10+0x3200], R91 ;  /* 0x0032005b0a007388 */ /* 0x000fe20000000800 */
[----:B------:R-:W-:Y:S01]  /*f950*/  F2FP.BF16.F32.PACK_AB R122, R123, R122 ;  /* 0x0000007a7b7a723e */ /* 0x000fe200000010ff */
[----:B------:R-:W-:Y:S01]  /*f960*/  FMUL.FTZ R133, R16, R133 ;  /* 0x0000008510857220 */ /* 0x000fe20000410000 */
[----:B------:R-:W-:Y:S01]  /*f970*/  F2FP.BF16.F32.PACK_AB R113, R113, R112 ;  /* 0x000000707171723e */ /* 0x000fe200000010ff */
[----:B------:R-:W-:Y:S01]  /*f980*/  STS [R9+0x3000], R92 ;  /* 0x0030005c09007388 */ /* 0x000fe20000000800 */
[----:B------:R-:W-:Y:S01]  /*f990*/  F2FP.BF16.F32.PACK_AB R115, R115, R114 ;  /* 0x000000727373723e */ /* 0x000fe200000010ff */
[----:B------:R-:W2:Y:S01]  /*f9a0*/  @!P2 LDC R12, c[0x0][0x270] ;  /* 0x00009c00ff0cab82 */ /* 0x000ea20000000800 */
[----:B------:R-:W-:Y:S01]  /*f9b0*/  F2FP.BF16.F32.PACK_AB R116, R117, R116 ;  /* 0x000000747574723e */ /* 0x000fe200000010ff */
[----:B------:R-:W-:Y:S01]  /*f9c0*/  STS [R9+0x3200], R94 ;  /* 0x0032005e09007388 */ /* 0x000fe20000000800 */
[----:B------:R-:W-:Y:S01]  /*f9d0*/  F2FP.BF16.F32.PACK_AB R118, R119, R118 ;  /* 0x000000767776723e */ /* 0x000fe200000010ff */
[----:B-1----:R-:W-:Y:S01]  /*f9e0*/  @P4 MUFU.LG2 R7, R7 ;  /* 0x0000000700074308 */ /* 0x002fe20000000c00 */
[----:B------:R-:W-:Y:S01]  /*f9f0*/  F2FP.BF16.F32.PACK_AB R136, R137, R136 ;  /* 0x000000888988723e */ /* 0x000fe200000010ff */
[----:B------:R-:W-:Y:S01]  /*fa00*/  STS [R17+0x2000], R144 ;  /* 0x0020009011007388 */ /* 0x000fe20000000800 */
[----:B------:R-:W-:Y:S01]  /*fa10*/  F2FP.BF16.F32.PACK_AB R138, R139, R138 ;  /* 0x0000008a8b8a723e */ /* 0x000fe200000010ff */
[----:B------:R-:W1:Y:S01]  /*fa20*/  @P2 LDC.64 R20, c[0x0][0x2c0] ;  /* 0x0000b000ff142b82 */ /* 0x000e620000000a00 */
[----:B------:R-:W-:Y:S01]  /*fa30*/  F2FP.BF16.F32.PACK_AB R11, R11, R128 ;  /* 0x000000800b0b723e */ /* 0x000fe200000010ff */
[----:B------:R-:W-:Y:S01]  /*fa40*/  STS [R17+0x2200], R146 ;  /* 0x0022009211007388 */ /* 0x000fe20000000800 */
[----:B------:R-:W-:Y:S01]  /*fa50*/  F2FP.BF16.F32.PACK_AB R130, R131, R130 ;  /* 0x000000828382723e */ /* 0x000fe200000010ff */
[----:B---3--:R-:W3:Y:S01]  /*fa60*/  @P3 MUFU.LG2 R6, R6 ;  /* 0x0000000600063308 */ /* 0x008ee20000000c00 */
[----:B------:R-:W-:Y:S01]  /*fa70*/  F2FP.BF16.F32.PACK_AB R124, R125, R124 ;  /* 0x0000007c7d7c723e */ /* 0x000fe200000010ff */
[----:B------:R-:W-:Y:S01]  /*fa80*/  STS [R19+0x2000], R108 ;  /* 0x0020006c13007388 */ /* 0x000fe20000000800 */
[----:B------:R-:W-:Y:S01]  /*fa90*/  F2FP.BF16.F32.PACK_AB R126, R127, R126 ;  /* 0x0000007e7f7e723e */ /* 0x000fe200000010ff */
[----:B------:R-:W4:Y:S01]  /*faa0*/  S2UR UR4, SR_CTAID.X ;  /* 0x00000000000479c3 */ /* 0x000f220000002500 */
[----:B------:R-:W-:Y:S01]  /*fab0*/  F2FP.BF16.F32.PACK_AB R132, R133, R132 ;  /* 0x000000848584723e */ /* 0x000fe200000010ff */
[----:B------:R-:W-:Y:S01]  /*fac0*/  STS [R19+0x2200], R110 ;  /* 0x0022006e13007388 */ /* 0x000fe20000000800 */
[----:B------:R-:W-:Y:S01]  /*fad0*/  F2FP.BF16.F32.PACK_AB R134, R135, R134 ;  /* 0x000000868786723e */ /* 0x000fe200000010ff */
[----:B------:R-:W-:Y:S01]  /*fae0*/  @P0 MUFU.LG2 R5, R5 ;  /* 0x0000000500050308 */ /* 0x000fe20000000c00 */
[----:B------:R-:W-:Y:S01]  /*faf0*/  @P2 MOV R23, 0x1 ;  /* 0x0000000100172802 */ /* 0x000fe20000000f00 */
[----:B------:R-:W-:Y:S01]  /*fb00*/  STS [R17+0x3000], R100 ;  /* 0x0030006411007388 */ /* 0x000fe20000000800 */
[----:B------:R-:W-:Y:S01]  /*fb10*/  SHF.R.S32.HI R16, RZ, 0x2, R2 ;  /* 0x00000002ff107819 */ /* 0x000fe20000011402 */
[----:B--2---:R-:W-:Y:S01]  /*fb20*/  @!P2 IMAD R23, R13, R12, RZ ;  /* 0x0000000c0d17a224 */ /* 0x004fe200078e02ff */
[----:B------:R-:W2:Y:S01]  /*fb30*/  @P1 LDC R2, c[0x0][0x2e8] ;  /* 0x0000ba00ff021b82 */ /* 0x000ea20000000800 */
[----:B------:R-:W-:Y:S01]  /*fb40*/  STS [R17+0x3200], R102 ;  /* 0x0032006611007388 */ /* 0x000fe20000000800 */
[----:B------:R-:W-:Y:S01]  /*fb50*/  BSSY B0, `(.L_x_34) ;  /* 0x0000064000007945 */ /* 0x000fe20003800000 */
[----:B------:R-:W5:Y:S01]  /*fb60*/  @P1 MUFU.LG2 R4, R4 ;  /* 0x0000000400041308 */ /* 0x000f620000000c00 */
[----:B---3--:R-:W-:Y:S01]  /*fb70*/  @P3 FMUL.FTZ R6, R6, 0.69314718246459960938 ;  /* 0x3f31721806063820 */ /* 0x008fe20000410000 */
[----:B------:R-:W-:Y:S01]  /*fb80*/  STS [R19+0x3000], R104 ;  /* 0x0030006813007388 */ /* 0x000fe20000000800 */
[----:B------:R-:W-:Y:S01]  /*fb90*/  SHF.L.U32 R0, R0, 0x3, RZ ;  /* 0x0000000300007819 */ /* 0x000fe200000006ff */
[----:B-1----:R-:W-:Y:S01]  /*fba0*/  @P2 IMAD R20, R21, R20, RZ ;  /* 0x0000001415142224 */ /* 0x002fe200078e02ff */
[----:B------:R-:W1:Y:S01]  /*fbb0*/  @P3 LDC R12, c[0x0][0x2e8] ;  /* 0x0000ba00ff0c3b82 */ /* 0x000e620000000800 */
[----:B------:R-:W-:Y:S01]  /*fbc0*/  STS [R19+0x3200], R106 ;  /* 0x0032006a13007388 */ /* 0x000fe20000000800 */
[----:B------:R-:W-:-:S02]  /*fbd0*/  IADD3 R21, R16, 0x20, RZ ;  /* 0x0000002010157810 */ /* 0x000fc40007ffe0ff */
[----:B------:R-:W-:Y:S01]  /*fbe0*/  @!P2 MOV R20, R13 ;  /* 0x0000000d0014a202 */ /* 0x000fe20000000f00 */
[----:B------:R-:W-:Y:S01]  /*fbf0*/  STS [R10+0x4000], R141 ;  /* 0x0040008d0a007388 */ /* 0x000fe20000000800 */
[----:B------:R-:W-:-:S03]  /*fc00*/  MOV R13, 0x7f800000 ;  /* 0x7f800000000d7802 */ /* 0x000fc60000000f00 */
[----:B------:R-:W-:Y:S01]  /*fc10*/  STS [R10+0x4200], R143 ;  /* 0x0042008f0a007388 */ /* 0x000fe20000000800 */
[----:B-----5:R-:W-:-:S03]  /*fc20*/  @P1 FMUL.FTZ R4, R4, 0.69314718246459960938 ;  /* 0x3f31721804041820 */ /* 0x020fc60000410000 */
[----:B------:R-:W-:Y:S04]  /*fc30*/  STS [R9+0x4000], R120 ;  /* 0x0040007809007388 */ /* 0x000fe80000000800 */
[----:B------:R-:W-:Y:S04]  /*fc40*/  STS [R9+0x4200], R122 ;  /* 0x0042007a09007388 */ /* 0x000fe80000000800 */
[----:B------:R-:W-:Y:S01]  /*fc50*/  STS [R10+0x5000], R113 ;  /* 0x005000710a007388 */ /* 0x000fe20000000800 */
[----:B-1----:R-:W-:-:S03]  /*fc60*/  @P3 FFMA.FTZ R13, R167, R12, R6 ;  /* 0x0000000ca70d3223 */ /* 0x002fc60000010006 */
[----:B------:R1:W-:Y:S01]  /*fc70*/  STS [R10+0x5200], R115 ;  /* 0x005200730a007388 */ /* 0x0003e20000000800 */
[----:B------:R-:W-:Y:S01]  /*fc80*/  MOV R12, 0x7f800000 ;  /* 0x7f800000000c7802 */ /* 0x000fe20000000f00 */
[----:B--2---:R-:W-:Y:S02]  /*fc90*/  @P1 FFMA.FTZ R12, R165, R2, R4 ;  /* 0x00000002a50c1223 */ /* 0x004fe40000010004 */
[----:B------:R-:W-:Y:S04]  /*fca0*/  STS [R9+0x5000], R116 ;  /* 0x0050007409007388 */ /* 0x000fe80000000800 */
[----:B------:R-:W-:Y:S04]  /*fcb0*/  STS [R9+0x5200], R118 ;  /* 0x0052007609007388 */ /* 0x000fe80000000800 */
[----:B------:R-:W-:Y:S04]  /*fcc0*/  STS [R17+0x4000], R136 ;  /* 0x0040008811007388 */ /* 0x000fe80000000800 */
[----:B------:R-:W-:Y:S04]  /*fcd0*/  STS [R17+0x4200], R138 ;  /* 0x0042008a11007388 */ /* 0x000fe80000000800 */
[----:B------:R2:W-:Y:S04]  /*fce0*/  STS [R19+0x4000], R11 ;  /* 0x0040000b13007388 */ /* 0x0005e80000000800 */
[----:B------:R-:W-:Y:S01]  /*fcf0*/  STS [R19+0x4200], R130 ;  /* 0x0042008213007388 */ /* 0x000fe20000000800 */
[----:B-1----:R-:W4:Y:S03]  /*fd00*/  @P2 LDC R10, c[0x0][0x2c0] ;  /* 0x0000b000ff0a2b82 */ /* 0x002f260000000800 */
[----:B------:R-:W-:Y:S04]  /*fd10*/  STS [R17+0x5000], R124 ;  /* 0x0050007c11007388 */ /* 0x000fe80000000800 */
[----:B------:R-:W-:Y:S04]  /*fd20*/  STS [R17+0x5200], R126 ;  /* 0x0052007e11007388 */ /* 0x000fe80000000800 */
[----:B------:R-:W-:Y:S04]  /*fd30*/  STS [R19+0x5000], R132 ;  /* 0x0050008413007388 */ /* 0x000fe80000000800 */
[----:B------:R1:W-:Y:S01]  /*fd40*/  STS [R19+0x5200], R134 ;  /* 0x0052008613007388 */ /* 0x0003e20000000800 */
[----:B------:R-:W-:Y:S01]  /*fd50*/  BAR.SYNC.DEFER_BLOCKING 0x0 ;  /* 0x0000000000007b1d */ /* 0x000fe20000010000 */
[----:B------:R-:W-:-:S07]  /*fd60*/  @!P2 MOV R10, 0x1 ;  /* 0x00000001000aa802 */ /* 0x000fce0000000f00 */
[----:B--2---:R-:W2:Y:S01]  /*fd70*/  @P4 LDC R11, c[0x0][0x2e8] ;  /* 0x0000ba00ff0b4b82 */ /* 0x004ea20000000800 */
[----:B------:R-:W3:Y:S01]  /*fd80*/  S2R R8, SR_CTAID.Y ;  /* 0x0000000000087919 */ /* 0x000ee20000002600 */
[----:B------:R-:W5:Y:S06]  /*fd90*/  S2R R9, SR_CTAID.Z ;  /* 0x0000000000097919 */ /* 0x000f6c0000002700 */
[----:B-1----:R-:W1:Y:S01]  /*fda0*/  @P0 LDC R19, c[0x0][0x2e8] ;  /* 0x0000ba00ff130b82 */ /* 0x002e620000000800 */
[----:B------:R1:W1:Y:S04]  /*fdb0*/  LDS.128 R32, [R226+0x1800] ;  /* 0x00180000e2207984 */ /* 0x0002680000000c00 */
[----:B------:R1:W1:Y:S04]  /*fdc0*/  LDS.128 R28, [R226+0x3800] ;  /* 0x00380000e21c7984 */ /* 0x0002680000000c00 */
[----:B------:R1:W5:Y:S01]  /*fdd0*/  LDS.128 R24, [R226+0x5800] ;  /* 0x00580000e2187984 */ /* 0x0003620000000c00 */
[----:B---3--:R-:W-:-:S02]  /*fde0*/  IMAD R8, R8, R23, RZ ;  /* 0x0000001708087224 */ /* 0x008fc400078e02ff */
[----:B------:R-:W-:-:S03]  /*fdf0*/  @P0 FMUL.FTZ R23, R5, 0.69314718246459960938 ;  /* 0x3f31721805170820 */ /* 0x000fc60000410000 */
[----:B------:R-:W-:Y:S02]  /*fe00*/  SEL R18, R8, RZ, !P6 ;  /* 0x000000ff08127207 */ /* 0x000fe40007000000 */
[----:B------:R-:W-:Y:S01]  /*fe10*/  ISETP.GE.AND P6, PT, R21, UR14, PT ;  /* 0x0000000e15007c0c */ /* 0x000fe2000bfc6270 */
[----:B------:R-:W-:Y:S01]  /*fe20*/  @P4 FMUL.FTZ R21, R7, 0.69314718246459960938 ;  /* 0x3f31721807154820 */ /* 0x000fe20000410000 */
[----:B------:R-:W-:Y:S02]  /*fe30*/  MOV R8, 0x7f800000 ;  /* 0x7f80000000087802 */ /* 0x000fe40000000f00 */
[----:B------:R-:W-:Y:S01]  /*fe40*/  IADD3 R7, R16, 0x40, RZ ;  /* 0x0000004010077810 */ /* 0x000fe20007ffe0ff */
[----:B--2---:R-:W-:Y:S01]  /*fe50*/  @P4 FFMA.FTZ R8, R168, R11, R21 ;  /* 0x0000000ba8084223 */ /* 0x004fe20000010015 */
[----:B----4-:R-:W-:Y:S01]  /*fe60*/  IMAD R21, R10, UR4, RZ ;  /* 0x000000040a157c24 */ /* 0x010fe2000f8e02ff */
[----:B------:R-:W-:Y:S01]  /*fe70*/  MOV R11, 0x7f800000 ;  /* 0x7f800000000b7802 */ /* 0x000fe20000000f00 */
[----:B-1----:R-:W-:Y:S01]  /*fe80*/  @P0 FFMA.FTZ R11, R166, R19, R23 ;  /* 0x00000013a60b0223 */ /* 0x002fe20000010017 */
[----:B------:R-:W-:Y:S01]  /*fe90*/  ISETP.GE.AND P2, PT, R7, UR14, PT ;  /* 0x0000000e07007c0c */ /* 0x000fe2000bf46270 */
[----:B-----5:R-:W-:Y:S01]  /*fea0*/  IMAD R7, R9, R20, R18 ;  /* 0x0000001409077224 */ /* 0x020fe200078e0212 */
[----:B------:R-:W-:-:S04]  /*feb0*/  SHF.L.U32 R21, R21, 0x7, RZ ;  /* 0x0000000715157819 */ /* 0x000fc800000006ff */
[----:B------:R-:W-:Y:S02]  /*fec0*/  IADD3 R14, P4, P3, R21, R14, R7 ;  /* 0x0000000e150e7210 */ /* 0x000fe40007b9e007 */
[----:B------:R-:W-:Y:S02]  /*fed0*/  SHF.R.S32.HI R5, RZ, 0x1f, R21 ;  /* 0x0000001fff057819 */ /* 0x000fe40000011415 */
[----:B------:R-:W-:-:S04]  /*fee0*/  SHF.R.S32.HI R7, RZ, 0x1f, R7 ;  /* 0x0000001fff077819 */ /* 0x000fc80000011407 */
[----:B------:R-:W-:Y:S01]  /*fef0*/  IADD3.X R15, R5, R15, R7, P4, P3 ;  /* 0x0000000f050f7210 */ /* 0x000fe200027e6407 */
[----:B------:R-:W-:Y:S06]  /*ff00*/  @P5 BRA `(.L_x_35) ;  /* 0x0000000000a05947 */ /* 0x000fec0003800000 */
[----:B------:R-:W-:-:S04]  /*ff10*/  SHF.R.S32.HI R2, RZ, 0x1f, R3 ;  /* 0x0000001fff027819 */ /* 0x000fc80000011403 */
        /* <DEDUP_REMOVED lines=11> */
[----:B------:R-:W1:Y:S01]  /*ffd0*/  @!P5 LDC.64 R2, c[0x0][0x2b0] ;  /* 0x0000ac00ff02db82 */ /* 0x000e620000000a00 */
[----:B------:R-:W-:-:S03]  /*ffe0*/  @!P5 IMAD R20, R227, R10, RZ ;  /* 0x0000000ae314d224 */ /* 0x000fc600078e02ff */
[----:B------:R-:W-:Y:S02]  /*fff0*/  @!P4 IMAD R18, R37, R10, RZ ;  /* 0x0000000a2512c224 */ /* 0x000fe400078e02ff */
[C---:B------:R-:W-:Y:S01]  /*10000*/  @!P5 IADD3 R23, P0, R20.reuse, R14, RZ ;  /* 0x0000000e1417d210 */ /* 0x040fe20007f1e0ff */
[-C--:B------:R-:W-:Y:S01]  /*10010*/  @!P3 IMAD R21, R21, R10.reuse, RZ ;  /* 0x0000000a1515b224 */ /* 0x080fe200078e02ff */
[----:B------:R-:W2:Y:S01]  /*10020*/  @!P4 LDC.64 R6, c[0x0][0x2b0] ;  /* 0x0000ac00ff06cb82 */ /* 0x000ea20000000a00 */
[----:B------:R-:W-:Y:S01]  /*10030*/  @!P1 IMAD R10, R19, R10, RZ ;  /* 0x0000000a130a9224 */ /* 0x000fe200078e02ff */
[----:B------:R-:W-:-:S06]  /*10040*/  @!P5 LEA.HI.X.SX32 R20, R20, R15, 0x1, P0 ;  /* 0x0000000f1414d211 */ /* 0x000fcc00000f0eff */
[----:B------:R-:W3:Y:S01]  /*10050*/  @!P3 LDC.64 R4, c[0x0][0x2b0] ;  /* 0x0000ac00ff04bb82 */ /* 0x000ee20000000a00 */
[----:B-1----:R-:W-:-:S04]  /*10060*/  @!P5 LEA R22, P0, R23, R2, 0x2 ;  /* 0x000000021716d211 */ /* 0x002fc800078010ff */
[----:B------:R-:W-:Y:S02]  /*10070*/  @!P5 LEA.HI.X R23, R23, R3, R20, 0x2, P0 ;  /* 0x000000031717d211 */ /* 0x000fe400000f1414 */
[C---:B------:R-:W-:Y:S01]  /*10080*/  @!P4 IADD3 R20, P0, R18.reuse, R14, RZ ;  /* 0x0000000e1214c210 */ /* 0x040fe20007f1e0ff */
[----:B------:R-:W1:Y:S02]  /*10090*/  @!P1 LDC.64 R2, c[0x0][0x2b0] ;  /* 0x0000ac00ff029b82 */ /* 0x000e640000000a00 */
[----:B------:R4:W-:Y:S01]  /*100a0*/  @!P5 STG.E desc[UR18][R22.64], R8 ;  /* 0x000000081600d986 */ /* 0x0009e2000c101912 */
[----:B------:R-:W-:Y:S02]  /*100b0*/  @!P4 LEA.HI.X.SX32 R18, R18, R15, 0x1, P0 ;  /* 0x0000000f1212c211 */ /* 0x000fe400000f0eff */
[----:B--2---:R-:W-:-:S04]  /*100c0*/  @!P4 LEA R36, P0, R20, R6, 0x2 ;  /* 0x000000061424c211 */ /* 0x004fc800078010ff */
[----:B------:R-:W-:Y:S02]  /*100d0*/  @!P4 LEA.HI.X R37, R20, R7, R18, 0x2, P0 ;  /* 0x000000071425c211 */ /* 0x000fe400000f1412 */
[----:B------:R-:W-:-:S03]  /*100e0*/  @!P3 IADD3 R6, P0, R21, R14, RZ ;  /* 0x0000000e1506b210 */ /* 0x000fc60007f1e0ff */
[----:B------:R4:W-:Y:S01]  /*100f0*/  @!P4 STG.E desc[UR18][R36.64], R13 ;  /* 0x0000000d2400c986 */ /* 0x0009e2000c101912 */
[----:B------:R-:W-:Y:S02]  /*10100*/  @!P3 LEA.HI.X.SX32 R21, R21, R15, 0x1, P0 ;  /* 0x0000000f1515b211 */ /* 0x000fe400000f0eff */
[----:B---3--:R-:W-:-:S04]  /*10110*/  @!P3 LEA R4, P0, R6, R4, 0x2 ;  /* 0x000000040604b211 */ /* 0x008fc800078010ff */
[----:B------:R-:W-:Y:S02]  /*10120*/  @!P3 LEA.HI.X R5, R6, R5, R21, 0x2, P0 ;  /* 0x000000050605b211 */ /* 0x000fe400000f1415 */
[----:B------:R-:W-:-:S03]  /*10130*/  @!P1 IADD3 R14, P0, R10, R14, RZ ;  /* 0x0000000e0a0e9210 */ /* 0x000fc60007f1e0ff */
[----:B------:R4:W-:Y:S01]  /*10140*/  @!P3 STG.E desc[UR18][R4.64], R11 ;  /* 0x0000000b0400b986 */ /* 0x0009e2000c101912 */
[----:B------:R-:W-:Y:S02]  /*10150*/  @!P1 LEA.HI.X.SX32 R10, R10, R15, 0x1, P0 ;  /* 0x0000000f0a0a9211 */ /* 0x000fe400000f0eff */
[----:B-1----:R-:W-:-:S04]  /*10160*/  @!P1 LEA R2, P0, R14, R2, 0x2 ;  /* 0x000000020e029211 */ /* 0x002fc800078010ff */
[----:B------:R-:W-:-:S05]  /*10170*/  @!P1 LEA.HI.X R3, R14, R3, R10, 0x2, P0 ;  /* 0x000000030e039211 */ /* 0x000fca00000f140a */
[----:B------:R4:W-:Y:S04]  /*10180*/  @!P1 STG.E desc[UR18][R2.64], R12 ;  /* 0x0000000c02009986 */ /* 0x0009e8000c101912 */
.L_x_35:
[----:B------:R-:W-:Y:S05]  /*10190*/  BSYNC B0 ;  /* 0x0000000000007941 */ /* 0x000fea0003800000 */
.L_x_34:
[----:B----4-:R-:W-:Y:S01]  /*101a0*/  SHF.R.S32.HI R3, RZ, 0x1f, R0 ;  /* 0x0000001fff037819 */ /* 0x010fe20000011400 */
[----:B------:R-:W-:Y:S01]  /*101b0*/  ULDC.64 UR4, c[0x0][0x2a0] ;  /* 0x0000a80000047ab9 */ /* 0x000fe20000000a00 */
[----:B------:R-:W-:Y:S01]  /*101c0*/  IADD3 R18, P1, R0, UR8, RZ ;  /* 0x0000000800127c10 */ /* 0x000fe2000ff3e0ff */
[----:B------:R1:W2:Y:S01]  /*101d0*/  LDS.128 R12, [R226] ;  /* 0x00000000e20c7984 */ /* 0x0002a20000000c00 */
[----:B------:R-:W-:Y:S01]  /*101e0*/  SHF.R.S32.HI R0, RZ, 0x1f, R9 ;  /* 0x0000001fff007819 */ /* 0x000fe20000011409 */
[C---:B------:R-:W-:Y:S01]  /*101f0*/  VIADD R2, R16.reuse, 0x60 ;  /* 0x0000006010027836 */ /* 0x040fe20000000000 */
[----:B------:R-:W-:Y:S01]  /*10200*/  IADD3.X R19, R3, UR6, RZ, P1, !PT ;  /* 0x0000000603137c10 */ /* 0x000fe20008ffe4ff */
[----:B------:R1:W3:Y:S01]  /*10210*/  LDS.128 R4, [R226+0x4000] ;  /* 0x00400000e2047984 */ /* 0x0002e20000000c00 */
[----:B------:R-:W-:Y:S01]  /*10220*/  ISETP.GE.AND P1, PT, R16, UR14, PT ;  /* 0x0000000e10007c0c */ /* 0x000fe2000bf26270 */
[----:B------:R-:W-:Y:S01]  /*10230*/  IMAD R0, R0, UR4, RZ ;  /* 0x0000000400007c24 */ /* 0x000fe2000f8e02ff */
[----:B------:R-:W-:Y:S01]  /*10240*/  SHF.R.S32.HI R17, RZ, 0x1f, R16 ;  /* 0x0000001fff117819 */ /* 0x000fe20000011410 */
[----:B------:R-:W-:Y:S01]  /*10250*/  IMAD.WIDE.U32 R18, R9, UR4, R18 ;  /* 0x0000000409127c25 */ /* 0x000fe2000f8e0012 */
[----:B------:R-:W-:Y:S01]  /*10260*/  BSSY B0, `(.L_x_36) ;  /* 0x0000014000007945 */ /* 0x000fe20003800000 */
[----:B------:R-:W-:-:S02]  /*10270*/  ISETP.GE.AND P0, PT, R2, UR14, PT ;  /* 0x0000000e02007c0c */ /* 0x000fc4000bf06270 */
[----:B------:R-:W-:Y:S02]  /*10280*/  IMAD R0, R9, UR5, R0 ;  /* 0x0000000509007c24 */ /* 0x000fe4000f8e0200 */
[----:B------:R1:W4:Y:S01]  /*10290*/  LDS.128 R8, [R226+0x2000] ;  /* 0x00200000e2087984 */ /* 0x0003220000000c00 */
[----:B------:R-:W-:Y:S02]  /*102a0*/  IMAD.U32 R3, RZ, RZ, UR16 ;  /* 0x00000010ff037e24 */ /* 0x000fe4000f8e00ff */
[----:B------:R-:W-:Y:S02]  /*102b0*/  IMAD.IADD R21, R19, 0x1, R0 ;  /* 0x0000000113157824 */ /* 0x000fe400078e0200 */
[----:B------:R-:W-:Y:S01]  /*102c0*/  IMAD.WIDE R16, R3, 0x80, R16 ;  /* 0x0000008003107825 */ /* 0x000fe200078e0210 */
[----:B------:R-:W-:Y:S06]  /*102d0*/  @P1 BRA `(.L_x_37) ;  /* 0x0000000000301947 */ /* 0x000fec0003800000 */
[----:B------:R-:W-:Y:S01]  /*102e0*/  ULDC.64 UR4, c[0x0][0x298] ;  /* 0x0000a60000047ab9 */ /* 0x000fe20000000a00 */
[----:B------:R-:W-:Y:S01]  /*102f0*/  MOV R20, R18 ;  /* 0x0000001200147202 */ /* 0x000fe20000000f00 */
[----:B------:R-:W-:-:S04]  /*10300*/  IMAD R3, R17, UR4, RZ ;  /* 0x0000000411037c24 */ /* 0x000fc8000f8e02ff */
[----:B------:R-:W-:-:S04]  /*10310*/  IMAD.WIDE.U32 R22, R16, UR4, R20 ;  /* 0x0000000410167c25 */ /* 0x000fc8000f8e0014 */
[----:B------:R-:W-:Y:S01]  /*10320*/  IMAD R0, R16, UR5, R3 ;  /* 0x0000000510007c24 */ /* 0x000fe2000f8e0203 */
[----:B------:R-:W-:Y:S02]  /*10330*/  ULDC.64 UR4, c[0x0][0x280] ;  /* 0x0000a00000047ab9 */ /* 0x000fe40000000a00 */
[----:B------:R-:W-:Y:S02]  /*10340*/  LEA R2, P1, R22, UR4, 0x1 ;  /* 0x0000000416027c11 */ /* 0x000fe4000f8208ff */
[----:B------:R-:W-:-:S04]  /*10350*/  IADD3 R0, R23, R0, RZ ;  /* 0x0000000017007210 */ /* 0x000fc80007ffe0ff */
[----:B------:R-:W-:-:S05]  /*10360*/  LEA.HI.X R3, R22, UR5, R0, 0x1, P1 ;  /* 0x0000000516037c11 */ /* 0x000fca00088f0c00 */
[----:B--2---:R2:W-:Y:S04]  /*10370*/  STG.E.128 desc[UR18][R2.64], R12 ;  /* 0x0000000c02007986 */ /* 0x0045e8000c101d12 */
[----:B----4-:R2:W-:Y:S04]  /*10380*/  STG.E.128 desc[UR18][R2.64+0x40], R8 ;  /* 0x0000400802007986 */ /* 0x0105e8000c101d12 */
[----:B---3--:R2:W-:Y:S02]  /*10390*/  STG.E.128 desc[UR18][R2.64+0x80], R4 ;  /* 0x0000800402007986 */ /* 0x0085e4000c101d12 */
.L_x_37:
[----:B------:R-:W-:Y:S05]  /*103a0*/  BSYNC B0 ;  /* 0x0000000000007941 */ /* 0x000fea0003800000 */
.L_x_36:
[----:B--2---:R2:W1:Y:S01]  /*103b0*/  LDS.128 R12, [R226+0x800] ;  /* 0x00080000e20c7984 */ /* 0x0044620000000c00 */
[----:B------:R-:W-:Y:S03]  /*103c0*/  BSSY B0, `(.L_x_38) ;  /* 0x0000013000007945 */ /* 0x000fe60003800000 */
[----:B----4-:R2:W4:Y:S04]  /*103d0*/  LDS.128 R8, [R226+0x2800] ;  /* 0x00280000e2087984 */ /* 0x0105280000000c00 */
[----:B---3--:R2:W3:Y:S01]  /*103e0*/  LDS.128 R4, [R226+0x4800] ;  /* 0x00480000e2047984 */ /* 0x0084e20000000c00 */
[----:B------:R-:W-:Y:S05]  /*103f0*/  @P6 BRA `(.L_x_39) ;  /* 0x00000000003c6947 */ /* 0x000fea0003800000 */
[----:B------:R-:W-:Y:S01]  /*10400*/  IADD3 R2, P1, R16, 0x20, RZ ;  /* 0x0000002010027810 */ /* 0x000fe20007f3e0ff */
[----:B------:R-:W-:Y:S01]  /*10410*/  ULDC.64 UR4, c[0x0][0x298] ;  /* 0x0000a60000047ab9 */ /* 0x000fe20000000a00 */
[----:B------:R-:W-:Y:S01]  /*10420*/  MOV R23, R21 ;  /* 0x0000001500177202 */ /* 0x000fe20000000f00 */
[----:B------:R-:W-:Y:S02]  /*10430*/  IMAD.MOV.U32 R22, RZ, RZ, R18 ;  /* 0x000000ffff167224 */ /* 0x000fe400078e0012 */
[----:B------:R-:W-:Y:S02]  /*10440*/  IMAD.X R0, RZ, RZ, R17, P1 ;  /* 0x000000ffff007224 */ /* 0x000fe400008e0611 */
[----:B------:R-:W-:-:S04]  /*10450*/  IMAD.WIDE.U32 R22, R2, UR4, R22 ;  /* 0x0000000402167c25 */ /* 0x000fc8000f8e0016 */
[----:B------:R-:W-:-:S04]  /*10460*/  IMAD R3, R0, UR4, RZ ;  /* 0x0000000400037c24 */ /* 0x000fc8000f8e02ff */
[----:B------:R-:W-:Y:S01]  /*10470*/  IMAD R3, R2, UR5, R3 ;  /* 0x0000000502037c24 */ /* 0x000fe2000f8e0203 */
[----:B------:R-:W-:Y:S02]  /*10480*/  ULDC.64 UR4, c[0x0][0x280] ;  /* 0x0000a00000047ab9 */ /* 0x000fe40000000a00 */
[----:B------:R-:W-:Y:S02]  /*10490*/  LEA R2, P1, R22, UR4, 0x1 ;  /* 0x0000000416027c11 */ /* 0x000fe4000f8208ff */
[----:B------:R-:W-:-:S04]  /*104a0*/  IADD3 R3, R23, R3, RZ ;  /* 0x0000000317037210 */ /* 0x000fc80007ffe0ff */
[----:B------:R-:W-:-:S05]  /*104b0*/  LEA.HI.X R3, R22, UR5, R3, 0x1, P1 ;  /* 0x0000000516037c11 */ /* 0x000fca00088f0c03 */
[----:B-1----:R1:W-:Y:S04]  /*104c0*/  STG.E.128 desc[UR18][R2.64], R12 ;  /* 0x0000000c02007986 */ /* 0x0023e8000c101d12 */
[----:B----4-:R1:W-:Y:S04]  /*104d0*/  STG.E.128 desc[UR18][R2.64+0x40], R8 ;  /* 0x0000400802007986 */ /* 0x0103e8000c101d12 */
[----:B---3--:R1:W-:Y:S02]  /*104e0*/  STG.E.128 desc[UR18][R2.64+0x80], R4 ;  /* 0x0000800402007986 */ /* 0x0083e4000c101d12 */
.L_x_39:
[----:B------:R-:W-:Y:S05]  /*104f0*/  BSYNC B0 ;  /* 0x0000000000007941 */ /* 0x000fea0003800000 */
.L_x_38:
[----:B-1--4-:R1:W4:Y:S01]  /*10500*/  LDS.128 R8, [R226+0x1000] ;  /* 0x00100000e2087984 */ /* 0x0123220000000c00 */
[----:B------:R-:W-:Y:S03]  /*10510*/  BSSY B0, `(.L_x_40) ;  /* 0x0000013000007945 */ /* 0x000fe60003800000 */
[----:B---3--:R1:W3:Y:S04]  /*10520*/  LDS.128 R4, [R226+0x3000] ;  /* 0x00300000e2047984 */ /* 0x0082e80000000c00 */
[----:B------:R1:W1:Y:S01]  /*10530*/  LDS.128 R12, [R226+0x5000] ;  /* 0x00500000e20c7984 */ /* 0x0002620000000c00 */
        /* <DEDUP_REMOVED lines=13> */
[----:B----4-:R4:W-:Y:S04]  /*10610*/  STG.E.128 desc[UR18][R2.64], R8 ;  /* 0x0000000802007986 */ /* 0x0109e8000c101d12 */
[----:B---3--:R4:W-:Y:S04]  /*10620*/  STG.E.128 desc[UR18][R2.64+0x40], R4 ;  /* 0x0000400402007986 */ /* 0x0089e8000c101d12 */
[----:B-1----:R4:W-:Y:S02]  /*10630*/  STG.E.128 desc[UR18][R2.64+0x80], R12 ;  /* 0x0000800c02007986 */ /* 0x0029e4000c101d12 */
.L_x_41:
[----:B------:R-:W-:Y:S05]  /*10640*/  BSYNC B0 ;  /* 0x0000000000007941 */ /* 0x000fea0003800000 */
.L_x_40:
[----:B------:R-:W-:Y:S05]  /*10650*/  @P0 EXIT ;  /* 0x000000000000094d */ /* 0x000fea0003800000 */
[----:B------:R-:W-:Y:S01]  /*10660*/  IADD3 R0, P0, R16, 0x60, RZ ;  /* 0x0000006010007810 */ /* 0x000fe20007f1e0ff */
[----:B------:R-:W-:Y:S01]  /*10670*/  ULDC.64 UR4, c[0x0][0x298] ;  /* 0x0000a60000047ab9 */ /* 0x000fe20000000a00 */
[----:B---34-:R-:W-:Y:S01]  /*10680*/  MOV R5, R21 ;  /* 0x0000001500057202 */ /* 0x018fe20000000f00 */
        /* <DEDUP_REMOVED lines=9> */
[----:B------:R-:W-:Y:S04]  /*10720*/  STG.E.128 desc[UR18][R2.64], R32 ;  /* 0x0000002002007986 */ /* 0x000fe8000c101d12 */
[----:B------:R-:W-:Y:S04]  /*10730*/  STG.E.128 desc[UR18][R2.64+0x40], R28 ;  /* 0x0000401c02007986 */ /* 0x000fe8000c101d12 */
[----:B------:R-:W-:Y:S01]  /*10740*/  STG.E.128 desc[UR18][R2.64+0x80], R24 ;  /* 0x0000801802007986 */ /* 0x000fe2000c101d12 */
[----:B------:R-:W-:Y:S05]  /*10750*/  EXIT ;  /* 0x000000000000794d */ /* 0x000fea0003800000 */
.L_x_20:
[----:B------:R-:W-:Y:S01]  /*10760*/  UISETP.NE.AND UP0, UPT, UR15, -0x1, UPT ;  /* 0xffffffff0f00788c */ /* 0x000fe2000bf05270 */
[----:B------:R-:W-:Y:S01]  /*10770*/  SHF.R.S32.HI R3, RZ, 0x1f, R2 ;  /* 0x0000001fff037819 */ /* 0x000fe20000011402 */
[----:B------:R-:W-:Y:S01]  /*10780*/  ULDC.U8 UR9, c[0x0][0x3d9] ;  /* 0x0000f64000097ab9 */ /* 0x000fe20000000000 */
[----:B------:R-:W-:Y:S01]  /*10790*/  UIADD3 UR27, -UR26, UR27, URZ ;  /* 0x0000001b1a1b7290 */ /* 0x000fe2000fffe13f */
[----:B------:R-:W-:Y:S01]  /*107a0*/  LOP3.LUT P3, RZ, R2, 0x3, RZ, 0xc0, !PT ;  /* 0x0000000302ff7812 */ /* 0x000fe2000786c0ff */
[----:B------:R-:W-:Y:S01]  /*107b0*/  UISETP.NE.AND UP2, UPT, UR9, URZ, UPT ;  /* 0x0000003f0900728c */ /* 0x000fe2000bf45270 */
[----:B------:R-:W-:Y:S01]  /*107c0*/  LEA.HI R8, R3, R2, RZ, 0x2 ;  /* 0x0000000203087211 */ /* 0x000fe200078f10ff */
[----:B------:R-:W-:Y:S01]  /*107d0*/  UMOV UR22, URZ ;  /* 0x0000003f00167c82 */ /* 0x000fe20008000000 */
[----:B------:R-:W-:Y:S01]  /*107e0*/  UMOV UR23, URZ ;  /* 0x0000003f00177c82 */ /* 0x000fe20008000000 */
[----:B------:R-:W-:Y:S01]  /*107f0*/  IMAD.U32 R7, RZ, RZ, UR16 ;  /* 0x00000010ff077e24 */ /* 0x000fe2000f8e00ff */
[----:B------:R-:W-:Y:S01]  /*10800*/  LOP3.LUT R3, R8, 0x1ffffffc, RZ, 0xc0, !PT ;  /* 0x1ffffffc08037812 */ /* 0x000fe200078ec0ff */
[----:B------:R-:W-:Y:S01]  /*10810*/  @!UP0 USHF.R.S32.HI UR11, URZ, 0x1f, UR8 ;  /* 0x0000001f3f0b8899 */ /* 0x000fe20008011408 */
[----:B------:R-:W-:Y:S01]  /*10820*/  SHF.R.S32.HI R8, RZ, 0x2, R8 ;  /* 0x00000002ff087819 */ /* 0x000fe20000011408 */
[----:B------:R-:W-:Y:S01]  /*10830*/  @UP0 ULDC.64 UR6, c[0x0][0x298] ;  /* 0x0000a60000060ab9 */ /* 0x000fe20000000a00 */
[----:B------:R-:W-:Y:S01]  /*10840*/  @!UP0 ULDC.64 UR4, c[0x0][0x290] ;  /* 0x0000a40000048ab9 */ /* 0x000fe20000000a00 */
[----:B------:R-:W-:Y:S01]  /*10850*/  @UP0 UIMAD.WIDE.U32 UR12, UR15, UR6, URZ ;  /* 0x000000060f0c02a5 */ /* 0x000fe2000f8e003f */
[----:B------:R-:W-:Y:S01]  /*10860*/  IMAD.IADD R0, R2, 0x1, -R3 ;  /* 0x0000000102007824 */ /* 0x000fe200078e0a03 */
[----:B------:R-:W-:Y:S01]  /*10870*/  @!UP0 UIMAD UR6, UR11, UR4, URZ ;  /* 0x000000040b0682a4 */ /* 0x000fe2000f8e023f */
[----:B------:R-:W-:Y:S01]  /*10880*/  ISETP.GE.AND P4, PT, R8, UR27, PT ;  /* 0x0000001b08007c0c */ /* 0x000fe2000bf86270 */
[----:B------:R-:W-:Y:S01]  /*10890*/  @!UP0 UIMAD.WIDE.U32 UR20, UR8, UR4, URZ ;  /* 0x00000004081482a5 */ /* 0x000fe2000f8e003f */
[----:B------:R-:W-:Y:S01]  /*108a0*/  IMAD.SHL.U32 R0, R0, 0x8, RZ ;  /* 0x0000000800007824 */ /* 0x000fe200078e00ff */
[----:B------:R-:W-:Y:S01]  /*108b0*/  @!UP0 UIMAD UR6, UR8, UR5, UR6 ;  /* 0x00000005080682a4 */ /* 0x000fe2000f8e0206 */
[--C-:B------:R-:W-:Y:S01]  /*108c0*/  SHF.R.S32.HI R9, RZ, 0x1f, R8.reuse ;  /* 0x0000001fff097819 */ /* 0x100fe20000011408 */
[----:B------:R-:W-:Y:S01]  /*108d0*/  @UP0 UIMAD UR7, UR15, UR7, UR13 ;  /* 0x000000070f0702a4 */ /* 0x000fe2000f8e020d */
[----:B------:R-:W-:Y:S01]  /*108e0*/  BSSY B0, `(.L_x_42) ;  /* 0x000003d000007945 */ /* 0x000fe20003800000 */
[----:B------:R-:W-:Y:S01]  /*108f0*/  @!UP0 UIADD3 UR7, UR21, UR6, URZ ;  /* 0x0000000615078290 */ /* 0x000fe2000fffe03f */
[----:B------:R-:W-:Y:S01]  /*10900*/  ISETP.GE.OR P6, PT, R8, UR27, P3 ;  /* 0x0000001b08007c0c */ /* 0x000fe20009fc6670 */
[----:B------:R-:W-:Y:S01]  /*10910*/  ULDC.U8 UR13, c[0x0][0x3d8] ;  /* 0x0000f600000d7ab9 */ /* 0x000fe20000000000 */
[----:B------:R-:W-:Y:S01]  /*10920*/  @!UP0 UMOV UR12, UR20 ;  /* 0x00000014000c8c82 */ /* 0x000fe20008000000 */
[----:B------:R-:W-:Y:S01]  /*10930*/  @UP2 ULDC.64 UR4, c[0x0][0x2c0] ;  /* 0x0000b00000042ab9 */ /* 0x000fe20000000a00 */
[----:B------:R-:W-:Y:S01]  /*10940*/  UISETP.NE.AND UP0, UPT, UR13, URZ, !UP2 ;  /* 0x0000003f0d00728c */ /* 0x000fe2000d705270 */
[C---:B------:R-:W-:Y:S01]  /*10950*/  IADD3 R4, P0, R0.reuse, UR12, RZ ;  /* 0x0000000c00047c10 */ /* 0x040fe2000ff1e0ff */
[----:B------:R-:W-:Y:S01]  /*10960*/  USHF.R.S32.HI UR11, URZ, 0x1f, UR10 ;  /* 0x0000001f3f0b7899 */ /* 0x000fe2000801140a */
[----:B------:R-:W-:Y:S01]  /*10970*/  IMAD.WIDE R6, R7, 0x80, R8 ;  /* 0x0000008007067825 */ /* 0x000fe200078e0208 */
[----:B------:R-:W-:Y:S01]  /*10980*/  UISETP.NE.AND UP3, UPT, UR13, URZ, UPT ;  /* 0x0000003f0d00728c */ /* 0x000fe2000bf65270 */
[----:B------:R-:W-:Y:S01]  /*10990*/  LEA.HI.X.SX32 R5, R0, UR7, 0x1, P0 ;  /* 0x0000000700057c11 */ /* 0x000fe200080f0eff */
[----:B------:R-:W-:Y:S01]  /*109a0*/  @UP2 UIMAD UR14, UR5, UR4, URZ ;  /* 0x00000004050e22a4 */ /* 0x000fe2000f8e023f */
[----:B------:R-:W-:Y:S01]  /*109b0*/  VIADD R0, R8, 0x60 ;  /* 0x0000006008007836 */ /* 0x000fe20000000000 */
[----:B------:R-:W-:Y:S01]  /*109c0*/  UISETP.NE.OR UP3, UPT, UR9, URZ, !UP3 ;  /* 0x0000003f0900728c */ /* 0x000fe2000df65670 */
[----:B------:R-:W-:Y:S01]  /*109d0*/  ULDC.64 UR4, c[0x0][0x2a0] ;  /* 0x0000a80000047ab9 */ /* 0x000fe20000000a00 */
[----:B------:R-:W-:Y:S01]  /*109e0*/  @!UP2 ULDC UR7, c[0x0][0x270] ;  /* 0x00009c000007aab9 */ /* 0x000fe20000000800 */
[----:B------:R-:W-:Y:S01]  /*109f0*/  UIMAD UR11, UR11, UR4, URZ ;  /* 0x000000040b0b72a4 */ /* 0x000fe2000f8e023f */
[----:B------:R-:W-:Y:S01]  /*10a00*/  IMAD.U32 R10, RZ, RZ, UR4 ;  /* 0x00000004ff0a7e24 */ /* 0x000fe2000f8e00ff */
[----:B------:R-:W-:Y:S01]  /*10a10*/  UISETP.NE.OR UP1, UPT, UR15, -0x1, UP3 ;  /* 0xffffffff0f00788c */ /* 0x000fe20009f25670 */
[----:B------:R-:W-:Y:S01]  /*10a20*/  ISETP.GE.AND P1, PT, R0, UR27, PT ;  /* 0x0000001b00007c0c */ /* 0x000fe2000bf26270 */
[----:B------:R-:W-:Y:S01]  /*10a30*/  @!UP2 ULDC UR4, c[0x0][0x2c4] ;  /* 0x0000b1000004aab9 */ /* 0x000fe20000000800 */
[----:B------:R-:W-:Y:S01]  /*10a40*/  UIMAD UR5, UR10, UR5, UR11 ;  /* 0x000000050a0572a4 */ /* 0x000fe2000f8e020b */
[----:B------:R-:W-:Y:S01]  /*10a50*/  IMAD.WIDE.U32 R10, R10, UR10, R4 ;  /* 0x0000000a0a0a7c25 */ /* 0x000fe2000f8e0004 */
[----:B------:R-:W-:Y:S01]  /*10a60*/  @UP0 ULDC UR4, c[0x0][0x2e4] ;  /* 0x0000b90000040ab9 */ /* 0x000fe20000000800 */
[----:B------:R-:W-:Y:S01]  /*10a70*/  @UP2 UMOV UR11, 0x1 ;  /* 0x00000001000b2882 */ /* 0x000fe20000000000 */
[----:B------:R-:W-:Y:S01]  /*10a80*/  @!UP2 UIMAD UR11, UR4, UR7, URZ ;  /* 0x00000007040ba2a4 */ /* 0x000fe2000f8e023f */
[C---:B------:R-:W-:Y:S01]  /*10a90*/  VIADD R5, R8.reuse, 0x20 ;  /* 0x0000002008057836 */ /* 0x040fe20000000000 */
[----:B------:R-:W-:Y:S01]  /*10aa0*/  @!UP3 ULDC UR9, c[0x0][0x2c4] ;  /* 0x0000b1000009bab9 */ /* 0x000fe20000000800 */
[----:B------:R-:W-:Y:S01]  /*10ab0*/  @UP2 ULDC UR6, c[0x0][0x2c0] ;  /* 0x0000b00000062ab9 */ /* 0x000fe20000000800 */
[----:B------:R-:W-:Y:S01]  /*10ac0*/  UIMAD UR11, UR8, UR11, URZ ;  /* 0x0000000b080b72a4 */ /* 0x000fe2000f8e023f */
[----:B------:R-:W-:Y:S01]  /*10ad0*/  VIADD R4, R8, 0x40 ;  /* 0x0000004008047836 */ /* 0x000fe20000000000 */
[----:B------:R-:W-:Y:S01]  /*10ae0*/  @!UP1 UIMAD UR15, UR8, UR9, URZ ;  /* 0x00000009080f92a4 */ /* 0x000fe2000f8e023f */
[----:B------:R-:W-:Y:S01]  /*10af0*/  VIADD R13, R11, UR5 ;  /* 0x000000050b0d7c36 */ /* 0x000fe20008000000 */
[----:B------:R-:W-:Y:S01]  /*10b00*/  USEL UR11, UR11, URZ, UP3 ;  /* 0x0000003f0b0b7287 */ /* 0x000fe20009800000 */
[C---:B------:R-:W-:Y:S01]  /*10b10*/  ISETP.GE.AND P0, PT, R5.reuse, UR27, PT ;  /* 0x0000001b05007c0c */ /* 0x040fe2000bf06270 */
[----:B------:R-:W-:Y:S01]  /*10b20*/  @!UP2 UMOV UR6, 0x1 ;  /* 0x000000010006a882 */ /* 0x000fe20000000000 */
[----:B------:R-:W-:Y:S01]  /*10b30*/  @!UP2 UMOV UR14, UR4 ;  /* 0x00000004000eac82 */ /* 0x000fe20008000000 */
[----:B------:R-:W-:Y:S01]  /*10b40*/  UIMAD UR7, UR26, UR6, URZ ;  /* 0x000000061a0772a4 */ /* 0x000fe2000f8e023f */
[----:B------:R-:W-:Y:S01]  /*10b50*/  ISETP.GE.AND P2, PT, R4, UR27, PT ;  /* 0x0000001b04007c0c */ /* 0x000fe2000bf46270 */
[----:B------:R-:W-:Y:S01]  /*10b60*/  UIMAD UR14, UR10, UR14, UR11 ;  /* 0x0000000e0a0e72a4 */ /* 0x000fe2000f8e020b */
[----:B------:R-:W-:Y:S01]  /*10b70*/  ISETP.GE.OR P5, PT, R5, UR27, P3 ;  /* 0x0000001b05007c0c */ /* 0x000fe20009fa6670 */
[----:B------:R-:W-:Y:S01]  /*10b80*/  @!UP3 UMOV UR22, UR15 ;  /* 0x0000000f0016bc82 */ /* 0x000fe20008000000 */
[----:B------:R-:W-:-:S02]  /*10b90*/  USHF.R.S32.HI UR4, URZ, 0x1f, UR7 ;  /* 0x0000001f3f047899 */ /* 0x000fc40008011407 */
[----:B------:R-:W-:Y:S02]  /*10ba0*/  @!UP3 USHF.R.S32.HI UR23, URZ, 0x1f, UR15 ;  /* 0x0000001f3f17b899 */ /* 0x000fe4000801140f */
[----:B------:R-:W-:Y:S02]  /*10bb0*/  USHF.R.S32.HI UR8, URZ, 0x1f, UR14 ;  /* 0x0000001f3f087899 */ /* 0x000fe4000801140e */
[----:B------:R-:W-:-:S04]  /*10bc0*/  UIADD3 UR7, UP1, UP0, UR7, UR22, UR14 ;  /* 0x0000001607077290 */ /* 0x000fc8000f83e00e */
[----:B------:R-:W-:Y:S01]  /*10bd0*/  UIADD3.X UR22, UR4, UR23, UR8, UP1, UP0 ;  /* 0x0000001704167290 */ /* 0x000fe20008fe0408 */
[----:B------:R-:W-:Y:S11]  /*10be0*/  @P4 BRA `(.L_x_43) ;  /* 0x0000000000304947 */ /* 0x000ff60003800000 */
        /* <DEDUP_REMOVED lines=9> */
[----:B------:R1:W-:Y:S04]  /*10c80*/  STG.E.128 desc[UR18][R16.64], RZ ;  /* 0x000000ff10007986 */ /* 0x0003e8000c101d12 */
[----:B------:R1:W-:Y:S04]  /*10c90*/  STG.E.128 desc[UR18][R16.64+0x40], RZ ;  /* 0x000040ff10007986 */ /* 0x0003e8000c101d12 */
[----:B------:R1:W-:Y:S02]  /*10ca0*/  STG.E.128 desc[UR18][R16.64+0x80], RZ ;  /* 0x000080ff10007986 */ /* 0x0003e4000c101d12 */
.L_x_43:
[----:B------:R-:W-:Y:S05]  /*10cb0*/  BSYNC B0 ;  /* 0x0000000000007941 */ /* 0x000fea0003800000 */
.L_x_42:
[----:B------:R-:W-:Y:S01]  /*10cc0*/  BSSY B0, `(.L_x_44) ;  /* 0x0000013000007945 */ /* 0x000fe20003800000 */
[----:B------:R-:W-:Y:S02]  /*10cd0*/  ISETP.GE.OR P4, PT, R4, UR27, P3 ;  /* 0x0000001b04007c0c */ /* 0x000fe40009f86670 */
[----:B------:R-:W-:Y:S01]  /*10ce0*/  ISETP.GE.OR P3, PT, R0, UR27, P3 ;  /* 0x0000001b00007c0c */ /* 0x000fe20009f66670 */
[----:B------:R-:W-:-:S12]  /*10cf0*/  @P0 BRA `(.L_x_45) ;  /* 0x00000000003c0947 */ /* 0x000fd80003800000 */
        /* <DEDUP_REMOVED lines=9> */
[----:B-1----:R-:W-:Y:S02]  /*10d90*/  LEA R16, P0, R14, UR4, 0x1 ;  /* 0x000000040e107c11 */ /* 0x002fe4000f8008ff */
[----:B------:R-:W-:-:S04]  /*10da0*/  IADD3 R2, R2, R15, RZ ;  /* 0x0000000f02027210 */ /* 0x000fc80007ffe0ff */
[----:B------:R-:W-:-:S05]  /*10db0*/  LEA.HI.X R17, R14, UR5, R2, 0x1, P0 ;  /* 0x000000050e117c11 */ /* 0x000fca00080f0c02 */
[----:B------:R2:W-:Y:S04]  /*10dc0*/  STG.E.128 desc[UR18][R16.64], RZ ;  /* 0x000000ff10007986 */ /* 0x0005e8000c101d12 */
[----:B------:R2:W-:Y:S04]  /*10dd0*/  STG.E.128 desc[UR18][R16.64+0x40], RZ ;  /* 0x000040ff10007986 */ /* 0x0005e8000c101d12 */
[----:B------:R2:W-:Y:S02]  /*10de0*/  STG.E.128 desc[UR18][R16.64+0x80], RZ ;  /* 0x000080ff10007986 */ /* 0x0005e4000c101d12 */
.L_x_45:
[----:B------:R-:W-:Y:S05]  /*10df0*/  BSYNC B0 ;  /* 0x0000000000007941 */ /* 0x000fea0003800000 */
.L_x_44:
[----:B------:R-:W-:Y:S04]  /*10e00*/  BSSY B0, `(.L_x_46) ;  /* 0x0000011000007945 */ /* 0x000fe80003800000 */
        /* <DEDUP_REMOVED lines=10> */
[----:B-12---:R-:W-:Y:S02]  /*10eb0*/  LEA R16, P0, R14, UR4, 0x1 ;  /* 0x000000040e107c11 */ /* 0x006fe4000f8008ff */
[----:B------:R-:W-:-:S04]  /*10ec0*/  IADD3 R2, R2, R15, RZ ;  /* 0x0000000f02027210 */ /* 0x000fc80007ffe0ff */
[----:B------:R-:W-:-:S05]  /*10ed0*/  LEA.HI.X R17, R14, UR5, R2, 0x1, P0 ;  /* 0x000000050e117c11 */ /* 0x000fca00080f0c02 */
[----:B------:R3:W-:Y:S04]  /*10ee0*/  STG.E.128 desc[UR18][R16.64], RZ ;  /* 0x000000ff10007986 */ /* 0x0007e8000c101d12 */
[----:B------:R3:W-:Y:S04]  /*10ef0*/  STG.E.128 desc[UR18][R16.64+0x40], RZ ;  /* 0x000040ff10007986 */ /* 0x0007e8000c101d12 */
[----:B------:R3:W-:Y:S02]  /*10f00*/  STG.E.128 desc[UR18][R16.64+0x80], RZ ;  /* 0x000080ff10007986 */ /* 0x0007e4000c101d12 */
.L_x_47:
[----:B------:R-:W-:Y:S05]  /*10f10*/  BSYNC B0 ;  /* 0x0000000000007941 */ /* 0x000fea0003800000 */
.L_x_46:
[----:B------:R-:W-:Y:S04]  /*10f20*/  BSSY B0, `(.L_x_48) ;  /* 0x0000011000007945 */ /* 0x000fe80003800000 */
[----:B------:R-:W-:Y:S05]  /*10f30*/  @P1 BRA `(.L_x_49) ;  /* 0x00000000003c1947 */ /* 0x000fea0003800000 */
[----:B------:R-:W-:Y:S01]  /*10f40*/  IADD3 R2, P0, R6, 0x60, RZ ;  /* 0x0000006006027810 */ /* 0x000fe20007f1e0ff */
[----:B------:R-:W-:Y:S01]  /*10f50*/  ULDC.64 UR4, c[0x0][0x298] ;  /* 0x0000a60000047ab9 */ /* 0x000fe20000000a00 */
[----:B------:R-:W-:-:S03]  /*10f60*/  IMAD.MOV.U32 R6, RZ, RZ, R10 ;  /* 0x000000ffff067224 */ /* 0x000fc600078e000a */
[----:B------:R-:W-:Y:S01]  /*10f70*/  IMAD.X R3, RZ, RZ, R7, P0 ;  /* 0x000000ffff037224 */ /* 0x000fe200000e0607 */
[----:B------:R-:W-:-:S03]  /*10f80*/  MOV R7, R13 ;  /* 0x0000000d00077202 */ /* 0x000fc60000000f00 */
[----:B------:R-:W-:Y:S02]  /*10f90*/  IMAD R3, R3, UR4, RZ ;  /* 0x0000000403037c24 */ /* 0x000fe4000f8e02ff */
        /* <DEDUP_REMOVED lines=9> */
.L_x_49:
[----:B------:R-:W-:Y:S05]  /*11030*/  BSYNC B0 ;  /* 0x0000000000007941 */ /* 0x000fea0003800000 */
.L_x_48:
[----:B------:R-:W-:Y:S04]  /*11040*/  BSSY B0, `(.L_x_50) ;  /* 0x000000a000007945 */ /* 0x000fe80003800000 */
[----:B------:R-:W-:Y:S05]  /*11050*/  @P6 BRA `(.L_x_51) ;  /* 0x0000000000206947 */ /* 0x000fea0003800000 */
[----:B----4-:R-:W-:Y:S01]  /*11060*/  IMAD R2, R8, UR6, RZ ;  /* 0x0000000608027c24 */ /* 0x010fe2000f8e02ff */
[----:B------:R-:W-:-:S04]  /*11070*/  ULDC.64 UR4, c[0x0][0x2b0] ;  /* 0x0000ac0000047ab9 */ /* 0x000fc80000000a00 */
[----:B------:R-:W-:-:S04]  /*11080*/  IADD3 R3, P0, R2, UR7, RZ ;  /* 0x0000000702037c10 */ /* 0x000fc8000ff1e0ff */
[----:B------:R-:W-:Y:S02]  /*11090*/  LEA.HI.X.SX32 R2, R2, UR22, 0x1, P0 ;  /* 0x0000001602027c11 */ /* 0x000fe400080f0eff */
[----:B------:R-:W-:-:S04]  /*110a0*/  LEA R6, P0, R3, UR4, 0x2 ;  /* 0x0000000403067c11 */ /* 0x000fc8000f8010ff */
[----:B------:R-:W-:Y:S01]  /*110b0*/  LEA.HI.X R7, R3, UR5, R2, 0x2, P0 ;  /* 0x0000000503077c11 */ /* 0x000fe200080f1402 */
[----:B------:R-:W-:-:S05]  /*110c0*/  IMAD.MOV.U32 R3, RZ, RZ, 0x7f800000 ;  /* 0x7f800000ff037424 */ /* 0x000fca00078e00ff */
[----:B------:R4:W-:Y:S03]  /*110d0*/  STG.E desc[UR18][R6.64], R3 ;  /* 0x0000000306007986 */ /* 0x0009e6000c101912 */
.L_x_51:
[----:B------:R-:W-:Y:S05]  /*110e0*/  BSYNC B0 ;  /* 0x0000000000007941 */ /* 0x000fea0003800000 */
.L_x_50:
        /* <DEDUP_REMOVED lines=10> */
.L_x_53:
[----:B------:R-:W-:Y:S05]  /*11190*/  BSYNC B0 ;  /* 0x0000000000007941 */ /* 0x000fea0003800000 */
.L_x_52:
        /* <DEDUP_REMOVED lines=10> */
.L_x_55:
[----:B------:R-:W-:Y:S05]  /*11240*/  BSYNC B0 ;  /* 0x0000000000007941 */ /* 0x000fea0003800000 */
.L_x_54:
[----:B------:R-:W-:Y:S05]  /*11250*/  @P3 EXIT ;  /* 0x000000000000394d */ /* 0x000fea0003800000 */
[----:B------:R-:W-:Y:S01]  /*11260*/  IMAD R0, R0, UR6, RZ ;  /* 0x0000000600007c24 */ /* 0x000fe2000f8e02ff */
[----:B------:R-:W-:Y:S01]  /*11270*/  ULDC.64 UR4, c[0x0][0x2b0] ;  /* 0x0000ac0000047ab9 */ /* 0x000fe20000000a00 */
[----:B----4-:R-:W-:-:S03]  /*11280*/  IMAD.MOV.U32 R5, RZ, RZ, 0x7f800000 ;  /* 0x7f800000ff057424 */ /* 0x010fc600078e00ff */
[----:B------:R-:W-:-:S04]  /*11290*/  IADD3 R3, P0, R0, UR7, RZ ;  /* 0x0000000700037c10 */ /* 0x000fc8000ff1e0ff */
[----:B------:R-:W-:Y:S02]  /*112a0*/  LEA.HI.X.SX32 R0, R0, UR22, 0x1, P0 ;  /* 0x0000001600007c11 */ /* 0x000fe400080f0eff */
[----:B------:R-:W-:-:S04]  /*112b0*/  LEA R2, P0, R3, UR4, 0x2 ;  /* 0x0000000403027c11 */ /* 0x000fc8000f8010ff */
[----:B------:R-:W-:-:S05]  /*112c0*/  LEA.HI.X R3, R3, UR5, R0, 0x2, P0 ;  /* 0x0000000503037c11 */ /* 0x000fca00080f1400 */
[----:B------:R-:W-:Y:S01]  /*112d0*/  STG.E desc[UR18][R2.64], R5 ;  /* 0x0000000502007986 */ /* 0x000fe2000c101912 */
[----:B------:R-:W-:Y:S05]  /*112e0*/  EXIT ;  /* 0x000000000000794d */ /* 0x000fea0003800000 */
.L_x_56:
        /* <DEDUP_REMOVED lines=9> */
.L_x_1142:


//--------------------- .text._ZN5flash16flash_fwd_kernelI23Flash_fwd_kernel_traitsILi96ELi128ELi64ELi4ELb0ELb0EN7cutlass10bfloat16_tE19Flash_kernel_traitsILi96ELi128ELi64ELi4ES3_EELb0ELb1ELb0ELb0ELb0ELb0ELb0ELb0EEEvNS_16Flash_fwd_paramsE --------------------------
	.section	.text._ZN5flash16flash_fwd_kernelI23Flash_fwd_kernel_traitsILi96ELi128ELi64ELi4ELb0ELb0EN7cutlass10bfloat16_tE19Flash_kernel_traitsILi96ELi128ELi64ELi4ES3_EELb0ELb1ELb0ELb0ELb0ELb0ELb0ELb0EEEvNS_16Flash_fwd_paramsE,"ax",@progbits
	.align	128
        .global         _ZN5flash16flash_fwd_kernelI23Flash_fwd_kernel_traitsILi96ELi128ELi64ELi4ELb0ELb0EN7cutlass10bfloat16_tE19Flash_kernel_traitsILi96ELi128ELi64ELi4ES3_EELb0ELb1ELb0ELb0ELb0ELb0ELb0ELb0EEEvNS_16Flash_fwd_paramsE
        .type           _ZN5flash16flash_fwd_kernelI23Flash_fwd_kernel_traitsILi96ELi128ELi64ELi4ELb0ELb0EN7cutlass10bfloat16_tE19Flash_kernel_traitsILi96ELi128ELi64ELi4ES3_EELb0ELb1ELb0ELb0ELb0ELb0ELb0ELb0EEEvNS_16Flash_fwd_paramsE,@function
        .size           _ZN5flash16flash_fwd_kernelI23Flash_fwd_kernel_traitsILi96ELi128ELi64ELi4ELb0ELb0EN7cutlass10bfloat16_tE19Flash_kernel_traitsILi96ELi128ELi64ELi4ES3_EELb0ELb1ELb0ELb0ELb0ELb0ELb0ELb0EEEvNS_16Flash_fwd_paramsE,(.L_x_1143 - _ZN5flash16flash_fwd_kernelI23Flash_fwd_kernel_traitsILi96ELi128ELi64ELi4ELb0ELb0EN7cutlass10bfloat16_tE19Flash_kernel_traitsILi96ELi128ELi64ELi4ES3_EELb0ELb1ELb0ELb0ELb0ELb0ELb0ELb0EEEvNS_16Flash_fwd_paramsE)
        .other          _ZN5flash16flash_fwd_kernelI23Flash_fwd_kernel_traitsILi96ELi128ELi64ELi4ELb0ELb0EN7cutlass10bfloat16_tE19Flash_kernel_traitsILi96ELi128ELi64ELi4ES3_EELb0ELb1ELb0ELb0ELb0ELb0ELb0ELb0EEEvNS_16Flash_fwd_paramsE,@"STO_CUDA_ENTRY STV_DEFAULT"
_ZN5flash16flash_fwd_kernelI23Flash_fwd_kernel_traitsILi96ELi128ELi64ELi4ELb0ELb0EN7cutlass10bfloat16_tE19Flash_kernel_traitsILi96ELi128ELi64ELi4ES3_EELb0ELb1ELb0ELb0ELb0ELb0ELb0ELb0EEEvNS_16Flash_fwd_paramsE:
.text._ZN5flash16flash_fwd_kernelI23Flash_fwd_kernel_traitsILi96ELi128ELi64ELi4ELb0ELb0EN7cutlass10bfloat16_tE19Flash_kernel_traitsILi96ELi128ELi64ELi4ES3_EELb0ELb1ELb0ELb0ELb0ELb0ELb0ELb0EEEvNS_16Flash_fwd_paramsE:
        /* <DEDUP_REMOVED lines=9> */
[----:B------:R-:W-:Y:S02]  /*0090*/  ULDC.64 UR22, c[0x0][0x208] ;  /* 0x0000820000167ab9 */ /* 0x000fe40000000a00 */
[----:B------:R-:W-:Y:S01]  /*00a0*/  PLOP3.LUT P2, PT, PT, PT, UP2, 0x80, 0x0 ;  /* 0x000000000000781c */ /* 0x000fe20003f4f028 */
[----:B------:R-:W-:Y:S01]  /*00b0*/  ULDC.U8 UR6, c[0x0][0x3c2] ;  /* 0x0000f08000067ab9 */ /* 0x000fe20000000000 */
[----:B------:R-:W-:Y:S01]  /*00c0*/  PLOP3.LUT P0, PT, PT, PT, UP1, 0x80, 0x0 ;  /* 0x000000000000781c */ /* 0x000fe20003f0f018 */
[----:B------:R-:W-:Y:S01]  /*00d0*/  ULDC.64 UR4, c[0x0][0x2f8] ;  /* 0x0000be0000047ab9 */ /* 0x000fe20000000a00 */
[----:B------:R-:W-:-:S02]  /*00e0*/  UISETP.NE.AND UP3, UPT, UR6, URZ, UPT ;  /* 0x0000003f0600728c */ /* 0x000fc4000bf65270 */
[----:B------:R-:W-:Y:S01]  /*00f0*/  UISETP.EQ.U32.AND UP0, UPT, UR4, URZ, UPT ;  /* 0x0000003f0400728c */ /* 0x000fe2000bf02070 */
[----:B------:R-:W-:-:S03]  /*0100*/  ULDC.64 UR6, c[0x0][0x2f8] ;  /* 0x0000be0000067ab9 */ /* 0x000fc60000000a00 */
[----:B------:R-:W-:Y:S02]  /*0110*/  UISETP.EQ.OR.EX UP0, UPT, UR5, URZ, !UP3, UP0 ;  /* 0x0000003f0500728c */ /* 0x000fe4000df02700 */
[----:B-1----:R-:W-:-:S06]  /*0120*/  UIMAD.WIDE UR8, UR11, 0x4, UR8 ;  /* 0x000000040b0878a5 */ /* 0x002fcc000f8e0208 */
[----:B------:R-:W-:Y:S02]  /*0130*/  IMAD.U32 R2, RZ, RZ, UR8 ;  /* 0x00000008ff027e24 */ /* 0x000fe4000f8e00ff */
[----:B------:R-:W-:Y:S01]  /*0140*/  IMAD.U32 R3, RZ, RZ, UR9 ;  /* 0x00000009ff037e24 */ /* 0x000fe2000f8e00ff */
[----:B------:R-:W-:Y:S02]  /*0150*/  @UP1 ULDC.64 UR8, c[0x0][0x300] ;  /* 0x0000c00000081ab9 */ /* 0x000fe40000000a00 */
[----:B------:R-:W-:Y:S02]  /*0160*/  @UP1 UIMAD.WIDE UR8, UR11, 0x4, UR8 ;  /* 0x000000040b0818a5 */ /* 0x000fe4000f8e0208 */
[----:B------:R-:W2:Y:S04]  /*0170*/  @P2 LDG.E R4, desc[UR22][R2.64] ;  /* 0x0000001602042981 */ /* 0x000ea8000c1e1900 */
[----:B------:R1:W3:Y:S01]  /*0180*/  @P2 LDG.E R0, desc[UR22][R2.64+0x4] ;  /* 0x0000041602002981 */ /* 0x0002e2000c1e1900 */
[----:B------:R-:W-:Y:S01]  /*0190*/  PLOP3.LUT P1, PT, PT, PT, UP0, 0x80, 0x0 ;  /* 0x000000000000781c */ /* 0x000fe20003f2f008 */
[----:B------:R-:W-:-:S06]  /*01a0*/  UIMAD.WIDE UR6, UR11, 0x4, UR6 ;  /* 0x000000040b0678a5 */ /* 0x000fcc000f8e0206 */
[----:B------:R-:W-:Y:S02]  /*01b0*/  IMAD.U32 R6, RZ, RZ, UR6 ;  /* 0x00000006ff067e24 */ /* 0x000fe4000f8e00ff */
[----:B------:R-:W-:Y:S02]  /*01c0*/  IMAD.U32 R7, RZ, RZ, UR7 ;  /* 0x00000007ff077e24 */ /* 0x000fe4000f8e00ff */
[----:B-1----:R-:W-:Y:S02]  /*01d0*/  IMAD.U32 R2, RZ, RZ, UR8 ;  /* 0x00000008ff027e24 */ /* 0x002fe4000f8e00ff */
[----:B------:R-:W-:-:S05]  /*01e0*/  IMAD.U32 R3, RZ, RZ, UR9 ;  /* 0x00000009ff037e24 */ /* 0x000fca000f8e00ff */
[----:B------:R-:W4:Y:S04]  /*01f0*/  @P0 LDG.E R2, desc[UR22][R2.64] ;  /* 0x0000001602020981 */ /* 0x000f28000c1e1900 */
[----:B------:R-:W5:Y:S01]  /*0200*/  @!P1 LDG.E R3, desc[UR22][R6.64] ;  /* 0x0000001606039981 */ /* 0x000f62000c1e1900 */
[----:B------:R-:W-:Y:S01]  /*0210*/  UMOV UR15, 0xffffffff ;  /* 0xffffffff000f7882 */ /* 0x000fe20000000000 */
[----:B------:R-:W-:Y:S01]  /*0220*/  UMOV UR12, URZ ;  /* 0x0000003f000c7c82 */ /* 0x000fe20008000000 */
[----:B------:R-:W-:Y:S01]  /*0230*/  UMOV UR6, 0xffffffff ;  /* 0xffffffff00067882 */ /* 0x000fe20000000000 */
[----:B------:R-:W1:Y:S08]  /*0240*/  S2UR UR16, SR_CTAID.X ;  /* 0x00000000001079c3 */ /* 0x000e700000002500 */
[----:B------:R-:W1:Y:S01]  /*0250*/  S2UR UR25, SR_CTAID.Z ;  /* 0x00000000001979c3 */ /* 0x000e620000002700 */
[----:B--2---:R-:W-:-:S02]  /*0260*/  @P2 R2UR UR15, R4 ;  /* 0x00000000040f22ca */ /* 0x004fc400000e0000 */
[----:B---3--:R-:W-:-:S13]  /*0270*/  @P2 R2UR UR17, R0 ;  /* 0x00000000001122ca */ /* 0x008fda00000e0000 */
[----:B------:R-:W-:-:S07]  /*0280*/  @UP2 UIADD3 UR17, UR17, -UR15, URZ ;  /* 0x8000000f11112290 */ /* 0x000fce000fffe03f */
[----:B------:R-:W-:Y:S01]  /*0290*/  @!UP2 ULDC UR17, c[0x0][0x2c4] ;  /* 0x0000b1000011aab9 */ /* 0x000fe20000000800 */
[----:B----4-:R-:W-:Y:S02]  /*02a0*/  @P0 R2UR UR12, R2 ;  /* 0x00000000020c02ca */ /* 0x010fe400000e0000 */
[----:B------:R-:W-:-:S04]  /*02b0*/  ISETP.NE.U32.AND P0, PT, RZ, UR4, PT ;  /* 0x00000004ff007c0c */ /* 0x000fc8000bf05070 */
[----:B------:R-:W-:Y:S02]  /*02c0*/  ISETP.NE.AND.EX P0, PT, RZ, UR5, PT, P0 ;  /* 0x00000005ff007c0c */ /* 0x000fe4000bf05300 */
[----:B-----5:R-:W-:-:S11]  /*02d0*/  @!P1 R2UR UR6, R3 ;  /* 0x00000000030692ca */ /* 0x020fd600000e0000 */
[----:B-1----:R-:W-:Y:S05]  /*02e0*/  @!P0 BRA `(.L_x_57) ;  /* 0x00000000001c8947 */ /* 0x002fea0003800000 */
[----:B------:R-:W-:-:S13]  /*02f0*/  PLOP3.LUT P0, PT, PT, PT, UP3, 0x80, 0x0 ;  /* 0x000000000000781c */ /* 0x000fda0003f0f038 */
[----:B------:R-:W2:Y:S04]  /*0300*/  @P0 LDG.E R0, desc[UR22][R6.64+0x4] ;  /* 0x0000041606000981 */ /* 0x000ea8000c1e1900 */
[----:B------:R-:W3:Y:S01]  /*0310*/  @!P0 LDG.E R6, desc[UR22][R6.64] ;  /* 0x0000001606068981 */ /* 0x000ee2000c1e1900 */
[----:B--2---:R-:W-:-:S13]  /*0320*/  @P0 R2UR UR7, R0 ;  /* 0x00000000000702ca */ /* 0x004fda00000e0000 */
[----:B------:R-:W-:-:S07]  /*0330*/  @UP3 UIADD3 UR7, UR7, -UR6, URZ ;  /* 0x8000000607073290 */ /* 0x000fce000fffe03f */
[----:B---3--:R-:W-:Y:S01]  /*0340*/  @!P0 R2UR UR7, R6 ;  /* 0x00000000060782ca */ /* 0x008fe200000e0000 */
[----:B------:R-:W-:-:S14]  /*0350*/  BRA `(.L_x_58) ;  /* 0x0000000000047947 */ /* 0x000fdc0003800000 */
.L_x_57:
[----:B------:R-:W-:-:S05]  /*0360*/  ULDC UR7, c[0x0][0x2c8] ;  /* 0x0000b20000077ab9 */ /* 0x000fca0000000800 */
.L_x_58:
        /* <DEDUP_REMOVED lines=39> */
[----:B------:R-:W-:Y:S01]  /*05e0*/  UISETP.NE.AND UP1, UPT, UR15, -0x1, UPT ;  /* 0xffffffff0f00788c */ /* 0x000fe2000bf25270 */
[----:B------:R-:W-:Y:S01]  /*05f0*/  SHF.R.S32.HI R16, RZ, 0x1f, R124 ;  /* 0x0000001fff107819 */ /* 0x000fe2000001147c */
[----:B------:R-:W-:Y:S02]  /*0600*/  UISETP.NE.AND UP0, UPT, UR6, -0x1, UPT ;  /* 0xffffffff0600788c */ /* 0x000fe4000bf05270 */
[----:B------:R-:W-:Y:S01]  /*0610*/  UIADD3 UR14, -UR21, UR17, URZ ;  /* 0x00000011150e7290 */ /* 0x000fe2000fffe13f */
[----:B------:R-:W-:-:S03]  /*0620*/  LEA.HI R17, R16, R124, RZ, 0x3 ;  /* 0x0000007c10117211 */ /* 0x000fc600078f18ff */
[----:B------:R-:W-:Y:S02]  /*0630*/  PLOP3.LUT P1, PT, PT, PT, UP0, 0x80, 0x0 ;  /* 0x000000000000781c */ /* 0x000fe40003f2f008 */
[----:B------:R-:W-:Y:S01]  /*0640*/  SHF.R.S32.HI R11, RZ, 0x3, R17 ;  /* 0x00000003ff0b7819 */ /* 0x000fe20000011411 */
[----:B------:R-:W-:Y:S01]  /*0650*/  @UP1 ULDC.64 UR4, c[0x0][0x240] ;  /* 0x0000900000041ab9 */ /* 0x000fe20000000a00 */
[----:B------:R-:W-:Y:S02]  /*0660*/  @!UP1 USHF.R.S32.HI UR7, URZ, 0x1f, UR11 ;  /* 0x0000001f3f079899 */ /* 0x000fe4000801140b */
[----:B------:R-:W-:Y:S02]  /*0670*/  @UP1 UIMAD.WIDE.U32 UR28, UR15, UR4, URZ ;  /* 0x000000040f1c12a5 */ /* 0x000fe4000f8e003f */
[----:B------:R-:W-:Y:S02]  /*0680*/  @UP0 UIADD3 UR13, UR12, UR6, URZ ;  /* 0x000000060c0d0290 */ /* 0x000fe4000fffe03f */
[----:B------:R-:W-:Y:S01]  /*0690*/  @UP1 UIMAD UR10, UR15, UR5, UR29 ;  /* 0x000000050f0a12a4 */ /* 0x000fe2000f8e021d */
[----:B------:R-:W-:-:S02]  /*06a0*/  @UP0 ULDC.64 UR8, c[0x0][0x248] ;  /* 0x0000920000080ab9 */ /* 0x000fc40000000a00 */
[----:B------:R-:W-:Y:S01]  /*06b0*/  @!UP1 ULDC.64 UR4, c[0x0][0x228] ;  /* 0x00008a0000049ab9 */ /* 0x000fe20000000a00 */
[----:B-1----:R-:W-:Y:S01]  /*06c0*/  IABS R0, R2 ;  /* 0x0000000200007213 */ /* 0x002fe20000000000 */
[----:B------:R-:W-:Y:S02]  /*06d0*/  @!UP1 UIMAD UR7, UR7, UR4, URZ ;  /* 0x00000004070792a4 */ /* 0x000fe4000f8e023f */
[----:B------:R-:W-:Y:S01]  /*06e0*/  @!UP1 UIMAD.WIDE.U32 UR26, UR11, UR4, URZ ;  /* 0x000000040b1a92a5 */ /* 0x000fe2000f8e003f */
[----:B------:R-:W1:Y:S01]  /*06f0*/  I2F.RP R6, R0 ;  /* 0x0000000000067306 */ /* 0x000e620000209400 */
[----:B------:R-:W-:Y:S02]  /*0700*/  @UP0 UIMAD.WIDE.U32 UR30, UR13, UR8, URZ ;  /* 0x000000080d1e02a5 */ /* 0x000fe4000f8e003f */
[----:B------:R-:W-:Y:S01]  /*0710*/  @!UP1 UIMAD UR5, UR11, UR5, UR7 ;  /* 0x000000050b0592a4 */ /* 0x000fe2000f8e0207 */
[----:B--2---:R-:W-:Y:S01]  /*0720*/  IABS R3, R3 ;  /* 0x0000000300037213 */ /* 0x004fe20000000000 */
[----:B------:R-:W-:Y:S01]  /*0730*/  @UP0 UIMAD UR13, UR13, UR9, URZ ;  /* 0x000000090d0d02a4 */ /* 0x000fe2000f8e023f */
[----:B------:R-:W-:-:S02]  /*0740*/  @UP1 UMOV UR18, UR28 ;  /* 0x0000001c00121c82 */ /* 0x000fc40008000000 */
[----:B------:R-:W-:Y:S01]  /*0750*/  @UP0 UMOV UR28, UR30 ;  /* 0x0000001e001c0c82 */ /* 0x000fe20008000000 */
[----:B------:R-:W-:Y:S02]  /*0760*/  @UP0 UIADD3 UR13, UR31, UR13, URZ ;  /* 0x0000000d1f0d0290 */ /* 0x000fe4000fffe03f */
[----:B------:R-:W-:Y:S01]  /*0770*/  @!UP1 UIADD3 UR10, UR27, UR5, URZ ;  /* 0x000000051b0a9290 */ /* 0x000fe2000fffe03f */
[----:B------:R-:W-:Y:S01]  /*0780*/  @!UP1 UMOV UR18, UR26 ;  /* 0x0000001a00129c82 */ /* 0x000fe20008000000 */
[----:B-1----:R-:W1:Y:S02]  /*0790*/  MUFU.RCP R6, R6 ;  /* 0x0000000600067308 */ /* 0x002e640000001000 */
[----:B-1----:R-:W-:-:S06]  /*07a0*/  VIADD R6, R6, 0xffffffe ;  /* 0x0ffffffe06067836 */ /* 0x002fcc0000000000 */
[----:B------:R-:W1:Y:S02]  /*07b0*/  F2I.FTZ.U32.TRUNC.NTZ R7, R6 ;  /* 0x0000000600077305 */ /* 0x000e64000021f000 */
[----:B-1----:R-:W-:Y:S02]  /*07c0*/  IMAD.MOV R4, RZ, RZ, -R7 ;  /* 0x000000ffff047224 */ /* 0x002fe400078e0a07 */
[----:B------:R-:W-:Y:S02]  /*07d0*/  IMAD.MOV.U32 R6, RZ, RZ, RZ ;  /* 0x000000ffff067224 */ /* 0x000fe400078e00ff */
[----:B------:R-:W-:-:S04]  /*07e0*/  IMAD R4, R4, R0, RZ ;  /* 0x0000000004047224 */ /* 0x000fc800078e02ff */
[----:B------:R-:W-:-:S04]  /*07f0*/  IMAD.HI.U32 R4, R7, R4, R6 ;  /* 0x0000000407047227 */ /* 0x000fc800078e0006 */
[----:B------:R-:W-:Y:S02]  /*0800*/  IMAD.SHL.U32 R7, R11, 0x40, RZ ;  /* 0x000000400b077824 */ /* 0x000fe400078e00ff */
[----:B------:R-:W-:-:S03]  /*0810*/  IMAD.HI.U32 R248, R4, R3, RZ ;  /* 0x0000000304f87227 */ /* 0x000fc600078e00ff */
[----:B------:R-:W-:Y:S01]  /*0820*/  LOP3.LUT R7, R7, 0xc0, RZ, 0xc0, !PT ;  /* 0x000000c007077812 */ /* 0x000fe200078ec0ff */
[----:B------:R-:W-:-:S04]  /*0830*/  IMAD.MOV R6, RZ, RZ, -R248 ;  /* 0x000000ffff067224 */ /* 0x000fc800078e0af8 */
[----:B------:R-:W-:Y:S01]  /*0840*/  IMAD R6, R0, R6, R3 ;  /* 0x0000000600067224 */ /* 0x000fe200078e0203 */
[----:B------:R-:W-:-:S04]  /*0850*/  LEA.HI R3, R16, R124, RZ, 0x2 ;  /* 0x0000007c10037211 */ /* 0x000fc800078f10ff */
[----:B------:R-:W-:Y:S02]  /*0860*/  LOP3.LUT R42, R3, 0xfffffffc, RZ, 0xc0, !PT ;  /* 0xfffffffc032a7812 */ /* 0x000fe400078ec0ff */
[----:B------:R-:W-:Y:S02]  /*0870*/  SHF.R.S32.HI R18, RZ, 0x2, R3 ;  /* 0x00000002ff127819 */ /* 0x000fe40000011403 */
[----:B------:R-:W-:Y:S01]  /*0880*/  ISETP.GT.U32.AND P3, PT, R0, R6, PT ;  /* 0x000000060000720c */ /* 0x000fe20003f64070 */
[----:B------:R-:W-:Y:S02]  /*0890*/  IMAD.IADD R42, R124, 0x1, -R42 ;  /* 0x000000017c2a7824 */ /* 0x000fe400078e0a2a */
[----:B------:R-:W-:Y:S02]  /*08a0*/  VIADD R4, R18, 0x40 ;  /* 0x0000004012047836 */ /* 0x000fe40000000000 */
[----:B------:R-:W-:-:S05]  /*08b0*/  IMAD.SHL.U32 R42, R42, 0x8, RZ ;  /* 0x000000082a2a7824 */ /* 0x000fca00078e00ff */
[----:B------:R-:W-:Y:S02]  /*08c0*/  LOP3.LUT R8, R7, 0x18, R42, 0xf8, !PT ;  /* 0x0000001807087812 */ /* 0x000fe400078ef82a */
[----:B------:R-:W-:Y:S01]  /*08d0*/  SHF.R.U32.HI R7, RZ, 0x3, R7 ;  /* 0x00000003ff077819 */ /* 0x000fe20000011607 */
        /* <DEDUP_REMOVED lines=12> */
[----:B------:R-:W-:-:S12]  /*09a0*/  UIADD3 UR13, UR29, UR5, URZ ;  /* 0x000000051d0d7290 */ /* 0x000fd8000fffe03f */
.L_x_60:
[----:B------:R-:W-:Y:S01]  /*09b0*/  @UP0 UIADD3 UR29, UR12, UR6, URZ ;  /* 0x000000060c1d0290 */ /* 0x000fe2000fffe03f */
[----:B------:R-:W-:Y:S01]  /*09c0*/  @!P3 IMAD.IADD R6, R6, 0x1, -R0 ;  /* 0x000000010606b824 */ /* 0x000fe200078e0a00 */
[----:B------:R-:W-:Y:S01]  /*09d0*/  LEA.HI R222, R3, R18, RZ, 0x1 ;  /* 0x0000001203de7211 */ /* 0x000fe200078f08ff */
[----:B------:R-:W-:Y:S01]  /*09e0*/  @UP0 ULDC.64 UR6, c[0x0][0x250] ;  /* 0x0000940000060ab9 */ /* 0x000fe20000000a00 */
[----:B------:R-:W-:Y:S01]  /*09f0*/  LOP3.LUT R5, R2, UR25, RZ, 0x3c, !PT ;  /* 0x0000001902057c12 */ /* 0x000fe2000f8e3cff */
[----:B------:R-:W-:Y:S01]  /*0a00*/  @UP0 UIMAD.WIDE.U32 UR4, UR29, UR6, URZ ;  /* 0x000000061d0402a5 */ /* 0x000fe2000f8e003f */
[----:B------:R-:W-:Y:S01]  /*0a10*/  ISETP.GE.U32.AND P5, PT, R6, R0, PT ;  /* 0x000000000600720c */ /* 0x000fe20003fa6070 */
[----:B------:R-:W-:Y:S01]  /*0a20*/  @UP0 UIMAD UR29, UR29, UR7, URZ ;  /* 0x000000071d1d02a4 */ /* 0x000fe2000f8e023f */
[----:B------:R-:W-:Y:S01]  /*0a30*/  LOP3.LUT R222, R222, 0x7fffffe, RZ, 0xc0, !PT ;  /* 0x07fffffedede7812 */ /* 0x000fe200078ec0ff */
[----:B------:R-:W-:Y:S01]  /*0a40*/  USHF.R.S32.HI UR26, URZ, 0x1f, UR25 ;  /* 0x0000001f3f1a7899 */ /* 0x000fe20008011419 */
[----:B------:R-:W-:Y:S01]  /*0a50*/  LEA.HI R0, R16, R124, RZ, 0x5 ;  /* 0x0000007c10007211 */ /* 0x000fe200078f28ff */
[----:B------:R-:W-:Y:S01]  /*0a60*/  @UP0 UIADD3 UR29, UR5, UR29, URZ ;  /* 0x0000001d051d0290 */ /* 0x000fe2000fffe03f */
[----:B------:R-:W-:Y:S01]  /*0a70*/  ISETP.GE.AND P0, PT, R4, UR14, PT ;  /* 0x0000000e04007c0c */ /* 0x000fe2000bf06270 */
[----:B------:R-:W-:Y:S01]  /*0a80*/  IMAD.U32 R14, RZ, RZ, UR16 ;  /* 0x00000010ff0e7e24 */ /* 0x000fe2000f8e00ff */
[----:B------:R-:W-:Y:S01]  /*0a90*/  LOP3.LUT R4, R8, R7, RZ, 0x3c, !PT ;  /* 0x0000000708047212 */ /* 0x000fe200078e3cff */
[----:B------:R-:W-:Y:S01]  /*0aa0*/  IMAD.IADD R222, R18, 0x1, -R222 ;  /* 0x0000000112de7824 */ /* 0x000fe200078e0ade */
[----:B------:R-:W-:Y:S01]  /*0ab0*/  ISETP.GE.AND P2, PT, R5, RZ, PT ;  /* 0x000000ff0500720c */ /* 0x000fe20003f46270 */
[----:B------:R-:W-:Y:S01]  /*0ac0*/  @!P3 VIADD R248, R248, 0x1 ;  /* 0x00000001f8f8b836 */ /* 0x000fe20000000000 */
[----:B------:R-:W-:-:S02]  /*0ad0*/  ISETP.NE.AND P4, PT, R2, RZ, PT ;  /* 0x000000ff0200720c */ /* 0x000fc40003f85270 */
[----:B------:R-:W-:Y:S02]  /*0ae0*/  SHF.R.S32.HI R9, RZ, 0x5, R0 ;  /* 0x00000005ff097819 */ /* 0x000fe40000011400 */
        /* <DEDUP_REMOVED lines=11> */
[----:B------:R-:W-:Y:S02]  /*0ba0*/  UIMAD UR12, UR12, UR4, URZ ;  /* 0x000000040c0c72a4 */ /* 0x000fe4000f8e023f */
[----:B------:R-:W-:Y:S02]  /*0bb0*/  UIMAD.WIDE.U32 UR30, UR11, UR4, UR30 ;  /* 0x000000040b1e72a5 */ /* 0x000fe4000f8e001e */
[----:B------:R-:W-:-:S04]  /*0bc0*/  UIMAD UR5, UR11, UR5, UR12 ;  /* 0x000000050b0572a4 */ /* 0x000fc8000f8e020c */
[----:B------:R-:W-:Y:S01]  /*0bd0*/  UIADD3 UR29, UR31, UR5, URZ ;  /* 0x000000051f1d7290 */ /* 0x000fe2000fffe03f */
[----:B------:R-:W-:-:S11]  /*0be0*/  UMOV UR4, UR30 ;  /* 0x0000001e00047c82 */ /* 0x000fd60008000000 */
.L_x_61:
[----:B------:R-:W-:Y:S01]  /*0bf0*/  IMAD R3, R19, UR8, RZ ;  /* 0x0000000813037c24 */ /* 0x000fe2000f8e02ff */
[----:B------:R-:W1:Y:S01]  /*0c00*/  S2UR UR27, SR_CgaCtaId ;  /* 0x00000000001b79c3 */ /* 0x000e620000008800 */
[----:B------:R-:W-:Y:S01]  /*0c10*/  IMAD.WIDE.U32 R6, R18, UR8, R42 ;  /* 0x0000000812067c25 */ /* 0x000fe2000f8e002a */
[----:B------:R-:W-:Y:S01]  /*0c20*/  @P5 IADD3 R248, R248, 0x1, RZ ;  /* 0x00000001f8f85810 */ /* 0x000fe20007ffe0ff */
[----:B------:R-:W-:Y:S01]  /*0c30*/  BSSY B0, `(.L_x_62) ;  /* 0x0000052000007945 */ /* 0x000fe20003800000 */
[----:B------:R-:W-:Y:S01]  /*0c40*/  LEA R222, R9, R222, 0x3 ;  /* 0x000000de09de7211 */ /* 0x000fe200078e18ff */
[----:B------:R-:W-:Y:S01]  /*0c50*/  IMAD R3, R18, UR9, R3 ;  /* 0x0000000912037c24 */ /* 0x000fe2000f8e0203 */
[----:B------:R-:W-:Y:S01]  /*0c60*/  IADD3 R224, P1, R6, UR28, RZ ;  /* 0x0000001c06e07c10 */ /* 0x000fe2000ff3e0ff */
[----:B------:R-:W-:Y:S01]  /*0c70*/  IMAD.WIDE R14, R14, 0x80, R18 ;  /* 0x000000800e0e7825 */ /* 0x000fe200078e0212 */
[----:B------:R-:W-:Y:S02]  /*0c80*/  @!P2 IADD3 R248, -R248, RZ, RZ ;  /* 0x000000fff8f8a210 */ /* 0x000fe40007ffe1ff */
[----:B------:R-:W-:Y:S01]  /*0c90*/  IADD3.X R225, R7, UR13, R3, P1, !PT ;  /* 0x0000000d07e17c10 */ /* 0x000fe20008ffe403 */
[C---:B------:R-:W-:Y:S01]  /*0ca0*/  IMAD.WIDE.U32 R6, R18.reuse, UR6, R42 ;  /* 0x0000000612067c25 */ /* 0x040fe2000f8e002a */
[----:B------:R-:W-:Y:S01]  /*0cb0*/  @!P4 LOP3.LUT R248, RZ, R2, RZ, 0x33, !PT ;  /* 0x00000002fff8c212 */ /* 0x000fe200078e33ff */
[----:B------:R-:W-:Y:S01]  /*0cc0*/  ULDC.64 UR12, c[0x0][0x260] ;  /* 0x00009800000c7ab9 */ /* 0x000fe20000000a00 */
[----:B------:R-:W-:Y:S01]  /*0cd0*/  IADD3 R8, R18, 0x20, RZ ;  /* 0x0000002012087810 */ /* 0x000fe20007ffe0ff */
[----:B------:R-:W-:Y:S01]  /*0ce0*/  IMAD R3, R19, UR6, RZ ;  /* 0x0000000613037c24 */ /* 0x000fe2000f8e02ff */
[----:B------:R-:W-:Y:S01]  /*0cf0*/  IADD3 R234, P2, R6, UR4, RZ ;  /* 0x0000000406ea7c10 */ /* 0x000fe2000ff5e0ff */
[----:B------:R-:W-:Y:S01]  /*0d00*/  IMAD.U32 R222, R222, 0x20, R4 ;  /* 0x00000020dede7824 */ /* 0x000fe200078e0004 */
[----:B------:R-:W-:Y:S01]  /*0d10*/  IADD3 R4, P1, R42, UR18, RZ ;  /* 0x000000122a047c10 */ /* 0x000fe2000ff3e0ff */
[C---:B------:R-:W-:Y:S01]  /*0d20*/  IMAD R2, R18.reuse, UR7, R3 ;  /* 0x0000000712027c24 */ /* 0x040fe2000f8e0203 */
[----:B------:R-:W-:Y:S01]  /*0d30*/  ULDC.64 UR4, c[0x0][0x258] ;  /* 0x0000960000047ab9 */ /* 0x000fe20000000a00 */
[----:B------:R-:W-:Y:S01]  /*0d40*/  UIADD3 UR18, UR19, -0x1, URZ ;  /* 0xffffffff13127890 */ /* 0x000fe2000fffe03f */
[----:B------:R-:W-:Y:S01]  /*0d50*/  IADD3.X R5, R43, UR10, RZ, P1, !PT ;  /* 0x0000000a2b057c10 */ /* 0x000fe20008ffe4ff */
[----:B------:R-:W-:Y:S01]  /*0d60*/  UIMAD UR26, UR26, UR4, URZ ;  /* 0x000000041a1a72a4 */ /* 0x000fe2000f8e023f */
[----:B------:R-:W-:Y:S01]  /*0d70*/  IADD3.X R235, R7, UR29, R2, P2, !PT ;  /* 0x0000001d07eb7c10 */ /* 0x000fe200097fe402 */
[----:B------:R-:W-:Y:S01]  /*0d80*/  IMAD.U32 R6, RZ, RZ, UR4 ;  /* 0x00000004ff067e24 */ /* 0x000fe2000f8e00ff */
[----:B------:R-:W-:Y:S01]  /*0d90*/  SHF.R.S32.HI R2, RZ, 0x1f, R248 ;  /* 0x0000001fff027819 */ /* 0x000fe200000114f8 */
[----:B------:R-:W-:Y:S01]  /*0da0*/  ULDC.64 UR10, c[0x0][0x268] ;  /* 0x00009a00000a7ab9 */ /* 0x000fe20000000a00 */
[----:B------:R-:W-:Y:S01]  /*0db0*/  ISETP.GE.AND P2, PT, R18, UR14, PT ;  /* 0x0000000e12007c0c */ /* 0x000fe2000bf46270 */
[----:B------:R-:W-:Y:S01]  /*0dc0*/  IMAD.WIDE.U32 R234, R248, UR10, R234 ;  /* 0x0000000af8ea7c25 */ /* 0x000fe2000f8e00ea */
[----:B------:R-:W-:Y:S01]  /*0dd0*/  UIMAD UR5, UR25, UR5, UR26 ;  /* 0x00000005190572a4 */ /* 0x000fe2000f8e021a */
[----:B------:R-:W-:-:S02]  /*0de0*/  ISETP.GE.AND P1, PT, R8, UR14, PT ;  /* 0x0000000e08007c0c */ /* 0x000fc4000bf26270 */
[----:B------:R-:W-:Y:S01]  /*0df0*/  IMAD R226, R2, UR12, RZ ;  /* 0x0000000c02e27c24 */ /* 0x000fe2000f8e02ff */
[----:B------:R-:W-:Y:S01]  /*0e00*/  LEA.HI R16, R16, R124, RZ, 0x4 ;  /* 0x0000007c10107211 */ /* 0x000fe200078f20ff */
[----:B------:R-:W-:Y:S01]  /*0e10*/  IMAD R2, R2, UR10, RZ ;  /* 0x0000000a02027c24 */ /* 0x000fe2000f8e02ff */
[----:B------:R-:W-:Y:S01]  /*0e20*/  UMOV UR10, 0x400 ;  /* 0x00000400000a7882 */ /* 0x000fe20000000000 */
[----:B------:R-:W-:Y:S01]  /*0e30*/  IMAD.WIDE.U32 R6, R6, UR25, R4 ;  /* 0x0000001906067c25 */ /* 0x000fe2000f8e0004 */
[----:B-1----:R-:W-:Y:S01]  /*0e40*/  ULEA UR4, UR27, UR10, 0x18 ;  /* 0x0000000a1b047291 */ /* 0x002fe2000f8ec03f */
[----:B------:R-:W-:Y:S02]  /*0e50*/  LOP3.LUT R0, R0, 0xffffffe0, RZ, 0xc0, !PT ;  /* 0xffffffe000007812 */ /* 0x000fe400078ec0ff */
[----:B------:R-:W-:Y:S01]  /*0e60*/  IMAD.WIDE.U32 R224, R248, UR12, R224 ;  /* 0x0000000cf8e07c25 */ /* 0x000fe2000f8e00e0 */
[----:B------:R-:W-:Y:S01]  /*0e70*/  UIMAD UR12, UR18, -0x40, UR24 ;  /* 0xffffffc0120c78a4 */ /* 0x000fe2000f8e0218 */
[----:B------:R-:W-:-:S02]  /*0e80*/  IADD3 R40, R42, 0x40, RZ ;  /* 0x000000402a287810 */ /* 0x000fc40007ffe0ff */
[----:B------:R-:W-:Y:S01]  /*0e90*/  IMAD R226, R248, UR13, R226 ;  /* 0x0000000df8e27c24 */ /* 0x000fe2000f8e02e2 */
[----:B------:R-:W-:Y:S01]  /*0ea0*/  LEA R222, R222, UR4, 0x1 ;  /* 0x00000004dede7c11 */ /* 0x000fe2000f8e08ff */
[----:B------:R-:W-:Y:S01]  /*0eb0*/  IMAD R248, R248, UR11, R2 ;  /* 0x0000000bf8f87c24 */ /* 0x000fe2000f8e0202 */
[----:B------:R-:W-:Y:S01]  /*0ec0*/  ISETP.GE.AND P6, PT, R18, UR12, PT ;  /* 0x0000000c12007c0c */ /* 0x000fe2000bfc6270 */
[----:B------:R-:W-:Y:S02]  /*0ed0*/  VIADD R13, R7, UR5 ;  /* 0x00000005070d7c36 */ /* 0x000fe40008000000 */
[----:B------:R-:W-:Y:S01]  /*0ee0*/  VIADD R41, R42, 0x20 ;  /* 0x000000202a297836 */ /* 0x000fe20000000000 */
[----:B------:R-:W-:Y:S09]  /*0ef0*/  @P2 BRA `(.L_x_63) ;  /* 0x0000000000942947 */ /* 0x000ff20003800000 */
[----:B------:R-:W-:Y:S01]  /*0f00*/  ULDC UR5, c[0x0][0x2d0] ;  /* 0x0000b40000057ab9 */ /* 0x000fe20000000800 */
[----:B------:R-:W-:Y:S01]  /*0f10*/  ULDC.64 UR10, c[0x0][0x240] ;  /* 0x00009000000a7ab9 */ /* 0x000fe20000000a00 */
[----:B------:R-:W-:Y:S01]  /*0f20*/  ISETP.GE.AND P5, PT, R42, UR5, PT ;  /* 0x000000052a007c0c */ /* 0x000fe2000bfa6270 */
[----:B------:R-:W-:Y:S01]  /*0f30*/  IMAD R10, R15, UR10, RZ ;  /* 0x0000000a0f0a7c24 */ /* 0x000fe2000f8e02ff */
[----:B------:R-:W-:Y:S01]  /*0f40*/  ISETP.GE.AND P4, PT, R41, UR5, PT ;  /* 0x0000000529007c0c */ /* 0x000fe2000bf86270 */
[----:B------:R-:W-:Y:S01]  /*0f50*/  IMAD.MOV.U32 R12, RZ, RZ, R6 ;  /* 0x000000ffff0c7224 */ /* 0x000fe200078e0006 */
[----:B------:R-:W-:Y:S01]  /*0f60*/  ISETP.GE.AND P3, PT, R40, UR5, PT ;  /* 0x0000000528007c0c */ /* 0x000fe2000bf66270 */
[C---:B------:R-:W-:Y:S02]  /*0f70*/  IMAD R10, R14.reuse, UR11, R10 ;  /* 0x0000000b0e0a7c24 */ /* 0x040fe4000f8e020a */
[----:B------:R-:W-:-:S04]  /*0f80*/  IMAD.WIDE.U32 R20, R14, UR10, R12 ;  /* 0x0000000a0e147c25 */ /* 0x000fc8000f8e000c */
[----:B------:R-:W-:Y:S02]  /*0f90*/  IMAD.IADD R10, R21, 0x1, R10 ;  /* 0x00000001150a7824 */ /* 0x000fe400078e020a */
[----:B------:R-:W1:Y:S01]  /*0fa0*/  @!P5 LDC.64 R4, c[0x0][0x210] ;  /* 0x00008400ff04db82 */ /* 0x000e620000000a00 */
[----:B------:R2:W-:Y:S04]  /*0fb0*/  @P5 STS [R222], RZ ;  /* 0x000000ffde005388 */ /* 0x0005e80000000800 */
[----:B------:R2:W-:Y:S03]  /*0fc0*/  @P5 STS [R222+0x4], RZ ;  /* 0x000004ffde005388 */ /* 0x0005e60000000800 */
[----:B------:R-:W3:Y:S01]  /*0fd0*/  @!P4 LDC.64 R2, c[0x0][0x210] ;  /* 0x00008400ff02cb82 */ /* 0x000ee20000000a00 */
[----:B------:R2:W-:Y:S01]  /*0fe0*/  @P5 STS.64 [R222+0x8], RZ ;  /* 0x000008ffde005388 */ /* 0x0005e20000000a00 */
[----:B-1----:R-:W-:-:S04]  /*0ff0*/  @!P5 LEA R4, P2, R20, R4, 0x1 ;  /* 0x000000041404d211 */ /* 0x002fc800078408ff */
[C---:B------:R-:W-:Y:S02]  /*1000*/  @!P5 LEA.HI.X R5, R20.reuse, R5, R10, 0x1, P2 ;  /* 0x000000051405d211 */ /* 0x040fe400010f0c0a */
[----:B---3--:R-:W-:-:S03]  /*1010*/  @!P4 LEA R2, P2, R20, R2, 0x1 ;  /* 0x000000021402c211 */ /* 0x008fc600078408ff */
[----:B------:R-:W-:Y:S01]  /*1020*/  @!PT LDS RZ, [RZ] ;  /* 0x00000000fffff984 */ /* 0x000fe20000000800 */
[----:B------:R-:W-:Y:S01]  /*1030*/  @!PT LDS RZ, [RZ] ;  /* 0x00000000fffff984 */ /* 0x000fe20000000800 */
[----:B------:R-:W-:Y:S01]  /*1040*/  @!PT LDS RZ, [RZ] ;  /* 0x00000000fffff984 */ /* 0x000fe20000000800 */
[----:B------:R2:W-:Y:S01]  /*1050*/  @!P5 LDGSTS.E.BYPASS.LTC128B.128 [R222], desc[UR22][R4.64] ;  /* 0x0000000004dedfae */ /* 0x0005e2000b901d56 */
[----:B------:R-:W-:-:S03]  /*1060*/  @!P4 LEA.HI.X R3, R20, R3, R10, 0x1, P2 ;  /* 0x000000031403c211 */ /* 0x000fc600010f0c0a */
[----:B------:R2:W-:Y:S04]  /*1070*/  @P4 STS.128 [R222+0x2000], RZ ;  /* 0x002000ffde004388 */ /* 0x0005e80000000c00 */
[----:B------:R-:W-:Y:S01]  /*1080*/  @!PT LDS RZ, [RZ] ;  /* 0x00000000fffff984 */ /* 0x000fe20000000800 */
[----:B------:R-:W-:Y:S01]  /*1090*/  @!PT LDS RZ, [RZ] ;  /* 0x00000000fffff984 */ /* 0x000fe20000000800 */
[----:B------:R-:W-:Y:S01]  /*10a0*/  @!PT LDS RZ, [RZ] ;  /* 0x00000000fffff984 */ /* 0x000fe20000000800 */
[----:B------:R2:W-:Y:S04]  /*10b0*/  @!P4 LDGSTS.E.BYPASS.LTC128B.128 [R222+0x2000], desc[UR22][R2.64+0x40] ;  /* 0x0200004002decfae */ /* 0x0005e8000b901d56 */
[----:B------:R2:W-:Y:S01]  /*10c0*/  @P3 STS.128 [R222+0x4000], RZ ;  /* 0x004000ffde003388 */ /* 0x0005e20000000c00 */
[----:B------:R-:W-:Y:S05]  /*10d0*/  @P3 BRA `(.L_x_63) ;  /* 0x00000000001c3947 */ /* 0x000fea0003800000 */
[----:B------:R-:W-:Y:S02]  /*10e0*/  ULDC.64 UR10, c[0x0][0x210] ;  /* 0x00008400000a7ab9 */ /* 0x000fe40000000a00 */
[----:B--2---:R-:W-:-:S04]  /*10f0*/  LEA R2, P2, R20, UR10, 0x1 ;  /* 0x0000000a14027c11 */ /* 0x004fc8000f8408ff */
[----:B------:R-:W-:-:S05]  /*1100*/  LEA.HI.X R3, R20, UR11, R10, 0x1, P2 ;  /* 0x0000000b14037c11 */ /* 0x000fca00090f0c0a */
[----:B------:R-:W-:Y:S01]  /*1110*/  @!PT LDS RZ, [RZ] ;  /* 0x00000000fffff984 */ /* 0x000fe20000000800 */
[----:B------:R-:W-:Y:S01]  /*1120*/  @!PT LDS RZ, [RZ] ;  /* 0x00000000fffff984 */ /* 0x000fe20000000800 */
[----:B------:R-:W-:Y:S01]  /*1130*/  @!PT LDS RZ, [RZ] ;  /* 0x00000000fffff984 */ /* 0x000fe20000000800 */
[----:B------:R1:W-:Y:S04]  /*1140*/  LDGSTS.E.BYPASS.LTC128B.128 [R222+0x4000], desc[UR22][R2.64+0x80] ;  /* 0x0400008002de7fae */ /* 0x0003e8000b901d56 */
.L_x_63:
[----:B------:R-:W-:Y:S05]  /*1150*/  BSYNC B0 ;  /* 0x0000000000007941 */ /* 0x000fea0003800000 */
.L_x_62:
[----:B------:R-:W-:Y:S01]  /*1160*/  SHF.R.S32.HI R20, RZ, 0x4, R16 ;  /* 0x00000004ff147819 */ /* 0x000fe20000011410 */
[----:B------:R-:W-:Y:S01]  /*1170*/  BSSY B0, `(.L_x_64) ;  /* 0x000002c000007945 */ /* 0x000fe20003800000 */
[----:B------:R-:W-:Y:S01]  /*1180*/  ISETP.GE.AND P5, PT, R18, UR12, PT ;  /* 0x0000000c12007c0c */ /* 0x000fe2000bfa6270 */
[----:B------:R-:W-:Y:S01]  /*1190*/  IMAD.IADD R0, R124, 0x1, -R0 ;  /* 0x000000017c007824 */ /* 0x000fe200078e0a00 */
[----:B------:R-:W-:Y:S01]  /*11a0*/  LEA.HI R19, R16, R20, RZ, 0x1 ;  /* 0x0000001410137211 */ /* 0x000fe200078f08ff */
[----:B------:R-:W-:Y:S01]  /*11b0*/  VIADD R21, R18, 0x60 ;  /* 0x0000006012157836 */ /* 0x000fe20000000000 */
[----:B------:R-:W-:Y:S09]  /*11c0*/  @P1 BRA `(.L_x_65) ;  /* 0x0000000000981947 */ /* 0x000ff20003800000 */
[----:B------:R-:W-:Y:S01]  /*11d0*/  ULDC UR5, c[0x0][0x2d0] ;  /* 0x0000b40000057ab9 */ /* 0x000fe20000000800 */
[----:B------:R-:W-:Y:S01]  /*11e0*/  IADD3 R18, P1, R14, 0x20, RZ ;  /* 0x000000200e127810 */ /* 0x000fe20007f3e0ff */
[----:B------:R-:W-:Y:S01]  /*11f0*/  ULDC.64 UR10, c[0x0][0x240] ;  /* 0x00009000000a7ab9 */ /* 0x000fe20000000a00 */
[----:B------:R-:W-:Y:S01]  /*1200*/  ISETP.GE.AND P4, PT, R42, UR5, PT ;  /* 0x000000052a007c0c */ /* 0x000fe2000bf86270 */
[----:B------:R-:W-:Y:S01]  /*1210*/  IMAD.MOV.U32 R22, RZ, RZ, R6 ;  /* 0x000000ffff167224 */ /* 0x000fe200078e0006 */
[----:B------:R-:W-:Y:S01]  /*1220*/  ISETP.GE.AND P3, PT, R41, UR5, PT ;  /* 0x0000000529007c0c */ /* 0x000fe2000bf66270 */
[----:B------:R-:W-:Y:S01]  /*1230*/  IMAD.X R10, RZ, RZ, R15, P1 ;  /* 0x000000ffff0a7224 */ /* 0x000fe200008e060f */
[----:B------:R-:W-:Y:S01]  /*1240*/  ISETP.GE.AND P1, PT, R40, UR5, PT ;  /* 0x0000000528007c0c */ /* 0x000fe2000bf26270 */
[----:B------:R-:W-:Y:S02]  /*1250*/  IMAD.MOV.U32 R23, RZ, RZ, R13 ;  /* 0x000000ffff177224 */ /* 0x000fe400078e000d */
[----:B------:R-:W-:-:S02]  /*1260*/  IMAD R10, R10, UR10, RZ ;  /* 0x0000000a0a0a7c24 */ /* 0x000fc4000f8e02ff */
[----:B------:R-:W-:-:S04]  /*1270*/  IMAD.WIDE.U32 R22, R18, UR10, R22 ;  /* 0x0000000a12167c25 */ /* 0x000fc8000f8e0016 */
[----:B--2---:R-:W2:Y:S01]  /*1280*/  @!P4 LDC.64 R4, c[0x0][0x210] ;  /* 0x00008400ff04cb82 */ /* 0x004ea20000000a00 */
[----:B------:R-:W-:Y:S01]  /*1290*/  IMAD R10, R18, UR11, R10 ;  /* 0x0000000b120a7c24 */ /* 0x000fe2000f8e020a */
[----:B------:R3:W-:Y:S03]  /*12a0*/  @P4 STS.128 [R222+0x800], RZ ;  /* 0x000800ffde004388 */ /* 0x0007e60000000c00 */
[----:B------:R-:W-:-:S03]  /*12b0*/  IMAD.IADD R10, R23, 0x1, R10 ;  /* 0x00000001170a7824 */ /* 0x000fc600078e020a */
[----:B-1----:R-:W1:Y:S01]  /*12c0*/  @!P3 LDC.64 R2, c[0x0][0x210] ;  /* 0x00008400ff02bb82 */ /* 0x002e620000000a00 */
[----:B--2---:R-:W-:-:S04]  /*12d0*/  @!P4 LEA R4, P2, R22, R4, 0x1 ;  /* 0x000000041604c211 */ /* 0x004fc800078408ff */
[C---:B------:R-:W-:Y:S02]  /*12e0*/  @!P4 LEA.HI.X R5, R22.reuse, R5, R10, 0x1, P2 ;  /* 0x000000051605c211 */ /* 0x040fe400010f0c0a */
[----:B-1----:R-:W-:-:S03]  /*12f0*/  @!P3 LEA R2, P2, R22, R2, 0x1 ;  /* 0x000000021602b211 */ /* 0x002fc600078408ff */
[----:B------:R-:W-:Y:S01]  /*1300*/  @!PT LDS RZ, [RZ] ;  /* 0x00000000fffff984 */ /* 0x000fe20000000800 */
[----:B------:R-:W-:Y:S01]  /*1310*/  @!PT LDS RZ, [RZ] ;  /* 0x00000000fffff984 */ /* 0x000fe20000000800 */
[----:B------:R-:W-:Y:S01]  /*1320*/  @!PT LDS RZ, [RZ] ;  /* 0x00000000fffff984 */ /* 0x000fe20000000800 */
[----:B------:R3:W-:Y:S01]  /*1330*/  @!P4 LDGSTS.E.BYPASS.LTC128B.128 [R222+0x800], desc[UR22][R4.64] ;  /* 0x0080000004decfae */ /* 0x0007e2000b901d56 */
        /* <DEDUP_REMOVED lines=9> */
[----:B---3--:R-:W-:-:S04]  /*13d0*/  LEA R2, P1, R22, UR10, 0x1 ;  /* 0x0000000a16027c11 */ /* 0x008fc8000f8208ff */
[----:B------:R-:W-:-:S05]  /*13e0*/  LEA.HI.X R3, R22, UR11, R10, 0x1, P1 ;  /* 0x0000000b16037c11 */ /* 0x000fca00088f0c0a */
[----:B------:R-:W-:Y:S01]  /*13f0*/  @!PT LDS RZ, [RZ] ;  /* 0x00000000fffff984 */ /* 0x000fe20000000800 */
[----:B------:R-:W-:Y:S01]  /*1400*/  @!PT LDS RZ, [RZ] ;  /* 0x00000000fffff984 */ /* 0x000fe20000000800 */
[----:B------:R-:W-:Y:S01]  /*1410*/  @!PT LDS RZ, [RZ] ;  /* 0x00000000fffff984 */ /* 0x000fe20000000800 */
[----:B------:R4:W-:Y:S04]  /*1420*/  LDGSTS.E.BYPASS.LTC128B.128 [R222+0x4800], desc[UR22][R2.64+0x80] ;  /* 0x0480008002de7fae */ /* 0x0009e8000b901d56 */
.L_x_65:
[----:B------:R-:W-:Y:S05]  /*1430*/  BSYNC B0 ;  /* 0x0000000000007941 */ /* 0x000fea0003800000 */
.L_x_64:
[----:B------:R-:W-:Y:S01]  /*1440*/  LOP3.LUT R10, R19, 0xfffffffe, RZ, 0xc0, !PT ;  /* 0xfffffffe130a7812 */ /* 0x000fe200078ec0ff */
[----:B------:R-:W-:Y:S01]  /*1450*/  BSSY B0, `(.L_x_66) ;  /* 0x000002e000007945 */ /* 0x000fe20003800000 */
[----:B-1234-:R-:W-:Y:S02]  /*1460*/  SHF.R.S32.HI R2, RZ, 0x1f, R0 ;  /* 0x0000001fff027819 */ /* 0x01efe40000011400 */
[----:B------:R-:W-:Y:S01]  /*1470*/  ISETP.GE.AND P4, PT, R21, UR14, PT ;  /* 0x0000000e15007c0c */ /* 0x000fe2000bf86270 */
[----:B------:R-:W-:Y:S01]  /*1480*/  IMAD.IADD R10, R20, 0x1, -R10 ;  /* 0x00000001140a7824 */ /* 0x000fe200078e0a0a */
[----:B------:R-:W-:Y:S02]  /*1490*/  LEA.HI R0, R2, R0, RZ, 0x2 ;  /* 0x0000000002007211 */ /* 0x000fe400078f10ff */
[----:B------:R-:W-:Y:S02]  /*14a0*/  LOP3.LUT R16, R16, 0xfffffff0, RZ, 0xc0, !PT ;  /* 0xfffffff010107812 */ /* 0x000fe400078ec0ff */
[----:B------:R-:W-:Y:S01]  /*14b0*/  LOP3.LUT R17, R17, 0xfffffff8, RZ, 0xc0, !PT ;  /* 0xfffffff811117812 */ /* 0x000fe200078ec0ff */
[----:B------:R-:W-:Y:S06]  /*14c0*/  @P0 BRA `(.L_x_67) ;  /* 0x0000000000980947 */ /* 0x000fec0003800000 */
        /* <DEDUP_REMOVED lines=11> */
[----:B------:R-:W1:Y:S01]  /*1580*/  @!P3 LDC.64 R4, c[0x0][0x210] ;  /* 0x00008400ff04bb82 */ /* 0x000e620000000a00 */
[----:B------:R-:W-:Y:S01]  /*1590*/  IMAD R18, R19, UR11, R18 ;  /* 0x0000000b13127c24 */ /* 0x000fe2000f8e0212 */
[----:B------:R2:W-:Y:S03]  /*15a0*/  @P3 STS.128 [R222+0x1000], RZ ;  /* 0x001000ffde003388 */ /* 0x0005e60000000c00 */
[----:B------:R-:W-:-:S03]  /*15b0*/  IMAD.IADD R18, R21, 0x1, R18 ;  /* 0x0000000115127824 */ /* 0x000fc600078e0212 */
[----:B------:R-:W3:Y:S01]  /*15c0*/  @!P2 LDC.64 R2, c[0x0][0x210] ;  /* 0x00008400ff02ab82 */ /* 0x000ee20000000a00 */
[----:B-1----:R-:W-:-:S04]  /*15d0*/  @!P3 LEA R4, P1, R20, R4, 0x1 ;  /* 0x000000041404b211 */ /* 0x002fc800078208ff */
[C---:B------:R-:W-:Y:S02]  /*15e0*/  @!P3 LEA.HI.X R5, R20.reuse, R5, R18, 0x1, P1 ;  /* 0x000000051405b211 */ /* 0x040fe400008f0c12 */
[----:B---3--:R-:W-:-:S03]  /*15f0*/  @!P2 LEA R2, P1, R20, R2, 0x1 ;  /* 0x000000021402a211 */ /* 0x008fc600078208ff */
        /* <DEDUP_REMOVED lines=19> */
.L_x_67:
[----:B------:R-:W-:Y:S05]  /*1730*/  BSYNC B0 ;  /* 0x0000000000007941 */ /* 0x000fea0003800000 */
.L_x_66:
[----:B------:R-:W-:Y:S04]  /*1740*/  BSSY B0, `(.L_x_68) ;  /* 0x0000028000007945 */ /* 0x000fe80003800000 */
[----:B------:R-:W-:Y:S05]  /*1750*/  @P4 BRA `(.L_x_69) ;  /* 0x0000000000984947 */ /* 0x000fea0003800000 */
        /* <DEDUP_REMOVED lines=38> */
.L_x_69:
[----:B------:R-:W-:Y:S05]  /*19c0*/  BSYNC B0 ;  /* 0x0000000000007941 */ /* 0x000fea0003800000 */
.L_x_68:
[C---:B------:R-:W-:Y:S01]  /*19d0*/  IMAD.IADD R123, R124.reuse, 0x1, -R16 ;  /* 0x000000017c7b7824 */ /* 0x040fe200078e0a10 */
[----:B------:R-:W-:Y:S01]  /*19e0*/  USHF.L.U32 UR26, UR8, 0x6, URZ ;  /* 0x00000006081a7899 */ /* 0x000fe2000800063f */
[----:B--23--:R-:W-:Y:S01]  /*19f0*/  IMAD.IADD R4, R124, 0x1, -R17 ;  /* 0x000000017c047824 */ /* 0x00cfe200078e0a11 */
[----:B------:R-:W-:Y:S01]  /*1a00*/  USHF.L.U64.HI UR25, UR8, 0x6, UR9 ;  /* 0x0000000608197899 */ /* 0x000fe20008010209 */
[----:B------:R-:W-:Y:S01]  /*1a10*/  IMAD.IADD R227, R225, 0x1, R226 ;  /* 0x00000001e1e37824 */ /* 0x000fe200078e02e2 */
[----:B------:R-:W-:Y:S01]  /*1a20*/  LEA.HI R6, R123, R123, RZ, 0x1 ;  /* 0x0000007b7b067211 */ /* 0x000fe200078f08ff */
[----:B------:R-:W-:Y:S01]  /*1a30*/  USHF.R.S32.HI UR28, URZ, 0x1f, UR18 ;  /* 0x0000001f3f1c7899 */ /* 0x000fe20008011412 */
[----:B------:R-:W-:Y:S01]  /*1a40*/  IMAD.U32 R120, RZ, RZ, UR26 ;  /* 0x0000001aff787e24 */ /* 0x000fe2000f8e00ff */
[----:B------:R-:W-:Y:S01]  /*1a50*/  UIMAD UR5, UR25, UR18, URZ ;  /* 0x00000012190572a4 */ /* 0x000fe2000f8e023f */
[----:B-1--4-:R-:W-:Y:S01]  /*1a60*/  SHF.R.S32.HI R2, RZ, 0x1, R6 ;  /* 0x00000001ff027819 */ /* 0x012fe20000011406 */
[----:B------:R-:W-:Y:S01]  /*1a70*/  IMAD.MOV.U32 R226, RZ, RZ, R224 ;  /* 0x000000ffffe27224 */ /* 0x000fe200078e00e0 */
[----:B------:R-:W-:Y:S01]  /*1a80*/  SHF.R.S32.HI R7, RZ, 0x1f, R6 ;  /* 0x0000001fff077819 */ /* 0x000fe20000011406 */
[----:B------:R-:W-:Y:S01]  /*1a90*/  UIMAD UR5, UR28, UR26, UR5 ;  /* 0x0000001a1c0572a4 */ /* 0x000fe2000f8e0205 */
[----:B------:R-:W-:Y:S01]  /*1aa0*/  LEA.HI R15, R4, R4, RZ, 0x1 ;  /* 0x00000004040f7211 */ /* 0x000fe200078f08ff */
[----:B------:R-:W-:Y:S01]  /*1ab0*/  IMAD.WIDE.U32 R16, R120, UR18, R226 ;  /* 0x0000001278107c25 */ /* 0x000fe2000f8e00e2 */
[----:B------:R-:W-:Y:S01]  /*1ac0*/  LEA.HI R7, R7, R2, RZ, 0x2 ;  /* 0x0000000207077211 */ /* 0x000fe200078f10ff */
[----:B------:R-:W-:Y:S01]  /*1ad0*/  BSSY B0, `(.L_x_70) ;  /* 0x000002e000007945 */ /* 0x000fe20003800000 */
[----:B------:R-:W-:Y:S01]  /*1ae0*/  SHF.R.S32.HI R5, RZ, 0x2, R0 ;  /* 0x00000002ff057819 */ /* 0x000fe20000011400 */
[----:B------:R-:W-:Y:S01]  /*1af0*/  VIADD R13, R17, UR5 ;  /* 0x00000005110d7c36 */ /* 0x000fe20008000000 */
[----:B------:R-:W-:-:S02]  /*1b00*/  SHF.R.S32.HI R12, RZ, 0x1f, R123 ;  /* 0x0000001fff0c7819 */ /* 0x000fc4000001147b */
[----:B------:R-:W-:Y:S02]  /*1b10*/  LOP3.LUT R6, R6, 0x7fffffe, RZ, 0xc0, !PT ;  /* 0x07fffffe06067812 */ /* 0x000fe400078ec0ff */
[----:B------:R-:W-:Y:S02]  /*1b20*/  LOP3.LUT R14, R15, 0x7fffffe, RZ, 0xc0, !PT ;  /* 0x07fffffe0f0e7812 */ /* 0x000fe400078ec0ff */
[----:B------:R-:W-:Y:S02]  /*1b30*/  LOP3.LUT R0, R7, 0xfffffffc, RZ, 0xc0, !PT ;  /* 0xfffffffc07007812 */ /* 0x000fe400078ec0ff */
[----:B------:R-:W-:Y:S01]  /*1b40*/  LEA R3, R9, UR21, 0x4 ;  /* 0x0000001509037c11 */ /* 0x000fe2000f8e20ff */
[----:B------:R-:W-:Y:S01]  /*1b50*/  IMAD.IADD R14, R4, 0x1, -R14 ;  /* 0x00000001040e7824 */ /* 0x000fe200078e0a0e */
[----:B------:R-:W-:Y:S01]  /*1b60*/  LEA.HI R12, R12, R123, RZ, 0x3 ;  /* 0x0000007b0c0c7211 */ /* 0x000fe200078f18ff */
[----:B------:R-:W-:Y:S01]  /*1b70*/  IMAD.IADD R123, R123, 0x1, -R6 ;  /* 0x000000017b7b7824 */ /* 0x000fe200078e0a06 */
[----:B------:R-:W-:Y:S01]  /*1b80*/  ISETP.GE.AND P0, PT, R8, UR12, PT ;  /* 0x0000000c08007c0c */ /* 0x000fe2000bf06270 */
[----:B------:R-:W-:Y:S01]  /*1b90*/  IMAD.IADD R2, R2, 0x1, -R0 ;  /* 0x0000000102027824 */ /* 0x000fe200078e0a00 */
[----:B------:R-:W-:Y:S01]  /*1ba0*/  IADD3 R3, R3, 0x1, R5 ;  /* 0x0000000103037810 */ /* 0x000fe20007ffe005 */
[----:B------:R-:W-:Y:S10]  /*1bb0*/  @P6 BRA `(.L_x_71) ;  /* 0x00000000007c6947 */ /* 0x000ff40003800000 */
[----:B------:R-:W-:Y:S02]  /*1bc0*/  ULDC UR5, c[0x0][0x2d0] ;  /* 0x0000b40000057ab9 */ /* 0x000fe40000000800 */
[----:B------:R-:W-:Y:S02]  /*1bd0*/  ISETP.GE.AND P4, PT, R42, UR5, PT ;  /* 0x000000052a007c0c */ /* 0x000fe4000bf86270 */
[----:B------:R-:W-:Y:S02]  /*1be0*/  ISETP.GE.AND P3, PT, R41, UR5, PT ;  /* 0x0000000529007c0c */ /* 0x000fe4000bf66270 */
[----:B------:R-:W-:-:S09]  /*1bf0*/  ISETP.GE.AND P1, PT, R40, UR5, PT ;  /* 0x0000000528007c0c */ /* 0x000fd2000bf26270 */
[----:B------:R-:W1:Y:S01]  /*1c00*/  @!P4 LDC.64 R6, c[0x0][0x218] ;  /* 0x00008600ff06cb82 */ /* 0x000e620000000a00 */
[----:B------:R2:W-:Y:S04]  /*1c10*/  @P4 STS [R222+0x6000], RZ ;  /* 0x006000ffde004388 */ /* 0x0005e80000000800 */
        /* <DEDUP_REMOVED lines=25> */
.L_x_71:
[----:B------:R-:W-:Y:S05]  /*1db0*/  BSYNC B0 ;  /* 0x0000000000007941 */ /* 0x000fea0003800000 */
.L_x_70:
[----:B------:R-:W-:Y:S01]  /*1dc0*/  USHF.L.U64.HI UR5, UR8, 0x5, UR9 ;  /* 0x0000000508057899 */ /* 0x000fe20008010209 */
[----:B------:R-:W-:Y:S01]  /*1dd0*/  BSSY B0, `(.L_x_72) ;  /* 0x0000023000007945 */ /* 0x000fe20003800000 */
[----:B------:R-:W-:Y:S01]  /*1de0*/  USHF.L.U32 UR13, UR8, 0x5, URZ ;  /* 0x00000005080d7899 */ /* 0x000fe2000800063f */
[----:B------:R-:W-:Y:S02]  /*1df0*/  SHF.R.S32.HI R0, RZ, 0x1, R15 ;  /* 0x00000001ff007819 */ /* 0x000fe4000001140f */
[----:B------:R-:W-:Y:S09]  /*1e00*/  @P0 BRA `(.L_x_73) ;  /* 0x00000000007c0947 */ /* 0x000ff20003800000 */
[----:B------:R-:W-:Y:S01]  /*1e10*/  ULDC UR10, c[0x0][0x2d0] ;  /* 0x0000b400000a7ab9 */ /* 0x000fe20000000800 */
[----:B------:R-:W-:Y:S02]  /*1e20*/  IADD3 R16, P0, R16, UR13, RZ ;  /* 0x0000000d10107c10 */ /* 0x000fe4000ff1e0ff */
[----:B------:R-:W-:Y:S02]  /*1e30*/  ISETP.GE.AND P3, PT, R42, UR10, PT ;  /* 0x0000000a2a007c0c */ /* 0x000fe4000bf66270 */
[----:B------:R-:W-:Y:S02]  /*1e40*/  ISETP.GE.AND P2, PT, R41, UR10, PT ;  /* 0x0000000a29007c0c */ /* 0x000fe4000bf46270 */
[----:B------:R-:W-:Y:S02]  /*1e50*/  IADD3.X R13, R13, UR5, RZ, P0, !PT ;  /* 0x000000050d0d7c10 */ /* 0x000fe400087fe4ff */
[----:B------:R-:W-:-:S07]  /*1e60*/  ISETP.GE.AND P0, PT, R40, UR10, PT ;  /* 0x0000000a28007c0c */ /* 0x000fce000bf06270 */
[----:B--2---:R-:W2:Y:S01]  /*1e70*/  @!P3 LDC.64 R6, c[0x0][0x218] ;  /* 0x00008600ff06bb82 */ /* 0x004ea20000000a00 */
[----:B------:R3:W-:Y:S07]  /*1e80*/  @P3 STS.128 [R222+0x6800], RZ ;  /* 0x006800ffde003388 */ /* 0x0007ee0000000c00 */
        /* <DEDUP_REMOVED lines=23> */
.L_x_73:
[----:B------:R-:W-:Y:S05]  /*2000*/  BSYNC B0 ;  /* 0x0000000000007941 */ /* 0x000fea0003800000 */
.L_x_72:
[----:B------:R-:W0:Y:S01]  /*2010*/  LDGDEPBAR ;  /* 0x00000000000079af */ /* 0x000e220000000000 */
[----:B-1234-:R-:W-:Y:S01]  /*2020*/  IMAD.SHL.U32 R4, R0, 0x40, RZ ;  /* 0x0000004000047824 */ /* 0x01efe200078e00ff */
[----:B------:R-:W-:Y:S01]  /*2030*/  LEA R14, R10, R14, 0x3 ;  /* 0x0000000e0a0e7211 */ /* 0x000fe200078e18ff */
[----:B------:R-:W-:Y:S01]  /*2040*/  IMAD.SHL.U32 R12, R12, 0x20, RZ ;  /* 0x000000200c0c7824 */ /* 0x000fe200078e00ff */
[----:B------:R-:W-:Y:S01]  /*2050*/  USHF.L.U64.HI UR21, UR6, 0x6, UR7 ;  /* 0x0000000606157899 */ /* 0x000fe20008010207 */
[----:B------:R-:W-:Y:S01]  /*2060*/  IMAD.SHL.U32 R5, R2, 0x40, RZ ;  /* 0x0000004002057824 */ /* 0x000fe200078e00ff */
[----:B------:R-:W-:Y:S01]  /*2070*/  LOP3.LUT R4, R4, 0xc0, RZ, 0xc0, !PT ;  /* 0x000000c004047812 */ /* 0x000fe200078ec0ff */
[----:B------:R-:W-:Y:S01]  /*2080*/  IMAD.SHL.U32 R11, R11, 0x8, RZ ;  /* 0x000000080b0b7824 */ /* 0x000fe200078e00ff */
[----:B------:R-:W-:Y:S01]  /*2090*/  LOP3.LUT R122, R12, 0xffffff00, RZ, 0xc0, !PT ;  /* 0xffffff000c7a7812 */ /* 0x000fe200078ec0ff */
[----:B------:R-:W-:Y:S01]  /*20a0*/  IMAD.SHL.U32 R10, R10, 0x8, RZ ;  /* 0x000000080a0a7824 */ /* 0x000fe200078e00ff */
[----:B------:R-:W-:Y:S01]  /*20b0*/  LOP3.LUT R5, R5, 0xc0, RZ, 0xc0, !PT ;  /* 0x000000c005057812 */ /* 0x000fe200078ec0ff */
[----:B------:R-:W-:Y:S01]  /*20c0*/  USHF.L.U32 UR27, UR6, 0x6, URZ ;  /* 0x00000006061b7899 */ /* 0x000fe2000800063f */
[----:B------:R-:W-:Y:S01]  /*20d0*/  LOP3.LUT R11, R4, 0x8, R11, 0xf8, !PT ;  /* 0x00000008040b7812 */ /* 0x000fe200078ef80b */
[----:B------:R-:W-:Y:S01]  /*20e0*/  IMAD R9, R9, 0x200, R122 ;  /* 0x0000020009097824 */ /* 0x000fe200078e027a */
[----:B------:R-:W-:Y:S01]  /*20f0*/  SHF.R.U32.HI R4, RZ, 0x3, R4 ;  /* 0x00000003ff047819 */ /* 0x000fe20000011604 */
[----:B------:R-:W-:Y:S01]  /*2100*/  UIMAD UR10, UR21, UR18, URZ ;  /* 0x00000012150a72a4 */ /* 0x000fe2000f8e023f */
[----:B------:R-:W-:Y:S01]  /*2110*/  LOP3.LUT R10, R5, 0x8, R10, 0xf8, !PT ;  /* 0x00000008050a7812 */ /* 0x000fe200078ef80a */
[----:B------:R-:W-:Y:S01]  /*2120*/  BSSY B0, `(.L_x_74) ;  /* 0x0000039000007945 */ /* 0x000fe20003800000 */
[----:B------:R-:W-:Y:S01]  /*2130*/  SHF.R.U32.HI R121, RZ, 0x3, R5 ;  /* 0x00000003ff797819 */ /* 0x000fe20000011605 */
[----:B------:R-:W-:Y:S01]  /*2140*/  UIMAD UR10, UR28, UR27, UR10 ;  /* 0x0000001b1c0a72a4 */ /* 0x000fe2000f8e020a */
[----:B------:R-:W-:Y:S01]  /*2150*/  LOP3.LUT R11, R11, R4, RZ, 0x3c, !PT ;  /* 0x000000040b0b7212 */ /* 0x000fe200078e3cff */
[----:B------:R-:W-:Y:S01]  /*2160*/  IMAD.U32 R4, RZ, RZ, UR24 ;  /* 0x00000018ff047e24 */ /* 0x000fe2000f8e00ff */
[----:B------:R-:W-:Y:S01]  /*2170*/  IADD3 R249, R235, R248, RZ ;  /* 0x000000f8ebf97210 */ /* 0x000fe20007ffe0ff */
[----:B------:R-:W-:-:S04]  /*2180*/  DEPBAR.LE SB0, 0x0 ;  /* 0x000080000000791a */ /* 0x000fc80000000000 */
[----:B------:R-:W-:Y:S01]  /*2190*/  BAR.SYNC.DEFER_BLOCKING 0x0 ;  /* 0x0000000000007b1d */ /* 0x000fe20000010000 */
[----:B------:R-:W-:Y:S01]  /*21a0*/  LOP3.LUT R121, R10, R121, RZ, 0x3c, !PT ;  /* 0x000000790a797212 */ /* 0x000fe200078e3cff */
[----:B------:R-:W-:Y:S01]  /*21b0*/  IMAD.U32 R10, RZ, RZ, UR18 ;  /* 0x00000012ff0a7e24 */ /* 0x000fe2000f8e00ff */
[----:B------:R-:W-:Y:S01]  /*21c0*/  MOV R248, R234 ;  /* 0x000000ea00f87202 */ /* 0x000fe20000000f00 */
[----:B------:R-:W-:Y:S01]  /*21d0*/  IMAD.U32 R216, R14, 0x20, R11 ;  /* 0x000000200ed87824 */ /* 0x000fe200078e000b */
[----:B------:R-:W-:Y:S02]  /*21e0*/  LEA R9, R123, R9, 0x5 ;  /* 0x000000097b097211 */ /* 0x000fe400078e28ff */
[----:B------:R-:W-:Y:S01]  /*21f0*/  IADD3 R3, R4, -UR17, R3 ;  /* 0x8000001104037c10 */ /* 0x000fe2000fffe003 */
[----:B------:R-:W-:Y:S01]  /*2200*/  IMAD.WIDE.U32 R10, R10, UR27, R248 ;  /* 0x0000001b0a0a7c25 */ /* 0x000fe2000f8e00f8 */
[----:B------:R-:W-:-:S03]  /*2210*/  ISETP.GE.AND P0, PT, R8, UR12, PT ;  /* 0x0000000c08007c0c */ /* 0x000fc6000bf06270 */
[----:B------:R-:W-:Y:S02]  /*2220*/  IMAD.IADD R217, R121, 0x1, R9 ;  /* 0x0000000179d97824 */ /* 0x000fe400078e0209 */
[----:B------:R-:W-:Y:S02]  /*2230*/  VIADD R8, R11, UR10 ;  /* 0x0000000a0b087c36 */ /* 0x000fe40008000000 */
[----:B------:R-:W-:Y:S01]  /*2240*/  VIADD R3, R3, UR20 ;  /* 0x0000001403037c36 */ /* 0x000fe20008000000 */
[----:B------:R-:W-:Y:S01]  /*2250*/  LEA R217, R217, UR4, 0x1 ;  /* 0x00000004d9d97c11 */ /* 0x000fe2000f8e08ff */
[----:B------:R1:W-:Y:S04]  /*2260*/  @P5 STS [R222+0x9000], RZ ;  /* 0x009000ffde005388 */ /* 0x0003e80000000800 */
[----:B------:R1:W-:Y:S04]  /*2270*/  @P5 STS [R222+0x9004], RZ ;  /* 0x009004ffde005388 */ /* 0x0003e80000000800 */
[----:B------:R1:W-:Y:S04]  /*2280*/  @P5 STS.64 [R222+0x9008], RZ ;  /* 0x009008ffde005388 */ /* 0x0003e80000000a00 */
[----:B------:R1:W-:Y:S04]  /*2290*/  @P5 STS.128 [R222+0xa000], RZ ;  /* 0x00a000ffde005388 */ /* 0x0003e80000000c00 */
[----:B------:R1:W-:Y:S01]  /*22a0*/  @P5 STS.128 [R222+0xb000], RZ ;  /* 0x00b000ffde005388 */ /* 0x0003e20000000c00 */
[----:B------:R-:W-:Y:S05]  /*22b0*/  @P5 BRA `(.L_x_75) ;  /* 0x00000000007c5947 */ /* 0x000fea0003800000 */
[----:B------:R-:W-:Y:S02]  /*22c0*/  ULDC UR10, c[0x0][0x2d0] ;  /* 0x0000b400000a7ab9 */ /* 0x000fe40000000800 */
[----:B------:R-:W-:Y:S02]  /*22d0*/  ISETP.GE.AND P4, PT, R42, UR10, PT ;  /* 0x0000000a2a007c0c */ /* 0x000fe4000bf86270 */
[----:B------:R-:W-:Y:S02]  /*22e0*/  ISETP.GE.AND P3, PT, R41, UR10, PT ;  /* 0x0000000a29007c0c */ /* 0x000fe4000bf66270 */
[----:B------:R-:W-:-:S09]  /*22f0*/  ISETP.GE.AND P1, PT, R40, UR10, PT ;  /* 0x0000000a28007c0c */ /* 0x000fd2000bf26270 */
[----:B------:R-:W2:Y:S01]  /*2300*/  @!P4 LDC.64 R6, c[0x0][0x220] ;  /* 0x00008800ff06cb82 */ /* 0x000ea20000000a00 */
[----:B------:R3:W-:Y:S04]  /*2310*/  @P4 STS [R222+0x9000], RZ ;  /* 0x009000ffde004388 */ /* 0x0007e80000000800 */
[----:B------:R3:W-:Y:S03]  /*2320*/  @P4 STS [R222+0x9004], RZ ;  /* 0x009004ffde004388 */ /* 0x0007e60000000800 */
[----:B------:R-:W4:Y:S01]  /*2330*/  @!P3 LDC.64 R4, c[0x0][0x220] ;  /* 0x00008800ff04bb82 */ /* 0x000f220000000a00 */
[----:B------:R3:W-:Y:S01]  /*2340*/  @P4 STS.64 [R222+0x9008], RZ ;  /* 0x009008ffde004388 */ /* 0x0007e20000000a00 */
[----:B--2---:R-:W-:-:S04]  /*2350*/  @!P4 LEA R6, P5, R10, R6, 0x1 ;  /* 0x000000060a06c211 */ /* 0x004fc800078a08ff */
[C---:B------:R-:W-:Y:S02]  /*2360*/  @!P4 LEA.HI.X R7, R10.reuse, R7, R8, 0x1, P5 ;  /* 0x000000070a07c211 */ /* 0x040fe400028f0c08 */
[----:B----4-:R-:W-:-:S03]  /*2370*/  @!P3 LEA R4, P2, R10, R4, 0x1 ;  /* 0x000000040a04b211 */ /* 0x010fc600078408ff */
        /* <DEDUP_REMOVED lines=19> */
.L_x_75:
[----:B------:R-:W-:Y:S05]  /*24b0*/  BSYNC B0 ;  /* 0x0000000000007941 */ /* 0x000fea0003800000 */
.L_x_74:
[----:B------:R4:W-:Y:S01]  /*24c0*/  @P0 STS.128 [R222+0x9800], RZ ;  /* 0x009800ffde000388 */ /* 0x0009e20000000c00 */
[----:B------:R-:W-:Y:S01]  /*24d0*/  USHF.L.U64.HI UR12, UR6, 0x5, UR7 ;  /* 0x00000005060c7899 */ /* 0x000fe20008010207 */
[----:B------:R-:W-:Y:S01]  /*24e0*/  BSSY B0, `(.L_x_76) ;  /* 0x0000025000007945 */ /* 0x000fe20003800000 */
[----:B------:R-:W-:Y:S01]  /*24f0*/  USHF.L.U32 UR20, UR6, 0x5, URZ ;  /* 0x0000000506147899 */ /* 0x000fe2000800063f */
[----:B------:R4:W-:Y:S01]  /*2500*/  @P0 STS.128 [R222+0xa800], RZ ;  /* 0x00a800ffde000388 */ /* 0x0009e20000000c00 */
[----:B------:R-:W-:-:S03]  /*2510*/  LEA R216, R216, UR4, 0x1 ;  /* 0x00000004d8d87c11 */ /* 0x000fc6000f8e08ff */
[----:B------:R4:W-:Y:S01]  /*2520*/  @P0 STS.128 [R222+0xb800], RZ ;  /* 0x00b800ffde000388 */ /* 0x0009e20000000c00 */
[----:B------:R-:W-:Y:S06]  /*2530*/  @P0 BRA `(.L_x_77) ;  /* 0x00000000007c0947 */ /* 0x000fec0003800000 */
[----:B------:R-:W-:Y:S01]  /*2540*/  ULDC UR10, c[0x0][0x2d0] ;  /* 0x0000b400000a7ab9 */ /* 0x000fe20000000800 */
[----:B------:R-:W-:Y:S02]  /*2550*/  IADD3 R9, P0, R10, UR20, RZ ;  /* 0x000000140a097c10 */ /* 0x000fe4000ff1e0ff */
[----:B------:R-:W-:Y:S02]  /*2560*/  ISETP.GE.AND P3, PT, R42, UR10, PT ;  /* 0x0000000a2a007c0c */ /* 0x000fe4000bf66270 */
[----:B------:R-:W-:Y:S02]  /*2570*/  ISETP.GE.AND P2, PT, R41, UR10, PT ;  /* 0x0000000a29007c0c */ /* 0x000fe4000bf46270 */
[----:B------:R-:W-:Y:S02]  /*2580*/  IADD3.X R8, R8, UR12, RZ, P0, !PT ;  /* 0x0000000c08087c10 */ /* 0x000fe400087fe4ff */
[----:B------:R-:W-:-:S07]  /*2590*/  ISETP.GE.AND P0, PT, R40, UR10, PT ;  /* 0x0000000a28007c0c */ /* 0x000fce000bf06270 */
[----:B---3--:R-:W3:Y:S01]  /*25a0*/  @!P3 LDC.64 R6, c[0x0][0x220] ;  /* 0x00008800ff06bb82 */ /* 0x008ee20000000a00 */
[----:B------:R1:W-:Y:S07]  /*25b0*/  @P3 STS.128 [R222+0x9800], RZ ;  /* 0x009800ffde003388 */ /* 0x0003ee0000000c00 */
[----:B--2---:R-:W2:Y:S01]  /*25c0*/  @!P2 LDC.64 R4, c[0x0][0x220] ;  /* 0x00008800ff04ab82 */ /* 0x004ea20000000a00 */
[----:B---3--:R-:W-:-:S04]  /*25d0*/  @!P3 LEA R6, P4, R9, R6, 0x1 ;  /* 0x000000060906b211 */ /* 0x008fc800078808ff */
[C---:B------:R-:W-:Y:S02]  /*25e0*/  @!P3 LEA.HI.X R7, R9.reuse, R7, R8, 0x1, P4 ;  /* 0x000000070907b211 */ /* 0x040fe400020f0c08 */
[----:B--2---:R-:W-:-:S03]  /*25f0*/  @!P2 LEA R4, P1, R9, R4, 0x1 ;  /* 0x000000040904a211 */ /* 0x004fc600078208ff */
        /* <DEDUP_REMOVED lines=13> */
[----:B-1----:R-:W-:-:S04]  /*26d0*/  LEA R4, P0, R9, UR10, 0x1 ;  /* 0x0000000a09047c11 */ /* 0x002fc8000f8008ff */
[----:B------:R-:W-:-:S05]  /*26e0*/  LEA.HI.X R5, R9, UR11, R8, 0x1, P0 ;  /* 0x0000000b09057c11 */ /* 0x000fca00080f0c08 */
[----:B------:R-:W-:Y:S01]  /*26f0*/  @!PT LDS RZ, [RZ] ;  /* 0x00000000fffff984 */ /* 0x000fe20000000800 */
[----:B------:R-:W-:Y:S01]  /*2700*/  @!PT LDS RZ, [RZ] ;  /* 0x00000000fffff984 */ /* 0x000fe20000000800 */
[----:B------:R-:W-:Y:S01]  /*2710*/  @!PT LDS RZ, [RZ] ;  /* 0x00000000fffff984 */ /* 0x000fe20000000800 */
[----:B------:R1:W-:Y:S04]  /*2720*/  LDGSTS.E.BYPASS.LTC128B.128 [R222+0xb800], desc[UR22][R4.64+0x80] ;  /* 0x0b80008004de7fae */ /* 0x0003e8000b901d56 */
.L_x_77:
[----:B------:R-:W-:Y:S05]  /*2730*/  BSYNC B0 ;  /* 0x0000000000007941 */ /* 0x000fea0003800000 */
.L_x_76:
[----:B------:R-:W-:Y:S01]  /*2740*/  LDSM.16.M88.4 R64, [R217+0x1000] ;  /* 0x00100000d940783b */ /* 0x000fe20000000200 */
[----:B------:R-:W-:Y:S01]  /*2750*/  LOP3.LUT P0, RZ, R0, 0x2, RZ, 0xc0, !PT ;  /* 0x0000000200ff7812 */ /* 0x000fe2000780c0ff */
[----:B------:R-:W-:Y:S01]  /*2760*/  IMAD.MOV.U32 R0, RZ, RZ, 0x10 ;  /* 0x00000010ff007424 */ /* 0x000fe200078e00ff */
[----:B------:R-:W-:Y:S01]  /*2770*/  LOP3.LUT P1, RZ, R2, 0x2, RZ, 0xc0, !PT ;  /* 0x0000000202ff7812 */ /* 0x000fe2000782c0ff */
[----:B------:R-:W1:Y:S01]  /*2780*/  LDSM.16.M88.4 R96, [R216+0x6c00] ;  /* 0x006c0000d860783b */ /* 0x000e620000000200 */
[----:B------:R-:W-:Y:S01]  /*2790*/  IMAD.SHL.U32 R221, R124, 0x2, RZ ;  /* 0x000000027cdd7824 */ /* 0x000fe200078e00ff */
[----:B------:R-:W-:Y:S01]  /*27a0*/  VIMNMX R220, R3, UR24, PT ;  /* 0x0000001803dc7c48 */ /* 0x000fe2000bfe0100 */
[----:B------:R-:W-:Y:S01]  /*27b0*/  UISETP.GE.AND UP0, UPT, UR19, 0x2, UPT ;  /* 0x000000021300788c */ /* 0x000fe2000bf06270 */
[----:B------:R-:W5:Y:S01]  /*27c0*/  LDSM.16.M88.4 R88, [R216+0x6000] ;  /* 0x00600000d858783b */ /* 0x000f620000000200 */
[C---:B------:R-:W-:Y:S01]  /*27d0*/  SEL R2, R0.reuse, 0xfffffff0, !P0 ;  /* 0xfffffff000027807 */ /* 0x040fe20004000000 */
[----:B------:R-:W-:Y:S01]  /*27e0*/  IMAD R122, R123, 0x20, R122 ;  /* 0x000000207b7a7824 */ /* 0x000fe200078e027a */
[----:B------:R-:W-:Y:S01]  /*27f0*/  SEL R0, R0, 0xfffffff0, !P1 ;  /* 0xfffffff000007807 */ /* 0x000fe20004800000 */
[----:B------:R-:W4:Y:S01]  /*2800*/  LDSM.16.M88.4 R80, [R216+0x6400] ;  /* 0x00640000d850783b */ /* 0x000f220000000200 */
[----:B------:R-:W-:Y:S01]  /*2810*/  LOP3.LUT R221, R221, 0x6, RZ, 0xc0, !PT ;  /* 0x00000006dddd7812 */ /* 0x000fe200078ec0ff */
[----:B------:R-:W-:-:S02]  /*2820*/  IMAD R213, R2, 0x2, R216 ;  /* 0x0000000202d57824 */ /* 0x000fc400078e02d8 */
[----:B------:R-:W4:Y:S01]  /*2830*/  LDSM.16.M88.4 R72, [R216+0x6800] ;  /* 0x00680000d848783b */ /* 0x000f220000000200 */
[----:B------:R-:W-:Y:S02]  /*2840*/  IMAD R215, R0, 0x2, R217 ;  /* 0x0000000200d77824 */ /* 0x000fe400078e02d9 */
[----:B------:R-:W-:Y:S01]  /*2850*/  IMAD.U32 R2, RZ, RZ, UR18 ;  /* 0x00000012ff027e24 */ /* 0x000fe2000f8e00ff */
[----:B------:R-:W4:Y:S03]  /*2860*/  LDSM.16.M88.4 R60, [R217] ;  /* 0x00000000d93c783b */ /* 0x000f260000000200 */
[----:B------:R-:W-:Y:S01]  /*2870*/  IMAD R2, R2, 0x40, R221 ;  /* 0x0000004002027824 */ /* 0x000fe200078e02dd */
[----:B------:R-:W-:Y:S04]  /*2880*/  LDSM.16.M88.4 R56, [R215+0x1000] ;  /* 0x00100000d738783b */ /* 0x000fe80000000200 */
[----:B------:R-:W4:Y:S04]  /*2890*/  LDSM.16.M88.4 R36, [R213+0x6c00] ;  /* 0x006c0000d524783b */ /* 0x000f280000000200 */
[----:B------:R-:W4:Y:S04]  /*28a0*/  LDSM.16.M88.4 R52, [R213+0x6000] ;  /* 0x00600000d534783b */ /* 0x000f280000000200 */
[----:B------:R-:W-:Y:S04]  /*28b0*/  LDSM.16.M88.4 R48, [R213+0x6400] ;  /* 0x00640000d530783b */ /* 0x000fe80000000200 */
[----:B------:R-:W-:Y:S04]  /*28c0*/  LDSM.16.M88.4 R44, [R213+0x6800] ;  /* 0x00680000d52c783b */ /* 0x000fe80000000200 */
[----:B------:R-:W4:Y:S01]  /*28d0*/  LDSM.16.M88.4 R32, [R215] ;  /* 0x00000000d720783b */ /* 0x000f220000000200 */
[C---:B-123--:R-:W-:Y:S03]  /*28e0*/  HMMA.16816.F32.BF16 R4, R64.reuse, R96, RZ ;  /* 0x000000604004723c */ /* 0x04efe600000418ff */
[----:B------:R-:W-:Y:S03]  /*28f0*/  LDSM.16.M88.4 R112, [R217+0x3000] ;  /* 0x00300000d970783b */ /* 0x000fe60000000200 */
[C---:B-----5:R-:W-:Y:S01]  /*2900*/  HMMA.16816.F32.BF16 R28, R64.reuse, R88, RZ ;  /* 0x00000058401c723c */ /* 0x060fe200000418ff */
[----:B------:R-:W-:Y:S04]  /*2910*/  LDSM.16.M88.4 R108, [R216+0x7000] ;  /* 0x00700000d86c783b */ /* 0x000fe80000000200 */
[----:B------:R-:W-:Y:S01]  /*2920*/  LDSM.16.M88.4 R116, [R217+0x2000] ;  /* 0x00200000d974783b */ /* 0x000fe20000000200 */
[C---:B----4-:R-:W-:Y:S03]  /*2930*/  HMMA.16816.F32.BF16 R20, R64.reuse, R80, RZ ;  /* 0x000000504014723c */ /* 0x050fe600000418ff */
[----:B------:R-:W-:Y:S03]  /*2940*/  LDSM.16.M88.4 R104, [R216+0x7400] ;  /* 0x00740000d868783b */ /* 0x000fe60000000200 */
[C---:B------:R-:W-:Y:S01]  /*2950*/  HMMA.16816.F32.BF16 R12, R64.reuse, R72, RZ ;  /* 0x00000048400c723c */ /* 0x040fe200000418ff */
[----:B------:R-:W-:Y:S04]  /*2960*/  LDSM.16.M88.4 R100, [R216+0x7800] ;  /* 0x00780000d864783b */ /* 0x000fe80000000200 */
[----:B------:R-:W0:Y:S01]  /*2970*/  LDGDEPBAR ;  /* 0x00000000000079af */ /* 0x000e220000000000 */
[C---:B------:R-:W-:Y:S06]  /*2980*/  HMMA.16816.F32.BF16 R24, R64.reuse, R90, RZ ;  /* 0x0000005a4018723c */ /* 0x040fec00000418ff */
[C---:B------:R-:W-:Y:S06]  /*2990*/  HMMA.16816.F32.BF16 R16, R64.reuse, R82, RZ ;  /* 0x000000524010723c */ /* 0x040fec00000418ff */
[----:B------:R-:W-:Y:S06]  /*29a0*/  HMMA.16816.F32.BF16 R8, R64, R74, RZ ;  /* 0x0000004a4008723c */ /* 0x000fec00000418ff */
[C---:B------:R-:W-:Y:S06]  /*29b0*/  HMMA.16816.F32.BF16 R92, R60.reuse, R88, RZ ;  /* 0x000000583c5c723c */ /* 0x040fec00000418ff */
[C---:B------:R-:W-:Y:S06]  /*29c0*/  HMMA.16816.F32.BF16 R84, R60.reuse, R80, RZ ;  /* 0x000000503c54723c */ /* 0x040fec00000418ff */
[C---:B------:R-:W-:Y:S06]  /*29d0*/  HMMA.16816.F32.BF16 R76, R60.reuse, R72, RZ ;  /* 0x000000483c4c723c */ /* 0x040fec00000418ff */
[C---:B------:R-:W-:Y:S06]  /*29e0*/  HMMA.16816.F32.BF16 R88, R60.reuse, R90, RZ ;  /* 0x0000005a3c58723c */ /* 0x040fec00000418ff */
[C---:B------:R-:W-:Y:S06]  /*29f0*/  HMMA.16816.F32.BF16 R80, R60.reuse, R82, RZ ;  /* 0x000000523c50723c */ /* 0x040fec00000418ff */
[C---:B------:R-:W-:Y:S06]  /*2a00*/  HMMA.16816.F32.BF16 R72, R60.reuse, R74, RZ ;  /* 0x0000004a3c48723c */ /* 0x040fec00000418ff */
[----:B------:R-:W-:Y:S06]  /*2a10*/  HMMA.16816.F32.BF16 R68, R60, R96, RZ ;  /* 0x000000603c44723c */ /* 0x000fec00000418ff */
[-C--:B------:R-:W-:Y:S06]  /*2a20*/  HMMA.16816.F32.BF16 R64, R64, R98.reuse, RZ ;  /* 0x000000624040723c */ /* 0x080fec00000418ff */
[----:B------:R-:W-:Y:S01]  /*2a30*/  HMMA.16816.F32.BF16 R60, R60, R98, RZ ;  /* 0x000000623c3c723c */ /* 0x000fe200000418ff */
[----:B------:R-:W1:Y:S05]  /*2a40*/  LDSM.16.M88.4 R96, [R216+0x7c00] ;  /* 0x007c0000d860783b */ /* 0x000e6a0000000200 */
[C---:B------:R-:W-:Y:S06]  /*2a50*/  HMMA.16816.F32.BF16 R4, R56.reuse, R36, R4 ;  /* 0x000000243804723c */ /* 0x040fec0000041804 */
[C---:B------:R-:W-:Y:S06]  /*2a60*/  HMMA.16816.F32.BF16 R28, R56.reuse, R52, R28 ;  /* 0x00000034381c723c */ /* 0x040fec000004181c */
[----:B------:R-:W-:Y:S06]  /*2a70*/  HMMA.16816.F32.BF16 R24, R56, R54, R24 ;  /* 0x000000363818723c */ /* 0x000fec0000041818 */
[C---:B------:R-:W-:Y:S06]  /*2a80*/  HMMA.16816.F32.BF16 R92, R32.reuse, R52, R92 ;  /* 0x00000034205c723c */ /* 0x040fec000004185c */
[C---:B------:R-:W-:Y:S06]  /*2a90*/  HMMA.16816.F32.BF16 R84, R32.reuse, R48, R84 ;  /* 0x000000302054723c */ /* 0x040fec0000041854 */
[C---:B------:R-:W-:Y:S06]  /*2aa0*/  HMMA.16816.F32.BF16 R76, R32.reuse, R44, R76 ;  /* 0x0000002c204c723c */ /* 0x040fec000004184c */
[C---:B------:R-:W-:Y:S06]  /*2ab0*/  HMMA.16816.F32.BF16 R68, R32.reuse, R36, R68 ;  /* 0x000000242044723c */ /* 0x040fec0000041844 */
[C---:B------:R-:W-:Y:S01]  /*2ac0*/  HMMA.16816.F32.BF16 R88, R32.reuse, R54, R88 ;  /* 0x000000362058723c */ /* 0x040fe20000041858 */
[----:B------:R-:W-:Y:S05]  /*2ad0*/  LDSM.16.M88.4 R52, [R215+0x3000] ;  /* 0x00300000d734783b */ /* 0x000fea0000000200 */
[C---:B------:R-:W-:Y:S06]  /*2ae0*/  HMMA.16816.F32.BF16 R80, R32.reuse, R50, R80 ;  /* 0x000000322050723c */ /* 0x040fec0000041850 */
[C---:B------:R-:W-:Y:S06]  /*2af0*/  HMMA.16816.F32.BF16 R72, R32.reuse, R46, R72 ;  /* 0x0000002e2048723c */ /* 0x040fec0000041848 */
[----:B------:R-:W-:Y:S01]  /*2b00*/  HMMA.16816.F32.BF16 R60, R32, R38, R60 ;  /* 0x00000026203c723c */ /* 0x000fe2000004183c */
[----:B------:R-:W2:Y:S05]  /*2b10*/  LDSM.16.M88.4 R32, [R213+0x7c00] ;  /* 0x007c0000d520783b */ /* 0x000eaa0000000200 */
[C---:B------:R-:W-:Y:S06]  /*2b20*/  HMMA.16816.F32.BF16 R20, R56.reuse, R48, R20 ;  /* 0x000000303814723c */ /* 0x040fec0000041814 */
[C---:B------:R-:W-:Y:S01]  /*2b30*/  HMMA.16816.F32.BF16 R16, R56.reuse, R50, R16 ;  /* 0x000000323810723c */ /* 0x040fe20000041810 */
[----:B------:R-:W-:Y:S05]  /*2b40*/  LDSM.16.M88.4 R48, [R213+0x7000] ;  /* 0x00700000d530783b */ /* 0x000fea0000000200 */
[C---:B------:R-:W-:Y:S06]  /*2b50*/  HMMA.16816.F32.BF16 R12, R56.reuse, R44, R12 ;  /* 0x0000002c380c723c */ /* 0x040fec000004180c */
[C---:B------:R-:W-:Y:S01]  /*2b60*/  HMMA.16816.F32.BF16 R8, R56.reuse, R46, R8 ;  /* 0x0000002e3808723c */ /* 0x040fe20000041808 */
[----:B------:R-:W-:Y:S05]  /*2b70*/  LDSM.16.M88.4 R44, [R213+0x7400] ;  /* 0x00740000d52c783b */ /* 0x000fea0000000200 */
[----:B------:R-:W-:Y:S01]  /*2b80*/  HMMA.16816.F32.BF16 R64, R56, R38, R64 ;  /* 0x000000263840723c */ /* 0x000fe20000041840 */
[----:B------:R-:W3:Y:S04]  /*2b90*/  LDSM.16.M88.4 R56, [R215+0x2000] ;  /* 0x00200000d738783b */ /* 0x000ee80000000200 */
[----:B------:R-:W4:Y:S01]  /*2ba0*/  LDSM.16.M88.4 R36, [R213+0x7800] ;  /* 0x00780000d524783b */ /* 0x000f220000000200 */
[----:B-1----:R-:W-:Y:S06]  /*2bb0*/  HMMA.16816.F32.BF16 R4, R112, R96, R4 ;  /* 0x000000607004723c */ /* 0x002fec0000041804 */
[-C--:B------:R-:W-:Y:S06]  /*2bc0*/  HMMA.16816.F32.BF16 R88, R116, R110.reuse, R88 ;  /* 0x0000006e7458723c */ /* 0x080fec0000041858 */
[C---:B------:R-:W-:Y:S06]  /*2bd0*/  HMMA.16816.F32.BF16 R24, R112.reuse, R110, R24 ;  /* 0x0000006e7018723c */ /* 0x040fec0000041818 */
[C---:B------:R-:W-:Y:S06]  /*2be0*/  HMMA.16816.F32.BF16 R20, R112.reuse, R104, R20 ;  /* 0x000000687014723c */ /* 0x040fec0000041814 */
[----:B------:R-:W-:Y:S06]  /*2bf0*/  HMMA.16816.F32.BF16 R16, R112, R106, R16 ;  /* 0x0000006a7010723c */ /* 0x000fec0000041810 */
[C---:B------:R-:W-:Y:S06]  /*2c00*/  HMMA.16816.F32.BF16 R84, R116.reuse, R104, R84 ;  /* 0x000000687454723c */ /* 0x040fec0000041854 */
[----:B------:R-:W-:Y:S06]  /*2c10*/  HMMA.16816.F32.BF16 R80, R116, R106, R80 ;  /* 0x0000006a7450723c */ /* 0x000fec0000041850 */
[C---:B------:R-:W-:Y:S06]  /*2c20*/  HMMA.16816.F32.BF16 R12, R112.reuse, R100, R12 ;  /* 0x00000064700c723c */ /* 0x040fec000004180c */
[C---:B------:R-:W-:Y:S06]  /*2c30*/  HMMA.16816.F32.BF16 R8, R112.reuse, R102, R8 ;  /* 0x000000667008723c */ /* 0x040fec0000041808 */
[----:B------:R-:W-:Y:S06]  /*2c40*/  HMMA.16816.F32.BF16 R64, R112, R98, R64 ;  /* 0x000000627040723c */ /* 0x000fec0000041840 */
[C---:B------:R-:W-:Y:S06]  /*2c50*/  HMMA.16816.F32.BF16 R76, R116.reuse, R100, R76 ;  /* 0x00000064744c723c */ /* 0x040fec000004184c */
[C---:B------:R-:W-:Y:S01]  /*2c60*/  HMMA.16816.F32.BF16 R72, R116.reuse, R102, R72 ;  /* 0x000000667448723c */ /* 0x040fe20000041848 */
[----:B------:R-:W-:Y:S05]  /*2c70*/  LDSM.16.M88.4 R100, [R217+0x5000] ;  /* 0x00500000d964783b */ /* 0x000fea0000000200 */
[C---:B------:R-:W-:Y:S06]  /*2c80*/  HMMA.16816.F32.BF16 R68, R116.reuse, R96, R68 ;  /* 0x000000607444723c */ /* 0x040fec0000041844 */
[----:B------:R-:W-:Y:S01]  /*2c90*/  HMMA.16816.F32.BF16 R60, R116, R98, R60 ;  /* 0x00000062743c723c */ /* 0x000fe2000004183c */
[----:B------:R-:W-:Y:S05]  /*2ca0*/  LDSM.16.M88.4 R96, [R216+0x8000] ;  /* 0x00800000d860783b */ /* 0x000fea0000000200 */
[----:B--2---:R-:W-:Y:S01]  /*2cb0*/  HMMA.16816.F32.BF16 R104, R52, R32, R4 ;  /* 0x000000203468723c */ /* 0x004fe20000041804 */
[----:B------:R-:W1:Y:S05]  /*2cc0*/  LDSM.16.M88.4 R4, [R217+0x4000] ;  /* 0x00400000d904783b */ /* 0x000e6a0000000200 */
[-C--:B------:R-:W-:Y:S06]  /*2cd0*/  HMMA.16816.F32.BF16 R28, R112, R108.reuse, R28 ;  /* 0x0000006c701c723c */ /* 0x080fec000004181c */
[----:B------:R-:W-:Y:S01]  /*2ce0*/  HMMA.16816.F32.BF16 R92, R116, R108, R92 ;  /* 0x0000006c745c723c */ /* 0x000fe2000004185c */
[----:B------:R-:W2:Y:S05]  /*2cf0*/  LDSM.16.M88.4 R108, [R216+0x8400] ;  /* 0x00840000d86c783b */ /* 0x000eaa0000000200 */
[-C--:B---3--:R-:W-:Y:S06]  /*2d00*/  HMMA.16816.F32.BF16 R88, R56, R50.reuse, R88 ;  /* 0x000000323858723c */ /* 0x088fec0000041858 */
[C---:B------:R-:W-:Y:S06]  /*2d10*/  HMMA.16816.F32.BF16 R24, R52.reuse, R50, R24 ;  /* 0x000000323418723c */ /* 0x040fec0000041818 */
[C---:B------:R-:W-:Y:S06]  /*2d20*/  HMMA.16816.F32.BF16 R20, R52.reuse, R44, R20 ;  /* 0x0000002c3414723c */ /* 0x040fec0000041814 */
[C---:B------:R-:W-:Y:S06]  /*2d30*/  HMMA.16816.F32.BF16 R16, R52.reuse, R46, R16 ;  /* 0x0000002e3410723c */ /* 0x040fec0000041810 */
[C---:B----4-:R-:W-:Y:S06]  /*2d40*/  HMMA.16816.F32.BF16 R12, R52.reuse, R36, R12 ;  /* 0x00000024340c723c */ /* 0x050fec000004180c */
[----:B------:R-:W-:Y:S06]  /*2d50*/  HMMA.16816.F32.BF16 R8, R52, R38, R8 ;  /* 0x000000263408723c */ /* 0x000fec0000041808 */
[C---:B------:R-:W-:Y:S06]  /*2d60*/  HMMA.16816.F32.BF16 R84, R56.reuse, R44, R84 ;  /* 0x0000002c3854723c */ /* 0x040fec0000041854 */
[C---:B------:R-:W-:Y:S01]  /*2d70*/  HMMA.16816.F32.BF16 R80, R56.reuse, R46, R80 ;  /* 0x0000002e3850723c */ /* 0x040fe20000041850 */
[----:B------:R-:W-:Y:S05]  /*2d80*/  LDSM.16.M88.4 R44, [R213+0x8000] ;  /* 0x00800000d52c783b */ /* 0x000fea0000000200 */
[C---:B------:R-:W-:Y:S06]  /*2d90*/  HMMA.16816.F32.BF16 R76, R56.reuse, R36, R76 ;  /* 0x00000024384c723c */ /* 0x040fec000004184c */
[----:B------:R-:W-:Y:S01]  /*2da0*/  HMMA.16816.F32.BF16 R72, R56, R38, R72 ;  /* 0x000000263848723c */ /* 0x000fe20000041848 */
[----:B------:R-:W3:Y:S05]  /*2db0*/  LDSM.16.M88.4 R36, [R215+0x4000] ;  /* 0x00400000d724783b */ /* 0x000eea0000000200 */
[-C--:B------:R-:W-:Y:S06]  /*2dc0*/  HMMA.16816.F32.BF16 R28, R52, R48.reuse, R28 ;  /* 0x00000030341c723c */ /* 0x080fec000004181c */
[----:B------:R-:W-:Y:S01]  /*2dd0*/  HMMA.16816.F32.BF16 R112, R56, R48, R92 ;  /* 0x000000303870723c */ /* 0x000fe2000004185c */
[----:B------:R-:W4:Y:S04]  /*2de0*/  LDSM.16.M88.4 R48, [R215+0x5000] ;  /* 0x00500000d730783b */ /* 0x000f280000000200 */
[----:B------:R-:W-:Y:S01]  /*2df0*/  LDSM.16.M88.4 R92, [R216+0x8c00] ;  /* 0x008c0000d85c783b */ /* 0x000fe20000000200 */
[----:B------:R-:W-:Y:S03]  /*2e00*/  HMMA.16816.F32.BF16 R64, R52, R34, R64 ;  /* 0x000000223440723c */ /* 0x000fe60000041840 */
[----:B------:R-:W5:Y:S03]  /*2e10*/  LDSM.16.M88.4 R52, [R216+0x8800] ;  /* 0x00880000d834783b */ /* 0x000f660000000200 */
[C---:B------:R-:W-:Y:S06]  /*2e20*/  HMMA.16816.F32.BF16 R68, R56.reuse, R32, R68 ;  /* 0x000000203844723c */ /* 0x040fec0000041844 */
[----:B------:R-:W-:Y:S06]  /*2e30*/  HMMA.16816.F32.BF16 R60, R56, R34, R60 ;  /* 0x00000022383c723c */ /* 0x000fec000004183c */
[-C--:B-1----:R-:W-:Y:S06]  /*2e40*/  HMMA.16816.F32.BF16 R88, R4, R98.reuse, R88 ;  /* 0x000000620458723c */ /* 0x082fec0000041858 */
[----:B------:R-:W-:Y:S01]  /*2e50*/  HMMA.16816.F32.BF16 R32, R100, R98, R24 ;  /* 0x000000626420723c */ /* 0x000fe20000041818 */
[----:B------:R-:W1:Y:S05]  /*2e60*/  LDSM.16.M88.4 R24, [R213+0x8400] ;  /* 0x00840000d518783b */ /* 0x000e6a0000000200 */
[-C--:B--2---:R-:W-:Y:S06]  /*2e70*/  HMMA.16816.F32.BF16 R84, R4, R108.reuse, R84 ;  /* 0x0000006c0454723c */ /* 0x084fec0000041854 */
[----:B------:R-:W-:Y:S06]  /*2e80*/  HMMA.16816.F32.BF16 R20, R100, R108, R20 ;  /* 0x0000006c6414723c */ /* 0x000fec0000041814 */
[-C--:B---3--:R-:W-:Y:S06]  /*2e90*/  HMMA.16816.F32.BF16 R88, R36, R46.reuse, R88 ;  /* 0x0000002e2458723c */ /* 0x088fec0000041858 */
[----:B----4-:R-:W-:Y:S06]  /*2ea0*/  HMMA.16816.F32.BF16 R32, R48, R46, R32 ;  /* 0x0000002e3020723c */ /* 0x010fec0000041820 */
[----:B-----5:R-:W-:Y:S01]  /*2eb0*/  HMMA.16816.F32.BF16 R12, R100, R52, R12 ;  /* 0x00000034640c723c */ /* 0x020fe2000004180c */
[----:B------:R-:W-:Y:S01]  /*2ec0*/  IMAD.U32 R46, RZ, RZ, UR24 ;  /* 0x00000018ff2e7e24 */ /* 0x000fe2000f8e00ff */
[----:B------:R-:W-:Y:S01]  /*2ed0*/  UMOV UR24, UR18 ;  /* 0x0000001200187c82 */ /* 0x000fe20008000000 */
[----:B------:R-:W-:-:S03]  /*2ee0*/  VIADD R47, R2, 0x1 ;  /* 0x00000001022f7836 */ /* 0x000fc60000000000 */
[----:B------:R-:W-:Y:S01]  /*2ef0*/  HMMA.16816.F32.BF16 R8, R100, R54, R8 ;  /* 0x000000366408723c */ /* 0x000fe20000041808 */
[C-C-:B------:R-:W-:Y:S02]  /*2f00*/  VIADDMNMX R219, R3.reuse, 0x8, R46.reuse, PT ;  /* 0x0000000803db7846 */ /* 0x140fe4000380012e */
[C-C-:B------:R-:W-:Y:S02]  /*2f10*/  VIADDMNMX R218, R3.reuse, 0x40, R46.reuse, PT ;  /* 0x0000004003da7846 */ /* 0x140fe4000380012e */
[----:B------:R-:W-:Y:S01]  /*2f20*/  VIADDMNMX R3, R3, 0x48, R46, PT ;  /* 0x0000004803037846 */ /* 0x000fe2000380012e */
[----:B------:R-:W-:Y:S01]  /*2f30*/  HMMA.16816.F32.BF16 R76, R4, R52, R76 ;  /* 0x00000034044c723c */ /* 0x000fe2000004184c */
[----:B------:R-:W-:Y:S01]  /*2f40*/  VIADD R46, R2, 0x8 ;  /* 0x00000008022e7836 */ /* 0x000fe20000000000 */
[C---:B------:R-:W-:Y:S02]  /*2f50*/  ISETP.GE.AND P2, PT, R47.reuse, R220, PT ;  /* 0x000000dc2f00720c */ /* 0x040fe40003f46270 */
[----:B------:R-:W-:-:S02]  /*2f60*/  ISETP.GE.AND P3, PT, R47, R219, PT ;  /* 0x000000db2f00720c */ /* 0x000fc40003f66270 */
[C---:B------:R-:W-:Y:S01]  /*2f70*/  HMMA.16816.F32.BF16 R72, R4.reuse, R54, R72 ;  /* 0x000000360448723c */ /* 0x040fe20000041848 */
[----:B------:R-:W2:Y:S01]  /*2f80*/  LDSM.16.M88.4 R52, [R213+0x8800] ;  /* 0x00880000d534783b */ /* 0x000ea20000000200 */
[C---:B------:R-:W-:Y:S02]  /*2f90*/  ISETP.GE.AND P4, PT, R46.reuse, R220, PT ;  /* 0x000000dc2e00720c */ /* 0x040fe40003f86270 */
[----:B------:R-:W-:Y:S02]  /*2fa0*/  ISETP.GE.AND P5, PT, R46, R219, PT ;  /* 0x000000db2e00720c */ /* 0x000fe40003fa6270 */
[----:B------:R-:W-:Y:S01]  /*2fb0*/  HMMA.16816.F32.BF16 R80, R4, R110, R80 ;  /* 0x0000006e0450723c */ /* 0x000fe20000041850 */
[----:B------:R-:W-:Y:S02]  /*2fc0*/  FSEL R88, R88, -INF , !P4 ;  /* 0xff80000058587808 */ /* 0x000fe40006000000 */
[C---:B------:R-:W-:Y:S02]  /*2fd0*/  ISETP.GE.AND P6, PT, R46.reuse, R218, PT ;  /* 0x000000da2e00720c */ /* 0x040fe40003fc6270 */
[----:B------:R-:W-:Y:S01]  /*2fe0*/  ISETP.GE.AND P4, PT, R46, R3, PT ;  /* 0x000000032e00720c */ /* 0x000fe20003f86270 */
[----:B-1----:R-:W-:Y:S01]  /*2ff0*/  HMMA.16816.F32.BF16 R84, R36, R24, R84 ;  /* 0x000000182454723c */ /* 0x002fe20000041854 */
[----:B------:R-:W-:-:S02]  /*3000*/  FSEL R46, R90, -INF , !P5 ;  /* 0xff8000005a2e7808 */ /* 0x000fc40006800000 */
[----:B------:R-:W-:Y:S01]  /*3010*/  FSEL R56, R32, -INF , !P6 ;  /* 0xff80000020387808 */ /* 0x000fe20007000000 */
[----:B------:R-:W-:Y:S01]  /*3020*/  VIADD R32, R2, 0x11 ;  /* 0x0000001102207836 */ /* 0x000fe20000000000 */
[----:B------:R-:W-:Y:S01]  /*3030*/  FSEL R57, R34, -INF , !P4 ;  /* 0xff80000022397808 */ /* 0x000fe20006000000 */
[----:B------:R-:W-:Y:S01]  /*3040*/  HMMA.16816.F32.BF16 R16, R100, R110, R16 ;  /* 0x0000006e6410723c */ /* 0x000fe20000041810 */
[C---:B------:R-:W-:Y:S02]  /*3050*/  ISETP.GE.AND P1, PT, R47.reuse, R218, PT ;  /* 0x000000da2f00720c */ /* 0x040fe40003f26270 */
[----:B------:R-:W-:-:S03]  /*3060*/  ISETP.GE.AND P0, PT, R47, R3, PT ;  /* 0x000000032f00720c */ /* 0x000fc60003f06270 */
[----:B------:R-:W-:Y:S06]  /*3070*/  HMMA.16816.F32.BF16 R20, R48, R24, R20 ;  /* 0x000000183014723c */ /* 0x000fec0000041814 */
[----:B------:R-:W-:Y:S01]  /*3080*/  HMMA.16816.F32.BF16 R80, R36, R26, R80 ;  /* 0x0000001a2450723c */ /* 0x000fe20000041850 */
[----:B------:R-:W-:-:S05]  /*3090*/  VIADD R24, R2, 0x9 ;  /* 0x0000000902187836 */ /* 0x000fca0000000000 */
[C---:B------:R-:W-:Y:S01]  /*30a0*/  ISETP.GE.AND P5, PT, R24.reuse, R218, PT ;  /* 0x000000da1800720c */ /* 0x040fe20003fa6270 */
[----:B------:R-:W-:Y:S01]  /*30b0*/  HMMA.16816.F32.BF16 R28, R100, R96, R28 ;  /* 0x00000060641c723c */ /* 0x000fe2000004181c */
[----:B------:R-:W-:Y:S02]  /*30c0*/  ISETP.GE.AND P6, PT, R24, R220, PT ;  /* 0x000000dc1800720c */ /* 0x000fe40003fc6270 */
[----:B------:R-:W-:Y:S01]  /*30d0*/  FSEL R58, R33, -INF , !P5 ;  /* 0xff800000213a7808 */ /* 0x000fe20006800000 */
[----:B------:R-:W-:Y:S01]  /*30e0*/  VIADD R33, R2, 0x18 ;  /* 0x0000001802217836 */ /* 0x000fe20000000000 */
[C---:B------:R-:W-:Y:S01]  /*30f0*/  ISETP.GE.AND P4, PT, R24.reuse, R3, PT ;  /* 0x000000031800720c */ /* 0x040fe20003f86270 */
[----:B------:R-:W-:Y:S01]  /*3100*/  HMMA.16816.F32.BF16 R16, R48, R26, R16 ;  /* 0x0000001a3010723c */ /* 0x000fe20000041810 */
[----:B------:R-:W-:Y:S01]  /*3110*/  ISETP.GE.AND P5, PT, R24, R219, PT ;  /* 0x000000db1800720c */ /* 0x000fe20003fa6270 */
[----:B------:R-:W-:Y:S01]  /*3120*/  VIADD R24, R2, 0x10 ;  /* 0x0000001002187836 */ /* 0x000fe20000000000 */
[----:B------:R-:W-:-:S02]  /*3130*/  FSEL R47, R35, -INF , !P4 ;  /* 0xff800000232f7808 */ /* 0x000fc40006000000 */
[----:B------:R-:W-:Y:S01]  /*3140*/  FSEL R34, R91, -INF , !P5 ;  /* 0xff8000005b227808 */ /* 0x000fe20006800000 */
[-C--:B--2---:R-:W-:Y:S01]  /*3150*/  HMMA.16816.F32.BF16 R76, R36, R52.reuse, R76 ;  /* 0x00000034244c723c */ /* 0x084fe2000004184c */
[----:B------:R-:W-:Y:S02]  /*3160*/  ISETP.GE.AND P5, PT, R24, R220, PT ;  /* 0x000000dc1800720c */ /* 0x000fe40003fa6270 */
[----:B------:R-:W-:Y:S02]  /*3170*/  FSEL R89, R89, -INF , !P6 ;  /* 0xff80000059597808 */ /* 0x000fe40007000000 */
[----:B------:R-:W-:Y:S01]  /*3180*/  FSEL R84, R84, -INF , !P5 ;  /* 0xff80000054547808 */ /* 0x000fe20006800000 */
[----:B------:R-:W-:Y:S01]  /*3190*/  HMMA.16816.F32.BF16 R12, R48, R52, R12 ;  /* 0x00000034300c723c */ /* 0x000fe2000004180c */
[C---:B------:R-:W-:Y:S02]  /*31a0*/  ISETP.GE.AND P4, PT, R24.reuse, R219, PT ;  /* 0x000000db1800720c */ /* 0x040fe40003f86270 */
[----:B------:R-:W-:-:S02]  /*31b0*/  ISETP.GE.AND P6, PT, R24, R218, PT ;  /* 0x000000da1800720c */ /* 0x000fc40003fc6270 */
[----:B------:R-:W-:Y:S01]  /*31c0*/  ISETP.GE.AND P5, PT, R24, R3, PT ;  /* 0x000000031800720c */ /* 0x000fe20003fa6270 */
[----:B------:R-:W-:Y:S01]  /*31d0*/  HMMA.16816.F32.BF16 R68, R4, R92, R68 ;  /* 0x0000005c0444723c */ /* 0x000fe20000041844 */
[----:B------:R-:W1:Y:S01]  /*31e0*/  LDSM.16.M88.4 R24, [R213+0x8c00] ;  /* 0x008c0000d518783b */ /* 0x000e620000000200 */
[----:B------:R-:W-:Y:S01]  /*31f0*/  FSEL R136, R86, -INF , !P4 ;  /* 0xff80000056887808 */ /* 0x000fe20006000000 */
[----:B------:R-:W-:Y:S01]  /*3200*/  VIADD R52, R2, 0x20 ;  /* 0x0000002002347836 */ /* 0x000fe20000000000 */
[----:B------:R-:W-:Y:S01]  /*3210*/  ISETP.GE.AND P4, PT, R32, R220, PT ;  /* 0x000000dc2000720c */ /* 0x000fe20003f86270 */
[----:B------:R-:W-:-:S04]  /*3220*/  DEPBAR.LE SB0, 0x0 ;  /* 0x000080000000791a */ /* 0x000fc80000000000 */
[----:B------:R-:W-:Y:S01]  /*3230*/  FSEL R22, R22, -INF , !P5 ;  /* 0xff80000016167808 */ /* 0x000fe20006800000 */
[----:B------:R-:W-:Y:S01]  /*3240*/  HMMA.16816.F32.BF16 R104, R100, R92, R104 ;  /* 0x0000005c6468723c */ /* 0x000fe20000041868 */
[----:B------:R-:W-:Y:S02]  /*3250*/  ISETP.GE.AND P5, PT, R32, R218, PT ;  /* 0x000000da2000720c */ /* 0x000fe40003fa6270 */
[----:B------:R-:W-:Y:S02]  /*3260*/  FSEL R20, R20, -INF , !P6 ;  /* 0xff80000014147808 */ /* 0x000fe40007000000 */
[----:B------:R-:W-:Y:S01]  /*3270*/  FSEL R85, R85, -INF , !P4 ;  /* 0xff80000055557808 */ /* 0x000fe20006000000 */
[----:B------:R-:W-:Y:S01]  /*3280*/  HMMA.16816.F32.BF16 R112, R4, R96, R112 ;  /* 0x000000600470723c */ /* 0x000fe20000041870 */
[C---:B------:R-:W-:Y:S02]  /*3290*/  ISETP.GE.AND P6, PT, R32.reuse, R219, PT ;  /* 0x000000db2000720c */ /* 0x040fe40003fc6270 */
[----:B------:R-:W-:Y:S01]  /*32a0*/  ISETP.GE.AND P4, PT, R32, R3, PT ;  /* 0x000000032000720c */ /* 0x000fe20003f86270 */
[----:B------:R-:W-:Y:S01]  /*32b0*/  VIADD R32, R2, 0x19 ;  /* 0x0000001902207836 */ /* 0x000fe20000000000 */
[----:B------:R-:W-:Y:S01]  /*32c0*/  FSEL R21, R21, -INF , !P5 ;  /* 0xff80000015157808 */ /* 0x000fe20006800000 */
[----:B------:R-:W-:Y:S01]  /*32d0*/  HMMA.16816.F32.BF16 R72, R36, R54, R72 ;  /* 0x000000362448723c */ /* 0x000fe20000041848 */
[----:B------:R-:W-:-:S02]  /*32e0*/  ISETP.GE.AND P5, PT, R33, R219, PT ;  /* 0x000000db2100720c */ /* 0x000fc40003fa6270 */
[----:B------:R-:W-:Y:S02]  /*32f0*/  FSEL R23, R23, -INF , !P4 ;  /* 0xff80000017177808 */ /* 0x000fe40006000000 */
[----:B------:R-:W-:Y:S01]  /*3300*/  FSEL R172, R82, -INF , !P5 ;  /* 0xff80000052ac7808 */ /* 0x000fe20006800000 */
[----:B------:R-:W-:Y:S01]  /*3310*/  HMMA.16816.F32.BF16 R8, R48, R54, R8 ;  /* 0x000000363008723c */ /* 0x000fe20000041808 */
[----:B------:R-:W-:Y:S02]  /*3320*/  ISETP.GE.AND P4, PT, R33, R220, PT ;  /* 0x000000dc2100720c */ /* 0x000fe40003f86270 */
[----:B------:R-:W-:Y:S02]  /*3330*/  ISETP.GE.AND P5, PT, R32, R218, PT ;  /* 0x000000da2000720c */ /* 0x000fe40003fa6270 */
[----:B------:R-:W-:Y:S01]  /*3340*/  FSEL R35, R80, -INF , !P4 ;  /* 0xff80000050237808 */ /* 0x000fe20006000000 */
[----:B------:R-:W-:Y:S01]  /*3350*/  HMMA.16816.F32.BF16 R64, R100, R94, R64 ;  /* 0x0000005e6440723c */ /* 0x000fe20000041840 */
[----:B------:R-:W-:-:S02]  /*3360*/  FSEL R17, R17, -INF , !P5 ;  /* 0xff80000011117808 */ /* 0x000fc40006800000 */
[----:B------:R-:W-:Y:S02]  /*3370*/  ISETP.GE.AND P4, PT, R33, R3, PT ;  /* 0x000000032100720c */ /* 0x000fe40003f86270 */
[----:B------:R-:W-:Y:S01]  /*3380*/  ISETP.GE.AND P5, PT, R32, R219, PT ;  /* 0x000000db2000720c */ /* 0x000fe20003fa6270 */
[----:B------:R-:W-:Y:S01]  /*3390*/  HMMA.16816.F32.BF16 R60, R4, R94, R60 ;  /* 0x0000005e043c723c */ /* 0x000fe2000004183c */
[----:B------:R-:W-:Y:S02]  /*33a0*/  FSEL R137, R87, -INF , !P6 ;  /* 0xff80000057897808 */ /* 0x000fe40007000000 */
[----:B------:R-:W-:Y:S02]  /*33b0*/  ISETP.GE.AND P6, PT, R33, R218, PT ;  /* 0x000000da2100720c */ /* 0x000fe40003fc6270 */
[----:B------:R-:W-:Y:S01]  /*33c0*/  FSEL R33, R18, -INF , !P4 ;  /* 0xff80000012217808 */ /* 0x000fe20006000000 */
[----:B-1----:R-:W-:Y:S01]  /*33d0*/  HMMA.16816.F32.BF16 R68, R36, R24, R68 ;  /* 0x000000182444723c */ /* 0x002fe20000041844 */
[----:B------:R-:W-:Y:S01]  /*33e0*/  FSEL R173, R83, -INF , !P5 ;  /* 0xff80000053ad7808 */ /* 0x000fe20006800000 */
[----:B------:R-:W-:Y:S01]  /*33f0*/  VIADD R5, R2, 0x30 ;  /* 0x0000003002057836 */ /* 0x000fe20000000000 */
[----:B------:R-:W-:Y:S01]  /*3400*/  ISETP.GE.AND P4, PT, R32, R3, PT ;  /* 0x000000032000720c */ /* 0x000fe20003f86270 */
[----:B------:R-:W-:Y:S01]  /*3410*/  VIADD R4, R2, 0x31 ;  /* 0x0000003102047836 */ /* 0x000fe20000000000 */
[----:B------:R-:W-:Y:S01]  /*3420*/  BAR.SYNC.DEFER_BLOCKING 0x0 ;  /* 0x0000000000007b1d */ /* 0x000fe20000010000 */
[----:B------:R-:W-:Y:S01]  /*3430*/  ISETP.GE.AND P5, PT, R52, R220, PT ;  /* 0x000000dc3400720c */ /* 0x000fe20003fa6270 */
[----:B------:R-:W-:Y:S01]  /*3440*/  HMMA.16816.F32.BF16 R28, R48, R44, R28 ;  /* 0x0000002c301c723c */ /* 0x000fe2000004181c */
[----:B------:R-:W-:-:S02]  /*3450*/  FSEL R16, R16, -INF , !P6 ;  /* 0xff80000010107808 */ /* 0x000fc40007000000 */
[----:B------:R-:W-:Y:S02]  /*3460*/  ISETP.GE.AND P6, PT, R32, R220, PT ;  /* 0x000000dc2000720c */ /* 0x000fe40003fc6270 */
[----:B------:R-:W-:Y:S01]  /*3470*/  FSEL R32, R19, -INF , !P4 ;  /* 0xff80000013207808 */ /* 0x000fe20006000000 */
[----:B------:R-:W-:Y:S01]  /*3480*/  VIADD R19, R2, 0x21 ;  /* 0x0000002102137836 */ /* 0x000fe20000000000 */
[----:B------:R-:W-:Y:S01]  /*3490*/  FSEL R174, R76, -INF , !P5 ;  /* 0xff8000004cae7808 */ /* 0x000fe20006800000 */
[----:B------:R-:W-:Y:S01]  /*34a0*/  HMMA.16816.F32.BF16 R104, R48, R24, R104 ;  /* 0x000000183068723c */ /* 0x000fe20000041868 */
[C---:B------:R-:W-:Y:S02]  /*34b0*/  ISETP.GE.AND P4, PT, R52.reuse, R219, PT ;  /* 0x000000db3400720c */ /* 0x040fe40003f86270 */
[----:B------:R-:W-:Y:S02]  /*34c0*/  ISETP.GE.AND P5, PT, R52, R3, PT ;  /* 0x000000033400720c */ /* 0x000fe40003fa6270 */
[----:B------:R-:W-:Y:S01]  /*34d0*/  FSEL R18, R81, -INF , !P6 ;  /* 0xff80000051127808 */ /* 0x000fe20007000000 */
[----:B------:R-:W-:Y:S01]  /*34e0*/  HMMA.16816.F32.BF16 R112, R36, R44, R112 ;  /* 0x0000002c2470723c */ /* 0x000fe20000041870 */
[----:B------:R-:W-:-:S02]  /*34f0*/  FSEL R201, R78, -INF , !P4 ;  /* 0xff8000004ec97808 */ /* 0x000fc40006000000 */
[----:B------:R-:W-:Y:S01]  /*3500*/  FSEL R183, R14, -INF , !P5 ;  /* 0xff8000000eb77808 */ /* 0x000fe20006800000 */
[----:B------:R-:W-:Y:S01]  /*3510*/  VIADD R14, R2, 0x28 ;  /* 0x00000028020e7836 */ /* 0x000fe20000000000 */
[----:B------:R-:W-:Y:S01]  /*3520*/  ISETP.GE.AND P6, PT, R52, R218, PT ;  /* 0x000000da3400720c */ /* 0x000fe20003fc6270 */
[-C--:B------:R-:W-:Y:S01]  /*3530*/  HMMA.16816.F32.BF16 R64, R48, R26.reuse, R64 ;  /* 0x0000001a3040723c */ /* 0x080fe20000041840 */
[C---:B------:R-:W-:Y:S02]  /*3540*/  ISETP.GE.AND P4, PT, R19.reuse, R220, PT ;  /* 0x000000dc1300720c */ /* 0x040fe40003f86270 */
[----:B------:R-:W-:Y:S02]  /*3550*/  ISETP.GE.AND P5, PT, R19, R218, PT ;  /* 0x000000da1300720c */ /* 0x000fe40003fa6270 */
[----:B------:R-:W-:Y:S01]  /*3560*/  FSEL R175, R12, -INF , !P6 ;  /* 0xff8000000caf7808 */ /* 0x000fe20007000000 */
[----:B------:R-:W-:Y:S01]  /*3570*/  VIADD R12, R2, 0x29 ;  /* 0x00000029020c7836 */ /* 0x000fe20000000000 */
[----:B------:R-:W-:Y:S01]  /*3580*/  FSEL R191, R77, -INF , !P4 ;  /* 0xff8000004dbf7808 */ /* 0x000fe20006000000 */
[----:B------:R-:W-:Y:S01]  /*3590*/  HMMA.16816.F32.BF16 R60, R36, R26, R60 ;  /* 0x0000001a243c723c */ /* 0x000fe2000004183c */
[----:B------:R-:W-:-:S02]  /*35a0*/  FSEL R176, R13, -INF , !P5 ;  /* 0xff8000000db07808 */ /* 0x000fc40006800000 */
[C---:B------:R-:W-:Y:S02]  /*35b0*/  ISETP.GE.AND P6, PT, R19.reuse, R219, PT ;  /* 0x000000db1300720c */ /* 0x040fe40003fc6270 */
[----:B------:R-:W-:Y:S02]  /*35c0*/  ISETP.GE.AND P4, PT, R19, R3, PT ;  /* 0x000000031300720c */ /* 0x000fe40003f86270 */
[----:B------:R-:W-:Y:S02]  /*35d0*/  ISETP.GE.AND P5, PT, R14, R220, PT ;  /* 0x000000dc0e00720c */ /* 0x000fe40003fa6270 */
[----:B------:R-:W-:Y:S02]  /*35e0*/  FSEL R204, R79, -INF , !P6 ;  /* 0xff8000004fcc7808 */ /* 0x000fe40007000000 */
[----:B------:R-:W-:Y:S02]  /*35f0*/  FSEL R184, R15, -INF , !P4 ;  /* 0xff8000000fb87808 */ /* 0x000fe40006000000 */
[----:B------:R-:W-:-:S02]  /*3600*/  FSEL R193, R72, -INF , !P5 ;  /* 0xff80000048c17808 */ /* 0x000fc40006800000 */
[C---:B------:R-:W-:Y:S02]  /*3610*/  ISETP.GE.AND P6, PT, R14.reuse, R219, PT ;  /* 0x000000db0e00720c */ /* 0x040fe40003fc6270 */
[C---:B------:R-:W-:Y:S02]  /*3620*/  ISETP.GE.AND P4, PT, R14.reuse, R218, PT ;  /* 0x000000da0e00720c */ /* 0x040fe40003f86270 */
        /* <DEDUP_REMOVED lines=10> */
[-C--:B------:R-:W-:Y:S02]  /*36d0*/  ISETP.GE.AND P6, PT, R12, R219.reuse, PT ;  /* 0x000000db0c00720c */ /* 0x080fe40003fc6270 */
[C---:B------:R-:W-:Y:S02]  /*36e0*/  ISETP.GE.AND P5, PT, R5.reuse, R220, PT ;  /* 0x000000dc0500720c */ /* 0x040fe40003fa6270 */
[----:B------:R-:W-:Y:S02]  /*36f0*/  ISETP.GE.AND P4, PT, R5, R219, PT ;  /* 0x000000db0500720c */ /* 0x000fe40003f86270 */
[----:B------:R-:W-:Y:S02]  /*3700*/  FSEL R206, R75, -INF , !P6 ;  /* 0xff8000004bce7808 */ /* 0x000fe40007000000 */
[----:B------:R-:W-:Y:S02]  /*3710*/  FSEL R200, R68, -INF , !P5 ;  /* 0xff80000044c87808 */ /* 0x000fe40006800000 */
[----:B------:R-:W-:-:S02]  /*3720*/  FSEL R203, R70, -INF , !P4 ;  /* 0xff80000046cb7808 */ /* 0x000fc40006000000 */
[----:B------:R-:W-:Y:S02]  /*3730*/  FSEL R31, R31, -INF , !P0 ;  /* 0xff8000001f1f7808 */ /* 0x000fe40004000000 */
[C---:B------:R-:W-:Y:S02]  /*3740*/  ISETP.GE.AND P6, PT, R5.reuse, R218, PT ;  /* 0x000000da0500720c */ /* 0x040fe40003fc6270 */
[-C--:B------:R-:W-:Y:S02]  /*3750*/  ISETP.GE.AND P5, PT, R5, R3.reuse, PT ;  /* 0x000000030500720c */ /* 0x080fe40003fa6270 */
[----:B------:R-:W-:Y:S02]  /*3760*/  ISETP.GE.AND P4, PT, R4, R220, PT ;  /* 0x000000dc0400720c */ /* 0x000fe40003f86270 */
[----:B------:R-:W-:Y:S02]  /*3770*/  ISETP.GE.AND P0, PT, R2, R3, PT ;  /* 0x000000030200720c */ /* 0x000fe40003f06270 */
[----:B------:R-:W-:-:S02]  /*3780*/  FSEL R194, R104, -INF , !P6 ;  /* 0xff80000068c27808 */ /* 0x000fc40007000000 */
[----:B------:R-:W-:Y:S02]  /*3790*/  FSEL R190, R106, -INF , !P5 ;  /* 0xff8000006abe7808 */ /* 0x000fe40006800000 */
[----:B------:R-:W-:Y:S02]  /*37a0*/  FSEL R202, R69, -INF , !P4 ;  /* 0xff80000045ca7808 */ /* 0x000fe40006000000 */
[----:B------:R-:W-:Y:S02]  /*37b0*/  FSEL R30, R30, -INF , !P0 ;  /* 0xff8000001e1e7808 */ /* 0x000fe40004000000 */
[C---:B------:R-:W-:Y:S02]  /*37c0*/  ISETP.GE.AND P6, PT, R4.reuse, R219, PT ;  /* 0x000000db0400720c */ /* 0x040fe40003fc6270 */
[C---:B------:R-:W-:Y:S02]  /*37d0*/  ISETP.GE.AND P5, PT, R4.reuse, R218, PT ;  /* 0x000000da0400720c */ /* 0x040fe40003fa6270 */
[----:B------:R-:W-:Y:S01]  /*37e0*/  ISETP.GE.AND P4, PT, R4, R3, PT ;  /* 0x000000030400720c */ /* 0x000fe20003f86270 */
[----:B------:R-:W-:Y:S01]  /*37f0*/  VIADD R4, R2, 0x38 ;  /* 0x0000003802047836 */ /* 0x000fe20000000000 */
[----:B------:R-:W-:-:S02]  /*3800*/  FSEL R113, R113, -INF , !P2 ;  /* 0xff80000071717808 */ /* 0x000fc40005000000 */
[----:B------:R-:W-:Y:S02]  /*3810*/  PLOP3.LUT P0, PT, PT, PT, UP0, 0x80, 0x0 ;  /* 0x000000000000781c */ /* 0x000fe40003f0f008 */
[C---:B------:R-:W-:Y:S02]  /*3820*/  ISETP.GE.AND P2, PT, R2.reuse, R220, PT ;  /* 0x000000dc0200720c */ /* 0x040fe40003f46270 */
[----:B------:R-:W-:Y:S02]  /*3830*/  FSEL R199, R105, -INF , !P5 ;  /* 0xff80000069c77808 */ /* 0x000fe40006800000 */
[----:B------:R-:W-:Y:S02]  /*3840*/  FSEL R29, R29, -INF , !P1 ;  /* 0xff8000001d1d7808 */ /* 0x000fe40004800000 */
[----:B------:R-:W-:Y:S02]  /*3850*/  FSEL R8, R115, -INF , !P3 ;  /* 0xff80000073087808 */ /* 0x000fe40005800000 */
[----:B------:R-:W-:-:S02]  /*3860*/  ISETP.GE.AND P5, PT, R2, R219, PT ;  /* 0x000000db0200720c */ /* 0x000fc40003fa6270 */
[----:B------:R-:W-:Y:S02]  /*3870*/  FSEL R112, R112, -INF , !P2 ;  /* 0xff80000070707808 */ /* 0x000fe40005000000 */
[CC--:B------:R-:W-:Y:S01]  /*3880*/  ISETP.GE.AND P1, PT, R2.reuse, R218.reuse, PT ;  /* 0x000000da0200720c */ /* 0x0c0fe20003f26270 */
[----:B------:R-:W-:Y:S01]  /*3890*/  VIADD R2, R2, 0x39 ;  /* 0x0000003902027836 */ /* 0x000fe20000000000 */
[C---:B------:R-:W-:Y:S02]  /*38a0*/  ISETP.GE.AND P3, PT, R4.reuse, R218, PT ;  /* 0x000000da0400720c */ /* 0x040fe40003f66270 */
[----:B------:R-:W-:Y:S02]  /*38b0*/  ISETP.GE.AND P2, PT, R4, R3, PT ;  /* 0x000000030400720c */ /* 0x000fe40003f46270 */
[----:B------:R-:W-:Y:S02]  /*38c0*/  FSEL R182, R71, -INF , !P6 ;  /* 0xff80000047b67808 */ /* 0x000fe40007000000 */
[----:B------:R-:W-:-:S02]  /*38d0*/  FSEL R192, R107, -INF , !P4 ;  /* 0xff8000006bc07808 */ /* 0x000fc40006000000 */
[----:B------:R-:W-:Y:S02]  /*38e0*/  FSEL R114, R114, -INF , !P5 ;  /* 0xff80000072727808 */ /* 0x000fe40006800000 */
[----:B------:R-:W-:Y:S02]  /*38f0*/  FSEL R198, R64, -INF , !P3 ;  /* 0xff80000040c67808 */ /* 0x000fe40005800000 */
[----:B------:R-:W-:Y:S02]  /*3900*/  FSEL R189, R66, -INF , !P2 ;  /* 0xff80000042bd7808 */ /* 0x000fe40005000000 */
[----:B------:R-:W-:Y:S02]  /*3910*/  FSEL R28, R28, -INF , !P1 ;  /* 0xff8000001c1c7808 */ /* 0x000fe40004800000 */
[C---:B------:R-:W-:Y:S02]  /*3920*/  ISETP.GE.AND P6, PT, R4.reuse, R220, PT ;  /* 0x000000dc0400720c */ /* 0x040fe40003fc6270 */
[----:B------:R-:W-:-:S02]  /*3930*/  ISETP.GE.AND P4, PT, R4, R219, PT ;  /* 0x000000db0400720c */ /* 0x000fc40003f86270 */
[C---:B------:R-:W-:Y:S02]  /*3940*/  ISETP.GE.AND P5, PT, R2.reuse, R220, PT ;  /* 0x000000dc0200720c */ /* 0x040fe40003fa6270 */
[C---:B------:R-:W-:Y:S02]  /*3950*/  ISETP.GE.AND P3, PT, R2.reuse, R219, PT ;  /* 0x000000db0200720c */ /* 0x040fe40003f66270 */
[C---:B------:R-:W-:Y:S02]  /*3960*/  ISETP.GE.AND P2, PT, R2.reuse, R218, PT ;  /* 0x000000da0200720c */ /* 0x040fe40003f46270 */
[----:B------:R-:W-:Y:S01]  /*3970*/  ISETP.GE.AND P1, PT, R2, R3, PT ;  /* 0x000000030200720c */ /* 0x000fe20003f26270 */
[----:B------:R-:W-:Y:S01]  /*3980*/  IMAD.IADD R2, R121, 0x1, R122 ;  /* 0x0000000179027824 */ /* 0x000fe200078e027a */
[----:B------:R-:W-:Y:S02]  /*3990*/  FSEL R196, R65, -INF , !P2 ;  /* 0xff80000041c47808 */ /* 0x000fe40005000000 */
[----:B------:R-:W-:-:S02]  /*39a0*/  FSEL R187, R67, -INF , !P1 ;  /* 0xff80000043bb7808 */ /* 0x000fc40004800000 */
[----:B------:R-:W-:Y:S02]  /*39b0*/  FSEL R205, R60, -INF , !P6 ;  /* 0xff8000003ccd7808 */ /* 0x000fe40007000000 */
[----:B------:R-:W-:Y:S02]  /*39c0*/  FSEL R181, R62, -INF , !P4 ;  /* 0xff8000003eb57808 */ /* 0x000fe40006000000 */
[----:B------:R-:W-:Y:S02]  /*39d0*/  FSEL R208, R61, -INF , !P5 ;  /* 0xff8000003dd07808 */ /* 0x000fe40006800000 */
[----:B------:R-:W-:Y:S01]  /*39e0*/  FSEL R177, R63, -INF , !P3 ;  /* 0xff8000003fb17808 */ /* 0x000fe20005800000 */
[----:B------:R-:W-:Y:S06]  /*39f0*/  @!P0 BRA `(.L_x_78) ;  /* 0x0000000400088947 */ /* 0x000fec0003800000 */
[----:B------:R-:W-:Y:S01]  /*3a00*/  ULDC UR10, c[0x0][0x2d0] ;  /* 0x0000b400000a7ab9 */ /* 0x000fe20000000800 */
[----:B------:R-:W-:Y:S01]  /*3a10*/  UIADD3 UR11, UR19, -0x2, URZ ;  /* 0xfffffffe130b7890 */ /* 0x000fe2000fffe03f */
[----:B------:R-:W-:Y:S01]  /*3a20*/  ISETP.GE.AND P4, PT, R41, UR10, PT ;  /* 0x0000000a29007c0c */ /* 0x000fe2000bf86270 */
[----:B------:R-:W-:Y:S01]  /*3a30*/  BSSY B0, `(.L_x_79) ;  /* 0x000003d000007945 */ /* 0x000fe20003800000 */
[----:B------:R-:W-:Y:S01]  /*3a40*/  ISETP.GE.AND P5, PT, R42, UR10, PT ;  /* 0x0000000a2a007c0c */ /* 0x000fe2000bfa6270 */
[----:B------:R-:W-:Y:S01]  /*3a50*/  UIMAD UR25, UR25, UR11, URZ ;  /* 0x0000000b191972a4 */ /* 0x000fe2000f8e023f */
[----:B------:R-:W-:Y:S01]  /*3a60*/  ISETP.GE.AND P2, PT, R40, UR10, PT ;  /* 0x0000000a28007c0c */ /* 0x000fe2000bf46270 */
[----:B------:R-:W-:Y:S01]  /*3a70*/  USHF.R.S32.HI UR10, URZ, 0x1f, UR11 ;  /* 0x0000001f3f0a7899 */ /* 0x000fe2000801140b */
[----:B------:R-:W-:-:S03]  /*3a80*/  IMAD.WIDE.U32 R120, R120, UR11, R226 ;  /* 0x0000000b78787c25 */ /* 0x000fc6000f8e00e2 */
[----:B------:R-:W-:-:S04]  /*3a90*/  UIMAD UR10, UR10, UR26, UR25 ;  /* 0x0000001a0a0a72a4 */ /* 0x000fc8000f8e0219 */
[----:B------:R-:W1:Y:S02]  /*3aa0*/  @!P4 LDC.64 R12, c[0x0][0x218] ;  /* 0x00008600ff0ccb82 */ /* 0x000e640000000a00 */
[----:B------:R-:W-:Y:S01]  /*3ab0*/  VIADD R9, R121, UR10 ;  /* 0x0000000a79097c36 */ /* 0x000fe20008000000 */
[----:B------:R2:W-:Y:S04]  /*3ac0*/  @P5 STS [R222+0x6000], RZ ;  /* 0x006000ffde005388 */ /* 0x0005e80000000800 */
[----:B------:R2:W-:Y:S01]  /*3ad0*/  @P5 STS [R222+0x6004], RZ ;  /* 0x006004ffde005388 */ /* 0x0005e20000000800 */
[----:B------:R-:W3:Y:S03]  /*3ae0*/  @!P5 LDC.64 R14, c[0x0][0x218] ;  /* 0x00008600ff0edb82 */ /* 0x000ee60000000a00 */
[----:B------:R2:W-:Y:S05]  /*3af0*/  @P5 STS.64 [R222+0x6008], RZ ;  /* 0x006008ffde005388 */ /* 0x0005ea0000000a00 */
[----:B------:R-:W4:Y:S08]  /*3b00*/  @!P2 LDC.64 R10, c[0x0][0x218] ;  /* 0x00008600ff0aab82 */ /* 0x000f300000000a00 */
[----:B------:R-:W5:Y:S01]  /*3b10*/  @!P5 LDC.64 R6, c[0x0][0x218] ;  /* 0x00008600ff06db82 */ /* 0x000f620000000a00 */
[----:B-1----:R-:W-:-:S04]  /*3b20*/  @!P4 LEA R12, P3, R120, R12, 0x1 ;  /* 0x0000000c780cc211 */ /* 0x002fc800078608ff */
[----:B------:R-:W-:-:S03]  /*3b30*/  @!P4 LEA.HI.X R13, R120, R13, R9, 0x1, P3 ;  /* 0x0000000d780dc211 */ /* 0x000fc600018f0c09 */
[----:B------:R-:W1:Y:S01]  /*3b40*/  @!P4 LDC.64 R4, c[0x0][0x218] ;  /* 0x00008600ff04cb82 */ /* 0x000e620000000a00 */
[----:B---3--:R-:W-:-:S04]  /*3b50*/  @!P5 LEA R14, P6, R120, R14, 0x1 ;  /* 0x0000000e780ed211 */ /* 0x008fc800078c08ff */
[C-C-:B------:R-:W-:Y:S02]  /*3b60*/  @!P5 LEA.HI.X R15, R120.reuse, R15, R9.reuse, 0x1, P6 ;  /* 0x0000000f780fd211 */ /* 0x140fe400030f0c09 */
[C---:B----4-:R-:W-:Y:S02]  /*3b70*/  @!P2 LEA R24, P1, R120.reuse, R10, 0x1 ;  /* 0x0000000a7818a211 */ /* 0x050fe400078208ff */
[C---:B------:R-:W-:Y:S01]  /*3b80*/  IADD3 R10, P3, R120.reuse, UR13, RZ ;  /* 0x0000000d780a7c10 */ /* 0x040fe2000ff7e0ff */
[----:B------:R-:W-:Y:S01]  /*3b90*/  @!PT LDS RZ, [RZ] ;  /* 0x00000000fffff984 */ /* 0x000fe20000000800 */
[----:B------:R-:W-:Y:S01]  /*3ba0*/  @!PT LDS RZ, [RZ] ;  /* 0x00000000fffff984 */ /* 0x000fe20000000800 */
[----:B------:R-:W-:Y:S01]  /*3bb0*/  @!PT LDS RZ, [RZ] ;  /* 0x00000000fffff984 */ /* 0x000fe20000000800 */
[----:B------:R2:W-:Y:S01]  /*3bc0*/  @!P5 LDGSTS.E.BYPASS.LTC128B.128 [R222+0x6000], desc[UR22][R14.64] ;  /* 0x060000000ededfae */ /* 0x0005e2000b901d56 */
[----:B------:R-:W-:Y:S02]  /*3bd0*/  @!P2 LEA.HI.X R25, R120, R11, R9, 0x1, P1 ;  /* 0x0000000b7819a211 */ /* 0x000fe400008f0c09 */
[----:B------:R-:W-:Y:S01]  /*3be0*/  IADD3.X R9, R9, UR5, RZ, P3, !PT ;  /* 0x0000000509097c10 */ /* 0x000fe20009ffe4ff */
[----:B------:R2:W-:Y:S01]  /*3bf0*/  @P4 STS.128 [R222+0x7000], RZ ;  /* 0x007000ffde004388 */ /* 0x0005e20000000c00 */
[----:B-----5:R-:W-:-:S03]  /*3c00*/  @!P5 LEA R6, P1, R10, R6, 0x1 ;  /* 0x000000060a06d211 */ /* 0x020fc600078208ff */
[----:B------:R-:W-:Y:S01]  /*3c10*/  @!PT LDS RZ, [RZ] ;  /* 0x00000000fffff984 */ /* 0x000fe20000000800 */
[----:B------:R-:W-:Y:S01]  /*3c20*/  @!PT LDS RZ, [RZ] ;  /* 0x00000000fffff984 */ /* 0x000fe20000000800 */
[----:B------:R-:W-:Y:S01]  /*3c30*/  @!PT LDS RZ, [RZ] ;  /* 0x00000000fffff984 */ /* 0x000fe20000000800 */
[----:B------:R2:W-:Y:S01]  /*3c40*/  @!P4 LDGSTS.E.BYPASS.LTC128B.128 [R222+0x7000], desc[UR22][R12.64+0x40] ;  /* 0x070000400cdecfae */ /* 0x0005e2000b901d56 */
[----:B------:R-:W-:-:S03]  /*3c50*/  @!P5 LEA.HI.X R7, R10, R7, R9, 0x1, P1 ;  /* 0x000000070a07d211 */ /* 0x000fc600008f0c09 */
[----:B------:R2:W-:Y:S01]  /*3c60*/  @P2 STS.128 [R222+0x8000], RZ ;  /* 0x008000ffde002388 */ /* 0x0005e20000000c00 */
        /* <DEDUP_REMOVED lines=25> */
.L_x_80:
[----:B------:R-:W-:Y:S05]  /*3e00*/  BSYNC B0 ;  /* 0x0000000000007941 */ /* 0x000fea0003800000 */
.L_x_79:
[----:B------:R-:W0:Y:S02]  /*3e10*/  LDGDEPBAR ;  /* 0x00000000000079af */ /* 0x000e240000000000 */
.L_x_78:
[----:B-12---:R-:W-:Y:S01]  /*3e20*/  FMNMX.FTZ R4, R112, R113, !PT ;  /* 0x0000007170047209 */ /* 0x006fe20007810000 */
[----:B------:R-:W-:Y:S01]  /*3e30*/  ULDC UR18, c[0x0][0x2ec] ;  /* 0x0000bb0000127ab9 */ /* 0x000fe20000000800 */
[----:B------:R-:W-:Y:S02]  /*3e40*/  FMNMX.FTZ R7, R28, R29, !PT ;  /* 0x0000001d1c077209 */ /* 0x000fe40007810000 */
[----:B------:R-:W-:Y:S02]  /*3e50*/  FMNMX.FTZ R4, R88, R4, !PT ;  /* 0x0000000458047209 */ /* 0x000fe40007810000 */
[----:B------:R-:W-:Y:S02]  /*3e60*/  FMNMX.FTZ R7, R56, R7, !PT ;  /* 0x0000000738077209 */ /* 0x000fe40007810000 */
[----:B------:R-:W-:Y:S02]  /*3e70*/  FMNMX.FTZ R4, R89, R4, !PT ;  /* 0x0000000459047209 */ /* 0x000fe40007810000 */
[----:B------:R-:W-:-:S02]  /*3e80*/  FMNMX.FTZ R7, R58, R7, !PT ;  /* 0x000000073a077209 */ /* 0x000fc40007810000 */
[----:B------:R-:W-:Y:S02]  /*3e90*/  FMNMX.FTZ R4, R84, R4, !PT ;  /* 0x0000000454047209 */ /* 0x000fe40007810000 */
        /* <DEDUP_REMOVED lines=31> */
[----:B------:R-:W-:Y:S01]  /*4090*/  FMNMX.FTZ R6, R184, R6, !PT ;  /* 0x00000006b8067209 */ /* 0x000fe20007810000 */
[----:B------:R-:W1:Y:S01]  /*40a0*/  SHFL.BFLY PT, R9, R4, 0x2, 0x1f ;  /* 0x0c401f0004097f89 */ /* 0x000e6200000e0000 */
[----:B------:R-:W-:Y:S02]  /*40b0*/  LEA R214, R2, UR4, 0x1 ;  /* 0x0000000402d67c11 */ /* 0x000fe4000f8e08ff */
[----:B------:R-:W-:Y:S01]  /*40c0*/  FMNMX.FTZ R6, R185, R6, !PT ;  /* 0x00000006b9067209 */ /* 0x000fe20007810000 */
[----:B------:R-:W2:Y:S01]  /*40d0*/  SHFL.BFLY PT, R5, R7, 0x2, 0x1f ;  /* 0x0c401f0007057f89 */ /* 0x000ea200000e0000 */
[----:B------:R-:W-:-:S02]  /*40e0*/  LEA R212, R0, R214, 0x1 ;  /* 0x000000d600d47211 */ /* 0x000fc400078e08ff */
[----:B------:R-:W-:Y:S01]  /*40f0*/  FMNMX.FTZ R6, R186, R6, !PT ;  /* 0x00000006ba067209 */ /* 0x000fe20007810000 */
[----:B------:R-:W-:Y:S03]  /*4100*/  LDSM.16.MT88.4 R148, [R214+0x9000] ;  /* 0x00900000d694783b */ /* 0x000fe60000004200 */
[----:B------:R-:W-:Y:S01]  /*4110*/  FMNMX.FTZ R6, R190, R6, !PT ;  /* 0x00000006be067209 */ /* 0x000fe20007810000 */
[----:B------:R-:W-:Y:S03]  /*4120*/  LDSM.16.MT88.4 R80, [R212+0x9000] ;  /* 0x00900000d450783b */ /* 0x000fe60000004200 */
[----:B------:R-:W-:Y:S01]  /*4130*/  FMNMX.FTZ R6, R192, R6, !PT ;  /* 0x00000006c0067209 */ /* 0x000fe20007810000 */
[----:B------:R-:W-:Y:S03]  /*4140*/  LDSM.16.MT88.4 R96, [R214+0xa000] ;  /* 0x00a00000d660783b */ /* 0x000fe60000004200 */
[----:B------:R-:W-:Y:S01]  /*4150*/  FMNMX.FTZ R6, R189, R6, !PT ;  /* 0x00000006bd067209 */ /* 0x000fe20007810000 */
[----:B------:R-:W-:Y:S03]  /*4160*/  LDSM.16.MT88.4 R108, [R212+0xa000] ;  /* 0x00a00000d46c783b */ /* 0x000fe60000004200 */
[----:B------:R-:W-:Y:S01]  /*4170*/  FMNMX.FTZ R6, R187, R6, !PT ;  /* 0x00000006bb067209 */ /* 0x000fe20007810000 */
[----:B------:R-:W-:Y:S01]  /*4180*/  LDSM.16.MT88.4 R120, [R214+0xb000] ;  /* 0x00b00000d678783b */ /* 0x000fe20000004200 */
[----:B-1----:R-:W-:-:S02]  /*4190*/  FMNMX.FTZ R9, R4, R9, !PT ;  /* 0x0000000904097209 */ /* 0x002fc40007810000 */
[----:B--2---:R-:W-:Y:S01]  /*41a0*/  FMNMX.FTZ R5, R7, R5, !PT ;  /* 0x0000000507057209 */ /* 0x004fe20007810000 */
[----:B------:R-:W1:Y:S01]  /*41b0*/  SHFL.BFLY PT, R4, R6, 0x2, 0x1f ;  /* 0x0c401f0006047f89 */ /* 0x000e6200000e0000 */
[----:B------:R-:W-:-:S03]  /*41c0*/  FMNMX.FTZ R7, R114, R8, !PT ;  /* 0x0000000872077209 */ /* 0x000fc60007810000 */
[----:B------:R-:W2:Y:S01]  /*41d0*/  SHFL.BFLY PT, R166, R5, 0x1, 0x1f ;  /* 0x0c201f0005a67f89 */ /* 0x000ea200000e0000 */
[----:B------:R-:W-:-:S03]  /*41e0*/  FMNMX.FTZ R7, R46, R7, !PT ;  /* 0x000000072e077209 */ /* 0x000fc60007810000 */
[----:B------:R-:W3:Y:S01]  /*41f0*/  SHFL.BFLY PT, R168, R9, 0x1, 0x1f ;  /* 0x0c201f0009a87f89 */ /* 0x000ee200000e0000 */
[----:B------:R-:W-:-:S03]  /*4200*/  FMNMX.FTZ R7, R34, R7, !PT ;  /* 0x0000000722077209 */ /* 0x000fc60007810000 */
[----:B------:R-:W-:Y:S01]  /*4210*/  LDSM.16.MT88.4 R12, [R214+0xa400] ;  /* 0x00a40000d60c783b */ /* 0x000fe20000004200 */
[----:B------:R-:W-:-:S03]  /*4220*/  FMNMX.FTZ R7, R136, R7, !PT ;  /* 0x0000000788077209 */ /* 0x000fc60007810000 */
[----:B------:R-:W-:Y:S01]  /*4230*/  LDSM.16.MT88.4 R36, [R212+0xb800] ;  /* 0x00b80000d424783b */ /* 0x000fe20000004200 */
[----:B------:R-:W-:-:S04]  /*4240*/  FMNMX.FTZ R7, R137, R7, !PT ;  /* 0x0000000789077209 */ /* 0x000fc80007810000 */
[----:B------:R-:W-:Y:S02]  /*4250*/  FMNMX.FTZ R7, R172, R7, !PT ;  /* 0x00000007ac077209 */ /* 0x000fe40007810000 */
[----:B-1----:R-:W-:Y:S02]  /*4260*/  FMNMX.FTZ R4, R6, R4, !PT ;  /* 0x0000000406047209 */ /* 0x002fe40007810000 */
[----:B------:R-:W-:Y:S02]  /*4270*/  FMNMX.FTZ R6, R173, R7, !PT ;  /* 0x00000007ad067209 */ /* 0x000fe40007810000 */
[----:B--2---:R-:W-:Y:S01]  /*4280*/  FMNMX.FTZ R166, R5, R166, !PT ;  /* 0x000000a605a67209 */ /* 0x004fe20007810000 */
[----:B------:R-:W1:Y:S01]  /*4290*/  SHFL.BFLY PT, R165, R4, 0x1, 0x1f ;  /* 0x0c201f0004a57f89 */ /* 0x000e6200000e0000 */
[----:B------:R-:W-:Y:S02]  /*42a0*/  FMNMX.FTZ R5, R201, R6, !PT ;  /* 0x00000006c9057209 */ /* 0x000fe40007810000 */
[----:B---3--:R-:W-:Y:S01]  /*42b0*/  FMNMX.FTZ R168, R9, R168, !PT ;  /* 0x000000a809a87209 */ /* 0x008fe20007810000 */
[----:B------:R-:W-:Y:S01]  /*42c0*/  FMUL.FTZ R197, R166, UR18 ;  /* 0x00000012a6c57c20 */ /* 0x000fe20008410000 */
[----:B------:R-:W-:-:S02]  /*42d0*/  FMNMX.FTZ R5, R204, R5, !PT ;  /* 0x00000005cc057209 */ /* 0x000fc40007810000 */
[C---:B------:R-:W-:Y:S01]  /*42e0*/  FSETP.NEU.FTZ.AND P1, PT, R168.reuse, -INF , PT ;  /* 0xff800000a800780b */ /* 0x040fe20003f3d000 */
[----:B------:R-:W-:Y:S01]  /*42f0*/  FMUL.FTZ R209, R168, UR18 ;  /* 0x00000012a8d17c20 */ /* 0x000fe20008410000 */
[----:B------:R-:W-:-:S04]  /*4300*/  FMNMX.FTZ R5, R207, R5, !PT ;  /* 0x00000005cf057209 */ /* 0x000fc80007810000 */
[----:B------:R-:W-:Y:S02]  /*4310*/  FMNMX.FTZ R5, R206, R5, !PT ;  /* 0x00000005ce057209 */ /* 0x000fe40007810000 */
[----:B------:R-:W-:Y:S02]  /*4320*/  FSEL R209, R209, RZ, P1 ;  /* 0x000000ffd1d17208 */ /* 0x000fe40000800000 */
[----:B------:R-:W-:Y:S02]  /*4330*/  FMNMX.FTZ R5, R203, R5, !PT ;  /* 0x00000005cb057209 */ /* 0x000fe40007810000 */
[----:B------:R-:W-:Y:S01]  /*4340*/  FSETP.NEU.FTZ.AND P1, PT, R166, -INF , PT ;  /* 0xff800000a600780b */ /* 0x000fe20003f3d000 */
[--C-:B------:R-:W-:Y:S01]  /*4350*/  FFMA.FTZ R170, R112, UR18, -R209.reuse ;  /* 0x0000001270aa7c23 */ /* 0x100fe200080108d1 */
[----:B------:R-:W-:Y:S01]  /*4360*/  FMNMX.FTZ R5, R182, R5, !PT ;  /* 0x00000005b6057209 */ /* 0x000fe20007810000 */
[--C-:B------:R-:W-:Y:S01]  /*4370*/  FFMA.FTZ R171, R113, UR18, -R209.reuse ;  /* 0x0000001271ab7c23 */ /* 0x100fe200080108d1 */
[----:B------:R-:W-:Y:S01]  /*4380*/  FSEL R197, R197, RZ, P1 ;  /* 0x000000ffc5c57208 */ /* 0x000fe20000800000 */
[--C-:B------:R-:W-:Y:S01]  /*4390*/  FFMA.FTZ R67, R88, UR18, -R209.reuse ;  /* 0x0000001258437c23 */ /* 0x100fe200080108d1 */
[----:B------:R-:W-:Y:S01]  /*43a0*/  FMNMX.FTZ R5, R181, R5, !PT ;  /* 0x00000005b5057209 */ /* 0x000fe20007810000 */
[----:B------:R-:W-:Y:S01]  /*43b0*/  FFMA.FTZ R59, R89, UR18, -R209 ;  /* 0x00000012593b7c23 */ /* 0x000fe200080108d1 */
[----:B-1----:R-:W-:Y:S01]  /*43c0*/  FMNMX.FTZ R165, R4, R165, !PT ;  /* 0x000000a504a57209 */ /* 0x002fe20007810000 */
[--C-:B------:R-:W-:Y:S01]  /*43d0*/  FFMA.FTZ R55, R58, UR18, -R197.reuse ;  /* 0x000000123a377c23 */ /* 0x100fe200080108c5 */
[----:B------:R-:W-:Y:S01]  /*43e0*/  FMNMX.FTZ R4, R177, R5, !PT ;  /* 0x00000005b1047209 */ /* 0x000fe20007810000 */
[--C-:B------:R-:W-:Y:S01]  /*43f0*/  FFMA.FTZ R61, R28, UR18, -R197.reuse ;  /* 0x000000121c3d7c23 */ /* 0x100fe200080108c5 */
[C---:B------:R-:W-:Y:S01]  /*4400*/  FSETP.NEU.FTZ.AND P1, PT, R165.reuse, -INF , PT ;  /* 0xff800000a500780b */ /* 0x040fe20003f3d000 */
[----:B------:R-:W-:Y:S01]  /*4410*/  FMUL.FTZ R188, R165, UR18 ;  /* 0x00000012a5bc7c20 */ /* 0x000fe20008410000 */
[--C-:B------:R-:W-:Y:S01]  /*4420*/  FFMA.FTZ R60, R29, UR18, -R197.reuse ;  /* 0x000000121d3c7c23 */ /* 0x100fe200080108c5 */
[----:B------:R-:W1:Y:S01]  /*4430*/  SHFL.BFLY PT, R5, R4, 0x2, 0x1f ;  /* 0x0c401f0004057f89 */ /* 0x000e6200000e0000 */
[--C-:B------:R-:W-:Y:S01]  /*4440*/  FFMA.FTZ R56, R56, UR18, -R197.reuse ;  /* 0x0000001238387c23 */ /* 0x100fe200080108c5 */
[----:B------:R-:W-:Y:S01]  /*4450*/  MUFU.EX2 R170, R170 ;  /* 0x000000aa00aa7308 */ /* 0x000fe20000000800 */
[----:B------:R-:W-:Y:S01]  /*4460*/  FSEL R188, R188, RZ, P1 ;  /* 0x000000ffbcbc7208 */ /* 0x000fe20000800000 */
[--C-:B------:R-:W-:Y:S01]  /*4470*/  FFMA.FTZ R53, R20, UR18, -R197.reuse ;  /* 0x0000001214357c23 */ /* 0x100fe200080108c5 */
[--C-:B------:R-:W-:Y:S01]  /*4480*/  FFMA.FTZ R45, R21, UR18, -R197.reuse ;  /* 0x00000012152d7c23 */ /* 0x100fe200080108c5 */
[--C-:B------:R-:W-:Y:S01]  /*4490*/  FFMA.FTZ R44, R16, UR18, -R197.reuse ;  /* 0x00000012102c7c23 */ /* 0x100fe200080108c5 */
[----:B------:R-:W-:Y:S01]  /*44a0*/  FFMA.FTZ R2, R17, UR18, -R197 ;  /* 0x0000001211027c23 */ /* 0x000fe200080108c5 */
[--C-:B------:R-:W-:Y:S01]  /*44b0*/  FFMA.FTZ R62, R30, UR18, -R188.reuse ;  /* 0x000000121e3e7c23 */ /* 0x100fe200080108bc */
[--C-:B------:R-:W-:Y:S01]  /*44c0*/  FFMA.FTZ R63, R31, UR18, -R188.reuse ;  /* 0x000000121f3f7c23 */ /* 0x100fe200080108bc */
        /* <DEDUP_REMOVED lines=8> */
[--C-:B------:R-:W-:Y:S01]  /*4550*/  FFMA.FTZ R54, R84, UR18, -R209.reuse ;  /* 0x0000001254367c23 */ /* 0x100fe200080108d1 */
[--C-:B------:R-:W-:Y:S01]  /*4560*/  FFMA.FTZ R48, R85, UR18, -R209.reuse ;  /* 0x0000001255307c23 */ /* 0x100fe200080108d1 */
[----:B------:R-:W2:Y:S01]  /*4570*/  MUFU.EX2 R60, R60 ;  /* 0x0000003c003c7308 */ /* 0x000ea20000000800 */
[----:B------:R-:W-:Y:S01]  /*4580*/  FFMA.FTZ R174, R174, UR18, -R209 ;  /* 0x00000012aeae7c23 */ /* 0x000fe200080108d1 */
[--C-:B------:R-:W-:Y:S01]  /*4590*/  FFMA.FTZ R175, R175, UR18, -R197.reuse ;  /* 0x00000012afaf7c23 */ /* 0x100fe200080108c5 */
[--C-:B------:R-:W-:Y:S01]  /*45a0*/  FFMA.FTZ R176, R176, UR18, -R197.reuse ;  /* 0x00000012b0b07c23 */ /* 0x100fe200080108c5 */
[----:B-1----:R-:W-:Y:S01]  /*45b0*/  FMNMX.FTZ R0, R4, R5, !PT ;  /* 0x0000000504007209 */ /* 0x002fe20007810000 */
[--C-:B------:R-:W-:Y:S01]  /*45c0*/  FFMA.FTZ R179, R179, UR18, -R197.reuse ;  /* 0x00000012b3b37c23 */ /* 0x100fe200080108c5 */
[----:B------:R-:W-:Y:S01]  /*45d0*/  LDSM.16.MT88.4 R4, [R212+0xb000] ;  /* 0x00b00000d404783b */ /* 0x000fe20000004200 */
[----:B------:R-:W-:Y:S01]  /*45e0*/  FFMA.FTZ R180, R180, UR18, -R197 ;  /* 0x00000012b4b47c23 */ /* 0x000fe200080108c5 */
[----:B------:R-:W1:Y:S01]  /*45f0*/  MUFU.EX2 R56, R56 ;  /* 0x0000003800387308 */ /* 0x000e620000000800 */
[--C-:B------:R-:W-:Y:S01]  /*4600*/  FFMA.FTZ R183, R183, UR18, -R188.reuse ;  /* 0x00000012b7b77c23 */ /* 0x100fe200080108bc */
[----:B------:R-:W3:Y:S01]  /*4610*/  SHFL.BFLY PT, R167, R0, 0x1, 0x1f ;  /* 0x0c201f0000a77f89 */ /* 0x000ee200000e0000 */
[--C-:B------:R-:W-:Y:S01]  /*4620*/  FFMA.FTZ R184, R184, UR18, -R188.reuse ;  /* 0x00000012b8b87c23 */ /* 0x100fe200080108bc */
[--C-:B------:R-:W-:Y:S01]  /*4630*/  FFMA.FTZ R185, R185, UR18, -R188.reuse ;  /* 0x00000012b9b97c23 */ /* 0x100fe200080108bc */
[----:B------:R-:W-:Y:S01]  /*4640*/  FFMA.FTZ R186, R186, UR18, -R188 ;  /* 0x00000012baba7c23 */ /* 0x000fe200080108bc */
[--C-:B------:R-:W-:Y:S01]  /*4650*/  FFMA.FTZ R191, R191, UR18, -R209.reuse ;  /* 0x00000012bfbf7c23 */ /* 0x100fe200080108d1 */
[--C-:B------:R-:W-:Y:S01]  /*4660*/  FFMA.FTZ R193, R193, UR18, -R209.reuse ;  /* 0x00000012c1c17c23 */ /* 0x100fe200080108d1 */
[----:B------:R-:W4:Y:S01]  /*4670*/  MUFU.EX2 R55, R55 ;  /* 0x0000003700377308 */ /* 0x000f220000000800 */
[----:B--2---:R-:W-:Y:S01]  /*4680*/  F2FP.BF16.F32.PACK_AB R132, R60, R61 ;  /* 0x0000003d3c84723e */ /* 0x004fe200000010ff */
[--C-:B------:R-:W-:Y:S01]  /*4690*/  FFMA.FTZ R195, R195, UR18, -R209.reuse ;  /* 0x00000012c3c37c23 */ /* 0x100fe200080108d1 */
[----:B------:R-:W-:Y:S01]  /*46a0*/  FADD.FTZ R60, R61, R60 ;  /* 0x0000003c3d3c7221 */ /* 0x000fe20000010000 */
[----:B------:R-:W-:Y:S01]  /*46b0*/  FFMA.FTZ R200, R200, UR18, -R209 ;  /* 0x00000012c8c87c23 */ /* 0x000fe200080108d1 */
[----:B------:R-:W-:Y:S01]  /*46c0*/  FFMA.FTZ R194, R194, UR18, -R197 ;  /* 0x00000012c2c27c23 */ /* 0x000fe200080108c5 */
[----:B------:R-:W-:Y:S01]  /*46d0*/  FFMA.FTZ R190, R190, UR18, -R188 ;  /* 0x00000012bebe7c23 */ /* 0x000fe200080108bc */
[--C-:B------:R-:W-:Y:S01]  /*46e0*/  FFMA.FTZ R202, R202, UR18, -R209.reuse ;  /* 0x00000012caca7c23 */ /* 0x100fe200080108d1 */
[----:B------:R-:W-:Y:S01]  /*46f0*/  MUFU.EX2 R62, R62 ;  /* 0x0000003e003e7308 */ /* 0x000fe20000000800 */
[----:B-1----:R-:W-:Y:S01]  /*4700*/  FADD.FTZ R60, R56, R60 ;  /* 0x0000003c383c7221 */ /* 0x002fe20000010000 */
[--C-:B------:R-:W-:Y:S01]  /*4710*/  FFMA.FTZ R205, R205, UR18, -R209.reuse ;  /* 0x00000012cdcd7c23 */ /* 0x100fe200080108d1 */
[----:B------:R-:W-:Y:S01]  /*4720*/  FFMA.FTZ R238, R208, UR18, -R209 ;  /* 0x00000012d0ee7c23 */ /* 0x000fe200080108d1 */
[--C-:B------:R-:W-:Y:S01]  /*4730*/  FFMA.FTZ R199, R199, UR18, -R197.reuse ;  /* 0x00000012c7c77c23 */ /* 0x100fe200080108c5 */
[--C-:B------:R-:W-:Y:S01]  /*4740*/  FFMA.FTZ R198, R198, UR18, -R197.reuse ;  /* 0x00000012c6c67c23 */ /* 0x100fe200080108c5 */
[----:B------:R-:W-:Y:S01]  /*4750*/  FFMA.FTZ R236, R196, UR18, -R197 ;  /* 0x00000012c4ec7c23 */ /* 0x000fe200080108c5 */
[----:B------:R-:W-:Y:S01]  /*4760*/  FFMA.FTZ R192, R192, UR18, -R188 ;  /* 0x00000012c0c07c23 */ /* 0x000fe200080108bc */
[----:B------:R-:W1:Y:S01]  /*4770*/  MUFU.EX2 R63, R63 ;  /* 0x0000003f003f7308 */ /* 0x000e620000000800 */
[C---:B----4-:R-:W-:Y:S01]  /*4780*/  F2FP.BF16.F32.PACK_AB R134, R55.reuse, R56 ;  /* 0x000000383786723e */ /* 0x050fe200000010ff */
[----:B------:R-:W-:Y:S01]  /*4790*/  FADD.FTZ R60, R55, R60 ;  /* 0x0000003c373c7221 */ /* 0x000fe20000010000 */
[----:B---3--:R-:W-:Y:S01]  /*47a0*/  FMNMX.FTZ R167, R0, R167, !PT ;  /* 0x000000a700a77209 */ /* 0x008fe20007810000 */
[--C-:B------:R-:W-:Y:S01]  /*47b0*/  FFMA.FTZ R0, R23, UR18, -R188.reuse ;  /* 0x0000001217007c23 */ /* 0x100fe200080108bc */
[--C-:B------:R-:W-:Y:S01]  /*47c0*/  FFMA.FTZ R189, R189, UR18, -R188.reuse ;  /* 0x00000012bdbd7c23 */ /* 0x100fe200080108bc */
[----:B------:R-:W2:Y:S01]  /*47d0*/  LDSM.16.MT88.4 R20, [R214+0x9400] ;  /* 0x00940000d614783b */ /* 0x000ea20000004200 */
[C---:B------:R-:W-:Y:S01]  /*47e0*/  FSETP.NEU.FTZ.AND P1, PT, R167.reuse, -INF , PT ;  /* 0xff800000a700780b */ /* 0x040fe20003f3d000 */
[----:B------:R-:W-:Y:S01]  /*47f0*/  FMUL.FTZ R178, R167, UR18 ;  /* 0x00000012a7b27c20 */ /* 0x000fe20008410000 */
[----:B------:R-:W-:Y:S01]  /*4800*/  MUFU.EX2 R57, R57 ;  /* 0x0000003900397308 */ /* 0x000fe20000000800 */
[----:B------:R-:W-:-:S03]  /*4810*/  FFMA.FTZ R233, R187, UR18, -R188 ;  /* 0x00000012bbe97c23 */ /* 0x000fc600080108bc */
[----:B------:R-:W-:-:S04]  /*4820*/  FSEL R178, R178, RZ, P1 ;  /* 0x000000ffb2b27208 */ /* 0x000fc80000800000 */
[----:B------:R-:W3:Y:S01]  /*4830*/  MUFU.EX2 R52, R52 ;  /* 0x0000003400347308 */ /* 0x000ee20000000800 */
[--C-:B------:R-:W-:Y:S01]  /*4840*/  FFMA.FTZ R66, R114, UR18, -R178.reuse ;  /* 0x0000001272427c23 */ /* 0x100fe200080108b2 */
[--C-:B------:R-:W-:Y:S01]  /*4850*/  FFMA.FTZ R65, R8, UR18, -R178.reuse ;  /* 0x0000001208417c23 */ /* 0x100fe200080108b2 */
[--C-:B------:R-:W-:Y:S01]  /*4860*/  FFMA.FTZ R64, R46, UR18, -R178.reuse ;  /* 0x000000122e407c23 */ /* 0x100fe200080108b2 */
[--C-:B------:R-:W-:Y:S01]  /*4870*/  FFMA.FTZ R58, R34, UR18, -R178.reuse ;  /* 0x00000012223a7c23 */ /* 0x100fe200080108b2 */
[----:B------:R-:W-:Y:S01]  /*4880*/  FFMA.FTZ R46, R18, UR18, -R209 ;  /* 0x00000012122e7c23 */ /* 0x000fe200080108d1 */
[----:B------:R-:W-:Y:S01]  /*4890*/  LDSM.16.MT88.4 R8, [R212+0xa400] ;  /* 0x00a40000d408783b */ /* 0x000fe20000004200 */
[----:B-1----:R-:W-:Y:S01]  /*48a0*/  F2FP.BF16.F32.PACK_AB R133, R63, R62 ;  /* 0x0000003e3f85723e */ /* 0x002fe200000010ff */
[----:B------:R-:W1:Y:S01]  /*48b0*/  MUFU.EX2 R171, R171 ;  /* 0x000000ab00ab7308 */ /* 0x000e620000000800 */
[--C-:B------:R-:W-:Y:S01]  /*48c0*/  FFMA.FTZ R169, R136, UR18, -R178.reuse ;  /* 0x0000001288a97c23 */ /* 0x100fe200080108b2 */
[----:B------:R-:W4:Y:S01]  /*48d0*/  LDSM.16.MT88.4 R16, [R212+0x9400] ;  /* 0x00940000d410783b */ /* 0x000f220000004200 */
[--C-:B------:R-:W-:Y:S01]  /*48e0*/  FFMA.FTZ R164, R137, UR18, -R178.reuse ;  /* 0x0000001289a47c23 */ /* 0x100fe200080108b2 */
[--C-:B------:R-:W-:Y:S01]  /*48f0*/  FFMA.FTZ R172, R172, UR18, -R178.reuse ;  /* 0x00000012acac7c23 */ /* 0x100fe200080108b2 */
[--C-:B------:R-:W-:Y:S01]  /*4900*/  FFMA.FTZ R173, R173, UR18, -R178.reuse ;  /* 0x00000012adad7c23 */ /* 0x100fe200080108b2 */
[----:B------:R-:W5:Y:S01]  /*4910*/  LDSM.16.MT88.4 R32, [R212+0xb400] ;  /* 0x00b40000d420783b */ /* 0x000f620000004200 */
[--C-:B------:R-:W-:Y:S01]  /*4920*/  FFMA.FTZ R201, R201, UR18, -R178.reuse ;  /* 0x00000012c9c97c23 */ /* 0x100fe200080108b2 */
[----:B------:R-:W2:Y:S01]  /*4930*/  MUFU.EX2 R67, R67 ;  /* 0x0000004300437308 */ /* 0x000ea20000000800 */
[----:B---3--:R-:W-:Y:S01]  /*4940*/  F2FP.BF16.F32.PACK_AB R135, R52, R57 ;  /* 0x000000393487723e */ /* 0x008fe200000010ff */
[--C-:B------:R-:W-:Y:S01]  /*4950*/  FFMA.FTZ R204, R204, UR18, -R178.reuse ;  /* 0x00000012cccc7c23 */ /* 0x100fe200080108b2 */
[--C-:B------:R-:W-:Y:S01]  /*4960*/  FFMA.FTZ R207, R207, UR18, -R178.reuse ;  /* 0x00000012cfcf7c23 */ /* 0x100fe200080108b2 */
[--C-:B------:R-:W-:Y:S01]  /*4970*/  FFMA.FTZ R206, R206, UR18, -R178.reuse ;  /* 0x00000012cece7c23 */ /* 0x100fe200080108b2 */
[----:B------:R-:W-:Y:S01]  /*4980*/  FADD.FTZ R62, R62, R63 ;  /* 0x0000003f3e3e7221 */ /* 0x000fe20000010000 */
[--C-:B------:R-:W-:Y:S01]  /*4990*/  FFMA.FTZ R203, R203, UR18, -R178.reuse ;  /* 0x00000012cbcb7c23 */ /* 0x100fe200080108b2 */
[----:B------:R-:W-:Y:S01]  /*49a0*/  FFMA.FTZ R182, R182, UR18, -R178 ;  /* 0x00000012b6b67c23 */ /* 0x000fe200080108b2 */
[----:B------:R-:W3:Y:S01]  /*49b0*/  MUFU.EX2 R59, R59 ;  /* 0x0000003b003b7308 */ /* 0x000ee20000000800 */
[----:B-1----:R-:W-:Y:S01]  /*49c0*/  F2FP.BF16.F32.PACK_AB R128, R171, R170 ;  /* 0x000000aaab80723e */ /* 0x002fe200000010ff */
[----:B------:R-:W-:Y:S01]  /*49d0*/  HMMA.16816.F32.BF16 R156, R132, R148, RZ ;  /* 0x00000094849c723c */ /* 0x000fe200000418ff */
[----:B------:R-:W-:Y:S01]  /*49e0*/  FADD.FTZ R170, R170, R171 ;  /* 0x000000abaaaa7221 */ /* 0x000fe20000010000 */
[----:B------:R-:W-:Y:S01]  /*49f0*/  FADD.FTZ R62, R57, R62 ;  /* 0x0000003e393e7221 */ /* 0x000fe20000010000 */
[--C-:B------:R-:W-:Y:S01]  /*4a00*/  FFMA.FTZ R237, R177, UR18, -R178.reuse ;  /* 0x00000012b1ed7c23 */ /* 0x100fe200080108b2 */
[----:B------:R-:W-:-:S02]  /*4a10*/  FFMA.FTZ R181, R181, UR18, -R178 ;  /* 0x00000012b5b57c23 */ /* 0x000fc400080108b2 */
[----:B------:R-:W-:Y:S01]  /*4a20*/  MUFU.EX2 R66, R66 ;  /* 0x0000004200427308 */ /* 0x000fe20000000800 */
[----:B------:R-:W-:Y:S01]  /*4a30*/  HMMA.16816.F32.BF16 R72, R132, R80, RZ ;  /* 0x000000508448723c */ /* 0x000fe200000418ff */
[----:B--2---:R-:W-:Y:S01]  /*4a40*/  FADD.FTZ R170, R67, R170 ;  /* 0x000000aa43aa7221 */ /* 0x004fe20000010000 */
[----:B------:R-:W-:-:S04]  /*4a50*/  FADD.FTZ R62, R52, R62 ;  /* 0x0000003e343e7221 */ /* 0x000fc80000010000 */
[----:B------:R-:W-:Y:S01]  /*4a60*/  HMMA.16816.F32.BF16 R88, R132, R96, RZ ;  /* 0x000000608458723c */ /* 0x000fe200000418ff */
[----:B------:R-:W1:Y:S01]  /*4a70*/  MUFU.EX2 R65, R65 ;  /* 0x0000004100417308 */ /* 0x000e620000000800 */
[C---:B---3--:R-:W-:Y:S01]  /*4a80*/  F2FP.BF16.F32.PACK_AB R130, R59.reuse, R67 ;  /* 0x000000433b82723e */ /* 0x048fe200000010ff */
[----:B------:R-:W-:-:S03]  /*4a90*/  FADD.FTZ R170, R59, R170 ;  /* 0x000000aa3baa7221 */ /* 0x000fc60000010000 */
[C---:B------:R-:W-:Y:S03]  /*4aa0*/  HMMA.16816.F32.BF16 R100, R132.reuse, R108, RZ ;  /* 0x0000006c8464723c */ /* 0x040fe600000418ff */
[----:B------:R-:W2:Y:S03]  /*4ab0*/  MUFU.EX2 R64, R64 ;  /* 0x0000004000407308 */ /* 0x000ea60000000800 */
[C---:B------:R-:W-:Y:S05]  /*4ac0*/  HMMA.16816.F32.BF16 R112, R132.reuse, R120, RZ ;  /* 0x000000788470723c */ /* 0x040fea00000418ff */
[----:B------:R-:W3:Y:S01]  /*4ad0*/  MUFU.EX2 R58, R58 ;  /* 0x0000003a003a7308 */ /* 0x000ee20000000800 */
[----:B-1----:R-:W-:Y:S01]  /*4ae0*/  F2FP.BF16.F32.PACK_AB R129, R65, R66 ;  /* 0x000000424181723e */ /* 0x002fe200000010ff */
[----:B------:R-:W-:Y:S01]  /*4af0*/  HMMA.16816.F32.BF16 R124, R132, R4, RZ ;  /* 0x00000004847c723c */ /* 0x000fe200000418ff */
[----:B------:R-:W-:-:S05]  /*4b00*/  FADD.FTZ R65, R66, R65 ;  /* 0x0000004142417221 */ /* 0x000fca0000010000 */
[----:B------:R-:W-:Y:S01]  /*4b10*/  HMMA.16816.F32.BF16 R152, R132, R150, RZ ;  /* 0x000000968498723c */ /* 0x000fe200000418ff */
[----:B------:R-:W1:Y:S01]  /*4b20*/  MUFU.EX2 R54, R54 ;  /* 0x0000003600367308 */ /* 0x000e620000000800 */
[----:B--2---:R-:W-:-:S04]  /*4b30*/  FADD.FTZ R65, R64, R65 ;  /* 0x0000004140417221 */ /* 0x004fc80000010000 */
[C---:B------:R-:W-:Y:S01]  /*4b40*/  HMMA.16816.F32.BF16 R76, R132.reuse, R82, RZ ;  /* 0x00000052844c723c */ /* 0x040fe200000418ff */
[C---:B---3--:R-:W-:Y:S02]  /*4b50*/  F2FP.BF16.F32.PACK_AB R131, R58.reuse, R64 ;  /* 0x000000403a83723e */ /* 0x048fe400000010ff */
[----:B------:R-:W2:Y:S01]  /*4b60*/  MUFU.EX2 R48, R48 ;  /* 0x0000003000307308 */ /* 0x000ea20000000800 */
[----:B------:R-:W-:Y:S02]  /*4b70*/  FADD.FTZ R65, R58, R65 ;  /* 0x000000413a417221 */ /* 0x000fe40000010000 */
[C---:B------:R-:W-:Y:S06]  /*4b80*/  HMMA.16816.F32.BF16 R92, R132.reuse, R98, RZ ;  /* 0x00000062845c723c */ /* 0x040fec00000418ff */
[----:B------:R-:W-:Y:S01]  /*4b90*/  HMMA.16816.F32.BF16 R104, R132, R110, RZ ;  /* 0x0000006e8468723c */ /* 0x000fe200000418ff */
[----:B------:R-:W3:Y:S01]  /*4ba0*/  MUFU.EX2 R47, R47 ;  /* 0x0000002f002f7308 */ /* 0x000ee20000000800 */
[----:B-1----:R-:W-:-:S04]  /*4bb0*/  FADD.FTZ R170, R54, R170 ;  /* 0x000000aa36aa7221 */ /* 0x002fc80000010000 */
[----:B------:R-:W-:Y:S03]  /*4bc0*/  HMMA.16816.F32.BF16 R116, R132, R122, RZ ;  /* 0x0000007a8474723c */ /* 0x000fe600000418ff */
[----:B------:R-:W1:Y:S01]  /*4bd0*/  MUFU.EX2 R46, R46 ;  /* 0x0000002e002e7308 */ /* 0x000e620000000800 */
[----:B--2---:R-:W-:Y:S02]  /*4be0*/  FADD.FTZ R170, R48, R170 ;  /* 0x000000aa30aa7221 */ /* 0x004fe40000010000 */
[C---:B------:R-:W-:Y:S05]  /*4bf0*/  HMMA.16816.F32.BF16 R160, R128.reuse, R148, RZ ;  /* 0x0000009480a0723c */ /* 0x040fea00000418ff */
[----:B------:R-:W2:Y:S01]  /*4c00*/  MUFU.EX2 R53, R53 ;  /* 0x0000003500357308 */ /* 0x000ea20000000800 */
[----:B------:R-:W-:Y:S01]  /*4c10*/  HMMA.16816.F32.BF16 R68, R128, R80, RZ ;  /* 0x000000508044723c */ /* 0x000fe200000418ff */
[----:B---3--:R-:W-:-:S05]  /*4c20*/  FADD.FTZ R170, R47, R170 ;  /* 0x000000aa2faa7221 */ /* 0x008fca0000010000 */
[----:B------:R-:W-:Y:S01]  /*4c30*/  HMMA.16816.F32.BF16 R84, R128, R96, RZ ;  /* 0x000000608054723c */ /* 0x000fe200000418ff */
[----:B------:R-:W3:Y:S01]  /*4c40*/  MUFU.EX2 R45, R45 ;  /* 0x0000002d002d7308 */ /* 0x000ee20000000800 */
[----:B-1----:R-:W-:-:S04]  /*4c50*/  FADD.FTZ R170, R46, R170 ;  /* 0x000000aa2eaa7221 */ /* 0x002fc80000010000 */
[----:B------:R-:W-:Y:S03]  /*4c60*/  HMMA.16816.F32.BF16 R144, R128, R108, RZ ;  /* 0x0000006c8090723c */ /* 0x000fe600000418ff */
[----:B------:R-:W1:Y:S01]  /*4c70*/  MUFU.EX2 R44, R44 ;  /* 0x0000002c002c7308 */ /* 0x000e620000000800 */
[----:B--2---:R-:W-:Y:S02]  /*4c80*/  FADD.FTZ R60, R53, R60 ;  /* 0x0000003c353c7221 */ /* 0x004fe40000010000 */
[----:B------:R-:W-:Y:S05]  /*4c90*/  HMMA.16816.F32.BF16 R132, R132, R6, RZ ;  /* 0x000000068484723c */ /* 0x000fea00000418ff */
[----:B------:R-:W2:Y:S01]  /*4ca0*/  MUFU.EX2 R2, R2 ;  /* 0x0000000200027308 */ /* 0x000ea20000000800 */
[----:B------:R-:W-:Y:S01]  /*4cb0*/  HMMA.16816.F32.BF16 R148, R128, R150, RZ ;  /* 0x000000968094723c */ /* 0x000fe200000418ff */
[C---:B---3--:R-:W-:Y:S01]  /*4cc0*/  F2FP.BF16.F32.PACK_AB R24, R45.reuse, R53 ;  /* 0x000000352d18723e */ /* 0x048fe200000010ff */
[----:B------:R-:W-:-:S04]  /*4cd0*/  FADD.FTZ R60, R45, R60 ;  /* 0x0000003c2d3c7221 */ /* 0x000fc80000010000 */
[----:B------:R-:W-:Y:S01]  /*4ce0*/  HMMA.16816.F32.BF16 R80, R128, R82, RZ ;  /* 0x000000528050723c */ /* 0x000fe200000418ff */
[----:B------:R-:W3:Y:S01]  /*4cf0*/  MUFU.EX2 R51, R51 ;  /* 0x0000003300337308 */ /* 0x000ee20000000800 */
[----:B-1----:R-:W-:-:S04]  /*4d00*/  FADD.FTZ R60, R44, R60 ;  /* 0x0000003c2c3c7221 */ /* 0x002fc80000010000 */
[C---:B------:R-:W-:Y:S03]  /*4d10*/  HMMA.16816.F32.BF16 R96, R128.reuse, R98, RZ ;  /* 0x000000628060723c */ /* 0x040fe600000418ff */
[----:B------:R-:W1:Y:S01]  /*4d20*/  MUFU.EX2 R0, R0 ;  /* 0x0000000000007308 */ /* 0x000e620000000800 */
[C---:B--2---:R-:W-:Y:S01]  /*4d30*/  F2FP.BF16.F32.PACK_AB R26, R2.reuse, R44 ;  /* 0x0000002c021a723e */ /* 0x044fe200000010ff */
[----:B------:R-:W-:Y:S01]  /*4d40*/  FADD.FTZ R60, R2, R60 ;  /* 0x0000003c023c7221 */ /* 0x000fe20000010000 */
[C---:B------:R-:W-:Y:S05]  /*4d50*/  HMMA.16816.F32.BF16 R108, R128.reuse, R110, RZ ;  /* 0x0000006e806c723c */ /* 0x040fea00000418ff */
[----:B------:R-:W2:Y:S01]  /*4d60*/  MUFU.EX2 R49, R49 ;  /* 0x0000003100317308 */ /* 0x000ea20000000800 */
[----:B------:R-:W-:Y:S01]  /*4d70*/  HMMA.16816.F32.BF16 R140, R128, R120, RZ ;  /* 0x00000078808c723c */ /* 0x000fe200000418ff */
[----:B---3--:R-:W-:-:S05]  /*4d80*/  FADD.FTZ R62, R51, R62 ;  /* 0x0000003e333e7221 */ /* 0x008fca0000010000 */
[----:B------:R-:W-:Y:S01]  /*4d90*/  HMMA.16816.F32.BF16 R120, R128, R122, RZ ;  /* 0x0000007a8078723c */ /* 0x000fe200000418ff */
[----:B------:R-:W3:Y:S01]  /*4da0*/  MUFU.EX2 R50, R50 ;  /* 0x0000003200327308 */ /* 0x000ee20000000800 */
[C---:B-1----:R-:W-:Y:S01]  /*4db0*/  F2FP.BF16.F32.PACK_AB R25, R0.reuse, R51 ;  /* 0x000000330019723e */ /* 0x042fe200000010ff */
[----:B------:R-:W-:-:S03]  /*4dc0*/  FADD.FTZ R62, R0, R62 ;  /* 0x0000003e003e7221 */ /* 0x000fc60000010000 */
[C---:B------:R-:W-:Y:S03]  /*4dd0*/  HMMA.16816.F32.BF16 R136, R128.reuse, R4, RZ ;  /* 0x000000048088723c */ /* 0x040fe600000418ff */
[----:B------:R-:W1:Y:S01]  /*4de0*/  MUFU.EX2 R169, R169 ;  /* 0x000000a900a97308 */ /* 0x000e620000000800 */
[----:B--2---:R-:W-:Y:S02]  /*4df0*/  FADD.FTZ R62, R49, R62 ;  /* 0x0000003e313e7221 */ /* 0x004fe40000010000 */
[----:B------:R-:W-:Y:S01]  /*4e00*/  HMMA.16816.F32.BF16 R128, R128, R6, RZ ;  /* 0x000000068080723c */ /* 0x000fe200000418ff */
[----:B------:R-:W-:-:S04]  /*4e10*/  F2FP.BF16.F32.PACK_AB R4, R48, R54 ;  /* 0x000000363004723e */ /* 0x000fc800000010ff */
[----:B------:R-:W2:Y:S01]  /*4e20*/  MUFU.EX2 R164, R164 ;  /* 0x000000a400a47308 */ /* 0x000ea20000000800 */
[C---:B---3--:R-:W-:Y:S01]  /*4e30*/  F2FP.BF16.F32.PACK_AB R27, R50.reuse, R49 ;  /* 0x00000031321b723e */ /* 0x048fe200000010ff */
[----:B------:R-:W-:Y:S01]  /*4e40*/  FADD.FTZ R62, R50, R62 ;  /* 0x0000003e323e7221 */ /* 0x000fe20000010000 */
[----:B------:R-:W-:-:S05]  /*4e50*/  F2FP.BF16.F32.PACK_AB R6, R46, R47 ;  /* 0x0000002f2e06723e */ /* 0x000fca00000010ff */
[----:B------:R-:W3:Y:S01]  /*4e60*/  MUFU.EX2 R172, R172 ;  /* 0x000000ac00ac7308 */ /* 0x000ee20000000800 */
[----:B------:R-:W-:Y:S01]  /*4e70*/  HMMA.16816.F32.BF16 R156, R24, R20, R156 ;  /* 0x00000014189c723c */ /* 0x000fe2000004189c */
[----:B-1----:R-:W-:-:S05]  /*4e80*/  FADD.FTZ R65, R169, R65 ;  /* 0x00000041a9417221 */ /* 0x002fca0000010000 */
[----:B----4-:R-:W-:Y:S01]  /*4e90*/  HMMA.16816.F32.BF16 R72, R24, R16, R72 ;  /* 0x000000101848723c */ /* 0x010fe20000041848 */
[----:B------:R-:W1:Y:S01]  /*4ea0*/  MUFU.EX2 R173, R173 ;  /* 0x000000ad00ad7308 */ /* 0x000e620000000800 */
[C---:B--2---:R-:W-:Y:S01]  /*4eb0*/  F2FP.BF16.F32.PACK_AB R5, R164.reuse, R169 ;  /* 0x000000a9a405723e */ /* 0x044fe200000010ff */
[----:B------:R-:W-:-:S03]  /*4ec0*/  FADD.FTZ R65, R164, R65 ;  /* 0x00000041a4417221 */ /* 0x000fc60000010000 */
[C---:B------:R-:W-:Y:S03]  /*4ed0*/  HMMA.16816.F32.BF16 R88, R24.reuse, R12, R88 ;  /* 0x0000000c1858723c */ /* 0x040fe60000041858 */
[----:B------:R-:W2:Y:S01]  /*4ee0*/  MUFU.EX2 R174, R174 ;  /* 0x000000ae00ae7308 */ /* 0x000ea20000000800 */
[----:B---3--:R-:W-:Y:S02]  /*4ef0*/  FADD.FTZ R65, R172, R65 ;  /* 0x00000041ac417221 */ /* 0x008fe40000010000 */
[C---:B------:R-:W-:Y:S05]  /*4f00*/  HMMA.16816.F32.BF16 R100, R24.reuse, R8, R100 ;  /* 0x000000081864723c */ /* 0x040fea0000041864 */
[----:B------:R-:W3:Y:S01]  /*4f10*/  MUFU.EX2 R175, R175 ;  /* 0x000000af00af7308 */ /* 0x000ee20000000800 */
[C---:B-1----:R-:W-:Y:S01]  /*4f20*/  F2FP.BF16.F32.PACK_AB R7, R173.reuse, R172 ;  /* 0x000000acad07723e */ /* 0x042fe200000010ff */
[----:B------:R-:W-:Y:S01]  /*4f30*/  HMMA.16816.F32.BF16 R112, R24, R28, R112 ;  /* 0x0000001c1870723c */ /* 0x000fe20000041870 */
[----:B------:R-:W-:-:S05]  /*4f40*/  FADD.FTZ R65, R173, R65 ;  /* 0x00000041ad417221 */ /* 0x000fca0000010000 */
[----:B-----5:R-:W-:Y:S01]  /*4f50*/  HMMA.16816.F32.BF16 R124, R24, R32, R124 ;  /* 0x00000020187c723c */ /* 0x020fe2000004187c */
[----:B------:R-:W1:Y:S01]  /*4f60*/  MUFU.EX2 R176, R176 ;  /* 0x000000b000b07308 */ /* 0x000e620000000800 */
[----:B--2---:R-:W-:-:S04]  /*4f70*/  FADD.FTZ R170, R174, R170 ;  /* 0x000000aaaeaa7221 */ /* 0x004fc80000010000 */
[C---:B------:R-:W-:Y:S03]  /*4f80*/  HMMA.16816.F32.BF16 R152, R24.reuse, R22, R152 ;  /* 0x000000161898723c */ /* 0x040fe60000041898 */
[----:B------:R-:W2:Y:S01]  /*4f90*/  MUFU.EX2 R179, R179 ;  /* 0x000000b300b37308 */ /* 0x000ea20000000800 */
[----:B---3--:R-:W-:Y:S02]  /*4fa0*/  FADD.FTZ R60, R175, R60 ;  /* 0x0000003caf3c7221 */ /* 0x008fe40000010000 */
[C---:B------:R-:W-:Y:S05]  /*4fb0*/  HMMA.16816.F32.BF16 R76, R24.reuse, R18, R76 ;  /* 0x00000012184c723c */ /* 0x040fea000004184c */
[----:B------:R-:W3:Y:S01]  /*4fc0*/  MUFU.EX2 R180, R180 ;  /* 0x000000b400b47308 */ /* 0x000ee20000000800 */
[----:B------:R-:W-:Y:S01]  /*4fd0*/  HMMA.16816.F32.BF16 R92, R24, R14, R92 ;  /* 0x0000000e185c723c */ /* 0x000fe2000004185c */
[----:B-1----:R-:W-:-:S05]  /*4fe0*/  FADD.FTZ R60, R176, R60 ;  /* 0x0000003cb03c7221 */ /* 0x002fca0000010000 */
[----:B------:R-:W-:Y:S01]  /*4ff0*/  HMMA.16816.F32.BF16 R104, R24, R10, R104 ;  /* 0x0000000a1868723c */ /* 0x000fe20000041868 */
[----:B------:R-:W1:Y:S01]  /*5000*/  MUFU.EX2 R183, R183 ;  /* 0x000000b700b77308 */ /* 0x000e620000000800 */
[----:B--2---:R-:W-:-:S04]  /*5010*/  FADD.FTZ R60, R179, R60 ;  /* 0x0000003cb33c7221 */ /* 0x004fc80000010000 */
[C---:B------:R-:W-:Y:S03]  /*5020*/  HMMA.16816.F32.BF16 R116, R24.reuse, R30, R116 ;  /* 0x0000001e1874723c */ /* 0x040fe60000041874 */
[----:B------:R-:W2:Y:S01]  /*5030*/  MUFU.EX2 R184, R184 ;  /* 0x000000b800b87308 */ /* 0x000ea20000000800 */
[----:B---3--:R-:W-:Y:S02]  /*5040*/  FADD.FTZ R60, R180, R60 ;  /* 0x0000003cb43c7221 */ /* 0x008fe40000010000 */
[----:B------:R-:W-:Y:S01]  /*5050*/  HMMA.16816.F32.BF16 R132, R24, R34, R132 ;  /* 0x000000221884723c */ /* 0x000fe20000041884 */
[----:B------:R-:W3:Y:S04]  /*5060*/  LDSM.16.MT88.4 R24, [R214+0x9800] ;  /* 0x00980000d618783b */ /* 0x000ee80000004200 */
[----:B------:R-:W4:Y:S01]  /*5070*/  MUFU.EX2 R185, R185 ;  /* 0x000000b900b97308 */ /* 0x000f220000000800 */
[----:B------:R-:W-:Y:S01]  /*5080*/  HMMA.16816.F32.BF16 R160, R4, R20, R160 ;  /* 0x0000001404a0723c */ /* 0x000fe200000418a0 */
[----:B-1----:R-:W-:-:S05]  /*5090*/  FADD.FTZ R62, R183, R62 ;  /* 0x0000003eb73e7221 */ /* 0x002fca0000010000 */
[----:B------:R-:W-:Y:S01]  /*50a0*/  HMMA.16816.F32.BF16 R68, R4, R16, R68 ;  /* 0x000000100444723c */ /* 0x000fe20000041844 */
[----:B------:R-:W1:Y:S01]  /*50b0*/  MUFU.EX2 R186, R186 ;  /* 0x000000ba00ba7308 */ /* 0x000e620000000800 */
[----:B--2---:R-:W-:-:S04]  /*50c0*/  FADD.FTZ R62, R184, R62 ;  /* 0x0000003eb83e7221 */ /* 0x004fc80000010000 */
[C---:B------:R-:W-:Y:S03]  /*50d0*/  HMMA.16816.F32.BF16 R84, R4.reuse, R12, R84 ;  /* 0x0000000c0454723c */ /* 0x040fe60000041854 */
[----:B------:R-:W2:Y:S01]  /*50e0*/  MUFU.EX2 R191, R191 ;  /* 0x000000bf00bf7308 */ /* 0x000ea20000000800 */
[----:B----4-:R-:W-:Y:S02]  /*50f0*/  FADD.FTZ R62, R185, R62 ;  /* 0x0000003eb93e7221 */ /* 0x010fe40000010000 */
[C---:B------:R-:W-:Y:S05]  /*5100*/  HMMA.16816.F32.BF16 R144, R4.reuse, R8, R144 ;  /* 0x000000080490723c */ /* 0x040fea0000041890 */
[----:B------:R-:W4:Y:S01]  /*5110*/  MUFU.EX2 R193, R193 ;  /* 0x000000c100c17308 */ /* 0x000f220000000800 */
[----:B------:R-:W-:Y:S01]  /*5120*/  HMMA.16816.F32.BF16 R148, R4, R22, R148 ;  /* 0x000000160494723c */ /* 0x000fe20000041894 */
[----:B------:R-:W5:Y:S01]  /*5130*/  LDSM.16.MT88.4 R20, [R212+0x9800] ;  /* 0x00980000d414783b */ /* 0x000f620000004200 */
[----:B-1----:R-:W-:-:S04]  /*5140*/  FADD.FTZ R62, R186, R62 ;  /* 0x0000003eba3e7221 */ /* 0x002fc80000010000 */
[----:B------:R-:W-:Y:S01]  /*5150*/  HMMA.16816.F32.BF16 R80, R4, R18, R80 ;  /* 0x000000120450723c */ /* 0x000fe20000041850 */
[----:B------:R-:W1:Y:S01]  /*5160*/  LDSM.16.MT88.4 R16, [R214+0xa800] ;  /* 0x00a80000d610783b */ /* 0x000e620000004200 */
[----:B------:R-:W3:Y:S01]  /*5170*/  MUFU.EX2 R195, R195 ;  /* 0x000000c300c37308 */ /* 0x000ee20000000800 */
[----:B--2---:R-:W-:-:S03]  /*5180*/  FADD.FTZ R170, R191, R170 ;  /* 0x000000aabfaa7221 */ /* 0x004fc60000010000 */
[C---:B------:R-:W-:Y:S01]  /*5190*/  HMMA.16816.F32.BF16 R96, R4.reuse, R14, R96 ;  /* 0x0000000e0460723c */ /* 0x040fe20000041860 */
[----:B------:R-:W2:Y:S03]  /*51a0*/  LDSM.16.MT88.4 R12, [R212+0xa800] ;  /* 0x00a80000d40c783b */ /* 0x000ea60000004200 */
[----:B------:R-:W5:Y:S01]  /*51b0*/  MUFU.EX2 R201, R201 ;  /* 0x000000c900c97308 */ /* 0x000f620000000800 */
[----:B----4-:R-:W-:Y:S01]  /*51c0*/  FADD.FTZ R170, R193, R170 ;  /* 0x000000aac1aa7221 */ /* 0x010fe20000010000 */
[C---:B------:R-:W-:Y:S01]  /*51d0*/  HMMA.16816.F32.BF16 R108, R4.reuse, R10, R108 ;  /* 0x0000000a046c723c */ /* 0x040fe2000004186c */
[----:B------:R-:W4:Y:S05]  /*51e0*/  LDSM.16.MT88.4 R8, [R214+0xb800] ;  /* 0x00b80000d608783b */ /* 0x000f2a0000004200 */
[----:B------:R-:W-:Y:S01]  /*51f0*/  HMMA.16816.F32.BF16 R140, R4, R28, R140 ;  /* 0x0000001c048c723c */ /* 0x000fe2000004188c */
[----:B------:R-:W1:Y:S01]  /*5200*/  MUFU.EX2 R204, R204 ;  /* 0x000000cc00cc7308 */ /* 0x000e620000000800 */
[----:B---3--:R-:W-:-:S04]  /*5210*/  FADD.FTZ R170, R195, R170 ;  /* 0x000000aac3aa7221 */ /* 0x008fc80000010000 */
[C---:B------:R-:W-:Y:S01]  /*5220*/  HMMA.16816.F32.BF16 R120, R4.reuse, R30, R120 ;  /* 0x0000001e0478723c */ /* 0x040fe20000041878 */
[----:B------:R-:W-:Y:S02]  /*5230*/  F2FP.BF16.F32.PACK_AB R28, R176, R175 ;  /* 0x000000afb01c723e */ /* 0x000fe400000010ff */
[----:B------:R-:W3:Y:S01]  /*5240*/  MUFU.EX2 R207, R207 ;  /* 0x000000cf00cf7308 */ /* 0x000ee20000000800 */
[----:B------:R-:W-:Y:S01]  /*5250*/  F2FP.BF16.F32.PACK_AB R29, R184, R183 ;  /* 0x000000b7b81d723e */ /* 0x000fe200000010ff */
[----:B-----5:R-:W-:Y:S01]  /*5260*/  FADD.FTZ R65, R201, R65 ;  /* 0x00000041c9417221 */ /* 0x020fe20000010000 */
[C---:B------:R-:W-:Y:S01]  /*5270*/  HMMA.16816.F32.BF16 R136, R4.reuse, R32, R136 ;  /* 0x000000200488723c */ /* 0x040fe20000041888 */
[----:B------:R-:W-:Y:S02]  /*5280*/  F2FP.BF16.F32.PACK_AB R30, R180, R179 ;  /* 0x000000b3b41e723e */ /* 0x000fe400000010ff */
[----:B------:R-:W-:Y:S02]  /*5290*/  F2FP.BF16.F32.PACK_AB R31, R186, R185 ;  /* 0x000000b9ba1f723e */ /* 0x000fe400000010ff */
[----:B------:R-:W5:Y:S01]  /*52a0*/  MUFU.EX2 R206, R206 ;  /* 0x000000ce00ce7308 */ /* 0x000f620000000800 */
[----:B------:R-:W-:Y:S01]  /*52b0*/  HMMA.16816.F32.BF16 R128, R4, R34, R128 ;  /* 0x000000220480723c */ /* 0x000fe20000041880 */
[----:B-1----:R-:W-:-:S05]  /*52c0*/  FADD.FTZ R65, R204, R65 ;  /* 0x00000041cc417221 */ /* 0x002fca0000010000 */
[C---:B------:R-:W-:Y:S01]  /*52d0*/  HMMA.16816.F32.BF16 R156, R28.reuse, R24, R156 ;  /* 0x000000181c9c723c */ /* 0x040fe2000004189c */
[----:B------:R-:W-:Y:S01]  /*52e0*/  F2FP.BF16.F32.PACK_AB R4, R191, R174 ;  /* 0x000000aebf04723e */ /* 0x000fe200000010ff */
[----:B------:R-:W1:Y:S01]  /*52f0*/  MUFU.EX2 R200, R200 ;  /* 0x000000c800c87308 */ /* 0x000e620000000800 */
[----:B------:R-:W-:Y:S01]  /*5300*/  F2FP.BF16.F32.PACK_AB R5, R204, R201 ;  /* 0x000000c9cc05723e */ /* 0x000fe200000010ff */
[----:B---3--:R-:W-:Y:S01]  /*5310*/  FADD.FTZ R65, R207, R65 ;  /* 0x00000041cf417221 */ /* 0x008fe20000010000 */
[----:B------:R-:W-:Y:S01]  /*5320*/  F2FP.BF16.F32.PACK_AB R6, R195, R193 ;  /* 0x000000c1c306723e */ /* 0x000fe200000010ff */
[----:B------:R-:W-:Y:S01]  /*5330*/  HMMA.16816.F32.BF16 R72, R28, R20, R72 ;  /* 0x000000141c48723c */ /* 0x000fe20000041848 */
[----:B-----5:R-:W-:-:S03]  /*5340*/  F2FP.BF16.F32.PACK_AB R7, R206, R207 ;  /* 0x000000cfce07723e */ /* 0x020fc600000010ff */
[----:B------:R-:W3:Y:S02]  /*5350*/  MUFU.EX2 R203, R203 ;  /* 0x000000cb00cb7308 */ /* 0x000ee40000000800 */
[----:B------:R-:W-:Y:S01]  /*5360*/  HMMA.16816.F32.BF16 R88, R28, R16, R88 ;  /* 0x000000101c58723c */ /* 0x000fe20000041858 */
[----:B------:R-:W-:-:S05]  /*5370*/  FADD.FTZ R65, R206, R65 ;  /* 0x00000041ce417221 */ /* 0x000fca0000010000 */
[----:B--2---:R-:W-:Y:S01]  /*5380*/  HMMA.16816.F32.BF16 R100, R28, R12, R100 ;  /* 0x0000000c1c64723c */ /* 0x004fe20000041864 */
[----:B------:R-:W2:Y:S01]  /*5390*/  MUFU.EX2 R194, R194 ;  /* 0x000000c200c27308 */ /* 0x000ea20000000800 */
[----:B-1----:R-:W-:-:S04]  /*53a0*/  FADD.FTZ R170, R200, R170 ;  /* 0x000000aac8aa7221 */ /* 0x002fc80000010000 */
[C---:B----4-:R-:W-:Y:S03]  /*53b0*/  HMMA.16816.F32.BF16 R112, R28.reuse, R8, R112 ;  /* 0x000000081c70723c */ /* 0x050fe60000041870 */
[----:B------:R-:W1:Y:S01]  /*53c0*/  MUFU.EX2 R190, R190 ;  /* 0x000000be00be7308 */ /* 0x000e620000000800 */
[----:B---3--:R-:W-:Y:S02]  /*53d0*/  FADD.FTZ R65, R203, R65 ;  /* 0x00000041cb417221 */ /* 0x008fe40000010000 */
[C---:B------:R-:W-:Y:S05]  /*53e0*/  HMMA.16816.F32.BF16 R124, R28.reuse, R36, R124 ;  /* 0x000000241c7c723c */ /* 0x040fea000004187c */
[----:B------:R-:W3:Y:S01]  /*53f0*/  MUFU.EX2 R202, R202 ;  /* 0x000000ca00ca7308 */ /* 0x000ee20000000800 */
[----:B------:R-:W-:Y:S01]  /*5400*/  HMMA.16816.F32.BF16 R152, R28, R26, R152 ;  /* 0x0000001a1c98723c */ /* 0x000fe20000041898 */
[----:B--2---:R-:W-:-:S05]  /*5410*/  FADD.FTZ R60, R194, R60 ;  /* 0x0000003cc23c7221 */ /* 0x004fca0000010000 */
[----:B------:R-:W-:Y:S01]  /*5420*/  HMMA.16816.F32.BF16 R76, R28, R22, R76 ;  /* 0x000000161c4c723c */ /* 0x000fe2000004184c */
[----:B------:R-:W2:Y:S01]  /*5430*/  MUFU.EX2 R205, R205 ;  /* 0x000000cd00cd7308 */ /* 0x000ea20000000800 */
[----:B-1----:R-:W-:-:S04]  /*5440*/  FADD.FTZ R62, R190, R62 ;  /* 0x0000003ebe3e7221 */ /* 0x002fc80000010000 */
[C---:B------:R-:W-:Y:S03]  /*5450*/  HMMA.16816.F32.BF16 R92, R28.reuse, R18, R92 ;  /* 0x000000121c5c723c */ /* 0x040fe6000004185c */
[----:B------:R-:W-:Y:S01]  /*5460*/  MUFU.EX2 R238, R238 ;  /* 0x000000ee00ee7308 */ /* 0x000fe20000000800 */
[----:B---3--:R-:W-:Y:S02]  /*5470*/  FADD.FTZ R170, R202, R170 ;  /* 0x000000aacaaa7221 */ /* 0x008fe40000010000 */
[C---:B------:R-:W-:Y:S05]  /*5480*/  HMMA.16816.F32.BF16 R104, R28.reuse, R14, R104 ;  /* 0x0000000e1c68723c */ /* 0x040fea0000041868 */
[----:B------:R-:W1:Y:S01]  /*5490*/  MUFU.EX2 R199, R199 ;  /* 0x000000c700c77308 */ /* 0x000e620000000800 */
[----:B------:R-:W-:Y:S01]  /*54a0*/  HMMA.16816.F32.BF16 R116, R28, R10, R116 ;  /* 0x0000000a1c74723c */ /* 0x000fe20000041874 */
[----:B--2---:R-:W-:-:S05]  /*54b0*/  FADD.FTZ R170, R205, R170 ;  /* 0x000000aacdaa7221 */ /* 0x004fca0000010000 */
[----:B------:R-:W-:Y:S01]  /*54c0*/  HMMA.16816.F32.BF16 R132, R28, R38, R132 ;  /* 0x000000261c84723c */ /* 0x000fe20000041884 */
[----:B------:R-:W2:Y:S01]  /*54d0*/  LDSM.16.MT88.4 R28, [R214+0x9c00] ;  /* 0x009c0000d61c783b */ /* 0x000ea20000004200 */
[----:B------:R-:W3:Y:S04]  /*54e0*/  MUFU.EX2 R198, R198 ;  /* 0x000000c600c67308 */ /* 0x000ee80000000800 */
[C---:B------:R-:W-:Y:S04]  /*54f0*/  HMMA.16816.F32.BF16 R160, R4.reuse, R24, R160 ;  /* 0x0000001804a0723c */ /* 0x040fe800000418a0 */
[----:B------:R-:W4:Y:S01]  /*5500*/  MUFU.EX2 R236, R236 ;  /* 0x000000ec00ec7308 */ /* 0x000f220000000800 */
[C---:B-1----:R-:W-:Y:S01]  /*5510*/  F2FP.BF16.F32.PACK_AB R32, R199.reuse, R194 ;  /* 0x000000c2c720723e */ /* 0x042fe200000010ff */
[----:B------:R-:W-:Y:S01]  /*5520*/  HMMA.16816.F32.BF16 R148, R4, R26, R148 ;  /* 0x0000001a0494723c */ /* 0x000fe20000041894 */
[----:B------:R-:W1:Y:S01]  /*5530*/  LDSM.16.MT88.4 R24, [R212+0x9c00] ;  /* 0x009c0000d418783b */ /* 0x000e620000004200 */
[----:B------:R-:W-:-:S04]  /*5540*/  FADD.FTZ R60, R199, R60 ;  /* 0x0000003cc73c7221 */ /* 0x000fc80000010000 */
[----:B------:R-:W-:Y:S01]  /*5550*/  HMMA.16816.F32.BF16 R68, R4, R20, R68 ;  /* 0x000000140444723c */ /* 0x000fe20000041844 */
[----:B------:R-:W5:Y:S01]  /*5560*/  MUFU.EX2 R192, R192 ;  /* 0x000000c000c07308 */ /* 0x000f620000000800 */
[----:B---3--:R-:W-:-:S04]  /*5570*/  FADD.FTZ R60, R198, R60 ;  /* 0x0000003cc63c7221 */ /* 0x008fc80000010000 */
[C---:B------:R-:W-:Y:S01]  /*5580*/  HMMA.16816.F32.BF16 R80, R4.reuse, R22, R80 ;  /* 0x000000160450723c */ /* 0x040fe20000041850 */
[----:B------:R-:W3:Y:S02]  /*5590*/  LDSM.16.MT88.4 R20, [R214+0xac00] ;  /* 0x00ac0000d614783b */ /* 0x000ee40000004200 */
[----:B------:R-:W2:Y:S01]  /*55a0*/  MUFU.EX2 R189, R189 ;  /* 0x000000bd00bd7308 */ /* 0x000ea20000000800 */
[C---:B----4-:R-:W-:Y:S01]  /*55b0*/  F2FP.BF16.F32.PACK_AB R34, R236.reuse, R198 ;  /* 0x000000c6ec22723e */ /* 0x050fe200000010ff */
[----:B------:R-:W-:Y:S01]  /*55c0*/  FADD.FTZ R236, R236, R60 ;  /* 0x0000003cecec7221 */ /* 0x000fe20000010000 */
[C---:B------:R-:W-:Y:S05]  /*55d0*/  HMMA.16816.F32.BF16 R84, R4.reuse, R16, R84 ;  /* 0x000000100454723c */ /* 0x040fea0000041854 */
[----:B------:R-:W4:Y:S01]  /*55e0*/  MUFU.EX2 R233, R233 ;  /* 0x000000e900e97308 */ /* 0x000f220000000800 */
[----:B------:R-:W-:Y:S01]  /*55f0*/  HMMA.16816.F32.BF16 R96, R4, R18, R96 ;  /* 0x000000120460723c */ /* 0x000fe20000041860 */
[----:B------:R-:W3:Y:S01]  /*5600*/  LDSM.16.MT88.4 R16, [R212+0xac00] ;  /* 0x00ac0000d410783b */ /* 0x000ee20000004200 */
[C---:B-----5:R-:W-:Y:S01]  /*5610*/  F2FP.BF16.F32.PACK_AB R33, R192.reuse, R190 ;  /* 0x000000bec021723e */ /* 0x060fe200000010ff */
[----:B------:R-:W-:-:S03]  /*5620*/  FADD.FTZ R62, R192, R62 ;  /* 0x0000003ec03e7221 */ /* 0x000fc60000010000 */
[----:B------:R-:W-:Y:S01]  /*5630*/  HMMA.16816.F32.BF16 R144, R4, R12, R144 ;  /* 0x0000000c0490723c */ /* 0x000fe20000041890 */
[----:B------:R-:W5:Y:S01]  /*5640*/  MUFU.EX2 R182, R182 ;  /* 0x000000b600b67308 */ /* 0x000f620000000800 */
[----:B--2---:R-:W-:-:S04]  /*5650*/  FADD.FTZ R62, R189, R62 ;  /* 0x0000003ebd3e7221 */ /* 0x004fc80000010000 */
[C---:B------:R-:W-:Y:S01]  /*5660*/  HMMA.16816.F32.BF16 R108, R4.reuse, R14, R108 ;  /* 0x0000000e046c723c */ /* 0x040fe2000004186c */
[----:B------:R-:W2:Y:S02]  /*5670*/  LDSM.16.MT88.4 R12, [R214+0xbc00] ;  /* 0x00bc0000d60c783b */ /* 0x000ea40000004200 */
[----:B------:R-:W-:Y:S01]  /*5680*/  MUFU.EX2 R237, R237 ;  /* 0x000000ed00ed7308 */ /* 0x000fe20000000800 */
[C---:B----4-:R-:W-:Y:S01]  /*5690*/  F2FP.BF16.F32.PACK_AB R35, R233.reuse, R189 ;  /* 0x000000bde923723e */ /* 0x050fe200000010ff */
[----:B------:R-:W-:Y:S01]  /*56a0*/  FADD.FTZ R233, R233, R62 ;  /* 0x0000003ee9e97221 */ /* 0x000fe20000010000 */
[C---:B------:R-:W-:Y:S06]  /*56b0*/  HMMA.16816.F32.BF16 R140, R4.reuse, R8, R140 ;  /* 0x00000008048c723c */ /* 0x040fec000004188c */
[----:B------:R-:W-:Y:S01]  /*56c0*/  HMMA.16816.F32.BF16 R120, R4, R10, R120 ;  /* 0x0000000a0478723c */ /* 0x000fe20000041878 */
[----:B------:R-:W4:Y:S01]  /*56d0*/  LDSM.16.MT88.4 R8, [R212+0xbc00] ;  /* 0x00bc0000d408783b */ /* 0x000f220000004200 */
[----:B-----5:R-:W-:-:S04]  /*56e0*/  FADD.FTZ R65, R182, R65 ;  /* 0x00000041b6417221 */ /* 0x020fc80000010000 */
[C---:B------:R-:W-:Y:S01]  /*56f0*/  HMMA.16816.F32.BF16 R136, R4.reuse, R36, R136 ;  /* 0x000000240488723c */ /* 0x040fe20000041888 */
[----:B------:R-:W5:Y:S05]  /*5700*/  MUFU.EX2 R36, R181 ;  /* 0x000000b500247308 */ /* 0x000f6a0000000800 */
[----:B------:R-:W-:Y:S06]  /*5710*/  HMMA.16816.F32.BF16 R128, R4, R38, R128 ;  /* 0x000000260480723c */ /* 0x000fec0000041880 */
[----:B------:R-:W-:Y:S01]  /*5720*/  HMMA.16816.F32.BF16 R156, R32, R28, R156 ;  /* 0x0000001c209c723c */ /* 0x000fe2000004189c */
[----:B------:R-:W-:-:S02]  /*5730*/  F2FP.BF16.F32.PACK_AB R4, R202, R200 ;  /* 0x000000c8ca04723e */ /* 0x000fc400000010ff */
[----:B------:R-:W-:Y:S02]  /*5740*/  F2FP.BF16.F32.PACK_AB R5, R182, R203 ;  /* 0x000000cbb605723e */ /* 0x000fe400000010ff */
[----:B------:R-:W-:Y:S01]  /*5750*/  F2FP.BF16.F32.PACK_AB R6, R238, R205 ;  /* 0x000000cdee06723e */ /* 0x000fe200000010ff */
[----:B-----5:R-:W-:Y:S01]  /*5760*/  FADD.FTZ R65, R36, R65 ;  /* 0x0000004124417221 */ /* 0x020fe20000010000 */
[C---:B------:R-:W-:Y:S01]  /*5770*/  F2FP.BF16.F32.PACK_AB R7, R237.reuse, R36 ;  /* 0x00000024ed07723e */ /* 0x040fe200000010ff */
[----:B------:R-:W-:Y:S01]  /*5780*/  HMMA.16816.F32.BF16 R152, R32, R30, R152 ;  /* 0x0000001e2098723c */ /* 0x000fe20000041898 */
[----:B------:R-:W-:Y:S01]  /*5790*/  FADD.FTZ R238, R238, R170 ;  /* 0x000000aaeeee7221 */ /* 0x000fe20000010000 */
[----:B------:R-:W-:-:S04]  /*57a0*/  FADD.FTZ R237, R237, R65 ;  /* 0x00000041eded7221 */ /* 0x000fc80000010000 */
[C---:B-1----:R-:W-:Y:S06]  /*57b0*/  HMMA.16816.F32.BF16 R72, R32.reuse, R24, R72 ;  /* 0x000000182048723c */ /* 0x042fec0000041848 */
[C---:B------:R-:W-:Y:S06]  /*57c0*/  HMMA.16816.F32.BF16 R76, R32.reuse, R26, R76 ;  /* 0x0000001a204c723c */ /* 0x040fec000004184c */
[C---:B---3--:R-:W-:Y:S06]  /*57d0*/  HMMA.16816.F32.BF16 R88, R32.reuse, R20, R88 ;  /* 0x000000142058723c */ /* 0x048fec0000041858 */
[C---:B------:R-:W-:Y:S06]  /*57e0*/  HMMA.16816.F32.BF16 R92, R32.reuse, R22, R92 ;  /* 0x00000016205c723c */ /* 0x040fec000004185c */
[C---:B------:R-:W-:Y:S06]  /*57f0*/  HMMA.16816.F32.BF16 R100, R32.reuse, R16, R100 ;  /* 0x000000102064723c */ /* 0x040fec0000041864 */
[C---:B------:R-:W-:Y:S06]  /*5800*/  HMMA.16816.F32.BF16 R104, R32.reuse, R18, R104 ;  /* 0x000000122068723c */ /* 0x040fec0000041868 */
[C---:B--2---:R-:W-:Y:S06]  /*5810*/  HMMA.16816.F32.BF16 R112, R32.reuse, R12, R112 ;  /* 0x0000000c2070723c */ /* 0x044fec0000041870 */
[C---:B------:R-:W-:Y:S06]  /*5820*/  HMMA.16816.F32.BF16 R116, R32.reuse, R14, R116 ;  /* 0x0000000e2074723c */ /* 0x040fec0000041874 */
[C---:B----4-:R-:W-:Y:S06]  /*5830*/  HMMA.16816.F32.BF16 R124, R32.reuse, R8, R124 ;  /* 0x00000008207c723c */ /* 0x050fec000004187c */
        /* <DEDUP_REMOVED lines=15> */
[----:B------:R-:W-:Y:S01]  /*5930*/  ULDC UR4, c[0x0][0x2d0] ;  /* 0x0000b40000047ab9 */ /* 0x000fe20000000800 */
[----:B------:R-:W-:-:S04]  /*5940*/  DEPBAR.LE SB0, 0x0 ;  /* 0x000080000000791a */ /* 0x000fc80000000000 */
[----:B------:R-:W-:Y:S01]  /*5950*/  BAR.SYNC.DEFER_BLOCKING 0x0 ;  /* 0x0000000000007b1d */ /* 0x000fe20000010000 */
[----:B------:R-:W-:Y:S01]  /*5960*/  ISETP.GE.AND P5, PT, R42, UR4, PT ;  /* 0x000000042a007c0c */ /* 0x000fe2000bfa6270 */
[----:B------:R-:W-:Y:S01]  /*5970*/  UIADD3 UR24, UR19, -0x2, URZ ;  /* 0xfffffffe13187890 */ /* 0x000fe2000fffe03f */
[----:B------:R-:W-:Y:S01]  /*5980*/  ISETP.GE.AND P4, PT, R41, UR4, PT ;  /* 0x0000000429007c0c */ /* 0x000fe2000bf86270 */
[----:B------:R-:W-:Y:S01]  /*5990*/  UISETP.GE.AND UP0, UPT, UR19, 0x3, UPT ;  /* 0x000000031300788c */ /* 0x000fe2000bf06270 */
[----:B------:R-:W-:Y:S01]  /*59a0*/  ISETP.GE.AND P3, PT, R40, UR4, PT ;  /* 0x0000000428007c0c */ /* 0x000fe2000bf66270 */
[----:B------:R-:W-:-:S04]  /*59b0*/  UIADD3 UR4, UR19, -0x2, URZ ;  /* 0xfffffffe13047890 */ /* 0x000fc8000fffe03f */
[----:B------:R-:W-:Y:S02]  /*59c0*/  USHF.R.S32.HI UR11, URZ, 0x1f, UR4 ;  /* 0x0000001f3f0b7899 */ /* 0x000fe40008011404 */
[----:B------:R-:W-:Y:S01]  /*59d0*/  UIMAD UR10, UR21, UR4, URZ ;  /* 0x00000004150a72a4 */ /* 0x000fe2000f8e023f */
[----:B------:R-:W-:Y:S01]  /*59e0*/  IMAD.U32 R16, RZ, RZ, UR4 ;  /* 0x00000004ff107e24 */ /* 0x000fe2000f8e00ff */
[----:B------:R-:W1:Y:S02]  /*59f0*/  @!P5 LDC.64 R4, c[0x0][0x220] ;  /* 0x00008800ff04db82 */ /* 0x000e640000000a00 */
[----:B------:R-:W-:Y:S01]  /*5a00*/  UIMAD UR10, UR11, UR27, UR10 ;  /* 0x0000001b0b0a72a4 */ /* 0x000fe2000f8e020a */
[----:B------:R-:W-:-:S05]  /*5a10*/  IMAD.WIDE.U32 R16, R16, UR27, R248 ;  /* 0x0000001b10107c25 */ /* 0x000fca000f8e00f8 */
[----:B------:R-:W2:Y:S01]  /*5a20*/  @!P4 LDC.64 R14, c[0x0][0x220] ;  /* 0x00008800ff0ecb82 */ /* 0x000ea20000000a00 */
[----:B------:R-:W-:Y:S01]  /*5a30*/  VIADD R0, R17, UR10 ;  /* 0x0000000a11007c36 */ /* 0x000fe20008000000 */
[C---:B------:R-:W-:Y:S01]  /*5a40*/  IADD3 R2, P2, R16.reuse, UR20, RZ ;  /* 0x0000001410027c10 */ /* 0x040fe2000ff5e0ff */
[----:B------:R-:W-:Y:S04]  /*5a50*/  @P5 STS [R222+0x9000], RZ ;  /* 0x009000ffde005388 */ /* 0x000fe80000000800 */
[----:B------:R-:W-:Y:S01]  /*5a60*/  @P5 STS [R222+0x9004], RZ ;  /* 0x009004ffde005388 */ /* 0x000fe20000000800 */
[----:B------:R-:W3:Y:S03]  /*5a70*/  @!P3 LDC.64 R12, c[0x0][0x220] ;  /* 0x00008800ff0cbb82 */ /* 0x000ee60000000a00 */
[----:B------:R-:W-:Y:S05]  /*5a80*/  @P5 STS.64 [R222+0x9008], RZ ;  /* 0x009008ffde005388 */ /* 0x000fea0000000a00 */
[----:B------:R-:W4:Y:S01]  /*5a90*/  @!P5 LDC.64 R10, c[0x0][0x220] ;  /* 0x00008800ff0adb82 */ /* 0x000f220000000a00 */
[----:B-1----:R-:W-:-:S04]  /*5aa0*/  @!P5 LEA R4, P0, R16, R4, 0x1 ;  /* 0x000000041004d211 */ /* 0x002fc800078008ff */
[----:B------:R-:W-:-:S03]  /*5ab0*/  @!P5 LEA.HI.X R5, R16, R5, R0, 0x1, P0 ;  /* 0x000000051005d211 */ /* 0x000fc600000f0c00 */
[----:B------:R-:W1:Y:S01]  /*5ac0*/  @!P4 LDC.64 R8, c[0x0][0x220] ;  /* 0x00008800ff08cb82 */ /* 0x000e620000000a00 */
[C---:B--2---:R-:W-:Y:S01]  /*5ad0*/  @!P4 LEA R14, P1, R16.reuse, R14, 0x1 ;  /* 0x0000000e100ec211 */ /* 0x044fe200078208ff */
[----:B------:R-:W-:Y:S01]  /*5ae0*/  @!PT LDS RZ, [RZ] ;  /* 0x00000000fffff984 */ /* 0x000fe20000000800 */
[----:B------:R-:W-:Y:S01]  /*5af0*/  @!PT LDS RZ, [RZ] ;  /* 0x00000000fffff984 */ /* 0x000fe20000000800 */
[----:B------:R-:W-:Y:S01]  /*5b00*/  @!PT LDS RZ, [RZ] ;  /* 0x00000000fffff984 */ /* 0x000fe20000000800 */
[----:B------:R-:W-:Y:S03]  /*5b10*/  @!P5 LDGSTS.E.BYPASS.LTC128B.128 [R222+0x9000], desc[UR22][R4.64] ;  /* 0x0900000004dedfae */ /* 0x000fe6000b901d56 */
[C-C-:B------:R-:W-:Y:S01]  /*5b20*/  @!P4 LEA.HI.X R15, R16.reuse, R15, R0.reuse, 0x1, P1 ;  /* 0x0000000f100fc211 */ /* 0x140fe200008f0c00 */
[----:B------:R-:W-:Y:S02]  /*5b30*/  @P4 STS.128 [R222+0xa000], RZ ;  /* 0x00a000ffde004388 */ /* 0x000fe40000000c00 */
[----:B------:R-:W2:Y:S01]  /*5b40*/  @!P3 LDC.64 R6, c[0x0][0x220] ;  /* 0x00008800ff06bb82 */ /* 0x000ea20000000a00 */
[C---:B---3--:R-:W-:Y:S01]  /*5b50*/  @!P3 LEA R12, P0, R16.reuse, R12, 0x1 ;  /* 0x0000000c100cb211 */ /* 0x048fe200078008ff */
[----:B------:R-:W-:Y:S01]  /*5b60*/  @!PT LDS RZ, [RZ] ;  /* 0x00000000fffff984 */ /* 0x000fe20000000800 */
[----:B------:R-:W-:Y:S01]  /*5b70*/  @!PT LDS RZ, [RZ] ;  /* 0x00000000fffff984 */ /* 0x000fe20000000800 */
[----:B------:R-:W-:Y:S01]  /*5b80*/  @!PT LDS RZ, [RZ] ;  /* 0x00000000fffff984 */ /* 0x000fe20000000800 */
[----:B------:R-:W-:Y:S03]  /*5b90*/  @!P4 LDGSTS.E.BYPASS.LTC128B.128 [R222+0xa000], desc[UR22][R14.64+0x40] ;  /* 0x0a0000400edecfae */ /* 0x000fe6000b901d56 */
[----:B------:R-:W-:Y:S01]  /*5ba0*/  @!P3 LEA.HI.X R13, R16, R13, R0, 0x1, P0 ;  /* 0x0000000d100db211 */ /* 0x000fe200000f0c00 */
[----:B------:R-:W-:Y:S01]  /*5bb0*/  @P3 STS.128 [R222+0xb000], RZ ;  /* 0x00b000ffde003388 */ /* 0x000fe20000000c00 */
[----:B------:R-:W-:-:S02]  /*5bc0*/  IADD3.X R0, R0, UR12, RZ, P2, !PT ;  /* 0x0000000c00007c10 */ /* 0x000fc400097fe4ff */
[C---:B----4-:R-:W-:Y:S01]  /*5bd0*/  @!P5 LEA R10, P2, R2.reuse, R10, 0x1 ;  /* 0x0000000a020ad211 */ /* 0x050fe200078408ff */
[----:B------:R-:W-:Y:S01]  /*5be0*/  @!PT LDS RZ, [RZ] ;  /* 0x00000000fffff984 */ /* 0x000fe20000000800 */
[----:B------:R-:W-:Y:S01]  /*5bf0*/  @!PT LDS RZ, [RZ] ;  /* 0x00000000fffff984 */ /* 0x000fe20000000800 */
[----:B------:R-:W-:Y:S01]  /*5c00*/  @!PT LDS RZ, [RZ] ;  /* 0x00000000fffff984 */ /* 0x000fe20000000800 */
[----:B------:R3:W-:Y:S03]  /*5c10*/  @!P3 LDGSTS.E.BYPASS.LTC128B.128 [R222+0xb000], desc[UR22][R12.64+0x80] ;  /* 0x0b0000800cdebfae */ /* 0x0007e6000b901d56 */
[C---:B------:R-:W-:Y:S01]  /*5c20*/  @!P5 LEA.HI.X R11, R2.reuse, R11, R0, 0x1, P2 ;  /* 0x0000000b020bd211 */ /* 0x040fe200010f0c00 */
[----:B------:R-:W-:Y:S01]  /*5c30*/  @P5 STS.128 [R222+0x9800], RZ ;  /* 0x009800ffde005388 */ /* 0x000fe20000000c00 */
[----:B-1----:R-:W-:-:S03]  /*5c40*/  @!P4 LEA R8, P1, R2, R8, 0x1 ;  /* 0x000000080208c211 */ /* 0x002fc600078208ff */
[----:B------:R-:W-:Y:S01]  /*5c50*/  @!PT LDS RZ, [RZ] ;  /* 0x00000000fffff984 */ /* 0x000fe20000000800 */
[----:B------:R-:W-:Y:S01]  /*5c60*/  @!PT LDS RZ, [RZ] ;  /* 0x00000000fffff984 */ /* 0x000fe20000000800 */
[----:B------:R-:W-:Y:S01]  /*5c70*/  @!PT LDS RZ, [RZ] ;  /* 0x00000000fffff984 */ /* 0x000fe20000000800 */
[----:B------:R-:W-:Y:S01]  /*5c80*/  @!P5 LDGSTS.E.BYPASS.LTC128B.128 [R222+0x9800], desc[UR22][R10.64] ;  /* 0x098000000adedfae */ /* 0x000fe2000b901d56 */
[----:B------:R-:W-:-:S03]  /*5c90*/  @!P4 LEA.HI.X R9, R2, R9, R0, 0x1, P1 ;  /* 0x000000090209c211 */ /* 0x000fc600008f0c00 */
[----:B------:R-:W-:Y:S01]  /*5ca0*/  @P4 STS.128 [R222+0xa800], RZ ;  /* 0x00a800ffde004388 */ /* 0x000fe20000000c00 */
[----:B--2---:R-:W-:-:S03]  /*5cb0*/  @!P3 LEA R6, P0, R2, R6, 0x1 ;  /* 0x000000060206b211 */ /* 0x004fc600078008ff */
[----:B------:R-:W-:Y:S01]  /*5cc0*/  @!PT LDS RZ, [RZ] ;  /* 0x00000000fffff984 */ /* 0x000fe20000000800 */
[----:B------:R-:W-:Y:S01]  /*5cd0*/  @!PT LDS RZ, [RZ] ;  /* 0x00000000fffff984 */ /* 0x000fe20000000800 */
[----:B------:R-:W-:Y:S01]  /*5ce0*/  @!PT LDS RZ, [RZ] ;  /* 0x00000000fffff984 */ /* 0x000fe20000000800 */
[----:B------:R1:W-:Y:S01]  /*5cf0*/  @!P4 LDGSTS.E.BYPASS.LTC128B.128 [R222+0xa800], desc[UR22][R8.64+0x40] ;  /* 0x0a80004008decfae */ /* 0x0003e2000b901d56 */
[----:B------:R-:W-:Y:S01]  /*5d00*/  @!P3 LEA.HI.X R7, R2, R7, R0, 0x1, P0 ;  /* 0x000000070207b211 */ /* 0x000fe200000f0c00 */
[----:B------:R-:W-:Y:S02]  /*5d10*/  IMAD.U32 R2, RZ, RZ, UR24 ;  /* 0x00000018ff027e24 */ /* 0x000fe4000f8e00ff */
[----:B------:R-:W-:Y:S02]  /*5d20*/  @P3 STS.128 [R222+0xb800], RZ ;  /* 0x00b800ffde003388 */ /* 0x000fe40000000c00 */
[----:B------:R-:W-:Y:S02]  /*5d30*/  IMAD R2, R2, 0x40, R221 ;  /* 0x0000004002027824 */ /* 0x000fe400078e02dd */
[----:B------:R-:W-:Y:S01]  /*5d40*/  @!PT LDS RZ, [RZ] ;  /* 0x00000000fffff984 */ /* 0x000fe20000000800 */
[----:B------:R-:W-:Y:S01]  /*5d50*/  @!PT LDS RZ, [RZ] ;  /* 0x00000000fffff984 */ /* 0x000fe20000000800 */
[----:B------:R-:W-:Y:S01]  /*5d60*/  @!PT LDS RZ, [RZ] ;  /* 0x00000000fffff984 */ /* 0x000fe20000000800 */
[----:B------:R2:W-:Y:S02]  /*5d70*/  @!P3 LDGSTS.E.BYPASS.LTC128B.128 [R222+0xb800], desc[UR22][R6.64+0x80] ;  /* 0x0b80008006debfae */ /* 0x0005e4000b901d56 */
[----:B------:R-:W-:-:S02]  /*5d80*/  VIADD R0, R2, 0x8 ;  /* 0x0000000802007836 */ /* 0x000fc40000000000 */
[----:B------:R-:W-:Y:S04]  /*5d90*/  LDSM.16.M88.4 R192, [R217] ;  /* 0x00000000d9c0783b */ /* 0x000fe80000000200 */
[----:B------:R-:W4:Y:S01]  /*5da0*/  LDSM.16.M88.4 R48, [R216+0x6000] ;  /* 0x00600000d830783b */ /* 0x000f220000000200 */
[C---:B------:R-:W-:Y:S02]  /*5db0*/  ISETP.GE.AND P1, PT, R0.reuse, R220, PT ;  /* 0x000000dc0000720c */ /* 0x040fe40003f26270 */
[C---:B------:R-:W-:Y:S01]  /*5dc0*/  ISETP.GE.AND P0, PT, R0.reuse, R3, PT ;  /* 0x000000030000720c */ /* 0x040fe20003f06270 */
[----:B------:R-:W5:Y:S01]  /*5dd0*/  LDSM.16.M88.4 R16, [R217+0x1000] ;  /* 0x00100000d910783b */ /* 0x000f620000000200 */
[C---:B------:R-:W-:Y:S02]  /*5de0*/  ISETP.GE.AND P2, PT, R0.reuse, R219, PT ;  /* 0x000000db0000720c */ /* 0x040fe40003f46270 */
[----:B------:R-:W-:Y:S01]  /*5df0*/  ISETP.GE.AND P6, PT, R0, R218, PT ;  /* 0x000000da0000720c */ /* 0x000fe20003fc6270 */
[----:B------:R-:W5:Y:S04]  /*5e00*/  LDSM.16.M88.4 R32, [R216+0x6400] ;  /* 0x00640000d820783b */ /* 0x000f680000000200 */
[----:B------:R-:W5:Y:S04]  /*5e10*/  LDSM.16.M88.4 R200, [R216+0x6800] ;  /* 0x00680000d8c8783b */ /* 0x000f680000000200 */
[----:B------:R-:W5:Y:S04]  /*5e20*/  LDSM.16.M88.4 R172, [R216+0x6c00] ;  /* 0x006c0000d8ac783b */ /* 0x000f680000000200 */
[----:B---3--:R-:W-:Y:S04]  /*5e30*/  LDSM.16.M88.4 R12, [R213+0x6000] ;  /* 0x00600000d50c783b */ /* 0x008fe80000000200 */
[----:B------:R-:W3:Y:S04]  /*5e40*/  LDSM.16.M88.4 R64, [R215+0x1000] ;  /* 0x00100000d740783b */ /* 0x000ee80000000200 */
[----:B------:R-:W3:Y:S04]  /*5e50*/  LDSM.16.M88.4 R188, [R215] ;  /* 0x00000000d7bc783b */ /* 0x000ee80000000200 */
[----:B-1----:R-:W1:Y:S04]  /*5e60*/  LDSM.16.M88.4 R8, [R213+0x6400] ;  /* 0x00640000d508783b */ /* 0x002e680000000200 */
[----:B--2---:R-:W2:Y:S04]  /*5e70*/  LDSM.16.M88.4 R4, [R213+0x6800] ;  /* 0x00680000d504783b */ /* 0x004ea80000000200 */
[----:B------:R-:W2:Y:S01]  /*5e80*/  LDSM.16.M88.4 R208, [R213+0x6c00] ;  /* 0x006c0000d5d0783b */ /* 0x000ea20000000200 */
[-C--:B----4-:R-:W-:Y:S03]  /*5e90*/  HMMA.16816.F32.BF16 R60, R192, R48.reuse, RZ ;  /* 0x00000030c03c723c */ /* 0x090fe600000418ff */
[----:B------:R-:W-:Y:S03]  /*5ea0*/  LDSM.16.M88.4 R180, [R216+0x7000] ;  /* 0x00700000d8b4783b */ /* 0x000fe60000000200 */
[C---:B-----5:R-:W-:Y:S01]  /*5eb0*/  HMMA.16816.F32.BF16 R56, R16.reuse, R48, RZ ;  /* 0x000000301038723c */ /* 0x060fe200000418ff */
[----:B------:R-:W-:Y:S04]  /*5ec0*/  LDSM.16.M88.4 R184, [R217+0x3000] ;  /* 0x00300000d9b8783b */ /* 0x000fe80000000200 */
[----:B------:R-:W-:Y:S01]  /*5ed0*/  LDSM.16.M88.4 R176, [R216+0x7400] ;  /* 0x00740000d8b0783b */ /* 0x000fe20000000200 */
[-C--:B------:R-:W-:Y:S03]  /*5ee0*/  HMMA.16816.F32.BF16 R52, R16, R50.reuse, RZ ;  /* 0x000000321034723c */ /* 0x080fe600000418ff */
[----:B------:R-:W-:Y:S03]  /*5ef0*/  LDSM.16.M88.4 R240, [R215+0x2000] ;  /* 0x00200000d7f0783b */ /* 0x000fe60000000200 */
[----:B------:R-:W-:Y:S01]  /*5f00*/  HMMA.16816.F32.BF16 R48, R192, R50, RZ ;  /* 0x00000032c030723c */ /* 0x000fe200000418ff */
[----:B------:R-:W-:Y:S04]  /*5f10*/  LDSM.16.M88.4 R244, [R213+0x7400] ;  /* 0x00740000d5f4783b */ /* 0x000fe80000000200 */
[----:B------:R-:W-:Y:S01]  /*5f20*/  LDSM.16.M88.4 R228, [R213+0x7800] ;  /* 0x00780000d5e4783b */ /* 0x000fe20000000200 */
[C---:B------:R-:W-:Y:S03]  /*5f30*/  HMMA.16816.F32.BF16 R40, R16.reuse, R32, RZ ;  /* 0x000000201028723c */ /* 0x040fe600000418ff */
[----:B------:R-:W0:Y:S03]  /*5f40*/  LDGDEPBAR ;  /* 0x00000000000079af */ /* 0x000e260000000000 */
[C---:B------:R-:W-:Y:S06]  /*5f50*/  HMMA.16816.F32.BF16 R28, R16.reuse, R200, RZ ;  /* 0x000000c8101c723c */ /* 0x040fec00000418ff */
[C---:B------:R-:W-:Y:S06]  /*5f60*/  HMMA.16816.F32.BF16 R20, R16.reuse, R172, RZ ;  /* 0x000000ac1014723c */ /* 0x040fec00000418ff */
[C---:B------:R-:W-:Y:S06]  /*5f70*/  HMMA.16816.F32.BF16 R36, R16.reuse, R34, RZ ;  /* 0x000000221024723c */ /* 0x040fec00000418ff */
[C---:B------:R-:W-:Y:S06]  /*5f80*/  HMMA.16816.F32.BF16 R24, R16.reuse, R202, RZ ;  /* 0x000000ca1018723c */ /* 0x040fec00000418ff */
[----:B------:R-:W-:Y:S06]  /*5f90*/  HMMA.16816.F32.BF16 R16, R16, R174, RZ ;  /* 0x000000ae1010723c */ /* 0x000fec00000418ff */
[C---:B------:R-:W-:Y:S06]  /*5fa0*/  HMMA.16816.F32.BF16 R204, R192.reuse, R200, RZ ;  /* 0x000000c8c0cc723c */ /* 0x040fec00000418ff */
[C---:B------:R-:W-:Y:S06]  /*5fb0*/  HMMA.16816.F32.BF16 R44, R192.reuse, R32, RZ ;  /* 0x00000020c02c723c */ /* 0x040fec00000418ff */
[----:B------:R-:W-:Y:S06]  /*5fc0*/  HMMA.16816.F32.BF16 R200, R192, R202, RZ ;  /* 0x000000cac0c8723c */ /* 0x000fec00000418ff */
[C---:B---3--:R-:W-:Y:S06]  /*5fd0*/  HMMA.16816.F32.BF16 R56, R64.reuse, R12, R56 ;  /* 0x0000000c4038723c */ /* 0x048fec0000041838 */
[----:B------:R-:W-:Y:S06]  /*5fe0*/  HMMA.16816.F32.BF16 R52, R64, R14, R52 ;  /* 0x0000000e4034723c */ /* 0x000fec0000041834 */
[C---:B------:R-:W-:Y:S06]  /*5ff0*/  HMMA.16816.F32.BF16 R60, R188.reuse, R12, R60 ;  /* 0x0000000cbc3c723c */ /* 0x040fec000004183c */
[----:B------:R-:W-:Y:S01]  /*6000*/  HMMA.16816.F32.BF16 R48, R188, R14, R48 ;  /* 0x0000000ebc30723c */ /* 0x000fe20000041830 */
[----:B------:R-:W3:Y:S05]  /*6010*/  LDSM.16.M88.4 R12, [R217+0x2000] ;  /* 0x00200000d90c783b */ /* 0x000eea0000000200 */
[C---:B------:R-:W-:Y:S06]  /*6020*/  HMMA.16816.F32.BF16 R32, R192.reuse, R34, RZ ;  /* 0x00000022c020723c */ /* 0x040fec00000418ff */
[C---:B------:R-:W-:Y:S06]  /*6030*/  HMMA.16816.F32.BF16 R196, R192.reuse, R172, RZ ;  /* 0x000000acc0c4723c */ /* 0x040fec00000418ff */
[----:B------:R-:W-:Y:S01]  /*6040*/  HMMA.16816.F32.BF16 R192, R192, R174, RZ ;  /* 0x000000aec0c0723c */ /* 0x000fe200000418ff */
[----:B------:R-:W4:Y:S05]  /*6050*/  LDSM.16.M88.4 R172, [R216+0x7800] ;  /* 0x00780000d8ac783b */ /* 0x000f2a0000000200 */
[C---:B-1----:R-:W-:Y:S06]  /*6060*/  HMMA.16816.F32.BF16 R40, R64.reuse, R8, R40 ;  /* 0x000000084028723c */ /* 0x042fec0000041828 */
[C---:B--2---:R-:W-:Y:S06]  /*6070*/  HMMA.16816.F32.BF16 R28, R64.reuse, R4, R28 ;  /* 0x00000004401c723c */ /* 0x044fec000004181c */
[C---:B------:R-:W-:Y:S06]  /*6080*/  HMMA.16816.F32.BF16 R20, R64.reuse, R208, R20 ;  /* 0x000000d04014723c */ /* 0x040fec0000041814 */
[C---:B------:R-:W-:Y:S06]  /*6090*/  HMMA.16816.F32.BF16 R36, R64.reuse, R10, R36 ;  /* 0x0000000a4024723c */ /* 0x040fec0000041824 */
[C---:B------:R-:W-:Y:S06]  /*60a0*/  HMMA.16816.F32.BF16 R24, R64.reuse, R6, R24 ;  /* 0x000000064018723c */ /* 0x040fec0000041818 */
[----:B------:R-:W-:Y:S01]  /*60b0*/  HMMA.16816.F32.BF16 R16, R64, R210, R16 ;  /* 0x000000d24010723c */ /* 0x000fe20000041810 */
[----:B------:R-:W1:Y:S05]  /*60c0*/  LDSM.16.M88.4 R64, [R216+0x7c00] ;  /* 0x007c0000d840783b */ /* 0x000e6a0000000200 */
[C---:B------:R-:W-:Y:S06]  /*60d0*/  HMMA.16816.F32.BF16 R204, R188.reuse, R4, R204 ;  /* 0x00000004bccc723c */ /* 0x040fec00000418cc */
[C---:B------:R-:W-:Y:S01]  /*60e0*/  HMMA.16816.F32.BF16 R200, R188.reuse, R6, R200 ;  /* 0x00000006bcc8723c */ /* 0x040fe200000418c8 */
[----:B------:R-:W2:Y:S05]  /*60f0*/  LDSM.16.M88.4 R4, [R213+0x7000] ;  /* 0x00700000d504783b */ /* 0x000eaa0000000200 */
[C---:B------:R-:W-:Y:S06]  /*6100*/  HMMA.16816.F32.BF16 R44, R188.reuse, R8, R44 ;  /* 0x00000008bc2c723c */ /* 0x040fec000004182c */
[C---:B------:R-:W-:Y:S01]  /*6110*/  HMMA.16816.F32.BF16 R32, R188.reuse, R10, R32 ;  /* 0x0000000abc20723c */ /* 0x040fe20000041820 */
[----:B------:R-:W5:Y:S05]  /*6120*/  LDSM.16.M88.4 R8, [R215+0x3000] ;  /* 0x00300000d708783b */ /* 0x000f6a0000000200 */
[C---:B------:R-:W-:Y:S06]  /*6130*/  HMMA.16816.F32.BF16 R196, R188.reuse, R208, R196 ;  /* 0x000000d0bcc4723c */ /* 0x040fec00000418c4 */
[----:B------:R-:W-:Y:S01]  /*6140*/  HMMA.16816.F32.BF16 R192, R188, R210, R192 ;  /* 0x000000d2bcc0723c */ /* 0x000fe200000418c0 */
[----:B------:R-:W5:Y:S04]  /*6150*/  LDSM.16.M88.4 R208, [R213+0x7c00] ;  /* 0x007c0000d5d0783b */ /* 0x000f680000000200 */
[----:B------:R-:W-:Y:S01]  /*6160*/  LDSM.16.M88.4 R188, [R217+0x4000] ;  /* 0x00400000d9bc783b */ /* 0x000fe20000000200 */
[-C--:B---3--:R-:W-:Y:S06]  /*6170*/  HMMA.16816.F32.BF16 R48, R12, R182.reuse, R48 ;  /* 0x000000b60c30723c */ /* 0x088fec0000041830 */
[C---:B------:R-:W-:Y:S06]  /*6180*/  HMMA.16816.F32.BF16 R52, R184.reuse, R182, R52 ;  /* 0x000000b6b834723c */ /* 0x040fec0000041834 */
[-C--:B------:R-:W-:Y:S06]  /*6190*/  HMMA.16816.F32.BF16 R56, R184, R180.reuse, R56 ;  /* 0x000000b4b838723c */ /* 0x080fec0000041838 */
[----:B------:R-:W-:Y:S01]  /*61a0*/  HMMA.16816.F32.BF16 R60, R12, R180, R60 ;  /* 0x000000b40c3c723c */ /* 0x000fe2000004183c */
[----:B------:R-:W3:Y:S05]  /*61b0*/  LDSM.16.M88.4 R180, [R216+0x8000] ;  /* 0x00800000d8b4783b */ /* 0x000eea0000000200 */
[C---:B------:R-:W-:Y:S06]  /*61c0*/  HMMA.16816.F32.BF16 R40, R184.reuse, R176, R40 ;  /* 0x000000b0b828723c */ /* 0x040fec0000041828 */
[C---:B----4-:R-:W-:Y:S06]  /*61d0*/  HMMA.16816.F32.BF16 R28, R184.reuse, R172, R28 ;  /* 0x000000acb81c723c */ /* 0x050fec000004181c */
[C---:B-1----:R-:W-:Y:S06]  /*61e0*/  HMMA.16816.F32.BF16 R20, R184.reuse, R64, R20 ;  /* 0x00000040b814723c */ /* 0x042fec0000041814 */
[C---:B------:R-:W-:Y:S06]  /*61f0*/  HMMA.16816.F32.BF16 R36, R184.reuse, R178, R36 ;  /* 0x000000b2b824723c */ /* 0x040fec0000041824 */
[C---:B------:R-:W-:Y:S06]  /*6200*/  HMMA.16816.F32.BF16 R24, R184.reuse, R174, R24 ;  /* 0x000000aeb818723c */ /* 0x040fec0000041818 */
[----:B------:R-:W-:Y:S01]  /*6210*/  HMMA.16816.F32.BF16 R16, R184, R66, R16 ;  /* 0x00000042b810723c */ /* 0x000fe20000041810 */
[----:B------:R-:W1:Y:S05]  /*6220*/  LDSM.16.M88.4 R184, [R217+0x5000] ;  /* 0x00500000d9b8783b */ /* 0x000e6a0000000200 */
[C---:B------:R-:W-:Y:S06]  /*6230*/  HMMA.16816.F32.BF16 R44, R12.reuse, R176, R44 ;  /* 0x000000b00c2c723c */ /* 0x040fec000004182c */
[C---:B------:R-:W-:Y:S06]  /*6240*/  HMMA.16816.F32.BF16 R204, R12.reuse, R172, R204 ;  /* 0x000000ac0ccc723c */ /* 0x040fec00000418cc */
[C---:B------:R-:W-:Y:S01]  /*6250*/  HMMA.16816.F32.BF16 R32, R12.reuse, R178, R32 ;  /* 0x000000b20c20723c */ /* 0x040fe20000041820 */
[----:B------:R-:W4:Y:S05]  /*6260*/  LDSM.16.M88.4 R176, [R216+0x8400] ;  /* 0x00840000d8b0783b */ /* 0x000f2a0000000200 */
[----:B------:R-:W-:Y:S01]  /*6270*/  HMMA.16816.F32.BF16 R200, R12, R174, R200 ;  /* 0x000000ae0cc8723c */ /* 0x000fe200000418c8 */
[----:B------:R-:W-:Y:S05]  /*6280*/  LDSM.16.M88.4 R172, [R216+0x8800] ;  /* 0x00880000d8ac783b */ /* 0x000fea0000000200 */
[-C--:B--2---:R-:W-:Y:S06]  /*6290*/  HMMA.16816.F32.BF16 R48, R240, R6.reuse, R48 ;  /* 0x00000006f030723c */ /* 0x084fec0000041830 */
[----:B-----5:R-:W-:Y:S06]  /*62a0*/  HMMA.16816.F32.BF16 R52, R8, R6, R52 ;  /* 0x000000060834723c */ /* 0x020fec0000041834 */
[C---:B------:R-:W-:Y:S06]  /*62b0*/  HMMA.16816.F32.BF16 R196, R12.reuse, R64, R196 ;  /* 0x000000400cc4723c */ /* 0x040fec00000418c4 */
[----:B------:R-:W-:Y:S01]  /*62c0*/  HMMA.16816.F32.BF16 R192, R12, R66, R192 ;  /* 0x000000420cc0723c */ /* 0x000fe200000418c0 */
[----:B------:R-:W-:Y:S04]  /*62d0*/  LDSM.16.M88.4 R12, [R215+0x4000] ;  /* 0x00400000d70c783b */ /* 0x000fe80000000200 */
[----:B------:R-:W-:Y:S01]  /*62e0*/  LDSM.16.M88.4 R64, [R216+0x8c00] ;  /* 0x008c0000d840783b */ /* 0x000fe20000000200 */
[-C--:B------:R-:W-:Y:S06]  /*62f0*/  HMMA.16816.F32.BF16 R56, R8, R4.reuse, R56 ;  /* 0x000000040838723c */ /* 0x080fec0000041838 */
[----:B------:R-:W-:Y:S01]  /*6300*/  HMMA.16816.F32.BF16 R60, R240, R4, R60 ;  /* 0x00000004f03c723c */ /* 0x000fe2000004183c */
[----:B------:R-:W2:Y:S05]  /*6310*/  LDSM.16.M88.4 R4, [R213+0x8000] ;  /* 0x00800000d504783b */ /* 0x000eaa0000000200 */
[C---:B------:R-:W-:Y:S06]  /*6320*/  HMMA.16816.F32.BF16 R40, R8.reuse, R244, R40 ;  /* 0x000000f40828723c */ /* 0x040fec0000041828 */
[C---:B------:R-:W-:Y:S06]  /*6330*/  HMMA.16816.F32.BF16 R36, R8.reuse, R246, R36 ;  /* 0x000000f60824723c */ /* 0x040fec0000041824 */
[C---:B------:R-:W-:Y:S06]  /*6340*/  HMMA.16816.F32.BF16 R28, R8.reuse, R228, R28 ;  /* 0x000000e4081c723c */ /* 0x040fec000004181c */
[C---:B------:R-:W-:Y:S06]  /*6350*/  HMMA.16816.F32.BF16 R24, R8.reuse, R230, R24 ;  /* 0x000000e60818723c */ /* 0x040fec0000041818 */
[C---:B------:R-:W-:Y:S06]  /*6360*/  HMMA.16816.F32.BF16 R20, R8.reuse, R208, R20 ;  /* 0x000000d00814723c */ /* 0x040fec0000041814 */
[----:B------:R-:W-:Y:S01]  /*6370*/  HMMA.16816.F32.BF16 R16, R8, R210, R16 ;  /* 0x000000d20810723c */ /* 0x000fe20000041810 */
[----:B------:R-:W5:Y:S05]  /*6380*/  LDSM.16.M88.4 R8, [R215+0x5000] ;  /* 0x00500000d708783b */ /* 0x000f6a0000000200 */
[C---:B------:R-:W-:Y:S06]  /*6390*/  HMMA.16816.F32.BF16 R44, R240.reuse, R244, R44 ;  /* 0x000000f4f02c723c */ /* 0x040fec000004182c */
[C---:B------:R-:W-:Y:S06]  /*63a0*/  HMMA.16816.F32.BF16 R204, R240.reuse, R228, R204 ;  /* 0x000000e4f0cc723c */ /* 0x040fec00000418cc */
[----:B------:R-:W-:Y:S01]  /*63b0*/  HMMA.16816.F32.BF16 R228, R240, R230, R200 ;  /* 0x000000e6f0e4723c */ /* 0x000fe200000418c8 */
[----:B------:R-:W5:Y:S05]  /*63c0*/  LDSM.16.M88.4 R200, [R213+0x8400] ;  /* 0x00840000d5c8783b */ /* 0x000f6a0000000200 */
[-C--:B---3--:R-:W-:Y:S06]  /*63d0*/  HMMA.16816.F32.BF16 R48, R188, R182.reuse, R48 ;  /* 0x000000b6bc30723c */ /* 0x088fec0000041830 */
[----:B-1----:R-:W-:Y:S06]  /*63e0*/  HMMA.16816.F32.BF16 R52, R184, R182, R52 ;  /* 0x000000b6b834723c */ /* 0x002fec0000041834 */
[-C--:B----4-:R-:W-:Y:S06]  /*63f0*/  HMMA.16816.F32.BF16 R44, R188, R176.reuse, R44 ;  /* 0x000000b0bc2c723c */ /* 0x090fec000004182c */
[----:B------:R-:W-:Y:S06]  /*6400*/  HMMA.16816.F32.BF16 R40, R184, R176, R40 ;  /* 0x000000b0b828723c */ /* 0x000fec0000041828 */
[----:B------:R-:W-:Y:S06]  /*6410*/  HMMA.16816.F32.BF16 R32, R240, R246, R32 ;  /* 0x000000f6f020723c */ /* 0x000fec0000041820 */
[-C--:B--2---:R-:W-:Y:S06]  /*6420*/  HMMA.16816.F32.BF16 R48, R12, R6.reuse, R48 ;  /* 0x000000060c30723c */ /* 0x084fec0000041830 */
[----:B-----5:R-:W-:Y:S06]  /*6430*/  HMMA.16816.F32.BF16 R52, R8, R6, R52 ;  /* 0x000000060834723c */ /* 0x020fec0000041834 */
[----:B------:R-:W-:Y:S01]  /*6440*/  HMMA.16816.F32.BF16 R44, R12, R200, R44 ;  /* 0x000000c80c2c723c */ /* 0x000fe2000004182c */
[----:B------:R-:W-:-:S02]  /*6450*/  VIADD R6, R2, 0x9 ;  /* 0x0000000902067836 */ /* 0x000fc40000000000 */
[----:B------:R-:W-:-:S03]  /*6460*/  VIADD R7, R2, 0x10 ;  /* 0x0000001002077836 */ /* 0x000fc60000000000 */
[----:B------:R-:W-:Y:S06]  /*6470*/  HMMA.16816.F32.BF16 R40, R8, R200, R40 ;  /* 0x000000c80828723c */ /* 0x000fec0000041828 */
[-C--:B------:R-:W-:Y:S01]  /*6480*/  HMMA.16816.F32.BF16 R36, R184, R178.reuse, R36 ;  /* 0x000000b2b824723c */ /* 0x080fe20000041824 */
[----:B------:R-:W-:Y:S02]  /*6490*/  FSEL R0, R48, -INF , !P1 ;  /* 0xff80000030007808 */ /* 0x000fe40004800000 */
[----:B------:R-:W-:Y:S02]  /*64a0*/  ISETP.GE.AND P1, PT, R6, R218, PT ;  /* 0x000000da0600720c */ /* 0x000fe40003f26270 */
[----:B------:R-:W-:Y:S01]  /*64b0*/  FSEL R245, R50, -INF , !P2 ;  /* 0xff80000032f57808 */ /* 0x000fe20005000000 */
[----:B------:R-:W-:Y:S01]  /*64c0*/  HMMA.16816.F32.BF16 R32, R188, R178, R32 ;  /* 0x000000b2bc20723c */ /* 0x000fe20000041820 */
[----:B------:R-:W1:Y:S01]  /*64d0*/  LDSM.16.M88.4 R176, [R213+0x8800] ;  /* 0x00880000d5b0783b */ /* 0x000e620000000200 */
[----:B------:R-:W-:-:S02]  /*64e0*/  FSEL R247, R54, -INF , !P0 ;  /* 0xff80000036f77808 */ /* 0x000fc40004000000 */
[----:B------:R-:W-:Y:S02]  /*64f0*/  ISETP.GE.AND P0, PT, R6, R3, PT ;  /* 0x000000030600720c */ /* 0x000fe40003f06270 */
[----:B------:R-:W-:Y:S01]  /*6500*/  FSEL R48, R52, -INF , !P6 ;  /* 0xff80000034307808 */ /* 0x000fe20007000000 */
[----:B------:R-:W-:Y:S01]  /*6510*/  HMMA.16816.F32.BF16 R204, R188, R172, R204 ;  /* 0x000000acbccc723c */ /* 0x000fe200000418cc */
[----:B------:R-:W-:Y:S02]  /*6520*/  FSEL R250, R53, -INF , !P1 ;  /* 0xff80000035fa7808 */ /* 0x000fe40004800000 */
[CC--:B------:R-:W-:Y:S02]  /*6530*/  ISETP.GE.AND P6, PT, R6.reuse, R220.reuse, PT ;  /* 0x000000dc0600720c */ /* 0x0c0fe40003fc6270 */
[----:B------:R-:W-:Y:S01]  /*6540*/  ISETP.GE.AND P1, PT, R6, R219, PT ;  /* 0x000000db0600720c */ /* 0x000fe20003f26270 */
[----:B------:R-:W-:Y:S01]  /*6550*/  VIADD R6, R2, 0x11 ;  /* 0x0000001102067836 */ /* 0x000fe20000000000 */
[----:B------:R-:W-:Y:S01]  /*6560*/  FSEL R251, R55, -INF , !P0 ;  /* 0xff80000037fb7808 */ /* 0x000fe20004000000 */
[----:B------:R-:W-:Y:S01]  /*6570*/  HMMA.16816.F32.BF16 R196, R240, R208, R196 ;  /* 0x000000d0f0c4723c */ /* 0x000fe200000418c4 */
[----:B------:R-:W-:-:S02]  /*6580*/  ISETP.GE.AND P0, PT, R7, R220, PT ;  /* 0x000000dc0700720c */ /* 0x000fc40003f06270 */
[----:B------:R-:W-:Y:S02]  /*6590*/  ISETP.GE.AND P2, PT, R7, R218, PT ;  /* 0x000000da0700720c */ /* 0x000fe40003f46270 */
[----:B------:R-:W-:Y:S01]  /*65a0*/  FSEL R44, R44, -INF , !P0 ;  /* 0xff8000002c2c7808 */ /* 0x000fe20004000000 */
[----:B------:R-:W-:Y:S01]  /*65b0*/  HMMA.16816.F32.BF16 R28, R184, R172, R28 ;  /* 0x000000acb81c723c */ /* 0x000fe2000004181c */
[----:B------:R-:W-:Y:S02]  /*65c0*/  ISETP.GE.AND P0, PT, R6, R220, PT ;  /* 0x000000dc0600720c */ /* 0x000fe40003f06270 */
[----:B------:R-:W-:Y:S02]  /*65d0*/  FSEL R246, R51, -INF , !P1 ;  /* 0xff80000033f67808 */ /* 0x000fe40004800000 */
[----:B------:R-:W-:Y:S01]  /*65e0*/  FSEL R164, R40, -INF , !P2 ;  /* 0xff80000028a47808 */ /* 0x000fe20005000000 */
[----:B------:R-:W-:Y:S01]  /*65f0*/  HMMA.16816.F32.BF16 R192, R240, R210, R192 ;  /* 0x000000d2f0c0723c */ /* 0x000fe200000418c0 */
[----:B------:R-:W-:-:S02]  /*6600*/  FSEL R45, R45, -INF , !P0 ;  /* 0xff8000002d2d7808 */ /* 0x000fc40004000000 */
[-C--:B------:R-:W-:Y:S02]  /*6610*/  ISETP.GE.AND P1, PT, R7, R3.reuse, PT ;  /* 0x000000030700720c */ /* 0x080fe40003f26270 */
[C---:B------:R-:W-:Y:S01]  /*6620*/  ISETP.GE.AND P2, PT, R6.reuse, R218, PT ;  /* 0x000000da0600720c */ /* 0x040fe20003f46270 */
[C---:B------:R-:W-:Y:S01]  /*6630*/  HMMA.16816.F32.BF16 R56, R184.reuse, R180, R56 ;  /* 0x000000b4b838723c */ /* 0x040fe20000041838 */
[----:B------:R-:W-:Y:S02]  /*6640*/  ISETP.GE.AND P0, PT, R6, R3, PT ;  /* 0x000000030600720c */ /* 0x000fe40003f06270 */
[----:B------:R-:W-:Y:S02]  /*6650*/  FSEL R244, R41, -INF , !P2 ;  /* 0xff80000029f47808 */ /* 0x000fe40005000000 */
[----:B------:R-:W-:Y:S01]  /*6660*/  FSEL R242, R43, -INF , !P0 ;  /* 0xff8000002bf27808 */ /* 0x000fe20004000000 */
[----:B------:R-:W-:Y:S01]  /*6670*/  HMMA.16816.F32.BF16 R24, R184, R174, R24 ;  /* 0x000000aeb818723c */ /* 0x000fe20000041818 */
[----:B------:R-:W-:-:S02]  /*6680*/  FSEL R49, R49, -INF , !P6 ;  /* 0xff80000031317808 */ /* 0x000fc40007000000 */
[-C--:B------:R-:W-:Y:S01]  /*6690*/  ISETP.GE.AND P6, PT, R7, R219.reuse, PT ;  /* 0x000000db0700720c */ /* 0x080fe20003fc6270 */
[----:B------:R-:W-:Y:S02]  /*66a0*/  VIADD R7, R2, 0x18 ;  /* 0x0000001802077836 */ /* 0x000fe40000000000 */
[C---:B------:R-:W-:Y:S01]  /*66b0*/  HMMA.16816.F32.BF16 R20, R184.reuse, R64, R20 ;  /* 0x00000040b814723c */ /* 0x040fe20000041814 */
[----:B------:R-:W-:Y:S02]  /*66c0*/  FSEL R232, R46, -INF , !P6 ;  /* 0xff8000002ee87808 */ /* 0x000fe40007000000 */
[----:B------:R-:W-:Y:S01]  /*66d0*/  ISETP.GE.AND P6, PT, R6, R219, PT ;  /* 0x000000db0600720c */ /* 0x000fe20003fc6270 */
[----:B------:R-:W-:Y:S01]  /*66e0*/  VIADD R6, R2, 0x19 ;  /* 0x0000001902067836 */ /* 0x000fe20000000000 */
[----:B------:R-:W-:Y:S01]  /*66f0*/  ISETP.GE.AND P0, PT, R7, R3, PT ;  /* 0x000000030700720c */ /* 0x000fe20003f06270 */
[----:B------:R-:W-:Y:S01]  /*6700*/  HMMA.16816.F32.BF16 R16, R184, R66, R16 ;  /* 0x00000042b810723c */ /* 0x000fe20000041810 */
[----:B------:R-:W-:-:S02]  /*6710*/  FSEL R211, R47, -INF , !P6 ;  /* 0xff8000002fd37808 */ /* 0x000fc40007000000 */
[C---:B------:R-:W-:Y:S02]  /*6720*/  ISETP.GE.AND P2, PT, R7.reuse, R219, PT ;  /* 0x000000db0700720c */ /* 0x040fe40003f46270 */
[C---:B------:R-:W-:Y:S01]  /*6730*/  ISETP.GE.AND P6, PT, R7.reuse, R218, PT ;  /* 0x000000da0700720c */ /* 0x040fe20003fc6270 */
[----:B------:R-:W-:Y:S01]  /*6740*/  HMMA.16816.F32.BF16 R228, R188, R174, R228 ;  /* 0x000000aebce4723c */ /* 0x000fe200000418e4 */
[----:B------:R-:W-:Y:S02]  /*6750*/  FSEL R187, R42, -INF , !P1 ;  /* 0xff8000002abb7808 */ /* 0x000fe40004800000 */
[----:B------:R-:W2:Y:S01]  /*6760*/  LDSM.16.M88.4 R40, [R213+0x8c00] ;  /* 0x008c0000d528783b */ /* 0x000ea20000000200 */
[----:B------:R-:W-:Y:S01]  /*6770*/  ISETP.GE.AND P1, PT, R7, R220, PT ;  /* 0x000000dc0700720c */ /* 0x000fe20003f26270 */
[----:B------:R-:W-:Y:S01]  /*6780*/  VIADD R7, R2, 0x20 ;  /* 0x0000002002077836 */ /* 0x000fe20000000000 */
[----:B------:R-:W-:Y:S01]  /*6790*/  HMMA.16816.F32.BF16 R32, R12, R202, R32 ;  /* 0x000000ca0c20723c */ /* 0x000fe20000041820 */
[----:B------:R-:W-:-:S05]  /*67a0*/  DEPBAR.LE SB0, 0x0 ;  /* 0x000080000000791a */ /* 0x000fca0000000000 */
[----:B------:R-:W-:Y:S06]  /*67b0*/  HMMA.16816.F32.BF16 R36, R8, R202, R36 ;  /* 0x000000ca0824723c */ /* 0x000fec0000041824 */
[----:B-1----:R-:W-:Y:S06]  /*67c0*/  HMMA.16816.F32.BF16 R204, R12, R176, R204 ;  /* 0x000000b00ccc723c */ /* 0x002fec00000418cc */
[C---:B------:R-:W-:Y:S06]  /*67d0*/  HMMA.16816.F32.BF16 R196, R188.reuse, R64, R196 ;  /* 0x00000040bcc4723c */ /* 0x040fec00000418c4 */
[----:B------:R-:W-:Y:S01]  /*67e0*/  HMMA.16816.F32.BF16 R60, R188, R180, R60 ;  /* 0x000000b4bc3c723c */ /* 0x000fe2000004183c */
[----:B------:R-:W-:-:S02]  /*67f0*/  FSEL R46, R32, -INF , !P1 ;  /* 0xff800000202e7808 */ /* 0x000fc40004800000 */
[----:B------:R-:W-:Y:S02]  /*6800*/  ISETP.GE.AND P1, PT, R6, R218, PT ;  /* 0x000000da0600720c */ /* 0x000fe40003f26270 */
[----:B------:R-:W-:Y:S01]  /*6810*/  FSEL R240, R34, -INF , !P2 ;  /* 0xff80000022f07808 */ /* 0x000fe20005000000 */
[----:B------:R-:W-:Y:S01]  /*6820*/  HMMA.16816.F32.BF16 R28, R8, R176, R28 ;  /* 0x000000b0081c723c */ /* 0x000fe2000004181c */
[----:B------:R-:W-:Y:S02]  /*6830*/  FSEL R32, R38, -INF , !P0 ;  /* 0xff80000026207808 */ /* 0x000fe40004000000 */
[----:B------:R-:W-:Y:S02]  /*6840*/  ISETP.GE.AND P0, PT, R6, R3, PT ;  /* 0x000000030600720c */ /* 0x000fe40003f06270 */
[----:B------:R-:W-:Y:S01]  /*6850*/  FSEL R243, R36, -INF , !P6 ;  /* 0xff80000024f37808 */ /* 0x000fe20007000000 */
[----:B------:R-:W-:Y:S01]  /*6860*/  HMMA.16816.F32.BF16 R228, R12, R178, R228 ;  /* 0x000000b20ce4723c */ /* 0x000fe200000418e4 */
[----:B------:R-:W-:-:S02]  /*6870*/  FSEL R186, R37, -INF , !P1 ;  /* 0xff80000025ba7808 */ /* 0x000fc40004800000 */
[CC--:B------:R-:W-:Y:S02]  /*6880*/  ISETP.GE.AND P6, PT, R6.reuse, R220.reuse, PT ;  /* 0x000000dc0600720c */ /* 0x0c0fe40003fc6270 */
[----:B------:R-:W-:Y:S01]  /*6890*/  ISETP.GE.AND P1, PT, R6, R219, PT ;  /* 0x000000db0600720c */ /* 0x000fe20003f26270 */
[----:B------:R-:W-:Y:S01]  /*68a0*/  HMMA.16816.F32.BF16 R24, R8, R178, R24 ;  /* 0x000000b20818723c */ /* 0x000fe20000041818 */
[----:B------:R-:W-:Y:S01]  /*68b0*/  FSEL R241, R39, -INF , !P0 ;  /* 0xff80000027f17808 */ /* 0x000fe20004000000 */
[----:B------:R-:W-:Y:S01]  /*68c0*/  VIADD R6, R2, 0x21 ;  /* 0x0000002102067836 */ /* 0x000fe20000000000 */
[----:B------:R-:W-:Y:S02]  /*68d0*/  ISETP.GE.AND P0, PT, R7, R220, PT ;  /* 0x000000dc0700720c */ /* 0x000fe40003f06270 */
[----:B------:R-:W-:Y:S01]  /*68e0*/  FSEL R33, R33, -INF , !P6 ;  /* 0xff80000021217808 */ /* 0x000fe20007000000 */
[----:B------:R-:W-:Y:S01]  /*68f0*/  HMMA.16816.F32.BF16 R192, R188, R66, R192 ;  /* 0x00000042bcc0723c */ /* 0x000fe200000418c0 */
[----:B------:R-:W-:-:S02]  /*6900*/  FSEL R239, R35, -INF , !P1 ;  /* 0xff80000023ef7808 */ /* 0x000fc40004800000 */
[C---:B------:R-:W-:Y:S02]  /*6910*/  ISETP.GE.AND P6, PT, R7.reuse, R219, PT ;  /* 0x000000db0700720c */ /* 0x040fe40003fc6270 */
[----:B------:R-:W-:Y:S01]  /*6920*/  FSEL R209, R204, -INF , !P0 ;  /* 0xff800000ccd17808 */ /* 0x000fe20004000000 */
[C---:B--2---:R-:W-:Y:S01]  /*6930*/  HMMA.16816.F32.BF16 R196, R12.reuse, R40, R196 ;  /* 0x000000280cc4723c */ /* 0x044fe200000418c4 */
[C---:B------:R-:W-:Y:S02]  /*6940*/  ISETP.GE.AND P2, PT, R7.reuse, R218, PT ;  /* 0x000000da0700720c */ /* 0x040fe40003f46270 */
[----:B------:R-:W-:Y:S01]  /*6950*/  ISETP.GE.AND P1, PT, R7, R3, PT ;  /* 0x000000030700720c */ /* 0x000fe20003f26270 */
[----:B------:R-:W-:Y:S01]  /*6960*/  VIADD R7, R2, 0x28 ;  /* 0x0000002802077836 */ /* 0x000fe20000000000 */
[----:B------:R-:W-:Y:S01]  /*6970*/  ISETP.GE.AND P0, PT, R6, R220, PT ;  /* 0x000000dc0600720c */ /* 0x000fe20003f06270 */
[----:B------:R-:W-:Y:S01]  /*6980*/  HMMA.16816.F32.BF16 R60, R12, R4, R60 ;  /* 0x000000040c3c723c */ /* 0x000fe2000004183c */
[----:B------:R-:W-:-:S02]  /*6990*/  FSEL R173, R206, -INF , !P6 ;  /* 0xff800000cead7808 */ /* 0x000fc40007000000 */
[----:B------:R-:W-:Y:S02]  /*69a0*/  FSEL R206, R28, -INF , !P2 ;  /* 0xff8000001cce7808 */ /* 0x000fe40005000000 */
[----:B------:R-:W-:Y:S01]  /*69b0*/  FSEL R208, R205, -INF , !P0 ;  /* 0xff800000cdd07808 */ /* 0x000fe20004000000 */
[C---:B------:R-:W-:Y:S01]  /*69c0*/  HMMA.16816.F32.BF16 R20, R8.reuse, R40, R20 ;  /* 0x000000280814723c */ /* 0x040fe20000041814 */
[----:B------:R-:W-:Y:S01]  /*69d0*/  BAR.SYNC.DEFER_BLOCKING 0x0 ;  /* 0x0000000000007b1d */ /* 0x000fe20000010000 */
[C---:B------:R-:W-:Y:S02]  /*69e0*/  ISETP.GE.AND P6, PT, R6.reuse, R219, PT ;  /* 0x000000db0600720c */ /* 0x040fe40003fc6270 */
        /* <DEDUP_REMOVED lines=8> */
[-C--:B------:R-:W-:Y:S01]  /*6a70*/  HMMA.16816.F32.BF16 R192, R12, R42.reuse, R192 ;  /* 0x0000002a0cc0723c */ /* 0x080fe200000418c0 */
[----:B------:R-:W-:Y:S01]  /*6a80*/  FSEL R190, R228, -INF , !P1 ;  /* 0xff800000e4be7808 */ /* 0x000fe20004800000 */
[C---:B------:R-:W-:Y:S01]  /*6a90*/  VIADD R4, R2.reuse, 0x1 ;  /* 0x0000000102047836 */ /* 0x040fe20000000000 */
[CC--:B------:R-:W-:Y:S01]  /*6aa0*/  ISETP.GE.AND P6, PT, R7.reuse, R218.reuse, PT ;  /* 0x000000da0700720c */ /* 0x0c0fe20003fc6270 */
[----:B------:R-:W-:Y:S01]  /*6ab0*/  VIADD R5, R2, 0x31 ;  /* 0x0000003102057836 */ /* 0x000fe20000000000 */
[----:B------:R-:W-:Y:S01]  /*6ac0*/  ISETP.GE.AND P0, PT, R7, R3, PT ;  /* 0x000000030700720c */ /* 0x000fe20003f06270 */
[----:B------:R-:W-:Y:S01]  /*6ad0*/  HMMA.16816.F32.BF16 R16, R8, R42, R16 ;  /* 0x0000002a0810723c */ /* 0x000fe20000041810 */
[----:B------:R-:W-:-:S02]  /*6ae0*/  ISETP.GE.AND P1, PT, R6, R218, PT ;  /* 0x000000da0600720c */ /* 0x000fc40003f26270 */
        /* <DEDUP_REMOVED lines=8> */
[----:B------:R-:W-:Y:S02]  /*6b70*/  FSEL R229, R229, -INF , !P6 ;  /* 0xff800000e5e57808 */ /* 0x000fe40007000000 */
[-C--:B------:R-:W-:Y:S02]  /*6b80*/  ISETP.GE.AND P2, PT, R7, R219.reuse, PT ;  /* 0x000000db0700720c */ /* 0x080fe40003f46270 */
[----:B------:R-:W-:Y:S02]  /*6b90*/  FSEL R203, R27, -INF , !P0 ;  /* 0xff8000001bcb7808 */ /* 0x000fe40004000000 */
[-C--:B------:R-:W-:Y:S02]  /*6ba0*/  ISETP.GE.AND P6, PT, R6, R219.reuse, PT ;  /* 0x000000db0600720c */ /* 0x080fe40003fc6270 */
[----:B------:R-:W-:Y:S02]  /*6bb0*/  ISETP.GE.AND P0, PT, R4, R219, PT ;  /* 0x000000db0400720c */ /* 0x000fe40003f06270 */
[----:B------:R-:W-:-:S02]  /*6bc0*/  FSEL R183, R230, -INF , !P2 ;  /* 0xff800000e6b77808 */ /* 0x000fc40005000000 */
[----:B------:R-:W-:Y:S02]  /*6bd0*/  FSEL R181, R231, -INF , !P1 ;  /* 0xff800000e7b57808 */ /* 0x000fe40004800000 */
[----:B------:R-:W-:Y:S02]  /*6be0*/  FSEL R180, R198, -INF , !P6 ;  /* 0xff800000c6b47808 */ /* 0x000fe40007000000 */
[-C--:B------:R-:W-:Y:S02]  /*6bf0*/  ISETP.GE.AND P2, PT, R4, R220.reuse, PT ;  /* 0x000000dc0400720c */ /* 0x080fe40003f46270 */
[----:B------:R-:W-:Y:S02]  /*6c00*/  ISETP.GE.AND P1, PT, R6, R220, PT ;  /* 0x000000dc0600720c */ /* 0x000fe40003f26270 */
[----:B------:R-:W-:Y:S02]  /*6c10*/  FSEL R63, R63, -INF , !P0 ;  /* 0xff8000003f3f7808 */ /* 0x000fe40004000000 */
[----:B------:R-:W-:-:S02]  /*6c20*/  ISETP.GE.AND P6, PT, R5, R219, PT ;  /* 0x000000db0500720c */ /* 0x000fc40003fc6270 */
[----:B------:R-:W-:Y:S02]  /*6c30*/  ISETP.GE.AND P0, PT, R6, R3, PT ;  /* 0x000000030600720c */ /* 0x000fe40003f06270 */
[----:B------:R-:W-:Y:S02]  /*6c40*/  FSEL R61, R61, -INF , !P2 ;  /* 0xff8000003d3d7808 */ /* 0x000fe40005000000 */
[----:B------:R-:W-:Y:S02]  /*6c50*/  FSEL R202, R196, -INF , !P1 ;  /* 0xff800000c4ca7808 */ /* 0x000fe40004800000 */
[----:B------:R-:W-:Y:S02]  /*6c60*/  FSEL R170, R199, -INF , !P6 ;  /* 0xff800000c7aa7808 */ /* 0x000fe40007000000 */
[----:B------:R-:W-:Y:S02]  /*6c70*/  ISETP.GE.AND P2, PT, R6, R218, PT ;  /* 0x000000da0600720c */ /* 0x000fe40003f46270 */
[----:B------:R-:W-:-:S02]  /*6c80*/  ISETP.GE.AND P1, PT, R5, R220, PT ;  /* 0x000000dc0500720c */ /* 0x000fc40003f26270 */
[----:B------:R-:W-:Y:S02]  /*6c90*/  FSEL R177, R22, -INF , !P0 ;  /* 0xff80000016b17808 */ /* 0x000fe40004000000 */
[C---:B------:R-:W-:Y:S02]  /*6ca0*/  ISETP.GE.AND P6, PT, R2.reuse, R219, PT ;  /* 0x000000db0200720c */ /* 0x040fe40003fc6270 */
[----:B------:R-:W-:Y:S02]  /*6cb0*/  ISETP.GE.AND P0, PT, R2, R220, PT ;  /* 0x000000dc0200720c */ /* 0x000fe40003f06270 */
[----:B------:R-:W-:Y:S02]  /*6cc0*/  FSEL R178, R20, -INF , !P2 ;  /* 0xff80000014b27808 */ /* 0x000fe40005000000 */
[----:B------:R-:W-:Y:S02]  /*6cd0*/  FSEL R197, R197, -INF , !P1 ;  /* 0xff800000c5c57808 */ /* 0x000fe40004800000 */
[----:B------:R-:W-:-:S02]  /*6ce0*/  FSEL R62, R62, -INF , !P6 ;  /* 0xff8000003e3e7808 */ /* 0x000fc40007000000 */
[CC--:B------:R-:W-:Y:S02]  /*6cf0*/  ISETP.GE.AND P2, PT, R5.reuse, R218.reuse, PT ;  /* 0x000000da0500720c */ /* 0x0c0fe40003f46270 */
[-C--:B------:R-:W-:Y:S01]  /*6d00*/  ISETP.GE.AND P1, PT, R5, R3.reuse, PT ;  /* 0x000000030500720c */ /* 0x080fe20003f26270 */
[----:B------:R-:W-:Y:S01]  /*6d10*/  VIADD R5, R2, 0x38 ;  /* 0x0000003802057836 */ /* 0x000fe20000000000 */
[----:B------:R-:W-:Y:S02]  /*6d20*/  FSEL R60, R60, -INF , !P0 ;  /* 0xff8000003c3c7808 */ /* 0x000fe40004000000 */
[----:B------:R-:W-:Y:S02]  /*6d30*/  ISETP.GE.AND P6, PT, R2, R218, PT ;  /* 0x000000da0200720c */ /* 0x000fe40003fc6270 */
[----:B------:R-:W-:Y:S02]  /*6d40*/  ISETP.GE.AND P0, PT, R4, R3, PT ;  /* 0x000000030400720c */ /* 0x000fe40003f06270 */
[----:B------:R-:W-:-:S02]  /*6d50*/  FSEL R20, R56, -INF , !P6 ;  /* 0xff80000038147808 */ /* 0x000fc40007000000 */
[----:B------:R-:W-:Y:S02]  /*6d60*/  FSEL R14, R59, -INF , !P0 ;  /* 0xff8000003b0e7808 */ /* 0x000fe40004000000 */
[C---:B------:R-:W-:Y:S01]  /*6d70*/  ISETP.GE.AND P6, PT, R2.reuse, R3, PT ;  /* 0x000000030200720c */ /* 0x040fe20003fc6270 */
[----:B------:R-:W-:Y:S01]  /*6d80*/  VIADD R2, R2, 0x39 ;  /* 0x0000003902027836 */ /* 0x000fe20000000000 */
[----:B------:R-:W-:Y:S02]  /*6d90*/  ISETP.GE.AND P0, PT, R5, R220, PT ;  /* 0x000000dc0500720c */ /* 0x000fe40003f06270 */
[----:B------:R-:W-:Y:S02]  /*6da0*/  FSEL R179, R21, -INF , !P2 ;  /* 0xff80000015b37808 */ /* 0x000fe40005000000 */
[----:B------:R-:W-:Y:S02]  /*6db0*/  FSEL R196, R192, -INF , !P0 ;  /* 0xff800000c0c47808 */ /* 0x000fe40004000000 */
[----:B------:R-:W-:-:S02]  /*6dc0*/  ISETP.GE.AND P0, PT, R2, R218, PT ;  /* 0x000000da0200720c */ /* 0x000fc40003f06270 */
[----:B------:R-:W-:Y:S02]  /*6dd0*/  FSEL R176, R23, -INF , !P1 ;  /* 0xff80000017b07808 */ /* 0x000fe40004800000 */
[----:B------:R-:W-:Y:S02]  /*6de0*/  FSEL R184, R17, -INF , !P0 ;  /* 0xff80000011b87808 */ /* 0x000fe40004000000 */
[----:B------:R-:W-:Y:S02]  /*6df0*/  PLOP3.LUT P0, PT, PT, PT, UP0, 0x40, 0x0 ;  /* 0x000000000000781c */ /* 0x000fe40003f0e808 */
[-C--:B------:R-:W-:Y:S02]  /*6e00*/  ISETP.GE.AND P2, PT, R4, R218.reuse, PT ;  /* 0x000000da0400720c */ /* 0x080fe40003f46270 */
[----:B------:R-:W-:Y:S02]  /*6e10*/  ISETP.GE.AND P1, PT, R5, R218, PT ;  /* 0x000000da0500720c */ /* 0x000fe40003f26270 */
[----:B------:R-:W-:-:S02]  /*6e20*/  FSEL R15, R57, -INF , !P2 ;  /* 0xff800000390f7808 */ /* 0x000fc40005000000 */
[----:B------:R-:W-:Y:S02]  /*6e30*/  FSEL R182, R16, -INF , !P1 ;  /* 0xff80000010b67808 */ /* 0x000fe40004800000 */
        /* <DEDUP_REMOVED lines=10> */
[----:B------:R-:W-:Y:S01]  /*6ee0*/  FSEL R65, R195, -INF , !P2 ;  /* 0xff800000c3417808 */ /* 0x000fe20005000000 */
[----:B------:R-:W-:Y:S06]  /*6ef0*/  @P0 BRA `(.L_x_82) ;  /* 0x00000004000c0947 */ /* 0x000fec0003800000 */
[----:B------:R-:W-:Y:S01]  /*6f00*/  UIADD3 UR10, UR19, -0x3, URZ ;  /* 0xfffffffd130a7890 */ /* 0x000fe2000fffe03f */
[----:B------:R-:W1:Y:S01]  /*6f10*/  @!P5 LDC.64 R12, c[0x0][0x218] ;  /* 0x00008600ff0cdb82 */ /* 0x000e620000000a00 */
[----:B------:R2:W-:Y:S01]  /*6f20*/  @P5 STS [R222+0x6000], RZ ;  /* 0x006000ffde005388 */ /* 0x0005e20000000800 */
[----:B------:R-:W-:Y:S01]  /*6f30*/  BSSY B0, `(.L_x_83) ;  /* 0x000003e000007945 */ /* 0x000fe20003800000 */
[----:B------:R-:W-:Y:S02]  /*6f40*/  USHF.R.S32.HI UR4, URZ, 0x1f, UR10 ;  /* 0x0000001f3f047899 */ /* 0x000fe4000801140a */
[----:B------:R-:W-:Y:S01]  /*6f50*/  UIMAD.WIDE.U32 UR28, UR10, UR8, URZ ;  /* 0x000000080a1c72a5 */ /* 0x000fe2000f8e003f */
[----:B------:R2:W-:Y:S01]  /*6f60*/  @P5 STS [R222+0x6004], RZ ;  /* 0x006004ffde005388 */ /* 0x0005e20000000800 */
[----:B------:R-:W-:Y:S01]  /*6f70*/  UIMAD UR4, UR4, UR8, URZ ;  /* 0x00000008040472a4 */ /* 0x000fe2000f8e023f */
[----:B------:R-:W3:Y:S02]  /*6f80*/  @!P4 LDC.64 R10, c[0x0][0x218] ;  /* 0x00008600ff0acb82 */ /* 0x000ee40000000a00 */
[----:B------:R2:W-:Y:S01]  /*6f90*/  @P5 STS.64 [R222+0x6008], RZ ;  /* 0x006008ffde005388 */ /* 0x0005e20000000a00 */
[----:B------:R-:W-:Y:S01]  /*6fa0*/  UIMAD UR4, UR10, UR9, UR4 ;  /* 0x000000090a0472a4 */ /* 0x000fe2000f8e0204 */
[----:B------:R-:W-:-:S02]  /*6fb0*/  IMAD.U32 R18, RZ, RZ, UR28 ;  /* 0x0000001cff127e24 */ /* 0x000fc4000f8e00ff */
[----:B------:R-:W-:Y:S01]  /*6fc0*/  IMAD.U32 R17, RZ, RZ, UR28 ;  /* 0x0000001cff117e24 */ /* 0x000fe2000f8e00ff */
[----:B------:R-:W-:Y:S01]  /*6fd0*/  UIADD3 UR4, UR29, UR4, URZ ;  /* 0x000000041d047290 */ /* 0x000fe2000fffe03f */
[----:B------:R-:W4:Y:S01]  /*6fe0*/  @!P3 LDC.64 R8, c[0x0][0x218] ;  /* 0x00008600ff08bb82 */ /* 0x000f220000000a00 */
[----:B------:R-:W-:-:S04]  /*6ff0*/  LEA R18, P0, R18, R224, 0x6 ;  /* 0x000000e012127211 */ /* 0x000fc800078030ff */
[----:B------:R-:W-:-:S03]  /*7000*/  IMAD.U32 R2, RZ, RZ, UR4 ;  /* 0x00000004ff027e24 */ /* 0x000fc6000f8e00ff */
[----:B------:R-:W5:Y:S01]  /*7010*/  @!P4 LDC.64 R4, c[0x0][0x218] ;  /* 0x00008600ff04cb82 */ /* 0x000f620000000a00 */
[----:B-1----:R-:W-:Y:S02]  /*7020*/  @!P5 LEA R12, P1, R18, R12, 0x1 ;  /* 0x0000000c120cd211 */ /* 0x002fe400078208ff */
[----:B------:R-:W-:-:S04]  /*7030*/  LEA.HI.X R2, R17, R227, R2, 0x6, P0 ;  /* 0x000000e311027211 */ /* 0x000fc800000f3402 */
[C-C-:B------:R-:W-:Y:S01]  /*7040*/  @!P5 LEA.HI.X R13, R18.reuse, R13, R2.reuse, 0x1, P1 ;  /* 0x0000000d120dd211 */ /* 0x140fe200008f0c02 */
[----:B------:R-:W1:Y:S01]  /*7050*/  @!P5 LDC.64 R6, c[0x0][0x218] ;  /* 0x00008600ff06db82 */ /* 0x000e620000000a00 */
[C---:B---3--:R-:W-:Y:S02]  /*7060*/  @!P4 LEA R22, P0, R18.reuse, R10, 0x1 ;  /* 0x0000000a1216c211 */ /* 0x048fe400078008ff */
[C---:B------:R-:W-:Y:S01]  /*7070*/  IADD3 R10, P6, R18.reuse, UR13, RZ ;  /* 0x0000000d120a7c10 */ /* 0x040fe2000ffde0ff */
[----:B------:R-:W-:Y:S01]  /*7080*/  @!PT LDS RZ, [RZ] ;  /* 0x00000000fffff984 */ /* 0x000fe20000000800 */
[----:B------:R-:W-:Y:S01]  /*7090*/  @!PT LDS RZ, [RZ] ;  /* 0x00000000fffff984 */ /* 0x000fe20000000800 */
[----:B------:R-:W-:Y:S01]  /*70a0*/  @!PT LDS RZ, [RZ] ;  /* 0x00000000fffff984 */ /* 0x000fe20000000800 */
[----:B------:R2:W-:Y:S01]  /*70b0*/  @!P5 LDGSTS.E.BYPASS.LTC128B.128 [R222+0x6000], desc[UR22][R12.64] ;  /* 0x060000000cdedfae */ /* 0x0005e2000b901d56 */
[C-C-:B------:R-:W-:Y:S02]  /*70c0*/  @!P4 LEA.HI.X R23, R18.reuse, R11, R2.reuse, 0x1, P0 ;  /* 0x0000000b1217c211 */ /* 0x140fe400000f0c02 */
[C---:B----4-:R-:W-:Y:S01]  /*70d0*/  @!P3 LEA R8, P1, R18.reuse, R8, 0x1 ;  /* 0x000000081208b211 */ /* 0x050fe200078208ff */
[----:B------:R2:W-:Y:S03]  /*70e0*/  @P4 STS.128 [R222+0x7000], RZ ;  /* 0x007000ffde004388 */ /* 0x0005e60000000c00 */
[----:B------:R-:W-:Y:S01]  /*70f0*/  @!P3 LEA.HI.X R9, R18, R9, R2, 0x1, P1 ;  /* 0x000000091209b211 */ /* 0x000fe200008f0c02 */
[----:B------:R-:W-:Y:S01]  /*7100*/  @!PT LDS RZ, [RZ] ;  /* 0x00000000fffff984 */ /* 0x000fe20000000800 */
[----:B------:R-:W-:Y:S01]  /*7110*/  @!PT LDS RZ, [RZ] ;  /* 0x00000000fffff984 */ /* 0x000fe20000000800 */
[----:B------:R-:W-:Y:S01]  /*7120*/  @!PT LDS RZ, [RZ] ;  /* 0x00000000fffff984 */ /* 0x000fe20000000800 */
[----:B------:R2:W-:Y:S01]  /*7130*/  @!P4 LDGSTS.E.BYPASS.LTC128B.128 [R222+0x7000], desc[UR22][R22.64+0x40] ;  /* 0x0700004016decfae */ /* 0x0005e2000b901d56 */
[----:B-----5:R-:W-:-:S03]  /*7140*/  @!P4 LEA R24, P0, R10, R4, 0x1 ;  /* 0x000000040a18c211 */ /* 0x020fc600078008ff */
[----:B------:R2:W-:Y:S01]  /*7150*/  @P3 STS.128 [R222+0x8000], RZ ;  /* 0x008000ffde003388 */ /* 0x0005e20000000c00 */
[----:B------:R-:W-:-:S03]  /*7160*/  IADD3.X R4, R2, UR5, RZ, P6, !PT ;  /* 0x0000000502047c10 */ /* 0x000fc6000b7fe4ff */
[----:B------:R-:W-:Y:S01]  /*7170*/  @!PT LDS RZ, [RZ] ;  /* 0x00000000fffff984 */ /* 0x000fe20000000800 */
[----:B------:R-:W-:Y:S01]  /*7180*/  @!PT LDS RZ, [RZ] ;  /* 0x00000000fffff984 */ /* 0x000fe20000000800 */
[----:B------:R-:W-:Y:S01]  /*7190*/  @!PT LDS RZ, [RZ] ;  /* 0x00000000fffff984 */ /* 0x000fe20000000800 */
[----:B------:R2:W-:Y:S01]  /*71a0*/  @!P3 LDGSTS.E.BYPASS.LTC128B.128 [R222+0x8000], desc[UR22][R8.64+0x80] ;  /* 0x0800008008debfae */ /* 0x0005e2000b901d56 */
[C-C-:B------:R-:W-:Y:S02]  /*71b0*/  @!P4 LEA.HI.X R25, R10.reuse, R5, R4.reuse, 0x1, P0 ;  /* 0x000000050a19c211 */ /* 0x140fe400000f0c04 */
[C---:B-1----:R-:W-:Y:S01]  /*71c0*/  @!P5 LEA R6, P2, R10.reuse, R6, 0x1 ;  /* 0x000000060a06d211 */ /* 0x042fe200078408ff */
[----:B------:R2:W-:Y:S03]  /*71d0*/  @P5 STS.128 [R222+0x6800], RZ ;  /* 0x006800ffde005388 */ /* 0x0005e60000000c00 */
[----:B------:R-:W-:-:S05]  /*71e0*/  @!P5 LEA.HI.X R7, R10, R7, R4, 0x1, P2 ;  /* 0x000000070a07d211 */ /* 0x000fca00010f0c04 */
        /* <DEDUP_REMOVED lines=18> */
.L_x_84:
[----:B------:R-:W-:Y:S05]  /*7310*/  BSYNC B0 ;  /* 0x0000000000007941 */ /* 0x000fea0003800000 */
.L_x_83:
[----:B------:R-:W0:Y:S02]  /*7320*/  LDGDEPBAR ;  /* 0x00000000000079af */ /* 0x000e240000000000 */
.L_x_82:
[----:B-12---:R-:W-:Y:S01]  /*7330*/  FMNMX.FTZ R7, R168, R60, !PT ;  /* 0x0000003ca8077209 */ /* 0x006fe20007810000 */
[----:B------:R-:W-:Y:S01]  /*7340*/  LDSM.16.MT88.4 R8, [R214+0xa000] ;  /* 0x00a00000d608783b */ /* 0x000fe20000004200 */
[----:B------:R-:W-:Y:S02]  /*7350*/  FMNMX.FTZ R4, R166, R20, !PT ;  /* 0x00000014a6047209 */ /* 0x000fe40007810000 */
[----:B------:R-:W-:Y:S01]  /*7360*/  FMNMX.FTZ R7, R61, R7, !PT ;  /* 0x000000073d077209 */ /* 0x000fe20007810000 */
[----:B------:R-:W-:Y:S01]  /*7370*/  LDSM.16.MT88.4 R24, [R214+0xb000] ;  /* 0x00b00000d618783b */ /* 0x000fe20000004200 */
        /* <DEDUP_REMOVED lines=43> */
[----:B-1----:R-:W-:Y:S02]  /*7630*/  FMNMX.FTZ R2, R7, R2, !PT ;  /* 0x0000000207027209 */ /* 0x002fe40007810000 */
[----:B------:R-:W-:Y:S02]  /*7640*/  FMNMX.FTZ R4, R182, R4, !PT ;  /* 0x00000004b6047209 */ /* 0x000fe40007810000 */
[----:B------:R-:W-:Y:S01]  /*7650*/  FMNMX.FTZ R6, R201, R6, !PT ;  /* 0x00000006c9067209 */ /* 0x000fe20007810000 */
[----:B------:R-:W1:Y:S01]  /*7660*/  SHFL.BFLY PT, R228, R2, 0x1, 0x1f ;  /* 0x0c201f0002e47f89 */ /* 0x000e6200000e0000 */
        /* <DEDUP_REMOVED lines=12> */
[----:B-1----:R-:W-:-:S02]  /*7730*/  FMNMX.FTZ R228, R2, R228, !PT ;  /* 0x000000e402e47209 */ /* 0x002fc40007810000 */
[----:B------:R-:W1:Y:S01]  /*7740*/  SHFL.BFLY PT, R2, R4, 0x2, 0x1f ;  /* 0x0c401f0004027f89 */ /* 0x000e6200000e0000 */
[----:B------:R-:W-:Y:S02]  /*7750*/  FMNMX.FTZ R6, R175, R6, !PT ;  /* 0x00000006af067209 */ /* 0x000fe40007810000 */
[----:B------:R-:W-:Y:S01]  /*7760*/  FMNMX.FTZ R5, R170, R5, !PT ;  /* 0x00000005aa057209 */ /* 0x000fe20007810000 */
[C---:B------:R-:W-:Y:S01]  /*7770*/  FMUL.FTZ R188, R228.reuse, UR18 ;  /* 0x00000012e4bc7c20 */ /* 0x040fe20008410000 */
[----:B------:R-:W-:Y:S02]  /*7780*/  FMNMX.FTZ R6, R171, R6, !PT ;  /* 0x00000006ab067209 */ /* 0x000fe40007810000 */
[----:B------:R-:W-:Y:S02]  /*7790*/  FMNMX.FTZ R5, R169, R5, !PT ;  /* 0x00000005a9057209 */ /* 0x000fe40007810000 */
[----:B------:R-:W-:Y:S02]  /*77a0*/  FSETP.NEU.FTZ.AND P6, PT, R228, -INF , PT ;  /* 0xff800000e400780b */ /* 0x000fe40003fdd000 */
[----:B------:R-:W-:-:S02]  /*77b0*/  FMNMX.FTZ R5, R65, R5, !PT ;  /* 0x0000000541057209 */ /* 0x000fc40007810000 */
[----:B------:R-:W-:Y:S02]  /*77c0*/  FSEL R188, R188, RZ, P6 ;  /* 0x000000ffbcbc7208 */ /* 0x000fe40003000000 */
[----:B------:R-:W-:Y:S01]  /*77d0*/  FSEL R34, R228, RZ, P6 ;  /* 0x000000ffe4227208 */ /* 0x000fe20003000000 */
[----:B------:R-:W2:Y:S02]  /*77e0*/  SHFL.BFLY PT, R223, R5, 0x2, 0x1f ;  /* 0x0c401f0005df7f89 */ /* 0x000ea400000e0000 */
[--C-:B------:R-:W-:Y:S01]  /*77f0*/  FFMA.FTZ R58, R0, UR18, -R188.reuse ;  /* 0x00000012003a7c23 */ /* 0x100fe200080108bc */
[--C-:B------:R-:W-:Y:S01]  /*7800*/  FFMA.FTZ R57, R49, UR18, -R188.reuse ;  /* 0x0000001231397c23 */ /* 0x100fe200080108bc */
[--C-:B------:R-:W-:Y:S01]  /*7810*/  FFMA.FTZ R55, R45, UR18, -R188.reuse ;  /* 0x000000122d377c23 */ /* 0x100fe200080108bc */
[--C-:B------:R-:W-:Y:S01]  /*7820*/  FFMA.FTZ R53, R33, UR18, -R188.reuse ;  /* 0x0000001221357c23 */ /* 0x100fe200080108bc */
[----:B------:R-:W-:Y:S01]  /*7830*/  FFMA.FTZ R54, R46, UR18, -R188 ;  /* 0x000000122e367c23 */ /* 0x000fe200080108bc */
[----:B------:R-:W-:Y:S01]  /*7840*/  FADD.FTZ R34, R168, -R34 ;  /* 0x80000022a8227221 */ /* 0x000fe20000010000 */
[----:B-1----:R-:W-:Y:S01]  /*7850*/  FMNMX.FTZ R2, R4, R2, !PT ;  /* 0x0000000204027209 */ /* 0x002fe20007810000 */
[--C-:B------:R-:W-:Y:S01]  /*7860*/  FFMA.FTZ R59, R61, UR18, -R188.reuse ;  /* 0x000000123d3b7c23 */ /* 0x100fe200080108bc */
[----:B------:R-:W1:Y:S01]  /*7870*/  SHFL.BFLY PT, R4, R6, 0x2, 0x1f ;  /* 0x0c401f0006047f89 */ /* 0x000e6200000e0000 */
[--C-:B------:R-:W-:Y:S01]  /*7880*/  FFMA.FTZ R56, R44, UR18, -R188.reuse ;  /* 0x000000122c387c23 */ /* 0x100fe200080108bc */
[--C-:B------:R-:W-:Y:S01]  /*7890*/  FFMA.FTZ R60, R60, UR18, -R188.reuse ;  /* 0x000000123c3c7c23 */ /* 0x100fe200080108bc */
[----:B------:R-:W-:Y:S01]  /*78a0*/  FMUL.FTZ R34, R34, UR18 ;  /* 0x0000001222227c20 */ /* 0x000fe20008410000 */
[----:B------:R-:W-:Y:S01]  /*78b0*/  MUFU.EX2 R58, R58 ;  /* 0x0000003a003a7308 */ /* 0x000fe20000000800 */
[--C-:B------:R-:W-:Y:S01]  /*78c0*/  FFMA.FTZ R190, R190, UR18, -R188.reuse ;  /* 0x00000012bebe7c23 */ /* 0x100fe200080108bc */
[--C-:B------:R-:W-:Y:S01]  /*78d0*/  FFMA.FTZ R229, R229, UR18, -R188.reuse ;  /* 0x00000012e5e57c23 */ /* 0x100fe200080108bc */
[--C-:B------:R-:W-:Y:S01]  /*78e0*/  FFMA.FTZ R197, R197, UR18, -R188.reuse ;  /* 0x00000012c5c57c23 */ /* 0x100fe200080108bc */
[----:B------:R-:W-:-:S04]  /*78f0*/  FFMA.FTZ R196, R196, UR18, -R188 ;  /* 0x00000012c4c47c23 */ /* 0x000fc800080108bc */
[----:B------:R-:W-:Y:S01]  /*7900*/  MUFU.EX2 R60, R60 ;  /* 0x0000003c003c7308 */ /* 0x000fe20000000800 */
[----:B--2---:R-:W-:Y:S02]  /*7910*/  FMNMX.FTZ R223, R5, R223, !PT ;  /* 0x000000df05df7209 */ /* 0x004fe40007810000 */
[----:B------:R-:W2:Y:S04]  /*7920*/  SHFL.BFLY PT, R5, R2, 0x1, 0x1f ;  /* 0x0c201f0002057f89 */ /* 0x000ea800000e0000 */
[----:B------:R-:W3:Y:S01]  /*7930*/  SHFL.BFLY PT, R7, R223, 0x1, 0x1f ;  /* 0x0c201f00df077f89 */ /* 0x000ee200000e0000 */
[----:B------:R-:W4:Y:S01]  /*7940*/  MUFU.EX2 R59, R59 ;  /* 0x0000003b003b7308 */ /* 0x000f220000000800 */
[----:B-1----:R-:W-:-:S05]  /*7950*/  FMNMX.FTZ R4, R6, R4, !PT ;  /* 0x0000000406047209 */ /* 0x002fca0007810000 */
[----:B------:R-:W1:Y:S02]  /*7960*/  SHFL.BFLY PT, R0, R4, 0x1, 0x1f ;  /* 0x0c201f0004007f89 */ /* 0x000e6400000e0000 */
[----:B------:R-:W5:Y:S01]  /*7970*/  MUFU.EX2 R57, R57 ;  /* 0x0000003900397308 */ /* 0x000f620000000800 */
[----:B----4-:R-:W-:-:S07]  /*7980*/  F2FP.BF16.F32.PACK_AB R36, R59, R60 ;  /* 0x0000003c3b24723e */ /* 0x010fce00000010ff */
[----:B------:R-:W-:Y:S01]  /*7990*/  MUFU.EX2 R56, R56 ;  /* 0x0000003800387308 */ /* 0x000fe20000000800 */
[----:B--2---:R-:W-:Y:S02]  /*79a0*/  FMNMX.FTZ R2, R2, R5, !PT ;  /* 0x0000000502027209 */ /* 0x004fe40007810000 */
[----:B---3--:R-:W-:-:S03]  /*79b0*/  FMNMX.FTZ R223, R223, R7, !PT ;  /* 0x00000007dfdf7209 */ /* 0x008fc60007810000 */
[C---:B------:R-:W-:Y:S01]  /*79c0*/  FMUL.FTZ R185, R2.reuse, UR18 ;  /* 0x0000001202b97c20 */ /* 0x040fe20008410000 */
[C---:B------:R-:W-:Y:S01]  /*79d0*/  FSETP.NEU.FTZ.AND P1, PT, R2.reuse, -INF , PT ;  /* 0xff8000000200780b */ /* 0x040fe20003f3d000 */
[----:B------:R-:W-:Y:S01]  /*79e0*/  MUFU.EX2 R55, R55 ;  /* 0x0000003700377308 */ /* 0x000fe20000000800 */
[C---:B------:R-:W-:Y:S01]  /*79f0*/  FSETP.NEU.FTZ.AND P2, PT, R223.reuse, -INF , PT ;  /* 0xff800000df00780b */ /* 0x040fe20003f5d000 */
[----:B------:R-:W-:Y:S01]  /*7a00*/  FMUL.FTZ R67, R223, UR18 ;  /* 0x00000012df437c20 */ /* 0x000fe20008410000 */
[----:B------:R-:W-:Y:S02]  /*7a10*/  FSEL R185, R185, RZ, P1 ;  /* 0x000000ffb9b97208 */ /* 0x000fe40000800000 */
[----:B------:R-:W-:Y:S02]  /*7a20*/  FSEL R64, R2, RZ, P1 ;  /* 0x000000ff02407208 */ /* 0x000fe40000800000 */
[----:B-1----:R-:W-:Y:S01]  /*7a30*/  FMNMX.FTZ R0, R4, R0, !PT ;  /* 0x0000000004007209 */ /* 0x002fe20007810000 */
[--C-:B------:R-:W-:Y:S01]  /*7a40*/  FFMA.FTZ R50, R20, UR18, -R185.reuse ;  /* 0x0000001214327c23 */ /* 0x100fe200080108b9 */
[----:B------:R-:W-:Y:S01]  /*7a50*/  FSEL R67, R67, RZ, P2 ;  /* 0x000000ff43437208 */ /* 0x000fe20001000000 */
[----:B------:R-:W-:Y:S01]  /*7a60*/  FFMA.FTZ R49, R15, UR18, -R185 ;  /* 0x000000120f317c23 */ /* 0x000fe200080108b9 */
[C---:B------:R-:W-:Y:S01]  /*7a70*/  FSETP.NEU.FTZ.AND P0, PT, R0.reuse, -INF , PT ;  /* 0xff8000000000780b */ /* 0x040fe20003f1d000 */
[C---:B------:R-:W-:Y:S01]  /*7a80*/  FMUL.FTZ R172, R0.reuse, UR18 ;  /* 0x0000001200ac7c20 */ /* 0x040fe20008410000 */
[----:B------:R-:W1:Y:S01]  /*7a90*/  LDSM.16.MT88.4 R20, [R214+0x9000] ;  /* 0x00900000d614783b */ /* 0x000e620000004200 */
[--C-:B------:R-:W-:Y:S01]  /*7aa0*/  FFMA.FTZ R51, R63, UR18, -R67.reuse ;  /* 0x000000123f337c23 */ /* 0x100fe20008010843 */
[----:B------:R-:W-:Y:S01]  /*7ab0*/  FSEL R4, R0, RZ, P0 ;  /* 0x000000ff00047208 */ /* 0x000fe20000000000 */
[----:B------:R-:W-:Y:S01]  /*7ac0*/  FADD.FTZ R64, R166, -R64 ;  /* 0x80000040a6407221 */ /* 0x000fe20000010000 */
[----:B------:R-:W-:Y:S01]  /*7ad0*/  FSEL R172, R172, RZ, P0 ;  /* 0x000000ffacac7208 */ /* 0x000fe20000000000 */
[----:B------:R-:W-:Y:S01]  /*7ae0*/  FFMA.FTZ R52, R62, UR18, -R67 ;  /* 0x000000123e347c23 */ /* 0x000fe20008010843 */
[----:B------:R-:W-:Y:S01]  /*7af0*/  FSEL R33, R223, RZ, P2 ;  /* 0x000000ffdf217208 */ /* 0x000fe20001000000 */
[----:B------:R-:W-:Y:S01]  /*7b00*/  FADD.FTZ R4, R165, -R4 ;  /* 0x80000004a5047221 */ /* 0x000fe20000010000 */
[----:B------:R-:W-:Y:S01]  /*7b10*/  FFMA.FTZ R48, R48, UR18, -R185 ;  /* 0x0000001230307c23 */ /* 0x000fe200080108b9 */
[--C-:B------:R-:W-:Y:S01]  /*7b20*/  FFMA.FTZ R45, R14, UR18, -R172.reuse ;  /* 0x000000120e2d7c23 */ /* 0x100fe200080108ac */
[--C-:B------:R-:W-:Y:S01]  /*7b30*/  FFMA.FTZ R46, R16, UR18, -R172.reuse ;  /* 0x00000012102e7c23 */ /* 0x100fe200080108ac */
[----:B------:R-:W-:Y:S01]  /*7b40*/  FMUL.FTZ R4, R4, UR18 ;  /* 0x0000001204047c20 */ /* 0x000fe20008410000 */
[----:B------:R-:W2:Y:S01]  /*7b50*/  LDSM.16.MT88.4 R12, [R212+0x9000] ;  /* 0x00900000d40c783b */ /* 0x000ea20000004200 */
[----:B------:R-:W-:Y:S01]  /*7b60*/  FADD.FTZ R33, R167, -R33 ;  /* 0x80000021a7217221 */ /* 0x000fe20000010000 */
[----:B------:R-:W-:Y:S01]  /*7b70*/  FFMA.FTZ R47, R250, UR18, -R185 ;  /* 0x00000012fa2f7c23 */ /* 0x000fe200080108b9 */
[----:B------:R3:W4:Y:S01]  /*7b80*/  MUFU.EX2 R63, R4 ;  /* 0x00000004003f7308 */ /* 0x0007220000000800 */
[----:B------:R-:W-:Y:S01]  /*7b90*/  LDSM.16.MT88.4 R16, [R212+0xb000] ;  /* 0x00b00000d410783b */ /* 0x000fe20000004200 */
[--C-:B------:R-:W-:Y:S01]  /*7ba0*/  FFMA.FTZ R44, R247, UR18, -R172.reuse ;  /* 0x00000012f72c7c23 */ /* 0x100fe200080108ac */
[--C-:B------:R-:W-:Y:S01]  /*7bb0*/  FFMA.FTZ R61, R251, UR18, -R172.reuse ;  /* 0x00000012fb3d7c23 */ /* 0x100fe200080108ac */
[----:B------:R-:W-:Y:S01]  /*7bc0*/  FMUL.FTZ R64, R64, UR18 ;  /* 0x0000001240407c20 */ /* 0x000fe20008410000 */
[--C-:B------:R-:W-:Y:S01]  /*7bd0*/  FFMA.FTZ R62, R245, UR18, -R67.reuse ;  /* 0x00000012f53e7c23 */ /* 0x100fe20008010843 */
[----:B------:R-:W-:Y:S01]  /*7be0*/  FFMA.FTZ R66, R246, UR18, -R67 ;  /* 0x00000012f6427c23 */ /* 0x000fe20008010843 */
[----:B------:R-:W-:Y:S01]  /*7bf0*/  FMUL.FTZ R33, R33, UR18 ;  /* 0x0000001221217c20 */ /* 0x000fe20008410000 */
[----:B------:R-:W-:Y:S01]  /*7c00*/  MUFU.EX2 R52, R52 ;  /* 0x0000003400347308 */ /* 0x000fe20000000800 */
[----:B-----5:R-:W-:Y:S01]  /*7c10*/  F2FP.BF16.F32.PACK_AB R38, R57, R58 ;  /* 0x0000003a3926723e */ /* 0x020fe200000010ff */
[--C-:B------:R-:W-:Y:S01]  /*7c20*/  FFMA.FTZ R191, R32, UR18, -R172.reuse ;  /* 0x0000001220bf7c23 */ /* 0x100fe200080108ac */
[--C-:B------:R-:W-:Y:S01]  /*7c30*/  FFMA.FTZ R164, R164, UR18, -R185.reuse ;  /* 0x00000012a4a47c23 */ /* 0x100fe200080108b9 */
[--C-:B------:R-:W-:Y:S01]  /*7c40*/  FFMA.FTZ R165, R244, UR18, -R185.reuse ;  /* 0x00000012f4a57c23 */ /* 0x100fe200080108b9 */
[--C-:B------:R-:W-:Y:S01]  /*7c50*/  FFMA.FTZ R168, R243, UR18, -R185.reuse ;  /* 0x00000012f3a87c23 */ /* 0x100fe200080108b9 */
[----:B------:R-:W-:Y:S01]  /*7c60*/  FFMA.FTZ R186, R186, UR18, -R185 ;  /* 0x00000012baba7c23 */ /* 0x000fe200080108b9 */
[--C-:B------:R-:W-:Y:S01]  /*7c70*/  FFMA.FTZ R187, R187, UR18, -R172.reuse ;  /* 0x00000012bbbb7c23 */ /* 0x100fe200080108ac */
[----:B------:R-:W5:Y:S01]  /*7c80*/  MUFU.EX2 R51, R51 ;  /* 0x0000003300337308 */ /* 0x000f620000000800 */
[----:B---3--:R-:W3:Y:S01]  /*7c90*/  LDSM.16.MT88.4 R4, [R212+0xa000] ;  /* 0x00a00000d404783b */ /* 0x008ee20000004200 */
[-C--:B----4-:R-:W-:Y:S01]  /*7ca0*/  FMUL.FTZ R158, R158, R63.reuse ;  /* 0x0000003f9e9e7220 */ /* 0x090fe20000410000 */
        /* <DEDUP_REMOVED lines=13> */
[----:B------:R-:W4:Y:S01]  /*7d80*/  MUFU.EX2 R49, R49 ;  /* 0x0000003100317308 */ /* 0x000f220000000800 */
[-C--:B------:R-:W-:Y:S01]  /*7d90*/  FMUL.FTZ R103, R103, R63.reuse ;  /* 0x0000003f67677220 */ /* 0x080fe20000410000 */
[-C--:B------:R-:W-:Y:S01]  /*7da0*/  FMUL.FTZ R106, R106, R63.reuse ;  /* 0x0000003f6a6a7220 */ /* 0x080fe20000410000 */
[-C--:B------:R-:W-:Y:S01]  /*7db0*/  FMUL.FTZ R107, R107, R63.reuse ;  /* 0x0000003f6b6b7220 */ /* 0x080fe20000410000 */
[----:B-----5:R-:W-:Y:S01]  /*7dc0*/  F2FP.BF16.F32.PACK_AB R37, R51, R52 ;  /* 0x000000343325723e */ /* 0x020fe200000010ff */
        /* <DEDUP_REMOVED lines=8> */
[----:B------:R-:W-:Y:S01]  /*7e50*/  FMUL.FTZ R135, R135, R63 ;  /* 0x0000003f87877220 */ /* 0x000fe20000410000 */
[--C-:B------:R-:W-:Y:S01]  /*7e60*/  FFMA.FTZ R189, R242, UR18, -R172.reuse ;  /* 0x00000012f2bd7c23 */ /* 0x100fe200080108ac */
[--C-:B------:R-:W-:Y:S01]  /*7e70*/  FFMA.FTZ R192, R241, UR18, -R172.reuse ;  /* 0x00000012f1c07c23 */ /* 0x100fe200080108ac */
[----:B------:R-:W5:Y:S01]  /*7e80*/  MUFU.EX2 R47, R47 ;  /* 0x0000002f002f7308 */ /* 0x000f620000000800 */
[----:B----4-:R-:W-:Y:S01]  /*7e90*/  F2FP.BF16.F32.PACK_AB R28, R49, R50 ;  /* 0x00000032311c723e */ /* 0x010fe200000010ff */
[--C-:B------:R-:W-:Y:S01]  /*7ea0*/  FFMA.FTZ R194, R232, UR18, -R67.reuse ;  /* 0x00000012e8c27c23 */ /* 0x100fe20008010843 */
[--C-:B------:R-:W-:Y:S01]  /*7eb0*/  FFMA.FTZ R195, R211, UR18, -R67.reuse ;  /* 0x00000012d3c37c23 */ /* 0x100fe20008010843 */
        /* <DEDUP_REMOVED lines=12> */
[----:B------:R-:W4:Y:S01]  /*7f80*/  MUFU.EX2 R45, R45 ;  /* 0x0000002d002d7308 */ /* 0x000f220000000800 */
        /* <DEDUP_REMOVED lines=8> */
[--C-:B------:R-:W-:Y:S01]  /*8010*/  FFMA.FTZ R175, R175, UR18, -R172.reuse ;  /* 0x00000012afaf7c23 */ /* 0x100fe200080108ac */
[----:B------:R-:W-:Y:S01]  /*8020*/  FFMA.FTZ R171, R171, UR18, -R172 ;  /* 0x00000012abab7c23 */ /* 0x000fe200080108ac */
[--C-:B------:R-:W-:Y:S01]  /*8030*/  FFMA.FTZ R170, R170, UR18, -R67.reuse ;  /* 0x00000012aaaa7c23 */ /* 0x100fe20008010843 */
[----:B------:R-:W-:Y:S01]  /*8040*/  FFMA.FTZ R169, R169, UR18, -R67 ;  /* 0x00000012a9a97c23 */ /* 0x000fe20008010843 */
[----:B------:R-:W-:-:S03]  /*8050*/  PLOP3.LUT P0, PT, PT, PT, UP0, 0x40, 0x0 ;  /* 0x000000000000781c */ /* 0x000fc60003f0e808 */
[----:B------:R-:W1:Y:S01]  /*8060*/  MUFU.EX2 R61, R61 ;  /* 0x0000003d003d7308 */ /* 0x000e620000000800 */
[----:B----4-:R-:W-:Y:S01]  /*8070*/  F2FP.BF16.F32.PACK_AB R29, R45, R46 ;  /* 0x0000002e2d1d723e */ /* 0x010fe200000010ff */
[----:B------:R-:W-:-:S04]  /*8080*/  FFMA.FTZ R46, R233, R63, R46 ;  /* 0x0000003fe92e7223 */ /* 0x000fc8000001002e */
[----:B------:R-:W-:Y:S02]  /*8090*/  FADD.FTZ R46, R45, R46 ;  /* 0x0000002e2d2e7221 */ /* 0x000fe40000010000 */
[----:B------:R-:W4:Y:S02]  /*80a0*/  MUFU.EX2 R64, R64 ;  /* 0x0000004000407308 */ /* 0x000f240000000800 */
[----:B-----5:R-:W-:-:S06]  /*80b0*/  FADD.FTZ R46, R44, R46 ;  /* 0x0000002e2c2e7221 */ /* 0x020fcc0000010000 */
[----:B------:R-:W-:Y:S01]  /*80c0*/  MUFU.EX2 R62, R62 ;  /* 0x0000003e003e7308 */ /* 0x000fe20000000800 */
[C---:B-1----:R-:W-:Y:S01]  /*80d0*/  F2FP.BF16.F32.PACK_AB R31, R61.reuse, R44 ;  /* 0x0000002c3d1f723e */ /* 0x042fe200000010ff */
[----:B------:R-:W-:-:S06]  /*80e0*/  FADD.FTZ R46, R61, R46 ;  /* 0x0000002e3d2e7221 */ /* 0x000fcc0000010000 */
[----:B------:R-:W1:Y:S01]  /*80f0*/  MUFU.EX2 R66, R66 ;  /* 0x0000004200427308 */ /* 0x000e620000000800 */
        /* <DEDUP_REMOVED lines=17> */
[----:B------:R-:W-:Y:S01]  /*8210*/  FMUL.FTZ R105, R105, R64 ;  /* 0x0000004069697220 */ /* 0x000fe20000410000 */
[----:B-1----:R-:W-:Y:S01]  /*8220*/  F2FP.BF16.F32.PACK_AB R39, R66, R62 ;  /* 0x0000003e4227723e */ /* 0x002fe200000010ff */
[C---:B------:R-:W-:Y:S01]  /*8230*/  HMMA.16816.F32.BF16 R156, R28.reuse, R20, R156 ;  /* 0x000000141c9c723c */ /* 0x040fe2000004189c */
[-C--:B------:R-:W-:Y:S01]  /*8240*/  FMUL.FTZ R112, R112, R64.reuse ;  /* 0x0000004070707220 */ /* 0x080fe20000410000 */
[-C--:B------:R-:W-:Y:S01]  /*8250*/  FMUL.FTZ R113, R113, R64.reuse ;  /* 0x0000004071717220 */ /* 0x080fe20000410000 */
[-C--:B------:R-:W-:Y:S01]  /*8260*/  FMUL.FTZ R116, R116, R64.reuse ;  /* 0x0000004074747220 */ /* 0x080fe20000410000 */
[----:B------:R-:W-:Y:S01]  /*8270*/  FMUL.FTZ R117, R117, R64 ;  /* 0x0000004075757220 */ /* 0x000fe20000410000 */
[-C--:B----4-:R-:W-:Y:S01]  /*8280*/  FMUL.FTZ R160, R160, R166.reuse ;  /* 0x000000a6a0a07220 */ /* 0x090fe20000410000 */
[-C--:B------:R-:W-:Y:S01]  /*8290*/  FMUL.FTZ R161, R161, R166.reuse ;  /* 0x000000a6a1a17220 */ /* 0x080fe20000410000 */
[-C--:B------:R-:W-:Y:S01]  /*82a0*/  FMUL.FTZ R148, R148, R166.reuse ;  /* 0x000000a694947220 */ /* 0x080fe20000410000 */
[-C--:B------:R-:W-:Y:S01]  /*82b0*/  FMUL.FTZ R149, R149, R166.reuse ;  /* 0x000000a695957220 */ /* 0x080fe20000410000 */
[-C--:B------:R-:W-:Y:S01]  /*82c0*/  FMUL.FTZ R68, R68, R166.reuse ;  /* 0x000000a644447220 */ /* 0x080fe20000410000 */
        /* <DEDUP_REMOVED lines=33> */
[C---:B--2---:R-:W-:Y:S01]  /*84e0*/  HMMA.16816.F32.BF16 R72, R28.reuse, R12, R72 ;  /* 0x0000000c1c48723c */ /* 0x044fe20000041848 */
[-C--:B------:R-:W-:Y:S01]  /*84f0*/  FMUL.FTZ R141, R141, R166.reuse ;  /* 0x000000a68d8d7220 */ /* 0x080fe20000410000 */
[-C--:B------:R-:W-:Y:S01]  /*8500*/  FMUL.FTZ R142, R142, R167.reuse ;  /* 0x000000a78e8e7220 */ /* 0x080fe20000410000 */
[-C--:B------:R-:W-:Y:S01]  /*8510*/  FMUL.FTZ R143, R143, R167.reuse ;  /* 0x000000a78f8f7220 */ /* 0x080fe20000410000 */
[----:B------:R-:W-:Y:S01]  /*8520*/  LDSM.16.MT88.4 R32, [R214+0x9400] ;  /* 0x00940000d620783b */ /* 0x000fe20000004200 */
        /* <DEDUP_REMOVED lines=15> */
[----:B------:R-:W1:Y:S01]  /*8620*/  MUFU.EX2 R54, R54 ;  /* 0x0000003600367308 */ /* 0x000e620000000800 */
[----:B------:R-:W-:Y:S01]  /*8630*/  FFMA.FTZ R60, R238, R166, R60 ;  /* 0x000000a6ee3c7223 */ /* 0x000fe2000001003c */
[----:B------:R-:W-:Y:S01]  /*8640*/  FFMA.FTZ R52, R237, R167, R52 ;  /* 0x000000a7ed347223 */ /* 0x000fe20000010034 */
[----:B------:R-:W-:Y:S01]  /*8650*/  FFMA.FTZ R50, R236, R64, R50 ;  /* 0x00000040ec327223 */ /* 0x000fe20000010032 */
[C---:B---3--:R-:W-:Y:S01]  /*8660*/  HMMA.16816.F32.BF16 R100, R28.reuse, R4, R100 ;  /* 0x000000041c64723c */ /* 0x048fe20000041864 */
[----:B------:R-:W-:Y:S01]  /*8670*/  FADD.FTZ R60, R59, R60 ;  /* 0x0000003c3b3c7221 */ /* 0x000fe20000010000 */
[----:B------:R-:W-:Y:S01]  /*8680*/  FADD.FTZ R52, R51, R52 ;  /* 0x0000003433347221 */ /* 0x000fe20000010000 */
[----:B------:R-:W-:Y:S01]  /*8690*/  FADD.FTZ R50, R49, R50 ;  /* 0x0000003231327221 */ /* 0x000fe20000010000 */
[----:B------:R-:W-:Y:S01]  /*86a0*/  MUFU.EX2 R53, R53 ;  /* 0x0000003500357308 */ /* 0x000fe20000000800 */
[----:B------:R-:W-:Y:S01]  /*86b0*/  FADD.FTZ R60, R58, R60 ;  /* 0x0000003c3a3c7221 */ /* 0x000fe20000010000 */
[----:B------:R-:W-:Y:S01]  /*86c0*/  HMMA.16816.F32.BF16 R104, R28, R6, R104 ;  /* 0x000000061c68723c */ /* 0x000fe20000041868 */
[----:B------:R-:W-:Y:S01]  /*86d0*/  FADD.FTZ R52, R62, R52 ;  /* 0x000000343e347221 */ /* 0x000fe20000010000 */
[----:B------:R-:W-:Y:S01]  /*86e0*/  FADD.FTZ R50, R48, R50 ;  /* 0x0000003230327221 */ /* 0x000fe20000010000 */
[----:B------:R-:W-:Y:S01]  /*86f0*/  FADD.FTZ R60, R57, R60 ;  /* 0x0000003c393c7221 */ /* 0x000fe20000010000 */
[----:B------:R-:W-:Y:S01]  /*8700*/  MOV R167, R223 ;  /* 0x000000df00a77202 */ /* 0x000fe20000000f00 */
[----:B------:R-:W-:Y:S01]  /*8710*/  FADD.FTZ R52, R66, R52 ;  /* 0x0000003442347221 */ /* 0x000fe20000010000 */
[----:B------:R-:W-:Y:S01]  /*8720*/  HMMA.16816.F32.BF16 R160, R36, R20, R160 ;  /* 0x0000001424a0723c */ /* 0x000fe200000418a0 */
[----:B------:R-:W2:Y:S01]  /*8730*/  MUFU.EX2 R164, R164 ;  /* 0x000000a400a47308 */ /* 0x000ea20000000800 */
[----:B------:R-:W-:Y:S01]  /*8740*/  FADD.FTZ R50, R47, R50 ;  /* 0x000000322f327221 */ /* 0x000fe20000010000 */
[----:B------:R-:W-:Y:S01]  /*8750*/  FADD.FTZ R60, R56, R60 ;  /* 0x0000003c383c7221 */ /* 0x000fe20000010000 */
[----:B------:R-:W-:-:S02]  /*8760*/  MOV R166, R2 ;  /* 0x0000000200a67202 */ /* 0x000fc40000000f00 */
[C---:B------:R-:W-:Y:S01]  /*8770*/  HMMA.16816.F32.BF16 R148, R36.reuse, R22, R148 ;  /* 0x000000162494723c */ /* 0x040fe20000041894 */
[----:B------:R-:W3:Y:S01]  /*8780*/  LDSM.16.MT88.4 R20, [R214+0xa400] ;  /* 0x00a40000d614783b */ /* 0x000ee20000004200 */
[----:B------:R-:W-:Y:S01]  /*8790*/  FADD.FTZ R60, R55, R60 ;  /* 0x0000003c373c7221 */ /* 0x000fe20000010000 */
[----:B------:R-:W4:Y:S03]  /*87a0*/  MUFU.EX2 R165, R165 ;  /* 0x000000a500a57308 */ /* 0x000f260000000800 */
[----:B------:R-:W-:Y:S01]  /*87b0*/  HMMA.16816.F32.BF16 R68, R36, R12, R68 ;  /* 0x0000000c2444723c */ /* 0x000fe20000041844 */
[----:B-1----:R-:W-:-:S04]  /*87c0*/  FADD.FTZ R60, R54, R60 ;  /* 0x0000003c363c7221 */ /* 0x002fc80000010000 */
[----:B------:R-:W1:Y:S01]  /*87d0*/  MUFU.EX2 R168, R168 ;  /* 0x000000a800a87308 */ /* 0x000e620000000800 */
[----:B------:R-:W-:Y:S01]  /*87e0*/  HMMA.16816.F32.BF16 R80, R36, R14, R80 ;  /* 0x0000000e2450723c */ /* 0x000fe20000041850 */
[----:B------:R-:W5:Y:S01]  /*87f0*/  LDSM.16.MT88.4 R12, [R212+0xa400] ;  /* 0x00a40000d40c783b */ /* 0x000f620000004200 */
[----:B--2---:R-:W-:Y:S01]  /*8800*/  FADD.FTZ R50, R164, R50 ;  /* 0x00000032a4327221 */ /* 0x004fe20000010000 */
[----:B------:R-:W-:-:S03]  /*8810*/  FADD.FTZ R60, R53, R60 ;  /* 0x0000003c353c7221 */ /* 0x000fc60000010000 */
[C---:B------:R-:W-:Y:S01]  /*8820*/  HMMA.16816.F32.BF16 R84, R36.reuse, R8, R84 ;  /* 0x000000082454723c */ /* 0x040fe20000041854 */
[----:B------:R-:W2:Y:S01]  /*8830*/  MUFU.EX2 R186, R186 ;  /* 0x000000ba00ba7308 */ /* 0x000ea20000000800 */
[C---:B----4-:R-:W-:Y:S01]  /*8840*/  F2FP.BF16.F32.PACK_AB R40, R165.reuse, R164 ;  /* 0x000000a4a528723e */ /* 0x050fe200000010ff */
[----:B------:R-:W-:Y:S01]  /*8850*/  FADD.FTZ R50, R165, R50 ;  /* 0x00000032a5327221 */ /* 0x000fe20000010000 */
[----:B------:R-:W-:Y:S02]  /*8860*/  MOV R165, R0 ;  /* 0x0000000000a57202 */ /* 0x000fe40000000f00 */
[----:B------:R-:W-:Y:S01]  /*8870*/  HMMA.16816.F32.BF16 R96, R36, R10, R96 ;  /* 0x0000000a2460723c */ /* 0x000fe20000041860 */
[----:B------:R-:W4:Y:S02]  /*8880*/  LDSM.16.MT88.4 R8, [R214+0xb400] ;  /* 0x00b40000d608783b */ /* 0x000f240000004200 */
[----:B------:R-:W3:Y:S01]  /*8890*/  MUFU.EX2 R187, R187 ;  /* 0x000000bb00bb7308 */ /* 0x000ee20000000800 */
[----:B-1----:R-:W-:-:S02]  /*88a0*/  FADD.FTZ R50, R168, R50 ;  /* 0x00000032a8327221 */ /* 0x002fc40000010000 */
[C---:B------:R-:W-:Y:S05]  /*88b0*/  HMMA.16816.F32.BF16 R144, R36.reuse, R4, R144 ;  /* 0x000000042490723c */ /* 0x040fea0000041890 */
[----:B------:R-:W1:Y:S01]  /*88c0*/  MUFU.EX2 R189, R189 ;  /* 0x000000bd00bd7308 */ /* 0x000e620000000800 */
[----:B------:R-:W-:Y:S01]  /*88d0*/  HMMA.16816.F32.BF16 R108, R36, R6, R108 ;  /* 0x00000006246c723c */ /* 0x000fe2000004186c */
[----:B------:R-:W4:Y:S01]  /*88e0*/  LDSM.16.MT88.4 R4, [R212+0xb400] ;  /* 0x00b40000d404783b */ /* 0x000f220000004200 */
[C---:B--2---:R-:W-:Y:S01]  /*88f0*/  F2FP.BF16.F32.PACK_AB R42, R186.reuse, R168 ;  /* 0x000000a8ba2a723e */ /* 0x044fe200000010ff */
[----:B------:R-:W-:Y:S01]  /*8900*/  FADD.FTZ R50, R186, R50 ;  /* 0x00000032ba327221 */ /* 0x000fe20000010000 */
[----:B------:R-:W-:-:S02]  /*8910*/  MOV R168, R228 ;  /* 0x000000e400a87202 */ /* 0x000fc40000000f00 */
[----:B------:R-:W-:Y:S01]  /*8920*/  HMMA.16816.F32.BF16 R112, R28, R24, R112 ;  /* 0x000000181c70723c */ /* 0x000fe20000041870 */
[----:B------:R-:W2:Y:S01]  /*8930*/  MUFU.EX2 R191, R191 ;  /* 0x000000bf00bf7308 */ /* 0x000ea20000000800 */
[----:B---3--:R-:W-:-:S04]  /*8940*/  FADD.FTZ R46, R187, R46 ;  /* 0x0000002ebb2e7221 */ /* 0x008fc80000010000 */
[C---:B------:R-:W-:Y:S03]  /*8950*/  HMMA.16816.F32.BF16 R116, R28.reuse, R26, R116 ;  /* 0x0000001a1c74723c */ /* 0x040fe60000041874 */
[----:B------:R-:W3:Y:S01]  /*8960*/  MUFU.EX2 R192, R192 ;  /* 0x000000c000c07308 */ /* 0x000ee20000000800 */
[C---:B-1----:R-:W-:Y:S01]  /*8970*/  F2FP.BF16.F32.PACK_AB R41, R189.reuse, R187 ;  /* 0x000000bbbd29723e */ /* 0x042fe200000010ff */
[----:B------:R-:W-:Y:S01]  /*8980*/  FADD.FTZ R46, R189, R46 ;  /* 0x0000002ebd2e7221 */ /* 0x000fe20000010000 */
[C---:B------:R-:W-:Y:S05]  /*8990*/  HMMA.16816.F32.BF16 R124, R28.reuse, R16, R124 ;  /* 0x000000101c7c723c */ /* 0x040fea000004187c */
[----:B------:R-:W1:Y:S01]  /*89a0*/  MUFU.EX2 R194, R194 ;  /* 0x000000c200c27308 */ /* 0x000e620000000800 */
[----:B------:R-:W-:Y:S01]  /*89b0*/  HMMA.16816.F32.BF16 R132, R28, R18, R132 ;  /* 0x000000121c84723c */ /* 0x000fe20000041884 */
[----:B------:R-:W4:Y:S01]  /*89c0*/  LDSM.16.MT88.4 R28, [R212+0x9400] ;  /* 0x00940000d41c783b */ /* 0x000f220000004200 */
[----:B--2---:R-:W-:-:S04]  /*89d0*/  FADD.FTZ R46, R191, R46 ;  /* 0x0000002ebf2e7221 */ /* 0x004fc80000010000 */
[----:B------:R-:W-:Y:S01]  /*89e0*/  HMMA.16816.F32.BF16 R140, R36, R24, R140 ;  /* 0x00000018248c723c */ /* 0x000fe2000004188c */
[----:B------:R-:W2:Y:S01]  /*89f0*/  MUFU.EX2 R195, R195 ;  /* 0x000000c300c37308 */ /* 0x000ea20000000800 */
[C---:B---3--:R-:W-:Y:S01]  /*8a00*/  F2FP.BF16.F32.PACK_AB R43, R192.reuse, R191 ;  /* 0x000000bfc02b723e */ /* 0x048fe200000010ff */
[----:B------:R-:W-:-:S03]  /*8a10*/  FADD.FTZ R46, R192, R46 ;  /* 0x0000002ec02e7221 */ /* 0x000fc60000010000 */
[C---:B------:R-:W-:Y:S01]  /*8a20*/  HMMA.16816.F32.BF16 R120, R36.reuse, R26, R120 ;  /* 0x0000001a2478723c */ /* 0x040fe20000041878 */
[----:B------:R-:W-:Y:S02]  /*8a30*/  F2FP.BF16.F32.PACK_AB R24, R55, R56 ;  /* 0x000000383718723e */ /* 0x000fe400000010ff */
[----:B------:R-:W3:Y:S01]  /*8a40*/  MUFU.EX2 R198, R198 ;  /* 0x000000c600c67308 */ /* 0x000ee20000000800 */
[----:B-1----:R-:W-:Y:S02]  /*8a50*/  FADD.FTZ R52, R194, R52 ;  /* 0x00000034c2347221 */ /* 0x002fe40000010000 */
[----:B------:R-:W-:Y:S01]  /*8a60*/  HMMA.16816.F32.BF16 R136, R36, R16, R136 ;  /* 0x000000102488723c */ /* 0x000fe20000041888 */
[----:B------:R-:W-:-:S04]  /*8a70*/  F2FP.BF16.F32.PACK_AB R26, R53, R54 ;  /* 0x00000036351a723e */ /* 0x000fc800000010ff */
[----:B------:R-:W1:Y:S01]  /*8a80*/  MUFU.EX2 R199, R199 ;  /* 0x000000c700c77308 */ /* 0x000e620000000800 */
[----:B------:R-:W-:Y:S01]  /*8a90*/  HMMA.16816.F32.BF16 R128, R36, R18, R128 ;  /* 0x000000122480723c */ /* 0x000fe20000041880 */
[C---:B--2---:R-:W-:Y:S01]  /*8aa0*/  F2FP.BF16.F32.PACK_AB R25, R195.reuse, R194 ;  /* 0x000000c2c319723e */ /* 0x044fe200000010ff */
[----:B------:R-:W-:Y:S01]  /*8ab0*/  LDSM.16.MT88.4 R16, [R212+0x9800] ;  /* 0x00980000d410783b */ /* 0x000fe20000004200 */
[----:B------:R-:W-:-:S03]  /*8ac0*/  FADD.FTZ R52, R195, R52 ;  /* 0x00000034c3347221 */ /* 0x000fc60000010000 */
[----:B------:R-:W-:Y:S01]  /*8ad0*/  HMMA.16816.F32.BF16 R88, R40, R20, R88 ;  /* 0x000000142858723c */ /* 0x000fe20000041858 */
[----:B------:R-:W2:Y:S01]  /*8ae0*/  MUFU.EX2 R201, R201 ;  /* 0x000000c900c97308 */ /* 0x000ea20000000800 */
[----:B---3--:R-:W-:-:S04]  /*8af0*/  FADD.FTZ R52, R198, R52 ;  /* 0x00000034c6347221 */ /* 0x008fc80000010000 */
[C---:B------:R-:W-:Y:S03]  /*8b00*/  HMMA.16816.F32.BF16 R92, R40.reuse, R22, R92 ;  /* 0x00000016285c723c */ /* 0x040fe6000004185c */
[----:B------:R-:W3:Y:S01]  /*8b10*/  MUFU.EX2 R200, R200 ;  /* 0x000000c800c87308 */ /* 0x000ee20000000800 */
[C---:B-1----:R-:W-:Y:S01]  /*8b20*/  F2FP.BF16.F32.PACK_AB R27, R199.reuse, R198 ;  /* 0x000000c6c71b723e */ /* 0x042fe200000010ff */
[----:B------:R-:W-:Y:S01]  /*8b30*/  FADD.FTZ R52, R199, R52 ;  /* 0x00000034c7347221 */ /* 0x000fe20000010000 */
[C---:B-----5:R-:W-:Y:S05]  /*8b40*/  HMMA.16816.F32.BF16 R100, R40.reuse, R12, R100 ;  /* 0x0000000c2864723c */ /* 0x060fea0000041864 */
[----:B------:R-:W1:Y:S01]  /*8b50*/  MUFU.EX2 R204, R204 ;  /* 0x000000cc00cc7308 */ /* 0x000e620000000800 */
[----:B------:R-:W-:Y:S01]  /*8b60*/  HMMA.16816.F32.BF16 R104, R40, R14, R104 ;  /* 0x0000000e2868723c */ /* 0x000fe20000041868 */
[----:B--2---:R-:W-:-:S05]  /*8b70*/  FADD.FTZ R46, R201, R46 ;  /* 0x0000002ec92e7221 */ /* 0x004fca0000010000 */
[----:B----4-:R-:W-:Y:S01]  /*8b80*/  HMMA.16816.F32.BF16 R112, R40, R8, R112 ;  /* 0x000000082870723c */ /* 0x010fe20000041870 */
[----:B------:R-:W2:Y:S01]  /*8b90*/  MUFU.EX2 R203, R203 ;  /* 0x000000cb00cb7308 */ /* 0x000ea20000000800 */
[C---:B---3--:R-:W-:Y:S01]  /*8ba0*/  F2FP.BF16.F32.PACK_AB R37, R200.reuse, R201 ;  /* 0x000000c9c825723e */ /* 0x048fe200000010ff */
[----:B------:R-:W-:-:S03]  /*8bb0*/  FADD.FTZ R46, R200, R46 ;  /* 0x0000002ec82e7221 */ /* 0x000fc60000010000 */
[C---:B------:R-:W-:Y:S03]  /*8bc0*/  HMMA.16816.F32.BF16 R116, R40.reuse, R10, R116 ;  /* 0x0000000a2874723c */ /* 0x040fe60000041874 */
[----:B------:R-:W-:Y:S01]  /*8bd0*/  MUFU.EX2 R190, R190 ;  /* 0x000000be00be7308 */ /* 0x000fe20000000800 */
[----:B-1----:R-:W-:Y:S02]  /*8be0*/  FADD.FTZ R46, R204, R46 ;  /* 0x0000002ecc2e7221 */ /* 0x002fe40000010000 */
[C---:B------:R-:W-:Y:S05]  /*8bf0*/  HMMA.16816.F32.BF16 R124, R40.reuse, R4, R124 ;  /* 0x00000004287c723c */ /* 0x040fea000004187c */
[----:B------:R-:W1:Y:S01]  /*8c00*/  MUFU.EX2 R173, R173 ;  /* 0x000000ad00ad7308 */ /* 0x000e620000000800 */
[----:B------:R-:W-:Y:S01]  /*8c10*/  HMMA.16816.F32.BF16 R132, R40, R6, R132 ;  /* 0x000000062884723c */ /* 0x000fe20000041884 */
[C---:B--2---:R-:W-:Y:S01]  /*8c20*/  F2FP.BF16.F32.PACK_AB R39, R203.reuse, R204 ;  /* 0x000000cccb27723e */ /* 0x044fe200000010ff */
[----:B------:R-:W-:-:S04]  /*8c30*/  FADD.FTZ R46, R203, R46 ;  /* 0x0000002ecb2e7221 */ /* 0x000fc80000010000 */
[C---:B------:R-:W-:Y:S01]  /*8c40*/  HMMA.16816.F32.BF16 R84, R24.reuse, R20, R84 ;  /* 0x000000141854723c */ /* 0x040fe20000041854 */
[----:B------:R-:W2:Y:S05]  /*8c50*/  MUFU.EX2 R174, R174 ;  /* 0x000000ae00ae7308 */ /* 0x000eaa0000000800 */
[----:B------:R-:W-:Y:S01]  /*8c60*/  HMMA.16816.F32.BF16 R96, R24, R22, R96 ;  /* 0x000000161860723c */ /* 0x000fe20000041860 */
[----:B------:R-:W3:Y:S02]  /*8c70*/  LDSM.16.MT88.4 R20, [R214+0x9800] ;  /* 0x00980000d614783b */ /* 0x000ee40000004200 */
[----:B------:R-:W4:Y:S01]  /*8c80*/  MUFU.EX2 R183, R183 ;  /* 0x000000b700b77308 */ /* 0x000f220000000800 */
[----:B-1----:R-:W-:-:S02]  /*8c90*/  FADD.FTZ R52, R173, R52 ;  /* 0x00000034ad347221 */ /* 0x002fc40000010000 */
[C---:B------:R-:W-:Y:S05]  /*8ca0*/  HMMA.16816.F32.BF16 R144, R24.reuse, R12, R144 ;  /* 0x0000000c1890723c */ /* 0x040fea0000041890 */
[----:B------:R-:W1:Y:S01]  /*8cb0*/  MUFU.EX2 R181, R181 ;  /* 0x000000b500b57308 */ /* 0x000e620000000800 */
[----:B------:R-:W-:Y:S01]  /*8cc0*/  HMMA.16816.F32.BF16 R108, R24, R14, R108 ;  /* 0x0000000e186c723c */ /* 0x000fe2000004186c */
[----:B------:R-:W5:Y:S01]  /*8cd0*/  LDSM.16.MT88.4 R12, [R214+0xa800] ;  /* 0x00a80000d60c783b */ /* 0x000f620000004200 */
[----:B--2---:R-:W-:-:S04]  /*8ce0*/  FADD.FTZ R52, R174, R52 ;  /* 0x00000034ae347221 */ /* 0x004fc80000010000 */
[----:B------:R-:W-:Y:S01]  /*8cf0*/  HMMA.16816.F32.BF16 R140, R24, R8, R140 ;  /* 0x00000008188c723c */ /* 0x000fe2000004188c */
[----:B------:R-:W2:Y:S01]  /*8d00*/  MUFU.EX2 R180, R180 ;  /* 0x000000b400b47308 */ /* 0x000ea20000000800 */
[----:B----4-:R-:W-:-:S04]  /*8d10*/  FADD.FTZ R52, R183, R52 ;  /* 0x00000034b7347221 */ /* 0x010fc80000010000 */
[C---:B------:R-:W-:Y:S01]  /*8d20*/  HMMA.16816.F32.BF16 R120, R24.reuse, R10, R120 ;  /* 0x0000000a1878723c */ /* 0x040fe20000041878 */
[----:B------:R-:W4:Y:S02]  /*8d30*/  LDSM.16.MT88.4 R8, [R212+0xa800] ;  /* 0x00a80000d408783b */ /* 0x000f240000004200 */
[----:B------:R-:W-:Y:S01]  /*8d40*/  MUFU.EX2 R178, R178 ;  /* 0x000000b200b27308 */ /* 0x000fe20000000800 */
[----:B-1----:R-:W-:Y:S02]  /*8d50*/  FADD.FTZ R52, R181, R52 ;  /* 0x00000034b5347221 */ /* 0x002fe40000010000 */
[C---:B------:R-:W-:Y:S05]  /*8d60*/  HMMA.16816.F32.BF16 R136, R24.reuse, R4, R136 ;  /* 0x000000041888723c */ /* 0x040fea0000041888 */
[----:B------:R-:W1:Y:S01]  /*8d70*/  MUFU.EX2 R177, R177 ;  /* 0x000000b100b17308 */ /* 0x000e620000000800 */
[----:B------:R-:W-:Y:S01]  /*8d80*/  HMMA.16816.F32.BF16 R128, R24, R6, R128 ;  /* 0x000000061880723c */ /* 0x000fe20000041880 */
[----:B------:R-:W4:Y:S01]  /*8d90*/  LDSM.16.MT88.4 R4, [R214+0xb800] ;  /* 0x00b80000d604783b */ /* 0x000f220000004200 */
[----:B--2---:R-:W-:-:S04]  /*8da0*/  FADD.FTZ R52, R180, R52 ;  /* 0x00000034b4347221 */ /* 0x004fc80000010000 */
[C---:B------:R-:W-:Y:S01]  /*8db0*/  HMMA.16816.F32.BF16 R156, R40.reuse, R32, R156 ;  /* 0x00000020289c723c */ /* 0x040fe2000004189c */
[----:B------:R-:W-:Y:S05]  /*8dc0*/  MUFU.EX2 R197, R197 ;  /* 0x000000c500c57308 */ /* 0x000fea0000000800 */
[----:B------:R-:W-:Y:S03]  /*8dd0*/  HMMA.16816.F32.BF16 R152, R40, R34, R152 ;  /* 0x000000222898723c */ /* 0x000fe60000041898 */
[----:B------:R-:W-:Y:S01]  /*8de0*/  MUFU.EX2 R196, R196 ;  /* 0x000000c400c47308 */ /* 0x000fe20000000800 */
[----:B-1----:R-:W-:-:S02]  /*8df0*/  FADD.FTZ R46, R177, R46 ;  /* 0x0000002eb12e7221 */ /* 0x002fc40000010000 */
        /* <DEDUP_REMOVED lines=11> */
[----:B------:R-:W1:Y:S01]  /*8eb0*/  LDSM.16.MT88.4 R28, [R212+0xb800] ;  /* 0x00b80000d41c783b */ /* 0x000e620000004200 */
[--C-:B------:R-:W-:Y:S01]  /*8ec0*/  FFMA.FTZ R207, R202, UR18, -R188.reuse ;  /* 0x00000012cacf7c23 */ /* 0x100fe200080108bc */
[----:B------:R-:W2:Y:S01]  /*8ed0*/  MUFU.EX2 R40, R40 ;  /* 0x0000002800287308 */ /* 0x000ea20000000800 */
[----:B------:R-:W-:Y:S01]  /*8ee0*/  FFMA.FTZ R188, R193, UR18, -R188 ;  /* 0x00000012c1bc7c23 */ /* 0x000fe200080108bc */
[C---:B------:R-:W-:Y:S06]  /*8ef0*/  HMMA.16816.F32.BF16 R160, R24.reuse, R32, R160 ;  /* 0x0000002018a0723c */ /* 0x040fec00000418a0 */
[----:B------:R-:W3:Y:S01]  /*8f00*/  MUFU.EX2 R41, R41 ;  /* 0x0000002900297308 */ /* 0x000ee20000000800 */
[----:B------:R-:W-:Y:S01]  /*8f10*/  HMMA.16816.F32.BF16 R148, R24, R34, R148 ;  /* 0x000000221894723c */ /* 0x000fe20000041894 */
[----:B------:R-:W-:Y:S01]  /*8f20*/  F2FP.BF16.F32.PACK_AB R33, R174, R173 ;  /* 0x000000adae21723e */ /* 0x000fe200000010ff */
[----:B------:R-:W1:Y:S05]  /*8f30*/  LDSM.16.MT88.4 R24, [R214+0x9c00] ;  /* 0x009c0000d618783b */ /* 0x000e6a0000004200 */
[----:B------:R-:W5:Y:S01]  /*8f40*/  MUFU.EX2 R42, R42 ;  /* 0x0000002a002a7308 */ /* 0x000f620000000800 */
[----:B------:R-:W-:Y:S01]  /*8f50*/  F2FP.BF16.F32.PACK_AB R35, R181, R183 ;  /* 0x000000b7b523723e */ /* 0x000fe200000010ff */
[----:B--2---:R-:W-:-:S06]  /*8f60*/  FADD.FTZ R60, R40, R60 ;  /* 0x0000003c283c7221 */ /* 0x004fcc0000010000 */
[----:B------:R-:W2:Y:S01]  /*8f70*/  MUFU.EX2 R43, R43 ;  /* 0x0000002b002b7308 */ /* 0x000ea20000000800 */
[C---:B---3--:R-:W-:Y:S01]  /*8f80*/  F2FP.BF16.F32.PACK_AB R32, R41.reuse, R40 ;  /* 0x000000282920723e */ /* 0x048fe200000010ff */
[----:B------:R-:W-:-:S04]  /*8f90*/  FADD.FTZ R60, R41, R60 ;  /* 0x0000003c293c7221 */ /* 0x000fc80000010000 */
[----:B------:R-:W-:Y:S02]  /*8fa0*/  FADD.FTZ R60, R190, R60 ;  /* 0x0000003cbe3c7221 */ /* 0x000fe40000010000 */
[----:B------:R-:W3:Y:S01]  /*8fb0*/  MUFU.EX2 R205, R205 ;  /* 0x000000cd00cd7308 */ /* 0x000ee20000000800 */
[----:B-----5:R-:W-:-:S07]  /*8fc0*/  FADD.FTZ R50, R42, R50 ;  /* 0x000000322a327221 */ /* 0x020fce0000010000 */
[----:B------:R-:W5:Y:S01]  /*8fd0*/  MUFU.EX2 R206, R206 ;  /* 0x000000ce00ce7308 */ /* 0x000f620000000800 */
[C---:B--2---:R-:W-:Y:S01]  /*8fe0*/  F2FP.BF16.F32.PACK_AB R36, R43.reuse, R42 ;  /* 0x0000002a2b24723e */ /* 0x044fe200000010ff */
[----:B------:R-:W-:-:S06]  /*8ff0*/  FADD.FTZ R50, R43, R50 ;  /* 0x000000322b327221 */ /* 0x000fcc0000010000 */
[----:B------:R-:W2:Y:S01]  /*9000*/  MUFU.EX2 R202, R229 ;  /* 0x000000e500ca7308 */ /* 0x000ea20000000800 */
[----:B---3--:R-:W-:-:S07]  /*9010*/  FADD.FTZ R50, R205, R50 ;  /* 0x00000032cd327221 */ /* 0x008fce0000010000 */
[----:B------:R-:W3:Y:S01]  /*9020*/  MUFU.EX2 R207, R207 ;  /* 0x000000cf00cf7308 */ /* 0x000ee20000000800 */
[C---:B-----5:R-:W-:Y:S01]  /*9030*/  F2FP.BF16.F32.PACK_AB R38, R206.reuse, R205 ;  /* 0x000000cdce26723e */ /* 0x060fe200000010ff */
[----:B------:R-:W-:-:S04]  /*9040*/  FADD.FTZ R50, R206, R50 ;  /* 0x00000032ce327221 */ /* 0x000fc80000010000 */
[----:B------:R-:W-:Y:S02]  /*9050*/  FADD.FTZ R50, R178, R50 ;  /* 0x00000032b2327221 */ /* 0x000fe40000010000 */
[C---:B------:R-:W-:Y:S01]  /*9060*/  HMMA.16816.F32.BF16 R156, R36.reuse, R20, R156 ;  /* 0x00000014249c723c */ /* 0x040fe2000004189c */
[C---:B--2---:R-:W-:Y:S01]  /*9070*/  F2FP.BF16.F32.PACK_AB R34, R202.reuse, R190 ;  /* 0x000000beca22723e */ /* 0x044fe200000010ff */
[----:B------:R-:W2:Y:S01]  /*9080*/  MUFU.EX2 R188, R188 ;  /* 0x000000bc00bc7308 */ /* 0x000ea20000000800 */
[----:B------:R-:W-:Y:S01]  /*9090*/  FADD.FTZ R60, R202, R60 ;  /* 0x0000003cca3c7221 */ /* 0x000fe20000010000 */
[----:B------:R-:W-:Y:S02]  /*90a0*/  FADD.FTZ R50, R179, R50 ;  /* 0x00000032b3327221 */ /* 0x000fe40000010000 */
[----:B------:R-:W-:Y:S01]  /*90b0*/  HMMA.16816.F32.BF16 R152, R36, R22, R152 ;  /* 0x000000162498723c */ /* 0x000fe20000041898 */
[----:B---3--:R-:W-:-:S03]  /*90c0*/  FADD.FTZ R60, R207, R60 ;  /* 0x0000003ccf3c7221 */ /* 0x008fc60000010000 */
[----:B------:R-:W3:Y:S02]  /*90d0*/  MUFU.EX2 R182, R182 ;  /* 0x000000b600b67308 */ /* 0x000ee40000000800 */
[----:B------:R-:W-:Y:S01]  /*90e0*/  HMMA.16816.F32.BF16 R72, R36, R16, R72 ;  /* 0x000000102448723c */ /* 0x000fe20000041848 */
[----:B------:R-:W-:-:S04]  /*90f0*/  FADD.FTZ R60, R197, R60 ;  /* 0x0000003cc53c7221 */ /* 0x000fc80000010000 */
[----:B------:R-:W-:Y:S01]  /*9100*/  FADD.FTZ R60, R196, R60 ;  /* 0x0000003cc43c7221 */ /* 0x000fe20000010000 */
[----:B------:R-:W-:Y:S01]  /*9110*/  HMMA.16816.F32.BF16 R76, R36, R18, R76 ;  /* 0x00000012244c723c */ /* 0x000fe2000004184c */
[----:B------:R-:W5:Y:S02]  /*9120*/  MUFU.EX2 R184, R184 ;  /* 0x000000b800b87308 */ /* 0x000f640000000800 */
[----:B--2---:R-:W-:-:S03]  /*9130*/  FADD.FTZ R238, R188, R60 ;  /* 0x0000003cbcee7221 */ /* 0x004fc60000010000 */
[C---:B------:R-:W-:Y:S03]  /*9140*/  HMMA.16816.F32.BF16 R88, R36.reuse, R12, R88 ;  /* 0x0000000c2458723c */ /* 0x040fe60000041858 */
[----:B------:R-:W2:Y:S01]  /*9150*/  MUFU.EX2 R176, R176 ;  /* 0x000000b000b07308 */ /* 0x000ea20000000800 */
[----:B---3--:R-:W-:Y:S02]  /*9160*/  FADD.FTZ R50, R182, R50 ;  /* 0x00000032b6327221 */ /* 0x008fe40000010000 */
[C---:B------:R-:W-:Y:S05]  /*9170*/  HMMA.16816.F32.BF16 R92, R36.reuse, R14, R92 ;  /* 0x0000000e245c723c */ /* 0x040fea000004185c */
[----:B------:R-:W3:Y:S01]  /*9180*/  MUFU.EX2 R175, R175 ;  /* 0x000000af00af7308 */ /* 0x000ee20000000800 */
[----:B----4-:R-:W-:Y:S01]  /*9190*/  HMMA.16816.F32.BF16 R100, R36, R8, R100 ;  /* 0x000000082464723c */ /* 0x010fe20000041864 */
[----:B-----5:R-:W-:-:S05]  /*91a0*/  FADD.FTZ R236, R184, R50 ;  /* 0x00000032b8ec7221 */ /* 0x020fca0000010000 */
[----:B------:R-:W-:Y:S01]  /*91b0*/  HMMA.16816.F32.BF16 R104, R36, R10, R104 ;  /* 0x0000000a2468723c */ /* 0x000fe20000041868 */
[----:B------:R-:W4:Y:S01]  /*91c0*/  MUFU.EX2 R171, R171 ;  /* 0x000000ab00ab7308 */ /* 0x000f220000000800 */
[----:B--2---:R-:W-:-:S04]  /*91d0*/  FADD.FTZ R46, R176, R46 ;  /* 0x0000002eb02e7221 */ /* 0x004fc80000010000 */
[C---:B------:R-:W-:Y:S03]  /*91e0*/  HMMA.16816.F32.BF16 R112, R36.reuse, R4, R112 ;  /* 0x000000042470723c */ /* 0x040fe60000041870 */
[----:B------:R-:W2:Y:S01]  /*91f0*/  MUFU.EX2 R170, R170 ;  /* 0x000000aa00aa7308 */ /* 0x000ea20000000800 */
[----:B---3--:R-:W-:Y:S02]  /*9200*/  FADD.FTZ R46, R175, R46 ;  /* 0x0000002eaf2e7221 */ /* 0x008fe40000010000 */
[----:B------:R-:W-:Y:S05]  /*9210*/  HMMA.16816.F32.BF16 R116, R36, R6, R116 ;  /* 0x000000062474723c */ /* 0x000fea0000041874 */
[----:B------:R-:W3:Y:S01]  /*9220*/  MUFU.EX2 R169, R169 ;  /* 0x000000a900a97308 */ /* 0x000ee20000000800 */
[----:B------:R-:W-:Y:S01]  /*9230*/  HMMA.16816.F32.BF16 R160, R32, R20, R160 ;  /* 0x0000001420a0723c */ /* 0x000fe200000418a0 */
[----:B----4-:R-:W-:-:S05]  /*9240*/  FADD.FTZ R233, R171, R46 ;  /* 0x0000002eabe97221 */ /* 0x010fca0000010000 */
[----:B------:R-:W-:Y:S01]  /*9250*/  HMMA.16816.F32.BF16 R148, R32, R22, R148 ;  /* 0x000000162094723c */ /* 0x000fe20000041894 */
[----:B------:R-:W4:Y:S01]  /*9260*/  LDSM.16.MT88.4 R20, [R212+0x9c00] ;  /* 0x009c0000d414783b */ /* 0x000f220000004200 */
[----:B--2---:R-:W-:-:S04]  /*9270*/  FADD.FTZ R52, R170, R52 ;  /* 0x00000034aa347221 */ /* 0x004fc80000010000 */
[----:B------:R-:W-:Y:S01]  /*9280*/  HMMA.16816.F32.BF16 R68, R32, R16, R68 ;  /* 0x000000102044723c */ /* 0x000fe20000041844 */
[----:B---3--:R-:W-:-:S05]  /*9290*/  FADD.FTZ R52, R169, R52 ;  /* 0x00000034a9347221 */ /* 0x008fca0000010000 */
[C---:B------:R-:W-:Y:S01]  /*92a0*/  HMMA.16816.F32.BF16 R80, R32.reuse, R18, R80 ;  /* 0x000000122050723c */ /* 0x040fe20000041850 */
[----:B------:R-:W2:Y:S05]  /*92b0*/  LDSM.16.MT88.4 R16, [R214+0xac00] ;  /* 0x00ac0000d610783b */ /* 0x000eaa0000004200 */
[C---:B------:R-:W-:Y:S06]  /*92c0*/  HMMA.16816.F32.BF16 R84, R32.reuse, R12, R84 ;  /* 0x0000000c2054723c */ /* 0x040fec0000041854 */
[C---:B------:R-:W-:Y:S01]  /*92d0*/  HMMA.16816.F32.BF16 R96, R32.reuse, R14, R96 ;  /* 0x0000000e2060723c */ /* 0x040fe20000041860 */
[----:B------:R-:W3:Y:S05]  /*92e0*/  LDSM.16.MT88.4 R12, [R212+0xac00] ;  /* 0x00ac0000d40c783b */ /* 0x000eea0000004200 */
[C---:B------:R-:W-:Y:S06]  /*92f0*/  HMMA.16816.F32.BF16 R144, R32.reuse, R8, R144 ;  /* 0x000000082090723c */ /* 0x040fec0000041890 */
[C---:B------:R-:W-:Y:S01]  /*9300*/  HMMA.16816.F32.BF16 R108, R32.reuse, R10, R108 ;  /* 0x0000000a206c723c */ /* 0x040fe2000004186c */
[----:B------:R-:W5:Y:S05]  /*9310*/  LDSM.16.MT88.4 R8, [R214+0xbc00] ;  /* 0x00bc0000d608783b */ /* 0x000f6a0000004200 */
[C---:B------:R-:W-:Y:S06]  /*9320*/  HMMA.16816.F32.BF16 R140, R32.reuse, R4, R140 ;  /* 0x00000004208c723c */ /* 0x040fec000004188c */
[C---:B------:R-:W-:Y:S01]  /*9330*/  HMMA.16816.F32.BF16 R120, R32.reuse, R6, R120 ;  /* 0x000000062078723c */ /* 0x040fe20000041878 */
[----:B------:R-:W5:Y:S05]  /*9340*/  LDSM.16.MT88.4 R4, [R212+0xbc00] ;  /* 0x00bc0000d404783b */ /* 0x000f6a0000004200 */
[C---:B-1----:R-:W-:Y:S06]  /*9350*/  HMMA.16816.F32.BF16 R136, R32.reuse, R28, R136 ;  /* 0x0000001c2088723c */ /* 0x042fec0000041888 */
[----:B------:R-:W-:Y:S06]  /*9360*/  HMMA.16816.F32.BF16 R128, R32, R30, R128 ;  /* 0x0000001e2080723c */ /* 0x000fec0000041880 */
[----:B------:R-:W-:Y:S01]  /*9370*/  HMMA.16816.F32.BF16 R124, R36, R28, R124 ;  /* 0x0000001c247c723c */ /* 0x000fe2000004187c */
[----:B------:R-:W-:-:S05]  /*9380*/  FFMA.FTZ R32, R65, UR18, -R67 ;  /* 0x0000001241207c23 */ /* 0x000fca0008010843 */
[----:B------:R-:W-:Y:S01]  /*9390*/  HMMA.16816.F32.BF16 R132, R36, R30, R132 ;  /* 0x0000001e2484723c */ /* 0x000fe20000041884 */
[----:B------:R-:W1:Y:S01]  /*93a0*/  MUFU.EX2 R32, R32 ;  /* 0x0000002000207308 */ /* 0x000e620000000800 */
[----:B------:R-:W-:Y:S02]  /*93b0*/  F2FP.BF16.F32.PACK_AB R28, R197, R207 ;  /* 0x000000cfc51c723e */ /* 0x000fe400000010ff */
[----:B------:R-:W-:-:S03]  /*93c0*/  F2FP.BF16.F32.PACK_AB R29, R170, R180 ;  /* 0x000000b4aa1d723e */ /* 0x000fc600000010ff */
[----:B------:R-:W-:Y:S02]  /*93d0*/  F2FP.BF16.F32.PACK_AB R36, R179, R178 ;  /* 0x000000b2b324723e */ /* 0x000fe400000010ff */
[----:B------:R-:W-:Y:S02]  /*93e0*/  F2FP.BF16.F32.PACK_AB R37, R176, R177 ;  /* 0x000000b1b025723e */ /* 0x000fe400000010ff */
[----:B------:R-:W-:Y:S02]  /*93f0*/  F2FP.BF16.F32.PACK_AB R38, R184, R182 ;  /* 0x000000b6b826723e */ /* 0x000fe400000010ff */
[----:B------:R-:W-:Y:S02]  /*9400*/  F2FP.BF16.F32.PACK_AB R39, R171, R175 ;  /* 0x000000afab27723e */ /* 0x000fe400000010ff */
[----:B------:R-:W-:Y:S02]  /*9410*/  F2FP.BF16.F32.PACK_AB R30, R188, R196 ;  /* 0x000000c4bc1e723e */ /* 0x000fe400000010ff */
[C---:B-1----:R-:W-:Y:S01]  /*9420*/  F2FP.BF16.F32.PACK_AB R31, R32.reuse, R169 ;  /* 0x000000a9201f723e */ /* 0x042fe200000010ff */
[----:B------:R-:W-:-:S02]  /*9430*/  FADD.FTZ R237, R32, R52 ;  /* 0x0000003420ed7221 */ /* 0x000fc40000010000 */
[C---:B------:R-:W-:Y:S06]  /*9440*/  HMMA.16816.F32.BF16 R156, R36.reuse, R24, R156 ;  /* 0x00000018249c723c */ /* 0x040fec000004189c */
[C---:B------:R-:W-:Y:S06]  /*9450*/  HMMA.16816.F32.BF16 R152, R36.reuse, R26, R152 ;  /* 0x0000001a2498723c */ /* 0x040fec0000041898 */
[C---:B----4-:R-:W-:Y:S06]  /*9460*/  HMMA.16816.F32.BF16 R72, R36.reuse, R20, R72 ;  /* 0x000000142448723c */ /* 0x050fec0000041848 */
[C---:B------:R-:W-:Y:S06]  /*9470*/  HMMA.16816.F32.BF16 R76, R36.reuse, R22, R76 ;  /* 0x00000016244c723c */ /* 0x040fec000004184c */
[C---:B--2---:R-:W-:Y:S06]  /*9480*/  HMMA.16816.F32.BF16 R88, R36.reuse, R16, R88 ;  /* 0x000000102458723c */ /* 0x044fec0000041858 */
[C---:B------:R-:W-:Y:S06]  /*9490*/  HMMA.16816.F32.BF16 R92, R36.reuse, R18, R92 ;  /* 0x00000012245c723c */ /* 0x040fec000004185c */
[C---:B---3--:R-:W-:Y:S06]  /*94a0*/  HMMA.16816.F32.BF16 R100, R36.reuse, R12, R100 ;  /* 0x0000000c2464723c */ /* 0x048fec0000041864 */
        /* <DEDUP_REMOVED lines=19> */
[----:B------:R-:W-:Y:S01]  /*95e0*/  UIADD3 UR4, UR19, -0x3, URZ ;  /* 0xfffffffd13047890 */ /* 0x000fe2000fffe03f */
[----:B------:R-:W1:Y:S01]  /*95f0*/  @!P5 LDC.64 R14, c[0x0][0x220] ;  /* 0x00008800ff0edb82 */ /* 0x000e620000000a00 */
[----:B------:R-:W-:-:S04]  /*9600*/  DEPBAR.LE SB0, 0x0 ;  /* 0x000080000000791a */ /* 0x000fc80000000000 */
[----:B------:R-:W-:-:S03]  /*9610*/  USHF.R.S32.HI UR10, URZ, 0x1f, UR4 ;  /* 0x0000001f3f0a7899 */ /* 0x000fc60008011404 */
[----:B------:R-:W-:Y:S01]  /*9620*/  BAR.SYNC.DEFER_BLOCKING 0x0 ;  /* 0x0000000000007b1d */ /* 0x000fe20000010000 */
[----:B------:R-:W-:Y:S02]  /*9630*/  UIMAD.WIDE.U32 UR24, UR4, UR6, URZ ;  /* 0x00000006041872a5 */ /* 0x000fe4000f8e003f */
[----:B------:R-:W-:Y:S02]  /*9640*/  UIMAD UR10, UR10, UR6, URZ ;  /* 0x000000060a0a72a4 */ /* 0x000fe4000f8e023f */
[----:B------:R-:W-:-:S03]  /*9650*/  UISETP.GE.AND UP0, UPT, UR19, 0x4, UPT ;  /* 0x000000041300788c */ /* 0x000fc6000bf06270 */
[----:B------:R-:W2:Y:S01]  /*9660*/  @!P4 LDC.64 R12, c[0x0][0x220] ;  /* 0x00008800ff0ccb82 */ /* 0x000ea20000000a00 */
[----:B------:R-:W-:Y:S01]  /*9670*/  UIMAD UR10, UR4, UR7, UR10 ;  /* 0x00000007040a72a4 */ /* 0x000fe2000f8e020a */
[----:B------:R-:W-:Y:S01]  /*9680*/  IMAD.U32 R18, RZ, RZ, UR24 ;  /* 0x00000018ff127e24 */ /* 0x000fe2000f8e00ff */
[----:B------:R-:W-:Y:S01]  /*9690*/  UIADD3 UR24, UR19, -0x3, URZ ;  /* 0xfffffffd13187890 */ /* 0x000fe2000fffe03f */
[----:B------:R-:W-:Y:S01]  /*96a0*/  IMAD.U32 R19, RZ, RZ, UR25 ;  /* 0x00000019ff137e24 */ /* 0x000fe2000f8e00ff */
[----:B------:R-:W-:Y:S02]  /*96b0*/  UIADD3 UR10, UR25, UR10, URZ ;  /* 0x0000000a190a7290 */ /* 0x000fe4000fffe03f */
[----:B------:R-:W-:Y:S01]  /*96c0*/  LEA R17, P0, R18, R234, 0x6 ;  /* 0x000000ea12117211 */ /* 0x000fe200078030ff */
[----:B------:R-:W3:Y:S03]  /*96d0*/  @!P3 LDC.64 R10, c[0x0][0x220] ;  /* 0x00008800ff0abb82 */ /* 0x000ee60000000a00 */
[----:B------:R-:W-:-:S05]  /*96e0*/  IMAD.U32 R16, RZ, RZ, UR10 ;  /* 0x0000000aff107e24 */ /* 0x000fca000f8e00ff */
[----:B------:R-:W4:Y:S01]  /*96f0*/  @!P5 LDC.64 R8, c[0x0][0x220] ;  /* 0x00008800ff08db82 */ /* 0x000f220000000a00 */
[----:B------:R-:W-:Y:S01]  /*9700*/  LEA.HI.X R16, R18, R249, R16, 0x6, P0 ;  /* 0x000000f912107211 */ /* 0x000fe200000f3410 */
[----:B------:R-:W-:Y:S01]  /*9710*/  @P5 STS [R222+0x9000], RZ ;  /* 0x009000ffde005388 */ /* 0x000fe20000000800 */
[C---:B-1----:R-:W-:Y:S02]  /*9720*/  @!P5 LEA R18, P0, R17.reuse, R14, 0x1 ;  /* 0x0000000e1112d211 */ /* 0x042fe400078008ff */
[C---:B------:R-:W-:Y:S01]  /*9730*/  IADD3 R14, P6, R17.reuse, UR20, RZ ;  /* 0x00000014110e7c10 */ /* 0x040fe2000ffde0ff */
[----:B------:R-:W-:Y:S01]  /*9740*/  @P5 STS [R222+0x9004], RZ ;  /* 0x009004ffde005388 */ /* 0x000fe20000000800 */
[C-C-:B------:R-:W-:Y:S01]  /*9750*/  @!P5 LEA.HI.X R19, R17.reuse, R15, R16.reuse, 0x1, P0 ;  /* 0x0000000f1113d211 */ /* 0x140fe200000f0c10 */
[----:B------:R-:W1:Y:S01]  /*9760*/  @!P4 LDC.64 R6, c[0x0][0x220] ;  /* 0x00008800ff06cb82 */ /* 0x000e620000000a00 */
[C---:B--2---:R-:W-:Y:S01]  /*9770*/  @!P4 LEA R12, P1, R17.reuse, R12, 0x1 ;  /* 0x0000000c110cc211 */ /* 0x044fe200078208ff */
[----:B------:R-:W-:Y:S03]  /*9780*/  @P5 STS.64 [R222+0x9008], RZ ;  /* 0x009008ffde005388 */ /* 0x000fe60000000a00 */
[C-C-:B------:R-:W-:Y:S01]  /*9790*/  @!P4 LEA.HI.X R13, R17.reuse, R13, R16.reuse, 0x1, P1 ;  /* 0x0000000d110dc211 */ /* 0x140fe200008f0c10 */
[----:B------:R-:W-:Y:S01]  /*97a0*/  @!PT LDS RZ, [RZ] ;  /* 0x00000000fffff984 */ /* 0x000fe20000000800 */
[----:B------:R-:W-:Y:S01]  /*97b0*/  @!PT LDS RZ, [RZ] ;  /* 0x00000000fffff984 */ /* 0x000fe20000000800 */
[----:B------:R-:W-:Y:S01]  /*97c0*/  @!PT LDS RZ, [RZ] ;  /* 0x00000000fffff984 */ /* 0x000fe20000000800 */
[----:B------:R2:W-:Y:S02]  /*97d0*/  @!P5 LDGSTS.E.BYPASS.LTC128B.128 [R222+0x9000], desc[UR22][R18.64] ;  /* 0x0900000012dedfae */ /* 0x0005e4000b901d56 */
[----:B------:R-:W5:Y:S01]  /*97e0*/  @!P3 LDC.64 R4, c[0x0][0x220] ;  /* 0x00008800ff04bb82 */ /* 0x000f620000000a00 */
[C---:B---3--:R-:W-:Y:S01]  /*97f0*/  @!P3 LEA R10, P0, R17.reuse, R10, 0x1 ;  /* 0x0000000a110ab211 */ /* 0x048fe200078008ff */
[----:B------:R-:W-:Y:S03]  /*9800*/  @P4 STS.128 [R222+0xa000], RZ ;  /* 0x00a000ffde004388 */ /* 0x000fe60000000c00 */
[----:B------:R-:W-:Y:S01]  /*9810*/  @!P3 LEA.HI.X R11, R17, R11, R16, 0x1, P0 ;  /* 0x0000000b110bb211 */ /* 0x000fe200000f0c10 */
[----:B------:R-:W-:Y:S01]  /*9820*/  @!PT LDS RZ, [RZ] ;  /* 0x00000000fffff984 */ /* 0x000fe20000000800 */
[----:B------:R-:W-:Y:S01]  /*9830*/  @!PT LDS RZ, [RZ] ;  /* 0x00000000fffff984 */ /* 0x000fe20000000800 */
[----:B------:R-:W-:Y:S01]  /*9840*/  @!PT LDS RZ, [RZ] ;  /* 0x00000000fffff984 */ /* 0x000fe20000000800 */
[----:B------:R3:W-:Y:S01]  /*9850*/  @!P4 LDGSTS.E.BYPASS.LTC128B.128 [R222+0xa000], desc[UR22][R12.64+0x40] ;  /* 0x0a0000400cdecfae */ /* 0x0007e2000b901d56 */
[----:B------:R-:W-:-:S02]  /*9860*/  IADD3.X R16, R16, UR12, RZ, P6, !PT ;  /* 0x0000000c10107c10 */ /* 0x000fc4000b7fe4ff */
[C---:B----4-:R-:W-:Y:S01]  /*9870*/  @!P5 LEA R8, P2, R14.reuse, R8, 0x1 ;  /* 0x000000080e08d211 */ /* 0x050fe200078408ff */
[----:B------:R-:W-:Y:S03]  /*9880*/  @P3 STS.128 [R222+0xb000], RZ ;  /* 0x00b000ffde003388 */ /* 0x000fe60000000c00 */
[C---:B------:R-:W-:Y:S01]  /*9890*/  @!P5 LEA.HI.X R9, R14.reuse, R9, R16, 0x1, P2 ;  /* 0x000000090e09d211 */ /* 0x040fe200010f0c10 */
[----:B------:R-:W-:Y:S01]  /*98a0*/  @!PT LDS RZ, [RZ] ;  /* 0x00000000fffff984 */ /* 0x000fe20000000800 */
[----:B------:R-:W-:Y:S01]  /*98b0*/  @!PT LDS RZ, [RZ] ;  /* 0x00000000fffff984 */ /* 0x000fe20000000800 */
[----:B------:R-:W-:Y:S01]  /*98c0*/  @!PT LDS RZ, [RZ] ;  /* 0x00000000fffff984 */ /* 0x000fe20000000800 */
[----:B------:R-:W-:Y:S01]  /*98d0*/  @!P3 LDGSTS.E.BYPASS.LTC128B.128 [R222+0xb000], desc[UR22][R10.64+0x80] ;  /* 0x0b0000800adebfae */ /* 0x000fe2000b901d56 */
[----:B-1----:R-:W-:-:S03]  /*98e0*/  @!P4 LEA R6, P1, R14, R6, 0x1 ;  /* 0x000000060e06c211 */ /* 0x002fc600078208ff */
[----:B------:R-:W-:Y:S01]  /*98f0*/  @P5 STS.128 [R222+0x9800], RZ ;  /* 0x009800ffde005388 */ /* 0x000fe20000000c00 */
[----:B------:R-:W-:-:S03]  /*9900*/  @!P4 LEA.HI.X R7, R14, R7, R16, 0x1, P1 ;  /* 0x000000070e07c211 */ /* 0x000fc600008f0c10 */
[----:B------:R-:W-:Y:S01]  /*9910*/  @!PT LDS RZ, [RZ] ;  /* 0x00000000fffff984 */ /* 0x000fe20000000800 */
[----:B------:R-:W-:Y:S01]  /*9920*/  @!PT LDS RZ, [RZ] ;  /* 0x00000000fffff984 */ /* 0x000fe20000000800 */
[----:B------:R-:W-:Y:S01]  /*9930*/  @!PT LDS RZ, [RZ] ;  /* 0x00000000fffff984 */ /* 0x000fe20000000800 */
[----:B------:R1:W-:Y:S01]  /*9940*/  @!P5 LDGSTS.E.BYPASS.LTC128B.128 [R222+0x9800], desc[UR22][R8.64] ;  /* 0x0980000008dedfae */ /* 0x0003e2000b901d56 */
[----:B-----5:R-:W-:-:S03]  /*9950*/  @!P3 LEA R4, P0, R14, R4, 0x1 ;  /* 0x000000040e04b211 */ /* 0x020fc600078008ff */
[----:B------:R-:W-:Y:S01]  /*9960*/  @P4 STS.128 [R222+0xa800], RZ ;  /* 0x00a800ffde004388 */ /* 0x000fe20000000c00 */
[----:B------:R-:W-:-:S03]  /*9970*/  @!P3 LEA.HI.X R5, R14, R5, R16, 0x1, P0 ;  /* 0x000000050e05b211 */ /* 0x000fc600000f0c10 */
[----:B------:R-:W-:Y:S01]  /*9980*/  @!PT LDS RZ, [RZ] ;  /* 0x00000000fffff984 */ /* 0x000fe20000000800 */
[----:B------:R-:W-:Y:S01]  /*9990*/  @!PT LDS RZ, [RZ] ;  /* 0x00000000fffff984 */ /* 0x000fe20000000800 */
[----:B------:R-:W-:Y:S01]  /*99a0*/  @!PT LDS RZ, [RZ] ;  /* 0x00000000fffff984 */ /* 0x000fe20000000800 */
[----:B------:R-:W-:Y:S04]  /*99b0*/  @!P4 LDGSTS.E.BYPASS.LTC128B.128 [R222+0xa800], desc[UR22][R6.64+0x40] ;  /* 0x0a80004006decfae */ /* 0x000fe8000b901d56 */
[----:B------:R-:W-:Y:S04]  /*99c0*/  @P3 STS.128 [R222+0xb800], RZ ;  /* 0x00b800ffde003388 */ /* 0x000fe80000000c00 */
[----:B------:R-:W-:Y:S01]  /*99d0*/  @!PT LDS RZ, [RZ] ;  /* 0x00000000fffff984 */ /* 0x000fe20000000800 */
[----:B------:R-:W-:Y:S01]  /*99e0*/  @!PT LDS RZ, [RZ] ;  /* 0x00000000fffff984 */ /* 0x000fe20000000800 */
[----:B------:R-:W-:Y:S01]  /*99f0*/  @!PT LDS RZ, [RZ] ;  /* 0x00000000fffff984 */ /* 0x000fe20000000800 */
[----:B------:R4:W-:Y:S04]  /*9a00*/  @!P3 LDGSTS.E.BYPASS.LTC128B.128 [R222+0xb800], desc[UR22][R4.64+0x80] ;  /* 0x0b80008004debfae */ /* 0x0009e8000b901d56 */
[----:B------:R-:W-:Y:S04]  /*9a10*/  LDSM.16.M88.4 R56, [R217] ;  /* 0x00000000d938783b */ /* 0x000fe80000000200 */
[----:B------:R-:W5:Y:S04]  /*9a20*/  LDSM.16.M88.4 R180, [R216+0x6000] ;  /* 0x00600000d8b4783b */ /* 0x000f680000000200 */
[----:B------:R-:W2:Y:S04]  /*9a30*/  LDSM.16.M88.4 R60, [R217+0x1000] ;  /* 0x00100000d93c783b */ /* 0x000ea80000000200 */
[----:B------:R-:W3:Y:S04]  /*9a40*/  LDSM.16.M88.4 R172, [R216+0x6400] ;  /* 0x00640000d8ac783b */ /* 0x000ee80000000200 */
[----:B------:R-:W1:Y:S04]  /*9a50*/  LDSM.16.M88.4 R164, [R216+0x6800] ;  /* 0x00680000d8a4783b */ /* 0x000e680000000200 */
[----:B------:R-:W4:Y:S04]  /*9a60*/  LDSM.16.M88.4 R188, [R216+0x6c00] ;  /* 0x006c0000d8bc783b */ /* 0x000f280000000200 */
[----:B------:R-:W-:Y:S04]  /*9a70*/  LDSM.16.M88.4 R44, [R213+0x6000] ;  /* 0x00600000d52c783b */ /* 0x000fe80000000200 */
[----:B------:R-:W4:Y:S04]  /*9a80*/  LDSM.16.M88.4 R32, [R215] ;  /* 0x00000000d720783b */ /* 0x000f280000000200 */
[----:B------:R-:W4:Y:S04]  /*9a90*/  LDSM.16.M88.4 R48, [R215+0x1000] ;  /* 0x00100000d730783b */ /* 0x000f280000000200 */
[----:B------:R-:W4:Y:S04]  /*9aa0*/  LDSM.16.M88.4 R52, [R213+0x6c00] ;  /* 0x006c0000d534783b */ /* 0x000f280000000200 */
[----:B------:R-:W4:Y:S04]  /*9ab0*/  LDSM.16.M88.4 R36, [R213+0x6800] ;  /* 0x00680000d524783b */ /* 0x000f280000000200 */
[----:B------:R-:W4:Y:S01]  /*9ac0*/  LDSM.16.M88.4 R40, [R213+0x6400] ;  /* 0x00640000d528783b */ /* 0x000f220000000200 */
[-C--:B-----5:R-:W-:Y:S03]  /*9ad0*/  HMMA.16816.F32.BF16 R184, R56, R180.reuse, RZ ;  /* 0x000000b438b8723c */ /* 0x0a0fe600000418ff */
[----:B------:R-:W-:Y:S03]  /*9ae0*/  LDSM.16.M88.4 R200, [R216+0x7000] ;  /* 0x00700000d8c8783b */ /* 0x000fe60000000200 */
[C---:B--2---:R-:W-:Y:S01]  /*9af0*/  HMMA.16816.F32.BF16 R28, R60.reuse, R180, RZ ;  /* 0x000000b43c1c723c */ /* 0x044fe200000418ff */
[----:B------:R-:W2:Y:S04]  /*9b00*/  LDSM.16.M88.4 R208, [R217+0x2000] ;  /* 0x00200000d9d0783b */ /* 0x000ea80000000200 */
[----:B------:R-:W5:Y:S01]  /*9b10*/  LDSM.16.M88.4 R204, [R217+0x3000] ;  /* 0x00300000d9cc783b */ /* 0x000f620000000200 */
[-C--:B------:R-:W-:Y:S03]  /*9b20*/  HMMA.16816.F32.BF16 R24, R60, R182.reuse, RZ ;  /* 0x000000b63c18723c */ /* 0x080fe600000418ff */
[----:B------:R-:W-:Y:S03]  /*9b30*/  LDSM.16.M88.4 R192, [R216+0x7800] ;  /* 0x00780000d8c0783b */ /* 0x000fe60000000200 */
[----:B------:R-:W-:Y:S01]  /*9b40*/  HMMA.16816.F32.BF16 R180, R56, R182, RZ ;  /* 0x000000b638b4723c */ /* 0x000fe200000418ff */
[----:B------:R-:W-:Y:S04]  /*9b50*/  LDSM.16.M88.4 R196, [R216+0x7400] ;  /* 0x00740000d8c4783b */ /* 0x000fe80000000200 */
[----:B------:R-:W0:Y:S01]  /*9b60*/  LDGDEPBAR ;  /* 0x00000000000079af */ /* 0x000e220000000000 */
[C---:B---3--:R-:W-:Y:S06]  /*9b70*/  HMMA.16816.F32.BF16 R20, R60.reuse, R172, RZ ;  /* 0x000000ac3c14723c */ /* 0x048fec00000418ff */
[C---:B------:R-:W-:Y:S06]  /*9b80*/  HMMA.16816.F32.BF16 R16, R60.reuse, R174, RZ ;  /* 0x000000ae3c10723c */ /* 0x040fec00000418ff */
[C---:B-1----:R-:W-:Y:S06]  /*9b90*/  HMMA.16816.F32.BF16 R12, R60.reuse, R164, RZ ;  /* 0x000000a43c0c723c */ /* 0x042fec00000418ff */
[----:B------:R-:W-:Y:S06]  /*9ba0*/  HMMA.16816.F32.BF16 R8, R60, R166, RZ ;  /* 0x000000a63c08723c */ /* 0x000fec00000418ff */
[C---:B------:R-:W-:Y:S06]  /*9bb0*/  HMMA.16816.F32.BF16 R176, R56.reuse, R172, RZ ;  /* 0x000000ac38b0723c */ /* 0x040fec00000418ff */
[----:B------:R-:W-:Y:S06]  /*9bc0*/  HMMA.16816.F32.BF16 R168, R56, R164, RZ ;  /* 0x000000a438a8723c */ /* 0x000fec00000418ff */
[----:B----4-:R-:W-:Y:S06]  /*9bd0*/  HMMA.16816.F32.BF16 R4, R60, R188, RZ ;  /* 0x000000bc3c04723c */ /* 0x010fec00000418ff */
[C---:B------:R-:W-:Y:S06]  /*9be0*/  HMMA.16816.F32.BF16 R172, R56.reuse, R174, RZ ;  /* 0x000000ae38ac723c */ /* 0x040fec00000418ff */
[C---:B------:R-:W-:Y:S06]  /*9bf0*/  HMMA.16816.F32.BF16 R64, R56.reuse, R188, RZ ;  /* 0x000000bc3840723c */ /* 0x040fec00000418ff */
[----:B------:R-:W-:Y:S06]  /*9c00*/  HMMA.16816.F32.BF16 R164, R56, R166, RZ ;  /* 0x000000a638a4723c */ /* 0x000fec00000418ff */
        /* <DEDUP_REMOVED lines=11> */
[----:B------:R-:W-:Y:S06]  /*9cc0*/  HMMA.16816.F32.BF16 R60, R48, R54, R60 ;  /* 0x00000036303c723c */ /* 0x000fec000004183c */
[C---:B------:R-:W-:Y:S06]  /*9cd0*/  HMMA.16816.F32.BF16 R64, R32.reuse, R52, R64 ;  /* 0x000000342040723c */ /* 0x040fec0000041840 */
[C---:B------:R-:W-:Y:S06]  /*9ce0*/  HMMA.16816.F32.BF16 R168, R32.reuse, R36, R168 ;  /* 0x0000002420a8723c */ /* 0x040fec00000418a8 */
[C---:B------:R-:W-:Y:S01]  /*9cf0*/  HMMA.16816.F32.BF16 R164, R32.reuse, R38, R164 ;  /* 0x0000002620a4723c */ /* 0x040fe200000418a4 */
[----:B------:R-:W-:Y:S05]  /*9d00*/  LDSM.16.M88.4 R36, [R213+0x7800] ;  /* 0x00780000d524783b */ /* 0x000fea0000000200 */
[----:B------:R-:W-:Y:S01]  /*9d10*/  HMMA.16816.F32.BF16 R56, R32, R54, R56 ;  /* 0x000000362038723c */ /* 0x000fe20000041838 */
[----:B------:R-:W3:Y:S05]  /*9d20*/  LDSM.16.M88.4 R52, [R215+0x2000] ;  /* 0x00200000d734783b */ /* 0x000eea0000000200 */
[C---:B------:R-:W-:Y:S06]  /*9d30*/  HMMA.16816.F32.BF16 R20, R48.reuse, R40, R20 ;  /* 0x000000283014723c */ /* 0x040fec0000041814 */
[----:B------:R-:W-:Y:S01]  /*9d40*/  HMMA.16816.F32.BF16 R16, R48, R42, R16 ;  /* 0x0000002a3010723c */ /* 0x000fe20000041810 */
[----:B------:R-:W4:Y:S05]  /*9d50*/  LDSM.16.M88.4 R48, [R215+0x3000] ;  /* 0x00300000d730783b */ /* 0x000f2a0000000200 */
[C---:B------:R-:W-:Y:S06]  /*9d60*/  HMMA.16816.F32.BF16 R176, R32.reuse, R40, R176 ;  /* 0x0000002820b0723c */ /* 0x040fec00000418b0 */
[----:B------:R-:W-:Y:S01]  /*9d70*/  HMMA.16816.F32.BF16 R172, R32, R42, R172 ;  /* 0x0000002a20ac723c */ /* 0x000fe200000418ac */
[----:B------:R-:W4:Y:S04]  /*9d80*/  LDSM.16.M88.4 R40, [R213+0x7400] ;  /* 0x00740000d528783b */ /* 0x000f280000000200 */
[----:B------:R-:W-:Y:S01]  /*9d90*/  LDSM.16.M88.4 R32, [R213+0x7c00] ;  /* 0x007c0000d520783b */ /* 0x000fe20000000200 */
[-C--:B--2---:R-:W-:Y:S06]  /*9da0*/  HMMA.16816.F32.BF16 R184, R208, R200.reuse, R184 ;  /* 0x000000c8d0b8723c */ /* 0x084fec00000418b8 */
[C---:B-----5:R-:W-:Y:S06]  /*9db0*/  HMMA.16816.F32.BF16 R28, R204.reuse, R200, R28 ;  /* 0x000000c8cc1c723c */ /* 0x060fec000004181c */
[-C--:B------:R-:W-:Y:S06]  /*9dc0*/  HMMA.16816.F32.BF16 R24, R204, R202.reuse, R24 ;  /* 0x000000cacc18723c */ /* 0x080fec0000041818 */
[----:B------:R-:W-:Y:S01]  /*9dd0*/  HMMA.16816.F32.BF16 R180, R208, R202, R180 ;  /* 0x000000cad0b4723c */ /* 0x000fe200000418b4 */
[----:B------:R-:W-:Y:S05]  /*9de0*/  LDSM.16.M88.4 R200, [R215+0x4000] ;  /* 0x00400000d7c8783b */ /* 0x000fea0000000200 */
[C---:B-1----:R-:W-:Y:S06]  /*9df0*/  HMMA.16816.F32.BF16 R4, R204.reuse, R188, R4 ;  /* 0x000000bccc04723c */ /* 0x042fec0000041804 */
        /* <DEDUP_REMOVED lines=8> */
[----:B------:R-:W1:Y:S05]  /*9e80*/  LDSM.16.M88.4 R188, [R216+0x8000] ;  /* 0x00800000d8bc783b */ /* 0x000e6a0000000200 */
[C---:B------:R-:W-:Y:S06]  /*9e90*/  HMMA.16816.F32.BF16 R20, R204.reuse, R196, R20 ;  /* 0x000000c4cc14723c */ /* 0x040fec0000041814 */
[----:B------:R-:W-:Y:S06]  /*9ea0*/  HMMA.16816.F32.BF16 R16, R204, R198, R16 ;  /* 0x000000c6cc10723c */ /* 0x000fec0000041810 */
[C---:B------:R-:W-:Y:S06]  /*9eb0*/  HMMA.16816.F32.BF16 R176, R208.reuse, R196, R176 ;  /* 0x000000c4d0b0723c */ /* 0x040fec00000418b0 */
[----:B------:R-:W-:Y:S01]  /*9ec0*/  HMMA.16816.F32.BF16 R172, R208, R198, R172 ;  /* 0x000000c6d0ac723c */ /* 0x000fe200000418ac */
[----:B------:R-:W2:Y:S05]  /*9ed0*/  LDSM.16.M88.4 R196, [R217+0x5000] ;  /* 0x00500000d9c4783b */ /* 0x000eaa0000000200 */
[-C--:B---3--:R-:W-:Y:S06]  /*9ee0*/  HMMA.16816.F32.BF16 R184, R52, R44.reuse, R184 ;  /* 0x0000002c34b8723c */ /* 0x088fec00000418b8 */
[C---:B----4-:R-:W-:Y:S06]  /*9ef0*/  HMMA.16816.F32.BF16 R28, R48.reuse, R44, R28 ;  /* 0x0000002c301c723c */ /* 0x050fec000004181c */
[-C--:B------:R-:W-:Y:S06]  /*9f00*/  HMMA.16816.F32.BF16 R24, R48, R46.reuse, R24 ;  /* 0x0000002e3018723c */ /* 0x080fec0000041818 */
[C---:B------:R-:W-:Y:S01]  /*9f10*/  HMMA.16816.F32.BF16 R180, R52.reuse, R46, R180 ;  /* 0x0000002e34b4723c */ /* 0x040fe200000418b4 */
[----:B------:R-:W3:Y:S05]  /*9f20*/  LDSM.16.M88.4 R44, [R216+0x8400] ;  /* 0x00840000d82c783b */ /* 0x000eea0000000200 */
[-C--:B------:R-:W-:Y:S01]  /*9f30*/  HMMA.16816.F32.BF16 R204, R52, R36.reuse, R168 ;  /* 0x0000002434cc723c */ /* 0x080fe200000418a8 */
[----:B------:R-:W4:Y:S05]  /*9f40*/  LDSM.16.M88.4 R168, [R213+0x8000] ;  /* 0x00800000d5a8783b */ /* 0x000f2a0000000200 */
[C---:B------:R-:W-:Y:S06]  /*9f50*/  HMMA.16816.F32.BF16 R12, R48.reuse, R36, R12 ;  /* 0x00000024300c723c */ /* 0x040fec000004180c */
[-C--:B------:R-:W-:Y:S06]  /*9f60*/  HMMA.16816.F32.BF16 R8, R48, R38.reuse, R8 ;  /* 0x000000263008723c */ /* 0x080fec0000041808 */
[C---:B------:R-:W-:Y:S01]  /*9f70*/  HMMA.16816.F32.BF16 R164, R52.reuse, R38, R164 ;  /* 0x0000002634a4723c */ /* 0x040fe200000418a4 */
[----:B------:R-:W5:Y:S05]  /*9f80*/  LDSM.16.M88.4 R36, [R215+0x5000] ;  /* 0x00500000d724783b */ /* 0x000f6a0000000200 */
[----:B------:R-:W-:Y:S06]  /*9f90*/  HMMA.16816.F32.BF16 R176, R52, R40, R176 ;  /* 0x0000002834b0723c */ /* 0x000fec00000418b0 */
[----:B-1----:R-:W-:Y:S06]  /*9fa0*/  HMMA.16816.F32.BF16 R184, R192, R188, R184 ;  /* 0x000000bcc0b8723c */ /* 0x002fec00000418b8 */
[C---:B------:R-:W-:Y:S06]  /*9fb0*/  HMMA.16816.F32.BF16 R20, R48.reuse, R40, R20 ;  /* 0x000000283014723c */ /* 0x040fec0000041814 */
[C---:B------:R-:W-:Y:S06]  /*9fc0*/  HMMA.16816.F32.BF16 R4, R48.reuse, R32, R4 ;  /* 0x000000203004723c */ /* 0x040fec0000041804 */
[----:B------:R-:W-:Y:S06]  /*9fd0*/  HMMA.16816.F32.BF16 R60, R48, R34, R60 ;  /* 0x00000022303c723c */ /* 0x000fec000004183c */
[C---:B------:R-:W-:Y:S06]  /*9fe0*/  HMMA.16816.F32.BF16 R64, R52.reuse, R32, R64 ;  /* 0x000000203440723c */ /* 0x040fec0000041840 */
[----:B------:R-:W-:Y:S01]  /*9ff0*/  HMMA.16816.F32.BF16 R56, R52, R34, R56 ;  /* 0x000000223438723c */ /* 0x000fe20000041838 */
[----:B------:R-:W1:Y:S05]  /*a000*/  LDSM.16.M88.4 R32, [R213+0x8400] ;  /* 0x00840000d520783b */ /* 0x000e6a0000000200 */
[----:B--2---:R-:W-:Y:S06]  /*a010*/  HMMA.16816.F32.BF16 R28, R196, R188, R28 ;  /* 0x000000bcc41c723c */ /* 0x004fec000004181c */
[----:B------:R-:W-:Y:S01]  /*a020*/  HMMA.16816.F32.BF16 R16, R48, R42, R16 ;  /* 0x0000002a3010723c */ /* 0x000fe20000041810 */
[----:B------:R-:W2:Y:S05]  /*a030*/  LDSM.16.M88.4 R48, [R216+0x8800] ;  /* 0x00880000d830783b */ /* 0x000eaa0000000200 */
[-C--:B------:R-:W-:Y:S06]  /*a040*/  HMMA.16816.F32.BF16 R24, R196, R190.reuse, R24 ;  /* 0x000000bec418723c */ /* 0x080fec0000041818 */
[C---:B------:R-:W-:Y:S06]  /*a050*/  HMMA.16816.F32.BF16 R180, R192.reuse, R190, R180 ;  /* 0x000000bec0b4723c */ /* 0x040fec00000418b4 */
[----:B---3--:R-:W-:Y:S06]  /*a060*/  HMMA.16816.F32.BF16 R176, R192, R44, R176 ;  /* 0x0000002cc0b0723c */ /* 0x008fec00000418b0 */
[----:B------:R-:W-:Y:S01]  /*a070*/  HMMA.16816.F32.BF16 R172, R52, R42, R172 ;  /* 0x0000002a34ac723c */ /* 0x000fe200000418ac */
[----:B------:R-:W3:Y:S05]  /*a080*/  LDSM.16.M88.4 R40, [R216+0x8c00] ;  /* 0x008c0000d828783b */ /* 0x000eea0000000200 */
[----:B----4-:R-:W-:Y:S01]  /*a090*/  HMMA.16816.F32.BF16 R184, R200, R168, R184 ;  /* 0x000000a8c8b8723c */ /* 0x010fe200000418b8 */
[----:B------:R-:W-:-:S04]  /*a0a0*/  IMAD.U32 R54, RZ, RZ, UR24 ;  /* 0x00000018ff367e24 */ /* 0x000fc8000f8e00ff */
[----:B------:R-:W-:Y:S01]  /*a0b0*/  IMAD R54, R54, 0x40, R221 ;  /* 0x0000004036367824 */ /* 0x000fe200078e02dd */
[----:B------:R-:W-:Y:S04]  /*a0c0*/  HMMA.16816.F32.BF16 R20, R196, R44, R20 ;  /* 0x0000002cc414723c */ /* 0x000fe80000041814 */
[C---:B------:R-:W-:Y:S02]  /*a0d0*/  ISETP.GE.AND P0, PT, R54.reuse, R220, PT ;  /* 0x000000dc3600720c */ /* 0x040fe40003f06270 */
[----:B-----5:R-:W-:Y:S01]  /*a0e0*/  HMMA.16816.F32.BF16 R28, R36, R168, R28 ;  /* 0x000000a8241c723c */ /* 0x020fe2000004181c */
[C---:B------:R-:W-:Y:S01]  /*a0f0*/  VIADD R44, R54.reuse, 0x1 ;  /* 0x00000001362c7836 */ /* 0x040fe20000000000 */
[----:B------:R-:W-:-:S04]  /*a100*/  ISETP.GE.AND P6, PT, R54, R219, PT ;  /* 0x000000db3600720c */ /* 0x000fc80003fc6270 */
[----:B------:R-:W-:Y:S01]  /*a110*/  HMMA.16816.F32.BF16 R24, R36, R170, R24 ;  /* 0x000000aa2418723c */ /* 0x000fe20000041818 */
[----:B------:R-:W-:Y:S01]  /*a120*/  ISETP.GE.AND P1, PT, R44, R220, PT ;  /* 0x000000dc2c00720c */ /* 0x000fe20003f26270 */
[----:B------:R-:W-:Y:S01]  /*a130*/  VIADD R168, R54, 0x19 ;  /* 0x0000001936a87836 */ /* 0x000fe20000000000 */
[----:B------:R-:W-:-:S03]  /*a140*/  ISETP.GE.AND P2, PT, R44, R219, PT ;  /* 0x000000db2c00720c */ /* 0x000fc60003f46270 */
[C---:B------:R-:W-:Y:S01]  /*a150*/  HMMA.16816.F32.BF16 R180, R200.reuse, R170, R180 ;  /* 0x000000aac8b4723c */ /* 0x040fe200000418b4 */
[----:B------:R-:W-:Y:S02]  /*a160*/  FSEL R53, R184, -INF , !P0 ;  /* 0xff800000b8357808 */ /* 0x000fe40004000000 */
[----:B------:R-:W-:Y:S02]  /*a170*/  FSEL R52, R185, -INF , !P1 ;  /* 0xff800000b9347808 */ /* 0x000fe40004800000 */
[C---:B------:R-:W-:Y:S01]  /*a180*/  ISETP.GE.AND P0, PT, R44.reuse, R218, PT ;  /* 0x000000da2c00720c */ /* 0x040fe20003f06270 */
[----:B-1----:R-:W-:Y:S01]  /*a190*/  HMMA.16816.F32.BF16 R176, R200, R32, R176 ;  /* 0x00000020c8b0723c */ /* 0x002fe200000418b0 */
[----:B------:R-:W-:-:S05]  /*a1a0*/  ISETP.GE.AND P1, PT, R44, R3, PT ;  /* 0x000000032c00720c */ /* 0x000fca0003f26270 */
[----:B--2---:R-:W-:Y:S01]  /*a1b0*/  HMMA.16816.F32.BF16 R164, R192, R50, R164 ;  /* 0x00000032c0a4723c */ /* 0x004fe200000418a4 */
[----:B------:R-:W-:-:S05]  /*a1c0*/  FSEL R31, R31, -INF , !P1 ;  /* 0xff8000001f1f7808 */ /* 0x000fca0004800000 */
[----:B------:R-:W-:Y:S06]  /*a1d0*/  HMMA.16816.F32.BF16 R8, R196, R50, R8 ;  /* 0x00000032c408723c */ /* 0x000fec0000041808 */
[-C--:B------:R-:W-:Y:S01]  /*a1e0*/  HMMA.16816.F32.BF16 R172, R192, R46.reuse, R172 ;  /* 0x0000002ec0ac723c */ /* 0x080fe200000418ac */
[----:B------:R-:W-:Y:S02]  /*a1f0*/  FSEL R50, R187, -INF , !P2 ;  /* 0xff800000bb327808 */ /* 0x000fe40005000000 */
[----:B------:R-:W-:Y:S02]  /*a200*/  ISETP.GE.AND P2, PT, R54, R218, PT ;  /* 0x000000da3600720c */ /* 0x000fe40003f46270 */
[----:B------:R-:W-:Y:S01]  /*a210*/  FSEL R51, R186, -INF , !P6 ;  /* 0xff800000ba337808 */ /* 0x000fe20007000000 */
[----:B------:R-:W-:Y:S01]  /*a220*/  HMMA.16816.F32.BF16 R16, R196, R46, R16 ;  /* 0x0000002ec410723c */ /* 0x000fe20000041810 */
[----:B------:R-:W1:Y:S05]  /*a230*/  LDSM.16.M88.4 R44, [R213+0x8800] ;  /* 0x00880000d52c783b */ /* 0x000e6a0000000200 */
[----:B------:R-:W-:Y:S06]  /*a240*/  HMMA.16816.F32.BF16 R20, R36, R32, R20 ;  /* 0x000000202414723c */ /* 0x000fec0000041814 */
[----:B------:R-:W-:Y:S01]  /*a250*/  HMMA.16816.F32.BF16 R204, R192, R48, R204 ;  /* 0x00000030c0cc723c */ /* 0x000fe200000418cc */
[----:B------:R-:W-:-:S02]  /*a260*/  VIADD R32, R54, 0x9 ;  /* 0x0000000936207836 */ /* 0x000fc40000000000 */
[----:B------:R-:W-:-:S03]  /*a270*/  VIADD R33, R54, 0x8 ;  /* 0x0000000836217836 */ /* 0x000fc60000000000 */
[----:B------:R-:W-:Y:S01]  /*a280*/  HMMA.16816.F32.BF16 R12, R196, R48, R12 ;  /* 0x00000030c40c723c */ /* 0x000fe2000004180c */
[----:B------:R-:W-:Y:S02]  /*a290*/  ISETP.GE.AND P1, PT, R32, R3, PT ;  /* 0x000000032000720c */ /* 0x000fe40003f26270 */
[----:B------:R-:W-:-:S03]  /*a2a0*/  ISETP.GE.AND P6, PT, R33, R218, PT ;  /* 0x000000da2100720c */ /* 0x000fc60003fc6270 */
[C---:B---3--:R-:W-:Y:S01]  /*a2b0*/  HMMA.16816.F32.BF16 R64, R192.reuse, R40, R64 ;  /* 0x00000028c040723c */ /* 0x048fe20000041840 */
[----:B------:R-:W-:Y:S02]  /*a2c0*/  FSEL R49, R28, -INF , !P2 ;  /* 0xff8000001c317808 */ /* 0x000fe40005000000 */
[----:B------:R-:W-:Y:S02]  /*a2d0*/  FSEL R48, R29, -INF , !P0 ;  /* 0xff8000001d307808 */ /* 0x000fe40004000000 */
[----:B------:R-:W-:Y:S01]  /*a2e0*/  ISETP.GE.AND P2, PT, R32, R218, PT ;  /* 0x000000da2000720c */ /* 0x000fe20003f46270 */
[----:B------:R-:W-:Y:S01]  /*a2f0*/  HMMA.16816.F32.BF16 R56, R192, R42, R56 ;  /* 0x0000002ac038723c */ /* 0x000fe20000041838 */
[CC--:B------:R-:W-:Y:S02]  /*a300*/  ISETP.GE.AND P0, PT, R54.reuse, R3.reuse, PT ;  /* 0x000000033600720c */ /* 0x0c0fe40003f06270 */
[----:B------:R-:W-:Y:S01]  /*a310*/  FSEL R28, R25, -INF , !P2 ;  /* 0xff800000191c7808 */ /* 0x000fe20005000000 */
[----:B------:R-:W-:Y:S01]  /*a320*/  VIADD R25, R54, 0x10 ;  /* 0x0000001036197836 */ /* 0x000fe20000000000 */
[----:B------:R-:W-:Y:S01]  /*a330*/  FSEL R30, R30, -INF , !P0 ;  /* 0xff8000001e1e7808 */ /* 0x000fe20004000000 */
[----:B------:R-:W-:Y:S01]  /*a340*/  HMMA.16816.F32.BF16 R4, R196, R40, R4 ;  /* 0x00000028c404723c */ /* 0x000fe20000041804 */
[----:B------:R-:W-:-:S02]  /*a350*/  ISETP.GE.AND P0, PT, R33, R3, PT ;  /* 0x000000032100720c */ /* 0x000fc40003f06270 */
[----:B------:R-:W-:Y:S01]  /*a360*/  FSEL R29, R24, -INF , !P6 ;  /* 0xff800000181d7808 */ /* 0x000fe20007000000 */
[----:B------:R-:W-:Y:S01]  /*a370*/  VIADD R24, R54, 0x11 ;  /* 0x0000001136187836 */ /* 0x000fe20000000000 */
[----:B------:R-:W-:Y:S01]  /*a380*/  FSEL R191, R26, -INF , !P0 ;  /* 0xff8000001abf7808 */ /* 0x000fe20004000000 */
[-C--:B------:R-:W-:Y:S01]  /*a390*/  HMMA.16816.F32.BF16 R16, R36, R34.reuse, R16 ;  /* 0x000000222410723c */ /* 0x080fe20000041810 */
[----:B------:R-:W-:Y:S02]  /*a3a0*/  FSEL R193, R27, -INF , !P1 ;  /* 0xff8000001bc17808 */ /* 0x000fe40004800000 */
[C---:B------:R-:W-:Y:S02]  /*a3b0*/  ISETP.GE.AND P6, PT, R33.reuse, R220, PT ;  /* 0x000000dc2100720c */ /* 0x040fe40003fc6270 */
[-C--:B------:R-:W-:Y:S01]  /*a3c0*/  ISETP.GE.AND P2, PT, R33, R219.reuse, PT ;  /* 0x000000db2100720c */ /* 0x080fe20003f46270 */
[----:B------:R-:W-:Y:S01]  /*a3d0*/  HMMA.16816.F32.BF16 R172, R200, R34, R172 ;  /* 0x00000022c8ac723c */ /* 0x000fe200000418ac */
[----:B------:R-:W-:-:S02]  /*a3e0*/  ISETP.GE.AND P0, PT, R32, R219, PT ;  /* 0x000000db2000720c */ /* 0x000fc40003f06270 */
[-C--:B------:R-:W-:Y:S02]  /*a3f0*/  ISETP.GE.AND P1, PT, R25, R220.reuse, PT ;  /* 0x000000dc1900720c */ /* 0x080fe40003f26270 */
[----:B------:R-:W-:Y:S01]  /*a400*/  FSEL R55, R180, -INF , !P6 ;  /* 0xff800000b4377808 */ /* 0x000fe20007000000 */
[-C--:B-1----:R-:W-:Y:S01]  /*a410*/  HMMA.16816.F32.BF16 R204, R200, R44.reuse, R204 ;  /* 0x0000002cc8cc723c */ /* 0x082fe200000418cc */
[----:B------:R-:W-:Y:S02]  /*a420*/  FSEL R188, R182, -INF , !P2 ;  /* 0xff800000b6bc7808 */ /* 0x000fe40005000000 */
[----:B------:R-:W-:Y:S02]  /*a430*/  FSEL R184, R183, -INF , !P0 ;  /* 0xff800000b7b87808 */ /* 0x000fe40004000000 */
        /* <DEDUP_REMOVED lines=8> */
[----:B------:R-:W-:Y:S02]  /*a4c0*/  FSEL R181, R181, -INF , !P6 ;  /* 0xff800000b5b57808 */ /* 0x000fe40007000000 */
[----:B------:R-:W-:Y:S01]  /*a4d0*/  FSEL R195, R177, -INF , !P0 ;  /* 0xff800000b1c37808 */ /* 0x000fe20004000000 */
[----:B------:R-:W-:Y:S01]  /*a4e0*/  HMMA.16816.F32.BF16 R60, R196, R42, R60 ;  /* 0x0000002ac43c723c */ /* 0x000fe2000004183c */
[----:B------:R-:W-:Y:S02]  /*a4f0*/  FSEL R41, R178, -INF , !P2 ;  /* 0xff800000b2297808 */ /* 0x000fe40005000000 */
[----:B------:R-:W-:-:S02]  /*a500*/  FSEL R40, R179, -INF , !P1 ;  /* 0xff800000b3287808 */ /* 0x000fc40004800000 */
[CC--:B------:R-:W-:Y:S01]  /*a510*/  ISETP.GE.AND P6, PT, R25.reuse, R218.reuse, PT ;  /* 0x000000da1900720c */ /* 0x0c0fe20003fc6270 */
[----:B------:R-:W-:Y:S01]  /*a520*/  HMMA.16816.F32.BF16 R164, R200, R46, R164 ;  /* 0x0000002ec8a4723c */ /* 0x000fe200000418a4 */
[-C--:B------:R-:W-:Y:S02]  /*a530*/  ISETP.GE.AND P0, PT, R25, R3.reuse, PT ;  /* 0x000000031900720c */ /* 0x080fe40003f06270 */
[C---:B------:R-:W-:Y:S02]  /*a540*/  ISETP.GE.AND P2, PT, R24.reuse, R218, PT ;  /* 0x000000da1800720c */ /* 0x040fe40003f46270 */
[----:B------:R-:W-:Y:S02]  /*a550*/  ISETP.GE.AND P1, PT, R24, R3, PT ;  /* 0x000000031800720c */ /* 0x000fe40003f26270 */
[----:B------:R-:W1:Y:S01]  /*a560*/  LDSM.16.M88.4 R24, [R213+0x8c00] ;  /* 0x008c0000d518783b */ /* 0x000e620000000200 */
[----:B------:R-:W-:Y:S01]  /*a570*/  FSEL R170, R20, -INF , !P6 ;  /* 0xff80000014aa7808 */ /* 0x000fe20007000000 */
[----:B------:R-:W-:-:S04]  /*a580*/  DEPBAR.LE SB0, 0x0 ;  /* 0x000080000000791a */ /* 0x000fc80000000000 */
[----:B------:R-:W-:Y:S02]  /*a590*/  FSEL R169, R21, -INF , !P2 ;  /* 0xff80000015a97808 */ /* 0x000fe40005000000 */
[-C--:B------:R-:W-:Y:S02]  /*a5a0*/  ISETP.GE.AND P6, PT, R32, R218.reuse, PT ;  /* 0x000000da2000720c */ /* 0x080fe40003fc6270 */
[----:B------:R-:W-:Y:S02]  /*a5b0*/  ISETP.GE.AND P2, PT, R168, R218, PT ;  /* 0x000000daa800720c */ /* 0x000fe40003f46270 */
[----:B------:R-:W-:Y:S02]  /*a5c0*/  FSEL R34, R22, -INF , !P0 ;  /* 0xff80000016227808 */ /* 0x000fe40004000000 */
[----:B------:R-:W-:Y:S02]  /*a5d0*/  ISETP.GE.AND P0, PT, R32, R3, PT ;  /* 0x000000032000720c */ /* 0x000fe40003f06270 */
[----:B------:R-:W-:-:S02]  /*a5e0*/  FSEL R179, R16, -INF , !P6 ;  /* 0xff80000010b37808 */ /* 0x000fc40007000000 */
[----:B------:R-:W-:Y:S01]  /*a5f0*/  FSEL R35, R17, -INF , !P2 ;  /* 0xff80000011237808 */ /* 0x000fe20005000000 */
[----:B------:R-:W-:Y:S01]  /*a600*/  VIADD R17, R54, 0x21 ;  /* 0x0000002136117836 */ /* 0x000fe20000000000 */
[----:B------:R-:W-:Y:S01]  /*a610*/  BAR.SYNC.DEFER_BLOCKING 0x0 ;  /* 0x0000000000007b1d */ /* 0x000fe20000010000 */
[C---:B------:R-:W-:Y:S02]  /*a620*/  ISETP.GE.AND P6, PT, R32.reuse, R220, PT ;  /* 0x000000dc2000720c */ /* 0x040fe40003fc6270 */
[----:B------:R-:W-:Y:S02]  /*a630*/  ISETP.GE.AND P2, PT, R32, R219, PT ;  /* 0x000000db2000720c */ /* 0x000fe40003f46270 */
[----:B------:R-:W-:Y:S02]  /*a640*/  FSEL R33, R23, -INF , !P1 ;  /* 0xff80000017217808 */ /* 0x000fe40004800000 */
[----:B------:R-:W-:Y:S01]  /*a650*/  FSEL R32, R18, -INF , !P0 ;  /* 0xff80000012207808 */ /* 0x000fe20004000000 */
[----:B------:R-:W-:Y:S01]  /*a660*/  VIADD R18, R54, 0x20 ;  /* 0x0000002036127836 */ /* 0x000fe20000000000 */
[----:B------:R-:W-:-:S02]  /*a670*/  ISETP.GE.AND P1, PT, R168, R3, PT ;  /* 0x00000003a800720c */ /* 0x000fc40003f26270 */
[----:B------:R-:W-:Y:S02]  /*a680*/  ISETP.GE.AND P0, PT, R168, R219, PT ;  /* 0x000000dba800720c */ /* 0x000fe40003f06270 */
[----:B------:R-:W-:Y:S02]  /*a690*/  FSEL R194, R19, -INF , !P1 ;  /* 0xff80000013c27808 */ /* 0x000fe40004800000 */
[----:B------:R-:W-:Y:S02]  /*a6a0*/  ISETP.GE.AND P1, PT, R18, R220, PT ;  /* 0x000000dc1200720c */ /* 0x000fe40003f26270 */
[----:B------:R-:W-:Y:S02]  /*a6b0*/  FSEL R172, R172, -INF , !P6 ;  /* 0xff800000acac7808 */ /* 0x000fe40007000000 */
[----:B------:R-:W-:Y:S01]  /*a6c0*/  FSEL R230, R174, -INF , !P2 ;  /* 0xff800000aee67808 */ /* 0x000fe20005000000 */
[----:B-1----:R-:W-:Y:S01]  /*a6d0*/  HMMA.16816.F32.BF16 R64, R200, R24, R64 ;  /* 0x00000018c840723c */ /* 0x002fe20000041840 */
[----:B------:R-:W-:-:S02]  /*a6e0*/  FSEL R229, R175, -INF , !P0 ;  /* 0xff800000afe57808 */ /* 0x000fc40004000000 */
[----:B------:R-:W-:Y:S02]  /*a6f0*/  FSEL R204, R204, -INF , !P1 ;  /* 0xff800000cccc7808 */ /* 0x000fe40004800000 */
[-C--:B------:R-:W-:Y:S01]  /*a700*/  ISETP.GE.AND P6, PT, R168, R220.reuse, PT ;  /* 0x000000dca800720c */ /* 0x080fe20003fc6270 */
[----:B------:R-:W-:Y:S01]  /*a710*/  HMMA.16816.F32.BF16 R4, R36, R24, R4 ;  /* 0x000000182404723c */ /* 0x000fe20000041804 */
[-C--:B------:R-:W-:Y:S02]  /*a720*/  ISETP.GE.AND P2, PT, R18, R219.reuse, PT ;  /* 0x000000db1200720c */ /* 0x080fe40003f46270 */
[C---:B------:R-:W-:Y:S02]  /*a730*/  ISETP.GE.AND P0, PT, R17.reuse, R220, PT ;  /* 0x000000dc1100720c */ /* 0x040fe40003f06270 */
[----:B------:R-:W-:Y:S01]  /*a740*/  ISETP.GE.AND P1, PT, R17, R219, PT ;  /* 0x000000db1100720c */ /* 0x000fe20003f26270 */
[----:B------:R-:W-:Y:S01]  /*a750*/  HMMA.16816.F32.BF16 R56, R200, R26, R56 ;  /* 0x0000001ac838723c */ /* 0x000fe20000041838 */
[----:B------:R-:W-:-:S02]  /*a760*/  FSEL R16, R173, -INF , !P6 ;  /* 0xff800000ad107808 */ /* 0x000fc40007000000 */
[----:B------:R-:W-:Y:S02]  /*a770*/  FSEL R205, R205, -INF , !P0 ;  /* 0xff800000cdcd7808 */ /* 0x000fe40004000000 */
[----:B------:R-:W-:Y:S01]  /*a780*/  FSEL R177, R206, -INF , !P2 ;  /* 0xff800000ceb17808 */ /* 0x000fe20005000000 */
[----:B------:R-:W-:Y:S01]  /*a790*/  HMMA.16816.F32.BF16 R60, R36, R26, R60 ;  /* 0x0000001a243c723c */ /* 0x000fe2000004183c */
[----:B------:R-:W-:Y:S02]  /*a7a0*/  FSEL R174, R207, -INF , !P1 ;  /* 0xff800000cfae7808 */ /* 0x000fe40004800000 */
[CC--:B------:R-:W-:Y:S02]  /*a7b0*/  ISETP.GE.AND P6, PT, R18.reuse, R218.reuse, PT ;  /* 0x000000da1200720c */ /* 0x0c0fe40003fc6270 */
[----:B------:R-:W-:Y:S01]  /*a7c0*/  ISETP.GE.AND P0, PT, R18, R3, PT ;  /* 0x000000031200720c */ /* 0x000fe20003f06270 */
[----:B------:R-:W-:Y:S01]  /*a7d0*/  VIADD R18, R54, 0x28 ;  /* 0x0000002836127836 */ /* 0x000fe20000000000 */
[----:B------:R-:W-:-:S02]  /*a7e0*/  ISETP.GE.AND P2, PT, R17, R218, PT ;  /* 0x000000da1100720c */ /* 0x000fc40003f46270 */
[-C--:B------:R-:W-:Y:S01]  /*a7f0*/  ISETP.GE.AND P1, PT, R17, R3.reuse, PT ;  /* 0x000000031100720c */ /* 0x080fe20003f26270 */
[----:B------:R-:W-:Y:S01]  /*a800*/  VIADD R17, R54, 0x29 ;  /* 0x0000002936117836 */ /* 0x000fe20000000000 */
[----:B------:R-:W-:Y:S02]  /*a810*/  FSEL R209, R13, -INF , !P2 ;  /* 0xff8000000dd17808 */ /* 0x000fe40005000000 */
[----:B------:R-:W-:Y:S02]  /*a820*/  FSEL R208, R14, -INF , !P0 ;  /* 0xff8000000ed07808 */ /* 0x000fe40004000000 */
[----:B------:R-:W-:Y:S02]  /*a830*/  ISETP.GE.AND P2, PT, R17, R218, PT ;  /* 0x000000da1100720c */ /* 0x000fe40003f46270 */
[----:B------:R-:W-:Y:S02]  /*a840*/  ISETP.GE.AND P0, PT, R18, R3, PT ;  /* 0x000000031200720c */ /* 0x000fe40003f06270 */
[----:B------:R-:W-:Y:S01]  /*a850*/  FSEL R210, R9, -INF , !P2 ;  /* 0xff80000009d27808 */ /* 0x000fe20005000000 */
[----:B------:R-:W-:Y:S01]  /*a860*/  VIADD R9, R54, 0x31 ;  /* 0x0000003136097836 */ /* 0x000fe20000000000 */
[----:B------:R-:W-:Y:S01]  /*a870*/  FSEL R202, R10, -INF , !P0 ;  /* 0xff8000000aca7808 */ /* 0x000fe20004000000 */
[----:B------:R-:W-:Y:S01]  /*a880*/  VIADD R10, R54, 0x30 ;  /* 0x00000030360a7836 */ /* 0x000fe20000000000 */
[----:B------:R-:W-:-:S02]  /*a890*/  ISETP.GE.AND P0, PT, R17, R219, PT ;  /* 0x000000db1100720c */ /* 0x000fc40003f06270 */
[----:B------:R-:W-:Y:S02]  /*a8a0*/  FSEL R211, R12, -INF , !P6 ;  /* 0xff8000000cd37808 */ /* 0x000fe40007000000 */
[----:B------:R-:W-:Y:S02]  /*a8b0*/  ISETP.GE.AND P6, PT, R18, R218, PT ;  /* 0x000000da1200720c */ /* 0x000fe40003fc6270 */
[----:B------:R-:W-:Y:S02]  /*a8c0*/  FSEL R187, R167, -INF , !P0 ;  /* 0xff800000a7bb7808 */ /* 0x000fe40004000000 */
[-C--:B------:R-:W-:Y:S02]  /*a8d0*/  ISETP.GE.AND P0, PT, R9, R220.reuse, PT ;  /* 0x000000dc0900720c */ /* 0x080fe40003f06270 */
[----:B------:R-:W-:Y:S01]  /*a8e0*/  FSEL R221, R8, -INF , !P6 ;  /* 0xff80000008dd7808 */ /* 0x000fe20007000000 */
[----:B------:R-:W-:Y:S01]  /*a8f0*/  VIADD R8, R54, 0x38 ;  /* 0x0000003836087836 */ /* 0x000fe20000000000 */
[----:B------:R-:W-:Y:S01]  /*a900*/  ISETP.GE.AND P6, PT, R18, R220, PT ;  /* 0x000000dc1200720c */ /* 0x000fe20003fc6270 */
[----:B------:R-:W-:Y:S01]  /*a910*/  VIADD R54, R54, 0x39 ;  /* 0x0000003936367836 */ /* 0x000fe20000000000 */
[----:B------:R-:W-:-:S02]  /*a920*/  FSEL R196, R65, -INF , !P0 ;  /* 0xff80000041c47808 */ /* 0x000fc40004000000 */
[-C--:B------:R-:W-:Y:S02]  /*a930*/  ISETP.GE.AND P0, PT, R9, R219.reuse, PT ;  /* 0x000000db0900720c */ /* 0x080fe40003f06270 */
[----:B------:R-:W-:Y:S02]  /*a940*/  FSEL R197, R164, -INF , !P6 ;  /* 0xff800000a4c57808 */ /* 0x000fe40007000000 */
[----:B------:R-:W-:Y:S02]  /*a950*/  FSEL R164, R67, -INF , !P0 ;  /* 0xff80000043a47808 */ /* 0x000fe40004000000 */
[----:B------:R-:W-:Y:S02]  /*a960*/  ISETP.GE.AND P0, PT, R9, R218, PT ;  /* 0x000000da0900720c */ /* 0x000fe40003f06270 */
[----:B------:R-:W-:Y:S02]  /*a970*/  ISETP.GE.AND P2, PT, R18, R219, PT ;  /* 0x000000db1200720c */ /* 0x000fe40003f46270 */
[----:B------:R-:W-:-:S02]  /*a980*/  FSEL R182, R5, -INF , !P0 ;  /* 0xff80000005b67808 */ /* 0x000fc40004000000 */
[----:B------:R-:W-:Y:S02]  /*a990*/  ISETP.GE.AND P0, PT, R54, R218, PT ;  /* 0x000000da3600720c */ /* 0x000fe40003f06270 */
[----:B------:R-:W-:Y:S02]  /*a9a0*/  ISETP.GE.AND P6, PT, R17, R220, PT ;  /* 0x000000dc1100720c */ /* 0x000fe40003fc6270 */
[----:B------:R-:W-:Y:S02]  /*a9b0*/  FSEL R178, R61, -INF , !P0 ;  /* 0xff8000003db27808 */ /* 0x000fe40004000000 */
[----:B------:R-:W-:Y:S02]  /*a9c0*/  FSEL R203, R15, -INF , !P1 ;  /* 0xff8000000fcb7808 */ /* 0x000fe40004800000 */
[----:B------:R-:W-:Y:S02]  /*a9d0*/  FSEL R201, R165, -INF , !P6 ;  /* 0xff800000a5c97808 */ /* 0x000fe40007000000 */
[----:B------:R-:W-:-:S02]  /*a9e0*/  FSEL R189, R166, -INF , !P2 ;  /* 0xff800000a6bd7808 */ /* 0x000fc40005000000 */
[-C--:B------:R-:W-:Y:S02]  /*a9f0*/  ISETP.GE.AND P0, PT, R8, R3.reuse, PT ;  /* 0x000000030800720c */ /* 0x080fe40003f06270 */
[----:B------:R-:W-:Y:S02]  /*aa00*/  ISETP.GE.AND P1, PT, R17, R3, PT ;  /* 0x000000031100720c */ /* 0x000fe40003f26270 */
[-C--:B------:R-:W-:Y:S02]  /*aa10*/  ISETP.GE.AND P2, PT, R10, R220.reuse, PT ;  /* 0x000000dc0a00720c */ /* 0x080fe40003f46270 */
[----:B------:R-:W-:Y:S02]  /*aa20*/  ISETP.GE.AND P6, PT, R8, R220, PT ;  /* 0x000000dc0800720c */ /* 0x000fe40003fc6270 */
[----:B------:R-:W-:Y:S02]  /*aa30*/  FSEL R173, R62, -INF , !P0 ;  /* 0xff8000003ead7808 */ /* 0x000fe40004000000 */
[----:B------:R-:W-:-:S02]  /*aa40*/  FSEL R207, R11, -INF , !P1 ;  /* 0xff8000000bcf7808 */ /* 0x000fc40004800000 */
[----:B------:R-:W-:Y:S02]  /*aa50*/  FSEL R199, R64, -INF , !P2 ;  /* 0xff80000040c77808 */ /* 0x000fe40005000000 */
[----:B------:R-:W-:Y:S02]  /*aa60*/  FSEL R192, R56, -INF , !P6 ;  /* 0xff80000038c07808 */ /* 0x000fe40007000000 */
[----:B------:R-:W-:Y:S02]  /*aa70*/  PLOP3.LUT P0, PT, PT, PT, UP0, 0x80, 0x0 ;  /* 0x000000000000781c */ /* 0x000fe40003f0f008 */
[----:B------:R-:W-:Y:S02]  /*aa80*/  ISETP.GE.AND P1, PT, R54, R220, PT ;  /* 0x000000dc3600720c */ /* 0x000fe40003f26270 */
[C---:B------:R-:W-:Y:S02]  /*aa90*/  ISETP.GE.AND P2, PT, R10.reuse, R219, PT ;  /* 0x000000db0a00720c */ /* 0x040fe40003f46270 */
[----:B------:R-:W-:-:S02]  /*aaa0*/  ISETP.GE.AND P6, PT, R10, R218, PT ;  /* 0x000000da0a00720c */ /* 0x000fc40003fc6270 */
[----:B------:R-:W-:Y:S02]  /*aab0*/  FSEL R185, R66, -INF , !P2 ;  /* 0xff80000042b97808 */ /* 0x000fe40005000000 */
[----:B------:R-:W-:Y:S02]  /*aac0*/  FSEL R186, R57, -INF , !P1 ;  /* 0xff80000039ba7808 */ /* 0x000fe40004800000 */
[----:B------:R-:W-:Y:S02]  /*aad0*/  FSEL R183, R4, -INF , !P6 ;  /* 0xff80000004b77808 */ /* 0x000fe40007000000 */
[-C--:B------:R-:W-:Y:S02]  /*aae0*/  ISETP.GE.AND P2, PT, R10, R3.reuse, PT ;  /* 0x000000030a00720c */ /* 0x080fe40003f46270 */
[----:B------:R-:W-:Y:S02]  /*aaf0*/  ISETP.GE.AND P1, PT, R9, R3, PT ;  /* 0x000000030900720c */ /* 0x000fe40003f26270 */
[----:B------:R-:W-:-:S02]  /*ab00*/  ISETP.GE.AND P6, PT, R8, R218, PT ;  /* 0x000000da0800720c */ /* 0x000fc40003fc6270 */
[----:B------:R-:W-:Y:S02]  /*ab10*/  FSEL R176, R6, -INF , !P2 ;  /* 0xff80000006b07808 */ /* 0x000fe40005000000 */
[----:B------:R-:W-:Y:S02]  /*ab20*/  FSEL R180, R60, -INF , !P6 ;  /* 0xff8000003cb47808 */ /* 0x000fe40007000000 */
[----:B------:R-:W-:Y:S02]  /*ab30*/  FSEL R175, R7, -INF , !P1 ;  /* 0xff80000007af7808 */ /* 0x000fe40004800000 */
[-C--:B------:R-:W-:Y:S02]  /*ab40*/  ISETP.GE.AND P6, PT, R8, R219.reuse, PT ;  /* 0x000000db0800720c */ /* 0x080fe40003fc6270 */
[C---:B------:R-:W-:Y:S02]  /*ab50*/  ISETP.GE.AND P2, PT, R54.reuse, R219, PT ;  /* 0x000000db3600720c */ /* 0x040fe40003f46270 */
[----:B------:R-:W-:-:S02]  /*ab60*/  ISETP.GE.AND P1, PT, R54, R3, PT ;  /* 0x000000033600720c */ /* 0x000fc40003f26270 */
[----:B------:R-:W-:Y:S02]  /*ab70*/  FSEL R66, R58, -INF , !P6 ;  /* 0xff8000003a427808 */ /* 0x000fe40007000000 */
[----:B------:R-:W-:Y:S02]  /*ab80*/  FSEL R171, R63, -INF , !P1 ;  /* 0xff8000003fab7808 */ /* 0x000fe40004800000 */
[----:B------:R-:W-:Y:S01]  /*ab90*/  FSEL R62, R59, -INF , !P2 ;  /* 0xff8000003b3e7808 */ /* 0x000fe20005000000 */
[----:B------:R-:W-:Y:S06]  /*aba0*/  @!P0 BRA `(.L_x_85) ;  /* 0x00000004000c8947 */ /* 0x000fec0003800000 */
        /* <DEDUP_REMOVED lines=20> */
[C---:B------:R-:W-:Y:S01]  /*acf0*/  @!P5 LEA.HI.X R13, R15.reuse, R13, R3, 0x1, P6 ;  /* 0x0000000d0f0dd211 */ /* 0x040fe200030f0c03 */
[----:B------:R-:W1:Y:S01]  /*ad00*/  @!P4 LDC.64 R4, c[0x0][0x218] ;  /* 0x00008600ff04cb82 */ /* 0x000e620000000a00 */
[----:B---3--:R-:W-:-:S03]  /*ad10*/  @!P4 LEA R10, P2, R15, R10, 0x1 ;  /* 0x0000000a0f0ac211 */ /* 0x008fc600078408ff */
[----:B------:R-:W-:Y:S01]  /*ad20*/  @!PT LDS RZ, [RZ] ;  /* 0x00000000fffff984 */ /* 0x000fe20000000800 */
[----:B------:R-:W-:Y:S01]  /*ad30*/  @!PT LDS RZ, [RZ] ;  /* 0x00000000fffff984 */ /* 0x000fe20000000800 */
[----:B------:R-:W-:Y:S01]  /*ad40*/  @!PT LDS RZ, [RZ] ;  /* 0x00000000fffff984 */ /* 0x000fe20000000800 */
[----:B------:R2:W-:Y:S01]  /*ad50*/  @!P5 LDGSTS.E.BYPASS.LTC128B.128 [R222+0x6000], desc[UR22][R12.64] ;  /* 0x060000000cdedfae */ /* 0x0005e2000b901d56 */
[C-C-:B------:R-:W-:Y:S02]  /*ad60*/  @!P4 LEA.HI.X R11, R15.reuse, R11, R3.reuse, 0x1, P2 ;  /* 0x0000000b0f0bc211 */ /* 0x140fe400010f0c03 */
[C---:B----4-:R-:W-:Y:S01]  /*ad70*/  @!P3 LEA R8, P1, R15.reuse, R8, 0x1 ;  /* 0x000000080f08b211 */ /* 0x050fe200078208ff */
[----:B------:R2:W-:Y:S03]  /*ad80*/  @P4 STS.128 [R222+0x7000], RZ ;  /* 0x007000ffde004388 */ /* 0x0005e60000000c00 */
[C---:B------:R-:W-:Y:S01]  /*ad90*/  @!P3 LEA.HI.X R9, R15.reuse, R9, R3, 0x1, P1 ;  /* 0x000000090f09b211 */ /* 0x040fe200008f0c03 */
[----:B------:R-:W-:Y:S01]  /*ada0*/  @!PT LDS RZ, [RZ] ;  /* 0x00000000fffff984 */ /* 0x000fe20000000800 */
[----:B------:R-:W-:Y:S01]  /*adb0*/  @!PT LDS RZ, [RZ] ;  /* 0x00000000fffff984 */ /* 0x000fe20000000800 */
[----:B------:R-:W-:Y:S01]  /*adc0*/  @!PT LDS RZ, [RZ] ;  /* 0x00000000fffff984 */ /* 0x000fe20000000800 */
[----:B------:R2:W-:Y:S01]  /*add0*/  @!P4 LDGSTS.E.BYPASS.LTC128B.128 [R222+0x7000], desc[UR22][R10.64+0x40] ;  /* 0x070000400adecfae */ /* 0x0005e2000b901d56 */
[----:B------:R-:W-:-:S03]  /*ade0*/  IADD3 R15, P1, R15, UR13, RZ ;  /* 0x0000000d0f0f7c10 */ /* 0x000fc6000ff3e0ff */
[----:B------:R2:W-:Y:S01]  /*adf0*/  @P3 STS.128 [R222+0x8000], RZ ;  /* 0x008000ffde003388 */ /* 0x0005e20000000c00 */
[----:B-----5:R-:W-:Y:S02]  /*ae00*/  @!P5 LEA R6, P2, R15, R6, 0x1 ;  /* 0x000000060f06d211 */ /* 0x020fe400078408ff */
[----:B------:R-:W-:Y:S01]  /*ae10*/  IADD3.X R3, R3, UR5, RZ, P1, !PT ;  /* 0x0000000503037c10 */ /* 0x000fe20008ffe4ff */
[----:B------:R-:W-:Y:S01]  /*ae20*/  @!PT LDS RZ, [RZ] ;  /* 0x00000000fffff984 */ /* 0x000fe20000000800 */
[----:B------:R-:W-:Y:S01]  /*ae30*/  @!PT LDS RZ, [RZ] ;  /* 0x00000000fffff984 */ /* 0x000fe20000000800 */
[----:B------:R-:W-:Y:S01]  /*ae40*/  @!PT LDS RZ, [RZ] ;  /* 0x00000000fffff984 */ /* 0x000fe20000000800 */
[----:B------:R2:W-:Y:S01]  /*ae50*/  @!P3 LDGSTS.E.BYPASS.LTC128B.128 [R222+0x8000], desc[UR22][R8.64+0x80] ;  /* 0x0800008008debfae */ /* 0x0005e2000b901d56 */
[----:B-1----:R-:W-:-:S03]  /*ae60*/  @!P4 LEA R4, P1, R15, R4, 0x1 ;  /* 0x000000040f04c211 */ /* 0x002fc600078208ff */
[----:B------:R2:W-:Y:S01]  /*ae70*/  @P5 STS.128 [R222+0x6800], RZ ;  /* 0x006800ffde005388 */ /* 0x0005e20000000c00 */
[C-C-:B------:R-:W-:Y:S02]  /*ae80*/  @!P5 LEA.HI.X R7, R15.reuse, R7, R3.reuse, 0x1, P2 ;  /* 0x000000070f07d211 */ /* 0x140fe400010f0c03 */
[----:B------:R-:W-:-:S03]  /*ae90*/  @!P4 LEA.HI.X R5, R15, R5, R3, 0x1, P1 ;  /* 0x000000050f05c211 */ /* 0x000fc600008f0c03 */
        /* <DEDUP_REMOVED lines=18> */
.L_x_87:
[----:B------:R-:W-:Y:S05]  /*afc0*/  BSYNC B0 ;  /* 0x0000000000007941 */ /* 0x000fea0003800000 */
.L_x_86:
[----:B------:R-:W0:Y:S02]  /*afd0*/  LDGDEPBAR ;  /* 0x00000000000079af */ /* 0x000e240000000000 */
.L_x_85:
[----:B------:R-:W-:Y:S01]  /*afe0*/  FMNMX.FTZ R3, R2, R49, !PT ;  /* 0x0000003102037209 */ /* 0x000fe20007810000 */
[----:B------:R-:W-:Y:S01]  /*aff0*/  LDSM.16.MT88.4 R20, [R214+0x9000] ;  /* 0x00900000d614783b */ /* 0x000fe20000004200 */
[----:B--2---:R-:W-:Y:S01]  /*b000*/  FMNMX.FTZ R7, R228, R53, !PT ;  /* 0x00000035e4077209 */ /* 0x004fe20007810000 */
[----:B------:R-:W-:Y:S01]  /*b010*/  @UP0 UIADD3 UR19, UR19, -0x4, URZ ;  /* 0xfffffffc13130890 */ /* 0x000fe2000fffe03f */
[----:B------:R-:W-:Y:S01]  /*b020*/  FMNMX.FTZ R3, R48, R3, !PT ;  /* 0x0000000330037209 */ /* 0x000fe20007810000 */
[----:B------:R-:W-:Y:S01]  /*b030*/  LDSM.16.MT88.4 R12, [R212+0x9000] ;  /* 0x00900000d40c783b */ /* 0x000fe20000004200 */
[----:B------:R-:W-:Y:S02]  /*b040*/  FMNMX.FTZ R7, R52, R7, !PT ;  /* 0x0000000734077209 */ /* 0x000fe40007810000 */
[----:B------:R-:W-:Y:S01]  /*b050*/  FMNMX.FTZ R3, R29, R3, !PT ;  /* 0x000000031d037209 */ /* 0x000fe20007810000 */
[----:B------:R-:W-:Y:S01]  /*b060*/  LDSM.16.MT88.4 R8, [R214+0xa000] ;  /* 0x00a00000d608783b */ /* 0x000fe20000004200 */
[----:B------:R-:W-:-:S02]  /*b070*/  FMNMX.FTZ R7, R55, R7, !PT ;  /* 0x0000000737077209 */ /* 0x000fc40007810000 */
[----:B------:R-:W-:Y:S01]  /*b080*/  FMNMX.FTZ R3, R28, R3, !PT ;  /* 0x000000031c037209 */ /* 0x000fe20007810000 */
[----:B------:R-:W-:Y:S01]  /*b090*/  LDSM.16.MT88.4 R24, [R214+0xb000] ;  /* 0x00b00000d618783b */ /* 0x000fe20000004200 */
[----:B------:R-:W-:Y:S02]  /*b0a0*/  FMNMX.FTZ R7, R181, R7, !PT ;  /* 0x00000007b5077209 */ /* 0x000fe40007810000 */
[----:B------:R-:W-:Y:S02]  /*b0b0*/  FMNMX.FTZ R3, R170, R3, !PT ;  /* 0x00000003aa037209 */ /* 0x000fe40007810000 */
[----:B------:R-:W-:Y:S02]  /*b0c0*/  FMNMX.FTZ R7, R231, R7, !PT ;  /* 0x00000007e7077209 */ /* 0x000fe40007810000 */
[----:B------:R-:W-:Y:S02]  /*b0d0*/  FMNMX.FTZ R3, R169, R3, !PT ;  /* 0x00000003a9037209 */ /* 0x000fe40007810000 */
[----:B-1----:R-:W-:-:S02]  /*b0e0*/  FMNMX.FTZ R5, R0, R30, !PT ;  /* 0x0000001e00057209 */ /* 0x002fc40007810000 */
        /* <DEDUP_REMOVED lines=42> */
[----:B------:R-:W-:Y:S01]  /*b390*/  FMNMX.FTZ R4, R174, R4, !PT ;  /* 0x00000004ae047209 */ /* 0x000fe20007810000 */
[----:B------:R-:W2:Y:S01]  /*b3a0*/  SHFL.BFLY PT, R6, R7, 0x2, 0x1f ;  /* 0x0c401f0007067f89 */ /* 0x000ea200000e0000 */
        /* <DEDUP_REMOVED lines=8> */
[----:B-1----:R-:W-:Y:S02]  /*b430*/  FMNMX.FTZ R166, R3, R166, !PT ;  /* 0x000000a603a67209 */ /* 0x002fe40007810000 */
[----:B------:R-:W-:Y:S01]  /*b440*/  FMNMX.FTZ R4, R66, R4, !PT ;  /* 0x0000000442047209 */ /* 0x000fe20007810000 */
[----:B------:R-:W1:Y:S03]  /*b450*/  SHFL.BFLY PT, R3, R5, 0x2, 0x1f ;  /* 0x0c401f0005037f89 */ /* 0x000e6600000e0000 */
[----:B------:R-:W-:Y:S02]  /*b460*/  FMNMX.FTZ R4, R62, R4, !PT ;  /* 0x000000043e047209 */ /* 0x000fe40007810000 */
[----:B--2---:R-:W-:-:S03]  /*b470*/  FMNMX.FTZ R6, R7, R6, !PT ;  /* 0x0000000607067209 */ /* 0x004fc60007810000 */
[----:B------:R-:W2:Y:S04]  /*b480*/  SHFL.BFLY PT, R167, R4, 0x2, 0x1f ;  /* 0x0c401f0004a77f89 */ /* 0x000ea800000e0000 */
[----:B------:R-:W3:Y:S01]  /*b490*/  SHFL.BFLY PT, R168, R6, 0x1, 0x1f ;  /* 0x0c201f0006a87f89 */ /* 0x000ee200000e0000 */
[----:B-1----:R-:W-:-:S05]  /*b4a0*/  FMNMX.FTZ R3, R5, R3, !PT ;  /* 0x0000000305037209 */ /* 0x002fca0007810000 */
[----:B------:R-:W1:Y:S01]  /*b4b0*/  SHFL.BFLY PT, R165, R3, 0x1, 0x1f ;  /* 0x0c201f0003a57f89 */ /* 0x000e6200000e0000 */
[----:B--2---:R-:W-:-:S03]  /*b4c0*/  FMNMX.FTZ R167, R4, R167, !PT ;  /* 0x000000a704a77209 */ /* 0x004fc60007810000 */
[----:B------:R-:W2:Y:S01]  /*b4d0*/  SHFL.BFLY PT, R4, R166, 0x1, 0x1f ;  /* 0x0c201f00a6047f89 */ /* 0x000ea200000e0000 */
[----:B---3--:R-:W-:-:S03]  /*b4e0*/  FMNMX.FTZ R168, R6, R168, !PT ;  /* 0x000000a806a87209 */ /* 0x008fc60007810000 */
[----:B------:R-:W3:Y:S01]  /*b4f0*/  SHFL.BFLY PT, R6, R167, 0x1, 0x1f ;  /* 0x0c201f00a7067f89 */ /* 0x000ee200000e0000 */
[C---:B------:R-:W-:Y:S01]  /*b500*/  FSETP.NEU.FTZ.AND P4, PT, R168.reuse, -INF , PT ;  /* 0xff800000a800780b */ /* 0x040fe20003f9d000 */
[----:B------:R-:W-:-:S03]  /*b510*/  FMUL.FTZ R190, R168, UR18 ;  /* 0x00000012a8be7c20 */ /* 0x000fc60008410000 */
[----:B------:R-:W-:Y:S02]  /*b520*/  FSEL R37, R168, RZ, P4 ;  /* 0x000000ffa8257208 */ /* 0x000fe40002000000 */
[----:B------:R-:W-:-:S03]  /*b530*/  FSEL R190, R190, RZ, P4 ;  /* 0x000000ffbebe7208 */ /* 0x000fc60002000000 */
[----:B------:R-:W-:Y:S02]  /*b540*/  FADD.FTZ R37, R228, -R37 ;  /* 0x80000025e4257221 */ /* 0x000fe40000010000 */
[--C-:B------:R-:W-:Y:S01]  /*b550*/  FFMA.FTZ R59, R53, UR18, -R190.reuse ;  /* 0x00000012353b7c23 */ /* 0x100fe200080108be */
[--C-:B------:R-:W-:Y:S01]  /*b560*/  FFMA.FTZ R56, R181, UR18, -R190.reuse ;  /* 0x00000012b5387c23 */ /* 0x100fe200080108be */
[----:B-1----:R-:W-:Y:S01]  /*b570*/  FMNMX.FTZ R165, R3, R165, !PT ;  /* 0x000000a503a57209 */ /* 0x002fe20007810000 */
[--C-:B------:R-:W-:Y:S01]  /*b580*/  FFMA.FTZ R53, R172, UR18, -R190.reuse ;  /* 0x00000012ac357c23 */ /* 0x100fe200080108be */
[--C-:B------:R-:W-:Y:S01]  /*b590*/  FFMA.FTZ R58, R52, UR18, -R190.reuse ;  /* 0x00000012343a7c23 */ /* 0x100fe200080108be */
[--C-:B------:R-:W-:Y:S01]  /*b5a0*/  FFMA.FTZ R52, R16, UR18, -R190.reuse ;  /* 0x0000001210347c23 */ /* 0x100fe200080108be */
[C---:B------:R-:W-:Y:S01]  /*b5b0*/  FSETP.NEU.FTZ.AND P1, PT, R165.reuse, -INF , PT ;  /* 0xff800000a500780b */ /* 0x040fe20003f3d000 */
[C---:B------:R-:W-:Y:S01]  /*b5c0*/  FMUL.FTZ R172, R165.reuse, UR18 ;  /* 0x00000012a5ac7c20 */ /* 0x040fe20008410000 */
[----:B--2---:R-:W-:Y:S01]  /*b5d0*/  FMNMX.FTZ R166, R166, R4, !PT ;  /* 0x00000004a6a67209 */ /* 0x004fe20007810000 */
[----:B------:R-:W-:Y:S01]  /*b5e0*/  LDSM.16.MT88.4 R16, [R212+0xb000] ;  /* 0x00b00000d410783b */ /* 0x000fe20000004200 */
[----:B------:R-:W-:Y:S01]  /*b5f0*/  FSEL R4, R165, RZ, P1 ;  /* 0x000000ffa5047208 */ /* 0x000fe20000800000 */
[----:B------:R-:W-:Y:S01]  /*b600*/  FFMA.FTZ R57, R55, UR18, -R190 ;  /* 0x0000001237397c23 */ /* 0x000fe200080108be */
[----:B---3--:R-:W-:Y:S01]  /*b610*/  FMNMX.FTZ R167, R167, R6, !PT ;  /* 0x00000006a7a77209 */ /* 0x008fe20007810000 */
[C---:B------:R-:W-:Y:S01]  /*b620*/  FMUL.FTZ R181, R166.reuse, UR18 ;  /* 0x00000012a6b57c20 */ /* 0x040fe20008410000 */
[----:B------:R-:W-:Y:S01]  /*b630*/  FSETP.NEU.FTZ.AND P2, PT, R166, -INF , PT ;  /* 0xff800000a600780b */ /* 0x000fe20003f5d000 */
[----:B------:R-:W-:Y:S01]  /*b640*/  FADD.FTZ R0, R0, -R4 ;  /* 0x8000000400007221 */ /* 0x000fe20000010000 */
[C---:B------:R-:W-:Y:S01]  /*b650*/  FSETP.NEU.FTZ.AND P3, PT, R167.reuse, -INF , PT ;  /* 0xff800000a700780b */ /* 0x040fe20003f7d000 */
[C---:B------:R-:W-:Y:S01]  /*b660*/  FMUL.FTZ R64, R167.reuse, UR18 ;  /* 0x00000012a7407c20 */ /* 0x040fe20008410000 */
[----:B------:R-:W1:Y:S01]  /*b670*/  LDSM.16.MT88.4 R4, [R212+0xa000] ;  /* 0x00a00000d404783b */ /* 0x000e620000004200 */
[----:B------:R-:W-:Y:S01]  /*b680*/  FSEL R61, R166, RZ, P2 ;  /* 0x000000ffa63d7208 */ /* 0x000fe20001000000 */
[----:B------:R-:W-:Y:S01]  /*b690*/  FMUL.FTZ R0, R0, UR18 ;  /* 0x0000001200007c20 */ /* 0x000fe20008410000 */
[----:B------:R-:W-:Y:S01]  /*b6a0*/  FSEL R36, R167, RZ, P3 ;  /* 0x000000ffa7247208 */ /* 0x000fe20001800000 */
[----:B------:R-:W-:Y:S01]  /*b6b0*/  FMUL.FTZ R37, R37, UR18 ;  /* 0x0000001225257c20 */ /* 0x000fe20008410000 */
[----:B------:R-:W-:Y:S01]  /*b6c0*/  FSEL R64, R64, RZ, P3 ;  /* 0x000000ff40407208 */ /* 0x000fe20001800000 */
[----:B------:R-:W-:Y:S01]  /*b6d0*/  FADD.FTZ R61, R2, -R61 ;  /* 0x8000003d023d7221 */ /* 0x000fe20000010000 */
[----:B------:R-:W-:Y:S01]  /*b6e0*/  FSEL R181, R181, RZ, P2 ;  /* 0x000000ffb5b57208 */ /* 0x000fe20001000000 */
[----:B------:R-:W-:Y:S01]  /*b6f0*/  FADD.FTZ R36, R223, -R36 ;  /* 0x80000024df247221 */ /* 0x000fe20000010000 */
[----:B------:R-:W-:Y:S01]  /*b700*/  FSEL R172, R172, RZ, P1 ;  /* 0x000000ffacac7208 */ /* 0x000fe20000800000 */
[----:B------:R2:W3:Y:S01]  /*b710*/  MUFU.EX2 R60, R0 ;  /* 0x00000000003c7308 */ /* 0x0004e20000000800 */
[--C-:B------:R-:W-:Y:S01]  /*b720*/  FFMA.FTZ R51, R51, UR18, -R64.reuse ;  /* 0x0000001233337c23 */ /* 0x100fe20008010840 */
[----:B------:R-:W-:Y:S01]  /*b730*/  FFMA.FTZ R50, R50, UR18, -R64 ;  /* 0x0000001232327c23 */ /* 0x000fe20008010840 */
[--C-:B------:R-:W-:Y:S01]  /*b740*/  FFMA.FTZ R49, R49, UR18, -R181.reuse ;  /* 0x0000001231317c23 */ /* 0x100fe200080108b5 */
[--C-:B------:R-:W-:Y:S01]  /*b750*/  FFMA.FTZ R48, R48, UR18, -R181.reuse ;  /* 0x0000001230307c23 */ /* 0x100fe200080108b5 */
[--C-:B------:R-:W-:Y:S01]  /*b760*/  FFMA.FTZ R47, R29, UR18, -R181.reuse ;  /* 0x000000121d2f7c23 */ /* 0x100fe200080108b5 */
[--C-:B------:R-:W-:Y:S01]  /*b770*/  FFMA.FTZ R46, R28, UR18, -R181.reuse ;  /* 0x000000121c2e7c23 */ /* 0x100fe200080108b5 */
[--C-:B------:R-:W-:Y:S01]  /*b780*/  FFMA.FTZ R45, R30, UR18, -R172.reuse ;  /* 0x000000121e2d7c23 */ /* 0x100fe200080108ac */
[--C-:B------:R-:W-:Y:S01]  /*b790*/  FFMA.FTZ R44, R31, UR18, -R172.reuse ;  /* 0x000000121f2c7c23 */ /* 0x100fe200080108ac */
[----:B------:R-:W-:Y:S01]  /*b7a0*/  FFMA.FTZ R3, R191, UR18, -R172 ;  /* 0x00000012bf037c23 */ /* 0x000fe200080108ac */
[----:B------:R-:W-:Y:S01]  /*b7b0*/  FMUL.FTZ R61, R61, UR18 ;  /* 0x000000123d3d7c20 */ /* 0x000fe20008410000 */
[----:B------:R-:W-:Y:S01]  /*b7c0*/  FFMA.FTZ R63, R184, UR18, -R64 ;  /* 0x00000012b83f7c23 */ /* 0x000fe20008010840 */
[----:B------:R-:W-:Y:S01]  /*b7d0*/  FFMA.FTZ R193, R193, UR18, -R172 ;  /* 0x00000012c1c17c23 */ /* 0x000fe200080108ac */
[----:B------:R-:W-:Y:S01]  /*b7e0*/  FMUL.FTZ R36, R36, UR18 ;  /* 0x0000001224247c20 */ /* 0x000fe20008410000 */
[--C-:B------:R-:W-:Y:S01]  /*b7f0*/  FFMA.FTZ R65, R170, UR18, -R181.reuse ;  /* 0x00000012aa417c23 */ /* 0x100fe200080108b5 */
[--C-:B------:R-:W-:Y:S01]  /*b800*/  FFMA.FTZ R67, R169, UR18, -R181.reuse ;  /* 0x00000012a9437c23 */ /* 0x100fe200080108b5 */
[----:B------:R-:W-:Y:S01]  /*b810*/  MUFU.EX2 R59, R59 ;  /* 0x0000003b003b7308 */ /* 0x000fe20000000800 */
[----:B--2---:R-:W-:Y:S01]  /*b820*/  FFMA.FTZ R0, R188, UR18, -R64 ;  /* 0x00000012bc007c23 */ /* 0x004fe20008010840 */
[-C--:B---3--:R-:W-:Y:S01]  /*b830*/  FMUL.FTZ R158, R158, R60.reuse ;  /* 0x0000003c9e9e7220 */ /* 0x088fe20000410000 */
        /* <DEDUP_REMOVED lines=22> */
[-C--:B------:R-:W-:Y:S01]  /*b9a0*/  FMUL.FTZ R126, R126, R60.reuse ;  /* 0x0000003c7e7e7220 */ /* 0x080fe20000410000 */
[-C--:B------:R-:W-:Y:S01]  /*b9b0*/  FMUL.FTZ R127, R127, R60.reuse ;  /* 0x0000003c7f7f7220 */ /* 0x080fe20000410000 */
[-C--:B------:R-:W-:Y:S01]  /*b9c0*/  FMUL.FTZ R134, R134, R60.reuse ;  /* 0x0000003c86867220 */ /* 0x080fe20000410000 */
[----:B------:R-:W-:Y:S01]  /*b9d0*/  FMUL.FTZ R135, R135, R60 ;  /* 0x0000003c87877220 */ /* 0x000fe20000410000 */
[--C-:B------:R-:W-:Y:S01]  /*b9e0*/  FFMA.FTZ R184, R35, UR18, -R181.reuse ;  /* 0x0000001223b87c23 */ /* 0x100fe200080108b5 */
[--C-:B------:R-:W-:Y:S01]  /*b9f0*/  FFMA.FTZ R188, R34, UR18, -R172.reuse ;  /* 0x0000001222bc7c23 */ /* 0x100fe200080108ac */
[----:B------:R-:W-:Y:S01]  /*ba00*/  FFMA.FTZ R191, R33, UR18, -R172 ;  /* 0x0000001221bf7c23 */ /* 0x000fe200080108ac */
[----:B------:R-:W-:Y:S01]  /*ba10*/  MUFU.EX2 R51, R51 ;  /* 0x0000003300337308 */ /* 0x000fe20000000800 */
[--C-:B------:R-:W-:Y:S01]  /*ba20*/  FFMA.FTZ R54, R195, UR18, -R190.reuse ;  /* 0x00000012c3367c23 */ /* 0x100fe200080108be */
[----:B------:R-:W-:Y:S01]  /*ba30*/  FFMA.FTZ R55, R231, UR18, -R190 ;  /* 0x00000012e7377c23 */ /* 0x000fe200080108be */
[--C-:B------:R-:W-:Y:S01]  /*ba40*/  FFMA.FTZ R179, R179, UR18, -R181.reuse ;  /* 0x00000012b3b37c23 */ /* 0x100fe200080108b5 */
[----:B------:R-:W-:Y:S01]  /*ba50*/  FFMA.FTZ R194, R194, UR18, -R172 ;  /* 0x00000012c2c27c23 */ /* 0x000fe200080108ac */
[--C-:B------:R-:W-:Y:S01]  /*ba60*/  FFMA.FTZ R195, R41, UR18, -R64.reuse ;  /* 0x0000001229c37c23 */ /* 0x100fe20008010840 */
[--C-:B------:R-:W-:Y:S01]  /*ba70*/  FFMA.FTZ R198, R40, UR18, -R64.reuse ;  /* 0x0000001228c67c23 */ /* 0x100fe20008010840 */
[--C-:B------:R-:W-:Y:S01]  /*ba80*/  FFMA.FTZ R200, R230, UR18, -R64.reuse ;  /* 0x00000012e6c87c23 */ /* 0x100fe20008010840 */
[----:B------:R-:W-:Y:S01]  /*ba90*/  MUFU.EX2 R50, R50 ;  /* 0x0000003200327308 */ /* 0x000fe20000000800 */
[----:B--2---:R-:W-:Y:S01]  /*baa0*/  F2FP.BF16.F32.PACK_AB R38, R56, R57 ;  /* 0x000000393826723e */ /* 0x004fe200000010ff */
[----:B------:R-:W-:Y:S01]  /*bab0*/  FFMA.FTZ R206, R229, UR18, -R64 ;  /* 0x00000012e5ce7c23 */ /* 0x000fe20008010840 */
[--C-:B------:R-:W-:Y:S01]  /*bac0*/  FFMA.FTZ R208, R208, UR18, -R172.reuse ;  /* 0x00000012d0d07c23 */ /* 0x100fe200080108ac */
[--C-:B------:R-:W-:Y:S01]  /*bad0*/  FFMA.FTZ R203, R203, UR18, -R172.reuse ;  /* 0x00000012cbcb7c23 */ /* 0x100fe200080108ac */
[--C-:B------:R-:W-:Y:S01]  /*bae0*/  FFMA.FTZ R202, R202, UR18, -R172.reuse ;  /* 0x00000012caca7c23 */ /* 0x100fe200080108ac */
[----:B------:R-:W-:Y:S01]  /*baf0*/  FFMA.FTZ R207, R207, UR18, -R172 ;  /* 0x00000012cfcf7c23 */ /* 0x000fe200080108ac */
[----:B------:R-:W-:Y:S01]  /*bb00*/  FFMA.FTZ R197, R197, UR18, -R190 ;  /* 0x00000012c5c57c23 */ /* 0x000fe200080108be */
[----:B------:R-:W-:Y:S01]  /*bb10*/  MUFU.EX2 R49, R49 ;  /* 0x0000003100317308 */ /* 0x000fe20000000800 */
[--C-:B------:R-:W-:Y:S01]  /*bb20*/  FFMA.FTZ R177, R177, UR18, -R64.reuse ;  /* 0x00000012b1b17c23 */ /* 0x100fe20008010840 */
[--C-:B------:R-:W-:Y:S01]  /*bb30*/  FFMA.FTZ R174, R174, UR18, -R64.reuse ;  /* 0x00000012aeae7c23 */ /* 0x100fe20008010840 */
[--C-:B------:R-:W-:Y:S01]  /*bb40*/  FFMA.FTZ R189, R189, UR18, -R64.reuse ;  /* 0x00000012bdbd7c23 */ /* 0x100fe20008010840 */
[--C-:B------:R-:W-:Y:S01]  /*bb50*/  FFMA.FTZ R187, R187, UR18, -R64.reuse ;  /* 0x00000012bbbb7c23 */ /* 0x100fe20008010840 */
[----:B------:R-:W-:Y:S01]  /*bb60*/  FFMA.FTZ R185, R185, UR18, -R64 ;  /* 0x00000012b9b97c23 */ /* 0x000fe20008010840 */
[--C-:B------:R-:W-:Y:S01]  /*bb70*/  FFMA.FTZ R183, R183, UR18, -R181.reuse ;  /* 0x00000012b7b77c23 */ /* 0x100fe200080108b5 */
[----:B------:R-:W-:Y:S01]  /*bb80*/  FFMA.FTZ R176, R176, UR18, -R172 ;  /* 0x00000012b0b07c23 */ /* 0x000fe200080108ac */
[----:B------:R-:W2:Y:S01]  /*bb90*/  MUFU.EX2 R48, R48 ;  /* 0x0000003000307308 */ /* 0x000ea20000000800 */
[--C-:B------:R-:W-:Y:S01]  /*bba0*/  FFMA.FTZ R196, R196, UR18, -R190.reuse ;  /* 0x00000012c4c47c23 */ /* 0x100fe200080108be */
        /* <DEDUP_REMOVED lines=8> */
[----:B------:R-:W-:Y:S01]  /*bc30*/  FFMA.FTZ R171, R171, UR18, -R172 ;  /* 0x00000012abab7c23 */ /* 0x000fe200080108ac */
[--C-:B------:R-:W-:Y:S01]  /*bc40*/  FFMA.FTZ R164, R164, UR18, -R64.reuse ;  /* 0x00000012a4a47c23 */ /* 0x100fe20008010840 */
[----:B------:R-:W-:-:S04]  /*bc50*/  FFMA.FTZ R66, R66, UR18, -R64 ;  /* 0x0000001242427c23 */ /* 0x000fc80008010840 */
[----:B------:R-:W3:Y:S01]  /*bc60*/  MUFU.EX2 R46, R46 ;  /* 0x0000002e002e7308 */ /* 0x000ee20000000800 */
[----:B--2---:R-:W-:-:S07]  /*bc70*/  F2FP.BF16.F32.PACK_AB R28, R48, R49 ;  /* 0x00000031301c723e */ /* 0x004fce00000010ff */
[----:B------:R-:W-:Y:S08]  /*bc80*/  MUFU.EX2 R45, R45 ;  /* 0x0000002d002d7308 */ /* 0x000ff00000000800 */
[----:B------:R-:W2:Y:S01]  /*bc90*/  MUFU.EX2 R44, R44 ;  /* 0x0000002c002c7308 */ /* 0x000ea20000000800 */
[----:B---3--:R-:W-:-:S07]  /*bca0*/  F2FP.BF16.F32.PACK_AB R30, R46, R47 ;  /* 0x0000002f2e1e723e */ /* 0x008fce00000010ff */
[----:B------:R-:W3:Y:S08]  /*bcb0*/  MUFU.EX2 R3, R3 ;  /* 0x0000000300037308 */ /* 0x000ef00000000800 */
[----:B------:R-:W4:Y:S01]  /*bcc0*/  MUFU.EX2 R2, R193 ;  /* 0x000000c100027308 */ /* 0x000f220000000800 */
[----:B--2---:R-:W-:Y:S01]  /*bcd0*/  F2FP.BF16.F32.PACK_AB R29, R44, R45 ;  /* 0x0000002d2c1d723e */ /* 0x004fe200000010ff */
[----:B------:R-:W-:-:S04]  /*bce0*/  FFMA.FTZ R45, R233, R60, R45 ;  /* 0x0000003ce92d7223 */ /* 0x000fc8000001002d */
[----:B------:R-:W-:Y:S02]  /*bcf0*/  FADD.FTZ R45, R44, R45 ;  /* 0x0000002d2c2d7221 */ /* 0x000fe40000010000 */
[----:B------:R-:W2:Y:S02]  /*bd00*/  MUFU.EX2 R61, R61 ;  /* 0x0000003d003d7308 */ /* 0x000ea40000000800 */
[----:B---3--:R-:W-:-:S06]  /*bd10*/  FADD.FTZ R45, R3, R45 ;  /* 0x0000002d032d7221 */ /* 0x008fcc0000010000 */
[----:B------:R-:W-:Y:S01]  /*bd20*/  MUFU.EX2 R0, R0 ;  /* 0x0000000000007308 */ /* 0x000fe20000000800 */
[----:B----4-:R-:W-:Y:S01]  /*bd30*/  F2FP.BF16.F32.PACK_AB R31, R2, R3 ;  /* 0x00000003021f723e */ /* 0x010fe200000010ff */
[----:B------:R-:W-:Y:S01]  /*bd40*/  FFMA.FTZ R193, R32, UR18, -R172 ;  /* 0x0000001220c17c23 */ /* 0x000fe200080108ac */
[----:B------:R-:W-:Y:S01]  /*bd50*/  FADD.FTZ R45, R2, R45 ;  /* 0x0000002d022d7221 */ /* 0x000fe20000010000 */
[----:B------:R-:W-:Y:S04]  /*bd60*/  LDSM.16.MT88.4 R32, [R214+0x9400] ;  /* 0x00940000d620783b */ /* 0x000fe80000004200 */
[----:B------:R-:W3:Y:S01]  /*bd70*/  MUFU.EX2 R63, R63 ;  /* 0x0000003f003f7308 */ /* 0x000ee20000000800 */
[-C--:B--2---:R-:W-:Y:S01]  /*bd80*/  FMUL.FTZ R156, R156, R61.reuse ;  /* 0x0000003d9c9c7220 */ /* 0x084fe20000410000 */
[-C--:B------:R-:W-:Y:S01]  /*bd90*/  FMUL.FTZ R157, R157, R61.reuse ;  /* 0x0000003d9d9d7220 */ /* 0x080fe20000410000 */
[-C--:B------:R-:W-:Y:S01]  /*bda0*/  FMUL.FTZ R152, R152, R61.reuse ;  /* 0x0000003d98987220 */ /* 0x080fe20000410000 */
[-C--:B------:R-:W-:Y:S01]  /*bdb0*/  FMUL.FTZ R153, R153, R61.reuse ;  /* 0x0000003d99997220 */ /* 0x080fe20000410000 */
[-C--:B------:R-:W-:Y:S01]  /*bdc0*/  FMUL.FTZ R72, R72, R61.reuse ;  /* 0x0000003d48487220 */ /* 0x080fe20000410000 */
[-C--:B------:R-:W-:Y:S01]  /*bdd0*/  FMUL.FTZ R73, R73, R61.reuse ;  /* 0x0000003d49497220 */ /* 0x080fe20000410000 */
[-C--:B------:R-:W-:Y:S01]  /*bde0*/  FMUL.FTZ R76, R76, R61.reuse ;  /* 0x0000003d4c4c7220 */ /* 0x080fe20000410000 */
[----:B------:R2:W4:Y:S01]  /*bdf0*/  MUFU.EX2 R169, R37 ;  /* 0x0000002500a97308 */ /* 0x0005220000000800 */
[-C--:B------:R-:W-:Y:S01]  /*be00*/  FMUL.FTZ R77, R77, R61.reuse ;  /* 0x0000003d4d4d7220 */ /* 0x080fe20000410000 */
[-C--:B------:R-:W-:Y:S01]  /*be10*/  FMUL.FTZ R88, R88, R61.reuse ;  /* 0x0000003d58587220 */ /* 0x080fe20000410000 */
[-C--:B------:R-:W-:Y:S01]  /*be20*/  FMUL.FTZ R89, R89, R61.reuse ;  /* 0x0000003d59597220 */ /* 0x080fe20000410000 */
[-C--:B------:R-:W-:Y:S01]  /*be30*/  FMUL.FTZ R92, R92, R61.reuse ;  /* 0x0000003d5c5c7220 */ /* 0x080fe20000410000 */
[-C--:B------:R-:W-:Y:S01]  /*be40*/  FMUL.FTZ R93, R93, R61.reuse ;  /* 0x0000003d5d5d7220 */ /* 0x080fe20000410000 */
[-C--:B------:R-:W-:Y:S01]  /*be50*/  FMUL.FTZ R100, R100, R61.reuse ;  /* 0x0000003d64647220 */ /* 0x080fe20000410000 */
[-C--:B------:R-:W-:Y:S01]  /*be60*/  FMUL.FTZ R101, R101, R61.reuse ;  /* 0x0000003d65657220 */ /* 0x080fe20000410000 */
[----:B------:R5:W1:Y:S01]  /*be70*/  MUFU.EX2 R170, R36 ;  /* 0x0000002400aa7308 */ /* 0x000a620000000800 */
[-C--:B------:R-:W-:Y:S01]  /*be80*/  FMUL.FTZ R104, R104, R61.reuse ;  /* 0x0000003d68687220 */ /* 0x080fe20000410000 */
[-C--:B------:R-:W-:Y:S01]  /*be90*/  FMUL.FTZ R105, R105, R61.reuse ;  /* 0x0000003d69697220 */ /* 0x080fe20000410000 */
[----:B---3--:R-:W-:Y:S01]  /*bea0*/  F2FP.BF16.F32.PACK_AB R39, R63, R0 ;  /* 0x000000003f27723e */ /* 0x008fe200000010ff */
[-C--:B------:R-:W-:Y:S01]  /*beb0*/  FMUL.FTZ R112, R112, R61.reuse ;  /* 0x0000003d70707220 */ /* 0x080fe20000410000 */
[-C--:B------:R-:W-:Y:S01]  /*bec0*/  FMUL.FTZ R113, R113, R61.reuse ;  /* 0x0000003d71717220 */ /* 0x080fe20000410000 */
[-C--:B------:R-:W-:Y:S01]  /*bed0*/  FMUL.FTZ R116, R116, R61.reuse ;  /* 0x0000003d74747220 */ /* 0x080fe20000410000 */
[-C--:B------:R-:W-:Y:S01]  /*bee0*/  FMUL.FTZ R117, R117, R61.reuse ;  /* 0x0000003d75757220 */ /* 0x080fe20000410000 */
[----:B------:R-:W-:Y:S01]  /*bef0*/  FMUL.FTZ R124, R124, R61 ;  /* 0x0000003d7c7c7220 */ /* 0x000fe20000410000 */
[----:B--2---:R-:W-:Y:S01]  /*bf00*/  F2FP.BF16.F32.PACK_AB R37, R50, R51 ;  /* 0x000000333225723e */ /* 0x004fe200000010ff */
[-C--:B----4-:R-:W-:Y:S01]  /*bf10*/  FMUL.FTZ R160, R160, R169.reuse ;  /* 0x000000a9a0a07220 */ /* 0x090fe20000410000 */
[-C--:B------:R-:W-:Y:S01]  /*bf20*/  FMUL.FTZ R161, R161, R169.reuse ;  /* 0x000000a9a1a17220 */ /* 0x080fe20000410000 */
[-C--:B------:R-:W-:Y:S01]  /*bf30*/  FMUL.FTZ R148, R148, R169.reuse ;  /* 0x000000a994947220 */ /* 0x080fe20000410000 */
[-C--:B------:R-:W-:Y:S01]  /*bf40*/  FMUL.FTZ R149, R149, R169.reuse ;  /* 0x000000a995957220 */ /* 0x080fe20000410000 */
[-C--:B------:R-:W-:Y:S01]  /*bf50*/  FMUL.FTZ R68, R68, R169.reuse ;  /* 0x000000a944447220 */ /* 0x080fe20000410000 */
[-C--:B------:R-:W-:Y:S01]  /*bf60*/  FMUL.FTZ R69, R69, R169.reuse ;  /* 0x000000a945457220 */ /* 0x080fe20000410000 */
[----:B------:R-:W-:Y:S01]  /*bf70*/  FMUL.FTZ R80, R80, R169 ;  /* 0x000000a950507220 */ /* 0x000fe20000410000 */
[----:B-----5:R-:W-:Y:S01]  /*bf80*/  F2FP.BF16.F32.PACK_AB R36, R58, R59 ;  /* 0x0000003b3a24723e */ /* 0x020fe200000010ff */
[-C--:B-1----:R-:W-:Y:S01]  /*bf90*/  FMUL.FTZ R162, R162, R170.reuse ;  /* 0x000000aaa2a27220 */ /* 0x082fe20000410000 */
        /* <DEDUP_REMOVED lines=24> */
[-C--:B------:R-:W-:Y:S01]  /*c120*/  FMUL.FTZ R125, R125, R61.reuse ;  /* 0x0000003d7d7d7220 */ /* 0x080fe20000410000 */
        /* <DEDUP_REMOVED lines=26> */
[C---:B------:R-:W-:Y:S01]  /*c2d0*/  HMMA.16816.F32.BF16 R88, R28.reuse, R8, R88 ;  /* 0x000000081c58723c */ /* 0x040fe20000041858 */
[----:B------:R-:W-:Y:S01]  /*c2e0*/  FADD.FTZ R59, R58, R59 ;  /* 0x0000003b3a3b7221 */ /* 0x000fe20000010000 */
[----:B------:R-:W-:Y:S01]  /*c2f0*/  FADD.FTZ R51, R50, R51 ;  /* 0x0000003332337221 */ /* 0x000fe20000010000 */
[----:B------:R-:W-:Y:S01]  /*c300*/  FADD.FTZ R49, R48, R49 ;  /* 0x0000003130317221 */ /* 0x000fe20000010000 */
[----:B------:R-:W2:Y:S01]  /*c310*/  MUFU.EX2 R54, R54 ;  /* 0x0000003600367308 */ /* 0x000ea20000000800 */
[----:B------:R-:W-:Y:S01]  /*c320*/  FADD.FTZ R59, R57, R59 ;  /* 0x0000003b393b7221 */ /* 0x000fe20000010000 */
[----:B------:R-:W-:Y:S01]  /*c330*/  HMMA.16816.F32.BF16 R92, R28, R10, R92 ;  /* 0x0000000a1c5c723c */ /* 0x000fe2000004185c */
[----:B------:R-:W-:Y:S01]  /*c340*/  FADD.FTZ R51, R0, R51 ;  /* 0x0000003300337221 */ /* 0x000fe20000010000 */
[----:B------:R-:W-:Y:S01]  /*c350*/  FADD.FTZ R49, R47, R49 ;  /* 0x000000312f317221 */ /* 0x000fe20000010000 */
[----:B------:R-:W-:-:S02]  /*c360*/  FADD.FTZ R59, R56, R59 ;  /* 0x0000003b383b7221 */ /* 0x000fc40000010000 */
[----:B------:R-:W-:Y:S01]  /*c370*/  FADD.FTZ R51, R63, R51 ;  /* 0x000000333f337221 */ /* 0x000fe20000010000 */
[----:B------:R-:W-:Y:S01]  /*c380*/  HMMA.16816.F32.BF16 R100, R28, R4, R100 ;  /* 0x000000041c64723c */ /* 0x000fe20000041864 */
[----:B------:R-:W3:Y:S01]  /*c390*/  MUFU.EX2 R53, R53 ;  /* 0x0000003500357308 */ /* 0x000ee20000000800 */
[----:B------:R-:W-:Y:S01]  /*c3a0*/  FADD.FTZ R49, R46, R49 ;  /* 0x000000312e317221 */ /* 0x000fe20000010000 */
[----:B-1----:R-:W-:-:S03]  /*c3b0*/  FADD.FTZ R59, R55, R59 ;  /* 0x0000003b373b7221 */ /* 0x002fc60000010000 */
[----:B------:R-:W-:Y:S03]  /*c3c0*/  HMMA.16816.F32.BF16 R104, R28, R6, R104 ;  /* 0x000000061c68723c */ /* 0x000fe60000041868 */
[----:B------:R-:W1:Y:S01]  /*c3d0*/  MUFU.EX2 R52, R52 ;  /* 0x0000003400347308 */ /* 0x000e620000000800 */
[----:B--2---:R-:W-:Y:S02]  /*c3e0*/  FADD.FTZ R59, R54, R59 ;  /* 0x0000003b363b7221 */ /* 0x004fe40000010000 */
[C---:B------:R-:W-:Y:S05]  /*c3f0*/  HMMA.16816.F32.BF16 R160, R36.reuse, R20, R160 ;  /* 0x0000001424a0723c */ /* 0x040fea00000418a0 */
[----:B------:R-:W2:Y:S01]  /*c400*/  MUFU.EX2 R65, R65 ;  /* 0x0000004100417308 */ /* 0x000ea20000000800 */
[----:B------:R-:W-:Y:S01]  /*c410*/  HMMA.16816.F32.BF16 R148, R36, R22, R148 ;  /* 0x000000162494723c */ /* 0x000fe20000041894 */
[----:B------:R-:W4:Y:S01]  /*c420*/  LDSM.16.MT88.4 R20, [R214+0xa400] ;  /* 0x00a40000d614783b */ /* 0x000f220000004200 */
[----:B---3--:R-:W-:-:S04]  /*c430*/  FADD.FTZ R59, R53, R59 ;  /* 0x0000003b353b7221 */ /* 0x008fc80000010000 */
[----:B------:R-:W-:Y:S01]  /*c440*/  HMMA.16816.F32.BF16 R68, R36, R12, R68 ;  /* 0x0000000c2444723c */ /* 0x000fe20000041844 */
[----:B------:R-:W3:Y:S01]  /*c450*/  MUFU.EX2 R67, R67 ;  /* 0x0000004300437308 */ /* 0x000ee20000000800 */
[----:B-1----:R-:W-:-:S04]  /*c460*/  FADD.FTZ R59, R52, R59 ;  /* 0x0000003b343b7221 */ /* 0x002fc80000010000 */
[C---:B------:R-:W-:Y:S01]  /*c470*/  HMMA.16816.F32.BF16 R80, R36.reuse, R14, R80 ;  /* 0x0000000e2450723c */ /* 0x040fe20000041850 */
[----:B------:R-:W1:Y:S02]  /*c480*/  LDSM.16.MT88.4 R12, [R212+0xa400] ;  /* 0x00a40000d40c783b */ /* 0x000e640000004200 */
[----:B------:R-:W5:Y:S01]  /*c490*/  MUFU.EX2 R179, R179 ;  /* 0x000000b300b37308 */ /* 0x000f620000000800 */
[----:B--2---:R-:W-:Y:S02]  /*c4a0*/  FADD.FTZ R49, R65, R49 ;  /* 0x0000003141317221 */ /* 0x004fe40000010000 */
[C---:B------:R-:W-:Y:S05]  /*c4b0*/  HMMA.16816.F32.BF16 R84, R36.reuse, R8, R84 ;  /* 0x000000082454723c */ /* 0x040fea0000041854 */
[----:B------:R-:W2:Y:S01]  /*c4c0*/  MUFU.EX2 R184, R184 ;  /* 0x000000b800b87308 */ /* 0x000ea20000000800 */
[----:B------:R-:W-:Y:S01]  /*c4d0*/  HMMA.16816.F32.BF16 R96, R36, R10, R96 ;  /* 0x0000000a2460723c */ /* 0x000fe20000041860 */
[----:B------:R-:W1:Y:S01]  /*c4e0*/  LDSM.16.MT88.4 R8, [R214+0xb400] ;  /* 0x00b40000d608783b */ /* 0x000e620000004200 */
[C---:B---3--:R-:W-:Y:S01]  /*c4f0*/  F2FP.BF16.F32.PACK_AB R40, R67.reuse, R65 ;  /* 0x000000414328723e */ /* 0x048fe200000010ff */
[----:B------:R-:W-:-:S03]  /*c500*/  FADD.FTZ R49, R67, R49 ;  /* 0x0000003143317221 */ /* 0x000fc60000010000 */
[----:B------:R-:W-:Y:S01]  /*c510*/  HMMA.16816.F32.BF16 R144, R36, R4, R144 ;  /* 0x000000042490723c */ /* 0x000fe20000041890 */
[----:B------:R-:W3:Y:S01]  /*c520*/  MUFU.EX2 R188, R188 ;  /* 0x000000bc00bc7308 */ /* 0x000ee20000000800 */
[----:B-----5:R-:W-:-:S04]  /*c530*/  FADD.FTZ R49, R179, R49 ;  /* 0x00000031b3317221 */ /* 0x020fc80000010000 */
[----:B------:R-:W-:Y:S01]  /*c540*/  HMMA.16816.F32.BF16 R108, R36, R6, R108 ;  /* 0x00000006246c723c */ /* 0x000fe2000004186c */
[----:B------:R-:W5:Y:S02]  /*c550*/  LDSM.16.MT88.4 R4, [R212+0xb400] ;  /* 0x00b40000d404783b */ /* 0x000f640000004200 */
[----:B------:R-:W4:Y:S01]  /*c560*/  MUFU.EX2 R191, R191 ;  /* 0x000000bf00bf7308 */ /* 0x000f220000000800 */
[C---:B--2---:R-:W-:Y:S01]  /*c570*/  F2FP.BF16.F32.PACK_AB R42, R184.reuse, R179 ;  /* 0x000000b3b82a723e */ /* 0x044fe200000010ff */
[----:B------:R-:W-:Y:S01]  /*c580*/  FADD.FTZ R49, R184, R49 ;  /* 0x00000031b8317221 */ /* 0x000fe20000010000 */
[C---:B------:R-:W-:Y:S05]  /*c590*/  HMMA.16816.F32.BF16 R112, R28.reuse, R24, R112 ;  /* 0x000000181c70723c */ /* 0x040fea0000041870 */
[----:B------:R-:W2:Y:S01]  /*c5a0*/  MUFU.EX2 R193, R193 ;  /* 0x000000c100c17308 */ /* 0x000ea20000000800 */
[----:B------:R-:W-:Y:S01]  /*c5b0*/  HMMA.16816.F32.BF16 R116, R28, R26, R116 ;  /* 0x0000001a1c74723c */ /* 0x000fe20000041874 */
[----:B---3--:R-:W-:-:S05]  /*c5c0*/  FADD.FTZ R45, R188, R45 ;  /* 0x0000002dbc2d7221 */ /* 0x008fca0000010000 */
[----:B------:R-:W-:Y:S01]  /*c5d0*/  HMMA.16816.F32.BF16 R124, R28, R16, R124 ;  /* 0x000000101c7c723c */ /* 0x000fe2000004187c */
[----:B------:R-:W3:Y:S01]  /*c5e0*/  MUFU.EX2 R194, R194 ;  /* 0x000000c200c27308 */ /* 0x000ee20000000800 */
[C---:B----4-:R-:W-:Y:S01]  /*c5f0*/  F2FP.BF16.F32.PACK_AB R41, R191.reuse, R188 ;  /* 0x000000bcbf29723e */ /* 0x050fe200000010ff */
[----:B------:R-:W-:-:S03]  /*c600*/  FADD.FTZ R45, R191, R45 ;  /* 0x0000002dbf2d7221 */ /* 0x000fc60000010000 */
[----:B------:R-:W-:Y:S01]  /*c610*/  HMMA.16816.F32.BF16 R132, R28, R18, R132 ;  /* 0x000000121c84723c */ /* 0x000fe20000041884 */
[----:B------:R-:W4:Y:S02]  /*c620*/  LDSM.16.MT88.4 R28, [R212+0x9400] ;  /* 0x00940000d41c783b */ /* 0x000f240000004200 */
[----:B------:R-:W1:Y:S01]  /*c630*/  MUFU.EX2 R195, R195 ;  /* 0x000000c300c37308 */ /* 0x000e620000000800 */
[----:B--2---:R-:W-:Y:S02]  /*c640*/  FADD.FTZ R45, R193, R45 ;  /* 0x0000002dc12d7221 */ /* 0x004fe40000010000 */
[C---:B------:R-:W-:Y:S05]  /*c650*/  HMMA.16816.F32.BF16 R140, R36.reuse, R24, R140 ;  /* 0x00000018248c723c */ /* 0x040fea000004188c */
[----:B------:R-:W2:Y:S01]  /*c660*/  MUFU.EX2 R198, R198 ;  /* 0x000000c600c67308 */ /* 0x000ea20000000800 */
[----:B------:R-:W-:Y:S01]  /*c670*/  HMMA.16816.F32.BF16 R120, R36, R26, R120 ;  /* 0x0000001a2478723c */ /* 0x000fe20000041878 */
[C---:B---3--:R-:W-:Y:S01]  /*c680*/  F2FP.BF16.F32.PACK_AB R43, R194.reuse, R193 ;  /* 0x000000c1c22b723e */ /* 0x048fe200000010ff */
[----:B------:R-:W-:Y:S01]  /*c690*/  FADD.FTZ R45, R194, R45 ;  /* 0x0000002dc22d7221 */ /* 0x000fe20000010000 */
[----:B------:R-:W-:-:S03]  /*c6a0*/  F2FP.BF16.F32.PACK_AB R24, R54, R55 ;  /* 0x000000373618723e */ /* 0x000fc600000010ff */
[----:B------:R-:W-:Y:S01]  /*c6b0*/  HMMA.16816.F32.BF16 R136, R36, R16, R136 ;  /* 0x000000102488723c */ /* 0x000fe20000041888 */
[----:B------:R-:W3:Y:S01]  /*c6c0*/  MUFU.EX2 R200, R200 ;  /* 0x000000c800c87308 */ /* 0x000ee20000000800 */
[----:B------:R-:W-:Y:S01]  /*c6d0*/  F2FP.BF16.F32.PACK_AB R26, R52, R53 ;  /* 0x00000035341a723e */ /* 0x000fe200000010ff */
[----:B-1----:R-:W-:-:S03]  /*c6e0*/  FADD.FTZ R51, R195, R51 ;  /* 0x00000033c3337221 */ /* 0x002fc60000010000 */
[----:B------:R-:W-:Y:S01]  /*c6f0*/  HMMA.16816.F32.BF16 R128, R36, R18, R128 ;  /* 0x000000122480723c */ /* 0x000fe20000041880 */
[----:B------:R-:W-:Y:S02]  /*c700*/  LDSM.16.MT88.4 R16, [R212+0x9800] ;  /* 0x00980000d410783b */ /* 0x000fe40000004200 */
[----:B------:R-:W1:Y:S01]  /*c710*/  MUFU.EX2 R206, R206 ;  /* 0x000000ce00ce7308 */ /* 0x000e620000000800 */
        /* <DEDUP_REMOVED lines=8> */
[C---:B-1----:R-:W-:Y:S01]  /*c7a0*/  F2FP.BF16.F32.PACK_AB R27, R206.reuse, R200 ;  /* 0x000000c8ce1b723e */ /* 0x042fe200000010ff */
[----:B------:R-:W-:-:S03]  /*c7b0*/  FADD.FTZ R51, R206, R51 ;  /* 0x00000033ce337221 */ /* 0x000fc60000010000 */
[C---:B------:R-:W-:Y:S03]  /*c7c0*/  HMMA.16816.F32.BF16 R104, R40.reuse, R14, R104 ;  /* 0x0000000e2868723c */ /* 0x040fe60000041868 */
[----:B------:R-:W1:Y:S01]  /*c7d0*/  MUFU.EX2 R202, R202 ;  /* 0x000000ca00ca7308 */ /* 0x000e620000000800 */
[----:B--2---:R-:W-:Y:S02]  /*c7e0*/  FADD.FTZ R45, R208, R45 ;  /* 0x0000002dd02d7221 */ /* 0x004fe40000010000 */
[C---:B------:R-:W-:Y:S05]  /*c7f0*/  HMMA.16816.F32.BF16 R112, R40.reuse, R8, R112 ;  /* 0x000000082870723c */ /* 0x040fea0000041870 */
[----:B------:R-:W2:Y:S01]  /*c800*/  MUFU.EX2 R207, R207 ;  /* 0x000000cf00cf7308 */ /* 0x000ea20000000800 */
[----:B------:R-:W-:Y:S01]  /*c810*/  HMMA.16816.F32.BF16 R116, R40, R10, R116 ;  /* 0x0000000a2874723c */ /* 0x000fe20000041874 */
[C---:B---3--:R-:W-:Y:S01]  /*c820*/  F2FP.BF16.F32.PACK_AB R37, R203.reuse, R208 ;  /* 0x000000d0cb25723e */ /* 0x048fe200000010ff */
[----:B------:R-:W-:-:S04]  /*c830*/  FADD.FTZ R45, R203, R45 ;  /* 0x0000002dcb2d7221 */ /* 0x000fc80000010000 */
[----:B-----5:R-:W-:Y:S01]  /*c840*/  HMMA.16816.F32.BF16 R124, R40, R4, R124 ;  /* 0x00000004287c723c */ /* 0x020fe2000004187c */
[----:B------:R-:W-:Y:S01]  /*c850*/  MUFU.EX2 R197, R197 ;  /* 0x000000c500c57308 */ /* 0x000fe20000000800 */
[----:B-1----:R-:W-:-:S04]  /*c860*/  FADD.FTZ R45, R202, R45 ;  /* 0x0000002dca2d7221 */ /* 0x002fc80000010000 */
[----:B------:R-:W-:Y:S03]  /*c870*/  HMMA.16816.F32.BF16 R132, R40, R6, R132 ;  /* 0x000000062884723c */ /* 0x000fe60000041884 */
[----:B------:R-:W1:Y:S01]  /*c880*/  MUFU.EX2 R177, R177 ;  /* 0x000000b100b17308 */ /* 0x000e620000000800 */
[C---:B--2---:R-:W-:Y:S01]  /*c890*/  F2FP.BF16.F32.PACK_AB R39, R207.reuse, R202 ;  /* 0x000000cacf27723e */ /* 0x044fe200000010ff */
[----:B------:R-:W-:Y:S01]  /*c8a0*/  FADD.FTZ R45, R207, R45 ;  /* 0x0000002dcf2d7221 */ /* 0x000fe20000010000 */
[C---:B------:R-:W-:Y:S05]  /*c8b0*/  HMMA.16816.F32.BF16 R84, R24.reuse, R20, R84 ;  /* 0x000000141854723c */ /* 0x040fea0000041854 */
[----:B------:R-:W2:Y:S01]  /*c8c0*/  MUFU.EX2 R174, R174 ;  /* 0x000000ae00ae7308 */ /* 0x000ea20000000800 */
[C---:B------:R-:W-:Y:S01]  /*c8d0*/  HMMA.16816.F32.BF16 R96, R24.reuse, R22, R96 ;  /* 0x000000161860723c */ /* 0x040fe20000041860 */
[----:B------:R-:W3:Y:S05]  /*c8e0*/  LDSM.16.MT88.4 R20, [R214+0x9800] ;  /* 0x00980000d614783b */ /* 0x000eea0000004200 */
[----:B------:R-:W-:Y:S01]  /*c8f0*/  HMMA.16816.F32.BF16 R144, R24, R12, R144 ;  /* 0x0000000c1890723c */ /* 0x000fe20000041890 */
[----:B------:R-:W5:Y:S01]  /*c900*/  MUFU.EX2 R189, R189 ;  /* 0x000000bd00bd7308 */ /* 0x000f620000000800 */
[----:B-1----:R-:W-:-:S04]  /*c910*/  FADD.FTZ R51, R177, R51 ;  /* 0x00000033b1337221 */ /* 0x002fc80000010000 */
[C---:B------:R-:W-:Y:S01]  /*c920*/  HMMA.16816.F32.BF16 R108, R24.reuse, R14, R108 ;  /* 0x0000000e186c723c */ /* 0x040fe2000004186c */
[----:B------:R-:W1:Y:S02]  /*c930*/  LDSM.16.MT88.4 R12, [R214+0xa800] ;  /* 0x00a80000d60c783b */ /* 0x000e640000004200 */
[----:B------:R-:W4:Y:S01]  /*c940*/  MUFU.EX2 R187, R187 ;  /* 0x000000bb00bb7308 */ /* 0x000f220000000800 */
[----:B--2---:R-:W-:Y:S02]  /*c950*/  FADD.FTZ R51, R174, R51 ;  /* 0x00000033ae337221 */ /* 0x004fe40000010000 */
[C---:B------:R-:W-:Y:S05]  /*c960*/  HMMA.16816.F32.BF16 R140, R24.reuse, R8, R140 ;  /* 0x00000008188c723c */ /* 0x040fea000004188c */
[----:B------:R-:W2:Y:S01]  /*c970*/  MUFU.EX2 R185, R185 ;  /* 0x000000b900b97308 */ /* 0x000ea20000000800 */
[----:B------:R-:W-:Y:S01]  /*c980*/  HMMA.16816.F32.BF16 R120, R24, R10, R120 ;  /* 0x0000000a1878723c */ /* 0x000fe20000041878 */
[----:B------:R-:W1:Y:S01]  /*c990*/  LDSM.16.MT88.4 R8, [R212+0xa800] ;  /* 0x00a80000d408783b */ /* 0x000e620000004200 */
[----:B-----5:R-:W-:-:S04]  /*c9a0*/  FADD.FTZ R51, R189, R51 ;  /* 0x00000033bd337221 */ /* 0x020fc80000010000 */
[----:B------:R-:W-:Y:S01]  /*c9b0*/  HMMA.16816.F32.BF16 R136, R24, R4, R136 ;  /* 0x000000041888723c */ /* 0x000fe20000041888 */
[----:B------:R-:W-:Y:S01]  /*c9c0*/  MUFU.EX2 R183, R183 ;  /* 0x000000b700b77308 */ /* 0x000fe20000000800 */
[----:B----4-:R-:W-:-:S04]  /*c9d0*/  FADD.FTZ R51, R187, R51 ;  /* 0x00000033bb337221 */ /* 0x010fc80000010000 */
[----:B------:R-:W-:Y:S01]  /*c9e0*/  HMMA.16816.F32.BF16 R128, R24, R6, R128 ;  /* 0x000000061880723c */ /* 0x000fe20000041880 */
[----:B------:R-:W4:Y:S02]  /*c9f0*/  LDSM.16.MT88.4 R4, [R214+0xb800] ;  /* 0x00b80000d604783b */ /* 0x000f240000004200 */
[----:B------:R-:W5:Y:S01]  /*ca00*/  MUFU.EX2 R176, R176 ;  /* 0x000000b000b07308 */ /* 0x000f620000000800 */
[----:B--2---:R-:W-:Y:S02]  /*ca10*/  FADD.FTZ R51, R185, R51 ;  /* 0x00000033b9337221 */ /* 0x004fe40000010000 */
[-C--:B------:R-:W-:Y:S05]  /*ca20*/  HMMA.16816.F32.BF16 R72, R40, R28.reuse, R72 ;  /* 0x0000001c2848723c */ /* 0x080fea0000041848 */
[----:B------:R-:W-:Y:S01]  /*ca30*/  MUFU.EX2 R196, R196 ;  /* 0x000000c400c47308 */ /* 0x000fe20000000800 */
[----:B------:R-:W-:Y:S06]  /*ca40*/  HMMA.16816.F32.BF16 R68, R24, R28, R68 ;  /* 0x0000001c1844723c */ /* 0x000fec0000041844 */
[----:B------:R-:W-:Y:S01]  /*ca50*/  HMMA.16816.F32.BF16 R156, R40, R32, R156 ;  /* 0x00000020289c723c */ /* 0x000fe2000004189c */
[--C-:B------:R-:W-:Y:S01]  /*ca60*/  FFMA.FTZ R28, R201, UR18, -R190.reuse ;  /* 0x00000012c91c7c23 */ /* 0x100fe200080108be */
[----:B------:R-:W-:Y:S01]  /*ca70*/  FFMA.FTZ R201, R199, UR18, -R190 ;  /* 0x00000012c7c97c23 */ /* 0x000fe200080108be */
[----:B------:R-:W-:Y:S01]  /*ca80*/  MUFU.EX2 R192, R192 ;  /* 0x000000c000c07308 */ /* 0x000fe20000000800 */
[----:B-----5:R-:W-:-:S02]  /*ca90*/  FADD.FTZ R45, R176, R45 ;  /* 0x0000002db02d7221 */ /* 0x020fc40000010000 */
[C---:B------:R-:W-:Y:S05]  /*caa0*/  HMMA.16816.F32.BF16 R152, R40.reuse, R34, R152 ;  /* 0x000000222898723c */ /* 0x040fea0000041898 */
[----:B------:R2:W5:Y:S01]  /*cab0*/  MUFU.EX2 R199, R28 ;  /* 0x0000001c00c77308 */ /* 0x0005620000000800 */
[-C--:B------:R-:W-:Y:S06]  /*cac0*/  HMMA.16816.F32.BF16 R76, R40, R30.reuse, R76 ;  /* 0x0000001e284c723c */ /* 0x080fec000004184c */
[C---:B------:R-:W-:Y:S01]  /*cad0*/  HMMA.16816.F32.BF16 R80, R24.reuse, R30, R80 ;  /* 0x0000001e1850723c */ /* 0x040fe20000041850 */
[--C-:B------:R-:W-:Y:S01]  /*cae0*/  FFMA.FTZ R40, R204, UR18, -R190.reuse ;  /* 0x00000012cc287c23 */ /* 0x100fe200080108be */
[----:B------:R-:W-:Y:S01]  /*caf0*/  FFMA.FTZ R41, R205, UR18, -R190 ;  /* 0x00000012cd297c23 */ /* 0x000fe200080108be */
[--C-:B------:R-:W-:Y:S01]  /*cb00*/  FFMA.FTZ R42, R211, UR18, -R181.reuse ;  /* 0x00000012d32a7c23 */ /* 0x100fe200080108b5 */
[--C-:B------:R-:W-:Y:S01]  /*cb10*/  FFMA.FTZ R43, R209, UR18, -R181.reuse ;  /* 0x00000012d12b7c23 */ /* 0x100fe200080108b5 */
[--C-:B------:R-:W-:Y:S01]  /*cb20*/  FFMA.FTZ R204, R221, UR18, -R181.reuse ;  /* 0x00000012ddcc7c23 */ /* 0x100fe200080108b5 */
[----:B------:R-:W-:Y:S01]  /*cb30*/  FFMA.FTZ R205, R210, UR18, -R181 ;  /* 0x00000012d2cd7c23 */ /* 0x000fe200080108b5 */
[----:B------:R-:W3:Y:S01]  /*cb40*/  MUFU.EX2 R40, R40 ;  /* 0x0000002800287308 */ /* 0x000ee20000000800 */
[C---:B------:R-:W-:Y:S01]  /*cb50*/  HMMA.16816.F32.BF16 R160, R24.reuse, R32, R160 ;  /* 0x0000002018a0723c */ /* 0x040fe200000418a0 */
[----:B--2---:R-:W2:Y:S05]  /*cb60*/  LDSM.16.MT88.4 R28, [R212+0xb800] ;  /* 0x00b80000d41c783b */ /* 0x004eaa0000004200 */
[----:B------:R-:W-:Y:S01]  /*cb70*/  HMMA.16816.F32.BF16 R148, R24, R34, R148 ;  /* 0x000000221894723c */ /* 0x000fe20000041894 */
[----:B------:R-:W1:Y:S01]  /*cb80*/  MUFU.EX2 R41, R41 ;  /* 0x0000002900297308 */ /* 0x000e620000000800 */
[----:B------:R-:W-:Y:S01]  /*cb90*/  F2FP.BF16.F32.PACK_AB R33, R174, R177 ;  /* 0x000000b1ae21723e */ /* 0x000fe200000010ff */
[----:B------:R-:W2:Y:S04]  /*cba0*/  LDSM.16.MT88.4 R24, [R214+0x9c00] ;  /* 0x009c0000d618783b */ /* 0x000ea80000004200 */
[----:B-----5:R-:W-:-:S02]  /*cbb0*/  F2FP.BF16.F32.PACK_AB R34, R199, R197 ;  /* 0x000000c5c722723e */ /* 0x020fc400000010ff */
[----:B------:R-:W5:Y:S01]  /*cbc0*/  MUFU.EX2 R42, R42 ;  /* 0x0000002a002a7308 */ /* 0x000f620000000800 */
[----:B------:R-:W-:Y:S01]  /*cbd0*/  F2FP.BF16.F32.PACK_AB R35, R187, R189 ;  /* 0x000000bdbb23723e */ /* 0x000fe200000010ff */
[----:B---3--:R-:W-:-:S06]  /*cbe0*/  FADD.FTZ R59, R40, R59 ;  /* 0x0000003b283b7221 */ /* 0x008fcc0000010000 */
[----:B------:R-:W3:Y:S01]  /*cbf0*/  MUFU.EX2 R43, R43 ;  /* 0x0000002b002b7308 */ /* 0x000ee20000000800 */
[C---:B-1----:R-:W-:Y:S01]  /*cc00*/  F2FP.BF16.F32.PACK_AB R32, R41.reuse, R40 ;  /* 0x000000282920723e */ /* 0x042fe200000010ff */
[----:B------:R-:W-:-:S04]  /*cc10*/  FADD.FTZ R59, R41, R59 ;  /* 0x0000003b293b7221 */ /* 0x000fc80000010000 */
[----:B------:R-:W-:Y:S02]  /*cc20*/  FADD.FTZ R59, R197, R59 ;  /* 0x0000003bc53b7221 */ /* 0x000fe40000010000 */
[----:B------:R-:W1:Y:S01]  /*cc30*/  MUFU.EX2 R204, R204 ;  /* 0x000000cc00cc7308 */ /* 0x000e620000000800 */
[----:B------:R-:W-:Y:S01]  /*cc40*/  HMMA.16816.F32.BF16 R160, R32, R20, R160 ;  /* 0x0000001420a0723c */ /* 0x000fe200000418a0 */
[----:B-----5:R-:W-:Y:S01]  /*cc50*/  FADD.FTZ R49, R42, R49 ;  /* 0x000000312a317221 */ /* 0x020fe20000010000 */
[----:B------:R-:W-:-:S04]  /*cc60*/  FADD.FTZ R59, R199, R59 ;  /* 0x0000003bc73b7221 */ /* 0x000fc80000010000 */
[----:B------:R-:W-:Y:S01]  /*cc70*/  HMMA.16816.F32.BF16 R148, R32, R22, R148 ;  /* 0x000000162094723c */ /* 0x000fe20000041894 */
[----:B------:R-:W5:Y:S01]  /*cc80*/  MUFU.EX2 R205, R205 ;  /* 0x000000cd00cd7308 */ /* 0x000f620000000800 */
[C---:B---3--:R-:W-:Y:S01]  /*cc90*/  F2FP.BF16.F32.PACK_AB R36, R43.reuse, R42 ;  /* 0x0000002a2b24723e */ /* 0x048fe200000010ff */
[----:B------:R-:W-:-:S03]  /*cca0*/  FADD.FTZ R49, R43, R49 ;  /* 0x000000312b317221 */ /* 0x000fc60000010000 */
[C---:B------:R-:W-:Y:S03]  /*ccb0*/  HMMA.16816.F32.BF16 R68, R32.reuse, R16, R68 ;  /* 0x000000102044723c */ /* 0x040fe60000041844 */
[----:B------:R-:W3:Y:S01]  /*ccc0*/  MUFU.EX2 R201, R201 ;  /* 0x000000c900c97308 */ /* 0x000ee20000000800 */
[----:B-1----:R-:W-:Y:S02]  /*ccd0*/  FADD.FTZ R49, R204, R49 ;  /* 0x00000031cc317221 */ /* 0x002fe40000010000 */
[C---:B------:R-:W-:Y:S05]  /*cce0*/  HMMA.16816.F32.BF16 R80, R32.reuse, R18, R80 ;  /* 0x000000122050723c */ /* 0x040fea0000041850 */
[----:B------:R-:W-:Y:S01]  /*ccf0*/  MUFU.EX2 R186, R186 ;  /* 0x000000ba00ba7308 */ /* 0x000fe20000000800 */
[C---:B-----5:R-:W-:Y:S01]  /*cd00*/  F2FP.BF16.F32.PACK_AB R38, R205.reuse, R204 ;  /* 0x000000cccd26723e */ /* 0x060fe200000010ff */
[----:B------:R-:W-:Y:S01]  /*cd10*/  HMMA.16816.F32.BF16 R84, R32, R12, R84 ;  /* 0x0000000c2054723c */ /* 0x000fe20000041854 */
[----:B------:R-:W-:-:S04]  /*cd20*/  FADD.FTZ R49, R205, R49 ;  /* 0x00000031cd317221 */ /* 0x000fc80000010000 */
[----:B------:R-:W-:Y:S01]  /*cd30*/  FADD.FTZ R49, R183, R49 ;  /* 0x00000031b7317221 */ /* 0x000fe20000010000 */
[----:B------:R-:W-:Y:S01]  /*cd40*/  HMMA.16816.F32.BF16 R156, R36, R20, R156 ;  /* 0x00000014249c723c */ /* 0x000fe2000004189c */
[----:B------:R-:W1:Y:S01]  /*cd50*/  MUFU.EX2 R182, R182 ;  /* 0x000000b600b67308 */ /* 0x000e620000000800 */
[----:B---3--:R-:W-:-:S04]  /*cd60*/  FADD.FTZ R59, R201, R59 ;  /* 0x0000003bc93b7221 */ /* 0x008fc80000010000 */
[C---:B------:R-:W-:Y:S01]  /*cd70*/  HMMA.16816.F32.BF16 R152, R36.reuse, R22, R152 ;  /* 0x000000162498723c */ /* 0x040fe20000041898 */
[----:B------:R-:W3:Y:S01]  /*cd80*/  LDSM.16.MT88.4 R20, [R212+0x9c00] ;  /* 0x009c0000d414783b */ /* 0x000ee20000004200 */
[----:B------:R-:W-:Y:S01]  /*cd90*/  FADD.FTZ R59, R196, R59 ;  /* 0x0000003bc43b7221 */ /* 0x000fe20000010000 */
[----:B------:R-:W5:Y:S03]  /*cda0*/  MUFU.EX2 R180, R180 ;  /* 0x000000b400b47308 */ /* 0x000f660000000800 */
[----:B------:R-:W-:Y:S01]  /*cdb0*/  HMMA.16816.F32.BF16 R72, R36, R16, R72 ;  /* 0x000000102448723c */ /* 0x000fe20000041848 */
[----:B------:R-:W-:-:S04]  /*cdc0*/  FADD.FTZ R59, R192, R59 ;  /* 0x0000003bc03b7221 */ /* 0x000fc80000010000 */
[----:B------:R-:W4:Y:S01]  /*cdd0*/  MUFU.EX2 R178, R178 ;  /* 0x000000b200b27308 */ /* 0x000f220000000800 */
[----:B------:R-:W-:Y:S01]  /*cde0*/  HMMA.16816.F32.BF16 R76, R36, R18, R76 ;  /* 0x00000012244c723c */ /* 0x000fe2000004184c */
[----:B------:R-:W3:Y:S01]  /*cdf0*/  LDSM.16.MT88.4 R16, [R214+0xac00] ;  /* 0x00ac0000d610783b */ /* 0x000ee20000004200 */
[----:B-1----:R-:W-:Y:S01]  /*ce00*/  FADD.FTZ R49, R182, R49 ;  /* 0x00000031b6317221 */ /* 0x002fe20000010000 */
[----:B------:R-:W-:-:S03]  /*ce10*/  FADD.FTZ R238, R186, R59 ;  /* 0x0000003bbaee7221 */ /* 0x000fc60000010000 */
[----:B------:R-:W-:Y:S01]  /*ce20*/  HMMA.16816.F32.BF16 R88, R36, R12, R88 ;  /* 0x0000000c2458723c */ /* 0x000fe20000041858 */
[----:B------:R-:W1:Y:S01]  /*ce30*/  MUFU.EX2 R175, R175 ;  /* 0x000000af00af7308 */ /* 0x000e620000000800 */
[----:B-----5:R-:W-:-:S04]  /*ce40*/  FADD.FTZ R49, R180, R49 ;  /* 0x00000031b4317221 */ /* 0x020fc80000010000 */
[C---:B------:R-:W-:Y:S03]  /*ce50*/  HMMA.16816.F32.BF16 R92, R36.reuse, R14, R92 ;  /* 0x0000000e245c723c */ /* 0x040fe6000004185c */
[----:B------:R-:W5:Y:S01]  /*ce60*/  MUFU.EX2 R173, R173 ;  /* 0x000000ad00ad7308 */ /* 0x000f620000000800 */
[----:B----4-:R-:W-:Y:S02]  /*ce70*/  FADD.FTZ R236, R178, R49 ;  /* 0x00000031b2ec7221 */ /* 0x010fe40000010000 */
[C---:B------:R-:W-:Y:S05]  /*ce80*/  HMMA.16816.F32.BF16 R100, R36.reuse, R8, R100 ;  /* 0x000000082464723c */ /* 0x040fea0000041864 */
[----:B------:R-:W4:Y:S01]  /*ce90*/  MUFU.EX2 R171, R171 ;  /* 0x000000ab00ab7308 */ /* 0x000f220000000800 */
[----:B------:R-:W-:Y:S01]  /*cea0*/  HMMA.16816.F32.BF16 R104, R36, R10, R104 ;  /* 0x0000000a2468723c */ /* 0x000fe20000041868 */
[----:B-1----:R-:W-:-:S05]  /*ceb0*/  FADD.FTZ R45, R175, R45 ;  /* 0x0000002daf2d7221 */ /* 0x002fca0000010000 */
[----:B------:R-:W-:Y:S01]  /*cec0*/  HMMA.16816.F32.BF16 R112, R36, R4, R112 ;  /* 0x000000042470723c */ /* 0x000fe20000041870 */
[----:B------:R-:W1:Y:S01]  /*ced0*/  MUFU.EX2 R164, R164 ;  /* 0x000000a400a47308 */ /* 0x000e620000000800 */
[----:B-----5:R-:W-:-:S04]  /*cee0*/  FADD.FTZ R45, R173, R45 ;  /* 0x0000002dad2d7221 */ /* 0x020fc80000010000 */
[----:B------:R-:W-:Y:S03]  /*cef0*/  HMMA.16816.F32.BF16 R116, R36, R6, R116 ;  /* 0x000000062474723c */ /* 0x000fe60000041874 */
[----:B------:R-:W5:Y:S01]  /*cf00*/  MUFU.EX2 R66, R66 ;  /* 0x0000004200427308 */ /* 0x000f620000000800 */
[----:B----4-:R-:W-:Y:S02]  /*cf10*/  FADD.FTZ R233, R171, R45 ;  /* 0x0000002dabe97221 */ /* 0x010fe40000010000 */
[C---:B------:R-:W-:Y:S01]  /*cf20*/  HMMA.16816.F32.BF16 R96, R32.reuse, R14, R96 ;  /* 0x0000000e2060723c */ /* 0x040fe20000041860 */
[----:B------:R-:W4:Y:S05]  /*cf30*/  LDSM.16.MT88.4 R12, [R212+0xac00] ;  /* 0x00ac0000d40c783b */ /* 0x000f2a0000004200 */
[----:B------:R-:W-:Y:S01]  /*cf40*/  HMMA.16816.F32.BF16 R144, R32, R8, R144 ;  /* 0x000000082090723c */ /* 0x000fe20000041890 */
[----:B-1----:R-:W-:-:S05]  /*cf50*/  FADD.FTZ R51, R164, R51 ;  /* 0x00000033a4337221 */ /* 0x002fca0000010000 */
[----:B------:R-:W-:Y:S01]  /*cf60*/  HMMA.16816.F32.BF16 R108, R32, R10, R108 ;  /* 0x0000000a206c723c */ /* 0x000fe2000004186c */
[----:B------:R-:W1:Y:S01]  /*cf70*/  LDSM.16.MT88.4 R8, [R214+0xbc00] ;  /* 0x00bc0000d608783b */ /* 0x000e620000004200 */
[----:B-----5:R-:W-:-:S04]  /*cf80*/  FADD.FTZ R51, R66, R51 ;  /* 0x0000003342337221 */ /* 0x020fc80000010000 */
[C---:B------:R-:W-:Y:S06]  /*cf90*/  HMMA.16816.F32.BF16 R140, R32.reuse, R4, R140 ;  /* 0x00000004208c723c */ /* 0x040fec000004188c */
[C---:B------:R-:W-:Y:S01]  /*cfa0*/  HMMA.16816.F32.BF16 R120, R32.reuse, R6, R120 ;  /* 0x000000062078723c */ /* 0x040fe20000041878 */
[----:B------:R-:W5:Y:S05]  /*cfb0*/  LDSM.16.MT88.4 R4, [R212+0xbc00] ;  /* 0x00bc0000d404783b */ /* 0x000f6a0000004200 */
[C---:B--2---:R-:W-:Y:S06]  /*cfc0*/  HMMA.16816.F32.BF16 R136, R32.reuse, R28, R136 ;  /* 0x0000001c2088723c */ /* 0x044fec0000041888 */
[----:B------:R-:W-:Y:S06]  /*cfd0*/  HMMA.16816.F32.BF16 R128, R32, R30, R128 ;  /* 0x0000001e2080723c */ /* 0x000fec0000041880 */
[----:B------:R-:W-:Y:S01]  /*cfe0*/  HMMA.16816.F32.BF16 R124, R36, R28, R124 ;  /* 0x0000001c247c723c */ /* 0x000fe2000004187c */
[----:B------:R-:W-:-:S05]  /*cff0*/  FFMA.FTZ R32, R62, UR18, -R64 ;  /* 0x000000123e207c23 */ /* 0x000fca0008010840 */
[----:B------:R-:W-:Y:S01]  /*d000*/  HMMA.16816.F32.BF16 R132, R36, R30, R132 ;  /* 0x0000001e2484723c */ /* 0x000fe20000041884 */
[----:B------:R-:W2:Y:S01]  /*d010*/  MUFU.EX2 R32, R32 ;  /* 0x0000002000207308 */ /* 0x000ea20000000800 */
[----:B------:R-:W-:Y:S02]  /*d020*/  F2FP.BF16.F32.PACK_AB R28, R196, R201 ;  /* 0x000000c9c41c723e */ /* 0x000fe400000010ff */
[----:B------:R-:W-:-:S03]  /*d030*/  F2FP.BF16.F32.PACK_AB R29, R164, R185 ;  /* 0x000000b9a41d723e */ /* 0x000fc600000010ff */
[----:B------:R-:W-:Y:S02]  /*d040*/  F2FP.BF16.F32.PACK_AB R36, R182, R183 ;  /* 0x000000b7b624723e */ /* 0x000fe400000010ff */
[----:B------:R-:W-:Y:S02]  /*d050*/  F2FP.BF16.F32.PACK_AB R37, R175, R176 ;  /* 0x000000b0af25723e */ /* 0x000fe400000010ff */
[----:B------:R-:W-:Y:S02]  /*d060*/  F2FP.BF16.F32.PACK_AB R38, R178, R180 ;  /* 0x000000b4b226723e */ /* 0x000fe400000010ff */
[----:B------:R-:W-:Y:S02]  /*d070*/  F2FP.BF16.F32.PACK_AB R39, R171, R173 ;  /* 0x000000adab27723e */ /* 0x000fe400000010ff */
[----:B------:R-:W-:Y:S02]  /*d080*/  F2FP.BF16.F32.PACK_AB R30, R186, R192 ;  /* 0x000000c0ba1e723e */ /* 0x000fe400000010ff */
[C---:B--2---:R-:W-:Y:S01]  /*d090*/  F2FP.BF16.F32.PACK_AB R31, R32.reuse, R66 ;  /* 0x00000042201f723e */ /* 0x044fe200000010ff */
[----:B------:R-:W-:-:S02]  /*d0a0*/  FADD.FTZ R237, R32, R51 ;  /* 0x0000003320ed7221 */ /* 0x000fc40000010000 */
[C---:B------:R-:W-:Y:S06]  /*d0b0*/  HMMA.16816.F32.BF16 R156, R36.reuse, R24, R156 ;  /* 0x00000018249c723c */ /* 0x040fec000004189c */
[C---:B------:R-:W-:Y:S06]  /*d0c0*/  HMMA.16816.F32.BF16 R152, R36.reuse, R26, R152 ;  /* 0x0000001a2498723c */ /* 0x040fec0000041898 */
[C---:B---3--:R-:W-:Y:S06]  /*d0d0*/  HMMA.16816.F32.BF16 R72, R36.reuse, R20, R72 ;  /* 0x000000142448723c */ /* 0x048fec0000041848 */
[C---:B------:R-:W-:Y:S06]  /*d0e0*/  HMMA.16816.F32.BF16 R76, R36.reuse, R22, R76 ;  /* 0x00000016244c723c */ /* 0x040fec000004184c */
[C---:B------:R-:W-:Y:S06]  /*d0f0*/  HMMA.16816.F32.BF16 R88, R36.reuse, R16, R88 ;  /* 0x000000102458723c */ /* 0x040fec0000041858 */
[C---:B------:R-:W-:Y:S06]  /*d100*/  HMMA.16816.F32.BF16 R92, R36.reuse, R18, R92 ;  /* 0x00000012245c723c */ /* 0x040fec000004185c */
[C---:B----4-:R-:W-:Y:S06]  /*d110*/  HMMA.16816.F32.BF16 R100, R36.reuse, R12, R100 ;  /* 0x0000000c2464723c */ /* 0x050fec0000041864 */
[C---:B------:R-:W-:Y:S06]  /*d120*/  HMMA.16816.F32.BF16 R104, R36.reuse, R14, R104 ;  /* 0x0000000e2468723c */ /* 0x040fec0000041868 */
[C---:B-1----:R-:W-:Y:S06]  /*d130*/  HMMA.16816.F32.BF16 R112, R36.reuse, R8, R112 ;  /* 0x000000082470723c */ /* 0x042fec0000041870 */
[C---:B------:R-:W-:Y:S06]  /*d140*/  HMMA.16816.F32.BF16 R116, R36.reuse, R10, R116 ;  /* 0x0000000a2474723c */ /* 0x040fec0000041874 */
[C---:B-----5:R-:W-:Y:S06]  /*d150*/  HMMA.16816.F32.BF16 R124, R36.reuse, R4, R124 ;  /* 0x00000004247c723c */ /* 0x060fec000004187c */
        /* <DEDUP_REMOVED lines=15> */
.L_x_81:
[----:B------:R-:W-:-:S12]  /*d250*/  UIADD3 UR19, UR24, -0x1, URZ ;  /* 0xffffffff18137890 */ /* 0x000fd8000fffe03f */
.L_x_88:
[----:B------:R-:W1:Y:S01]  /*d260*/  S2R R232, SR_TID.X ;  /* 0x0000000000e87919 */ /* 0x000e620000002100 */
[----:B------:R-:W-:Y:S02]  /*d270*/  ISETP.LE.AND P0, PT, RZ, UR19, PT ;  /* 0x00000013ff007c0c */ /* 0x000fe4000bf03270 */
[----:B-1----:R-:W-:-:S04]  /*d280*/  SHF.R.S32.HI R231, RZ, 0x1f, R232 ;  /* 0x0000001fffe77819 */ /* 0x002fc800000114e8 */
[----:B------:R-:W-:-:S04]  /*d290*/  LEA.HI R230, R231, R232, RZ, 0x2 ;  /* 0x000000e8e7e67211 */ /* 0x000fc800078f10ff */
[----:B------:R-:W-:-:S05]  /*d2a0*/  LOP3.LUT R229, R230, 0xfffffffc, RZ, 0xc0, !PT ;  /* 0xfffffffce6e57812 */ /* 0x000fca00078ec0ff */
[----:B------:R-:W-:-:S04]  /*d2b0*/  IMAD.IADD R229, R232, 0x1, -R229 ;  /* 0x00000001e8e57824 */ /* 0x000fc800078e0ae5 */
[----:B------:R-:W-:-:S04]  /*d2c0*/  IMAD.SHL.U32 R229, R229, 0x8, RZ ;  /* 0x00000008e5e57824 */ /* 0x000fc800078e00ff */
[C---:B------:R-:W-:Y:S02]  /*d2d0*/  VIADD R228, R229.reuse, 0x20 ;  /* 0x00000020e5e47836 */ /* 0x040fe40000000000 */
[----:B------:R-:W-:Y:S01]  /*d2e0*/  VIADD R223, R229, 0x40 ;  /* 0x00000040e5df7836 */ /* 0x000fe20000000000 */
[----:B------:R-:W-:Y:S06]  /*d2f0*/  @!P0 BRA `(.L_x_89) ;  /* 0x0000003400008947 */ /* 0x000fec0003800000 */
[----:B------:R-:W-:Y:S01]  /*d300*/  ULDC UR4, c[0x0][0x2d0] ;  /* 0x0000b40000047ab9 */ /* 0x000fe20000000800 */
[----:B------:R-:W-:Y:S01]  /*d310*/  IMAD.MOV.U32 R164, RZ, RZ, R167 ;  /* 0x000000ffffa47224 */ /* 0x000fe200078e00a7 */
[----:B------:R-:W-:Y:S01]  /*d320*/  ISETP.GE.AND P4, PT, R229, UR4, PT ;  /* 0x00000004e5007c0c */ /* 0x000fe2000bf86270 */
[----:B------:R-:W-:Y:S01]  /*d330*/  IMAD.MOV.U32 R0, RZ, RZ, R165 ;  /* 0x000000ffff007224 */ /* 0x000fe200078e00a5 */
[----:B------:R-:W-:Y:S01]  /*d340*/  MOV R3, R168 ;  /* 0x000000a800037202 */ /* 0x000fe20000000f00 */
[----:B------:R-:W-:Y:S01]  /*d350*/  IMAD.MOV.U32 R235, RZ, RZ, R249 ;  /* 0x000000ffffeb7224 */ /* 0x000fe200078e00f9 */
[----:B------:R-:W-:Y:S01]  /*d360*/  MOV R2, R166 ;  /* 0x000000a600027202 */ /* 0x000fe20000000f00 */
[----:B------:R-:W-:Y:S01]  /*d370*/  ULDC UR8, c[0x0][0x2d0] ;  /* 0x0000b40000087ab9 */ /* 0x000fe20000000800 */
[----:B------:R-:W-:Y:S01]  /*d380*/  ULDC UR4, c[0x0][0x2ec] ;  /* 0x0000bb0000047ab9 */ /* 0x000fe20000000800 */
[----:B------:R-:W-:-:S06]  /*d390*/  ULDC.64 UR6, c[0x0][0x248] ;  /* 0x0000920000067ab9 */ /* 0x000fcc0000000a00 */
[----:B------:R-:W1:Y:S08]  /*d3a0*/  @!P4 LDC.64 R220, c[0x0][0x220] ;  /* 0x00008800ffdccb82 */ /* 0x000e700000000a00 */
[----:B------:R-:W2:Y:S01]  /*d3b0*/  @!P4 LDC.64 R218, c[0x0][0x220] ;  /* 0x00008800ffdacb82 */ /* 0x000ea20000000a00 */
[----:B------:R-:W-:Y:S05]  /*d3c0*/  BRA `(.L_x_90) ;  /* 0x0000000400047947 */ /* 0x000fea0003800000 */
.L_x_92:
[----:B------:R1:W-:Y:S01]  /*d3d0*/  @P4 STS [R222+0x6000], RZ ;  /* 0x006000ffde004388 */ /* 0x0003e20000000800 */
[----:B------:R-:W-:Y:S01]  /*d3e0*/  UIADD3 UR10, UR19, -0x1, URZ ;  /* 0xffffffff130a7890 */ /* 0x000fe2000fffe03f */
[----:B------:R-:W2:Y:S02]  /*d3f0*/  @!P4 LDC.64 R176, c[0x0][0x218] ;  /* 0x00008600ffb0cb82 */ /* 0x000ea40000000a00 */
[----:B------:R1:W-:Y:S01]  /*d400*/  @P4 STS [R222+0x6004], RZ ;  /* 0x006004ffde004388 */ /* 0x0003e20000000800 */
[----:B------:R-:W-:Y:S02]  /*d410*/  USHF.R.S32.HI UR9, URZ, 0x1f, UR10 ;  /* 0x0000001f3f097899 */ /* 0x000fe4000801140a */
[----:B------:R-:W-:Y:S01]  /*d420*/  UIMAD.WIDE.U32 UR24, UR10, UR6, URZ ;  /* 0x000000060a1872a5 */ /* 0x000fe2000f8e003f */
[----:B------:R1:W-:Y:S01]  /*d430*/  @P4 STS.64 [R222+0x6008], RZ ;  /* 0x006008ffde004388 */ /* 0x0003e20000000a00 */
[----:B------:R-:W-:Y:S01]  /*d440*/  UIMAD UR9, UR9, UR6, URZ ;  /* 0x00000006090972a4 */ /* 0x000fe2000f8e023f */
[----:B------:R-:W3:Y:S03]  /*d450*/  @!P3 LDC.64 R174, c[0x0][0x218] ;  /* 0x00008600ffaebb82 */ /* 0x000ee60000000a00 */
[----:B------:R-:W-:Y:S01]  /*d460*/  UIMAD UR9, UR10, UR7, UR9 ;  /* 0x000000070a0972a4 */ /* 0x000fe2000f8e0209 */
[----:B------:R-:W-:Y:S02]  /*d470*/  IMAD.U32 R180, RZ, RZ, UR24 ;  /* 0x00000018ffb47e24 */ /* 0x000fe4000f8e00ff */
[----:B------:R-:W-:Y:S01]  /*d480*/  IMAD.U32 R179, RZ, RZ, UR24 ;  /* 0x00000018ffb37e24 */ /* 0x000fe2000f8e00ff */
[----:B------:R-:W-:Y:S01]  /*d490*/  UIADD3 UR9, UR25, UR9, URZ ;  /* 0x0000000919097290 */ /* 0x000fe2000fffe03f */
[----:B------:R-:W4:Y:S01]  /*d4a0*/  @!P2 LDC.64 R172, c[0x0][0x218] ;  /* 0x00008600ffacab82 */ /* 0x000f220000000a00 */
[----:B------:R-:W-:Y:S04]  /*d4b0*/  LEA R180, P0, R180, R224, 0x6 ;  /* 0x000000e0b4b47211 */ /* 0x000fe800078030ff */
[----:B------:R-:W-:Y:S03]  /*d4c0*/  IMAD.U32 R165, RZ, RZ, UR9 ;  /* 0x00000009ffa57e24 */ /* 0x000fe6000f8e00ff */
[----:B------:R-:W5:Y:S02]  /*d4d0*/  @!P4 LDC.64 R170, c[0x0][0x218] ;  /* 0x00008600ffaacb82 */ /* 0x000f640000000a00 */
[----:B------:R-:W-:Y:S06]  /*d4e0*/  LEA.HI.X R165, R179, R227, R165, 0x6, P0 ;  /* 0x000000e3b3a57211 */ /* 0x000fec00000f34a5 */
[----:B------:R-:W1:Y:S08]  /*d4f0*/  @!P3 LDC.64 R168, c[0x0][0x218] ;  /* 0x00008600ffa8bb82 */ /* 0x000e700000000a00 */
[----:B------:R-:W1:Y:S01]  /*d500*/  @!P2 LDC.64 R166, c[0x0][0x218] ;  /* 0x00008600ffa6ab82 */ /* 0x000e620000000a00 */
[C---:B--2---:R-:W-:Y:S02]  /*d510*/  @!P4 LEA R184, P0, R180.reuse, R176, 0x1 ;  /* 0x000000b0b4b8c211 */ /* 0x044fe400078008ff */
[C---:B---3--:R-:W-:Y:S02]  /*d520*/  @!P3 LEA R174, P6, R180.reuse, R174, 0x1 ;  /* 0x000000aeb4aeb211 */ /* 0x048fe400078c08ff */
[C-C-:B------:R-:W-:Y:S02]  /*d530*/  @!P4 LEA.HI.X R185, R180.reuse, R177, R165.reuse, 0x1, P0 ;  /* 0x000000b1b4b9c211 */ /* 0x140fe400000f0ca5 */
[C-C-:B------:R-:W-:Y:S02]  /*d540*/  @!P3 LEA.HI.X R175, R180.reuse, R175, R165.reuse, 0x1, P6 ;  /* 0x000000afb4afb211 */ /* 0x140fe400030f0ca5 */
[C---:B----4-:R-:W-:Y:S01]  /*d550*/  @!P2 LEA R172, P1, R180.reuse, R172, 0x1 ;  /* 0x000000acb4aca211 */ /* 0x050fe200078208ff */
[----:B------:R-:W-:Y:S01]  /*d560*/  @!PT LDS RZ, [RZ] ;  /* 0x00000000fffff984 */ /* 0x000fe20000000800 */
[----:B------:R-:W-:Y:S01]  /*d570*/  @!PT LDS RZ, [RZ] ;  /* 0x00000000fffff984 */ /* 0x000fe20000000800 */
[----:B------:R-:W-:Y:S01]  /*d580*/  @!PT LDS RZ, [RZ] ;  /* 0x00000000fffff984 */ /* 0x000fe20000000800 */
[----:B------:R2:W-:Y:S01]  /*d590*/  @!P4 LDGSTS.E.BYPASS.LTC128B.128 [R222+0x6000], desc[UR22][R184.64] ;  /* 0x06000000b8decfae */ /* 0x0005e2000b901d56 */
[C---:B------:R-:W-:Y:S02]  /*d5a0*/  IADD3 R176, P0, R180.reuse, UR13, RZ ;  /* 0x0000000db4b07c10 */ /* 0x040fe4000ff1e0ff */
[----:B------:R-:W-:Y:S01]  /*d5b0*/  @!P2 LEA.HI.X R173, R180, R173, R165, 0x1, P1 ;  /* 0x000000adb4ada211 */ /* 0x000fe200008f0ca5 */
[----:B------:R2:W-:Y:S01]  /*d5c0*/  @P3 STS.128 [R222+0x7000], RZ ;  /* 0x007000ffde003388 */ /* 0x0005e20000000c00 */
[C---:B-----5:R-:W-:Y:S02]  /*d5d0*/  @!P4 LEA R170, P6, R176.reuse, R170, 0x1 ;  /* 0x000000aab0aac211 */ /* 0x060fe400078c08ff */
[C---:B-1----:R-:W-:Y:S01]  /*d5e0*/  @!P3 LEA R168, P1, R176.reuse, R168, 0x1 ;  /* 0x000000a8b0a8b211 */ /* 0x042fe200078208ff */
[----:B------:R-:W-:Y:S01]  /*d5f0*/  @!PT LDS RZ, [RZ] ;  /* 0x00000000fffff984 */ /* 0x000fe20000000800 */
[----:B------:R-:W-:Y:S01]  /*d600*/  @!PT LDS RZ, [RZ] ;  /* 0x00000000fffff984 */ /* 0x000fe20000000800 */
[----:B------:R-:W-:Y:S01]  /*d610*/  @!PT LDS RZ, [RZ] ;  /* 0x00000000fffff984 */ /* 0x000fe20000000800 */
[----:B------:R2:W-:Y:S01]  /*d620*/  @!P3 LDGSTS.E.BYPASS.LTC128B.128 [R222+0x7000], desc[UR22][R174.64+0x40] ;  /* 0x07000040aedebfae */ /* 0x0005e2000b901d56 */
[----:B------:R-:W-:Y:S03]  /*d630*/  IADD3.X R165, R165, UR5, RZ, P0, !PT ;  /* 0x00000005a5a57c10 */ /* 0x000fe600087fe4ff */
[----:B------:R2:W-:Y:S01]  /*d640*/  @P2 STS.128 [R222+0x8000], RZ ;  /* 0x008000ffde002388 */ /* 0x0005e20000000c00 */
[C-C-:B------:R-:W-:Y:S02]  /*d650*/  @!P4 LEA.HI.X R171, R176.reuse, R171, R165.reuse, 0x1, P6 ;  /* 0x000000abb0abc211 */ /* 0x140fe400030f0ca5 */
[C-C-:B------:R-:W-:Y:S01]  /*d660*/  @!P3 LEA.HI.X R169, R176.reuse, R169, R165.reuse, 0x1, P1 ;  /* 0x000000a9b0a9b211 */ /* 0x140fe200008f0ca5 */
[----:B------:R-:W-:Y:S01]  /*d670*/  @!PT LDS RZ, [RZ] ;  /* 0x00000000fffff984 */ /* 0x000fe20000000800 */
[----:B------:R-:W-:Y:S01]  /*d680*/  @!PT LDS RZ, [RZ] ;  /* 0x00000000fffff984 */ /* 0x000fe20000000800 */
[----:B------:R-:W-:Y:S01]  /*d690*/  @!PT LDS RZ, [RZ] ;  /* 0x00000000fffff984 */ /* 0x000fe20000000800 */
[----:B------:R2:W-:Y:S01]  /*d6a0*/  @!P2 LDGSTS.E.BYPASS.LTC128B.128 [R222+0x8000], desc[UR22][R172.64+0x80] ;  /* 0x08000080acdeafae */ /* 0x0005e2000b901d56 */
[C---:B------:R-:W-:Y:S03]  /*d6b0*/  @!P2 LEA R166, P0, R176.reuse, R166, 0x1 ;  /* 0x000000a6b0a6a211 */ /* 0x040fe600078008ff */
[----:B------:R2:W-:Y:S01]  /*d6c0*/  @P4 STS.128 [R222+0x6800], RZ ;  /* 0x006800ffde004388 */ /* 0x0005e20000000c00 */
[----:B------:R-:W-:Y:S03]  /*d6d0*/  @!P2 LEA.HI.X R167, R176, R167, R165, 0x1, P0 ;  /* 0x000000a7b0a7a211 */ /* 0x000fe600000f0ca5 */
        /* <DEDUP_REMOVED lines=14> */
[----:B------:R-:W0:Y:S01]  /*d7c0*/  LDGDEPBAR ;  /* 0x00000000000079af */ /* 0x000e220000000000 */
[----:B------:R-:W-:Y:S05]  /*d7d0*/  BRA `(.L_x_91) ;  /* 0x0000000c00f47947 */ /* 0x000fea0003800000 */
.L_x_90:
[----:B------:R-:W-:Y:S01]  /*d7e0*/  ISETP.GE.AND P3, PT, R228, UR8, PT ;  /* 0x00000008e4007c0c */ /* 0x000fe2000bf66270 */
[----:B------:R-:W-:Y:S04]  /*d7f0*/  DEPBAR.LE SB0, 0x0 ;  /* 0x000080000000791a */ /* 0x000fe80000000000 */
[----:B------:R-:W-:Y:S01]  /*d800*/  BAR.SYNC.DEFER_BLOCKING 0x0 ;  /* 0x0000000000007b1d */ /* 0x000fe20000010000 */
[----:B------:R-:W-:Y:S01]  /*d810*/  ISETP.GE.AND P2, PT, R223, UR8, PT ;  /* 0x00000008df007c0c */ /* 0x000fe2000bf46270 */
[----:B------:R-:W-:Y:S01]  /*d820*/  USHF.R.S32.HI UR10, URZ, 0x1f, UR19 ;  /* 0x0000001f3f0a7899 */ /* 0x000fe20008011413 */
[----:B------:R-:W-:Y:S01]  /*d830*/  IMAD.U32 R14, RZ, RZ, UR19 ;  /* 0x00000013ff0e7e24 */ /* 0x000fe2000f8e00ff */
[----:B------:R-:W-:Y:S03]  /*d840*/  UIMAD UR9, UR21, UR19, URZ ;  /* 0x00000013150972a4 */ /* 0x000fe6000f8e023f */
[----:B------:R-:W-:Y:S01]  /*d850*/  IMAD.WIDE.U32 R14, R14, UR27, R234 ;  /* 0x0000001b0e0e7c25 */ /* 0x000fe2000f8e00ea */
[----:B------:R-:W-:Y:S02]  /*d860*/  UIMAD UR9, UR10, UR27, UR9 ;  /* 0x0000001b0a0972a4 */ /* 0x000fe4000f8e0209 */
[C---:B-1----:R-:W-:Y:S04]  /*d870*/  @!P4 LEA R16, P0, R14.reuse, R220, 0x1 ;  /* 0x000000dc0e10c211 */ /* 0x042fe800078008ff */
[----:B------:R-:W-:Y:S01]  /*d880*/  VIADD R13, R15, UR9 ;  /* 0x000000090f0d7c36 */ /* 0x000fe20008000000 */
[C---:B------:R-:W-:Y:S04]  /*d890*/  IADD3 R12, P5, R14.reuse, UR20, RZ ;  /* 0x000000140e0c7c10 */ /* 0x040fe8000ffbe0ff */
[C-C-:B------:R-:W-:Y:S01]  /*d8a0*/  @!P4 LEA.HI.X R17, R14.reuse, R221, R13.reuse, 0x1, P0 ;  /* 0x000000dd0e11c211 */ /* 0x140fe200000f0c0d */
[----:B------:R-:W-:Y:S01]  /*d8b0*/  @P4 STS [R222+0x9000], RZ ;  /* 0x009000ffde004388 */ /* 0x000fe20000000800 */
[----:B------:R-:W1:Y:S05]  /*d8c0*/  @!P3 LDC.64 R10, c[0x0][0x220] ;  /* 0x00008800ff0abb82 */ /* 0x000e6a0000000a00 */
[----:B------:R-:W-:Y:S06]  /*d8d0*/  @P4 STS [R222+0x9004], RZ ;  /* 0x009004ffde004388 */ /* 0x000fec0000000800 */
[----:B------:R-:W-:Y:S01]  /*d8e0*/  @P4 STS.64 [R222+0x9008], RZ ;  /* 0x009008ffde004388 */ /* 0x000fe20000000a00 */
[----:B------:R-:W3:Y:S05]  /*d8f0*/  @!P2 LDC.64 R8, c[0x0][0x220] ;  /* 0x00008800ff08ab82 */ /* 0x000eea0000000a00 */
[----:B------:R-:W-:Y:S01]  /*d900*/  @!PT LDS RZ, [RZ] ;  /* 0x00000000fffff984 */ /* 0x000fe20000000800 */
[----:B------:R-:W-:Y:S01]  /*d910*/  @!PT LDS RZ, [RZ] ;  /* 0x00000000fffff984 */ /* 0x000fe20000000800 */
[----:B------:R-:W-:Y:S01]  /*d920*/  @!PT LDS RZ, [RZ] ;  /* 0x00000000fffff984 */ /* 0x000fe20000000800 */
[----:B------:R4:W-:Y:S06]  /*d930*/  @!P4 LDGSTS.E.BYPASS.LTC128B.128 [R222+0x9000], desc[UR22][R16.64] ;  /* 0x0900000010decfae */ /* 0x0009ec000b901d56 */
[----:B------:R-:W-:Y:S01]  /*d940*/  @P3 STS.128 [R222+0xa000], RZ ;  /* 0x00a000ffde003388 */ /* 0x000fe20000000c00 */
[----:B------:R-:W5:Y:S08]  /*d950*/  @!P3 LDC.64 R6, c[0x0][0x220] ;  /* 0x00008800ff06bb82 */ /* 0x000f700000000a00 */
[----:B------:R-:W4:Y:S01]  /*d960*/  @!P2 LDC.64 R4, c[0x0][0x220] ;  /* 0x00008800ff04ab82 */ /* 0x000f220000000a00 */
[C---:B-1----:R-:W-:Y:S04]  /*d970*/  @!P3 LEA R10, P1, R14.reuse, R10, 0x1 ;  /* 0x0000000a0e0ab211 */ /* 0x042fe800078208ff */
[C-C-:B------:R-:W-:Y:S02]  /*d980*/  @!P3 LEA.HI.X R11, R14.reuse, R11, R13.reuse, 0x1, P1 ;  /* 0x0000000b0e0bb211 */ /* 0x140fe400008f0c0d */
[C---:B---3--:R-:W-:Y:S03]  /*d990*/  @!P2 LEA R8, P0, R14.reuse, R8, 0x1 ;  /* 0x000000080e08a211 */ /* 0x048fe600078008ff */
[----:B------:R-:W-:Y:S01]  /*d9a0*/  @!PT LDS RZ, [RZ] ;  /* 0x00000000fffff984 */ /* 0x000fe20000000800 */
[----:B------:R-:W-:Y:S01]  /*d9b0*/  @!PT LDS RZ, [RZ] ;  /* 0x00000000fffff984 */ /* 0x000fe20000000800 */
[----:B------:R-:W-:Y:S01]  /*d9c0*/  @!PT LDS RZ, [RZ] ;  /* 0x00000000fffff984 */ /* 0x000fe20000000800 */
[----:B------:R-:W-:Y:S01]  /*d9d0*/  @!P3 LDGSTS.E.BYPASS.LTC128B.128 [R222+0xa000], desc[UR22][R10.64+0x40] ;  /* 0x0a0000400adebfae */ /* 0x000fe2000b901d56 */
[----:B------:R-:W-:Y:S05]  /*d9e0*/  @!P2 LEA.HI.X R9, R14, R9, R13, 0x1, P0 ;  /* 0x000000090e09a211 */ /* 0x000fea00000f0c0d */
[----:B------:R-:W-:Y:S01]  /*d9f0*/  @P2 STS.128 [R222+0xb000], RZ ;  /* 0x00b000ffde002388 */ /* 0x000fe20000000c00 */
[----:B------:R-:W-:Y:S02]  /*da00*/  IADD3.X R13, R13, UR12, RZ, P5, !PT ;  /* 0x0000000c0d0d7c10 */ /* 0x000fe4000affe4ff */
[C---:B--2---:R-:W-:Y:S03]  /*da10*/  @!P4 LEA R14, P5, R12.reuse, R218, 0x1 ;  /* 0x000000da0c0ec211 */ /* 0x044fe600078a08ff */
[----:B------:R-:W-:Y:S01]  /*da20*/  @!PT LDS RZ, [RZ] ;  /* 0x00000000fffff984 */ /* 0x000fe20000000800 */
[----:B------:R-:W-:Y:S01]  /*da30*/  @!PT LDS RZ, [RZ] ;  /* 0x00000000fffff984 */ /* 0x000fe20000000800 */
[----:B------:R-:W-:Y:S01]  /*da40*/  @!PT LDS RZ, [RZ] ;  /* 0x00000000fffff984 */ /* 0x000fe20000000800 */
[----:B------:R-:W-:Y:S01]  /*da50*/  @!P2 LDGSTS.E.BYPASS.LTC128B.128 [R222+0xb000], desc[UR22][R8.64+0x80] ;  /* 0x0b00008008deafae */ /* 0x000fe2000b901d56 */
[C---:B-----5:R-:W-:Y:S02]  /*da60*/  @!P3 LEA R6, P1, R12.reuse, R6, 0x1 ;  /* 0x000000060c06b211 */ /* 0x060fe400078208ff */
[C-C-:B------:R-:W-:Y:S03]  /*da70*/  @!P4 LEA.HI.X R15, R12.reuse, R219, R13.reuse, 0x1, P5 ;  /* 0x000000db0c0fc211 */ /* 0x140fe600028f0c0d */
[----:B------:R-:W-:Y:S01]  /*da80*/  @P4 STS.128 [R222+0x9800], RZ ;  /* 0x009800ffde004388 */ /* 0x000fe20000000c00 */
[C-C-:B------:R-:W-:Y:S02]  /*da90*/  @!P3 LEA.HI.X R7, R12.reuse, R7, R13.reuse, 0x1, P1 ;  /* 0x000000070c07b211 */ /* 0x140fe400008f0c0d */
[C---:B----4-:R-:W-:Y:S03]  /*daa0*/  @!P2 LEA R4, P0, R12.reuse, R4, 0x1 ;  /* 0x000000040c04a211 */ /* 0x050fe600078008ff */
[----:B------:R-:W-:Y:S01]  /*dab0*/  @!PT LDS RZ, [RZ] ;  /* 0x00000000fffff984 */ /* 0x000fe20000000800 */
[----:B------:R-:W-:Y:S01]  /*dac0*/  @!PT LDS RZ, [RZ] ;  /* 0x00000000fffff984 */ /* 0x000fe20000000800 */
[----:B------:R-:W-:Y:S01]  /*dad0*/  @!PT LDS RZ, [RZ] ;  /* 0x00000000fffff984 */ /* 0x000fe20000000800 */
[----:B------:R-:W-:Y:S01]  /*dae0*/  @!P4 LDGSTS.E.BYPASS.LTC128B.128 [R222+0x9800], desc[UR22][R14.64] ;  /* 0x098000000edecfae */ /* 0x000fe2000b901d56 */
[----:B------:R-:W-:Y:S02]  /*daf0*/  ISETP.LT.AND P5, PT, RZ, UR19, PT ;  /* 0x00000013ff007c0c */ /* 0x000fe4000bfa1270 */
[----:B------:R-:W-:Y:S03]  /*db00*/  @!P2 LEA.HI.X R5, R12, R5, R13, 0x1, P0 ;  /* 0x000000050c05a211 */ /* 0x000fe600000f0c0d */
[----:B------:R-:W-:Y:S06]  /*db10*/  @P3 STS.128 [R222+0xa800], RZ ;  /* 0x00a800ffde003388 */ /* 0x000fec0000000c00 */
[----:B------:R-:W-:Y:S01]  /*db20*/  @!PT LDS RZ, [RZ] ;  /* 0x00000000fffff984 */ /* 0x000fe20000000800 */
[----:B------:R-:W-:Y:S01]  /*db30*/  @!PT LDS RZ, [RZ] ;  /* 0x00000000fffff984 */ /* 0x000fe20000000800 */
[----:B------:R-:W-:Y:S01]  /*db40*/  @!PT LDS RZ, [RZ] ;  /* 0x00000000fffff984 */ /* 0x000fe20000000800 */
[----:B------:R-:W-:Y:S06]  /*db50*/  @!P3 LDGSTS.E.BYPASS.LTC128B.128 [R222+0xa800], desc[UR22][R6.64+0x40] ;  /* 0x0a80004006debfae */ /* 0x000fec000b901d56 */
[----:B------:R-:W-:Y:S06]  /*db60*/  @P2 STS.128 [R222+0xb800], RZ ;  /* 0x00b800ffde002388 */ /* 0x000fec0000000c00 */
[----:B------:R-:W-:Y:S01]  /*db70*/  @!PT LDS RZ, [RZ] ;  /* 0x00000000fffff984 */ /* 0x000fe20000000800 */
[----:B------:R-:W-:Y:S01]  /*db80*/  @!PT LDS RZ, [RZ] ;  /* 0x00000000fffff984 */ /* 0x000fe20000000800 */
[----:B------:R-:W-:Y:S01]  /*db90*/  @!PT LDS RZ, [RZ] ;  /* 0x00000000fffff984 */ /* 0x000fe20000000800 */
[----:B------:R1:W-:Y:S06]  /*dba0*/  @!P2 LDGSTS.E.BYPASS.LTC128B.128 [R222+0xb800], desc[UR22][R4.64+0x80] ;  /* 0x0b80008004deafae */ /* 0x0003ec000b901d56 */
[----:B------:R-:W-:Y:S06]  /*dbb0*/  LDSM.16.M88.4 R64, [R217] ;  /* 0x00000000d940783b */ /* 0x000fec0000000200 */
[----:B------:R-:W1:Y:S06]  /*dbc0*/  LDSM.16.M88.4 R16, [R216+0x6000] ;  /* 0x00600000d810783b */ /* 0x000e6c0000000200 */
[----:B------:R-:W2:Y:S06]  /*dbd0*/  LDSM.16.M88.4 R60, [R217+0x1000] ;  /* 0x00100000d93c783b */ /* 0x000eac0000000200 */
[----:B------:R-:W3:Y:S06]  /*dbe0*/  LDSM.16.M88.4 R32, [R216+0x6400] ;  /* 0x00640000d820783b */ /* 0x000eec0000000200 */
[----:B------:R-:W0:Y:S06]  /*dbf0*/  LDGDEPBAR ;  /* 0x00000000000079af */ /* 0x000e2c0000000000 */
[----:B------:R-:W4:Y:S06]  /*dc00*/  LDSM.16.M88.4 R48, [R216+0x6800] ;  /* 0x00680000d830783b */ /* 0x000f2c0000000200 */
[----:B------:R-:W5:Y:S06]  /*dc10*/  LDSM.16.M88.4 R168, [R216+0x6c00] ;  /* 0x006c0000d8a8783b */ /* 0x000f6c0000000200 */
[----:B------:R-:W-:Y:S01]  /*dc20*/  LDSM.16.M88.4 R172, [R215] ;  /* 0x00000000d7ac783b */ /* 0x000fe20000000200 */
[-C--:B-1----:R-:W-:Y:S05]  /*dc30*/  HMMA.16816.F32.BF16 R4, R64, R16.reuse, RZ ;  /* 0x000000104004723c */ /* 0x082fea00000418ff */
[----:B------:R-:W1:Y:S01]  /*dc40*/  LDSM.16.M88.4 R176, [R213+0x6000] ;  /* 0x00600000d5b0783b */ /* 0x000e620000000200 */
[C---:B--2---:R-:W-:Y:S05]  /*dc50*/  HMMA.16816.F32.BF16 R8, R60.reuse, R16, RZ ;  /* 0x000000103c08723c */ /* 0x044fea00000418ff */
[----:B------:R-:W2:Y:S01]  /*dc60*/  LDSM.16.M88.4 R180, [R215+0x1000] ;  /* 0x00100000d7b4783b */ /* 0x000ea20000000200 */
[-C--:B------:R-:W-:Y:S05]  /*dc70*/  HMMA.16816.F32.BF16 R12, R60, R18.reuse, RZ ;  /* 0x000000123c0c723c */ /* 0x080fea00000418ff */
[----:B------:R-:W2:Y:S01]  /*dc80*/  LDSM.16.M88.4 R184, [R213+0x6400] ;  /* 0x00640000d5b8783b */ /* 0x000ea20000000200 */
[C---:B------:R-:W-:Y:S05]  /*dc90*/  HMMA.16816.F32.BF16 R16, R64.reuse, R18, RZ ;  /* 0x000000124010723c */ /* 0x040fea00000418ff */
[----:B------:R-:W2:Y:S01]  /*dca0*/  LDSM.16.M88.4 R188, [R213+0x6800] ;  /* 0x00680000d5bc783b */ /* 0x000ea20000000200 */
[-C--:B---3--:R-:W-:Y:S05]  /*dcb0*/  HMMA.16816.F32.BF16 R20, R64, R32.reuse, RZ ;  /* 0x000000204014723c */ /* 0x088fea00000418ff */
[----:B------:R-:W3:Y:S01]  /*dcc0*/  LDSM.16.M88.4 R192, [R213+0x6c00] ;  /* 0x006c0000d5c0783b */ /* 0x000ee20000000200 */
[C---:B------:R-:W-:Y:S05]  /*dcd0*/  HMMA.16816.F32.BF16 R24, R60.reuse, R32, RZ ;  /* 0x000000203c18723c */ /* 0x040fea00000418ff */
[----:B------:R-:W-:Y:S01]  /*dce0*/  LDSM.16.M88.4 R196, [R217+0x2000] ;  /* 0x00200000d9c4783b */ /* 0x000fe20000000200 */
[-C--:B------:R-:W-:Y:S05]  /*dcf0*/  HMMA.16816.F32.BF16 R28, R60, R34.reuse, RZ ;  /* 0x000000223c1c723c */ /* 0x080fea00000418ff */
[----:B------:R-:W3:Y:S01]  /*dd00*/  LDSM.16.M88.4 R200, [R216+0x7000] ;  /* 0x00700000d8c8783b */ /* 0x000ee20000000200 */
[C---:B------:R-:W-:Y:S05]  /*dd10*/  HMMA.16816.F32.BF16 R32, R64.reuse, R34, RZ ;  /* 0x000000224020723c */ /* 0x040fea00000418ff */
[----:B------:R-:W3:Y:S01]  /*dd20*/  LDSM.16.M88.4 R204, [R217+0x3000] ;  /* 0x00300000d9cc783b */ /* 0x000ee20000000200 */
[-C--:B----4-:R-:W-:Y:S05]  /*dd30*/  HMMA.16816.F32.BF16 R36, R64, R48.reuse, RZ ;  /* 0x000000304024723c */ /* 0x090fea00000418ff */
[----:B------:R-:W-:Y:S01]  /*dd40*/  LDSM.16.M88.4 R208, [R213+0x7c00] ;  /* 0x007c0000d5d0783b */ /* 0x000fe20000000200 */
[C---:B------:R-:W-:Y:S06]  /*dd50*/  HMMA.16816.F32.BF16 R40, R60.reuse, R48, RZ ;  /* 0x000000303c28723c */ /* 0x040fec00000418ff */
[-C--:B------:R-:W-:Y:S06]  /*dd60*/  HMMA.16816.F32.BF16 R44, R60, R50.reuse, RZ ;  /* 0x000000323c2c723c */ /* 0x080fec00000418ff */
[C---:B------:R-:W-:Y:S06]  /*dd70*/  HMMA.16816.F32.BF16 R48, R64.reuse, R50, RZ ;  /* 0x000000324030723c */ /* 0x040fec00000418ff */
[-C--:B-----5:R-:W-:Y:S06]  /*dd80*/  HMMA.16816.F32.BF16 R52, R64, R168.reuse, RZ ;  /* 0x000000a84034723c */ /* 0x0a0fec00000418ff */
[C---:B------:R-:W-:Y:S06]  /*dd90*/  HMMA.16816.F32.BF16 R56, R60.reuse, R168, RZ ;  /* 0x000000a83c38723c */ /* 0x040fec00000418ff */
[-C--:B------:R-:W-:Y:S06]  /*dda0*/  HMMA.16816.F32.BF16 R60, R60, R170.reuse, RZ ;  /* 0x000000aa3c3c723c */ /* 0x080fec00000418ff */
[----:B------:R-:W-:Y:S01]  /*ddb0*/  HMMA.16816.F32.BF16 R64, R64, R170, RZ ;  /* 0x000000aa4040723c */ /* 0x000fe200000418ff */
[----:B------:R-:W4:Y:S05]  /*ddc0*/  LDSM.16.M88.4 R168, [R216+0x7400] ;  /* 0x00740000d8a8783b */ /* 0x000f2a0000000200 */
[-C--:B-1----:R-:W-:Y:S06]  /*ddd0*/  HMMA.16816.F32.BF16 R4, R172, R176.reuse, R4 ;  /* 0x000000b0ac04723c */ /* 0x082fec0000041804 */
[C---:B--2---:R-:W-:Y:S06]  /*dde0*/  HMMA.16816.F32.BF16 R8, R180.reuse, R176, R8 ;  /* 0x000000b0b408723c */ /* 0x044fec0000041808 */
[-C--:B------:R-:W-:Y:S06]  /*ddf0*/  HMMA.16816.F32.BF16 R12, R180, R178.reuse, R12 ;  /* 0x000000b2b40c723c */ /* 0x080fec000004180c */
[C---:B------:R-:W-:Y:S01]  /*de00*/  HMMA.16816.F32.BF16 R16, R172.reuse, R178, R16 ;  /* 0x000000b2ac10723c */ /* 0x040fe20000041810 */
[----:B------:R-:W1:Y:S05]  /*de10*/  LDSM.16.M88.4 R176, [R216+0x7800] ;  /* 0x00780000d8b0783b */ /* 0x000e6a0000000200 */
[-C--:B------:R-:W-:Y:S06]  /*de20*/  HMMA.16816.F32.BF16 R20, R172, R184.reuse, R20 ;  /* 0x000000b8ac14723c */ /* 0x080fec0000041814 */
[C---:B------:R-:W-:Y:S06]  /*de30*/  HMMA.16816.F32.BF16 R24, R180.reuse, R184, R24 ;  /* 0x000000b8b418723c */ /* 0x040fec0000041818 */
[-C--:B------:R-:W-:Y:S06]  /*de40*/  HMMA.16816.F32.BF16 R28, R180, R186.reuse, R28 ;  /* 0x000000bab41c723c */ /* 0x080fec000004181c */
[C---:B------:R-:W-:Y:S01]  /*de50*/  HMMA.16816.F32.BF16 R32, R172.reuse, R186, R32 ;  /* 0x000000baac20723c */ /* 0x040fe20000041820 */
[----:B------:R-:W2:Y:S05]  /*de60*/  LDSM.16.M88.4 R184, [R216+0x7c00] ;  /* 0x007c0000d8b8783b */ /* 0x000eaa0000000200 */
[-C--:B------:R-:W-:Y:S06]  /*de70*/  HMMA.16816.F32.BF16 R36, R172, R188.reuse, R36 ;  /* 0x000000bcac24723c */ /* 0x080fec0000041824 */
[C---:B------:R-:W-:Y:S06]  /*de80*/  HMMA.16816.F32.BF16 R40, R180.reuse, R188, R40 ;  /* 0x000000bcb428723c */ /* 0x040fec0000041828 */
[-C--:B------:R-:W-:Y:S06]  /*de90*/  HMMA.16816.F32.BF16 R44, R180, R190.reuse, R44 ;  /* 0x000000beb42c723c */ /* 0x080fec000004182c */
[C---:B------:R-:W-:Y:S01]  /*dea0*/  HMMA.16816.F32.BF16 R48, R172.reuse, R190, R48 ;  /* 0x000000beac30723c */ /* 0x040fe20000041830 */
[----:B------:R-:W-:Y:S05]  /*deb0*/  LDSM.16.M88.4 R188, [R215+0x3000] ;  /* 0x00300000d7bc783b */ /* 0x000fea0000000200 */
[-C--:B---3--:R-:W-:Y:S06]  /*dec0*/  HMMA.16816.F32.BF16 R52, R172, R192.reuse, R52 ;  /* 0x000000c0ac34723c */ /* 0x088fec0000041834 */
[C---:B------:R-:W-:Y:S06]  /*ded0*/  HMMA.16816.F32.BF16 R56, R180.reuse, R192, R56 ;  /* 0x000000c0b438723c */ /* 0x040fec0000041838 */
[-C--:B------:R-:W-:Y:S01]  /*dee0*/  HMMA.16816.F32.BF16 R60, R180, R194.reuse, R60 ;  /* 0x000000c2b43c723c */ /* 0x080fe2000004183c */
[----:B------:R-:W-:Y:S05]  /*def0*/  LDSM.16.M88.4 R180, [R213+0x7000] ;  /* 0x00700000d5b4783b */ /* 0x000fea0000000200 */
[----:B------:R-:W-:Y:S01]  /*df00*/  HMMA.16816.F32.BF16 R64, R172, R194, R64 ;  /* 0x000000c2ac40723c */ /* 0x000fe20000041840 */
[----:B------:R-:W3:Y:S05]  /*df10*/  LDSM.16.M88.4 R172, [R215+0x2000] ;  /* 0x00200000d7ac783b */ /* 0x000eea0000000200 */
[-C--:B------:R-:W-:Y:S01]  /*df20*/  HMMA.16816.F32.BF16 R4, R196, R200.reuse, R4 ;  /* 0x000000c8c404723c */ /* 0x080fe20000041804 */
[----:B------:R-:W5:Y:S05]  /*df30*/  LDSM.16.M88.4 R192, [R213+0x7400] ;  /* 0x00740000d5c0783b */ /* 0x000f6a0000000200 */
[C---:B------:R-:W-:Y:S06]  /*df40*/  HMMA.16816.F32.BF16 R8, R204.reuse, R200, R8 ;  /* 0x000000c8cc08723c */ /* 0x040fec0000041808 */
[-C--:B------:R-:W-:Y:S06]  /*df50*/  HMMA.16816.F32.BF16 R12, R204, R202.reuse, R12 ;  /* 0x000000cacc0c723c */ /* 0x080fec000004180c */
[C---:B------:R-:W-:Y:S01]  /*df60*/  HMMA.16816.F32.BF16 R16, R196.reuse, R202, R16 ;  /* 0x000000cac410723c */ /* 0x040fe20000041810 */
[----:B------:R-:W5:Y:S05]  /*df70*/  LDSM.16.M88.4 R200, [R213+0x7800] ;  /* 0x00780000d5c8783b */ /* 0x000f6a0000000200 */
[-C--:B----4-:R-:W-:Y:S06]  /*df80*/  HMMA.16816.F32.BF16 R20, R196, R168.reuse, R20 ;  /* 0x000000a8c414723c */ /* 0x090fec0000041814 */
[C---:B------:R-:W-:Y:S06]  /*df90*/  HMMA.16816.F32.BF16 R24, R204.reuse, R168, R24 ;  /* 0x000000a8cc18723c */ /* 0x040fec0000041818 */
[-C--:B------:R-:W-:Y:S06]  /*dfa0*/  HMMA.16816.F32.BF16 R28, R204, R170.reuse, R28 ;  /* 0x000000aacc1c723c */ /* 0x080fec000004181c */
[C---:B------:R-:W-:Y:S01]  /*dfb0*/  HMMA.16816.F32.BF16 R32, R196.reuse, R170, R32 ;  /* 0x000000aac420723c */ /* 0x040fe20000041820 */
[----:B------:R-:W-:Y:S05]  /*dfc0*/  LDSM.16.M88.4 R168, [R217+0x4000] ;  /* 0x00400000d9a8783b */ /* 0x000fea0000000200 */
[-C--:B-1----:R-:W-:Y:S06]  /*dfd0*/  HMMA.16816.F32.BF16 R36, R196, R176.reuse, R36 ;  /* 0x000000b0c424723c */ /* 0x082fec0000041824 */
[C---:B------:R-:W-:Y:S06]  /*dfe0*/  HMMA.16816.F32.BF16 R40, R204.reuse, R176, R40 ;  /* 0x000000b0cc28723c */ /* 0x040fec0000041828 */
[-C--:B------:R-:W-:Y:S06]  /*dff0*/  HMMA.16816.F32.BF16 R44, R204, R178.reuse, R44 ;  /* 0x000000b2cc2c723c */ /* 0x080fec000004182c */
[C---:B------:R-:W-:Y:S01]  /*e000*/  HMMA.16816.F32.BF16 R48, R196.reuse, R178, R48 ;  /* 0x000000b2c430723c */ /* 0x040fe20000041830 */
[----:B------:R-:W1:Y:S05]  /*e010*/  LDSM.16.M88.4 R176, [R216+0x8000] ;  /* 0x00800000d8b0783b */ /* 0x000e6a0000000200 */
[-C--:B--2---:R-:W-:Y:S06]  /*e020*/  HMMA.16816.F32.BF16 R52, R196, R184.reuse, R52 ;  /* 0x000000b8c434723c */ /* 0x084fec0000041834 */
[C---:B------:R-:W-:Y:S06]  /*e030*/  HMMA.16816.F32.BF16 R56, R204.reuse, R184, R56 ;  /* 0x000000b8cc38723c */ /* 0x040fec0000041838 */
[-C--:B------:R-:W-:Y:S01]  /*e040*/  HMMA.16816.F32.BF16 R60, R204, R186.reuse, R60 ;  /* 0x000000bacc3c723c */ /* 0x080fe2000004183c */
[----:B------:R-:W-:Y:S05]  /*e050*/  LDSM.16.M88.4 R204, [R213+0x8400] ;  /* 0x00840000d5cc783b */ /* 0x000fea0000000200 */
[----:B------:R-:W-:Y:S01]  /*e060*/  HMMA.16816.F32.BF16 R64, R196, R186, R64 ;  /* 0x000000bac440723c */ /* 0x000fe20000041840 */
[----:B------:R-:W2:Y:S05]  /*e070*/  LDSM.16.M88.4 R184, [R217+0x5000] ;  /* 0x00500000d9b8783b */ /* 0x000eaa0000000200 */
[-C--:B---3--:R-:W-:Y:S01]  /*e080*/  HMMA.16816.F32.BF16 R4, R172, R180.reuse, R4 ;  /* 0x000000b4ac04723c */ /* 0x088fe20000041804 */
[----:B------:R-:W-:Y:S05]  /*e090*/  LDSM.16.M88.4 R196, [R213+0x8000] ;  /* 0x00800000d5c4783b */ /* 0x000fea0000000200 */
[C---:B------:R-:W-:Y:S06]  /*e0a0*/  HMMA.16816.F32.BF16 R8, R188.reuse, R180, R8 ;  /* 0x000000b4bc08723c */ /* 0x040fec0000041808 */
[-C--:B------:R-:W-:Y:S06]  /*e0b0*/  HMMA.16816.F32.BF16 R12, R188, R182.reuse, R12 ;  /* 0x000000b6bc0c723c */ /* 0x080fec000004180c */
[C---:B------:R-:W-:Y:S01]  /*e0c0*/  HMMA.16816.F32.BF16 R16, R172.reuse, R182, R16 ;  /* 0x000000b6ac10723c */ /* 0x040fe20000041810 */
[----:B------:R-:W3:Y:S05]  /*e0d0*/  LDSM.16.M88.4 R180, [R216+0x8400] ;  /* 0x00840000d8b4783b */ /* 0x000eea0000000200 */
        /* <DEDUP_REMOVED lines=13> */
[----:B------:R-:W4:Y:S05]  /*e1b0*/  LDSM.16.M88.4 R188, [R216+0x8800] ;  /* 0x00880000d8bc783b */ /* 0x000f2a0000000200 */
[----:B------:R-:W-:Y:S01]  /*e1c0*/  HMMA.16816.F32.BF16 R64, R172, R210, R64 ;  /* 0x000000d2ac40723c */ /* 0x000fe20000041840 */
[----:B------:R-:W5:Y:S05]  /*e1d0*/  LDSM.16.M88.4 R172, [R215+0x4000] ;  /* 0x00400000d7ac783b */ /* 0x000f6a0000000200 */
[-C--:B-1----:R-:W-:Y:S01]  /*e1e0*/  HMMA.16816.F32.BF16 R4, R168, R176.reuse, R4 ;  /* 0x000000b0a804723c */ /* 0x082fe20000041804 */
[----:B------:R-:W-:Y:S05]  /*e1f0*/  LDSM.16.M88.4 R208, [R213+0x8c00] ;  /* 0x008c0000d5d0783b */ /* 0x000fea0000000200 */
[C---:B--2---:R-:W-:Y:S06]  /*e200*/  HMMA.16816.F32.BF16 R8, R184.reuse, R176, R8 ;  /* 0x000000b0b808723c */ /* 0x044fec0000041808 */
[-C--:B------:R-:W-:Y:S06]  /*e210*/  HMMA.16816.F32.BF16 R12, R184, R178.reuse, R12 ;  /* 0x000000b2b80c723c */ /* 0x080fec000004180c */
[C---:B------:R-:W-:Y:S01]  /*e220*/  HMMA.16816.F32.BF16 R16, R168.reuse, R178, R16 ;  /* 0x000000b2a810723c */ /* 0x040fe20000041810 */
[----:B------:R-:W1:Y:S01]  /*e230*/  LDSM.16.M88.4 R176, [R213+0x8800] ;  /* 0x00880000d5b0783b */ /* 0x000e620000000200 */
[----:B------:R-:W-:Y:S04]  /*e240*/  DEPBAR.LE SB0, 0x0 ;  /* 0x000080000000791a */ /* 0x000fe80000000000 */
[-C--:B---3--:R-:W-:Y:S01]  /*e250*/  HMMA.16816.F32.BF16 R20, R168, R180.reuse, R20 ;  /* 0x000000b4a814723c */ /* 0x088fe20000041814 */
[----:B------:R-:W-:Y:S05]  /*e260*/  BAR.SYNC.DEFER_BLOCKING 0x0 ;  /* 0x0000000000007b1d */ /* 0x000fea0000010000 */
[C---:B------:R-:W-:Y:S06]  /*e270*/  HMMA.16816.F32.BF16 R24, R184.reuse, R180, R24 ;  /* 0x000000b4b818723c */ /* 0x040fec0000041818 */
[-C--:B------:R-:W-:Y:S06]  /*e280*/  HMMA.16816.F32.BF16 R28, R184, R182.reuse, R28 ;  /* 0x000000b6b81c723c */ /* 0x080fec000004181c */
[C---:B------:R-:W-:Y:S06]  /*e290*/  HMMA.16816.F32.BF16 R32, R168.reuse, R182, R32 ;  /* 0x000000b6a820723c */ /* 0x040fec0000041820 */
[-C--:B----4-:R-:W-:Y:S06]  /*e2a0*/  HMMA.16816.F32.BF16 R36, R168, R188.reuse, R36 ;  /* 0x000000bca824723c */ /* 0x090fec0000041824 */
[C---:B------:R-:W-:Y:S06]  /*e2b0*/  HMMA.16816.F32.BF16 R40, R184.reuse, R188, R40 ;  /* 0x000000bcb828723c */ /* 0x040fec0000041828 */
[-C--:B------:R-:W-:Y:S06]  /*e2c0*/  HMMA.16816.F32.BF16 R44, R184, R190.reuse, R44 ;  /* 0x000000beb82c723c */ /* 0x080fec000004182c */
[C---:B------:R-:W-:Y:S06]  /*e2d0*/  HMMA.16816.F32.BF16 R48, R168.reuse, R190, R48 ;  /* 0x000000bea830723c */ /* 0x040fec0000041830 */
[-C--:B------:R-:W-:Y:S06]  /*e2e0*/  HMMA.16816.F32.BF16 R52, R168, R192.reuse, R52 ;  /* 0x000000c0a834723c */ /* 0x080fec0000041834 */
[C---:B------:R-:W-:Y:S06]  /*e2f0*/  HMMA.16816.F32.BF16 R56, R184.reuse, R192, R56 ;  /* 0x000000c0b838723c */ /* 0x040fec0000041838 */
[-C--:B------:R-:W-:Y:S06]  /*e300*/  HMMA.16816.F32.BF16 R60, R184, R194.reuse, R60 ;  /* 0x000000c2b83c723c */ /* 0x080fec000004183c */
[----:B------:R-:W-:Y:S06]  /*e310*/  HMMA.16816.F32.BF16 R64, R168, R194, R64 ;  /* 0x000000c2a840723c */ /* 0x000fec0000041840 */
[-C--:B-----5:R-:W-:Y:S06]  /*e320*/  HMMA.16816.F32.BF16 R4, R172, R196.reuse, R4 ;  /* 0x000000c4ac04723c */ /* 0x0a0fec0000041804 */
[C---:B------:R-:W-:Y:S06]  /*e330*/  HMMA.16816.F32.BF16 R8, R200.reuse, R196, R8 ;  /* 0x000000c4c808723c */ /* 0x040fec0000041808 */
[-C--:B------:R-:W-:Y:S06]  /*e340*/  HMMA.16816.F32.BF16 R12, R200, R198.reuse, R12 ;  /* 0x000000c6c80c723c */ /* 0x080fec000004180c */
[C---:B------:R-:W-:Y:S06]  /*e350*/  HMMA.16816.F32.BF16 R16, R172.reuse, R198, R16 ;  /* 0x000000c6ac10723c */ /* 0x040fec0000041810 */
        /* <DEDUP_REMOVED lines=69> */
.L_x_91:
[----:B--2---:R-:W-:Y:S01]  /*e7b0*/  SHFL.BFLY PT, R167, R178, 0x2, 0x1f ;  /* 0x0c401f00b2a77f89 */ /* 0x004fe200000e0000 */
[----:B------:R-:W-:Y:S01]  /*e7c0*/  FMNMX.FTZ R183, R67, R183, !PT ;  /* 0x000000b743b77209 */ /* 0x000fe20007810000 */
[----:B------:R-:W-:Y:S01]  /*e7d0*/  UIADD3 UR19, UR19, -0x1, URZ ;  /* 0xffffffff13137890 */ /* 0x000fe2000fffe03f */
[----:B------:R-:W-:Y:S02]  /*e7e0*/  FMNMX.FTZ R171, R57, R182, !PT ;  /* 0x000000b639ab7209 */ /* 0x000fe40007810000 */
[----:B------:R-:W-:Y:S03]  /*e7f0*/  FMNMX.FTZ R165, R58, R181, !PT ;  /* 0x000000b53aa57209 */ /* 0x000fe60007810000 */
[----:B------:R-:W-:Y:S01]  /*e800*/  SHFL.BFLY PT, R172, R183, 0x2, 0x1f ;  /* 0x0c401f00b7ac7f89 */ /* 0x000fe200000e0000 */
[----:B------:R-:W-:Y:S02]  /*e810*/  FMNMX.FTZ R171, R60, R171, !PT ;  /* 0x000000ab3cab7209 */ /* 0x000fe40007810000 */
[----:B------:R-:W-:Y:S02]  /*e820*/  FMNMX.FTZ R165, R59, R165, !PT ;  /* 0x000000a53ba57209 */ /* 0x000fe40007810000 */
[----:B------:R-:W-:Y:S02]  /*e830*/  FMNMX.FTZ R171, R61, R171, !PT ;  /* 0x000000ab3dab7209 */ /* 0x000fe40007810000 */
[----:B------:R-:W-:Y:S03]  /*e840*/  FMNMX.FTZ R165, R62, R165, !PT ;  /* 0x000000a53ea57209 */ /* 0x000fe60007810000 */
[----:B------:R-:W-:Y:S01]  /*e850*/  SHFL.BFLY PT, R166, R171, 0x2, 0x1f ;  /* 0x0c401f00aba67f89 */ /* 0x000fe200000e0000 */
[----:B------:R-:W-:Y:S07]  /*e860*/  FMNMX.FTZ R165, R63, R165, !PT ;  /* 0x000000a53fa57209 */ /* 0x000fee0007810000 */
[----:B------:R-:W1:Y:S02]  /*e870*/  SHFL.BFLY PT, R169, R165, 0x2, 0x1f ;  /* 0x0c401f00a5a97f89 */ /* 0x000e6400000e0000 */
[----:B-1----:R-:W-:Y:S02]  /*e880*/  FMNMX.FTZ R169, R165, R169, !PT ;  /* 0x000000a9a5a97209 */ /* 0x002fe40007810000 */
[----:B------:R-:W-:Y:S02]  /*e890*/  FMNMX.FTZ R178, R178, R167, !PT ;  /* 0x000000a7b2b27209 */ /* 0x000fe40007810000 */
[----:B------:R-:W-:Y:S02]  /*e8a0*/  FMNMX.FTZ R172, R183, R172, !PT ;  /* 0x000000acb7ac7209 */ /* 0x000fe40007810000 */
[----:B------:R-:W1:Y:S01]  /*e8b0*/  SHFL.BFLY PT, R165, R169, 0x1, 0x1f ;  /* 0x0c201f00a9a57f89 */ /* 0x000e6200000e0000 */
[----:B------:R-:W-:Y:S07]  /*e8c0*/  FMNMX.FTZ R171, R171, R166, !PT ;  /* 0x000000a6abab7209 */ /* 0x000fee0007810000 */
[----:B------:R-:W2:Y:S08]  /*e8d0*/  SHFL.BFLY PT, R168, R178, 0x1, 0x1f ;  /* 0x0c201f00b2a87f89 */ /* 0x000eb000000e0000 */
[----:B------:R-:W3:Y:S08]  /*e8e0*/  SHFL.BFLY PT, R167, R172, 0x1, 0x1f ;  /* 0x0c201f00aca77f89 */ /* 0x000ef000000e0000 */
[----:B------:R-:W4:Y:S01]  /*e8f0*/  SHFL.BFLY PT, R170, R171, 0x1, 0x1f ;  /* 0x0c201f00abaa7f89 */ /* 0x000f2200000e0000 */
[----:B-1----:R-:W-:Y:S02]  /*e900*/  FMNMX.FTZ R165, R169, R165, !PT ;  /* 0x000000a5a9a57209 */ /* 0x002fe40007810000 */
[----:B--2---:R-:W-:Y:S03]  /*e910*/  FMNMX.FTZ R168, R178, R168, !PT ;  /* 0x000000a8b2a87209 */ /* 0x004fe60007810000 */
[C---:B------:R-:W-:Y:S01]  /*e920*/  FADD.FTZ R0, -R165.reuse, R0 ;  /* 0x00000000a5007221 */ /* 0x040fe20000010100 */
[----:B------:R-:W-:Y:S01]  /*e930*/  FMUL.FTZ R193, R165, UR4 ;  /* 0x00000004a5c17c20 */ /* 0x000fe20008410000 */
[----:B------:R-:W-:Y:S01]  /*e940*/  LDSM.16.MT88.4 R176, [R212+0x9000] ;  /* 0x00900000d4b0783b */ /* 0x000fe20000004200 */
[----:B---3--:R-:W-:Y:S01]  /*e950*/  FMNMX.FTZ R167, R172, R167, !PT ;  /* 0x000000a7aca77209 */ /* 0x008fe20007810000 */
[C---:B------:R-:W-:Y:S01]  /*e960*/  FADD.FTZ R166, -R168.reuse, R3 ;  /* 0x00000003a8a67221 */ /* 0x040fe20000010100 */
[C---:B------:R-:W-:Y:S01]  /*e970*/  FMUL.FTZ R196, R168.reuse, UR4 ;  /* 0x00000004a8c47c20 */ /* 0x040fe20008410000 */
[----:B------:R-:W-:Y:S01]  /*e980*/  FSETP.NEU.FTZ.AND P0, PT, R168, -INF , PT ;  /* 0xff800000a800780b */ /* 0x000fe20003f1d000 */
[----:B------:R-:W-:Y:S01]  /*e990*/  FMUL.FTZ R0, R0, UR4 ;  /* 0x0000000400007c20 */ /* 0x000fe20008410000 */
[----:B------:R-:W-:Y:S01]  /*e9a0*/  FMUL.FTZ R166, R166, UR4 ;  /* 0x00000004a6a67c20 */ /* 0x000fe20008410000 */
[C---:B------:R-:W-:Y:S01]  /*e9b0*/  FADD.FTZ R3, -R167.reuse, R164 ;  /* 0x000000a4a7037221 */ /* 0x040fe20000010100 */
[----:B------:R-:W-:Y:S01]  /*e9c0*/  FSEL R196, R196, RZ, P0 ;  /* 0x000000ffc4c47208 */ /* 0x000fe20000000000 */
[C---:B------:R-:W-:Y:S01]  /*e9d0*/  FMUL.FTZ R195, R167.reuse, UR4 ;  /* 0x00000004a7c37c20 */ /* 0x040fe20008410000 */
[----:B------:R4:W1:Y:S01]  /*e9e0*/  MUFU.EX2 R164, R166 ;  /* 0x000000a600a47308 */ /* 0x0008620000000800 */
[----:B------:R-:W-:Y:S01]  /*e9f0*/  FSETP.NEU.FTZ.AND P0, PT, R167, -INF , PT ;  /* 0xff800000a700780b */ /* 0x000fe20003f1d000 */
[----:B------:R-:W2:Y:S01]  /*ea00*/  LDSM.16.MT88.4 R172, [R214+0x9000] ;  /* 0x00900000d6ac783b */ /* 0x000ea20000004200 */
[--C-:B------:R-:W-:Y:S01]  /*ea10*/  FFMA.FTZ R181, R5, UR4, -R196.reuse ;  /* 0x0000000405b57c23 */ /* 0x100fe200080108c4 */
[--C-:B------:R-:W-:Y:S01]  /*ea20*/  FFMA.FTZ R180, R17, UR4, -R196.reuse ;  /* 0x0000000411b47c23 */ /* 0x100fe200080108c4 */
[----:B------:R-:W-:Y:S01]  /*ea30*/  FSEL R195, R195, RZ, P0 ;  /* 0x000000ffc3c37208 */ /* 0x000fe20000000000 */
[----:B------:R-:W-:Y:S01]  /*ea40*/  FMUL.FTZ R3, R3, UR4 ;  /* 0x0000000403037c20 */ /* 0x000fe20008410000 */
[--C-:B------:R-:W-:Y:S03]  /*ea50*/  FFMA.FTZ R205, R36, UR4, -R196.reuse ;  /* 0x0000000424cd7c23 */ /* 0x100fe600080108c4 */
[----:B------:R-:W3:Y:S01]  /*ea60*/  MUFU.EX2 R0, R0 ;  /* 0x0000000000007308 */ /* 0x000ee20000000800 */
[--C-:B------:R-:W-:Y:S01]  /*ea70*/  FFMA.FTZ R206, R37, UR4, -R196.reuse ;  /* 0x0000000425ce7c23 */ /* 0x100fe200080108c4 */
[--C-:B------:R-:W-:Y:S01]  /*ea80*/  FFMA.FTZ R183, R6, UR4, -R195.reuse ;  /* 0x0000000406b77c23 */ /* 0x100fe200080108c3 */
[--C-:B------:R-:W-:Y:S01]  /*ea90*/  FFMA.FTZ R169, R7, UR4, -R195.reuse ;  /* 0x0000000407a97c23 */ /* 0x100fe200080108c3 */
[--C-:B------:R-:W-:Y:S01]  /*eaa0*/  FFMA.FTZ R182, R18, UR4, -R195.reuse ;  /* 0x0000000412b67c23 */ /* 0x100fe200080108c3 */
[--C-:B------:R-:W-:Y:S01]  /*eab0*/  FFMA.FTZ R184, R19, UR4, -R195.reuse ;  /* 0x0000000413b87c23 */ /* 0x100fe200080108c3 */
[--C-:B------:R-:W-:Y:S01]  /*eac0*/  FFMA.FTZ R207, R38, UR4, -R195.reuse ;  /* 0x0000000426cf7c23 */ /* 0x100fe200080108c3 */
[----:B------:R-:W-:Y:S03]  /*ead0*/  FFMA.FTZ R208, R39, UR4, -R195 ;  /* 0x0000000427d07c23 */ /* 0x000fe600080108c3 */
[----:B------:R-:W5:Y:S01]  /*eae0*/  MUFU.EX2 R3, R3 ;  /* 0x0000000300037308 */ /* 0x000f620000000800 */
[----:B----4-:R-:W-:Y:S01]  /*eaf0*/  FMNMX.FTZ R166, R171, R170, !PT ;  /* 0x000000aaaba67209 */ /* 0x010fe20007810000 */
[--C-:B------:R-:W-:Y:S01]  /*eb00*/  FFMA.FTZ R171, R4, UR4, -R196.reuse ;  /* 0x0000000404ab7c23 */ /* 0x100fe200080108c4 */
[----:B------:R-:W-:Y:S01]  /*eb10*/  FFMA.FTZ R170, R16, UR4, -R196 ;  /* 0x0000000410aa7c23 */ /* 0x000fe200080108c4 */
[----:B-1----:R-:W-:Y:S01]  /*eb20*/  FMUL.FTZ R4, R164, R160 ;  /* 0x000000a0a4047220 */ /* 0x002fe20000410000 */
[C---:B------:R-:W-:Y:S01]  /*eb30*/  FSETP.NEU.FTZ.AND P0, PT, R166.reuse, -INF , PT ;  /* 0xff800000a600780b */ /* 0x040fe20003f1d000 */
[C---:B------:R-:W-:Y:S01]  /*eb40*/  FMUL.FTZ R194, R166.reuse, UR4 ;  /* 0x00000004a6c27c20 */ /* 0x040fe20008410000 */
[----:B------:R-:W-:Y:S03]  /*eb50*/  FADD.FTZ R2, -R166, R2 ;  /* 0x00000002a6027221 */ /* 0x000fe60000010100 */
[----:B------:R-:W-:Y:S01]  /*eb60*/  MUFU.EX2 R171, R171 ;  /* 0x000000ab00ab7308 */ /* 0x000fe20000000800 */
[C---:B------:R-:W-:Y:S01]  /*eb70*/  FMUL.FTZ R5, R164.reuse, R161 ;  /* 0x000000a1a4057220 */ /* 0x040fe20000410000 */
[----:B------:R-:W-:Y:S01]  /*eb80*/  FMUL.FTZ R16, R164, R148 ;  /* 0x00000094a4107220 */ /* 0x000fe20000410000 */
[----:B------:R-:W-:Y:S01]  /*eb90*/  FSEL R194, R194, RZ, P0 ;  /* 0x000000ffc2c27208 */ /* 0x000fe20000000000 */
[----:B------:R-:W-:Y:S01]  /*eba0*/  FMUL.FTZ R2, R2, UR4 ;  /* 0x0000000402027c20 */ /* 0x000fe20008410000 */
[----:B------:R-:W-:Y:S01]  /*ebb0*/  FSETP.NEU.FTZ.AND P0, PT, R165, -INF , PT ;  /* 0xff800000a500780b */ /* 0x000fe20003f1d000 */
[C---:B------:R-:W-:Y:S01]  /*ebc0*/  FMUL.FTZ R17, R164.reuse, R149 ;  /* 0x00000095a4117220 */ /* 0x040fe20000410000 */
[----:B------:R-:W-:Y:S01]  /*ebd0*/  FMUL.FTZ R68, R164, R68 ;  /* 0x00000044a4447220 */ /* 0x000fe20000410000 */
[--C-:B------:R-:W-:Y:S01]  /*ebe0*/  FFMA.FTZ R187, R12, UR4, -R194.reuse ;  /* 0x000000040cbb7c23 */ /* 0x100fe200080108c2 */
[----:B------:R-:W-:Y:S01]  /*ebf0*/  FSEL R193, R193, RZ, P0 ;  /* 0x000000ffc1c17208 */ /* 0x000fe20000000000 */
[----:B------:R-:W1:Y:S01]  /*ec00*/  MUFU.EX2 R2, R2 ;  /* 0x0000000200027308 */ /* 0x000e620000000800 */
[--C-:B------:R-:W-:Y:S01]  /*ec10*/  FFMA.FTZ R189, R13, UR4, -R194.reuse ;  /* 0x000000040dbd7c23 */ /* 0x100fe200080108c2 */
[--C-:B------:R-:W-:Y:S01]  /*ec20*/  FFMA.FTZ R188, R8, UR4, -R194.reuse ;  /* 0x0000000408bc7c23 */ /* 0x100fe200080108c2 */
[----:B------:R-:W-:Y:S01]  /*ec30*/  FFMA.FTZ R185, R9, UR4, -R194 ;  /* 0x0000000409b97c23 */ /* 0x000fe200080108c2 */
[--C-:B------:R-:W-:Y:S01]  /*ec40*/  FFMA.FTZ R190, R14, UR4, -R193.reuse ;  /* 0x000000040ebe7c23 */ /* 0x100fe200080108c1 */
[--C-:B------:R-:W-:Y:S01]  /*ec50*/  FFMA.FTZ R192, R15, UR4, -R193.reuse ;  /* 0x000000040fc07c23 */ /* 0x100fe200080108c1 */
[--C-:B------:R-:W-:Y:S01]  /*ec60*/  FFMA.FTZ R191, R10, UR4, -R193.reuse ;  /* 0x000000040abf7c23 */ /* 0x100fe200080108c1 */
[----:B------:R-:W-:Y:S03]  /*ec70*/  FFMA.FTZ R186, R11, UR4, -R193 ;  /* 0x000000040bba7c23 */ /* 0x000fe600080108c1 */
[----:B------:R-:W4:Y:S01]  /*ec80*/  MUFU.EX2 R181, R181 ;  /* 0x000000b500b57308 */ /* 0x000f220000000800 */
[C---:B---3--:R-:W-:Y:S01]  /*ec90*/  FMUL.FTZ R10, R0.reuse, R158 ;  /* 0x0000009e000a7220 */ /* 0x048fe20000410000 */
[C---:B------:R-:W-:Y:S01]  /*eca0*/  FMUL.FTZ R11, R0.reuse, R159 ;  /* 0x0000009f000b7220 */ /* 0x040fe20000410000 */
[C---:B-----5:R-:W-:Y:S01]  /*ecb0*/  FMUL.FTZ R6, R3.reuse, R162 ;  /* 0x000000a203067220 */ /* 0x060fe20000410000 */
[C---:B------:R-:W-:Y:S01]  /*ecc0*/  FMUL.FTZ R7, R3.reuse, R163 ;  /* 0x000000a303077220 */ /* 0x040fe20000410000 */
[C---:B------:R-:W-:Y:S01]  /*ecd0*/  FMUL.FTZ R14, R0.reuse, R154 ;  /* 0x0000009a000e7220 */ /* 0x040fe20000410000 */
[----:B------:R-:W-:Y:S01]  /*ece0*/  FMUL.FTZ R15, R0, R155 ;  /* 0x0000009b000f7220 */ /* 0x000fe20000410000 */
[C---:B------:R-:W-:Y:S03]  /*ecf0*/  FMUL.FTZ R18, R3.reuse, R150 ;  /* 0x0000009603127220 */ /* 0x040fe60000410000 */
[----:B------:R-:W-:Y:S01]  /*ed00*/  MUFU.EX2 R183, R183 ;  /* 0x000000b700b77308 */ /* 0x000fe20000000800 */
[C---:B-1----:R-:W-:Y:S01]  /*ed10*/  FMUL.FTZ R8, R2.reuse, R156 ;  /* 0x0000009c02087220 */ /* 0x042fe20000410000 */
[C---:B------:R-:W-:Y:S01]  /*ed20*/  FMUL.FTZ R9, R2.reuse, R157 ;  /* 0x0000009d02097220 */ /* 0x040fe20000410000 */
[C---:B------:R-:W-:Y:S01]  /*ed30*/  FMUL.FTZ R12, R2.reuse, R152 ;  /* 0x00000098020c7220 */ /* 0x040fe20000410000 */
[----:B------:R-:W-:Y:S01]  /*ed40*/  FMUL.FTZ R13, R2, R153 ;  /* 0x00000099020d7220 */ /* 0x000fe20000410000 */
[----:B------:R-:W-:Y:S01]  /*ed50*/  FMUL.FTZ R19, R3, R151 ;  /* 0x0000009703137220 */ /* 0x000fe20000410000 */
[----:B------:R-:W-:Y:S01]  /*ed60*/  FMUL.FTZ R69, R164, R69 ;  /* 0x00000045a4457220 */ /* 0x000fe20000410000 */
[----:B------:R-:W1:Y:S03]  /*ed70*/  LDSM.16.MT88.4 R148, [R214+0xa000] ;  /* 0x00a00000d694783b */ /* 0x000e660000004200 */
[----:B------:R-:W3:Y:S01]  /*ed80*/  MUFU.EX2 R169, R169 ;  /* 0x000000a900a97308 */ /* 0x000ee20000000800 */
[----:B----4-:R-:W-:Y:S01]  /*ed90*/  F2FP.BF16.F32.PACK_AB R156, R181, R171 ;  /* 0x000000abb59c723e */ /* 0x010fe200000010ff */
        /* <DEDUP_REMOVED lines=8> */
[----:B------:R-:W-:Y:S01]  /*ee20*/  FMUL.FTZ R77, R2, R77 ;  /* 0x0000004d024d7220 */ /* 0x000fe20000410000 */
[C---:B------:R-:W-:Y:S01]  /*ee30*/  FMUL.FTZ R78, R0.reuse, R78 ;  /* 0x0000004e004e7220 */ /* 0x040fe20000410000 */
[----:B------:R-:W-:Y:S01]  /*ee40*/  FMUL.FTZ R79, R0, R79 ;  /* 0x0000004f004f7220 */ /* 0x000fe20000410000 */
[----:B------:R-:W4:Y:S01]  /*ee50*/  LDSM.16.MT88.4 R152, [R212+0xa000] ;  /* 0x00a00000d498783b */ /* 0x000f220000004200 */
[--C-:B------:R-:W-:Y:S01]  /*ee60*/  FFMA.FTZ R209, R48, UR4, -R196.reuse ;  /* 0x0000000430d17c23 */ /* 0x100fe200080108c4 */
[----:B------:R-:W-:Y:S03]  /*ee70*/  FFMA.FTZ R210, R49, UR4, -R196 ;  /* 0x0000000431d27c23 */ /* 0x000fe600080108c4 */
[----:B------:R-:W5:Y:S01]  /*ee80*/  MUFU.EX2 R180, R180 ;  /* 0x000000b400b47308 */ /* 0x000f620000000800 */
[----:B---3--:R-:W-:Y:S01]  /*ee90*/  F2FP.BF16.F32.PACK_AB R157, R169, R183 ;  /* 0x000000b7a99d723e */ /* 0x008fe200000010ff */
[--C-:B------:R-:W-:Y:S01]  /*eea0*/  FFMA.FTZ R211, R50, UR4, -R195.reuse ;  /* 0x0000000432d37c23 */ /* 0x100fe200080108c3 */
[----:B------:R-:W-:Y:S01]  /*eeb0*/  FFMA.FTZ R239, R51, UR4, -R195 ;  /* 0x0000000433ef7c23 */ /* 0x000fe200080108c3 */
[--C-:B------:R-:W-:Y:S01]  /*eec0*/  FFMA.FTZ R240, R40, UR4, -R194.reuse ;  /* 0x0000000428f07c23 */ /* 0x100fe200080108c2 */
[----:B------:R-:W-:Y:S01]  /*eed0*/  LDSM.16.MT88.4 R36, [R214+0xb400] ;  /* 0x00b40000d624783b */ /* 0x000fe20000004200 */
[----:B------:R-:W-:Y:S01]  /*eee0*/  FFMA.FTZ R241, R41, UR4, -R194 ;  /* 0x0000000429f17c23 */ /* 0x000fe200080108c2 */
[--C-:B------:R-:W-:Y:S03]  /*eef0*/  FFMA.FTZ R242, R42, UR4, -R193.reuse ;  /* 0x000000042af27c23 */ /* 0x100fe600080108c1 */
[----:B------:R-:W-:Y:S01]  /*ef00*/  MUFU.EX2 R182, R182 ;  /* 0x000000b600b67308 */ /* 0x000fe20000000800 */
[----:B------:R-:W-:Y:S01]  /*ef10*/  FFMA.FTZ R243, R43, UR4, -R193 ;  /* 0x000000042bf37c23 */ /* 0x000fe200080108c1 */
[--C-:B------:R-:W-:Y:S01]  /*ef20*/  FFMA.FTZ R248, R52, UR4, -R196.reuse ;  /* 0x0000000434f87c23 */ /* 0x100fe200080108c4 */
[--C-:B------:R-:W-:Y:S01]  /*ef30*/  FFMA.FTZ R249, R53, UR4, -R196.reuse ;  /* 0x0000000435f97c23 */ /* 0x100fe200080108c4 */
[--C-:B------:R-:W-:Y:S01]  /*ef40*/  FFMA.FTZ R250, R54, UR4, -R195.reuse ;  /* 0x0000000436fa7c23 */ /* 0x100fe200080108c3 */
[----:B------:R-:W-:Y:S01]  /*ef50*/  LDSM.16.MT88.4 R48, [R212+0xb400] ;  /* 0x00b40000d430783b */ /* 0x000fe20000004200 */
[--C-:B------:R-:W-:Y:S01]  /*ef60*/  FFMA.FTZ R251, R55, UR4, -R195.reuse ;  /* 0x0000000437fb7c23 */ /* 0x100fe200080108c3 */
[----:B------:R-:W-:Y:S03]  /*ef70*/  FFMA.FTZ R66, R66, UR4, -R195 ;  /* 0x0000000442427c23 */ /* 0x000fe600080108c3 */
[----:B------:R-:W3:Y:S01]  /*ef80*/  MUFU.EX2 R184, R184 ;  /* 0x000000b800b87308 */ /* 0x000ee20000000800 */
[----:B-----5:R-:W-:Y:S01]  /*ef90*/  F2FP.BF16.F32.PACK_AB R158, R180, R170 ;  /* 0x000000aab49e723e */ /* 0x020fe200000010ff */
[----:B------:R-:W-:Y:S01]  /*efa0*/  FFMA.FTZ R252, R64, UR4, -R196 ;  /* 0x0000000440fc7c23 */ /* 0x000fe200080108c4 */
[--C-:B------:R-:W-:Y:S01]  /*efb0*/  FFMA.FTZ R56, R56, UR4, -R194.reuse ;  /* 0x0000000438387c23 */ /* 0x100fe200080108c2 */
[--C-:B------:R-:W-:Y:S01]  /*efc0*/  FFMA.FTZ R57, R57, UR4, -R194.reuse ;  /* 0x0000000439397c23 */ /* 0x100fe200080108c2 */
[----:B------:R-:W-:Y:S01]  /*efd0*/  LDSM.16.MT88.4 R40, [R214+0x9800] ;  /* 0x00980000d628783b */ /* 0x000fe20000004200 */
[--C-:B------:R-:W-:Y:S01]  /*efe0*/  FFMA.FTZ R58, R58, UR4, -R193.reuse ;  /* 0x000000043a3a7c23 */ /* 0x100fe200080108c1 */
[--C-:B------:R-:W-:Y:S03]  /*eff0*/  FFMA.FTZ R59, R59, UR4, -R193.reuse ;  /* 0x000000043b3b7c23 */ /* 0x100fe600080108c1 */
[----:B------:R-:W-:Y:S01]  /*f000*/  MUFU.EX2 R188, R188 ;  /* 0x000000bc00bc7308 */ /* 0x000fe20000000800 */
[C---:B------:R-:W-:Y:S01]  /*f010*/  FMUL.FTZ R84, R164.reuse, R84 ;  /* 0x00000054a4547220 */ /* 0x040fe20000410000 */
[----:B------:R-:W-:Y:S01]  /*f020*/  FMUL.FTZ R85, R164, R85 ;  /* 0x00000055a4557220 */ /* 0x000fe20000410000 */
[C---:B------:R-:W-:Y:S01]  /*f030*/  FMUL.FTZ R86, R3.reuse, R86 ;  /* 0x0000005603567220 */ /* 0x040fe20000410000 */
[C---:B------:R-:W-:Y:S01]  /*f040*/  FMUL.FTZ R87, R3.reuse, R87 ;  /* 0x0000005703577220 */ /* 0x040fe20000410000 */
[----:B------:R-:W-:Y:S01]  /*f050*/  LDSM.16.MT88.4 R52, [R214+0xb800] ;  /* 0x00b80000d634783b */ /* 0x000fe20000004200 */
[C---:B------:R-:W-:Y:S01]  /*f060*/  FMUL.FTZ R88, R2.reuse, R88 ;  /* 0x0000005802587220 */ /* 0x040fe20000410000 */
[----:B------:R-:W-:Y:S03]  /*f070*/  FMUL.FTZ R89, R2, R89 ;  /* 0x0000005902597220 */ /* 0x000fe60000410000 */
[----:B------:R-:W5:Y:S01]  /*f080*/  MUFU.EX2 R185, R185 ;  /* 0x000000b900b97308 */ /* 0x000f620000000800 */
[----:B---3--:R-:W-:Y:S01]  /*f090*/  F2FP.BF16.F32.PACK_AB R159, R184, R182 ;  /* 0x000000b6b89f723e */ /* 0x008fe200000010ff */
[C---:B------:R-:W-:Y:S01]  /*f0a0*/  FMUL.FTZ R90, R0.reuse, R90 ;  /* 0x0000005a005a7220 */ /* 0x040fe20000410000 */
[----:B------:R-:W-:Y:S01]  /*f0b0*/  FMUL.FTZ R91, R0, R91 ;  /* 0x0000005b005b7220 */ /* 0x000fe20000410000 */
[C---:B------:R-:W-:Y:S01]  /*f0c0*/  FMUL.FTZ R92, R2.reuse, R92 ;  /* 0x0000005c025c7220 */ /* 0x040fe20000410000 */
[----:B------:R-:W-:Y:S01]  /*f0d0*/  FMUL.FTZ R93, R2, R93 ;  /* 0x0000005d025d7220 */ /* 0x000fe20000410000 */
[C---:B------:R-:W-:Y:S01]  /*f0e0*/  FMUL.FTZ R94, R0.reuse, R94 ;  /* 0x0000005e005e7220 */ /* 0x040fe20000410000 */
[----:B------:R-:W-:Y:S01]  /*f0f0*/  FMUL.FTZ R95, R0, R95 ;  /* 0x0000005f005f7220 */ /* 0x000fe20000410000 */
[-C--:B--2---:R-:W-:Y:S02]  /*f100*/  HMMA.16816.F32.BF16 R4, R156, R172.reuse, R4 ;  /* 0x000000ac9c04723c */ /* 0x084fe40000041804 */
[----:B------:R-:W-:Y:S03]  /*f110*/  MUFU.EX2 R191, R191 ;  /* 0x000000bf00bf7308 */ /* 0x000fe60000000800 */
[C---:B------:R-:W-:Y:S01]  /*f120*/  FMUL.FTZ R80, R164.reuse, R80 ;  /* 0x00000050a4507220 */ /* 0x040fe20000410000 */
[C---:B------:R-:W-:Y:S01]  /*f130*/  FMUL.FTZ R81, R164.reuse, R81 ;  /* 0x00000051a4517220 */ /* 0x040fe20000410000 */
[C---:B------:R-:W-:Y:S01]  /*f140*/  FMUL.FTZ R82, R3.reuse, R82 ;  /* 0x0000005203527220 */ /* 0x040fe20000410000 */
[----:B------:R-:W-:Y:S04]  /*f150*/  FMUL.FTZ R83, R3, R83 ;  /* 0x0000005303537220 */ /* 0x000fe80000410000 */
[----:B------:R-:W2:Y:S01]  /*f160*/  MUFU.EX2 R186, R186 ;  /* 0x000000ba00ba7308 */ /* 0x000ea20000000800 */
[----:B-----5:R-:W-:Y:S01]  /*f170*/  F2FP.BF16.F32.PACK_AB R160, R185, R188 ;  /* 0x000000bcb9a0723e */ /* 0x020fe200000010ff */
[C---:B------:R-:W-:Y:S01]  /*f180*/  FMUL.FTZ R96, R164.reuse, R96 ;  /* 0x00000060a4607220 */ /* 0x040fe20000410000 */
[----:B------:R-:W-:Y:S01]  /*f190*/  FMUL.FTZ R97, R164, R97 ;  /* 0x00000061a4617220 */ /* 0x000fe20000410000 */
[C---:B------:R-:W-:Y:S01]  /*f1a0*/  FMUL.FTZ R98, R3.reuse, R98 ;  /* 0x0000006203627220 */ /* 0x040fe20000410000 */
[C---:B------:R-:W-:Y:S01]  /*f1b0*/  FMUL.FTZ R99, R3.reuse, R99 ;  /* 0x0000006303637220 */ /* 0x040fe20000410000 */
[C---:B------:R-:W-:Y:S04]  /*f1c0*/  FMUL.FTZ R112, R2.reuse, R112 ;  /* 0x0000007002707220 */ /* 0x040fe80000410000 */
[----:B------:R-:W-:Y:S01]  /*f1d0*/  MUFU.EX2 R187, R187 ;  /* 0x000000bb00bb7308 */ /* 0x000fe20000000800 */
[----:B------:R-:W-:Y:S01]  /*f1e0*/  FMUL.FTZ R113, R2, R113 ;  /* 0x0000007102717220 */ /* 0x000fe20000410000 */
[C---:B------:R-:W-:Y:S01]  /*f1f0*/  FMUL.FTZ R114, R0.reuse, R114 ;  /* 0x0000007200727220 */ /* 0x040fe20000410000 */
[----:B------:R-:W-:Y:S01]  /*f200*/  FMUL.FTZ R115, R0, R115 ;  /* 0x0000007300737220 */ /* 0x000fe20000410000 */
[C---:B------:R-:W-:Y:S01]  /*f210*/  FMUL.FTZ R116, R2.reuse, R116 ;  /* 0x0000007402747220 */ /* 0x040fe20000410000 */
[----:B------:R-:W-:Y:S01]  /*f220*/  FMUL.FTZ R117, R2, R117 ;  /* 0x0000007502757220 */ /* 0x000fe20000410000 */
[C---:B------:R-:W-:Y:S01]  /*f230*/  FMUL.FTZ R118, R0.reuse, R118 ;  /* 0x0000007600767220 */ /* 0x040fe20000410000 */
[----:B------:R-:W-:Y:S03]  /*f240*/  FMUL.FTZ R119, R0, R119 ;  /* 0x0000007700777220 */ /* 0x000fe60000410000 */
[----:B------:R-:W3:Y:S01]  /*f250*/  MUFU.EX2 R189, R189 ;  /* 0x000000bd00bd7308 */ /* 0x000ee20000000800 */
[----:B--2---:R-:W-:Y:S01]  /*f260*/  F2FP.BF16.F32.PACK_AB R161, R186, R191 ;  /* 0x000000bfbaa1723e */ /* 0x004fe200000010ff */
[C---:B------:R-:W-:Y:S01]  /*f270*/  FMUL.FTZ R120, R164.reuse, R120 ;  /* 0x00000078a4787220 */ /* 0x040fe20000410000 */
[----:B------:R-:W-:Y:S01]  /*f280*/  FMUL.FTZ R121, R164, R121 ;  /* 0x00000079a4797220 */ /* 0x000fe20000410000 */
[C---:B------:R-:W-:Y:S01]  /*f290*/  FMUL.FTZ R122, R3.reuse, R122 ;  /* 0x0000007a037a7220 */ /* 0x040fe20000410000 */
[C---:B------:R-:W-:Y:S01]  /*f2a0*/  FMUL.FTZ R123, R3.reuse, R123 ;  /* 0x0000007b037b7220 */ /* 0x040fe20000410000 */
[C---:B------:R-:W-:Y:S01]  /*f2b0*/  FMUL.FTZ R124, R2.reuse, R124 ;  /* 0x0000007c027c7220 */ /* 0x040fe20000410000 */
[----:B------:R-:W-:Y:S03]  /*f2c0*/  FMUL.FTZ R125, R2, R125 ;  /* 0x0000007d027d7220 */ /* 0x000fe60000410000 */
[----:B------:R-:W-:Y:S01]  /*f2d0*/  MUFU.EX2 R190, R190 ;  /* 0x000000be00be7308 */ /* 0x000fe20000000800 */
[C---:B------:R-:W-:Y:S01]  /*f2e0*/  FMUL.FTZ R126, R0.reuse, R126 ;  /* 0x0000007e007e7220 */ /* 0x040fe20000410000 */
[----:B------:R-:W-:Y:S01]  /*f2f0*/  FMUL.FTZ R127, R0, R127 ;  /* 0x0000007f007f7220 */ /* 0x000fe20000410000 */
[C---:B------:R-:W-:Y:S01]  /*f300*/  FMUL.FTZ R128, R164.reuse, R128 ;  /* 0x00000080a4807220 */ /* 0x040fe20000410000 */
[----:B------:R-:W-:Y:S01]  /*f310*/  FMUL.FTZ R129, R164, R129 ;  /* 0x00000081a4817220 */ /* 0x000fe20000410000 */
[C---:B------:R-:W-:Y:S01]  /*f320*/  FMUL.FTZ R130, R3.reuse, R130 ;  /* 0x0000008203827220 */ /* 0x040fe20000410000 */
[----:B------:R-:W-:Y:S01]  /*f330*/  FMUL.FTZ R131, R3, R131 ;  /* 0x0000008303837220 */ /* 0x000fe20000410000 */
[--C-:B------:R-:W-:Y:S03]  /*f340*/  FFMA.FTZ R244, R44, UR4, -R194.reuse ;  /* 0x000000042cf47c23 */ /* 0x100fe600080108c2 */
[----:B------:R-:W2:Y:S01]  /*f350*/  MUFU.EX2 R192, R192 ;  /* 0x000000c000c07308 */ /* 0x000ea20000000800 */
[----:B---3--:R-:W-:Y:S01]  /*f360*/  F2FP.BF16.F32.PACK_AB R162, R189, R187 ;  /* 0x000000bbbda2723e */ /* 0x008fe200000010ff */
[--C-:B------:R-:W-:Y:S01]  /*f370*/  FFMA.FTZ R245, R45, UR4, -R194.reuse ;  /* 0x000000042df57c23 */ /* 0x100fe200080108c2 */
[--C-:B------:R-:W-:Y:S01]  /*f380*/  FFMA.FTZ R246, R46, UR4, -R193.reuse ;  /* 0x000000042ef67c23 */ /* 0x100fe200080108c1 */
[--C-:B------:R-:W-:Y:S01]  /*f390*/  FFMA.FTZ R247, R47, UR4, -R193.reuse ;  /* 0x000000042ff77c23 */ /* 0x100fe200080108c1 */
        /* <DEDUP_REMOVED lines=15> */
[--C-:B------:R-:W-:Y:S01]  /*f490*/  FFMA.FTZ R197, R24, UR4, -R194.reuse ;  /* 0x0000000418c57c23 */ /* 0x100fe200080108c2 */
[C---:B------:R-:W-:Y:S01]  /*f4a0*/  FMUL.FTZ R24, R164.reuse, R136 ;  /* 0x00000088a4187220 */ /* 0x040fe20000410000 */
[----:B------:R-:W-:Y:S01]  /*f4b0*/  FFMA.FTZ R198, R25, UR4, -R194 ;  /* 0x0000000419c67c23 */ /* 0x000fe200080108c2 */
[----:B------:R-:W-:Y:S01]  /*f4c0*/  FMUL.FTZ R25, R164, R137 ;  /* 0x00000089a4197220 */ /* 0x000fe20000410000 */
[C---:B------:R-:W-:Y:S02]  /*f4d0*/  HMMA.16816.F32.BF16 R8, R160.reuse, R172, R8 ;  /* 0x000000aca008723c */ /* 0x040fe40000041808 */
[----:B------:R-:W-:Y:S02]  /*f4e0*/  MUFU.EX2 R242, R242 ;  /* 0x000000f200f27308 */ /* 0x000fe40000000800 */
[----:B------:R-:W-:Y:S01]  /*f4f0*/  FFMA.FTZ R199, R26, UR4, -R193 ;  /* 0x000000041ac77c23 */ /* 0x000fe200080108c1 */
[----:B------:R-:W-:Y:S01]  /*f500*/  FMUL.FTZ R26, R3, R138 ;  /* 0x0000008a031a7220 */ /* 0x000fe20000410000 */
[-C--:B------:R-:W-:Y:S06]  /*f510*/  HMMA.16816.F32.BF16 R12, R160, R174.reuse, R12 ;  /* 0x000000aea00c723c */ /* 0x080fec000004180c */
[----:B------:R-:W2:Y:S01]  /*f520*/  MUFU.EX2 R243, R243 ;  /* 0x000000f300f37308 */ /* 0x000ea20000000800 */
[----:B---3--:R-:W-:Y:S01]  /*f530*/  F2FP.BF16.F32.PACK_AB R44, R241, R240 ;  /* 0x000000f0f12c723e */ /* 0x008fe200000010ff */
[C---:B------:R-:W-:Y:S04]  /*f540*/  HMMA.16816.F32.BF16 R16, R156.reuse, R174, R16 ;  /* 0x000000ae9c10723c */ /* 0x040fe80000041810 */
[--C-:B------:R-:W-:Y:S02]  /*f550*/  FFMA.FTZ R172, R20, UR4, -R196.reuse ;  /* 0x0000000414ac7c23 */ /* 0x100fe400080108c4 */
[-C--:B------:R-:W-:Y:S02]  /*f560*/  HMMA.16816.F32.BF16 R68, R156, R176.reuse, R68 ;  /* 0x000000b09c44723c */ /* 0x080fe40000041844 */
[----:B------:R-:W-:Y:S03]  /*f570*/  MUFU.EX2 R244, R244 ;  /* 0x000000f400f47308 */ /* 0x000fe60000000800 */
[C---:B------:R-:W-:Y:S01]  /*f580*/  FMUL.FTZ R20, R164.reuse, R144 ;  /* 0x00000090a4147220 */ /* 0x040fe20000410000 */
[C---:B------:R-:W-:Y:S06]  /*f590*/  HMMA.16816.F32.BF16 R72, R160.reuse, R176, R72 ;  /* 0x000000b0a048723c */ /* 0x040fec0000041848 */
[----:B------:R-:W3:Y:S01]  /*f5a0*/  MUFU.EX2 R245, R245 ;  /* 0x000000f500f57308 */ /* 0x000ee20000000800 */
[----:B--2---:R-:W-:Y:S01]  /*f5b0*/  F2FP.BF16.F32.PACK_AB R45, R243, R242 ;  /* 0x000000f2f32d723e */ /* 0x004fe200000010ff */
        /* <DEDUP_REMOVED lines=14> */
[----:B------:R-:W2:Y:S05]  /*f6a0*/  LDSM.16.MT88.4 R148, [R214+0xb000] ;  /* 0x00b00000d694783b */ /* 0x000eaa0000004200 */
[----:B------:R-:W3:Y:S01]  /*f6b0*/  MUFU.EX2 R173, R173 ;  /* 0x000000ad00ad7308 */ /* 0x000ee20000000800 */
[--C-:B------:R-:W-:Y:S01]  /*f6c0*/  FFMA.FTZ R175, R23, UR4, -R195.reuse ;  /* 0x0000000417af7c23 */ /* 0x100fe200080108c3 */
[----:B------:R-:W-:Y:S03]  /*f6d0*/  FMUL.FTZ R23, R3, R147 ;  /* 0x0000009303177220 */ /* 0x000fe60000410000 */
[----:B-1----:R-:W-:Y:S01]  /*f6e0*/  F2FP.BF16.F32.PACK_AB R47, R247, R246 ;  /* 0x000000f6f72f723e */ /* 0x002fe200000010ff */
[--C-:B------:R-:W-:Y:S01]  /*f6f0*/  FFMA.FTZ R176, R32, UR4, -R196.reuse ;  /* 0x0000000420b07c23 */ /* 0x100fe200080108c4 */
[----:B------:R-:W1:Y:S01]  /*f700*/  LDSM.16.MT88.4 R144, [R212+0xb000] ;  /* 0x00b00000d490783b */ /* 0x000e620000004200 */
[C---:B------:R-:W-:Y:S01]  /*f710*/  FMUL.FTZ R32, R164.reuse, R140 ;  /* 0x0000008ca4207220 */ /* 0x040fe20000410000 */
[--C-:B------:R-:W-:Y:S01]  /*f720*/  FFMA.FTZ R177, R33, UR4, -R196.reuse ;  /* 0x0000000421b17c23 */ /* 0x100fe200080108c4 */
[-C--:B----4-:R-:W-:Y:S01]  /*f730*/  HMMA.16816.F32.BF16 R20, R156, R152.reuse, R20 ;  /* 0x000000989c14723c */ /* 0x090fe20000041814 */
        /* <DEDUP_REMOVED lines=8> */
[--C-:B------:R-:W-:Y:S02]  /*f7c0*/  FFMA.FTZ R179, R35, UR4, -R195.reuse ;  /* 0x0000000423b37c23 */ /* 0x100fe400080108c3 */
[C---:B------:R-:W-:Y:S02]  /*f7d0*/  HMMA.16816.F32.BF16 R108, R156.reuse, R154, R108 ;  /* 0x0000009a9c6c723c */ /* 0x040fe4000004186c */
[----:B------:R-:W-:Y:S03]  /*f7e0*/  MUFU.EX2 R155, R57 ;  /* 0x00000039009b7308 */ /* 0x000fe60000000800 */
[----:B------:R-:W-:Y:S01]  /*f7f0*/  FMUL.FTZ R35, R3, R143 ;  /* 0x0000008f03237220 */ /* 0x000fe20000410000 */
[----:B------:R-:W-:Y:S01]  /*f800*/  FFMA.FTZ R195, R67, UR4, -R195 ;  /* 0x0000000443c37c23 */ /* 0x000fe200080108c3 */
[----:B------:R-:W4:Y:S01]  /*f810*/  LDSM.16.MT88.4 R140, [R214+0x9400] ;  /* 0x00940000d68c783b */ /* 0x000f220000004200 */
[--C-:B------:R-:W-:Y:S04]  /*f820*/  FFMA.FTZ R200, R27, UR4, -R193.reuse ;  /* 0x000000041bc87c23 */ /* 0x100fe800080108c1 */
[----:B------:R-:W-:Y:S01]  /*f830*/  MUFU.EX2 R152, R58 ;  /* 0x0000003a00987308 */ /* 0x000fe20000000800 */
[----:B------:R-:W-:Y:S01]  /*f840*/  FMUL.FTZ R27, R3, R139 ;  /* 0x0000008b031b7220 */ /* 0x000fe20000410000 */
[-C--:B--2---:R-:W-:Y:S03]  /*f850*/  HMMA.16816.F32.BF16 R32, R156, R148.reuse, R32 ;  /* 0x000000949c20723c */ /* 0x084fe60000041820 */
[--C-:B------:R-:W-:Y:S01]  /*f860*/  FFMA.FTZ R201, R28, UR4, -R194.reuse ;  /* 0x000000041cc97c23 */ /* 0x100fe200080108c2 */
[C---:B------:R-:W-:Y:S04]  /*f870*/  FMUL.FTZ R28, R2.reuse, R132 ;  /* 0x00000084021c7220 */ /* 0x040fe80000410000 */
[----:B------:R2:W-:Y:S01]  /*f880*/  MUFU.EX2 R154, R59 ;  /* 0x0000003b009a7308 */ /* 0x0005e20000000800 */
[C---:B------:R-:W-:Y:S04]  /*f890*/  HMMA.16816.F32.BF16 R112, R160.reuse, R148, R112 ;  /* 0x00000094a070723c */ /* 0x040fe80000041870 */
[----:B---3--:R-:W-:Y:S02]  /*f8a0*/  F2FP.BF16.F32.PACK_AB R132, R173, R172 ;  /* 0x000000acad84723e */ /* 0x008fe400000010ff */
[-C--:B------:R-:W-:Y:S03]  /*f8b0*/  HMMA.16816.F32.BF16 R116, R160, R150.reuse, R116 ;  /* 0x00000096a074723c */ /* 0x080fe60000041874 */
[----:B------:R-:W3:Y:S02]  /*f8c0*/  MUFU.EX2 R175, R175 ;  /* 0x000000af00af7308 */ /* 0x000ee40000000800 */
[--C-:B------:R-:W-:Y:S01]  /*f8d0*/  FFMA.FTZ R202, R29, UR4, -R194.reuse ;  /* 0x000000041dca7c23 */ /* 0x100fe200080108c2 */
[C---:B------:R-:W-:Y:S01]  /*f8e0*/  HMMA.16816.F32.BF16 R120, R156.reuse, R150, R120 ;  /* 0x000000969c78723c */ /* 0x040fe20000041878 */
[----:B------:R-:W5:Y:S06]  /*f8f0*/  LDSM.16.MT88.4 R148, [R212+0x9400] ;  /* 0x00940000d494783b */ /* 0x000f6c0000004200 */
[----:B------:R-:W-:Y:S01]  /*f900*/  MUFU.EX2 R176, R176 ;  /* 0x000000b000b07308 */ /* 0x000fe20000000800 */
[----:B------:R-:W-:Y:S01]  /*f910*/  FMUL.FTZ R29, R2, R133 ;  /* 0x00000085021d7220 */ /* 0x000fe20000410000 */
[-C--:B-1----:R-:W-:Y:S01]  /*f920*/  HMMA.16816.F32.BF16 R24, R156, R144.reuse, R24 ;  /* 0x000000909c18723c */ /* 0x082fe20000041818 */
[----:B--2---:R-:W-:Y:S07]  /*f930*/  LDSM.16.MT88.4 R56, [R214+0xac00] ;  /* 0x00ac0000d638783b */ /* 0x004fee0000004200 */
[----:B------:R-:W1:Y:S01]  /*f940*/  MUFU.EX2 R177, R177 ;  /* 0x000000b100b17308 */ /* 0x000e620000000800 */
[C---:B------:R-:W-:Y:S04]  /*f950*/  HMMA.16816.F32.BF16 R124, R160.reuse, R144, R124 ;  /* 0x00000090a07c723c */ /* 0x040fe8000004187c */
[--C-:B------:R-:W-:Y:S01]  /*f960*/  FFMA.FTZ R203, R30, UR4, -R193.reuse ;  /* 0x000000041ecb7c23 */ /* 0x100fe200080108c1 */
[----:B------:R-:W-:Y:S04]  /*f970*/  FFMA.FTZ R204, R31, UR4, -R193 ;  /* 0x000000041fcc7c23 */ /* 0x000fe800080108c1 */
[----:B------:R-:W-:Y:S02]  /*f980*/  MUFU.EX2 R178, R178 ;  /* 0x000000b200b27308 */ /* 0x000fe40000000800 */
[C---:B------:R-:W-:Y:S01]  /*f990*/  FMUL.FTZ R30, R0.reuse, R134 ;  /* 0x00000086001e7220 */ /* 0x040fe20000410000 */
[----:B------:R-:W-:Y:S01]  /*f9a0*/  FMUL.FTZ R31, R0, R135 ;  /* 0x00000087001f7220 */ /* 0x000fe20000410000 */
[----:B---3--:R-:W-:Y:S01]  /*f9b0*/  F2FP.BF16.F32.PACK_AB R133, R175, R174 ;  /* 0x000000aeaf85723e */ /* 0x008fe200000010ff */
[--C-:B------:R-:W-:Y:S01]  /*f9c0*/  FFMA.FTZ R60, R60, UR4, -R194.reuse ;  /* 0x000000043c3c7c23 */ /* 0x100fe200080108c2 */
[----:B------:R-:W-:Y:S04]  /*f9d0*/  FFMA.FTZ R194, R61, UR4, -R194 ;  /* 0x000000043dc27c23 */ /* 0x000fe800080108c2 */
[----:B------:R-:W2:Y:S01]  /*f9e0*/  MUFU.EX2 R179, R179 ;  /* 0x000000b300b37308 */ /* 0x000ea20000000800 */
[----:B-1----:R-:W-:Y:S01]  /*f9f0*/  F2FP.BF16.F32.PACK_AB R134, R177, R176 ;  /* 0x000000b0b186723e */ /* 0x002fe200000010ff */
[----:B------:R-:W-:Y:S01]  /*fa00*/  FFMA.FTZ R171, R164, R238, R171 ;  /* 0x000000eea4ab7223 */ /* 0x000fe200000100ab */
[-C--:B------:R-:W-:Y:S03]  /*fa10*/  HMMA.16816.F32.BF16 R28, R160, R146.reuse, R28 ;  /* 0x00000092a01c723c */ /* 0x080fe6000004181c */
[----:B------:R-:W-:Y:S01]  /*fa20*/  MOV R164, R167 ;  /* 0x000000a700a47202 */ /* 0x000fe20000000f00 */
[----:B------:R-:W-:Y:S03]  /*fa30*/  FFMA.FTZ R183, R3, R237, R183 ;  /* 0x000000ed03b77223 */ /* 0x000fe600000100b7 */
[----:B------:R-:W-:Y:S01]  /*fa40*/  MUFU.EX2 R197, R197 ;  /* 0x000000c500c57308 */ /* 0x000fe20000000800 */
[----:B------:R-:W-:Y:S01]  /*fa50*/  HMMA.16816.F32.BF16 R128, R156, R146, R128 ;  /* 0x000000929c80723c */ /* 0x000fe20000041880 */
[----:B------:R-:W1:Y:S03]  /*fa60*/  LDSM.16.MT88.4 R144, [R214+0xa400] ;  /* 0x00a40000d690783b */ /* 0x000e660000004200 */
[----:B------:R-:W-:Y:S01]  /*fa70*/  FFMA.FTZ R188, R2, R236, R188 ;  /* 0x000000ec02bc7223 */ /* 0x000fe200000100bc */
[----:B------:R-:W-:Y:S04]  /*fa80*/  FFMA.FTZ R191, R0, R233, R191 ;  /* 0x000000e900bf7223 */ /* 0x000fe800000100bf */
[----:B------:R-:W3:Y:S02]  /*fa90*/  MUFU.EX2 R198, R198 ;  /* 0x000000c600c67308 */ /* 0x000ee40000000800 */
[----:B--2---:R-:W-:Y:S02]  /*faa0*/  F2FP.BF16.F32.PACK_AB R135, R179, R178 ;  /* 0x000000b2b387723e */ /* 0x004fe400000010ff */
[----:B------:R-:W-:Y:S01]  /*fab0*/  MOV R0, R165 ;  /* 0x000000a500007202 */ /* 0x000fe20000000f00 */
[----:B------:R-:W-:Y:S01]  /*fac0*/  FADD.FTZ R171, R181, R171 ;  /* 0x000000abb5ab7221 */ /* 0x000fe20000010000 */
[----:B------:R-:W-:Y:S01]  /*fad0*/  FADD.FTZ R183, R169, R183 ;  /* 0x000000b7a9b77221 */ /* 0x000fe20000010000 */
[----:B------:R-:W-:Y:S02]  /*fae0*/  FADD.FTZ R188, R185, R188 ;  /* 0x000000bcb9bc7221 */ /* 0x000fe40000010000 */
[-C--:B----4-:R-:W-:Y:S01]  /*faf0*/  HMMA.16816.F32.BF16 R4, R132, R140.reuse, R4 ;  /* 0x0000008c8404723c */ /* 0x090fe20000041804 */
[----:B------:R-:W2:Y:S04]  /*fb00*/  MUFU.EX2 R199, R199 ;  /* 0x000000c700c77308 */ /* 0x000ea80000000800 */
[----:B------:R-:W-:Y:S01]  /*fb10*/  FADD.FTZ R191, R186, R191 ;  /* 0x000000bfbabf7221 */ /* 0x000fe20000010000 */
[----:B------:R-:W-:Y:S01]  /*fb20*/  FADD.FTZ R171, R170, R171 ;  /* 0x000000abaaab7221 */ /* 0x000fe20000010000 */
[----:B------:R-:W-:Y:S01]  /*fb30*/  FADD.FTZ R183, R182, R183 ;  /* 0x000000b7b6b77221 */ /* 0x000fe20000010000 */
[----:B------:R-:W-:Y:S03]  /*fb40*/  FADD.FTZ R188, R187, R188 ;  /* 0x000000bcbbbc7221 */ /* 0x000fe60000010000 */
[----:B------:R-:W4:Y:S01]  /*fb50*/  MUFU.EX2 R200, R200 ;  /* 0x000000c800c87308 */ /* 0x000f220000000800 */
[----:B---3--:R-:W-:Y:S01]  /*fb60*/  F2FP.BF16.F32.PACK_AB R136, R198, R197 ;  /* 0x000000c5c688723e */ /* 0x008fe200000010ff */
[----:B------:R-:W-:Y:S01]  /*fb70*/  FADD.FTZ R191, R190, R191 ;  /* 0x000000bfbebf7221 */ /* 0x000fe20000010000 */
[----:B------:R-:W-:Y:S01]  /*fb80*/  MOV R3, R168 ;  /* 0x000000a800037202 */ /* 0x000fe20000000f00 */
[----:B------:R-:W-:Y:S01]  /*fb90*/  FADD.FTZ R171, R180, R171 ;  /* 0x000000abb4ab7221 */ /* 0x000fe20000010000 */
[----:B------:R-:W-:Y:S01]  /*fba0*/  FADD.FTZ R183, R184, R183 ;  /* 0x000000b7b8b77221 */ /* 0x000fe20000010000 */
[----:B------:R-:W-:Y:S04]  /*fbb0*/  FADD.FTZ R188, R189, R188 ;  /* 0x000000bcbdbc7221 */ /* 0x000fe80000010000 */
[----:B------:R-:W3:Y:S01]  /*fbc0*/  MUFU.EX2 R201, R201 ;  /* 0x000000c900c97308 */ /* 0x000ee20000000800 */
[----:B------:R-:W-:Y:S01]  /*fbd0*/  FADD.FTZ R191, R192, R191 ;  /* 0x000000bfc0bf7221 */ /* 0x000fe20000010000 */
[----:B------:R-:W-:Y:S01]  /*fbe0*/  FADD.FTZ R171, R172, R171 ;  /* 0x000000abacab7221 */ /* 0x000fe20000010000 */
[----:B------:R-:W-:Y:S01]  /*fbf0*/  FADD.FTZ R183, R174, R183 ;  /* 0x000000b7aeb77221 */ /* 0x000fe20000010000 */
[----:B------:R-:W-:Y:S01]  /*fc00*/  FADD.FTZ R188, R197, R188 ;  /* 0x000000bcc5bc7221 */ /* 0x000fe20000010000 */
[----:B--2---:R-:W-:Y:S01]  /*fc10*/  FADD.FTZ R191, R199, R191 ;  /* 0x000000bfc7bf7221 */ /* 0x004fe20000010000 */
[----:B------:R-:W-:Y:S01]  /*fc20*/  FADD.FTZ R171, R173, R171 ;  /* 0x000000abadab7221 */ /* 0x000fe20000010000 */
[----:B------:R-:W-:Y:S03]  /*fc30*/  FADD.FTZ R183, R175, R183 ;  /* 0x000000b7afb77221 */ /* 0x000fe60000010000 */
[----:B------:R-:W2:Y:S01]  /*fc40*/  MUFU.EX2 R202, R202 ;  /* 0x000000ca00ca7308 */ /* 0x000ea20000000800 */
[----:B----4-:R-:W-:Y:S01]  /*fc50*/  F2FP.BF16.F32.PACK_AB R137, R200, R199 ;  /* 0x000000c7c889723e */ /* 0x010fe200000010ff */
[----:B------:R-:W-:Y:S01]  /*fc60*/  FADD.FTZ R188, R198, R188 ;  /* 0x000000bcc6bc7221 */ /* 0x000fe20000010000 */
[----:B------:R-:W-:Y:S01]  /*fc70*/  MOV R2, R166 ;  /* 0x000000a600027202 */ /* 0x000fe20000000f00 */
[----:B------:R-:W-:Y:S01]  /*fc80*/  FADD.FTZ R191, R200, R191 ;  /* 0x000000bfc8bf7221 */ /* 0x000fe20000010000 */
[----:B------:R-:W-:Y:S01]  /*fc90*/  FADD.FTZ R171, R176, R171 ;  /* 0x000000abb0ab7221 */ /* 0x000fe20000010000 */
[----:B------:R-:W-:Y:S04]  /*fca0*/  FADD.FTZ R183, R178, R183 ;  /* 0x000000b7b2b77221 */ /* 0x000fe80000010000 */
[----:B------:R-:W4:Y:S01]  /*fcb0*/  MUFU.EX2 R203, R203 ;  /* 0x000000cb00cb7308 */ /* 0x000f220000000800 */
[----:B---3--:R-:W-:Y:S01]  /*fcc0*/  FADD.FTZ R188, R201, R188 ;  /* 0x000000bcc9bc7221 */ /* 0x008fe20000010000 */
[----:B------:R-:W-:Y:S01]  /*fcd0*/  FADD.FTZ R171, R177, R171 ;  /* 0x000000abb1ab7221 */ /* 0x000fe20000010000 */
[----:B------:R-:W-:Y:S07]  /*fce0*/  FADD.FTZ R183, R179, R183 ;  /* 0x000000b7b3b77221 */ /* 0x000fee0000010000 */
[----:B------:R-:W3:Y:S01]  /*fcf0*/  MUFU.EX2 R204, R204 ;  /* 0x000000cc00cc7308 */ /* 0x000ee20000000800 */
[C---:B--2---:R-:W-:Y:S01]  /*fd00*/  F2FP.BF16.F32.PACK_AB R138, R202.reuse, R201 ;  /* 0x000000c9ca8a723e */ /* 0x044fe200000010ff */
[----:B------:R-:W-:Y:S04]  /*fd10*/  FADD.FTZ R188, R202, R188 ;  /* 0x000000bccabc7221 */ /* 0x000fe80000010000 */
[----:B------:R-:W-:Y:S04]  /*fd20*/  FADD.FTZ R188, R240, R188 ;  /* 0x000000bcf0bc7221 */ /* 0x000fe80000010000 */
[----:B------:R2:W5:Y:S01]  /*fd30*/  MUFU.EX2 R163, R66 ;  /* 0x0000004200a37308 */ /* 0x0005620000000800 */
[----:B----4-:R-:W-:Y:S01]  /*fd40*/  FADD.FTZ R191, R203, R191 ;  /* 0x000000bfcbbf7221 */ /* 0x010fe20000010000 */
[----:B------:R-:W-:Y:S04]  /*fd50*/  FADD.FTZ R188, R241, R188 ;  /* 0x000000bcf1bc7221 */ /* 0x000fe80000010000 */
[----:B------:R-:W-:Y:S04]  /*fd60*/  FADD.FTZ R188, R244, R188 ;  /* 0x000000bcf4bc7221 */ /* 0x000fe80000010000 */
[----:B------:R-:W4:Y:S01]  /*fd70*/  MUFU.EX2 R205, R205 ;  /* 0x000000cd00cd7308 */ /* 0x000f220000000800 */
[C---:B---3--:R-:W-:Y:S01]  /*fd80*/  F2FP.BF16.F32.PACK_AB R139, R204.reuse, R203 ;  /* 0x000000cbcc8b723e */ /* 0x048fe200000010ff */
[----:B------:R-:W-:Y:S01]  /*fd90*/  FADD.FTZ R191, R204, R191 ;  /* 0x000000bfccbf7221 */ /* 0x000fe20000010000 */
[----:B------:R-:W-:Y:S03]  /*fda0*/  FADD.FTZ R188, R245, R188 ;  /* 0x000000bcf5bc7221 */ /* 0x000fe60000010000 */
[----:B------:R-:W-:Y:S02]  /*fdb0*/  FADD.FTZ R191, R242, R191 ;  /* 0x000000bff2bf7221 */ /* 0x000fe40000010000 */
[C---:B------:R-:W-:Y:S01]  /*fdc0*/  HMMA.16816.F32.BF16 R8, R136.reuse, R140, R8 ;  /* 0x0000008c8808723c */ /* 0x040fe20000041808 */
[----:B--2---:R-:W-:Y:S01]  /*fdd0*/  LDSM.16.MT88.4 R64, [R212+0xac00] ;  /* 0x00ac0000d440783b */ /* 0x004fe20000004200 */
[----:B------:R-:W2:Y:S02]  /*fde0*/  MUFU.EX2 R206, R206 ;  /* 0x000000ce00ce7308 */ /* 0x000ea40000000800 */
[----:B-----5:R-:W-:Y:S01]  /*fdf0*/  MOV R61, R163 ;  /* 0x000000a3003d7202 */ /* 0x020fe20000000f00 */
[----:B------:R-:W-:Y:S01]  /*fe00*/  FADD.FTZ R191, R243, R191 ;  /* 0x000000bff3bf7221 */ /* 0x000fe20000010000 */
[-C--:B------:R-:W-:Y:S06]  /*fe10*/  HMMA.16816.F32.BF16 R12, R136, R142.reuse, R12 ;  /* 0x0000008e880c723c */ /* 0x080fec000004180c */
[----:B------:R-:W3:Y:S01]  /*fe20*/  MUFU.EX2 R207, R207 ;  /* 0x000000cf00cf7308 */ /* 0x000ee20000000800 */
[----:B----4-:R-:W-:Y:S01]  /*fe30*/  FADD.FTZ R171, R205, R171 ;  /* 0x000000abcdab7221 */ /* 0x010fe20000010000 */
[C---:B------:R-:W-:Y:S01]  /*fe40*/  HMMA.16816.F32.BF16 R16, R132.reuse, R142, R16 ;  /* 0x0000008e8410723c */ /* 0x040fe20000041810 */
[----:B------:R-:W4:Y:S03]  /*fe50*/  LDSM.16.MT88.4 R140, [R212+0xa400] ;  /* 0x00a40000d48c783b */ /* 0x000f260000004200 */
[----:B------:R-:W-:Y:S02]  /*fe60*/  FADD.FTZ R191, R246, R191 ;  /* 0x000000bff6bf7221 */ /* 0x000fe40000010000 */
[-C--:B------:R-:W-:Y:S02]  /*fe70*/  HMMA.16816.F32.BF16 R68, R132, R148.reuse, R68 ;  /* 0x000000948444723c */ /* 0x080fe40000041844 */
[----:B------:R-:W5:Y:S03]  /*fe80*/  MUFU.EX2 R208, R208 ;  /* 0x000000d000d07308 */ /* 0x000f660000000800 */
[----:B--2---:R-:W-:Y:S01]  /*fe90*/  FADD.FTZ R171, R206, R171 ;  /* 0x000000abceab7221 */ /* 0x004fe20000010000 */
[C---:B------:R-:W-:Y:S06]  /*fea0*/  HMMA.16816.F32.BF16 R72, R136.reuse, R148, R72 ;  /* 0x000000948848723c */ /* 0x040fec0000041848 */
[----:B------:R-:W2:Y:S01]  /*feb0*/  MUFU.EX2 R209, R209 ;  /* 0x000000d100d17308 */ /* 0x000ea20000000800 */
[----:B---3--:R-:W-:Y:S01]  /*fec0*/  FADD.FTZ R183, R207, R183 ;  /* 0x000000b7cfb77221 */ /* 0x008fe20000010000 */
[-C--:B------:R-:W-:Y:S08]  /*fed0*/  HMMA.16816.F32.BF16 R76, R136, R150.reuse, R76 ;  /* 0x00000096884c723c */ /* 0x080ff0000004184c */
[----:B------:R-:W3:Y:S01]  /*fee0*/  MUFU.EX2 R210, R210 ;  /* 0x000000d200d27308 */ /* 0x000ee20000000800 */
[C---:B------:R-:W-:Y:S01]  /*fef0*/  HMMA.16816.F32.BF16 R80, R132.reuse, R150, R80 ;  /* 0x000000968450723c */ /* 0x040fe20000041850 */
[----:B------:R-:W-:Y:S03]  /*ff00*/  LDSM.16.MT88.4 R148, [R214+0x9c00] ;  /* 0x009c0000d694783b */ /* 0x000fe60000004200 */
[----:B-----5:R-:W-:Y:S02]  /*ff10*/  FADD.FTZ R183, R208, R183 ;  /* 0x000000b7d0b77221 */ /* 0x020fe40000010000 */
[-C--:B-1----:R-:W-:Y:S03]  /*ff20*/  HMMA.16816.F32.BF16 R84, R132, R144.reuse, R84 ;  /* 0x000000908454723c */ /* 0x082fe60000041854 */
[----:B------:R-:W1:Y:S02]  /*ff30*/  MUFU.EX2 R211, R211 ;  /* 0x000000d300d37308 */ /* 0x000e640000000800 */
[----:B--2---:R-:W-:Y:S01]  /*ff40*/  FADD.FTZ R171, R209, R171 ;  /* 0x000000abd1ab7221 */ /* 0x004fe20000010000 */
[C---:B------:R-:W-:Y:S07]  /*ff50*/  HMMA.16816.F32.BF16 R88, R136.reuse, R144, R88 ;  /* 0x000000908858723c */ /* 0x040fee0000041858 */
[----:B------:R-:W2:Y:S01]  /*ff60*/  MUFU.EX2 R239, R239 ;  /* 0x000000ef00ef7308 */ /* 0x000ea20000000800 */
[----:B---3--:R-:W-:Y:S01]  /*ff70*/  FADD.FTZ R171, R210, R171 ;  /* 0x000000abd2ab7221 */ /* 0x008fe20000010000 */
[-C--:B------:R-:W-:Y:S08]  /*ff80*/  HMMA.16816.F32.BF16 R92, R136, R146.reuse, R92 ;  /* 0x00000092885c723c */ /* 0x080ff0000004185c */
[----:B------:R-:W3:Y:S01]  /*ff90*/  MUFU.EX2 R248, R248 ;  /* 0x000000f800f87308 */ /* 0x000ee20000000800 */
[C---:B------:R-:W-:Y:S04]  /*ffa0*/  HMMA.16816.F32.BF16 R96, R132.reuse, R146, R96 ;  /* 0x000000928460723c */ /* 0x040fe80000041860 */
[----:B-1----:R-:W-:Y:S02]  /*ffb0*/  FADD.FTZ R183, R211, R183 ;  /* 0x000000b7d3b77221 */ /* 0x002fe40000010000 */
[-C--:B----4-:R-:W-:Y:S03]  /*ffc0*/  HMMA.16816.F32.BF16 R20, R132, R140.reuse, R20 ;  /* 0x0000008c8414723c */ /* 0x090fe60000041814 */
[----:B------:R-:W-:Y:S02]  /*ffd0*/  MUFU.EX2 R249, R249 ;  /* 0x000000f900f97308 */ /* 0x000fe40000000800 */
[----:B--2---:R-:W-:Y:S01]  /*ffe0*/  FADD.FTZ R183, R239, R183 ;  /* 0x000000b7efb77221 */ /* 0x004fe20000010000 */
[C---:B------:R-:W-:Y:S07]  /*fff0*/  HMMA.16816.F32.BF16 R100, R136.reuse, R140, R100 ;  /* 0x0000008c8864723c */ /* 0x040fee0000041864 */
[----:B------:R-:W1:Y:S01]  /*10000*/  MUFU.EX2 R250, R250 ;  /* 0x000000fa00fa7308 */ /* 0x000e620000000800 */
[----:B------:R-:W-:Y:S01]  /*10010*/  FADD.FTZ R191, R247, R191 ;  /* 0x000000bff7bf7221 */ /* 0x000fe20000010000 */
[-C--:B------:R-:W-:Y:S08]  /*10020*/  HMMA.16816.F32.BF16 R104, R136, R142.reuse, R104 ;  /* 0x0000008e8868723c */ /* 0x080ff00000041868 */
[----:B------:R-:W2:Y:S01]  /*10030*/  MUFU.EX2 R251, R251 ;  /* 0x000000fb00fb7308 */ /* 0x000ea20000000800 */
[C---:B------:R-:W-:Y:S01]  /*10040*/  HMMA.16816.F32.BF16 R108, R132.reuse, R142, R108 ;  /* 0x0000008e846c723c */ /* 0x040fe2000004186c */
[----:B------:R-:W4:Y:S03]  /*10050*/  LDSM.16.MT88.4 R140, [R212+0x9800] ;  /* 0x00980000d48c783b */ /* 0x000f260000004200 */
[----:B---3--:R-:W-:Y:S02]  /*10060*/  FADD.FTZ R171, R248, R171 ;  /* 0x000000abf8ab7221 */ /* 0x008fe40000010000 */
[-C--:B------:R-:W-:Y:S03]  /*10070*/  HMMA.16816.F32.BF16 R32, R132, R36.reuse, R32 ;  /* 0x000000248420723c */ /* 0x080fe60000041820 */
[----:B------:R-:W3:Y:S02]  /*10080*/  MUFU.EX2 R252, R252 ;  /* 0x000000fc00fc7308 */ /* 0x000ee40000000800 */
[----:B-1----:R-:W-:Y:S01]  /*10090*/  FADD.FTZ R183, R250, R183 ;  /* 0x000000b7fab77221 */ /* 0x002fe20000010000 */
[C---:B------:R-:W-:Y:S07]  /*100a0*/  HMMA.16816.F32.BF16 R112, R136.reuse, R36, R112 ;  /* 0x000000248870723c */ /* 0x040fee0000041870 */
[----:B------:R-:W-:Y:S01]  /*100b0*/  MUFU.EX2 R196, R196 ;  /* 0x000000c400c47308 */ /* 0x000fe20000000800 */
[----:B------:R-:W-:Y:S01]  /*100c0*/  FADD.FTZ R171, R249, R171 ;  /* 0x000000abf9ab7221 */ /* 0x000fe20000010000 */
[-C--:B------:R-:W-:Y:S03]  /*100d0*/  HMMA.16816.F32.BF16 R116, R136, R38.reuse, R116 ;  /* 0x000000268874723c */ /* 0x080fe60000041874 */
[----:B------:R-:W-:Y:S03]  /*100e0*/  F2FP.BF16.F32.PACK_AB R36, R206, R205 ;  /* 0x000000cdce24723e */ /* 0x000fe600000010ff */
[C---:B------:R-:W-:Y:S02]  /*100f0*/  HMMA.16816.F32.BF16 R120, R132.reuse, R38, R120 ;  /* 0x000000268478723c */ /* 0x040fe40000041878 */
[----:B------:R-:W-:Y:S03]  /*10100*/  MUFU.EX2 R195, R195 ;  /* 0x000000c300c37308 */ /* 0x000fe60000000800 */
[----:B------:R-:W-:Y:S01]  /*10110*/  F2FP.BF16.F32.PACK_AB R37, R208, R207 ;  /* 0x000000cfd025723e */ /* 0x000fe200000010ff */
[-C--:B------:R-:W-:Y:S06]  /*10120*/  HMMA.16816.F32.BF16 R24, R132, R48.reuse, R24 ;  /* 0x000000308418723c */ /* 0x080fec0000041818 */
[----:B------:R-:W-:Y:S01]  /*10130*/  MUFU.EX2 R60, R60 ;  /* 0x0000003c003c7308 */ /* 0x000fe20000000800 */
[----:B------:R-:W-:Y:S01]  /*10140*/  F2FP.BF16.F32.PACK_AB R38, R210, R209 ;  /* 0x000000d1d226723e */ /* 0x000fe200000010ff */
[C---:B------:R-:W-:Y:S04]  /*10150*/  HMMA.16816.F32.BF16 R124, R136.reuse, R48, R124 ;  /* 0x00000030887c723c */ /* 0x040fe8000004187c */
[----:B------:R-:W-:Y:S02]  /*10160*/  F2FP.BF16.F32.PACK_AB R39, R239, R211 ;  /* 0x000000d3ef27723e */ /* 0x000fe400000010ff */
[-C--:B------:R-:W-:Y:S02]  /*10170*/  HMMA.16816.F32.BF16 R28, R136, R50.reuse, R28 ;  /* 0x00000032881c723c */ /* 0x080fe4000004181c */
[----:B------:R-:W1:Y:S03]  /*10180*/  MUFU.EX2 R194, R194 ;  /* 0x000000c200c27308 */ /* 0x000e660000000800 */
[----:B--2---:R-:W-:Y:S01]  /*10190*/  FADD.FTZ R183, R251, R183 ;  /* 0x000000b7fbb77221 */ /* 0x004fe20000010000 */
[----:B------:R-:W-:Y:S01]  /*101a0*/  HMMA.16816.F32.BF16 R128, R132, R50, R128 ;  /* 0x000000328480723c */ /* 0x000fe20000041880 */
[----:B------:R-:W2:Y:S04]  /*101b0*/  LDSM.16.MT88.4 R48, [R214+0xa800] ;  /* 0x00a80000d630783b */ /* 0x000ea80000004200 */
[----:B---3--:R-:W-:Y:S01]  /*101c0*/  FADD.FTZ R171, R252, R171 ;  /* 0x000000abfcab7221 */ /* 0x008fe20000010000 */
[-C--:B------:R-:W-:Y:S05]  /*101d0*/  HMMA.16816.F32.BF16 R4, R36, R40.reuse, R4 ;  /* 0x000000282404723c */ /* 0x080fea0000041804 */
[----:B------:R-:W-:Y:S01]  /*101e0*/  FADD.FTZ R183, R61, R183 ;  /* 0x000000b73db77221 */ /* 0x000fe20000010000 */
[C---:B------:R-:W-:Y:S05]  /*101f0*/  HMMA.16816.F32.BF16 R8, R44.reuse, R40, R8 ;  /* 0x000000282c08723c */ /* 0x040fea0000041808 */
[----:B-1----:R-:W-:Y:S01]  /*10200*/  F2FP.BF16.F32.PACK_AB R134, R194, R60 ;  /* 0x0000003cc286723e */ /* 0x002fe200000010ff */
[-C--:B------:R-:W-:Y:S05]  /*10210*/  HMMA.16816.F32.BF16 R12, R44, R42.reuse, R12 ;  /* 0x0000002a2c0c723c */ /* 0x080fea000004180c */
[----:B------:R-:W-:Y:S01]  /*10220*/  FADD.FTZ R238, R196, R171 ;  /* 0x000000abc4ee7221 */ /* 0x000fe20000010000 */
[C---:B------:R-:W-:Y:S01]  /*10230*/  HMMA.16816.F32.BF16 R16, R36.reuse, R42, R16 ;  /* 0x0000002a2410723c */ /* 0x040fe20000041810 */
[----:B------:R-:W1:Y:S04]  /*10240*/  LDSM.16.MT88.4 R40, [R212+0xa800] ;  /* 0x00a80000d428783b */ /* 0x000e680000004200 */
[----:B------:R-:W-:Y:S01]  /*10250*/  FADD.FTZ R237, R195, R183 ;  /* 0x000000b7c3ed7221 */ /* 0x000fe20000010000 */
[-C--:B----4-:R-:W-:Y:S06]  /*10260*/  HMMA.16816.F32.BF16 R68, R36, R140.reuse, R68 ;  /* 0x0000008c2444723c */ /* 0x090fec0000041844 */
[C---:B------:R-:W-:Y:S06]  /*10270*/  HMMA.16816.F32.BF16 R72, R44.reuse, R140, R72 ;  /* 0x0000008c2c48723c */ /* 0x040fec0000041848 */
[-C--:B------:R-:W-:Y:S06]  /*10280*/  HMMA.16816.F32.BF16 R76, R44, R142.reuse, R76 ;  /* 0x0000008e2c4c723c */ /* 0x080fec000004184c */
[C---:B------:R-:W-:Y:S06]  /*10290*/  HMMA.16816.F32.BF16 R80, R36.reuse, R142, R80 ;  /* 0x0000008e2450723c */ /* 0x040fec0000041850 */
[-C--:B--2---:R-:W-:Y:S06]  /*102a0*/  HMMA.16816.F32.BF16 R84, R36, R48.reuse, R84 ;  /* 0x000000302454723c */ /* 0x084fec0000041854 */
[C---:B------:R-:W-:Y:S06]  /*102b0*/  HMMA.16816.F32.BF16 R88, R44.reuse, R48, R88 ;  /* 0x000000302c58723c */ /* 0x040fec0000041858 */
[-C--:B------:R-:W-:Y:S06]  /*102c0*/  HMMA.16816.F32.BF16 R92, R44, R50.reuse, R92 ;  /* 0x000000322c5c723c */ /* 0x080fec000004185c */
[C---:B------:R-:W-:Y:S01]  /*102d0*/  HMMA.16816.F32.BF16 R96, R36.reuse, R50, R96 ;  /* 0x000000322460723c */ /* 0x040fe20000041860 */
[----:B------:R-:W2:Y:S05]  /*102e0*/  LDSM.16.MT88.4 R48, [R212+0xb800] ;  /* 0x00b80000d430783b */ /* 0x000eaa0000004200 */
[-C--:B-1----:R-:W-:Y:S06]  /*102f0*/  HMMA.16816.F32.BF16 R20, R36, R40.reuse, R20 ;  /* 0x000000282414723c */ /* 0x082fec0000041814 */
[C---:B------:R-:W-:Y:S06]  /*10300*/  HMMA.16816.F32.BF16 R100, R44.reuse, R40, R100 ;  /* 0x000000282c64723c */ /* 0x040fec0000041864 */
[-C--:B------:R-:W-:Y:S06]  /*10310*/  HMMA.16816.F32.BF16 R104, R44, R42.reuse, R104 ;  /* 0x0000002a2c68723c */ /* 0x080fec0000041868 */
[C---:B------:R-:W-:Y:S01]  /*10320*/  HMMA.16816.F32.BF16 R108, R36.reuse, R42, R108 ;  /* 0x0000002a246c723c */ /* 0x040fe2000004186c */
[----:B------:R-:W1:Y:S05]  /*10330*/  LDSM.16.MT88.4 R40, [R212+0x9c00] ;  /* 0x009c0000d428783b */ /* 0x000e6a0000004200 */
[-C--:B------:R-:W-:Y:S06]  /*10340*/  HMMA.16816.F32.BF16 R32, R36, R52.reuse, R32 ;  /* 0x000000342420723c */ /* 0x080fec0000041820 */
[C---:B------:R-:W-:Y:S06]  /*10350*/  HMMA.16816.F32.BF16 R112, R44.reuse, R52, R112 ;  /* 0x000000342c70723c */ /* 0x040fec0000041870 */
[-C--:B------:R-:W-:Y:S05]  /*10360*/  HMMA.16816.F32.BF16 R116, R44, R54.reuse, R116 ;  /* 0x000000362c74723c */ /* 0x080fea0000041874 */
[--C-:B------:R-:W-:Y:S01]  /*10370*/  FFMA.FTZ R52, R62, UR4, -R193.reuse ;  /* 0x000000043e347c23 */ /* 0x100fe200080108c1 */
[C---:B------:R-:W-:Y:S05]  /*10380*/  HMMA.16816.F32.BF16 R120, R36.reuse, R54, R120 ;  /* 0x000000362478723c */ /* 0x040fea0000041878 */
[----:B------:R-:W-:Y:S01]  /*10390*/  FFMA.FTZ R193, R63, UR4, -R193 ;  /* 0x000000043fc17c23 */ /* 0x000fe200080108c1 */
[-C--:B--2---:R-:W-:Y:S01]  /*103a0*/  HMMA.16816.F32.BF16 R24, R36, R48.reuse, R24 ;  /* 0x000000302418723c */ /* 0x084fe20000041818 */
[----:B------:R-:W2:Y:S04]  /*103b0*/  MUFU.EX2 R52, R52 ;  /* 0x0000003400347308 */ /* 0x000ea80000000800 */
[----:B------:R-:W-:Y:S01]  /*103c0*/  MOV R53, R154 ;  /* 0x0000009a00357202 */ /* 0x000fe20000000f00 */
[C---:B------:R-:W-:Y:S05]  /*103d0*/  HMMA.16816.F32.BF16 R124, R44.reuse, R48, R124 ;  /* 0x000000302c7c723c */ /* 0x040fea000004187c */
[----:B------:R-:W3:Y:S01]  /*103e0*/  MUFU.EX2 R193, R193 ;  /* 0x000000c100c17308 */ /* 0x000ee20000000800 */
[----:B------:R-:W-:Y:S01]  /*103f0*/  MOV R62, R155 ;  /* 0x0000009b003e7202 */ /* 0x000fe20000000f00 */
[-C--:B------:R-:W-:Y:S01]  /*10400*/  HMMA.16816.F32.BF16 R28, R44, R50.reuse, R28 ;  /* 0x000000322c1c723c */ /* 0x080fe2000004181c */
[----:B------:R-:W4:Y:S03]  /*10410*/  LDSM.16.MT88.4 R44, [R214+0xbc00] ;  /* 0x00bc0000d62c783b */ /* 0x000f260000004200 */
[----:B------:R-:W-:Y:S02]  /*10420*/  MOV R63, R152 ;  /* 0x00000098003f7202 */ /* 0x000fe40000000f00 */
[----:B------:R-:W-:Y:S05]  /*10430*/  HMMA.16816.F32.BF16 R128, R36, R50, R128 ;  /* 0x000000322480723c */ /* 0x000fea0000041880 */
[----:B------:R-:W-:Y:S01]  /*10440*/  MOV R55, R153 ;  /* 0x0000009900377202 */ /* 0x000fe20000000f00 */
[----:B------:R-:W-:Y:S01]  /*10450*/  FADD.FTZ R191, R63, R191 ;  /* 0x000000bf3fbf7221 */ /* 0x000fe20000010000 */
[----:B------:R-:W-:Y:S04]  /*10460*/  F2FP.BF16.F32.PACK_AB R36, R249, R248 ;  /* 0x000000f8f924723e */ /* 0x000fe800000010ff */
[----:B------:R-:W-:Y:S01]  /*10470*/  F2FP.BF16.F32.PACK_AB R37, R251, R250 ;  /* 0x000000fafb25723e */ /* 0x000fe200000010ff */
[----:B------:R-:W-:Y:S01]  /*10480*/  FADD.FTZ R188, R55, R188 ;  /* 0x000000bc37bc7221 */ /* 0x000fe20000010000 */
[----:B------:R-:W-:Y:S01]  /*10490*/  F2FP.BF16.F32.PACK_AB R38, R196, R252 ;  /* 0x000000fcc426723e */ /* 0x000fe200000010ff */
[----:B------:R-:W-:Y:S01]  /*104a0*/  FADD.FTZ R191, R53, R191 ;  /* 0x000000bf35bf7221 */ /* 0x000fe20000010000 */
[----:B------:R-:W-:Y:S01]  /*104b0*/  F2FP.BF16.F32.PACK_AB R39, R195, R61 ;  /* 0x0000003dc327723e */ /* 0x000fe200000010ff */
[C---:B------:R-:W-:Y:S01]  /*104c0*/  FADD.FTZ R188, R62.reuse, R188 ;  /* 0x000000bc3ebc7221 */ /* 0x040fe20000010000 */
[----:B------:R-:W-:Y:S01]  /*104d0*/  F2FP.BF16.F32.PACK_AB R132, R62, R55 ;  /* 0x000000373e84723e */ /* 0x000fe200000010ff */
[----:B--2---:R-:W-:Y:S01]  /*104e0*/  FADD.FTZ R191, R52, R191 ;  /* 0x000000bf34bf7221 */ /* 0x004fe20000010000 */
[----:B------:R-:W-:Y:S01]  /*104f0*/  F2FP.BF16.F32.PACK_AB R133, R53, R63 ;  /* 0x0000003f3585723e */ /* 0x000fe200000010ff */
[----:B------:R-:W-:Y:S01]  /*10500*/  FADD.FTZ R188, R60, R188 ;  /* 0x000000bc3cbc7221 */ /* 0x000fe20000010000 */
[C---:B---3--:R-:W-:Y:S01]  /*10510*/  F2FP.BF16.F32.PACK_AB R135, R193.reuse, R52 ;  /* 0x00000034c187723e */ /* 0x048fe200000010ff */
[-C--:B------:R-:W-:Y:S01]  /*10520*/  HMMA.16816.F32.BF16 R160, R36, R148.reuse, R4 ;  /* 0x0000009424a0723c */ /* 0x080fe20000041804 */
[----:B------:R-:W2:Y:S02]  /*10530*/  LDSM.16.MT88.4 R4, [R212+0xbc00] ;  /* 0x00bc0000d404783b */ /* 0x000ea40000004200 */
[----:B------:R-:W-:Y:S01]  /*10540*/  FADD.FTZ R236, R194, R188 ;  /* 0x000000bcc2ec7221 */ /* 0x000fe20000010000 */
[----:B------:R-:W-:Y:S02]  /*10550*/  FADD.FTZ R233, R193, R191 ;  /* 0x000000bfc1e97221 */ /* 0x000fe40000010000 */
[C---:B------:R-:W-:Y:S06]  /*10560*/  HMMA.16816.F32.BF16 R156, R132.reuse, R148, R8 ;  /* 0x00000094849c723c */ /* 0x040fec0000041808 */
[-C--:B------:R-:W-:Y:S06]  /*10570*/  HMMA.16816.F32.BF16 R152, R132, R150.reuse, R12 ;  /* 0x000000968498723c */ /* 0x080fec000004180c */
[C---:B------:R-:W-:Y:S06]  /*10580*/  HMMA.16816.F32.BF16 R148, R36.reuse, R150, R16 ;  /* 0x000000962494723c */ /* 0x040fec0000041810 */
[-C--:B-1----:R-:W-:Y:S06]  /*10590*/  HMMA.16816.F32.BF16 R68, R36, R40.reuse, R68 ;  /* 0x000000282444723c */ /* 0x082fec0000041844 */
        /* <DEDUP_REMOVED lines=15> */
[-C--:B--2---:R-:W-:Y:S06]  /*10690*/  HMMA.16816.F32.BF16 R136, R36, R4.reuse, R24 ;  /* 0x000000042488723c */ /* 0x084fec0000041818 */
[C---:B------:R-:W-:Y:S06]  /*106a0*/  HMMA.16816.F32.BF16 R124, R132.reuse, R4, R124 ;  /* 0x00000004847c723c */ /* 0x040fec000004187c */
[-C--:B------:R-:W-:Y:S06]  /*106b0*/  HMMA.16816.F32.BF16 R132, R132, R6.reuse, R28 ;  /* 0x000000068484723c */ /* 0x080fec000004181c */
[----:B------:R-:W-:Y:S01]  /*106c0*/  HMMA.16816.F32.BF16 R128, R36, R6, R128 ;  /* 0x000000062480723c */ /* 0x000fe20000041880 */
[----:B------:R-:W-:Y:S11]  /*106d0*/  @!UPT UIADD3 URZ, URZ, URZ, URZ ;  /* 0x0000003f3f3ff290 */ /* 0x000ff6000fffe03f */
[----:B------:R-:W-:Y:S01]  /*106e0*/  @!UPT UIADD3 URZ, URZ, URZ, URZ ;  /* 0x0000003f3f3ff290 */ /* 0x000fe2000fffe03f */
[----:B------:R-:W-:Y:S11]  /*106f0*/  @P5 BRA `(.L_x_90) ;  /* 0xffffffd000385947 */ /* 0x000ff6000383ffff */
.L_x_89:
[----:B------:R-:W1:Y:S01]  /*10700*/  S2R R0, SR_TID.X ;  /* 0x0000000000007919 */ /* 0x000e620000002100 */
[----:B------:R-:W-:Y:S01]  /*10710*/  SHF.R.S32.HI R16, RZ, 0x2, R230 ;  /* 0x00000002ff107819 */ /* 0x000fe200000114e6 */
[----:B------:R-:W2:Y:S01]  /*10720*/  S2UR UR6, SR_CgaCtaId ;  /* 0x00000000000679c3 */ /* 0x000ea20000008800 */
[----:B------:R-:W-:Y:S01]  /*10730*/  UISETP.NE.AND UP0, UPT, UR15, -0x1, UPT ;  /* 0xffffffff0f00788c */ /* 0x000fe2000bf05270 */
[----:B------:R-:W3:Y:S01]  /*10740*/  SHFL.BFLY PT, R9, R238, 0x2, 0x1f ;  /* 0x0c401f00ee097f89 */ /* 0x000ee200000e0000 */
[----:B------:R-:W-:Y:S01]  /*10750*/  UMOV UR7, 0x400 ;  /* 0x0000040000077882 */ /* 0x000fe20000000000 */
[----:B------:R-:W-:Y:S01]  /*10760*/  VIADD R11, R16, 0x40 ;  /* 0x00000040100b7836 */ /* 0x000fe20000000000 */
[----:B------:R-:W-:Y:S01]  /*10770*/  PLOP3.LUT P6, PT, PT, PT, PT, 0x8, 0x0 ;  /* 0x000000000000781c */ /* 0x000fe20003fce170 */
[----:B------:R-:W4:Y:S01]  /*10780*/  SHFL.BFLY PT, R8, R237, 0x2, 0x1f ;  /* 0x0c401f00ed087f89 */ /* 0x000f2200000e0000 */
[----:B------:R-:W-:Y:S02]  /*10790*/  PLOP3.LUT P0, PT, PT, PT, UP0, 0x80, 0x0 ;  /* 0x000000000000781c */ /* 0x000fe40003f0f008 */
[----:B------:R-:W-:Y:S01]  /*107a0*/  ISETP.GE.AND P1, PT, R11, UR14, PT ;  /* 0x0000000e0b007c0c */ /* 0x000fe2000bf26270 */
[----:B------:R-:W5:Y:S02]  /*107b0*/  SHFL.BFLY PT, R2, R236, 0x2, 0x1f ;  /* 0x0c401f00ec027f89 */ /* 0x000f6400000e0000 */
[----:B------:R-:W-:-:S02]  /*107c0*/  @UP0 ULDC.64 UR4, c[0x0][0x298] ;  /* 0x0000a60000040ab9 */ /* 0x000fc40000000a00 */
[----:B------:R-:W5:Y:S01]  /*107d0*/  SHFL.BFLY PT, R6, R233, 0x2, 0x1f ;  /* 0x0c401f00e9067f89 */ /* 0x000f6200000e0000 */
[----:B------:R-:W-:-:S07]  /*107e0*/  @UP0 UIMAD.WIDE.U32 UR8, UR15, UR4, URZ ;  /* 0x000000040f0802a5 */ /* 0x000fce000f8e003f */
[----:B------:R-:W-:Y:S01]  /*107f0*/  @UP0 UMOV UR4, UR8 ;  /* 0x0000000800040c82 */ /* 0x000fe20008000000 */
[----:B--2---:R-:W-:Y:S01]  /*10800*/  ULEA UR6, UR6, UR7, 0x18 ;  /* 0x0000000706067291 */ /* 0x004fe2000f8ec03f */
[----:B---3--:R-:W-:Y:S01]  /*10810*/  FADD.FTZ R9, R9, R238 ;  /* 0x000000ee09097221 */ /* 0x008fe20000010000 */
[----:B------:R-:W-:Y:S01]  /*10820*/  @UP0 UIMAD UR7, UR15, UR5, UR9 ;  /* 0x000000050f0702a4 */ /* 0x000fe2000f8e0209 */
[----:B-1----:R-:W-:Y:S01]  /*10830*/  SHF.R.S32.HI R5, RZ, 0x1f, R0 ;  /* 0x0000001fff057819 */ /* 0x002fe20000011400 */
[----:B----4-:R-:W-:Y:S02]  /*10840*/  FADD.FTZ R8, R8, R237 ;  /* 0x000000ed08087221 */ /* 0x010fe40000010000 */
[----:B------:R-:W1:Y:S01]  /*10850*/  SHFL.BFLY PT, R10, R9, 0x1, 0x1f ;  /* 0x0c201f00090a7f89 */ /* 0x000e6200000e0000 */
[CC--:B------:R-:W-:Y:S01]  /*10860*/  LEA.HI R3, R5.reuse, R0.reuse, RZ, 0x2 ;  /* 0x0000000005037211 */ /* 0x0c0fe200078f10ff */
[----:B-----5:R-:W-:Y:S02]  /*10870*/  FADD.FTZ R236, R2, R236 ;  /* 0x000000ec02ec7221 */ /* 0x020fe40000010000 */
[----:B------:R-:W2:Y:S01]  /*10880*/  SHFL.BFLY PT, R4, R8, 0x1, 0x1f ;  /* 0x0c201f0008047f89 */ /* 0x000ea200000e0000 */
[----:B------:R-:W-:Y:S01]  /*10890*/  LEA.HI R5, R5, R0, RZ, 0x5 ;  /* 0x0000000005057211 */ /* 0x000fe200078f28ff */
[----:B------:R-:W-:Y:S01]  /*108a0*/  FADD.FTZ R6, R6, R233 ;  /* 0x000000e906067221 */ /* 0x000fe20000010000 */
[----:B------:R-:W-:Y:S01]  /*108b0*/  SHF.R.S32.HI R2, RZ, 0x2, R3 ;  /* 0x00000002ff027819 */ /* 0x000fe20000011403 */
[----:B------:R-:W3:Y:S03]  /*108c0*/  SHFL.BFLY PT, R7, R236, 0x1, 0x1f ;  /* 0x0c201f00ec077f89 */ /* 0x000ee600000e0000 */
[----:B------:R-:W-:Y:S01]  /*108d0*/  SHF.R.S32.HI R12, RZ, 0x1f, R2 ;  /* 0x0000001fff0c7819 */ /* 0x000fe20000011402 */
[----:B------:R-:W4:Y:S03]  /*108e0*/  SHFL.BFLY PT, R14, R6, 0x1, 0x1f ;  /* 0x0c201f00060e7f89 */ /* 0x000f2600000e0000 */
[----:B------:R-:W-:-:S04]  /*108f0*/  LEA.HI R12, R12, R2, RZ, 0x3 ;  /* 0x000000020c0c7211 */ /* 0x000fc800078f18ff */
[----:B------:R-:W-:-:S05]  /*10900*/  LOP3.LUT R12, R12, 0xfffffff8, RZ, 0xc0, !PT ;  /* 0xfffffff80c0c7812 */ /* 0x000fca00078ec0ff */
[----:B------:R-:W-:Y:S02]  /*10910*/  IMAD.IADD R11, R2, 0x1, -R12 ;  /* 0x00000001020b7824 */ /* 0x000fe400078e0a0c */
[----:B-1----:R-:W-:Y:S01]  /*10920*/  FADD.FTZ R9, R9, R10 ;  /* 0x0000000a09097221 */ /* 0x002fe20000010000 */
[----:B------:R-:W-:Y:S01]  /*10930*/  LOP3.LUT R10, R3, 0xfffffffc, RZ, 0xc0, !PT ;  /* 0xfffffffc030a7812 */ /* 0x000fe200078ec0ff */
[----:B--2---:R-:W-:Y:S01]  /*10940*/  FADD.FTZ R8, R8, R4 ;  /* 0x0000000408087221 */ /* 0x004fe20000010000 */
[----:B------:R-:W-:Y:S02]  /*10950*/  LEA.HI R13, R11, R11, RZ, 0x1 ;  /* 0x0000000b0b0d7211 */ /* 0x000fe400078f08ff */
[----:B------:R-:W-:Y:S01]  /*10960*/  SHF.R.S32.HI R4, RZ, 0x5, R5 ;  /* 0x00000005ff047819 */ /* 0x000fe20000011405 */
[----:B------:R-:W-:Y:S01]  /*10970*/  IMAD.IADD R10, R0, 0x1, -R10 ;  /* 0x00000001000a7824 */ /* 0x000fe200078e0a0a */
[----:B------:R-:W-:Y:S01]  /*10980*/  LOP3.LUT R12, R13, 0x3fffffe, RZ, 0xc0, !PT ;  /* 0x03fffffe0d0c7812 */ /* 0x000fe200078ec0ff */
[----:B---3--:R-:W-:Y:S01]  /*10990*/  FADD.FTZ R7, R236, R7 ;  /* 0x00000007ec077221 */ /* 0x008fe20000010000 */
[----:B------:R-:W-:Y:S01]  /*109a0*/  SHF.R.S32.HI R13, RZ, 0x1, R13 ;  /* 0x00000001ff0d7819 */ /* 0x000fe2000001140d */
[----:B------:R-:W-:Y:S01]  /*109b0*/  IMAD R10, R4, 0x100, R10 ;  /* 0x00000100040a7824 */ /* 0x000fe200078e020a */
[----:B------:R-:W-:Y:S01]  /*109c0*/  FSETP.NE.FTZ.AND P5, PT, R9, RZ, PT ;  /* 0x000000ff0900720b */ /* 0x000fe20003fb5000 */
[----:B------:R-:W-:Y:S01]  /*109d0*/  IMAD.IADD R12, R11, 0x1, -R12 ;  /* 0x000000010b0c7824 */ /* 0x000fe200078e0a0c */
[C---:B------:R-:W-:Y:S01]  /*109e0*/  LOP3.LUT R11, R13.reuse, 0x1, RZ, 0xc0, !PT ;  /* 0x000000010d0b7812 */ /* 0x040fe200078ec0ff */
[----:B----4-:R-:W-:Y:S01]  /*109f0*/  FADD.FTZ R6, R6, R14 ;  /* 0x0000000e06067221 */ /* 0x010fe20000010000 */
[----:B------:R-:W-:Y:S01]  /*10a00*/  LOP3.LUT P2, RZ, R13, 0x2, RZ, 0xc0, !PT ;  /* 0x000000020dff7812 */ /* 0x000fe2000784c0ff */
[----:B------:R-:W-:Y:S01]  /*10a10*/  IMAD R10, R12, 0x10, R10 ;  /* 0x000000100c0a7824 */ /* 0x000fe200078e020a */
[----:B------:R-:W-:Y:S01]  /*10a20*/  ISETP.NE.U32.AND P3, PT, R11, 0x1, PT ;  /* 0x000000010b00780c */ /* 0x000fe20003f65070 */
[----:B------:R-:W-:Y:S01]  /*10a30*/  IMAD.SHL.U32 R12, R13, 0x40, RZ ;  /* 0x000000400d0c7824 */ /* 0x000fe200078e00ff */
[----:B------:R-:W-:Y:S01]  /*10a40*/  FSETP.NE.FTZ.AND P4, PT, R8, RZ, PT ;  /* 0x000000ff0800720b */ /* 0x000fe20003f95000 */
[----:B------:R-:W-:-:S02]  /*10a50*/  IMAD.MOV.U32 R13, RZ, RZ, 0x3f800000 ;  /* 0x3f800000ff0d7424 */ /* 0x000fc400078e00ff */
[----:B------:R-:W-:Y:S01]  /*10a60*/  IMAD.MOV.U32 R14, RZ, RZ, 0x3f800000 ;  /* 0x3f800000ff0e7424 */ /* 0x000fe200078e00ff */
[----:B------:R-:W-:-:S03]  /*10a70*/  LOP3.LUT R12, R12, 0xc0, RZ, 0xc0, !PT ;  /* 0x000000c00c0c7812 */ /* 0x000fc600078ec0ff */
[----:B------:R1:W2:Y:S01]  /*10a80*/  @P5 MUFU.RCP R13, R9 ;  /* 0x00000009000d5308 */ /* 0x0002a20000001000 */
[----:B------:R-:W-:-:S05]  /*10a90*/  LEA.HI R12, R12, R12, RZ, 0x1d ;  /* 0x0000000c0c0c7211 */ /* 0x000fca00078fe8ff */
        /* <DEDUP_REMOVED lines=9> */
[----:B------:R-:W-:Y:S01]  /*10b30*/  UIMAD UR5, UR7, UR5, UR6 ;  /* 0x00000005070572a4 */ /* 0x000fe2000f8e0206 */
[----:B------:R-:W-:-:S03]  /*10b40*/  UMOV UR4, UR8 ;  /* 0x0000000800047c82 */ /* 0x000fc60008000000 */
[----:B------:R-:W-:-:S12]  /*10b50*/  UIADD3 UR7, UR9, UR5, URZ ;  /* 0x0000000509077290 */ /* 0x000fd8000fffe03f */
.L_x_93:
        /* <DEDUP_REMOVED lines=24> */
.L_x_94:
        /* <DEDUP_REMOVED lines=34> */
[----:B------:R-:W-:Y:S01]  /*10f00*/  IADD3 R22, R12, R10, RZ ;  /* 0x0000000a0c167210 */ /* 0x000fe20007ffe0ff */
[----:B------:R-:W-:Y:S01]  /*10f10*/  STS [R12+0x200], R162 ;  /* 0x000200a20c007388 */ /* 0x000fe20000000800 */
[----:B------:R-:W-:Y:S01]  /*10f20*/  F2FP.BF16.F32.PACK_AB R80, R81, R80 ;  /* 0x000000505150723e */ /* 0x000fe200000010ff */
[----:B--2---:R-:W2:Y:S01]  /*10f30*/  @P2 LDC R15, c[0x0][0x2e4] ;  /* 0x0000b900ff0f2b82 */ /* 0x004ea20000000800 */
[----:B------:R-:W-:Y:S01]  /*10f40*/  FSETP.NE.FTZ.AND P2, PT, R6, RZ, PT ;  /* 0x000000ff0600720b */ /* 0x000fe20003f55000 */
[----:B------:R-:W-:Y:S01]  /*10f50*/  STS [R11], R148 ;  /* 0x000000940b007388 */ /* 0x000fe20000000800 */
[----:B------:R-:W-:Y:S01]  /*10f60*/  F2FP.BF16.F32.PACK_AB R82, R83, R82 ;  /* 0x000000525352723e */ /* 0x000fe200000010ff */
[----:B------:R-:W-:Y:S01]  /*10f70*/  FMUL.FTZ R145, R13, R145 ;  /* 0x000000910d917220 */ /* 0x000fe20000410000 */
[----:B------:R-:W-:Y:S01]  /*10f80*/  IADD3 R10, R10, R11, RZ ;  /* 0x0000000b0a0a7210 */ /* 0x000fe20007ffe0ff */
[----:B------:R-:W-:Y:S01]  /*10f90*/  STS [R11+0x200], R150 ;  /* 0x000200960b007388 */ /* 0x000fe20000000800 */
[C---:B------:R-:W-:Y:S01]  /*10fa0*/  FMUL.FTZ R146, R14.reuse, R146 ;  /* 0x000000920e927220 */ /* 0x040fe20000410000 */
        /* <DEDUP_REMOVED lines=19> */
[C---:B------:R-:W-:Y:S01]  /*110e0*/  FMUL.FTZ R108, R13.reuse, R108 ;  /* 0x0000006c0d6c7220 */ /* 0x040fe20000410000 */
[----:B------:R-:W-:Y:S01]  /*110f0*/  FMUL.FTZ R109, R13, R109 ;  /* 0x0000006d0d6d7220 */ /* 0x000fe20000410000 */
[C---:B------:R-:W-:Y:S01]  /*11100*/  FMUL.FTZ R110, R14.reuse, R110 ;  /* 0x0000006e0e6e7220 */ /* 0x040fe20000410000 */
[----:B------:R-:W-:Y:S01]  /*11110*/  FMUL.FTZ R111, R14, R111 ;  /* 0x0000006f0e6f7220 */ /* 0x000fe20000410000 */
        /* <DEDUP_REMOVED lines=9> */
[----:B------:R-:W-:Y:S01]  /*111b0*/  FMUL.FTZ R91, R21, R91 ;  /* 0x0000005b155b7220 */ /* 0x000fe20000410000 */
        /* <DEDUP_REMOVED lines=12> */
[C---:B------:R-:W-:Y:S01]  /*11280*/  FMUL.FTZ R103, R21.reuse, R103 ;  /* 0x0000006715677220 */ /* 0x040fe20000410000 */
[----:B------:R-:W-:Y:S01]  /*11290*/  STS [R11+0x1200], R154 ;  /* 0x0012009a0b007388 */ /* 0x000fe20000000800 */
[----:B------:R-:W-:Y:S01]  /*112a0*/  FMUL.FTZ R102, R21, R102 ;  /* 0x0000006615667220 */ /* 0x000fe20000410000 */
[----:B------:R-:W-:Y:S01]  /*112b0*/  F2FP.BF16.F32.PACK_AB R96, R97, R96 ;  /* 0x000000606160723e */ /* 0x000fe200000010ff */
[C---:B------:R-:W-:Y:S01]  /*112c0*/  FMUL.FTZ R104, R20.reuse, R104 ;  /* 0x0000006814687220 */ /* 0x040fe20000410000 */
[----:B------:R-:W-:Y:S01]  /*112d0*/  F2FP.BF16.F32.PACK_AB R98, R99, R98 ;  /* 0x000000626362723e */ /* 0x000fe200000010ff */
[----:B------:R-:W-:Y:S01]  /*112e0*/  STS [R22], R68 ;  /* 0x0000004416007388 */ /* 0x000fe20000000800 */
[----:B------:R-:W-:Y:S01]  /*112f0*/  FMUL.FTZ R105, R20, R105 ;  /* 0x0000006914697220 */ /* 0x000fe20000410000 */
[C---:B------:R-:W-:Y:S01]  /*11300*/  FMUL.FTZ R107, R21.reuse, R107 ;  /* 0x0000006b156b7220 */ /* 0x040fe20000410000 */
[----:B------:R-:W-:Y:S01]  /*11310*/  FMUL.FTZ R106, R21, R106 ;  /* 0x0000006a156a7220 */ /* 0x000fe20000410000 */
[----:B------:R-:W-:Y:S01]  /*11320*/  STS [R22+0x200], R70 ;  /* 0x0002004616007388 */ /* 0x000fe20000000800 */
[----:B------:R-:W-:Y:S01]  /*11330*/  F2FP.BF16.F32.PACK_AB R88, R89, R88 ;  /* 0x000000585958723e */ /* 0x000fe200000010ff */
[----:B------:R-:W-:Y:S01]  /*11340*/  FMUL.FTZ R140, R13, R140 ;  /* 0x0000008c0d8c7220 */ /* 0x000fe20000410000 */
[----:B------:R-:W-:Y:S01]  /*11350*/  F2FP.BF16.F32.PACK_AB R90, R91, R90 ;  /* 0x0000005a5b5a723e */ /* 0x000fe200000010ff */
[----:B------:R-:W-:Y:S01]  /*11360*/  STS [R10], R80 ;  /* 0x000000500a007388 */ /* 0x000fe20000000800 */
[----:B------:R-:W-:Y:S01]  /*11370*/  FMUL.FTZ R141, R13, R141 ;  /* 0x0000008d0d8d7220 */ /* 0x000fe20000410000 */
[C---:B------:R-:W-:Y:S01]  /*11380*/  FMUL.FTZ R142, R14.reuse, R142 ;  /* 0x0000008e0e8e7220 */ /* 0x040fe20000410000 */
[C---:B------:R-:W-:Y:S01]  /*11390*/  FMUL.FTZ R143, R14.reuse, R143 ;  /* 0x0000008f0e8f7220 */ /* 0x040fe20000410000 */
[----:B------:R-:W-:Y:S01]  /*113a0*/  STS [R10+0x200], R82 ;  /* 0x000200520a007388 */ /* 0x000fe20000000800 */
[----:B------:R-:W-:Y:S01]  /*113b0*/  F2FP.BF16.F32.PACK_AB R92, R93, R92 ;  /* 0x0000005c5d5c723e */ /* 0x000fe200000010ff */
[----:B------:R-:W-:Y:S01]  /*113c0*/  FMUL.FTZ R120, R13, R120 ;  /* 0x000000780d787220 */ /* 0x000fe20000410000 */
[----:B------:R-:W-:Y:S01]  /*113d0*/  F2FP.BF16.F32.PACK_AB R94, R95, R94 ;  /* 0x0000005e5f5e723e */ /* 0x000fe200000010ff */
[----:B------:R-:W-:Y:S01]  /*113e0*/  STS [R22+0x1000], R72 ;  /* 0x0010004816007388 */ /* 0x000fe20000000800 */
[----:B------:R-:W-:Y:S01]  /*113f0*/  FMUL.FTZ R121, R13, R121 ;  /* 0x000000790d797220 */ /* 0x000fe20000410000 */
        /* <DEDUP_REMOVED lines=8> */
[C---:B------:R-:W-:Y:S01]  /*11480*/  FMUL.FTZ R115, R21.reuse, R115 ;  /* 0x0000007315737220 */ /* 0x040fe20000410000 */
[----:B------:R-:W-:Y:S01]  /*11490*/  FMUL.FTZ R114, R21, R114 ;  /* 0x0000007215727220 */ /* 0x000fe20000410000 */
[----:B------:R-:W-:Y:S01]  /*114a0*/  STS [R10+0x1200], R78 ;  /* 0x0012004e0a007388 */ /* 0x000fe20000000800 */
[----:B------:R-:W-:Y:S01]  /*114b0*/  F2FP.BF16.F32.PACK_AB R108, R109, R108 ;  /* 0x0000006c6d6c723e */ /* 0x000fe200000010ff */
[C---:B------:R-:W-:Y:S01]  /*114c0*/  FMUL.FTZ R116, R20.reuse, R116 ;  /* 0x0000007414747220 */ /* 0x040fe20000410000 */
[----:B------:R-:W-:Y:S01]  /*114d0*/  F2FP.BF16.F32.PACK_AB R110, R111, R110 ;  /* 0x0000006e6f6e723e */ /* 0x000fe200000010ff */
[----:B------:R-:W-:Y:S01]  /*114e0*/  STS [R12+0x2000], R84 ;  /* 0x002000540c007388 */ /* 0x000fe20000000800 */
[----:B------:R-:W-:Y:S01]  /*114f0*/  FMUL.FTZ R117, R20, R117 ;  /* 0x0000007514757220 */ /* 0x000fe20000410000 */
        /* <DEDUP_REMOVED lines=25> */
[C---:B------:R-:W-:Y:S01]  /*11690*/  FMUL.FTZ R127, R21.reuse, R127 ;  /* 0x0000007f157f7220 */ /* 0x040fe20000410000 */
[----:B------:R-:W-:Y:S01]  /*116a0*/  STS [R11+0x3200], R94 ;  /* 0x0032005e0b007388 */ /* 0x000fe20000000800 */
[C---:B------:R-:W-:Y:S01]  /*116b0*/  FMUL.FTZ R126, R21.reuse, R126 ;  /* 0x0000007e157e7220 */ /* 0x040fe20000410000 */
[----:B------:R-:W-:Y:S01]  /*116c0*/  FMUL.FTZ R135, R21, R135 ;  /* 0x0000008715877220 */ /* 0x000fe20000410000 */
[----:B------:R-:W-:Y:S01]  /*116d0*/  F2FP.BF16.F32.PACK_AB R120, R121, R120 ;  /* 0x000000787978723e */ /* 0x000fe200000010ff */
[----:B------:R-:W-:Y:S01]  /*116e0*/  STS [R22+0x2000], R144 ;  /* 0x0020009016007388 */ /* 0x000fe20000000800 */
[----:B------:R-:W-:Y:S01]  /*116f0*/  F2FP.BF16.F32.PACK_AB R122, R123, R122 ;  /* 0x0000007a7b7a723e */ /* 0x000fe200000010ff */
[----:B------:R-:W-:Y:S01]  /*11700*/  FMUL.FTZ R20, R20, R133 ;  /* 0x0000008514147220 */ /* 0x000fe20000410000 */
[----:B------:R-:W-:Y:S01]  /*11710*/  FMUL.FTZ R21, R21, R134 ;  /* 0x0000008615157220 */ /* 0x000fe20000410000 */
[----:B------:R-:W-:Y:S01]  /*11720*/  STS [R22+0x2200], R146 ;  /* 0x0022009216007388 */ /* 0x000fe20000000800 */
[----:B------:R-:W-:Y:S01]  /*11730*/  F2FP.BF16.F32.PACK_AB R112, R113, R112 ;  /* 0x000000707170723e */ /* 0x000fe200000010ff */
[----:B------:R-:W2:Y:S01]  /*11740*/  @!P3 LDC R24, c[0x0][0x270] ;  /* 0x00009c00ff18bb82 */ /* 0x000ea20000000800 */
[----:B------:R-:W-:Y:S01]  /*11750*/  F2FP.BF16.F32.PACK_AB R114, R115, R114 ;  /* 0x000000727372723e */ /* 0x000fe200000010ff */
[----:B------:R-:W-:Y:S01]  /*11760*/  STS [R10+0x2000], R108 ;  /* 0x0020006c0a007388 */ /* 0x000fe20000000800 */
[----:B------:R-:W-:Y:S01]  /*11770*/  F2FP.BF16.F32.PACK_AB R116, R117, R116 ;  /* 0x000000747574723e */ /* 0x000fe200000010ff */
[----:B------:R-:W4:Y:S01]  /*11780*/  @P5 MUFU.LG2 R26, R9 ;  /* 0x00000009001a5308 */ /* 0x000f220000000c00 */
[----:B------:R-:W-:Y:S01]  /*11790*/  F2FP.BF16.F32.PACK_AB R118, R119, R118 ;  /* 0x000000767776723e */ /* 0x000fe200000010ff */
[----:B------:R-:W-:Y:S01]  /*117a0*/  STS [R10+0x2200], R110 ;  /* 0x0022006e0a007388 */ /* 0x000fe20000000800 */
[----:B------:R-:W-:Y:S01]  /*117b0*/  F2FP.BF16.F32.PACK_AB R136, R137, R136 ;  /* 0x000000888988723e */ /* 0x000fe200000010ff */
[----:B------:R-:W5:Y:S01]  /*117c0*/  @P3 LDC R25, c[0x0][0x2c0] ;  /* 0x0000b000ff193b82 */ /* 0x000f620000000800 */
[----:B------:R-:W-:Y:S01]  /*117d0*/  F2FP.BF16.F32.PACK_AB R138, R139, R138 ;  /* 0x0000008a8b8a723e */ /* 0x000fe200000010ff */
[----:B------:R-:W-:Y:S01]  /*117e0*/  STS [R22+0x3000], R100 ;  /* 0x0030006416007388 */ /* 0x000fe20000000800 */
[----:B------:R-:W-:Y:S01]  /*117f0*/  F2FP.BF16.F32.PACK_AB R13, R13, R128 ;  /* 0x000000800d0d723e */ /* 0x000fe200000010ff */
[----:B------:R-:W1:Y:S01]  /*11800*/  @P4 MUFU.LG2 R28, R8 ;  /* 0x00000008001c4308 */ /* 0x000e620000000c00 */
[----:B------:R-:W-:Y:S01]  /*11810*/  F2FP.BF16.F32.PACK_AB R14, R14, R130 ;  /* 0x000000820e0e723e */ /* 0x000fe200000010ff */
[----:B------:R-:W-:Y:S01]  /*11820*/  STS [R22+0x3200], R102 ;  /* 0x0032006616007388 */ /* 0x000fe20000000800 */
[----:B------:R-:W-:Y:S01]  /*11830*/  F2FP.BF16.F32.PACK_AB R124, R125, R124 ;  /* 0x0000007c7d7c723e */ /* 0x000fe200000010ff */
[----:B------:R-:W3:Y:S01]  /*11840*/  S2UR UR5, SR_CTAID.X ;  /* 0x00000000000579c3 */ /* 0x000ee20000002500 */
[----:B------:R-:W-:Y:S01]  /*11850*/  F2FP.BF16.F32.PACK_AB R126, R127, R126 ;  /* 0x0000007e7f7e723e */ /* 0x000fe200000010ff */
[----:B------:R-:W5:Y:S01]  /*11860*/  S2R R23, SR_CTAID.Y ;  /* 0x0000000000177919 */ /* 0x000f620000002600 */
[----:B------:R-:W-:Y:S01]  /*11870*/  F2FP.BF16.F32.PACK_AB R20, R20, R132 ;  /* 0x000000841414723e */ /* 0x000fe200000010ff */
[----:B------:R-:W-:Y:S01]  /*11880*/  @P2 MUFU.LG2 R6, R6 ;  /* 0x0000000600062308 */ /* 0x000fe20000000c00 */
[----:B------:R-:W-:Y:S01]  /*11890*/  F2FP.BF16.F32.PACK_AB R21, R135, R21 ;  /* 0x000000158715723e */ /* 0x000fe200000010ff */
[----:B------:R-:W-:Y:S01]  /*118a0*/  STS [R10+0x3000], R104 ;  /* 0x003000680a007388 */ /* 0x000fe20000000800 */
[----:B------:R-:W-:Y:S01]  /*118b0*/  @P3 MOV R30, 0x1 ;  /* 0x00000001001e3802 */ /* 0x000fe20000000f00 */
[----:B--2---:R-:W-:Y:S01]  /*118c0*/  @!P3 IMAD R30, R15, R24, RZ ;  /* 0x000000180f1eb224 */ /* 0x004fe200078e02ff */
[----:B------:R-:W2:Y:S01]  /*118d0*/  @P4 LDC R27, c[0x0][0x2e8] ;  /* 0x0000ba00ff1b4b82 */ /* 0x000ea20000000800 */
[----:B------:R-:W-:Y:S01]  /*118e0*/  STS [R10+0x3200], R106 ;  /* 0x0032006a0a007388 */ /* 0x000fe20000000800 */
[----:B------:R-:W-:Y:S01]  /*118f0*/  IADD3 R29, R16, 0x60, RZ ;  /* 0x00000060101d7810 */ /* 0x000fe20007ffe0ff */
[----:B------:R-:W5:Y:S01]  /*11900*/  @P0 MUFU.LG2 R7, R7 ;  /* 0x0000000700070308 */ /* 0x000f620000000c00 */
[----:B------:R-:W-:Y:S01]  /*11910*/  LOP3.LUT R31, R5, 0xffffffe0, RZ, 0xc0, !PT ;  /* 0xffffffe0051f7812 */ /* 0x000fe200078ec0ff */
[----:B------:R-:W-:Y:S01]  /*11920*/  STS [R12+0x4000], R140 ;  /* 0x0040008c0c007388 */ /* 0x000fe20000000800 */
[----:B----4-:R-:W-:Y:S01]  /*11930*/  @P5 FMUL.FTZ R26, R26, 0.69314718246459960938 ;  /* 0x3f3172181a1a5820 */ /* 0x010fe20000410000 */
[----:B------:R-:W-:Y:S01]  /*11940*/  @!P3 MOV R25, 0x1 ;  /* 0x000000010019b802 */ /* 0x000fe20000000f00 */
[----:B------:R-:W4:Y:S01]  /*11950*/  @P5 LDC R24, c[0x0][0x2e8] ;  /* 0x0000ba00ff185b82 */ /* 0x000f220000000800 */
[----:B------:R-:W-:Y:S01]  /*11960*/  STS [R12+0x4200], R142 ;  /* 0x0042008e0c007388 */ /* 0x000fe20000000800 */
[----:B------:R-:W-:Y:S01]  /*11970*/  IADD3 R31, -R31, R0, RZ ;  /* 0x000000001f1f7210 */ /* 0x000fe20007ffe1ff */
[----:B-1----:R-:W-:Y:S01]  /*11980*/  @P4 FMUL.FTZ R28, R28, 0.69314718246459960938 ;  /* 0x3f3172181c1c4820 */ /* 0x002fe20000410000 */
[----:B------:R-:W-:Y:S01]  /*11990*/  MOV R0, 0x7f800000 ;  /* 0x7f80000000007802 */ /* 0x000fe20000000f00 */
[----:B------:R-:W-:Y:S01]  /*119a0*/  STS [R11+0x4000], R120 ;  /* 0x004000780b007388 */ /* 0x000fe20000000800 */
[----:B------:R-:W-:Y:S01]  /*119b0*/  BSSY B0, `(.L_x_95) ;  /* 0x000005b000007945 */ /* 0x000fe20003800000 */
[----:B---3--:R-:W-:-:S02]  /*119c0*/  UIMAD UR6, UR5, -0x80, UR17 ;  /* 0xffffff80050678a4 */ /* 0x008fc4000f8e0211 */
[----:B------:R-:W-:Y:S01]  /*119d0*/  STS [R11+0x4200], R122 ;  /* 0x0042007a0b007388 */ /* 0x000fe20000000800 */
[----:B-----5:R-:W-:-:S03]  /*119e0*/  @P0 FMUL.FTZ R7, R7, 0.69314718246459960938 ;  /* 0x3f31721807070820 */ /* 0x020fc60000410000 */
[----:B------:R-:W-:Y:S04]  /*119f0*/  STS [R12+0x5000], R112 ;  /* 0x005000700c007388 */ /* 0x000fe80000000800 */
[----:B------:R-:W-:Y:S01]  /*11a00*/  STS [R12+0x5200], R114 ;  /* 0x005200720c007388 */ /* 0x000fe20000000800 */
[----:B------:R-:W-:-:S03]  /*11a10*/  IMAD R30, R23, R30, RZ ;  /* 0x0000001e171e7224 */ /* 0x000fc600078e02ff */
[----:B------:R-:W-:Y:S02]  /*11a20*/  STS [R11+0x5000], R116 ;  /* 0x005000740b007388 */ /* 0x000fe40000000800 */
[----:B------:R-:W-:Y:S01]  /*11a30*/  SEL R5, R30, RZ, !P6 ;  /* 0x000000ff1e057207 */ /* 0x000fe20007000000 */
[----:B------:R-:W-:Y:S01]  /*11a40*/  IMAD R30, R25, UR5, RZ ;  /* 0x00000005191e7c24 */ /* 0x000fe2000f8e02ff */
[----:B------:R-:W-:Y:S01]  /*11a50*/  STS [R11+0x5200], R118 ;  /* 0x005200760b007388 */ /* 0x000fe20000000800 */
[----:B------:R-:W-:Y:S01]  /*11a60*/  ISETP.GE.AND P6, PT, R29, UR14, PT ;  /* 0x0000000e1d007c0c */ /* 0x000fe2000bfc6270 */
[----:B----4-:R-:W-:Y:S01]  /*11a70*/  @P5 FFMA.FTZ R0, R168, R24, R26 ;  /* 0x00000018a8005223 */ /* 0x010fe2000001001a */
[----:B------:R-:W1:Y:S01]  /*11a80*/  @P0 LDC R29, c[0x0][0x2e8] ;  /* 0x0000ba00ff1d0b82 */ /* 0x000e620000000800 */
[----:B------:R-:W-:Y:S01]  /*11a90*/  STS [R22+0x4000], R136 ;  /* 0x0040008816007388 */ /* 0x000fe20000000800 */
[----:B------:R-:W-:Y:S02]  /*11aa0*/  SHF.L.U32 R30, R30, 0x7, RZ ;  /* 0x000000071e1e7819 */ /* 0x000fe400000006ff */
[----:B------:R-:W-:Y:S01]  /*11ab0*/  MOV R24, 0x7f800000 ;  /* 0x7f80000000187802 */ /* 0x000fe20000000f00 */
[----:B------:R-:W-:Y:S01]  /*11ac0*/  STS [R22+0x4200], R138 ;  /* 0x0042008a16007388 */ /* 0x000fe20000000800 */
[----:B------:R-:W-:-:S03]  /*11ad0*/  MOV R26, 0x7f800000 ;  /* 0x7f800000001a7802 */ /* 0x000fc60000000f00 */
[----:B------:R3:W-:Y:S04]  /*11ae0*/  STS [R10+0x4000], R13 ;  /* 0x0040000d0a007388 */ /* 0x0007e80000000800 */
[----:B------:R4:W-:Y:S04]  /*11af0*/  STS [R10+0x4200], R14 ;  /* 0x0042000e0a007388 */ /* 0x0009e80000000800 */
[----:B------:R1:W-:Y:S04]  /*11b00*/  STS [R22+0x5000], R124 ;  /* 0x0050007c16007388 */ /* 0x0003e80000000800 */
[----:B------:R1:W-:Y:S02]  /*11b10*/  STS [R22+0x5200], R126 ;  /* 0x0052007e16007388 */ /* 0x0003e40000000800 */
[----:B-1----:R-:W-:-:S02]  /*11b20*/  @P0 FFMA.FTZ R24, R166, R29, R7 ;  /* 0x0000001da6180223 */ /* 0x002fc40000010007 */
[----:B------:R1:W-:Y:S04]  /*11b30*/  STS [R10+0x5000], R20 ;  /* 0x005000140a007388 */ /* 0x0003e80000000800 */
[----:B------:R1:W-:Y:S01]  /*11b40*/  STS [R10+0x5200], R21 ;  /* 0x005200150a007388 */ /* 0x0003e20000000800 */
[----:B------:R-:W-:Y:S08]  /*11b50*/  BAR.SYNC.DEFER_BLOCKING 0x0 ;  /* 0x0000000000007b1d */ /* 0x000ff00000010000 */
[----:B---3--:R-:W3:Y:S01]  /*11b60*/  @P3 LDC.64 R12, c[0x0][0x2c0] ;  /* 0x0000b000ff0c3b82 */ /* 0x008ee20000000a00 */
[----:B----4-:R-:W4:Y:S01]  /*11b70*/  S2R R14, SR_CTAID.Z ;  /* 0x00000000000e7919 */ /* 0x010f220000002700 */
[----:B------:R1:W1:Y:S04]  /*11b80*/  LDS.128 R20, [R222+0x1800] ;  /* 0x00180000de147984 */ /* 0x0002680000000c00 */
[----:B------:R1:W1:Y:S01]  /*11b90*/  LDS.128 R8, [R222+0x3800] ;  /* 0x00380000de087984 */ /* 0x0002620000000c00 */
[----:B---3--:R-:W-:Y:S01]  /*11ba0*/  @P3 IMAD R12, R13, R12, RZ ;  /* 0x0000000c0d0c3224 */ /* 0x008fe200078e02ff */
[----:B------:R-:W-:Y:S01]  /*11bb0*/  @!P3 MOV R12, R15 ;  /* 0x0000000f000cb202 */ /* 0x000fe20000000f00 */
[----:B------:R-:W3:Y:S01]  /*11bc0*/  @P2 LDC R13, c[0x0][0x2e8] ;  /* 0x0000ba00ff0d2b82 */ /* 0x000ee20000000800 */
[----:B------:R-:W-:-:S02]  /*11bd0*/  LOP3.LUT P3, RZ, R31, 0x3, RZ, 0xc0, !PT ;  /* 0x000000031fff7812 */ /* 0x000fc4000786c0ff */
[----:B------:R-:W-:Y:S01]  /*11be0*/  MOV R15, 0x7f800000 ;  /* 0x7f800000000f7802 */ /* 0x000fe20000000f00 */
[----:B--2---:R-:W-:Y:S01]  /*11bf0*/  @P4 FFMA.FTZ R15, R167, R27, R28 ;  /* 0x0000001ba70f4223 */ /* 0x004fe2000001001c */
[----:B----4-:R-:W-:Y:S02]  /*11c00*/  IMAD R5, R14, R12, R5 ;  /* 0x0000000c0e057224 */ /* 0x010fe400078e0205 */
[----:B------:R-:W-:Y:S01]  /*11c10*/  @P2 FMUL.FTZ R12, R6, 0.69314718246459960938 ;  /* 0x3f317218060c2820 */ /* 0x000fe20000410000 */
[----:B------:R-:W-:Y:S02]  /*11c20*/  SHF.R.S32.HI R6, RZ, 0x1f, R30 ;  /* 0x0000001fff067819 */ /* 0x000fe4000001141e */
[--C-:B------:R-:W-:Y:S02]  /*11c30*/  IADD3 R18, P5, P4, R30, R18, R5.reuse ;  /* 0x000000121e127210 */ /* 0x100fe40007cbe005 */
[----:B------:R-:W-:-:S04]  /*11c40*/  SHF.R.S32.HI R5, RZ, 0x1f, R5 ;  /* 0x0000001fff057819 */ /* 0x000fc80000011405 */
[----:B------:R-:W-:Y:S01]  /*11c50*/  IADD3.X R19, R6, R19, R5, P5, P4 ;  /* 0x0000001306137210 */ /* 0x000fe20002fe8405 */
[----:B---3--:R-:W-:Y:S01]  /*11c60*/  @P2 FFMA.FTZ R26, R165, R13, R12 ;  /* 0x0000000da51a2223 */ /* 0x008fe2000001000c */
[----:B-1----:R-:W-:Y:S06]  /*11c70*/  @P3 BRA `(.L_x_96) ;  /* 0x0000000000b83947 */ /* 0x002fec0003800000 */
[----:B------:R-:W-:Y:S02]  /*11c80*/  LEA.HI R5, R231, R232, RZ, 0x5 ;  /* 0x000000e8e7057211 */ /* 0x000fe400078f28ff */
[----:B------:R-:W-:Y:S02]  /*11c90*/  SHF.R.S32.HI R6, RZ, 0x1f, R4 ;  /* 0x0000001fff067819 */ /* 0x000fe40000011404 */
[----:B------:R-:W-:Y:S02]  /*11ca0*/  LOP3.LUT R5, R5, 0xffffffe0, RZ, 0xc0, !PT ;  /* 0xffffffe005057812 */ /* 0x000fe400078ec0ff */
[----:B------:R-:W-:-:S03]  /*11cb0*/  LEA.HI R7, R6, R4, RZ, 0x2 ;  /* 0x0000000406077211 */ /* 0x000fc600078f10ff */
[----:B------:R-:W-:Y:S01]  /*11cc0*/  IMAD.IADD R5, R232, 0x1, -R5 ;  /* 0x00000001e8057824 */ /* 0x000fe200078e0a05 */
[----:B------:R-:W-:-:S04]  /*11cd0*/  LOP3.LUT R7, R7, 0xffffffc, RZ, 0xc0, !PT ;  /* 0x0ffffffc07077812 */ /* 0x000fc800078ec0ff */
[----:B------:R-:W-:Y:S01]  /*11ce0*/  SHF.R.S32.HI R6, RZ, 0x1f, R5 ;  /* 0x0000001fff067819 */ /* 0x000fe20000011405 */
[----:B------:R-:W-:-:S03]  /*11cf0*/  IMAD.IADD R7, R4, 0x1, -R7 ;  /* 0x0000000104077824 */ /* 0x000fc600078e0a07 */
[----:B------:R-:W-:-:S04]  /*11d00*/  LEA.HI R6, R6, R5, RZ, 0x2 ;  /* 0x0000000506067211 */ /* 0x000fc800078f10ff */
[----:B------:R-:W-:-:S05]  /*11d10*/  SHF.R.S32.HI R6, RZ, 0x2, R6 ;  /* 0x00000002ff067819 */ /* 0x000fca0000011406 */
        /* <DEDUP_REMOVED lines=10> */
[-C--:B------:R-:W-:Y:S02]  /*11dc0*/  @!P4 IMAD R29, R29, R25.reuse, RZ ;  /* 0x000000191d1dc224 */ /* 0x080fe400078e02ff */
[----:B------:R-:W-:Y:S01]  /*11dd0*/  @!P5 IADD3 R31, P0, R30, R18, RZ ;  /* 0x000000121e1fd210 */ /* 0x000fe20007f1e0ff */
        /* <DEDUP_REMOVED lines=24> */
.L_x_96:
[----:B------:R-:W-:Y:S05]  /*11f60*/  BSYNC B0 ;  /* 0x0000000000007941 */ /* 0x000fea0003800000 */
.L_x_95:
[----:B----4-:R-:W-:Y:S01]  /*11f70*/  SHF.R.S32.HI R4, RZ, 0x1f, R14 ;  /* 0x0000001fff047819 */ /* 0x010fe2000001140e */
[----:B------:R-:W-:Y:S01]  /*11f80*/  IMAD.U32 R24, RZ, RZ, UR16 ;  /* 0x00000010ff187e24 */ /* 0x000fe2000f8e00ff */
[----:B------:R-:W-:Y:S01]  /*11f90*/  SHF.R.S32.HI R0, RZ, 0x1f, R229 ;  /* 0x0000001fff007819 */ /* 0x000fe200000114e5 */
[----:B------:R-:W-:Y:S01]  /*11fa0*/  BSSY B0, `(.L_x_97) ;  /* 0x0000021000007945 */ /* 0x000fe20003800000 */
[----:B------:R-:W-:Y:S01]  /*11fb0*/  IADD3 R6, P2, R229, UR4, RZ ;  /* 0x00000004e5067c10 */ /* 0x000fe2000ff5e0ff */
[----:B------:R-:W-:Y:S01]  /*11fc0*/  ULDC.64 UR4, c[0x0][0x2a0] ;  /* 0x0000a80000047ab9 */ /* 0x000fe20000000a00 */
[----:B------:R-:W-:Y:S01]  /*11fd0*/  LEA.HI.SX32 R3, R3, 0x20, 0x1e ;  /* 0x0000002003037811 */ /* 0x000fe200078ff2ff */
[----:B------:R-:W-:Y:S01]  /*11fe0*/  IMAD R4, R4, UR4, RZ ;  /* 0x0000000404047c24 */ /* 0x000fe2000f8e02ff */
[----:B------:R-:W-:Y:S02]  /*11ff0*/  IADD3.X R7, R0, UR7, RZ, P2, !PT ;  /* 0x0000000700077c10 */ /* 0x000fe400097fe4ff */
[----:B------:R-:W-:Y:S01]  /*12000*/  SHF.R.S32.HI R17, RZ, 0x1f, R16 ;  /* 0x0000001fff117819 */ /* 0x000fe20000011410 */
[----:B------:R-:W-:Y:S01]  /*12010*/  IMAD R28, R14, UR5, R4 ;  /* 0x000000050e1c7c24 */ /* 0x000fe2000f8e0204 */
[----:B------:R-:W-:-:S02]  /*12020*/  ISETP.GE.AND P0, PT, R2, UR6, PT ;  /* 0x0000000602007c0c */ /* 0x000fc4000bf06270 */
[----:B------:R-:W-:Y:S01]  /*12030*/  ISETP.GE.AND P2, PT, R3, UR6, PT ;  /* 0x0000000603007c0c */ /* 0x000fe2000bf46270 */
[----:B------:R-:W-:Y:S02]  /*12040*/  IMAD.WIDE.U32 R2, R14, UR4, R6 ;  /* 0x000000040e027c25 */ /* 0x000fe4000f8e0006 */
[----:B------:R1:W2:Y:S02]  /*12050*/  LDS.128 R12, [R222+0x2000] ;  /* 0x00200000de0c7984 */ /* 0x0002a40000000c00 */
[----:B------:R-:W-:Y:S02]  /*12060*/  IMAD.WIDE R24, R24, 0x80, R16 ;  /* 0x0000008018187825 */ /* 0x000fe400078e0210 */
[----:B------:R1:W3:Y:S02]  /*12070*/  LDS.128 R16, [R222] ;  /* 0x00000000de107984 */ /* 0x0002e40000000c00 */
[----:B------:R-:W-:Y:S02]  /*12080*/  IMAD.IADD R29, R3, 0x1, R28 ;  /* 0x00000001031d7824 */ /* 0x000fe400078e021c */
[----:B------:R1:W4:Y:S01]  /*12090*/  LDS.128 R4, [R222+0x4000] ;  /* 0x00400000de047984 */ /* 0x0003220000000c00 */
[----:B------:R-:W-:Y:S05]  /*120a0*/  @P0 BRA `(.L_x_98) ;  /* 0x0000000000400947 */ /* 0x000fea0003800000 */
[----:B------:R-:W-:Y:S01]  /*120b0*/  ULDC.64 UR4, c[0x0][0x298] ;  /* 0x0000a60000047ab9 */ /* 0x000fe20000000a00 */
[----:B------:R-:W-:Y:S01]  /*120c0*/  IMAD.MOV.U32 R28, RZ, RZ, R2 ;  /* 0x000000ffff1c7224 */ /* 0x000fe200078e0002 */
[----:B------:R-:W-:Y:S01]  /*120d0*/  ULDC UR7, c[0x0][0x2d0] ;  /* 0x0000b40000077ab9 */ /* 0x000fe20000000800 */
[----:B------:R-:W-:Y:S01]  /*120e0*/  IMAD R0, R25, UR4, RZ ;  /* 0x0000000419007c24 */ /* 0x000fe2000f8e02ff */
[----:B------:R-:W-:Y:S01]  /*120f0*/  ISETP.GE.AND P5, PT, R229, UR7, PT ;  /* 0x00000007e5007c0c */ /* 0x000fe2000bfa6270 */
[----:B------:R-:W-:Y:S01]  /*12100*/  IMAD.WIDE.U32 R26, R24, UR4, R28 ;  /* 0x00000004181a7c25 */ /* 0x000fe2000f8e001c */
[----:B------:R-:W-:Y:S02]  /*12110*/  ISETP.GE.AND P4, PT, R228, UR7, PT ;  /* 0x00000007e4007c0c */ /* 0x000fe4000bf86270 */
[----:B------:R-:W-:Y:S01]  /*12120*/  ISETP.GE.AND P3, PT, R223, UR7, PT ;  /* 0x00000007df007c0c */ /* 0x000fe2000bf66270 */
[----:B------:R-:W-:Y:S01]  /*12130*/  IMAD R0, R24, UR5, R0 ;  /* 0x0000000518007c24 */ /* 0x000fe2000f8e0200 */
[----:B------:R-:W-:-:S02]  /*12140*/  ULDC.64 UR4, c[0x0][0x280] ;  /* 0x0000a00000047ab9 */ /* 0x000fc40000000a00 */
[----:B------:R-:W-:Y:S01]  /*12150*/  LEA R30, P0, R26, UR4, 0x1 ;  /* 0x000000041a1e7c11 */ /* 0x000fe2000f8008ff */
[----:B------:R-:W-:-:S05]  /*12160*/  IMAD.IADD R0, R27, 0x1, R0 ;  /* 0x000000011b007824 */ /* 0x000fca00078e0200 */
[----:B------:R-:W-:-:S05]  /*12170*/  LEA.HI.X R31, R26, UR5, R0, 0x1, P0 ;  /* 0x000000051a1f7c11 */ /* 0x000fca00080f0c00 */
[----:B---3--:R3:W-:Y:S04]  /*12180*/  @!P5 STG.E.128 desc[UR22][R30.64], R16 ;  /* 0x000000101e00d986 */ /* 0x0087e8000c101d16 */
[----:B--2---:R3:W-:Y:S04]  /*12190*/  @!P4 STG.E.128 desc[UR22][R30.64+0x40], R12 ;  /* 0x0000400c1e00c986 */ /* 0x0047e8000c101d16 */
[----:B----4-:R3:W-:Y:S02]  /*121a0*/  @!P3 STG.E.128 desc[UR22][R30.64+0x80], R4 ;  /* 0x000080041e00b986 */ /* 0x0107e4000c101d16 */
.L_x_98:
[----:B------:R-:W-:Y:S05]  /*121b0*/  BSYNC B0 ;  /* 0x0000000000007941 */ /* 0x000fea0003800000 */
.L_x_97:
[----:B---3--:R3:W1:Y:S01]  /*121c0*/  LDS.128 R16, [R222+0x800] ;  /* 0x00080000de107984 */ /* 0x0086620000000c00 */
[----:B------:R-:W-:Y:S03]  /*121d0*/  BSSY B0, `(.L_x_99) ;  /* 0x0000017000007945 */ /* 0x000fe60003800000 */
[----:B--2---:R3:W2:Y:S04]  /*121e0*/  LDS.128 R12, [R222+0x2800] ;  /* 0x00280000de0c7984 */ /* 0x0046a80000000c00 */
[----:B----4-:R3:W4:Y:S01]  /*121f0*/  LDS.128 R4, [R222+0x4800] ;  /* 0x00480000de047984 */ /* 0x0107220000000c00 */
[----:B------:R-:W-:Y:S05]  /*12200*/  @P2 BRA `(.L_x_100) ;  /* 0x00000000004c2947 */ /* 0x000fea0003800000 */
[----:B------:R-:W-:Y:S01]  /*12210*/  IADD3 R26, P0, R24, 0x20, RZ ;  /* 0x00000020181a7810 */ /* 0x000fe20007f1e0ff */
[----:B------:R-:W-:Y:S01]  /*12220*/  ULDC.64 UR4, c[0x0][0x298] ;  /* 0x0000a60000047ab9 */ /* 0x000fe20000000a00 */
[----:B------:R-:W-:Y:S01]  /*12230*/  MOV R31, R29 ;  /* 0x0000001d001f7202 */ /* 0x000fe20000000f00 */
[----:B------:R-:W-:Y:S01]  /*12240*/  IMAD.MOV.U32 R30, RZ, RZ, R2 ;  /* 0x000000ffff1e7224 */ /* 0x000fe200078e0002 */
[----:B------:R-:W-:Y:S01]  /*12250*/  ULDC UR6, c[0x0][0x2d0] ;  /* 0x0000b40000067ab9 */ /* 0x000fe20000000800 */
[----:B------:R-:W-:Y:S01]  /*12260*/  IMAD.X R0, RZ, RZ, R25, P0 ;  /* 0x000000ffff007224 */ /* 0x000fe200000e0619 */
[----:B------:R-:W-:Y:S01]  /*12270*/  ISETP.GE.AND P3, PT, R229, UR6, PT ;  /* 0x00000006e5007c0c */ /* 0x000fe2000bf66270 */
[----:B------:R-:W-:Y:S01]  /*12280*/  IMAD.WIDE.U32 R30, R26, UR4, R30 ;  /* 0x000000041a1e7c25 */ /* 0x000fe2000f8e001e */
[----:B------:R-:W-:Y:S02]  /*12290*/  ISETP.GE.AND P2, PT, R228, UR6, PT ;  /* 0x00000006e4007c0c */ /* 0x000fe4000bf46270 */
[----:B------:R-:W-:Y:S01]  /*122a0*/  ISETP.GE.AND P0, PT, R223, UR6, PT ;  /* 0x00000006df007c0c */ /* 0x000fe2000bf06270 */
[----:B------:R-:W-:-:S04]  /*122b0*/  IMAD R0, R0, UR4, RZ ;  /* 0x0000000400007c24 */ /* 0x000fc8000f8e02ff */
[----:B------:R-:W-:Y:S01]  /*122c0*/  IMAD R0, R26, UR5, R0 ;  /* 0x000000051a007c24 */ /* 0x000fe2000f8e0200 */
[----:B------:R-:W-:Y:S02]  /*122d0*/  ULDC.64 UR4, c[0x0][0x280] ;  /* 0x0000a00000047ab9 */ /* 0x000fe40000000a00 */
[----:B------:R-:W-:Y:S01]  /*122e0*/  LEA R26, P4, R30, UR4, 0x1 ;  /* 0x000000041e1a7c11 */ /* 0x000fe2000f8808ff */
[----:B------:R-:W-:-:S05]  /*122f0*/  IMAD.IADD R0, R31, 0x1, R0 ;  /* 0x000000011f007824 */ /* 0x000fca00078e0200 */
[----:B------:R-:W-:-:S05]  /*12300*/  LEA.HI.X R27, R30, UR5, R0, 0x1, P4 ;  /* 0x000000051e1b7c11 */ /* 0x000fca000a0f0c00 */
[----:B-1----:R1:W-:Y:S04]  /*12310*/  @!P3 STG.E.128 desc[UR22][R26.64], R16 ;  /* 0x000000101a00b986 */ /* 0x0023e8000c101d16 */
[----:B--2---:R1:W-:Y:S04]  /*12320*/  @!P2 STG.E.128 desc[UR22][R26.64+0x40], R12 ;  /* 0x0000400c1a00a986 */ /* 0x0043e8000c101d16 */
[----:B----4-:R1:W-:Y:S02]  /*12330*/  @!P0 STG.E.128 desc[UR22][R26.64+0x80], R4 ;  /* 0x000080041a008986 */ /* 0x0103e4000c101d16 */
.L_x_100:
[----:B------:R-:W-:Y:S05]  /*12340*/  BSYNC B0 ;  /* 0x0000000000007941 */ /* 0x000fea0003800000 */
.L_x_99:
[----:B-1----:R1:W1:Y:S01]  /*12350*/  LDS.128 R16, [R222+0x1000] ;  /* 0x00100000de107984 */ /* 0x0022620000000c00 */
[----:B------:R-:W-:Y:S03]  /*12360*/  BSSY B0, `(.L_x_101) ;  /* 0x0000017000007945 */ /* 0x000fe60003800000 */
[----:B--2---:R2:W1:Y:S04]  /*12370*/  LDS.128 R12, [R222+0x3000] ;  /* 0x00300000de0c7984 */ /* 0x0044680000000c00 */
        /* <DEDUP_REMOVED lines=19> */
[----:B------:R1:W-:Y:S04]  /*124b0*/  @!P1 STG.E.128 desc[UR22][R26.64+0x40], R12 ;  /* 0x0000400c1a009986 */ /* 0x0003e8000c101d16 */
[----:B----4-:R1:W-:Y:S02]  /*124c0*/  @!P0 STG.E.128 desc[UR22][R26.64+0x80], R4 ;  /* 0x000080041a008986 */ /* 0x0103e4000c101d16 */
.L_x_102:
[----:B------:R-:W-:Y:S05]  /*124d0*/  BSYNC B0 ;  /* 0x0000000000007941 */ /* 0x000fea0003800000 */
.L_x_101:
[----:B-1--4-:R1:W4:Y:S01]  /*124e0*/  LDS.128 R4, [R222+0x5800] ;  /* 0x00580000de047984 */ /* 0x0123220000000c00 */
[----:B------:R-:W-:Y:S05]  /*124f0*/  @P6 EXIT ;  /* 0x000000000000694d */ /* 0x000fea0003800000 */
[----:B------:R-:W-:Y:S01]  /*12500*/  IADD3 R0, P0, R24, 0x60, RZ ;  /* 0x0000006018007810 */ /* 0x000fe20007f1e0ff */
[----:B------:R-:W-:Y:S01]  /*12510*/  ULDC.64 UR4, c[0x0][0x298] ;  /* 0x0000a60000047ab9 */ /* 0x000fe20000000a00 */
[----:B------:R-:W-:Y:S01]  /*12520*/  IMAD.MOV.U32 R3, RZ, RZ, R29 ;  /* 0x000000ffff037224 */ /* 0x000fe200078e001d */
[----:B------:R-:W-:Y:S02]  /*12530*/  ULDC UR6, c[0x0][0x2d0] ;  /* 0x0000b40000067ab9 */ /* 0x000fe40000000800 */
        /* <DEDUP_REMOVED lines=11> */
[----:B------:R1:W-:Y:S04]  /*125f0*/  @!P2 STG.E.128 desc[UR22][R12.64], R20 ;  /* 0x000000140c00a986 */ /* 0x0003e8000c101d16 */
[----:B------:R1:W-:Y:S01]  /*12600*/  @!P1 STG.E.128 desc[UR22][R12.64+0x40], R8 ;  /* 0x000040080c009986 */ /* 0x0003e2000c101d16 */
[----:B------:R-:W-:Y:S05]  /*12610*/  @P0 EXIT ;  /* 0x000000000000094d */ /* 0x000fea0003800000 */
[----:B----4-:R-:W-:Y:S01]  /*12620*/  STG.E.128 desc[UR22][R12.64+0x80], R4 ;  /* 0x000080040c007986 */ /* 0x010fe2000c101d16 */
[----:B------:R-:W-:Y:S05]  /*12630*/  EXIT ;  /* 0x000000000000794d */ /* 0x000fea0003800000 */
.L_x_59:
[----:B------:R-:W-:Y:S01]  /*12640*/  UISETP.NE.AND UP4, UPT, UR15, -0x1, UPT ;  /* 0xffffffff0f00788c */ /* 0x000fe2000bf85270 */
[----:B------:R-:W-:Y:S01]  /*12650*/  SHF.R.S32.HI R16, RZ, 0x1f, R124 ;  /* 0x0000001fff107819 */ /* 0x000fe2000001147c */
[----:B------:R-:W-:Y:S01]  /*12660*/  ULDC.U8 UR8, c[0x0][0x3d9] ;  /* 0x0000f64000087ab9 */ /* 0x000fe20000000000 */
[----:B------:R-:W-:Y:S01]  /*12670*/  ULDC.U8 UR10, c[0x0][0x3d8] ;  /* 0x0000f600000a7ab9 */ /* 0x000fe20000000000 */
[----:B------:R-:W-:Y:S01]  /*12680*/  UISETP.NE.AND UP2, UPT, UR8, URZ, UPT ;  /* 0x0000003f0800728c */ /* 0x000fe2000bf45270 */
[----:B------:R-:W-:Y:S01]  /*12690*/  LEA.HI R16, R16, R124, RZ, 0x2 ;  /* 0x0000007c10107211 */ /* 0x000fe200078f10ff */
[----:B------:R-:W-:Y:S01]  /*126a0*/  UISETP.NE.AND UP3, UPT, UR10, URZ, UPT ;  /* 0x0000003f0a00728c */ /* 0x000fe2000bf65270 */
[----:B------:R-:W-:Y:S01]  /*126b0*/  IMAD.U32 R14, RZ, RZ, UR16 ;  /* 0x00000010ff0e7e24 */ /* 0x000fe2000f8e00ff */
[----:B------:R-:W-:Y:S01]  /*126c0*/  UISETP.NE.AND UP0, UPT, UR10, URZ, !UP2 ;  /* 0x0000003f0a00728c */ /* 0x000fe2000d705270 */
[----:B------:R-:W-:Y:S01]  /*126d0*/  LOP3.LUT R6, R16, 0xfffffffc, RZ, 0xc0, !PT ;  /* 0xfffffffc10067812 */ /* 0x000fe200078ec0ff */
[----:B------:R-:W-:Y:S01]  /*126e0*/  UISETP.NE.OR UP3, UPT, UR8, URZ, !UP3 ;  /* 0x0000003f0800728c */ /* 0x000fe2000df65670 */
[----:B------:R-:W-:Y:S01]  /*126f0*/  SHF.R.S32.HI R16, RZ, 0x2, R16 ;  /* 0x00000002ff107819 */ /* 0x000fe20000011410 */
[----:B------:R-:W-:Y:S01]  /*12700*/  @!UP4 USHF.R.S32.HI UR9, URZ, 0x1f, UR11 ;  /* 0x0000001f3f09c899 */ /* 0x000fe2000801140b */
[----:B------:R-:W-:Y:S01]  /*12710*/  BSSY B0, `(.L_x_103) ;  /* 0x000004c000007945 */ /* 0x000fe20003800000 */
[----:B------:R-:W-:Y:S01]  /*12720*/  @UP4 ULDC.64 UR6, c[0x0][0x298] ;  /* 0x0000a60000064ab9 */ /* 0x000fe20000000a00 */
[----:B------:R-:W-:Y:S01]  /*12730*/  @!UP4 ULDC.64 UR4, c[0x0][0x290] ;  /* 0x0000a4000004cab9 */ /* 0x000fe20000000a00 */
[----:B------:R-:W-:Y:S01]  /*12740*/  @UP4 UIMAD.WIDE.U32 UR12, UR15, UR6, URZ ;  /* 0x000000060f0c42a5 */ /* 0x000fe2000f8e003f */
[----:B------:R-:W-:Y:S01]  /*12750*/  IMAD.IADD R6, R124, 0x1, -R6 ;  /* 0x000000017c067824 */ /* 0x000fe200078e0a06 */
[----:B------:R-:W-:Y:S01]  /*12760*/  @!UP4 UIMAD UR6, UR9, UR4, URZ ;  /* 0x000000040906c2a4 */ /* 0x000fe2000f8e023f */
[--C-:B------:R-:W-:Y:S01]  /*12770*/  SHF.R.S32.HI R17, RZ, 0x1f, R16.reuse ;  /* 0x0000001fff117819 */ /* 0x100fe20000011410 */
[----:B------:R-:W-:Y:S01]  /*12780*/  @!UP4 UIMAD.WIDE.U32 UR18, UR11, UR4, URZ ;  /* 0x000000040b12c2a5 */ /* 0x000fe2000f8e003f */
[----:B------:R-:W-:Y:S01]  /*12790*/  VIADD R0, R16, 0x60 ;  /* 0x0000006010007836 */ /* 0x000fe20000000000 */
[----:B------:R-:W-:Y:S01]  /*127a0*/  @!UP4 UIMAD UR6, UR11, UR5, UR6 ;  /* 0x000000050b06c2a4 */ /* 0x000fe2000f8e0206 */
[C---:B------:R-:W-:Y:S01]  /*127b0*/  ISETP.NE.AND P3, PT, R6.reuse, RZ, PT ;  /* 0x000000ff0600720c */ /* 0x040fe20003f65270 */
[----:B------:R-:W-:Y:S01]  /*127c0*/  @UP4 UIMAD UR7, UR15, UR7, UR13 ;  /* 0x000000070f0742a4 */ /* 0x000fe2000f8e020d */
[----:B------:R-:W-:Y:S01]  /*127d0*/  IMAD.SHL.U32 R6, R6, 0x8, RZ ;  /* 0x0000000806067824 */ /* 0x000fe200078e00ff */
[----:B------:R-:W-:Y:S01]  /*127e0*/  @UP2 ULDC.64 UR4, c[0x0][0x2c0] ;  /* 0x0000b00000042ab9 */ /* 0x000fe20000000a00 */
[----:B------:R-:W-:Y:S01]  /*127f0*/  USHF.R.S32.HI UR9, URZ, 0x1f, UR25 ;  /* 0x0000001f3f097899 */ /* 0x000fe20008011419 */
[----:B------:R-:W-:Y:S01]  /*12800*/  IMAD.WIDE R14, R14, 0x80, R16 ;  /* 0x000000800e0e7825 */ /* 0x000fe200078e0210 */
[----:B------:R-:W-:Y:S01]  /*12810*/  @UP2 UIMAD UR13, UR5, UR4, URZ ;  /* 0x00000004050d22a4 */ /* 0x000fe2000f8e023f */
[C---:B------:R-:W-:Y:S01]  /*12820*/  IADD3 R4, R6.reuse, 0x40, RZ ;  /* 0x0000004006047810 */ /* 0x040fe20007ffe0ff */
[----:B------:R-:W-:Y:S01]  /*12830*/  UISETP.NE.OR UP1, UPT, UR15, -0x1, UP3 ;  /* 0xffffffff0f00788c */ /* 0x000fe20009f25670 */
[----:B------:R-:W-:Y:S01]  /*12840*/  VIADD R5, R6, 0x20 ;  /* 0x0000002006057836 */ /* 0x000fe20000000000 */
[----:B------:R-:W-:Y:S01]  /*12850*/  ULDC.64 UR4, c[0x0][0x2a0] ;  /* 0x0000a80000047ab9 */ /* 0x000fe20000000a00 */
[----:B------:R-:W-:Y:S01]  /*12860*/  @!UP2 ULDC UR8, c[0x0][0x2c4] ;  /* 0x0000b1000008aab9 */ /* 0x000fe20000000800 */
[----:B------:R-:W-:Y:S01]  /*12870*/  UIMAD UR9, UR9, UR4, URZ ;  /* 0x00000004090972a4 */ /* 0x000fe2000f8e023f */
[----:B------:R-:W-:Y:S01]  /*12880*/  IMAD.U32 R10, RZ, RZ, UR4 ;  /* 0x00000004ff0a7e24 */ /* 0x000fe2000f8e00ff */
[----:B------:R-:W-:Y:S01]  /*12890*/  @UP0 ULDC UR8, c[0x0][0x2e4] ;  /* 0x0000b90000080ab9 */ /* 0x000fe20000000800 */
[----:B------:R-:W-:Y:S01]  /*128a0*/  @!UP2 ULDC UR4, c[0x0][0x270] ;  /* 0x00009c000004aab9 */ /* 0x000fe20000000800 */
[----:B------:R-:W-:Y:S01]  /*128b0*/  UIMAD UR5, UR25, UR5, UR9 ;  /* 0x00000005190572a4 */ /* 0x000fe2000f8e0209 */
[----:B------:R-:W-:-:S02]  /*128c0*/  @UP4 UMOV UR14, UR12 ;  /* 0x0000000c000e4c82 */ /* 0x000fc40008000000 */
[----:B------:R-:W-:Y:S01]  /*128d0*/  @UP2 UMOV UR9, 0x1 ;  /* 0x0000000100092882 */ /* 0x000fe20000000000 */
[----:B------:R-:W-:Y:S02]  /*128e0*/  @!UP2 UIMAD UR9, UR8, UR4, URZ ;  /* 0x000000040809a2a4 */ /* 0x000fe4000f8e023f */
[----:B------:R-:W-:Y:S01]  /*128f0*/  @!UP4 UIADD3 UR7, UR19, UR6, URZ ;  /* 0x000000061307c290 */ /* 0x000fe2000fffe03f */
[----:B------:R-:W-:Y:S01]  /*12900*/  @!UP4 UMOV UR14, UR18 ;  /* 0x00000012000ecc82 */ /* 0x000fe20008000000 */
[----:B------:R-:W-:Y:S01]  /*12910*/  UIADD3 UR17, -UR21, UR17, URZ ;  /* 0x0000001115117290 */ /* 0x000fe2000fffe13f */
[C---:B------:R-:W-:Y:S01]  /*12920*/  IADD3 R2, P0, R6.reuse, UR14, RZ ;  /* 0x0000000e06027c10 */ /* 0x040fe2000ff1e0ff */
[----:B------:R-:W-:Y:S01]  /*12930*/  UIMAD UR9, UR11, UR9, URZ ;  /* 0x000000090b0972a4 */ /* 0x000fe2000f8e023f */
[----:B------:R-:W-:Y:S02]  /*12940*/  @!UP3 ULDC UR12, c[0x0][0x2c4] ;  /* 0x0000b100000cbab9 */ /* 0x000fe40000000800 */
[----:B------:R-:W-:Y:S01]  /*12950*/  LEA.HI.X.SX32 R3, R6, UR7, 0x1, P0 ;  /* 0x0000000706037c11 */ /* 0x000fe200080f0eff */
[----:B------:R-:W-:Y:S01]  /*12960*/  @!UP1 UIMAD UR15, UR11, UR12, URZ ;  /* 0x0000000c0b0f92a4 */ /* 0x000fe2000f8e023f */
[----:B------:R-:W-:Y:S01]  /*12970*/  ISETP.GE.AND P0, PT, R16, UR17, PT ;  /* 0x0000001110007c0c */ /* 0x000fe2000bf06270 */
[----:B------:R-:W-:Y:S01]  /*12980*/  @UP2 ULDC UR10, c[0x0][0x2c0] ;  /* 0x0000b000000a2ab9 */ /* 0x000fe20000000800 */
[----:B------:R-:W-:Y:S01]  /*12990*/  USEL UR9, UR9, URZ, UP3 ;  /* 0x0000003f09097287 */ /* 0x000fe20009800000 */
[----:B------:R-:W-:Y:S01]  /*129a0*/  IMAD.WIDE.U32 R10, R10, UR25, R2 ;  /* 0x000000190a0a7c25 */ /* 0x000fe2000f8e0002 */
[----:B------:R-:W-:Y:S01]  /*129b0*/  @!UP2 UMOV UR10, 0x1 ;  /* 0x00000001000aa882 */ /* 0x000fe20000000000 */
[----:B------:R-:W-:Y:S01]  /*129c0*/  @!UP2 UMOV UR13, UR8 ;  /* 0x00000008000dac82 */ /* 0x000fe20008000000 */
[----:B------:R-:W-:Y:S01]  /*129d0*/  UIMAD UR6, UR21, UR10, URZ ;  /* 0x0000000a150672a4 */ /* 0x000fe2000f8e023f */
[C---:B------:R-:W-:Y:S01]  /*129e0*/  VIADD R3, R16.reuse, 0x20 ;  /* 0x0000002010037836 */ /* 0x040fe20000000000 */
[----:B------:R-:W-:Y:S01]  /*129f0*/  UIMAD UR13, UR25, UR13, UR9 ;  /* 0x0000000d190d72a4 */ /* 0x000fe2000f8e0209 */
[----:B------:R-:W-:Y:S01]  /*12a00*/  IADD3 R2, R16, 0x40, RZ ;  /* 0x0000004010027810 */ /* 0x000fe20007ffe0ff */
[----:B------:R-:W-:Y:S01]  /*12a10*/  UMOV UR26, URZ ;  /* 0x0000003f001a7c82 */ /* 0x000fe20008000000 */
[----:B------:R-:W-:Y:S01]  /*12a20*/  @!UP3 UMOV UR26, UR15 ;  /* 0x0000000f001abc82 */ /* 0x000fe20008000000 */
[----:B------:R-:W-:Y:S01]  /*12a30*/  UMOV UR27, URZ ;  /* 0x0000003f001b7c82 */ /* 0x000fe20008000000 */
[----:B------:R-:W-:Y:S01]  /*12a40*/  USHF.R.S32.HI UR4, URZ, 0x1f, UR6 ;  /* 0x0000001f3f047899 */ /* 0x000fe20008011406 */
[----:B------:R-:W-:Y:S01]  /*12a50*/  VIADD R13, R11, UR5 ;  /* 0x000000050b0d7c36 */ /* 0x000fe20008000000 */
[----:B------:R-:W-:Y:S01]  /*12a60*/  @!UP3 USHF.R.S32.HI UR27, URZ, 0x1f, UR15 ;  /* 0x0000001f3f1bb899 */ /* 0x000fe2000801140f */
[----:B------:R-:W-:Y:S01]  /*12a70*/  ISETP.GE.AND P2, PT, R3, UR17, PT ;  /* 0x0000001103007c0c */ /* 0x000fe2000bf46270 */
[----:B------:R-:W-:Y:S01]  /*12a80*/  USHF.R.S32.HI UR7, URZ, 0x1f, UR13 ;  /* 0x0000001f3f077899 */ /* 0x000fe2000801140d */
[----:B------:R-:W-:Y:S01]  /*12a90*/  ISETP.GE.AND P1, PT, R2, UR17, PT ;  /* 0x0000001102007c0c */ /* 0x000fe2000bf26270 */
[----:B------:R-:W-:-:S04]  /*12aa0*/  UIADD3 UR6, UP1, UP0, UR6, UR26, UR13 ;  /* 0x0000001a06067290 */ /* 0x000fc8000f83e00d */
[----:B------:R-:W-:Y:S01]  /*12ab0*/  UIADD3.X UR26, UR4, UR27, UR7, UP1, UP0 ;  /* 0x0000001b041a7290 */ /* 0x000fe20008fe0407 */
[----:B------:R-:W-:Y:S11]  /*12ac0*/  @P0 BRA `(.L_x_104) ;  /* 0x0000000000400947 */ /* 0x000ff60003800000 */
        /* <DEDUP_REMOVED lines=13> */
[----:B------:R1:W-:Y:S04]  /*12ba0*/  @!P5 STG.E.128 desc[UR22][R18.64], RZ ;  /* 0x000000ff1200d986 */ /* 0x0003e8000c101d16 */
[----:B------:R1:W-:Y:S04]  /*12bb0*/  @!P4 STG.E.128 desc[UR22][R18.64+0x40], RZ ;  /* 0x000040ff1200c986 */ /* 0x0003e8000c101d16 */
[----:B------:R1:W-:Y:S02]  /*12bc0*/  @!P0 STG.E.128 desc[UR22][R18.64+0x80], RZ ;  /* 0x000080ff12008986 */ /* 0x0003e4000c101d16 */
.L_x_104:
[----:B------:R-:W-:Y:S05]  /*12bd0*/  BSYNC B0 ;  /* 0x0000000000007941 */ /* 0x000fea0003800000 */
.L_x_103:
[----:B------:R-:W-:Y:S01]  /*12be0*/  BSSY B0, `(.L_x_105) ;  /* 0x0000016000007945 */ /* 0x000fe20003800000 */
[----:B------:R-:W-:-:S03]  /*12bf0*/  ISETP.GE.AND P0, PT, R0, UR17, PT ;  /* 0x0000001100007c0c */ /* 0x000fc6000bf06270 */
[----:B------:R-:W-:Y:S10]  /*12c00*/  @P2 BRA `(.L_x_106) ;  /* 0x00000000004c2947 */ /* 0x000ff40003800000 */
[----:B------:R-:W-:Y:S01]  /*12c10*/  IADD3 R8, P2, R14, 0x20, RZ ;  /* 0x000000200e087810 */ /* 0x000fe20007f5e0ff */
[----:B------:R-:W-:Y:S01]  /*12c20*/  ULDC.64 UR4, c[0x0][0x298] ;  /* 0x0000a60000047ab9 */ /* 0x000fe20000000a00 */
[----:B-1----:R-:W-:Y:S01]  /*12c30*/  MOV R19, R13 ;  /* 0x0000000d00137202 */ /* 0x002fe20000000f00 */
        /* <DEDUP_REMOVED lines=13> */
[----:B------:R2:W-:Y:S04]  /*12d10*/  @!P5 STG.E.128 desc[UR22][R8.64], RZ ;  /* 0x000000ff0800d986 */ /* 0x0005e8000c101d16 */
[----:B------:R2:W-:Y:S04]  /*12d20*/  @!P4 STG.E.128 desc[UR22][R8.64+0x40], RZ ;  /* 0x000040ff0800c986 */ /* 0x0005e8000c101d16 */
[----:B------:R2:W-:Y:S02]  /*12d30*/  @!P2 STG.E.128 desc[UR22][R8.64+0x80], RZ ;  /* 0x000080ff0800a986 */ /* 0x0005e4000c101d16 */
.L_x_106:
[----:B------:R-:W-:Y:S05]  /*12d40*/  BSYNC B0 ;  /* 0x0000000000007941 */ /* 0x000fea0003800000 */
.L_x_105:
[----:B------:R-:W-:Y:S01]  /*12d50*/  BSSY B0, `(.L_x_107) ;  /* 0x0000016000007945 */ /* 0x000fe20003800000 */
[----:B------:R-:W-:-:S03]  /*12d60*/  ISETP.GE.OR P6, PT, R16, UR17, P3 ;  /* 0x0000001110007c0c */ /* 0x000fc60009fc6670 */
[----:B------:R-:W-:Y:S10]  /*12d70*/  @P1 BRA `(.L_x_108) ;  /* 0x00000000004c1947 */ /* 0x000ff40003800000 */
[----:B--2---:R-:W-:Y:S01]  /*12d80*/  IADD3 R8, P1, R14, 0x40, RZ ;  /* 0x000000400e087810 */ /* 0x004fe20007f3e0ff */
        /* <DEDUP_REMOVED lines=18> */
.L_x_108:
[----:B------:R-:W-:Y:S05]  /*12eb0*/  BSYNC B0 ;  /* 0x0000000000007941 */ /* 0x000fea0003800000 */
.L_x_107:
[----:B------:R-:W-:Y:S01]  /*12ec0*/  BSSY B0, `(.L_x_109) ;  /* 0x0000017000007945 */ /* 0x000fe20003800000 */
[----:B------:R-:W-:Y:S02]  /*12ed0*/  ISETP.GE.OR P5, PT, R3, UR17, P3 ;  /* 0x0000001103007c0c */ /* 0x000fe40009fa6670 */
[----:B------:R-:W-:Y:S02]  /*12ee0*/  ISETP.GE.OR P4, PT, R2, UR17, P3 ;  /* 0x0000001102007c0c */ /* 0x000fe40009f86670 */
[----:B------:R-:W-:Y:S01]  /*12ef0*/  ISETP.GE.OR P3, PT, R0, UR17, P3 ;  /* 0x0000001100007c0c */ /* 0x000fe20009f66670 */
[----:B------:R-:W-:-:S12]  /*12f00*/  @P0 BRA `(.L_x_110) ;  /* 0x0000000000480947 */ /* 0x000fd80003800000 */
[----:B------:R-:W-:Y:S01]  /*12f10*/  IADD3 R7, P0, R14, 0x60, RZ ;  /* 0x000000600e077810 */ /* 0x000fe20007f1e0ff */
[----:B------:R-:W-:Y:S01]  /*12f20*/  ULDC.64 UR4, c[0x0][0x298] ;  /* 0x0000a60000047ab9 */ /* 0x000fe20000000a00 */
[----:B------:R-:W-:Y:S01]  /*12f30*/  IMAD.MOV.U32 R11, RZ, RZ, R13 ;  /* 0x000000ffff0b7224 */ /* 0x000fe200078e000d */
[----:B------:R-:W-:Y:S02]  /*12f40*/  ULDC UR7, c[0x0][0x2d0] ;  /* 0x0000b40000077ab9 */ /* 0x000fe40000000800 */
[----:B--23--:R-:W-:Y:S01]  /*12f50*/  IMAD.X R8, RZ, RZ, R15, P0 ;  /* 0x000000ffff087224 */ /* 0x00cfe200000e060f */
[----:B------:R-:W-:Y:S01]  /*12f60*/  ISETP.GE.AND P2, PT, R6, UR7, PT ;  /* 0x0000000706007c0c */ /* 0x000fe2000bf46270 */
[----:B------:R-:W-:Y:S01]  /*12f70*/  IMAD.WIDE.U32 R10, R7, UR4, R10 ;  /* 0x00000004070a7c25 */ /* 0x000fe2000f8e000a */
[----:B------:R-:W-:-:S03]  /*12f80*/  ISETP.GE.AND P1, PT, R5, UR7, PT ;  /* 0x0000000705007c0c */ /* 0x000fc6000bf26270 */
[----:B------:R-:W-:-:S04]  /*12f90*/  IMAD R8, R8, UR4, RZ ;  /* 0x0000000408087c24 */ /* 0x000fc8000f8e02ff */
[----:B------:R-:W-:Y:S01]  /*12fa0*/  IMAD R8, R7, UR5, R8 ;  /* 0x0000000507087c24 */ /* 0x000fe2000f8e0208 */
[----:B------:R-:W-:Y:S02]  /*12fb0*/  ULDC.64 UR4, c[0x0][0x280] ;  /* 0x0000a00000047ab9 */ /* 0x000fe40000000a00 */
[----:B------:R-:W-:Y:S01]  /*12fc0*/  LEA R12, P0, R10, UR4, 0x1 ;  /* 0x000000040a0c7c11 */ /* 0x000fe2000f8008ff */
[----:B------:R-:W-:-:S05]  /*12fd0*/  IMAD.IADD R8, R11, 0x1, R8 ;  /* 0x000000010b087824 */ /* 0x000fca00078e0208 */
[----:B------:R-:W-:Y:S02]  /*12fe0*/  LEA.HI.X R13, R10, UR5, R8, 0x1, P0 ;  /* 0x000000050a0d7c11 */ /* 0x000fe400080f0c08 */
[----:B------:R-:W-:-:S03]  /*12ff0*/  ISETP.GE.AND P0, PT, R4, UR7, PT ;  /* 0x0000000704007c0c */ /* 0x000fc6000bf06270 */
[----:B------:R4:W-:Y:S04]  /*13000*/  @!P2 STG.E.128 desc[UR22][R12.64], RZ ;  /* 0x000000ff0c00a986 */ /* 0x0009e8000c101d16 */
[----:B------:R4:W-:Y:S06]  /*13010*/  @!P1 STG.E.128 desc[UR22][R12.64+0x40], RZ ;  /* 0x000040ff0c009986 */ /* 0x0009ec000c101d16 */
[----:B------:R4:W-:Y:S02]  /*13020*/  @!P0 STG.E.128 desc[UR22][R12.64+0x80], RZ ;  /* 0x000080ff0c008986 */ /* 0x0009e4000c101d16 */
.L_x_110:
[----:B------:R-:W-:Y:S05]  /*13030*/  BSYNC B0 ;  /* 0x0000000000007941 */ /* 0x000fea0003800000 */
.L_x_109:
[----:B------:R-:W-:Y:S04]  /*13040*/  BSSY B0, `(.L_x_111) ;  /* 0x000000a000007945 */ /* 0x000fe80003800000 */
[----:B------:R-:W-:Y:S05]  /*13050*/  @P6 BRA `(.L_x_112) ;  /* 0x0000000000206947 */ /* 0x000fea0003800000 */
[----:B------:R-:W-:Y:S01]  /*13060*/  IMAD R4, R16, UR10, RZ ;  /* 0x0000000a10047c24 */ /* 0x000fe2000f8e02ff */
[----:B------:R-:W-:-:S04]  /*13070*/  ULDC.64 UR4, c[0x0][0x2b0] ;  /* 0x0000ac0000047ab9 */ /* 0x000fc80000000a00 */
[----:B------:R-:W-:-:S04]  /*13080*/  IADD3 R5, P0, R4, UR6, RZ ;  /* 0x0000000604057c10 */ /* 0x000fc8000ff1e0ff */
[----:B------:R-:W-:Y:S02]  /*13090*/  LEA.HI.X.SX32 R4, R4, UR26, 0x1, P0 ;  /* 0x0000001a04047c11 */ /* 0x000fe400080f0eff */
[----:B------:R-:W-:-:S04]  /*130a0*/  LEA R6, P0, R5, UR4, 0x2 ;  /* 0x0000000405067c11 */ /* 0x000fc8000f8010ff */
[----:B------:R-:W-:Y:S01]  /*130b0*/  LEA.HI.X R7, R5, UR5, R4, 0x2, P0 ;  /* 0x0000000505077c11 */ /* 0x000fe200080f1404 */
[----:B------:R-:W-:-:S05]  /*130c0*/  IMAD.MOV.U32 R4, RZ, RZ, 0x7f800000 ;  /* 0x7f800000ff047424 */ /* 0x000fca00078e00ff */
[----:B------:R1:W-:Y:S03]  /*130d0*/  STG.E desc[UR22][R6.64], R4 ;  /* 0x0000000406007986 */ /* 0x0003e6000c101916 */
.L_x_112:
[----:B------:R-:W-:Y:S05]  /*130e0*/  BSYNC B0 ;  /* 0x0000000000007941 */ /* 0x000fea0003800000 */
.L_x_111:
[----:B------:R-:W-:Y:S04]  /*130f0*/  BSSY B0, `(.L_x_113) ;  /* 0x000000a000007945 */ /* 0x000fe80003800000 */
[----:B------:R-:W-:Y:S05]  /*13100*/  @P5 BRA `(.L_x_114) ;  /* 0x0000000000205947 */ /* 0x000fea0003800000 */
[----:B------:R-:W-:Y:S01]  /*13110*/  IMAD R3, R3, UR10, RZ ;  /* 0x0000000a03037c24 */ /* 0x000fe2000f8e02ff */
[----:B------:R-:W-:-:S04]  /*13120*/  ULDC.64 UR4, c[0x0][0x2b0] ;  /* 0x0000ac0000047ab9 */ /* 0x000fc80000000a00 */
[----:B-1----:R-:W-:-:S04]  /*13130*/  IADD3 R4, P0, R3, UR6, RZ ;  /* 0x0000000603047c10 */ /* 0x002fc8000ff1e0ff */
[----:B------:R-:W-:Y:S02]  /*13140*/  LEA.HI.X.SX32 R3, R3, UR26, 0x1, P0 ;  /* 0x0000001a03037c11 */ /* 0x000fe400080f0eff */
[----:B------:R-:W-:-:S04]  /*13150*/  LEA R6, P0, R4, UR4, 0x2 ;  /* 0x0000000404067c11 */ /* 0x000fc8000f8010ff */
[----:B------:R-:W-:Y:S01]  /*13160*/  LEA.HI.X R7, R4, UR5, R3, 0x2, P0 ;  /* 0x0000000504077c11 */ /* 0x000fe200080f1403 */
[----:B------:R-:W-:-:S05]  /*13170*/  IMAD.MOV.U32 R3, RZ, RZ, 0x7f800000 ;  /* 0x7f800000ff037424 */ /* 0x000fca00078e00ff */
[----:B------:R1:W-:Y:S03]  /*13180*/  STG.E desc[UR22][R6.64], R3 ;  /* 0x0000000306007986 */ /* 0x0003e6000c101916 */
.L_x_114:
[----:B------:R-:W-:Y:S05]  /*13190*/  BSYNC B0 ;  /* 0x0000000000007941 */ /* 0x000fea0003800000 */
.L_x_113:
        /* <DEDUP_REMOVED lines=10> */
.L_x_116:
[----:B------:R-:W-:Y:S05]  /*13240*/  BSYNC B0 ;  /* 0x0000000000007941 */ /* 0x000fea0003800000 */
.L_x_115:
[----:B------:R-:W-:Y:S05]  /*13250*/  @P3 EXIT ;  /* 0x000000000000394d */ /* 0x000fea0003800000 */
[----:B------:R-:W-:Y:S01]  /*13260*/  IMAD R0, R0, UR10, RZ ;  /* 0x0000000a00007c24 */ /* 0x000fe2000f8e02ff */
[----:B------:R-:W-:-:S04]  /*13270*/  ULDC.64 UR4, c[0x0][0x2b0] ;  /* 0x0000ac0000047ab9 */ /* 0x000fc80000000a00 */
[----:B-1----:R-:W-:-:S04]  /*13280*/  IADD3 R2, P0, R0, UR6, RZ ;  /* 0x0000000600027c10 */ /* 0x002fc8000ff1e0ff */
[----:B------:R-:W-:Y:S02]  /*13290*/  LEA.HI.X.SX32 R0, R0, UR26, 0x1, P0 ;  /* 0x0000001a00007c11 */ /* 0x000fe400080f0eff */
[----:B------:R-:W-:-:S04]  /*132a0*/  LEA R4, P0, R2, UR4, 0x2 ;  /* 0x0000000402047c11 */ /* 0x000fc8000f8010ff */
[----:B------:R-:W-:Y:S01]  /*132b0*/  LEA.HI.X R5, R2, UR5, R0, 0x2, P0 ;  /* 0x0000000502057c11 */ /* 0x000fe200080f1400 */
[----:B------:R-:W-:-:S05]  /*132c0*/  IMAD.MOV.U32 R0, RZ, RZ, 0x7f800000 ;  /* 0x7f800000ff007424 */ /* 0x000fca00078e00ff */
[----:B------:R-:W-:Y:S01]  /*132d0*/  STG.E desc[UR22][R4.64], R0 ;  /* 0x0000000004007986 */ /* 0x000fe2000c101916 */
[----:B------:R-:W-:Y:S05]  /*132e0*/  EXIT ;  /* 0x000000000000794d */ /* 0x000fea0003800000 */
.L_x_117:
        /* <DEDUP_REMOVED lines=9> */
.L_x_1143:


//--------------------- .text._ZN5flash16flash_fwd_kernelI23Flash_fwd_kernel_traitsILi96ELi128ELi64ELi4ELb0ELb0EN7cutlass10bfloat16_tE19Flash_kernel_traitsILi96ELi128ELi64ELi4ES3_EELb0ELb1ELb0ELb1ELb0ELb0ELb0ELb0EEEvNS_16Flash_fwd_paramsE --------------------------
	.section	.text._ZN5flash16flash_fwd_kernelI23Flash_fwd_kernel_traitsILi96ELi128ELi64ELi4ELb0ELb0EN7cutlass10bfloat16_tE19Flash_kernel_traitsILi96ELi128ELi64ELi4ES3_EELb0ELb1ELb0ELb1ELb0ELb0ELb0ELb0EEEvNS_16Flash_fwd_paramsE,"ax",@progbits
	.align	128
        .global         _ZN5flash16flash_fwd_kernelI23Flash_fwd_kernel_traitsILi96ELi128ELi64ELi4ELb0ELb0EN7cutlass10bfloat16_tE19Flash_kernel_traitsILi96ELi128ELi64ELi4ES3_EELb0ELb1ELb0ELb1ELb0ELb0ELb0ELb0EEEvNS_16Flash_fwd_paramsE
        .type           _ZN5flash16flash_fwd_kernelI23Flash_fwd_kernel_traitsILi96ELi128ELi64ELi4ELb0ELb0EN7cutlass10bfloat16_tE19Flash_kernel_traitsILi96ELi128ELi64ELi4ES3_EELb0ELb1ELb0ELb1ELb0ELb0ELb0ELb0EEEvNS_16Flash_fwd_paramsE,@function
        .size           _ZN5flash16flash_fwd_kernelI23Flash_fwd_kernel_traitsILi96ELi128ELi64ELi4ELb0ELb0EN7cutlass10bfloat16_tE19Flash_kernel_traitsILi96ELi128ELi64ELi4ES3_EELb0ELb1ELb0ELb1ELb0ELb0ELb0ELb0EEEvNS_16Flash_fwd_paramsE,(.L_x_1144 - _ZN5flash16flash_fwd_kernelI23Flash_fwd_kernel_traitsILi96ELi128ELi64ELi4ELb0ELb0EN7cutlass10bfloat16_tE19Flash_kernel_traitsILi96ELi128ELi64ELi4ES3_EELb0ELb1ELb0ELb1ELb0ELb0ELb0ELb0EEEvNS_16Flash_fwd_paramsE)
        .other          _ZN5flash16flash_fwd_kernelI23Flash_fwd_kernel_traitsILi96ELi128ELi64ELi4ELb0ELb0EN7cutlass10bfloat16_tE19Flash_kernel_traitsILi96ELi128ELi64ELi4ES3_EELb0ELb1ELb0ELb1ELb0ELb0ELb0ELb0EEEvNS_16Flash_fwd_paramsE,@"STO_CUDA_ENTRY STV_DEFAULT"
_ZN5flash16flash_fwd_kernelI23Flash_fwd_kernel_traitsILi96ELi128ELi64ELi4ELb0ELb0EN7cutlass10bfloat16_tE19Flash_kernel_traitsILi96ELi128ELi64ELi4ES3_EELb0ELb1ELb0ELb1ELb0ELb0ELb0ELb0EEEvNS_16Flash_fwd_paramsE:
.text._ZN5flash16flash_fwd_kernelI23Flash_fwd_kernel_traitsILi96ELi128ELi64ELi4ELb0ELb0EN7cutlass10bfloat16_tE19Flash_kernel_traitsILi96ELi128ELi64ELi4ES3_EELb0ELb1ELb0ELb1ELb0ELb0ELb0ELb0EEEvNS_16Flash_fwd_paramsE:
        /* <DEDUP_REMOVED lines=54> */
.L_x_118:
[----:B------:R-:W-:-:S05]  /*0360*/  ULDC UR6, c[0x0][0x2c8] ;  /* 0x0000b20000067ab9 */ /* 0x000fca0000000800 */
.L_x_119:
        /* <DEDUP_REMOVED lines=40> */
[----:B------:R-:W-:Y:S01]  /*05f0*/  UISETP.NE.AND UP1, UPT, UR15, -0x1, UPT ;  /* 0xffffffff0f00788c */ /* 0x000fe2000bf25270 */
[----:B------:R-:W-:Y:S01]  /*0600*/  IMAD.U32 R17, RZ, RZ, UR16 ;  /* 0x00000010ff117e24 */ /* 0x000fe2000f8e00ff */
[----:B------:R-:W-:Y:S01]  /*0610*/  UIADD3 UR14, -UR27, UR17, URZ ;  /* 0x000000111b0e7290 */ /* 0x000fe2000fffe13f */
[CC--:B------:R-:W-:Y:S01]  /*0620*/  LEA.HI R7, R9.reuse, R132.reuse, RZ, 0x2 ;  /* 0x0000008409077211 */ /* 0x0c0fe200078f10ff */
[----:B------:R-:W-:Y:S01]  /*0630*/  UISETP.NE.AND UP0, UPT, UR11, -0x1, UPT ;  /* 0xffffffff0b00788c */ /* 0x000fe2000bf05270 */
[----:B------:R-:W-:Y:S02]  /*0640*/  LEA.HI R8, R9, R132, RZ, 0x3 ;  /* 0x0000008409087211 */ /* 0x000fe400078f18ff */
[----:B------:R-:W-:-:S03]  /*0650*/  SHF.R.S32.HI R10, RZ, 0x2, R7 ;  /* 0x00000002ff0a7819 */ /* 0x000fc60000011407 */
[----:B------:R-:W-:Y:S01]  /*0660*/  PLOP3.LUT P2, PT, PT, PT, UP0, 0x80, 0x0 ;  /* 0x000000000000781c */ /* 0x000fe20003f4f008 */
[----:B------:R-:W-:Y:S01]  /*0670*/  @UP1 ULDC.64 UR6, c[0x0][0x240] ;  /* 0x0000900000061ab9 */ /* 0x000fe20000000a00 */
[----:B------:R-:W-:Y:S01]  /*0680*/  VIADD R6, R10, 0x40 ;  /* 0x000000400a067836 */ /* 0x000fe20000000000 */
[----:B------:R-:W-:Y:S01]  /*0690*/  @UP1 UIMAD.WIDE.U32 UR18, UR15, UR6, URZ ;  /* 0x000000060f1212a5 */ /* 0x000fe2000f8e003f */
[----:B------:R-:W-:Y:S01]  /*06a0*/  SHF.R.S32.HI R11, RZ, 0x1f, R10 ;  /* 0x0000001fff0b7819 */ /* 0x000fe2000001140a */
[----:B------:R-:W-:Y:S02]  /*06b0*/  @!UP1 USHF.R.S32.HI UR8, URZ, 0x1f, UR24 ;  /* 0x0000001f3f089899 */ /* 0x000fe40008011418 */
[----:B------:R-:W-:Y:S01]  /*06c0*/  ISETP.GE.AND P5, PT, R6, UR14, PT ;  /* 0x0000000e06007c0c */ /* 0x000fe2000bfa6270 */
[----:B------:R-:W-:Y:S01]  /*06d0*/  @UP1 UIMAD UR4, UR15, UR7, UR19 ;  /* 0x000000070f0412a4 */ /* 0x000fe2000f8e0213 */
[----:B------:R-:W-:Y:S01]  /*06e0*/  SHF.R.S32.HI R6, RZ, 0x3, R8 ;  /* 0x00000003ff067819 */ /* 0x000fe20000011408 */
[----:B------:R-:W-:Y:S01]  /*06f0*/  @UP0 UIADD3 UR12, UR10, UR11, URZ ;  /* 0x0000000b0a0c0290 */ /* 0x000fe2000fffe03f */
[----:B-1----:R-:W-:Y:S01]  /*0700*/  IABS R2, R0 ;  /* 0x0000000000027213 */ /* 0x002fe20000000000 */
[----:B------:R-:W-:Y:S01]  /*0710*/  @!UP1 ULDC.64 UR6, c[0x0][0x228] ;  /* 0x00008a0000069ab9 */ /* 0x000fe20000000a00 */
[----:B------:R-:W-:Y:S01]  /*0720*/  IMAD.WIDE R16, R17, 0x80, R10 ;  /* 0x0000008011107825 */ /* 0x000fe200078e020a */
[----:B------:R-:W-:Y:S01]  /*0730*/  @!UP1 UIMAD UR8, UR8, UR6, URZ ;  /* 0x00000006080892a4 */ /* 0x000fe2000f8e023f */
[----:B------:R-:W1:Y:S01]  /*0740*/  I2F.RP R4, R2 ;  /* 0x0000000200047306 */ /* 0x000e620000209400 */
[----:B------:R-:W-:-:S02]  /*0750*/  @!UP1 UIMAD.WIDE.U32 UR30, UR24, UR6, URZ ;  /* 0x00000006181e92a5 */ /* 0x000fc4000f8e003f */
[----:B------:R-:W-:-:S03]  /*0760*/  @!UP1 UIMAD UR7, UR24, UR7, UR8 ;  /* 0x00000007180792a4 */ /* 0x000fc6000f8e0208 */
[----:B------:R-:W-:Y:S01]  /*0770*/  @UP0 ULDC.64 UR8, c[0x0][0x248] ;  /* 0x0000920000080ab9 */ /* 0x000fe20000000a00 */
[----:B------:R-:W-:Y:S02]  /*0780*/  @!UP1 UIADD3 UR4, UR31, UR7, URZ ;  /* 0x000000071f049290 */ /* 0x000fe4000fffe03f */
[----:B------:R-:W-:Y:S02]  /*0790*/  @UP0 UIMAD.WIDE.U32 UR28, UR12, UR8, URZ ;  /* 0x000000080c1c02a5 */ /* 0x000fe4000f8e003f */
[----:B------:R-:W-:Y:S01]  /*07a0*/  @UP0 UIMAD UR12, UR12, UR9, URZ ;  /* 0x000000090c0c02a4 */ /* 0x000fe2000f8e023f */
[----:B------:R-:W-:Y:S01]  /*07b0*/  @!UP1 UMOV UR18, UR30 ;  /* 0x0000001e00129c82 */ /* 0x000fe20008000000 */
[----:B-1----:R-:W1:Y:S02]  /*07c0*/  MUFU.RCP R12, R4 ;  /* 0x00000004000c7308 */ /* 0x002e640000001000 */
[----:B------:R-:W-:Y:S01]  /*07d0*/  @UP0 UIADD3 UR12, UR29, UR12, URZ ;  /* 0x0000000c1d0c0290 */ /* 0x000fe2000fffe03f */
[----:B-1----:R-:W-:-:S02]  /*07e0*/  VIADD R12, R12, 0xffffffe ;  /* 0x0ffffffe0c0c7836 */ /* 0x002fc40000000000 */
[----:B------:R-:W-:-:S03]  /*07f0*/  VIADD R4, R10, 0x60 ;  /* 0x000000600a047836 */ /* 0x000fc60000000000 */
[----:B------:R-:W1:Y:S02]  /*0800*/  F2I.FTZ.U32.TRUNC.NTZ R13, R12 ;  /* 0x0000000c000d7305 */ /* 0x000e64000021f000 */
[----:B------:R-:W-:Y:S01]  /*0810*/  ISETP.GE.AND P4, PT, R4, UR14, PT ;  /* 0x0000000e04007c0c */ /* 0x000fe2000bf86270 */
[----:B-1----:R-:W-:Y:S02]  /*0820*/  IMAD.MOV R5, RZ, RZ, -R13 ;  /* 0x000000ffff057224 */ /* 0x002fe400078e0a0d */
[----:B------:R-:W-:Y:S02]  /*0830*/  IMAD.MOV.U32 R12, RZ, RZ, RZ ;  /* 0x000000ffff0c7224 */ /* 0x000fe400078e00ff */
[----:B------:R-:W-:-:S04]  /*0840*/  IMAD R5, R5, R2, RZ ;  /* 0x0000000205057224 */ /* 0x000fc800078e02ff */
[----:B------:R-:W-:Y:S01]  /*0850*/  IMAD.HI.U32 R251, R13, R5, R12 ;  /* 0x000000050dfb7227 */ /* 0x000fe200078e000c */
[----:B--2---:R-:W-:Y:S02]  /*0860*/  IABS R12, R3 ;  /* 0x00000003000c7213 */ /* 0x004fe40000000000 */
[----:B------:R-:W-:Y:S01]  /*0870*/  LOP3.LUT R3, R7, 0xfffffffc, RZ, 0xc0, !PT ;  /* 0xfffffffc07037812 */ /* 0x000fe200078ec0ff */
[----:B------:R-:W-:Y:S02]  /*0880*/  IMAD.SHL.U32 R13, R6, 0x40, RZ ;  /* 0x00000040060d7824 */ /* 0x000fe400078e00ff */
[----:B------:R-:W-:-:S03]  /*0890*/  IMAD.HI.U32 R251, R251, R12, RZ ;  /* 0x0000000cfbfb7227 */ /* 0x000fc600078e00ff */
[----:B------:R-:W-:Y:S01]  /*08a0*/  LOP3.LUT R13, R13, 0xc0, RZ, 0xc0, !PT ;  /* 0x000000c00d0d7812 */ /* 0x000fe200078ec0ff */
[----:B------:R-:W-:Y:S02]  /*08b0*/  IMAD.IADD R42, R132, 0x1, -R3 ;  /* 0x00000001842a7824 */ /* 0x000fe400078e0a03 */
[----:B------:R-:W-:Y:S01]  /*08c0*/  IMAD.MOV R3, RZ, RZ, -R251 ;  /* 0x000000ffff037224 */ /* 0x000fe200078e0afb */
[----:B------:R-:W-:Y:S01]  /*08d0*/  SHF.R.U32.HI R4, RZ, 0x3, R13 ;  /* 0x00000003ff047819 */ /* 0x000fe2000001160d */
[----:B------:R-:W-:Y:S02]  /*08e0*/  IMAD.SHL.U32 R42, R42, 0x8, RZ ;  /* 0x000000082a2a7824 */ /* 0x000fe400078e00ff */
[----:B------:R-:W-:-:S03]  /*08f0*/  IMAD R3, R2, R3, R12 ;  /* 0x0000000302037224 */ /* 0x000fc600078e020c */
[----:B------:R-:W-:Y:S02]  /*0900*/  LOP3.LUT R5, R13, 0x18, R42, 0xf8, !PT ;  /* 0x000000180d057812 */ /* 0x000fe400078ef82a */
[----:B------:R-:W-:Y:S02]  /*0910*/  ISETP.GT.U32.AND P0, PT, R2, R3, PT ;  /* 0x000000030200720c */ /* 0x000fe40003f04070 */
[----:B------:R-:W-:Y:S02]  /*0920*/  LOP3.LUT R4, R5, R4, RZ, 0x3c, !PT ;  /* 0x0000000405047212 */ /* 0x000fe400078e3cff */
[----:B------:R-:W-:Y:S02]  /*0930*/  LEA.HI R5, R7, R10, RZ, 0x1 ;  /* 0x0000000a07057211 */ /* 0x000fe400078f08ff */
[----:B------:R-:W-:Y:S02]  /*0940*/  LEA.HI R7, R9, R132, RZ, 0x5 ;  /* 0x0000008409077211 */ /* 0x000fe400078f28ff */
[----:B------:R-:W-:-:S02]  /*0950*/  LOP3.LUT R5, R5, 0x7fffffe, RZ, 0xc0, !PT ;  /* 0x07fffffe05057812 */ /* 0x000fc400078ec0ff */
[----:B------:R-:W-:-:S03]  /*0960*/  SHF.R.S32.HI R133, RZ, 0x5, R7 ;  /* 0x00000005ff857819 */ /* 0x000fc60000011407 */
[----:B------:R-:W-:Y:S02]  /*0970*/  IMAD.IADD R12, R10, 0x1, -R5 ;  /* 0x000000010a0c7824 */ /* 0x000fe400078e0a05 */
[----:B------:R-:W-:Y:S01]  /*0980*/  @!P0 IMAD.IADD R3, R3, 0x1, -R2 ;  /* 0x0000000103038824 */ /* 0x000fe200078e0a02 */
        /* <DEDUP_REMOVED lines=13> */
.L_x_121:
[----:B------:R-:W-:Y:S01]  /*0a60*/  @UP0 UIADD3 UR11, UR10, UR11, URZ ;  /* 0x0000000b0a0b0290 */ /* 0x000fe2000fffe03f */
[----:B------:R-:W-:Y:S01]  /*0a70*/  IMAD R225, R133, 0x8, R12 ;  /* 0x0000000885e17824 */ /* 0x000fe200078e020c */
[----:B------:R-:W-:Y:S01]  /*0a80*/  @UP0 ULDC.64 UR6, c[0x0][0x250] ;  /* 0x0000940000060ab9 */ /* 0x000fe20000000a00 */
[----:B------:R-:W-:Y:S01]  /*0a90*/  USHF.R.S32.HI UR25, URZ, 0x1f, UR26 ;  /* 0x0000001f3f197899 */ /* 0x000fe2000801141a */
[----:B------:R-:W-:Y:S01]  /*0aa0*/  ISETP.GE.U32.AND P1, PT, R3, R2, PT ;  /* 0x000000020300720c */ /* 0x000fe20003f26070 */
[----:B------:R-:W-:Y:S01]  /*0ab0*/  @UP0 UIMAD.WIDE.U32 UR30, UR11, UR6, URZ ;  /* 0x000000060b1e02a5 */ /* 0x000fe2000f8e003f */
[----:B------:R-:W-:Y:S01]  /*0ac0*/  SHF.R.S32.HI R43, RZ, 0x1f, R42 ;  /* 0x0000001fff2b7819 */ /* 0x000fe2000001142a */
[----:B------:R-:W-:Y:S01]  /*0ad0*/  @UP0 UIMAD UR13, UR11, UR7, URZ ;  /* 0x000000070b0d02a4 */ /* 0x000fe2000f8e023f */
[----:B------:R-:W-:Y:S01]  /*0ae0*/  IMAD.U32 R225, R225, 0x20, R4 ;  /* 0x00000020e1e17824 */ /* 0x000fe200078e0004 */
[----:B------:R-:W-:Y:S02]  /*0af0*/  LOP3.LUT R2, R0, UR26, RZ, 0x3c, !PT ;  /* 0x0000001a00027c12 */ /* 0x000fe4000f8e3cff */
[----:B------:R-:W-:Y:S01]  /*0b00*/  @UP0 UIADD3 UR13, UR31, UR13, URZ ;  /* 0x0000000d1f0d0290 */ /* 0x000fe2000fffe03f */
[----:B------:R-:W-:Y:S11]  /*0b10*/  @P2 BRA `(.L_x_122) ;  /* 0x0000000000302947 */ /* 0x000ff60003800000 */
[----:B------:R-:W-:Y:S01]  /*0b20*/  USHF.R.S32.HI UR19, URZ, 0x1f, UR10 ;  /* 0x0000001f3f137899 */ /* 0x000fe2000801140a */
[----:B------:R-:W-:Y:S01]  /*0b30*/  ULDC.64 UR6, c[0x0][0x250] ;  /* 0x0000940000067ab9 */ /* 0x000fe20000000a00 */
[----:B------:R-:W-:Y:S02]  /*0b40*/  USHF.R.S32.HI UR13, URZ, 0x1f, UR24 ;  /* 0x0000001f3f0d7899 */ /* 0x000fe40008011418 */
[----:B------:R-:W-:Y:S02]  /*0b50*/  UIMAD UR19, UR19, UR6, URZ ;  /* 0x00000006131372a4 */ /* 0x000fe4000f8e023f */
[----:B------:R-:W-:Y:S02]  /*0b60*/  UIMAD.WIDE.U32 UR30, UR10, UR6, URZ ;  /* 0x000000060a1e72a5 */ /* 0x000fe4000f8e003f */
[----:B------:R-:W-:-:S03]  /*0b70*/  UIMAD UR19, UR10, UR7, UR19 ;  /* 0x000000070a1372a4 */ /* 0x000fc6000f8e0213 */
[----:B------:R-:W-:Y:S01]  /*0b80*/  ULDC.64 UR10, c[0x0][0x238] ;  /* 0x00008e00000a7ab9 */ /* 0x000fe20000000a00 */
[----:B------:R-:W-:Y:S02]  /*0b90*/  UIADD3 UR31, UR31, UR19, URZ ;  /* 0x000000131f1f7290 */ /* 0x000fe4000fffe03f */
[----:B------:R-:W-:Y:S02]  /*0ba0*/  UIMAD UR13, UR13, UR10, URZ ;  /* 0x0000000a0d0d72a4 */ /* 0x000fe4000f8e023f */
[----:B------:R-:W-:Y:S02]  /*0bb0*/  UIMAD.WIDE.U32 UR30, UR24, UR10, UR30 ;  /* 0x0000000a181e72a5 */ /* 0x000fe4000f8e001e */
[----:B------:R-:W-:-:S04]  /*0bc0*/  UIMAD UR11, UR24, UR11, UR13 ;  /* 0x0000000b180b72a4 */ /* 0x000fc8000f8e020d */
[----:B------:R-:W-:-:S12]  /*0bd0*/  UIADD3 UR13, UR31, UR11, URZ ;  /* 0x0000000b1f0d7290 */ /* 0x000fd8000fffe03f */
.L_x_122:
[----:B------:R-:W-:Y:S01]  /*0be0*/  IMAD R3, R11, UR8, RZ ;  /* 0x000000080b037c24 */ /* 0x000fe2000f8e02ff */
[----:B------:R-:W-:Y:S01]  /*0bf0*/  ISETP.GE.AND P2, PT, R2, RZ, PT ;  /* 0x000000ff0200720c */ /* 0x000fe20003f46270 */
[----:B------:R-:W-:Y:S01]  /*0c00*/  IMAD.WIDE.U32 R12, R10, UR8, R42 ;  /* 0x000000080a0c7c25 */ /* 0x000fe2000f8e002a */
[----:B------:R-:W-:Y:S01]  /*0c10*/  ISETP.NE.AND P3, PT, R0, RZ, PT ;  /* 0x000000ff0000720c */ /* 0x000fe20003f65270 */
[----:B------:R-:W-:Y:S01]  /*0c20*/  ULDC.64 UR10, c[0x0][0x258] ;  /* 0x00009600000a7ab9 */ /* 0x000fe20000000a00 */
[----:B------:R-:W-:Y:S01]  /*0c30*/  UIADD3 UR19, UR20, -0x1, URZ ;  /* 0xffffffff14137890 */ /* 0x000fe2000fffe03f */
[----:B------:R-:W-:Y:S01]  /*0c40*/  @!P0 VIADD R251, R251, 0x1 ;  /* 0x00000001fbfb8836 */ /* 0x000fe20000000000 */
[----:B------:R-:W-:Y:S01]  /*0c50*/  IADD3 R230, P0, R12, UR28, RZ ;  /* 0x0000001c0ce67c10 */ /* 0x000fe2000ff1e0ff */
[C---:B------:R-:W-:Y:S01]  /*0c60*/  IMAD R2, R10.reuse, UR9, R3 ;  /* 0x000000090a027c24 */ /* 0x040fe2000f8e0203 */
[----:B------:R-:W-:Y:S01]  /*0c70*/  BSSY B0, `(.L_x_123) ;  /* 0x000004a000007945 */ /* 0x000fe20003800000 */
[----:B------:R-:W-:Y:S01]  /*0c80*/  IMAD.WIDE.U32 R4, R10, UR6, R42 ;  /* 0x000000060a047c25 */ /* 0x000fe2000f8e002a */
[----:B------:R-:W-:-:S02]  /*0c90*/  IADD3 R40, R42, 0x40, RZ ;  /* 0x000000402a287810 */ /* 0x000fc40007ffe0ff */
[----:B------:R-:W-:Y:S01]  /*0ca0*/  IADD3.X R231, R13, UR12, R2, P0, !PT ;  /* 0x0000000c0de77c10 */ /* 0x000fe200087fe402 */
[----:B------:R-:W-:Y:S01]  /*0cb0*/  IMAD R3, R11, UR6, RZ ;  /* 0x000000060b037c24 */ /* 0x000fe2000f8e02ff */
[----:B------:R-:W1:Y:S01]  /*0cc0*/  S2UR UR12, SR_CgaCtaId ;  /* 0x00000000000c79c3 */ /* 0x000e620000008800 */
[----:B------:R-:W-:Y:S01]  /*0cd0*/  @P1 VIADD R251, R251, 0x1 ;  /* 0x00000001fbfb1836 */ /* 0x000fe20000000000 */
[----:B------:R-:W-:Y:S01]  /*0ce0*/  IADD3 R242, P1, R4, UR30, RZ ;  /* 0x0000001e04f27c10 */ /* 0x000fe2000ff3e0ff */
[----:B------:R-:W-:Y:S01]  /*0cf0*/  IMAD R2, R10, UR7, R3 ;  /* 0x000000070a027c24 */ /* 0x000fe2000f8e0203 */
[C---:B------:R-:W-:Y:S01]  /*0d00*/  IADD3 R4, P0, R42.reuse, UR18, RZ ;  /* 0x000000122a047c10 */ /* 0x040fe2000ff1e0ff */
[----:B------:R-:W-:Y:S01]  /*0d10*/  IMAD.U32 R12, RZ, RZ, UR10 ;  /* 0x0000000aff0c7e24 */ /* 0x000fe2000f8e00ff */
[----:B------:R-:W-:Y:S01]  /*0d20*/  @!P2 IADD3 R251, -R251, RZ, RZ ;  /* 0x000000fffbfba210 */ /* 0x000fe20007ffe1ff */
[----:B------:R-:W-:Y:S01]  /*0d30*/  UIMAD UR18, UR19, -0x40, UR21 ;  /* 0xffffffc0131278a4 */ /* 0x000fe2000f8e0215 */
[----:B------:R-:W-:Y:S01]  /*0d40*/  @!P3 LOP3.LUT R251, RZ, R0, RZ, 0x33, !PT ;  /* 0x00000000fffbb212 */ /* 0x000fe200078e33ff */
[----:B------:R-:W-:Y:S01]  /*0d50*/  VIADD R41, R42, 0x20 ;  /* 0x000000202a297836 */ /* 0x000fe20000000000 */
[----:B------:R-:W-:Y:S01]  /*0d60*/  IADD3.X R243, R5, UR13, R2, P1, !PT ;  /* 0x0000000d05f37c10 */ /* 0x000fe20008ffe402 */
[----:B------:R-:W-:Y:S01]  /*0d70*/  UIMAD UR13, UR25, UR10, URZ ;  /* 0x0000000a190d72a4 */ /* 0x000fe2000f8e023f */
[----:B------:R-:W-:Y:S01]  /*0d80*/  IADD3.X R5, R43, UR4, RZ, P0, !PT ;  /* 0x000000042b057c10 */ /* 0x000fe200087fe4ff */
[----:B------:R-:W-:Y:S01]  /*0d90*/  UMOV UR4, 0x400 ;  /* 0x0000040000047882 */ /* 0x000fe20000000000 */
[----:B------:R-:W-:Y:S01]  /*0da0*/  SHF.R.S32.HI R2, RZ, 0x1f, R251 ;  /* 0x0000001fff027819 */ /* 0x000fe200000114fb */
[----:B------:R-:W-:Y:S01]  /*0db0*/  UIMAD UR13, UR26, UR11, UR13 ;  /* 0x0000000b1a0d72a4 */ /* 0x000fe2000f8e020d */
[----:B------:R-:W-:Y:S01]  /*0dc0*/  ISETP.GE.AND P0, PT, R10, UR14, PT ;  /* 0x0000000e0a007c0c */ /* 0x000fe2000bf06270 */
[----:B------:R-:W-:Y:S01]  /*0dd0*/  IMAD.WIDE.U32 R12, R12, UR26, R4 ;  /* 0x0000001a0c0c7c25 */ /* 0x000fe2000f8e0004 */
[----:B------:R-:W-:Y:S01]  /*0de0*/  ULDC.64 UR10, c[0x0][0x260] ;  /* 0x00009800000a7ab9 */ /* 0x000fe20000000a00 */
[----:B------:R-:W-:-:S02]  /*0df0*/  IADD3 R0, R10, 0x20, RZ ;  /* 0x000000200a007810 */ /* 0x000fc40007ffe0ff */
[----:B------:R-:W-:Y:S01]  /*0e00*/  IMAD R4, R2, UR10, RZ ;  /* 0x0000000a02047c24 */ /* 0x000fe2000f8e02ff */
[----:B------:R-:W-:Y:S01]  /*0e10*/  IADD3 R15, R13, UR13, RZ ;  /* 0x0000000d0d0f7c10 */ /* 0x000fe2000fffe0ff */
[C---:B------:R-:W-:Y:S01]  /*0e20*/  IMAD.WIDE.U32 R230, R251.reuse, UR10, R230 ;  /* 0x0000000afbe67c25 */ /* 0x040fe2000f8e00e6 */
[----:B-1----:R-:W-:Y:S01]  /*0e30*/  ULEA UR4, UR12, UR4, 0x18 ;  /* 0x000000040c047291 */ /* 0x002fe2000f8ec03f */
[----:B------:R-:W-:Y:S02]  /*0e40*/  ISETP.GE.AND P1, PT, R0, UR14, PT ;  /* 0x0000000e00007c0c */ /* 0x000fe4000bf26270 */
[----:B------:R-:W-:Y:S01]  /*0e50*/  IMAD R233, R251, UR11, R4 ;  /* 0x0000000bfbe97c24 */ /* 0x000fe2000f8e0204 */
[----:B------:R-:W-:Y:S02]  /*0e60*/  ULDC.64 UR10, c[0x0][0x268] ;  /* 0x00009a00000a7ab9 */ /* 0x000fe40000000a00 */
[----:B------:R-:W-:Y:S01]  /*0e70*/  IMAD R2, R2, UR10, RZ ;  /* 0x0000000a02027c24 */ /* 0x000fe2000f8e02ff */
[----:B------:R-:W-:Y:S01]  /*0e80*/  LEA R225, R225, UR4, 0x1 ;  /* 0x00000004e1e17c11 */ /* 0x000fe2000f8e08ff */
[----:B------:R-:W-:-:S04]  /*0e90*/  IMAD.WIDE.U32 R242, R251, UR10, R242 ;  /* 0x0000000afbf27c25 */ /* 0x000fc8000f8e00f2 */
[----:B------:R-:W-:Y:S01]  /*0ea0*/  IMAD R251, R251, UR11, R2 ;  /* 0x0000000bfbfb7c24 */ /* 0x000fe2000f8e0202 */
[----:B------:R-:W-:Y:S06]  /*0eb0*/  @P0 BRA `(.L_x_124) ;  /* 0x0000000000940947 */ /* 0x000fec0003800000 */
        /* <DEDUP_REMOVED lines=37> */
.L_x_124:
[----:B------:R-:W-:Y:S05]  /*1110*/  BSYNC B0 ;  /* 0x0000000000007941 */ /* 0x000fea0003800000 */
.L_x_123:
        /* <DEDUP_REMOVED lines=40> */
.L_x_126:
[----:B------:R-:W-:Y:S05]  /*13a0*/  BSYNC B0 ;  /* 0x0000000000007941 */ /* 0x000fea0003800000 */
.L_x_125:
        /* <DEDUP_REMOVED lines=13> */
[----:B--23--:R-:W2:Y:S01]  /*1480*/  @!P3 LDC.64 R4, c[0x0][0x210] ;  /* 0x00008400ff04bb82 */ /* 0x00cea20000000a00 */
[----:B------:R-:W-:Y:S01]  /*1490*/  IMAD R18, R19, UR11, R18 ;  /* 0x0000000b13127c24 */ /* 0x000fe2000f8e0212 */
[----:B------:R3:W-:Y:S03]  /*14a0*/  @P3 STS.128 [R225+0x1000], RZ ;  /* 0x001000ffe1003388 */ /* 0x0007e60000000c00 */
[----:B------:R-:W-:-:S03]  /*14b0*/  IMAD.IADD R18, R21, 0x1, R18 ;  /* 0x0000000115127824 */ /* 0x000fc600078e0212 */
[----:B-1--4-:R-:W1:Y:S01]  /*14c0*/  @!P2 LDC.64 R2, c[0x0][0x210] ;  /* 0x00008400ff02ab82 */ /* 0x012e620000000a00 */
        /* <DEDUP_REMOVED lines=22> */
.L_x_128:
[----:B------:R-:W-:Y:S05]  /*1630*/  BSYNC B0 ;  /* 0x0000000000007941 */ /* 0x000fea0003800000 */
.L_x_127:
[----:B------:R-:W-:Y:S01]  /*1640*/  USHF.L.U64.HI UR28, UR8, 0x6, UR9 ;  /* 0x00000006081c7899 */ /* 0x000fe20008010209 */
[----:B------:R-:W-:Y:S01]  /*1650*/  BSSY B0, `(.L_x_129) ;  /* 0x0000029000007945 */ /* 0x000fe20003800000 */
[----:B------:R-:W-:-:S03]  /*1660*/  USHF.L.U32 UR29, UR8, 0x6, URZ ;  /* 0x00000006081d7899 */ /* 0x000fc6000800063f */
        /* <DEDUP_REMOVED lines=39> */
.L_x_130:
[----:B------:R-:W-:Y:S05]  /*18e0*/  BSYNC B0 ;  /* 0x0000000000007941 */ /* 0x000fea0003800000 */
.L_x_129:
[----:B------:R-:W-:Y:S01]  /*18f0*/  ISETP.GE.AND P0, PT, R10, UR18, PT ;  /* 0x000000120a007c0c */ /* 0x000fe2000bf06270 */
[----:B------:R-:W-:Y:S01]  /*1900*/  USHF.R.S32.HI UR32, URZ, 0x1f, UR19 ;  /* 0x0000001f3f207899 */ /* 0x000fe20008011413 */
[----:B------:R-:W-:Y:S01]  /*1910*/  MOV R232, R230 ;  /* 0x000000e600e87202 */ /* 0x000fe20000000f00 */
[----:B------:R-:W-:Y:S01]  /*1920*/  UIMAD UR10, UR28, UR19, URZ ;  /* 0x000000131c0a72a4 */ /* 0x000fe2000f8e023f */
[----:B------:R-:W-:Y:S01]  /*1930*/  IMAD.IADD R233, R231, 0x1, R233 ;  /* 0x00000001e7e97824 */ /* 0x000fe200078e02e9 */
[----:B------:R-:W-:Y:S01]  /*1940*/  BSSY B0, `(.L_x_131) ;  /* 0x0000026000007945 */ /* 0x000fe20003800000 */
[----:B------:R-:W-:Y:S01]  /*1950*/  IMAD.U32 R129, RZ, RZ, UR29 ;  /* 0x0000001dff817e24 */ /* 0x000fe2000f8e00ff */
[----:B------:R-:W-:Y:S01]  /*1960*/  UIMAD UR10, UR32, UR29, UR10 ;  /* 0x0000001d200a72a4 */ /* 0x000fe2000f8e020a */
[----:B------:R-:W-:Y:S02]  /*1970*/  ISETP.GE.AND P5, PT, R0, UR18, PT ;  /* 0x0000001200007c0c */ /* 0x000fe4000bfa6270 */
[----:B------:R-:W-:-:S05]  /*1980*/  IMAD.WIDE.U32 R14, R129, UR19, R232 ;  /* 0x00000013810e7c25 */ /* 0x000fca000f8e00e8 */
[----:B------:R-:W-:Y:S01]  /*1990*/  IADD3 R12, R15, UR10, RZ ;  /* 0x0000000a0f0c7c10 */ /* 0x000fe2000fffe0ff */
[----:B------:R-:W-:Y:S06]  /*19a0*/  @P0 BRA `(.L_x_132) ;  /* 0x00000000007c0947 */ /* 0x000fec0003800000 */
[----:B------:R-:W-:Y:S02]  /*19b0*/  ULDC UR10, c[0x0][0x2d0] ;  /* 0x0000b400000a7ab9 */ /* 0x000fe40000000800 */
[----:B------:R-:W-:Y:S02]  /*19c0*/  ISETP.GE.AND P3, PT, R42, UR10, PT ;  /* 0x0000000a2a007c0c */ /* 0x000fe4000bf66270 */
[----:B------:R-:W-:Y:S02]  /*19d0*/  ISETP.GE.AND P2, PT, R41, UR10, PT ;  /* 0x0000000a29007c0c */ /* 0x000fe4000bf46270 */
[----:B------:R-:W-:-:S09]  /*19e0*/  ISETP.GE.AND P0, PT, R40, UR10, PT ;  /* 0x0000000a28007c0c */ /* 0x000fd2000bf06270 */
[----:B--23--:R-:W2:Y:S01]  /*19f0*/  @!P3 LDC.64 R4, c[0x0][0x218] ;  /* 0x00008600ff04bb82 */ /* 0x00cea20000000a00 */
[----:B------:R3:W-:Y:S04]  /*1a00*/  @P3 STS [R225+0x6000], RZ ;  /* 0x006000ffe1003388 */ /* 0x0007e80000000800 */
[----:B------:R3:W-:Y:S03]  /*1a10*/  @P3 STS [R225+0x6004], RZ ;  /* 0x006004ffe1003388 */ /* 0x0007e60000000800 */
[----:B-1--4-:R-:W1:Y:S01]  /*1a20*/  @!P2 LDC.64 R2, c[0x0][0x218] ;  /* 0x00008600ff02ab82 */ /* 0x012e620000000a00 */
[----:B------:R3:W-:Y:S01]  /*1a30*/  @P3 STS.64 [R225+0x6008], RZ ;  /* 0x006008ffe1003388 */ /* 0x0007e20000000a00 */
        /* <DEDUP_REMOVED lines=22> */
.L_x_132:
[----:B------:R-:W-:Y:S05]  /*1ba0*/  BSYNC B0 ;  /* 0x0000000000007941 */ /* 0x000fea0003800000 */
.L_x_131:
[----:B------:R-:W-:Y:S01]  /*1bb0*/  USHF.L.U64.HI UR30, UR8, 0x5, UR9 ;  /* 0x00000005081e7899 */ /* 0x000fe20008010209 */
[----:B------:R-:W-:Y:S01]  /*1bc0*/  BSSY B0, `(.L_x_133) ;  /* 0x0000022000007945 */ /* 0x000fe20003800000 */
[----:B------:R-:W-:-:S03]  /*1bd0*/  USHF.L.U32 UR31, UR8, 0x5, URZ ;  /* 0x00000005081f7899 */ /* 0x000fc6000800063f */
[----:B------:R-:W-:Y:S09]  /*1be0*/  @P5 BRA `(.L_x_134) ;  /* 0x00000000007c5947 */ /* 0x000ff20003800000 */
[----:B------:R-:W-:Y:S01]  /*1bf0*/  ULDC UR10, c[0x0][0x2d0] ;  /* 0x0000b400000a7ab9 */ /* 0x000fe20000000800 */
[----:B------:R-:W-:Y:S02]  /*1c00*/  IADD3 R13, P0, R14, UR31, RZ ;  /* 0x0000001f0e0d7c10 */ /* 0x000fe4000ff1e0ff */
[----:B------:R-:W-:Y:S02]  /*1c10*/  ISETP.GE.AND P3, PT, R42, UR10, PT ;  /* 0x0000000a2a007c0c */ /* 0x000fe4000bf66270 */
[----:B------:R-:W-:Y:S02]  /*1c20*/  ISETP.GE.AND P2, PT, R41, UR10, PT ;  /* 0x0000000a29007c0c */ /* 0x000fe4000bf46270 */
[----:B------:R-:W-:Y:S02]  /*1c30*/  IADD3.X R12, R12, UR30, RZ, P0, !PT ;  /* 0x0000001e0c0c7c10 */ /* 0x000fe400087fe4ff */
[----:B------:R-:W-:-:S07]  /*1c40*/  ISETP.GE.AND P0, PT, R40, UR10, PT ;  /* 0x0000000a28007c0c */ /* 0x000fce000bf06270 */
[----:B--23--:R-:W2:Y:S01]  /*1c50*/  @!P3 LDC.64 R4, c[0x0][0x218] ;  /* 0x00008600ff04bb82 */ /* 0x00cea20000000a00 */
[----:B------:R3:W-:Y:S07]  /*1c60*/  @P3 STS.128 [R225+0x6800], RZ ;  /* 0x006800ffe1003388 */ /* 0x0007ee0000000c00 */
        /* <DEDUP_REMOVED lines=23> */
.L_x_134:
[----:B------:R-:W-:Y:S05]  /*1de0*/  BSYNC B0 ;  /* 0x0000000000007941 */ /* 0x000fea0003800000 */
.L_x_133:
[----:B------:R-:W-:Y:S01]  /*1df0*/  ULDC.64 UR12, c[0x0][0x3c8] ;  /* 0x0000f200000c7ab9 */ /* 0x000fe20000000a00 */
[----:B------:R-:W0:Y:S01]  /*1e00*/  LDGDEPBAR ;  /* 0x00000000000079af */ /* 0x000e220000000000 */
[----:B------:R-:W-:-:S04]  /*1e10*/  UISETP.NE.U32.AND UP1, UPT, UR12, URZ, UPT ;  /* 0x0000003f0c00728c */ /* 0x000fc8000bf25070 */
[----:B------:R-:W-:-:S06]  /*1e20*/  UISETP.NE.AND.EX UP1, UPT, UR13, URZ, UPT, UP1 ;  /* 0x0000003f0d00728c */ /* 0x000fcc000bf25310 */
[----:B------:R-:W-:-:S05]  /*1e30*/  PLOP3.LUT P0, PT, PT, PT, UP1, 0x80, 0x0 ;  /* 0x000000000000781c */ /* 0x000fca0003f0f018 */
[----:B------:R-:W-:Y:S01]  /*1e40*/  @UP1 USHF.R.S32.HI UR33, URZ, 0x1f, UR24 ;  /* 0x0000001f3f211899 */ /* 0x000fe20008011418 */
[----:B------:R-:W-:Y:S01]  /*1e50*/  @UP1 ULDC.64 UR10, c[0x0][0x3d0] ;  /* 0x0000f400000a1ab9 */ /* 0x000fe20000000a00 */
[----:B------:R-:W-:Y:S02]  /*1e60*/  @UP1 UMOV UR34, UR26 ;  /* 0x0000001a00221c82 */ /* 0x000fe40008000000 */
[----:B------:R-:W-:Y:S01]  /*1e70*/  @UP1 UIMAD UR33, UR33, UR10, URZ ;  /* 0x0000000a212112a4 */ /* 0x000fe2000f8e023f */
[----:B------:R-:W-:Y:S02]  /*1e80*/  @UP1 UMOV UR35, UR25 ;  /* 0x0000001900231c82 */ /* 0x000fe40008000000 */
[----:B------:R-:W-:Y:S01]  /*1e90*/  @UP1 UIMAD.WIDE.U32 UR34, UR24, UR10, UR34 ;  /* 0x0000000a182212a5 */ /* 0x000fe2000f8e0022 */
[----:B------:R-:W-:Y:S01]  /*1ea0*/  LEA.HI R9, R9, R132, RZ, 0x4 ;  /* 0x0000008409097211 */ /* 0x000fe200078f20ff */
[----:B------:R-:W-:Y:S01]  /*1eb0*/  @UP1 UIMAD UR11, UR24, UR11, UR33 ;  /* 0x0000000b180b12a4 */ /* 0x000fe2000f8e0221 */
[----:B------:R-:W-:Y:S01]  /*1ec0*/  LOP3.LUT R11, R7, 0xffffffe0, RZ, 0xc0, !PT ;  /* 0xffffffe0070b7812 */ /* 0x000fe200078ec0ff */
[----:B------:R-:W-:Y:S01]  /*1ed0*/  @UP1 ULEA UR12, UP0, UR34, UR12, 0x2 ;  /* 0x0000000c220c1291 */ /* 0x000fe2000f80103f */
[----:B------:R-:W-:Y:S01]  /*1ee0*/  ISETP.GE.AND P5, PT, R0, UR18, PT ;  /* 0x0000001200007c0c */ /* 0x000fe2000bfa6270 */
[----:B------:R-:W-:Y:S01]  /*1ef0*/  @UP1 UIADD3 UR11, UR35, UR11, URZ ;  /* 0x0000000b230b1290 */ /* 0x000fe2000fffe03f */
[----:B------:R-:W-:Y:S01]  /*1f00*/  ISETP.GE.AND P1, PT, R10, UR18, PT ;  /* 0x000000120a007c0c */ /* 0x000fe2000bf26270 */
[----:B------:R-:W-:-:S04]  /*1f10*/  DEPBAR.LE SB0, 0x0 ;  /* 0x000080000000791a */ /* 0x000fc80000000000 */
[----:B------:R-:W-:Y:S01]  /*1f20*/  @UP1 ULEA.HI.X UR13, UR34, UR13, UR11, 0x2, UP0 ;  /* 0x0000000d220d1291 */ /* 0x000fe200080f140b */
[----:B-1234-:R-:W-:Y:S01]  /*1f30*/  IMAD.U32 R2, RZ, RZ, UR12 ;  /* 0x0000000cff027e24 */ /* 0x01efe2000f8e00ff */
[----:B------:R-:W-:-:S04]  /*1f40*/  @UP1 ULDC UR10, c[0x0][0x2e8] ;  /* 0x0000ba00000a1ab9 */ /* 0x000fc80000000800 */
[----:B------:R-:W-:-:S06]  /*1f50*/  IMAD.U32 R3, RZ, RZ, UR13 ;  /* 0x0000000dff037e24 */ /* 0x000fcc000f8e00ff */
[----:B------:R1:W2:Y:S01]  /*1f60*/  @P0 LDG.E R3, desc[UR22][R2.64] ;  /* 0x0000001602030981 */ /* 0x0002a2000c1e1900 */
[----:B------:R-:W-:Y:S01]  /*1f70*/  SHF.R.S32.HI R128, RZ, 0x4, R9 ;  /* 0x00000004ff807819 */ /* 0x000fe20000011409 */
[----:B------:R-:W-:Y:S01]  /*1f80*/  IMAD.IADD R10, R132, 0x1, -R11 ;  /* 0x00000001840a7824 */ /* 0x000fe200078e0a0b */
[C---:B------:R-:W-:Y:S01]  /*1f90*/  LOP3.LUT R5, R9.reuse, 0xfffffff0, RZ, 0xc0, !PT ;  /* 0xfffffff009057812 */ /* 0x040fe200078ec0ff */
[----:B------:R-:W-:Y:S01]  /*1fa0*/  BAR.SYNC.DEFER_BLOCKING 0x0 ;  /* 0x0000000000007b1d */ /* 0x000fe20000010000 */
[----:B------:R-:W-:Y:S01]  /*1fb0*/  LEA.HI R7, R9, R128, RZ, 0x1 ;  /* 0x0000008009077211 */ /* 0x000fe200078f08ff */
[----:B------:R-:W-:Y:S01]  /*1fc0*/  USHF.L.U64.HI UR12, UR6, 0x6, UR7 ;  /* 0x00000006060c7899 */ /* 0x000fe20008010207 */
[----:B------:R-:W-:Y:S01]  /*1fd0*/  LOP3.LUT R9, R8, 0xfffffff8, RZ, 0xc0, !PT ;  /* 0xfffffff808097812 */ /* 0x000fe200078ec0ff */
[C---:B------:R-:W-:Y:S01]  /*1fe0*/  IMAD.IADD R8, R132.reuse, 0x1, -R5 ;  /* 0x0000000184087824 */ /* 0x040fe200078e0a05 */
[----:B------:R-:W-:Y:S01]  /*1ff0*/  SHF.R.S32.HI R5, RZ, 0x1f, R10 ;  /* 0x0000001fff057819 */ /* 0x000fe2000001140a */
[----:B------:R-:W-:Y:S01]  /*2000*/  USHF.L.U32 UR13, UR6, 0x6, URZ ;  /* 0x00000006060d7899 */ /* 0x000fe2000800063f */
[----:B------:R-:W-:Y:S01]  /*2010*/  LOP3.LUT R7, R7, 0xfffffffe, RZ, 0xc0, !PT ;  /* 0xfffffffe07077812 */ /* 0x000fe200078ec0ff */
[----:B------:R-:W-:Y:S01]  /*2020*/  IMAD.IADD R4, R132, 0x1, -R9 ;  /* 0x0000000184047824 */ /* 0x000fe200078e0a09 */
[----:B------:R-:W-:Y:S01]  /*2030*/  LEA.HI R9, R8, R8, RZ, 0x1 ;  /* 0x0000000808097211 */ /* 0x000fe200078f08ff */
[----:B------:R-:W-:Y:S01]  /*2040*/  UIMAD UR11, UR12, UR19, URZ ;  /* 0x000000130c0b72a4 */ /* 0x000fe2000f8e023f */
[----:B------:R-:W-:Y:S01]  /*2050*/  LEA.HI R10, R5, R10, RZ, 0x2 ;  /* 0x0000000a050a7211 */ /* 0x000fe200078f10ff */
[----:B------:R-:W-:Y:S01]  /*2060*/  IMAD.IADD R128, R128, 0x1, -R7 ;  /* 0x0000000180807824 */ /* 0x000fe200078e0a07 */
[----:B------:R-:W-:Y:S01]  /*2070*/  LEA.HI R0, R4, R4, RZ, 0x1 ;  /* 0x0000000404007211 */ /* 0x000fe200078f08ff */
[----:B------:R-:W-:Y:S01]  /*2080*/  IMAD.U32 R11, RZ, RZ, UR19 ;  /* 0x00000013ff0b7e24 */ /* 0x000fe2000f8e00ff */
[----:B------:R-:W-:Y:S01]  /*2090*/  LOP3.LUT R131, R9, 0x7fffffe, RZ, 0xc0, !PT ;  /* 0x07fffffe09837812 */ /* 0x000fe200078ec0ff */
[----:B------:R-:W-:Y:S01]  /*20a0*/  IMAD.IADD R251, R243, 0x1, R251 ;  /* 0x00000001f3fb7824 */ /* 0x000fe200078e02fb */
[----:B------:R-:W-:Y:S01]  /*20b0*/  LOP3.LUT R223, R0, 0x7fffffe, RZ, 0xc0, !PT ;  /* 0x07fffffe00df7812 */ /* 0x000fe200078ec0ff */
[----:B------:R-:W-:Y:S01]  /*20c0*/  IMAD.MOV.U32 R250, RZ, RZ, R242 ;  /* 0x000000fffffa7224 */ /* 0x000fe200078e00f2 */
[----:B------:R-:W-:Y:S01]  /*20d0*/  SHF.R.S32.HI R0, RZ, 0x1, R0 ;  /* 0x00000001ff007819 */ /* 0x000fe20000011400 */
[----:B------:R-:W-:Y:S01]  /*20e0*/  IMAD.IADD R131, R8, 0x1, -R131 ;  /* 0x0000000108837824 */ /* 0x000fe200078e0a83 */
[----:B-1----:R-:W-:Y:S01]  /*20f0*/  SHF.R.S32.HI R2, RZ, 0x1, R9 ;  /* 0x00000001ff027819 */ /* 0x002fe20000011409 */
[----:B------:R-:W-:Y:S01]  /*2100*/  IMAD.IADD R223, R4, 0x1, -R223 ;  /* 0x0000000104df7824 */ /* 0x000fe200078e0adf */
[----:B------:R-:W-:Y:S01]  /*2110*/  SHF.R.S32.HI R9, RZ, 0x1f, R9 ;  /* 0x0000001fff097819 */ /* 0x000fe20000011409 */
[----:B------:R-:W2:Y:S01]  /*2120*/  @P0 MUFU.RCP R4, UR10 ;  /* 0x0000000a00040d08 */ /* 0x000ea20008001000 */
[----:B------:R-:W-:Y:S01]  /*2130*/  SHF.R.S32.HI R5, RZ, 0x1f, R8 ;  /* 0x0000001fff057819 */ /* 0x000fe20000011408 */
[----:B------:R-:W-:Y:S01]  /*2140*/  IMAD.SHL.U32 R7, R0, 0x40, RZ ;  /* 0x0000004000077824 */ /* 0x000fe200078e00ff */
[----:B------:R-:W-:Y:S01]  /*2150*/  LEA.HI R9, R9, R2, RZ, 0x2 ;  /* 0x0000000209097211 */ /* 0x000fe200078f10ff */
[----:B------:R-:W-:Y:S01]  /*2160*/  IMAD R223, R128, 0x8, R223 ;  /* 0x0000000880df7824 */ /* 0x000fe200078e02df */
[----:B------:R-:W-:Y:S01]  /*2170*/  LEA.HI R130, R5, R8, RZ, 0x3 ;  /* 0x0000000805827211 */ /* 0x000fe200078f18ff */
[----:B------:R-:W-:Y:S01]  /*2180*/  IMAD.SHL.U32 R8, R6, 0x8, RZ ;  /* 0x0000000806087824 */ /* 0x000fe200078e00ff */
[----:B------:R-:W-:Y:S01]  /*2190*/  LOP3.LUT R9, R9, 0xfffffffc, RZ, 0xc0, !PT ;  /* 0xfffffffc09097812 */ /* 0x000fe200078ec0ff */
[----:B------:R-:W-:Y:S01]  /*21a0*/  IMAD.SHL.U32 R128, R128, 0x8, RZ ;  /* 0x0000000880807824 */ /* 0x000fe200078e00ff */
[----:B------:R-:W-:Y:S01]  /*21b0*/  LEA R5, R133, UR27, 0x4 ;  /* 0x0000001b85057c11 */ /* 0x000fe2000f8e20ff */
[----:B------:R-:W-:Y:S01]  /*21c0*/  IMAD.SHL.U32 R130, R130, 0x20, RZ ;  /* 0x0000002082827824 */ /* 0x000fe200078e00ff */
[----:B------:R-:W-:Y:S01]  /*21d0*/  SHF.R.S32.HI R10, RZ, 0x2, R10 ;  /* 0x00000002ff0a7819 */ /* 0x000fe2000001140a */
[----:B------:R-:W-:Y:S01]  /*21e0*/  IMAD.IADD R2, R2, 0x1, -R9 ;  /* 0x0000000102027824 */ /* 0x000fe200078e0a09 */
[----:B------:R-:W-:Y:S01]  /*21f0*/  LOP3.LUT R7, R7, 0xc0, RZ, 0xc0, !PT ;  /* 0x000000c007077812 */ /* 0x000fe200078ec0ff */
[----:B------:R1:W-:Y:S01]  /*2200*/  @P1 STS [R225+0x9000], RZ ;  /* 0x009000ffe1001388 */ /* 0x0003e20000000800 */
[----:B------:R-:W-:Y:S01]  /*2210*/  IADD3 R10, R5, 0x1, R10 ;  /* 0x00000001050a7810 */ /* 0x000fe20007ffe00a */
[----:B------:R-:W-:Y:S01]  /*2220*/  IMAD.SHL.U32 R5, R2, 0x40, RZ ;  /* 0x0000004002057824 */ /* 0x000fe200078e00ff */
[----:B------:R-:W-:Y:S01]  /*2230*/  LOP3.LUT R8, R7, 0x8, R8, 0xf8, !PT ;  /* 0x0000000807087812 */ /* 0x000fe200078ef808 */
[----:B------:R1:W-:Y:S01]  /*2240*/  @P1 STS [R225+0x9004], RZ ;  /* 0x009004ffe1001388 */ /* 0x0003e20000000800 */
[----:B------:R-:W-:Y:S01]  /*2250*/  SHF.R.U32.HI R7, RZ, 0x3, R7 ;  /* 0x00000003ff077819 */ /* 0x000fe20000011607 */
[----:B------:R-:W-:Y:S01]  /*2260*/  UIMAD UR11, UR32, UR13, UR11 ;  /* 0x0000000d200b72a4 */ /* 0x000fe2000f8e020b */
[----:B------:R-:W-:Y:S01]  /*2270*/  LOP3.LUT R5, R5, 0xc0, RZ, 0xc0, !PT ;  /* 0x000000c005057812 */ /* 0x000fe200078ec0ff */
[----:B------:R1:W-:Y:S01]  /*2280*/  @P1 STS.64 [R225+0x9008], RZ ;  /* 0x009008ffe1001388 */ /* 0x0003e20000000a00 */
[----:B------:R-:W-:Y:S01]  /*2290*/  LOP3.LUT R130, R130, 0xffffff00, RZ, 0xc0, !PT ;  /* 0xffffff0082827812 */ /* 0x000fe200078ec0ff */
[----:B------:R-:W-:Y:S01]  /*22a0*/  BSSY B0, `(.L_x_135) ;  /* 0x0000035000007945 */ /* 0x000fe20003800000 */
[----:B------:R-:W-:Y:S01]  /*22b0*/  LOP3.LUT R8, R8, R7, RZ, 0x3c, !PT ;  /* 0x0000000708087212 */ /* 0x000fe200078e3cff */
[----:B------:R1:W-:Y:S01]  /*22c0*/  @P1 STS.128 [R225+0xa000], RZ ;  /* 0x00a000ffe1001388 */ /* 0x0003e20000000c00 */
[----:B------:R-:W-:Y:S01]  /*22d0*/  IMAD.U32 R7, RZ, RZ, UR21 ;  /* 0x00000015ff077e24 */ /* 0x000fe2000f8e00ff */
[----:B------:R-:W-:Y:S01]  /*22e0*/  LOP3.LUT R128, R5, 0x8, R128, 0xf8, !PT ;  /* 0x0000000805807812 */ /* 0x000fe200078ef880 */
[----:B------:R-:W-:Y:S01]  /*22f0*/  IMAD R6, R133, 0x200, R130 ;  /* 0x0000020085067824 */ /* 0x000fe200078e0282 */
[----:B------:R1:W-:Y:S01]  /*2300*/  @P1 STS.128 [R225+0xb000], RZ ;  /* 0x00b000ffe1001388 */ /* 0x0003e20000000c00 */
[----:B------:R-:W-:Y:S01]  /*2310*/  SHF.R.U32.HI R5, RZ, 0x3, R5 ;  /* 0x00000003ff057819 */ /* 0x000fe20000011605 */
[----:B------:R-:W-:-:S03]  /*2320*/  IMAD.U32 R223, R223, 0x20, R8 ;  /* 0x00000020dfdf7824 */ /* 0x000fc600078e0008 */
[----:B------:R-:W-:Y:S01]  /*2330*/  LOP3.LUT R128, R128, R5, RZ, 0x3c, !PT ;  /* 0x0000000580807212 */ /* 0x000fe200078e3cff */
[----:B------:R-:W-:-:S04]  /*2340*/  IMAD R5, R131, 0x20, R6 ;  /* 0x0000002083057824 */ /* 0x000fc800078e0206 */
[----:B------:R-:W-:-:S05]  /*2350*/  IMAD.IADD R224, R128, 0x1, R5 ;  /* 0x0000000180e07824 */ /* 0x000fca00078e0205 */
[----:B------:R-:W-:Y:S01]  /*2360*/  LEA R224, R224, UR4, 0x1 ;  /* 0x00000004e0e07c11 */ /* 0x000fe2000f8e08ff */
[----:B--2---:R-:W-:Y:S01]  /*2370*/  @P0 FMUL.FTZ R4, R3, R4 ;  /* 0x0000000403040220 */ /* 0x004fe20000410000 */
[----:B------:R-:W-:Y:S01]  /*2380*/  IADD3 R3, R7, -UR17, R10 ;  /* 0x8000001107037c10 */ /* 0x000fe2000fffe00a */
[----:B------:R-:W-:-:S03]  /*2390*/  IMAD.WIDE.U32 R10, R11, UR13, R250 ;  /* 0x0000000d0b0a7c25 */ /* 0x000fc6000f8e00fa */
[----:B------:R-:W-:Y:S01]  /*23a0*/  @P0 R2UR UR10, R4 ;  /* 0x00000000040a02ca */ /* 0x000fe200000e0000 */
[----:B------:R-:W-:Y:S01]  /*23b0*/  VIADD R3, R3, UR5 ;  /* 0x0000000503037c36 */ /* 0x000fe20008000000 */
[----:B------:R-:W-:Y:S01]  /*23c0*/  UMOV UR5, URZ ;  /* 0x0000003f00057c82 */ /* 0x000fe20008000000 */
[----:B------:R-:W-:-:S10]  /*23d0*/  VIADD R8, R11, UR11 ;  /* 0x0000000b0b087c36 */ /* 0x000fd40008000000 */
[----:B------:R-:W-:Y:S01]  /*23e0*/  @UP1 UMOV UR5, UR10 ;  /* 0x0000000a00051c82 */ /* 0x000fe20008000000 */
[----:B-1----:R-:W-:Y:S05]  /*23f0*/  @P1 BRA `(.L_x_136) ;  /* 0x00000000007c1947 */ /* 0x002fea0003800000 */
        /* <DEDUP_REMOVED lines=31> */
.L_x_136:
[----:B------:R-:W-:Y:S05]  /*25f0*/  BSYNC B0 ;  /* 0x0000000000007941 */ /* 0x000fea0003800000 */
.L_x_135:
        /* <DEDUP_REMOVED lines=33> */
[----:B----4-:R-:W-:-:S04]  /*2810*/  LEA R4, P0, R9, UR10, 0x1 ;  /* 0x0000000a09047c11 */ /* 0x010fc8000f8008ff */
[----:B------:R-:W-:-:S05]  /*2820*/  LEA.HI.X R5, R9, UR11, R8, 0x1, P0 ;  /* 0x0000000b09057c11 */ /* 0x000fca00080f0c08 */
[----:B------:R-:W-:Y:S01]  /*2830*/  @!PT LDS RZ, [RZ] ;  /* 0x00000000fffff984 */ /* 0x000fe20000000800 */
[----:B------:R-:W-:Y:S01]  /*2840*/  @!PT LDS RZ, [RZ] ;  /* 0x00000000fffff984 */ /* 0x000fe20000000800 */
[----:B------:R-:W-:Y:S01]  /*2850*/  @!PT LDS RZ, [RZ] ;  /* 0x00000000fffff984 */ /* 0x000fe20000000800 */
[----:B------:R1:W-:Y:S04]  /*2860*/  LDGSTS.E.BYPASS.LTC128B.128 [R225+0xb800], desc[UR22][R4.64+0x80] ;  /* 0x0b80008004e17fae */ /* 0x0003e8000b901d56 */
.L_x_138:
[----:B------:R-:W-:Y:S05]  /*2870*/  BSYNC B0 ;  /* 0x0000000000007941 */ /* 0x000fea0003800000 */
.L_x_137:
[----:B------:R-:W-:Y:S01]  /*2880*/  LDSM.16.M88.4 R72, [R223+0x6000] ;  /* 0x00600000df48783b */ /* 0x000fe20000000200 */
[----:B------:R-:W-:Y:S01]  /*2890*/  LOP3.LUT P0, RZ, R0, 0x2, RZ, 0xc0, !PT ;  /* 0x0000000200ff7812 */ /* 0x000fe2000780c0ff */
[----:B------:R-:W-:Y:S01]  /*28a0*/  IMAD.MOV.U32 R0, RZ, RZ, 0x10 ;  /* 0x00000010ff007424 */ /* 0x000fe200078e00ff */
[----:B------:R-:W-:Y:S01]  /*28b0*/  LOP3.LUT P1, RZ, R2, 0x2, RZ, 0xc0, !PT ;  /* 0x0000000202ff7812 */ /* 0x000fe2000782c0ff */
[----:B------:R-:W5:Y:S01]  /*28c0*/  LDSM.16.M88.4 R112, [R224+0x1000] ;  /* 0x00100000e070783b */ /* 0x000f620000000200 */
[----:B------:R-:W-:Y:S01]  /*28d0*/  IMAD.SHL.U32 R235, R132, 0x2, RZ ;  /* 0x0000000284eb7824 */ /* 0x000fe200078e00ff */
[----:B------:R-:W-:Y:S01]  /*28e0*/  VIMNMX R226, R3, UR21, PT ;  /* 0x0000001503e27c48 */ /* 0x000fe2000bfe0100 */
[----:B------:R-:W-:Y:S01]  /*28f0*/  UISETP.GE.AND UP0, UPT, UR20, 0x2, UPT ;  /* 0x000000021400788c */ /* 0x000fe2000bf06270 */
[----:B------:R-:W3:Y:S01]  /*2900*/  LDSM.16.M88.4 R56, [R223+0x6400] ;  /* 0x00640000df38783b */ /* 0x000ee20000000200 */
[C---:B------:R-:W-:Y:S01]  /*2910*/  SEL R2, R0.reuse, 0xfffffff0, !P0 ;  /* 0xfffffff000027807 */ /* 0x040fe20004000000 */
[----:B------:R-:W-:Y:S01]  /*2920*/  IMAD R131, R131, 0x20, R130 ;  /* 0x0000002083837824 */ /* 0x000fe200078e0282 */
[----:B------:R-:W-:Y:S01]  /*2930*/  SEL R0, R0, 0xfffffff0, !P1 ;  /* 0xfffffff000007807 */ /* 0x000fe20004800000 */
[----:B------:R-:W3:Y:S01]  /*2940*/  LDSM.16.M88.4 R36, [R223+0x6800] ;  /* 0x00680000df24783b */ /* 0x000ee20000000200 */
[----:B------:R-:W-:Y:S01]  /*2950*/  LOP3.LUT R235, R235, 0x6, RZ, 0xc0, !PT ;  /* 0x00000006ebeb7812 */ /* 0x000fe200078ec0ff */
[----:B------:R-:W-:Y:S01]  /*2960*/  IMAD R220, R2, 0x2, R223 ;  /* 0x0000000202dc7824 */ /* 0x000fe200078e02df */
[----:B------:R-:W-:Y:S01]  /*2970*/  SHF.R.S32.HI R2, RZ, 0x1f, R133 ;  /* 0x0000001fff027819 */ /* 0x000fe20000011485 */
[----:B------:R-:W3:Y:S01]  /*2980*/  LDSM.16.M88.4 R24, [R223+0x6c00] ;  /* 0x006c0000df18783b */ /* 0x000ee20000000200 */
[----:B------:R-:W-:-:S02]  /*2990*/  IMAD R222, R0, 0x2, R224 ;  /* 0x0000000200de7824 */ /* 0x000fc400078e02e0 */
[----:B------:R-:W-:Y:S01]  /*29a0*/  LEA.HI R2, R2, R133, RZ, 0x2 ;  /* 0x0000008502027211 */ /* 0x000fe200078f10ff */
[----:B------:R-:W3:Y:S03]  /*29b0*/  LDSM.16.M88.4 R28, [R224] ;  /* 0x00000000e01c783b */ /* 0x000ee60000000200 */
[----:B------:R-:W-:Y:S01]  /*29c0*/  LOP3.LUT R234, R2, 0xfffffffc, RZ, 0xc0, !PT ;  /* 0xfffffffc02ea7812 */ /* 0x000fe200078ec0ff */
[----:B------:R-:W-:Y:S01]  /*29d0*/  LDSM.16.M88.4 R104, [R220+0x6000] ;  /* 0x00600000dc68783b */ /* 0x000fe20000000200 */
[----:B------:R-:W-:-:S03]  /*29e0*/  IMAD.U32 R2, RZ, RZ, UR19 ;  /* 0x00000013ff027e24 */ /* 0x000fc6000f8e00ff */
[----:B------:R-:W3:Y:S01]  /*29f0*/  LDSM.16.M88.4 R20, [R222+0x1000] ;  /* 0x00100000de14783b */ /* 0x000ee20000000200 */
[----:B------:R-:W-:-:S03]  /*2a00*/  IMAD.IADD R234, R133, 0x1, -R234 ;  /* 0x0000000185ea7824 */ /* 0x000fc600078e0aea */
[----:B------:R-:W3:Y:S04]  /*2a10*/  LDSM.16.M88.4 R16, [R220+0x6400] ;  /* 0x00640000dc10783b */ /* 0x000ee80000000200 */
[----:B------:R-:W3:Y:S04]  /*2a20*/  LDSM.16.M88.4 R12, [R220+0x6800] ;  /* 0x00680000dc0c783b */ /* 0x000ee80000000200 */
[----:B------:R-:W3:Y:S04]  /*2a30*/  LDSM.16.M88.4 R8, [R220+0x6c00] ;  /* 0x006c0000dc08783b */ /* 0x000ee80000000200 */
[----:B-12-4-:R-:W1:Y:S01]  /*2a40*/  LDSM.16.M88.4 R4, [R222] ;  /* 0x00000000de04783b */ /* 0x016e620000000200 */
[C---:B-----5:R-:W-:Y:S03]  /*2a50*/  HMMA.16816.F32.BF16 R80, R112.reuse, R72, RZ ;  /* 0x000000487050723c */ /* 0x060fe600000418ff */
[----:B------:R-:W-:Y:S03]  /*2a60*/  LDSM.16.M88.4 R96, [R223+0x7000] ;  /* 0x00700000df60783b */ /* 0x000fe60000000200 */
[C---:B---3--:R-:W-:Y:S01]  /*2a70*/  HMMA.16816.F32.BF16 R64, R112.reuse, R56, RZ ;  /* 0x000000387040723c */ /* 0x048fe200000418ff */
[----:B------:R-:W2:Y:S04]  /*2a80*/  LDSM.16.M88.4 R100, [R224+0x2000] ;  /* 0x00200000e064783b */ /* 0x000ea80000000200 */
[----:B------:R-:W3:Y:S01]  /*2a90*/  LDSM.16.M88.4 R92, [R223+0x7400] ;  /* 0x00740000df5c783b */ /* 0x000ee20000000200 */
[C---:B------:R-:W-:Y:S03]  /*2aa0*/  HMMA.16816.F32.BF16 R48, R112.reuse, R36, RZ ;  /* 0x000000247030723c */ /* 0x040fe600000418ff */
[----:B------:R-:W4:Y:S03]  /*2ab0*/  LDSM.16.M88.4 R88, [R223+0x7800] ;  /* 0x00780000df58783b */ /* 0x000f260000000200 */
[C---:B------:R-:W-:Y:S01]  /*2ac0*/  HMMA.16816.F32.BF16 R116, R112.reuse, R24, RZ ;  /* 0x000000187074723c */ /* 0x040fe200000418ff */
[----:B------:R-:W-:Y:S04]  /*2ad0*/  LDSM.16.M88.4 R124, [R222+0x3000] ;  /* 0x00300000de7c783b */ /* 0x000fe80000000200 */
[----:B------:R-:W-:Y:S01]  /*2ae0*/  LDSM.16.M88.4 R108, [R224+0x4000] ;  /* 0x00400000e06c783b */ /* 0x000fe20000000200 */
[C---:B------:R-:W-:Y:S03]  /*2af0*/  HMMA.16816.F32.BF16 R76, R112.reuse, R74, RZ ;  /* 0x0000004a704c723c */ /* 0x040fe600000418ff */
[----:B------:R-:W-:Y:S03]  /*2b00*/  LDSM.16.M88.4 R120, [R220+0x7c00] ;  /* 0x007c0000dc78783b */ /* 0x000fe60000000200 */
[C---:B------:R-:W-:Y:S01]  /*2b10*/  HMMA.16816.F32.BF16 R60, R112.reuse, R58, RZ ;  /* 0x0000003a703c723c */ /* 0x040fe200000418ff */
[----:B------:R-:W0:Y:S05]  /*2b20*/  LDGDEPBAR ;  /* 0x00000000000079af */ /* 0x000e2a0000000000 */
        /* <DEDUP_REMOVED lines=8> */
[C---:B------:R-:W-:Y:S06]  /*2bb0*/  HMMA.16816.F32.BF16 R32, R28.reuse, R24, RZ ;  /* 0x000000181c20723c */ /* 0x040fec00000418ff */
[----:B------:R-:W-:Y:S01]  /*2bc0*/  HMMA.16816.F32.BF16 R28, R28, R26, RZ ;  /* 0x0000001a1c1c723c */ /* 0x000fe200000418ff */
[----:B------:R-:W5:Y:S05]  /*2bd0*/  LDSM.16.M88.4 R24, [R223+0x7c00] ;  /* 0x007c0000df18783b */ /* 0x000f6a0000000200 */
        /* <DEDUP_REMOVED lines=8> */
[----:B------:R-:W5:Y:S05]  /*2c60*/  LDSM.16.M88.4 R20, [R224+0x3000] ;  /* 0x00300000e014783b */ /* 0x000f6a0000000200 */
[C---:B-1----:R-:W-:Y:S06]  /*2c70*/  HMMA.16816.F32.BF16 R84, R4.reuse, R104, R84 ;  /* 0x000000680454723c */ /* 0x042fec0000041854 */
        /* <DEDUP_REMOVED lines=10> */
[----:B------:R-:W1:Y:S04]  /*2d20*/  LDSM.16.M88.4 R8, [R220+0x7800] ;  /* 0x00780000dc08783b */ /* 0x000e680000000200 */
[----:B------:R-:W-:Y:S01]  /*2d30*/  LDSM.16.M88.4 R4, [R220+0x7400] ;  /* 0x00740000dc04783b */ /* 0x000fe20000000200 */
[C---:B--2---:R-:W-:Y:S06]  /*2d40*/  HMMA.16816.F32.BF16 R84, R100.reuse, R96, R84 ;  /* 0x000000606454723c */ /* 0x044fec0000041854 */
[C---:B---3--:R-:W-:Y:S06]  /*2d50*/  HMMA.16816.F32.BF16 R68, R100.reuse, R92, R68 ;  /* 0x0000005c6444723c */ /* 0x048fec0000041844 */
[C---:B----4-:R-:W-:Y:S06]  /*2d60*/  HMMA.16816.F32.BF16 R52, R100.reuse, R88, R52 ;  /* 0x000000586434723c */ /* 0x050fec0000041834 */
[C---:B-----5:R-:W-:Y:S06]  /*2d70*/  HMMA.16816.F32.BF16 R32, R100.reuse, R24, R32 ;  /* 0x000000186420723c */ /* 0x060fec0000041820 */
[C---:B------:R-:W-:Y:S06]  /*2d80*/  HMMA.16816.F32.BF16 R72, R100.reuse, R98, R72 ;  /* 0x000000626448723c */ /* 0x040fec0000041848 */
[C---:B------:R-:W-:Y:S06]  /*2d90*/  HMMA.16816.F32.BF16 R56, R100.reuse, R94, R56 ;  /* 0x0000005e6438723c */ /* 0x040fec0000041838 */
[C---:B------:R-:W-:Y:S06]  /*2da0*/  HMMA.16816.F32.BF16 R36, R100.reuse, R90, R36 ;  /* 0x0000005a6424723c */ /* 0x040fec0000041824 */
[----:B------:R-:W-:Y:S01]  /*2db0*/  HMMA.16816.F32.BF16 R28, R100, R26, R28 ;  /* 0x0000001a641c723c */ /* 0x000fe2000004181c */
[----:B------:R-:W2:Y:S05]  /*2dc0*/  LDSM.16.M88.4 R100, [R223+0x8000] ;  /* 0x00800000df64783b */ /* 0x000eaa0000000200 */
[C---:B------:R-:W-:Y:S06]  /*2dd0*/  HMMA.16816.F32.BF16 R80, R20.reuse, R96, R80 ;  /* 0x000000601450723c */ /* 0x040fec0000041850 */
[C---:B------:R-:W-:Y:S06]  /*2de0*/  HMMA.16816.F32.BF16 R48, R20.reuse, R88, R48 ;  /* 0x000000581430723c */ /* 0x040fec0000041830 */
[C---:B------:R-:W-:Y:S01]  /*2df0*/  HMMA.16816.F32.BF16 R76, R20.reuse, R98, R76 ;  /* 0x00000062144c723c */ /* 0x040fe2000004184c */
[----:B------:R-:W-:Y:S05]  /*2e00*/  LDSM.16.M88.4 R96, [R223+0x8400] ;  /* 0x00840000df60783b */ /* 0x000fea0000000200 */
[C---:B------:R-:W-:Y:S06]  /*2e10*/  HMMA.16816.F32.BF16 R64, R20.reuse, R92, R64 ;  /* 0x0000005c1440723c */ /* 0x040fec0000041840 */
[C---:B------:R-:W-:Y:S01]  /*2e20*/  HMMA.16816.F32.BF16 R60, R20.reuse, R94, R60 ;  /* 0x0000005e143c723c */ /* 0x040fe2000004183c */
[----:B------:R-:W3:Y:S05]  /*2e30*/  LDSM.16.M88.4 R92, [R223+0x8800] ;  /* 0x00880000df5c783b */ /* 0x000eea0000000200 */
[----:B------:R-:W-:Y:S01]  /*2e40*/  HMMA.16816.F32.BF16 R44, R20, R90, R44 ;  /* 0x0000005a142c723c */ /* 0x000fe2000004182c */
[----:B------:R-:W-:Y:S05]  /*2e50*/  LDSM.16.M88.4 R88, [R223+0x8c00] ;  /* 0x008c0000df58783b */ /* 0x000fea0000000200 */
[----:B-1----:R-:W-:Y:S06]  /*2e60*/  HMMA.16816.F32.BF16 R84, R16, R12, R84 ;  /* 0x0000000c1054723c */ /* 0x002fec0000041854 */
[C---:B------:R-:W-:Y:S06]  /*2e70*/  HMMA.16816.F32.BF16 R116, R20.reuse, R24, R116 ;  /* 0x000000181474723c */ /* 0x040fec0000041874 */
[----:B------:R-:W-:Y:S01]  /*2e80*/  HMMA.16816.F32.BF16 R112, R20, R26, R112 ;  /* 0x0000001a1470723c */ /* 0x000fe20000041870 */
[----:B------:R-:W-:Y:S04]  /*2e90*/  LDSM.16.M88.4 R20, [R220+0x8000] ;  /* 0x00800000dc14783b */ /* 0x000fe80000000200 */
[----:B------:R-:W1:Y:S01]  /*2ea0*/  LDSM.16.M88.4 R24, [R222+0x4000] ;  /* 0x00400000de18783b */ /* 0x000e620000000200 */
[C---:B------:R-:W-:Y:S06]  /*2eb0*/  HMMA.16816.F32.BF16 R72, R16.reuse, R14, R72 ;  /* 0x0000000e1048723c */ /* 0x040fec0000041848 */
[----:B------:R-:W-:Y:S06]  /*2ec0*/  HMMA.16816.F32.BF16 R52, R16, R8, R52 ;  /* 0x000000081034723c */ /* 0x000fec0000041834 */
[C---:B------:R-:W-:Y:S06]  /*2ed0*/  HMMA.16816.F32.BF16 R80, R124.reuse, R12, R80 ;  /* 0x0000000c7c50723c */ /* 0x040fec0000041850 */
[----:B------:R-:W-:Y:S06]  /*2ee0*/  HMMA.16816.F32.BF16 R48, R124, R8, R48 ;  /* 0x000000087c30723c */ /* 0x000fec0000041830 */
[----:B------:R-:W-:Y:S06]  /*2ef0*/  HMMA.16816.F32.BF16 R36, R16, R10, R36 ;  /* 0x0000000a1024723c */ /* 0x000fec0000041824 */
[C---:B------:R-:W-:Y:S01]  /*2f00*/  HMMA.16816.F32.BF16 R76, R124.reuse, R14, R76 ;  /* 0x0000000e7c4c723c */ /* 0x040fe2000004184c */
[----:B------:R-:W4:Y:S05]  /*2f10*/  LDSM.16.M88.4 R12, [R220+0x8800] ;  /* 0x00880000dc0c783b */ /* 0x000f2a0000000200 */
[----:B------:R-:W-:Y:S01]  /*2f20*/  HMMA.16816.F32.BF16 R44, R124, R10, R44 ;  /* 0x0000000a7c2c723c */ /* 0x000fe2000004182c */
[----:B------:R-:W5:Y:S05]  /*2f30*/  LDSM.16.M88.4 R8, [R222+0x5000] ;  /* 0x00500000de08783b */ /* 0x000f6a0000000200 */
[----:B--2---:R-:W-:Y:S06]  /*2f40*/  HMMA.16816.F32.BF16 R84, R108, R100, R84 ;  /* 0x000000646c54723c */ /* 0x004fec0000041854 */
[-C--:B------:R-:W-:Y:S06]  /*2f50*/  HMMA.16816.F32.BF16 R32, R16, R120.reuse, R32 ;  /* 0x000000781020723c */ /* 0x080fec0000041820 */
[----:B------:R-:W-:Y:S06]  /*2f60*/  HMMA.16816.F32.BF16 R116, R124, R120, R116 ;  /* 0x000000787c74723c */ /* 0x000fec0000041874 */
[----:B------:R-:W-:Y:S06]  /*2f70*/  HMMA.16816.F32.BF16 R68, R16, R4, R68 ;  /* 0x000000041044723c */ /* 0x000fec0000041844 */
[C---:B------:R-:W-:Y:S06]  /*2f80*/  HMMA.16816.F32.BF16 R72, R108.reuse, R102, R72 ;  /* 0x000000666c48723c */ /* 0x040fec0000041848 */
[----:B---3--:R-:W-:Y:S06]  /*2f90*/  HMMA.16816.F32.BF16 R52, R108, R92, R52 ;  /* 0x0000005c6c34723c */ /* 0x008fec0000041834 */
[C---:B------:R-:W-:Y:S06]  /*2fa0*/  HMMA.16816.F32.BF16 R80, R104.reuse, R100, R80 ;  /* 0x000000646850723c */ /* 0x040fec0000041850 */
[----:B------:R-:W-:Y:S06]  /*2fb0*/  HMMA.16816.F32.BF16 R48, R104, R92, R48 ;  /* 0x0000005c6830723c */ /* 0x000fec0000041830 */
[----:B------:R-:W-:Y:S06]  /*2fc0*/  HMMA.16816.F32.BF16 R56, R16, R6, R56 ;  /* 0x000000061038723c */ /* 0x000fec0000041838 */
[C---:B------:R-:W-:Y:S06]  /*2fd0*/  HMMA.16816.F32.BF16 R64, R124.reuse, R4, R64 ;  /* 0x000000047c40723c */ /* 0x040fec0000041840 */
[----:B------:R-:W-:Y:S01]  /*2fe0*/  HMMA.16816.F32.BF16 R60, R124, R6, R60 ;  /* 0x000000067c3c723c */ /* 0x000fe2000004183c */
[----:B------:R-:W2:Y:S05]  /*2ff0*/  LDSM.16.M88.4 R4, [R220+0x8c00] ;  /* 0x008c0000dc04783b */ /* 0x000eaa0000000200 */
[----:B------:R-:W-:Y:S01]  /*3000*/  HMMA.16816.F32.BF16 R28, R16, R122, R28 ;  /* 0x0000007a101c723c */ /* 0x000fe2000004181c */
[----:B------:R-:W3:Y:S01]  /*3010*/  LDSM.16.M88.4 R16, [R220+0x8400] ;  /* 0x00840000dc10783b */ /* 0x000ee20000000200 */
[----:B------:R-:W-:-:S04]  /*3020*/  DEPBAR.LE SB0, 0x0 ;  /* 0x000080000000791a */ /* 0x000fc80000000000 */
[----:B------:R-:W-:Y:S06]  /*3030*/  HMMA.16816.F32.BF16 R76, R104, R102, R76 ;  /* 0x00000066684c723c */ /* 0x000fec000004184c */
[----:B-1----:R-:W-:Y:S06]  /*3040*/  HMMA.16816.F32.BF16 R84, R24, R20, R84 ;  /* 0x000000141854723c */ /* 0x002fec0000041854 */
[-C--:B------:R-:W-:Y:S06]  /*3050*/  HMMA.16816.F32.BF16 R32, R108, R88.reuse, R32 ;  /* 0x000000586c20723c */ /* 0x080fec0000041820 */
[----:B------:R-:W-:Y:S06]  /*3060*/  HMMA.16816.F32.BF16 R116, R104, R88, R116 ;  /* 0x000000586874723c */ /* 0x000fec0000041874 */
[----:B------:R-:W-:Y:S01]  /*3070*/  HMMA.16816.F32.BF16 R68, R108, R96, R68 ;  /* 0x000000606c44723c */ /* 0x000fe20000041844 */
[----:B------:R-:W-:-:S02]  /*3080*/  IMAD R89, R2, 0x40, R235 ;  /* 0x0000004002597824 */ /* 0x000fc400078e02eb */
[----:B------:R-:W-:Y:S01]  /*3090*/  IMAD.U32 R2, RZ, RZ, UR21 ;  /* 0x00000015ff027e24 */ /* 0x000fe2000f8e00ff */
[----:B------:R-:W-:Y:S02]  /*30a0*/  UMOV UR21, UR19 ;  /* 0x0000001300157c82 */ /* 0x000fe40008000000 */
[C---:B------:R-:W-:Y:S02]  /*30b0*/  HMMA.16816.F32.BF16 R72, R24.reuse, R22, R72 ;  /* 0x000000161848723c */ /* 0x040fe40000041848 */
[C-C-:B------:R-:W-:Y:S02]  /*30c0*/  VIADDMNMX R170, R3.reuse, 0x8, R2.reuse, PT ;  /* 0x0000000803aa7846 */ /* 0x140fe40003800102 */
[C-C-:B------:R-:W-:Y:S02]  /*30d0*/  VIADDMNMX R169, R3.reuse, 0x40, R2.reuse, PT ;  /* 0x0000004003a97846 */ /* 0x140fe40003800102 */
[----:B----4-:R-:W-:Y:S01]  /*30e0*/  HMMA.16816.F32.BF16 R52, R24, R12, R52 ;  /* 0x0000000c1834723c */ /* 0x010fe20000041834 */
[----:B------:R-:W-:Y:S01]  /*30f0*/  VIADDMNMX R3, R3, 0x48, R2, PT ;  /* 0x0000004803037846 */ /* 0x000fe20003800102 */
[----:B------:R-:W-:-:S04]  /*3100*/  IMAD.IADD R2, R128, 0x1, R131 ;  /* 0x0000000180027824 */ /* 0x000fc800078e0283 */
[C---:B-----5:R-:W-:Y:S06]  /*3110*/  HMMA.16816.F32.BF16 R80, R8.reuse, R20, R80 ;  /* 0x000000140850723c */ /* 0x060fec0000041850 */
[----:B------:R-:W-:Y:S06]  /*3120*/  HMMA.16816.F32.BF16 R48, R8, R12, R48 ;  /* 0x0000000c0830723c */ /* 0x000fec0000041830 */
[----:B------:R-:W-:Y:S01]  /*3130*/  HMMA.16816.F32.BF16 R64, R104, R96, R64 ;  /* 0x000000606840723c */ /* 0x000fe20000041840 */
[----:B------:R-:W-:-:S02]  /*3140*/  VIADD R12, R89, 0x1 ;  /* 0x00000001590c7836 */ /* 0x000fc40000000000 */
[----:B------:R-:W-:-:S03]  /*3150*/  VIADD R13, R89, 0x8 ;  /* 0x00000008590d7836 */ /* 0x000fc60000000000 */
[C---:B------:R-:W-:Y:S01]  /*3160*/  ISETP.GE.AND P1, PT, R12.reuse, R226, PT ;  /* 0x000000e20c00720c */ /* 0x040fe20003f26270 */
[----:B------:R-:W-:Y:S01]  /*3170*/  HMMA.16816.F32.BF16 R76, R8, R22, R76 ;  /* 0x00000016084c723c */ /* 0x000fe2000004184c */
[C---:B------:R-:W-:Y:S02]  /*3180*/  ISETP.GE.AND P0, PT, R12.reuse, R170, PT ;  /* 0x000000aa0c00720c */ /* 0x040fe40003f06270 */
[C---:B------:R-:W-:Y:S02]  /*3190*/  ISETP.GE.AND P4, PT, R12.reuse, R169, PT ;  /* 0x000000a90c00720c */ /* 0x040fe40003f86270 */
[----:B------:R-:W-:Y:S01]  /*31a0*/  ISETP.GE.AND P2, PT, R12, R3, PT ;  /* 0x000000030c00720c */ /* 0x000fe20003f46270 */
[----:B------:R-:W-:Y:S01]  /*31b0*/  HMMA.16816.F32.BF16 R56, R108, R98, R56 ;  /* 0x000000626c38723c */ /* 0x000fe20000041838 */
[----:B------:R-:W-:Y:S02]  /*31c0*/  I2FP.F32.S32 R12, R12 ;  /* 0x0000000c000c7245 */ /* 0x000fe40000201400 */
[----:B------:R-:W-:-:S02]  /*31d0*/  ISETP.GE.AND P6, PT, R13, R226, PT ;  /* 0x000000e20d00720c */ /* 0x000fc40003fc6270 */
[C---:B------:R-:W-:Y:S01]  /*31e0*/  ISETP.GE.AND P5, PT, R13.reuse, R170, PT ;  /* 0x000000aa0d00720c */ /* 0x040fe20003fa6270 */
[C---:B------:R-:W-:Y:S01]  /*31f0*/  FFMA.FTZ R85, R12.reuse, UR5, R85 ;  /* 0x000000050c557c23 */ /* 0x040fe20008010055 */
[----:B------:R-:W-:Y:S01]  /*3200*/  HMMA.16816.F32.BF16 R60, R104, R98, R60 ;  /* 0x00000062683c723c */ /* 0x000fe2000004183c */
[----:B------:R-:W-:Y:S01]  /*3210*/  ISETP.GE.AND P3, PT, R13, R169, PT ;  /* 0x000000a90d00720c */ /* 0x000fe20003f66270 */
[C---:B------:R-:W-:Y:S01]  /*3220*/  FFMA.FTZ R20, R12.reuse, UR5, R87 ;  /* 0x000000050c147c23 */ /* 0x040fe20008010057 */
[C---:B------:R-:W-:Y:S01]  /*3230*/  FFMA.FTZ R81, R12.reuse, UR5, R81 ;  /* 0x000000050c517c23 */ /* 0x040fe20008010051 */
[----:B------:R-:W-:Y:S01]  /*3240*/  FSEL R85, R85, -INF , !P1 ;  /* 0xff80000055557808 */ /* 0x000fe20004800000 */
[----:B------:R-:W-:Y:S01]  /*3250*/  FFMA.FTZ R83, R12, UR5, R83 ;  /* 0x000000050c537c23 */ /* 0x000fe20008010053 */
[----:B------:R-:W-:Y:S01]  /*3260*/  ISETP.GE.AND P1, PT, R13, R3, PT ;  /* 0x000000030d00720c */ /* 0x000fe20003f26270 */
[----:B------:R-:W-:Y:S01]  /*3270*/  HMMA.16816.F32.BF16 R36, R108, R94, R36 ;  /* 0x0000005e6c24723c */ /* 0x000fe20000041824 */
[----:B------:R-:W-:Y:S01]  /*3280*/  I2FP.F32.S32 R13, R13 ;  /* 0x0000000d000d7245 */ /* 0x000fe20000201400 */
[----:B------:R-:W-:Y:S01]  /*3290*/  VIADD R12, R89, 0x11 ;  /* 0x00000011590c7836 */ /* 0x000fe20000000000 */
[----:B------:R-:W-:-:S02]  /*32a0*/  FSEL R20, R20, -INF , !P0 ;  /* 0xff80000014147808 */ /* 0x000fc40004000000 */
[----:B------:R-:W-:Y:S01]  /*32b0*/  FSEL R81, R81, -INF , !P4 ;  /* 0xff80000051517808 */ /* 0x000fe20006000000 */
[----:B------:R-:W-:Y:S01]  /*32c0*/  HMMA.16816.F32.BF16 R28, R108, R90, R28 ;  /* 0x0000005a6c1c723c */ /* 0x000fe2000004181c */
[----:B------:R-:W-:Y:S01]  /*32d0*/  FSEL R88, R83, -INF , !P2 ;  /* 0xff80000053587808 */ /* 0x000fe20005000000 */
[C---:B------:R-:W-:Y:S01]  /*32e0*/  FFMA.FTZ R76, R13.reuse, UR5, R76 ;  /* 0x000000050d4c7c23 */ /* 0x040fe2000801004c */
[----:B------:R-:W-:-:S03]  /*32f0*/  FFMA.FTZ R22, R13, UR5, R74 ;  /* 0x000000050d167c23 */ /* 0x000fc6000801004a */
[----:B--2---:R-:W-:Y:S02]  /*3300*/  HMMA.16816.F32.BF16 R32, R24, R4, R32 ;  /* 0x000000041820723c */ /* 0x004fe40000041820 */
[----:B------:R-:W-:-:S04]  /*3310*/  FSEL R22, R22, -INF , !P5 ;  /* 0xff80000016167808 */ /* 0x000fc80006800000 */
[----:B------:R-:W-:Y:S06]  /*3320*/  HMMA.16816.F32.BF16 R116, R8, R4, R116 ;  /* 0x000000040874723c */ /* 0x000fec0000041874 */
[-C--:B---3--:R-:W-:Y:S01]  /*3330*/  HMMA.16816.F32.BF16 R68, R24, R16.reuse, R68 ;  /* 0x000000101844723c */ /* 0x088fe20000041844 */
[----:B------:R-:W-:Y:S01]  /*3340*/  FFMA.FTZ R5, R13, UR5, R72 ;  /* 0x000000050d057c23 */ /* 0x000fe20008010048 */
[----:B------:R-:W-:Y:S02]  /*3350*/  VIADD R4, R89, 0x9 ;  /* 0x0000000959047836 */ /* 0x000fe40000000000 */
[----:B------:R-:W-:Y:S01]  /*3360*/  FFMA.FTZ R72, R13, UR5, R78 ;  /* 0x000000050d487c23 */ /* 0x000fe2000801004e */
[----:B------:R-:W-:Y:S01]  /*3370*/  VIADD R13, R89, 0x10 ;  /* 0x00000010590d7836 */ /* 0x000fe20000000000 */
[----:B------:R-:W-:Y:S01]  /*3380*/  FSEL R5, R5, -INF , !P6 ;  /* 0xff80000005057808 */ /* 0x000fe20007000000 */
[----:B------:R-:W-:Y:S01]  /*3390*/  HMMA.16816.F32.BF16 R64, R8, R16, R64 ;  /* 0x000000100840723c */ /* 0x000fe20000041840 */
[----:B------:R-:W-:-:S02]  /*33a0*/  ISETP.GE.AND P0, PT, R4, R226, PT ;  /* 0x000000e20400720c */ /* 0x000fc40003f06270 */
[C---:B------:R-:W-:Y:S02]  /*33b0*/  ISETP.GE.AND P4, PT, R4.reuse, R170, PT ;  /* 0x000000aa0400720c */ /* 0x040fe40003f86270 */
[C---:B------:R-:W-:Y:S01]  /*33c0*/  ISETP.GE.AND P2, PT, R4.reuse, R169, PT ;  /* 0x000000a90400720c */ /* 0x040fe20003f46270 */
[-C--:B------:R-:W-:Y:S01]  /*33d0*/  HMMA.16816.F32.BF16 R56, R24, R18.reuse, R56 ;  /* 0x000000121838723c */ /* 0x080fe20000041838 */
[----:B------:R-:W-:Y:S02]  /*33e0*/  ISETP.GE.AND P6, PT, R4, R3, PT ;  /* 0x000000030400720c */ /* 0x000fe40003fc6270 */
[----:B------:R-:W-:Y:S02]  /*33f0*/  I2FP.F32.S32 R4, R4 ;  /* 0x0000000400047245 */ /* 0x000fe40000201400 */
[----:B------:R-:W-:Y:S01]  /*3400*/  FSEL R72, R72, -INF , !P1 ;  /* 0xff80000048487808 */ /* 0x000fe20004800000 */
[----:B------:R-:W-:Y:S01]  /*3410*/  HMMA.16816.F32.BF16 R60, R8, R18, R60 ;  /* 0x00000012083c723c */ /* 0x000fe2000004183c */
[C---:B------:R-:W-:Y:S01]  /*3420*/  ISETP.GE.AND P5, PT, R13.reuse, R226, PT ;  /* 0x000000e20d00720c */ /* 0x040fe20003fa6270 */
[C---:B------:R-:W-:Y:S01]  /*3430*/  FFMA.FTZ R73, R4.reuse, UR5, R73 ;  /* 0x0000000504497c23 */ /* 0x040fe20008010049 */
[----:B------:R-:W-:Y:S01]  /*3440*/  ISETP.GE.AND P1, PT, R13, R169, PT ;  /* 0x000000a90d00720c */ /* 0x000fe20003f26270 */
[----:B------:R-:W-:-:S02]  /*3450*/  FFMA.FTZ R77, R4, UR5, R77 ;  /* 0x00000005044d7c23 */ /* 0x000fc4000801004d */
[----:B------:R-:W-:Y:S01]  /*3460*/  HMMA.16816.F32.BF16 R44, R104, R94, R44 ;  /* 0x0000005e682c723c */ /* 0x000fe2000004182c */
[----:B------:R-:W-:Y:S01]  /*3470*/  FFMA.FTZ R18, R4, UR5, R75 ;  /* 0x0000000504127c23 */ /* 0x000fe2000801004b */
[----:B------:R-:W-:Y:S01]  /*3480*/  FSEL R75, R76, -INF , !P3 ;  /* 0xff8000004c4b7808 */ /* 0x000fe20005800000 */
[----:B------:R-:W-:Y:S01]  /*3490*/  FFMA.FTZ R4, R4, UR5, R79 ;  /* 0x0000000504047c23 */ /* 0x000fe2000801004f */
[----:B------:R-:W-:Y:S02]  /*34a0*/  FSEL R73, R73, -INF , !P0 ;  /* 0xff80000049497808 */ /* 0x000fe40004000000 */
[C---:B------:R-:W-:Y:S01]  /*34b0*/  ISETP.GE.AND P3, PT, R13.reuse, R170, PT ;  /* 0x000000aa0d00720c */ /* 0x040fe20003f66270 */
[----:B------:R-:W-:Y:S01]  /*34c0*/  HMMA.16816.F32.BF16 R36, R24, R14, R36 ;  /* 0x0000000e1824723c */ /* 0x000fe20000041824 */
[----:B------:R-:W-:Y:S01]  /*34d0*/  BAR.SYNC.DEFER_BLOCKING 0x0 ;  /* 0x0000000000007b1d */ /* 0x000fe20000010000 */
[----:B------:R-:W-:Y:S02]  /*34e0*/  ISETP.GE.AND P0, PT, R13, R3, PT ;  /* 0x000000030d00720c */ /* 0x000fe40003f06270 */
[----:B------:R-:W-:-:S02]  /*34f0*/  I2FP.F32.S32 R13, R13 ;  /* 0x0000000d000d7245 */ /* 0x000fc40000201400 */
[----:B------:R-:W-:Y:S01]  /*3500*/  HMMA.16816.F32.BF16 R28, R24, R6, R28 ;  /* 0x00000006181c723c */ /* 0x000fe2000004181c */
[----:B------:R-:W-:Y:S02]  /*3510*/  FSEL R18, R18, -INF , !P4 ;  /* 0xff80000012127808 */ /* 0x000fe40006000000 */
[----:B------:R-:W-:Y:S01]  /*3520*/  FSEL R77, R77, -INF , !P2 ;  /* 0xff8000004d4d7808 */ /* 0x000fe20005000000 */
[C---:B------:R-:W-:Y:S01]  /*3530*/  FFMA.FTZ R19, R13.reuse, UR5, R64 ;  /* 0x000000050d137c23 */ /* 0x040fe20008010040 */
[----:B------:R-:W-:Y:S01]  /*3540*/  FSEL R4, R4, -INF , !P6 ;  /* 0xff80000004047808 */ /* 0x000fe20007000000 */
[C---:B------:R-:W-:Y:S01]  /*3550*/  FFMA.FTZ R16, R13.reuse, UR5, R66 ;  /* 0x000000050d107c23 */ /* 0x040fe20008010042 */
[C---:B------:R-:W-:Y:S01]  /*3560*/  FFMA.FTZ R27, R13.reuse, UR5, R68 ;  /* 0x000000050d1b7c23 */ /* 0x040fe20008010044 */
[C---:B------:R-:W-:Y:S01]  /*3570*/  ISETP.GE.AND P4, PT, R12.reuse, R226, PT ;  /* 0x000000e20c00720c */ /* 0x040fe20003f86270 */
[----:B------:R-:W-:Y:S01]  /*3580*/  FFMA.FTZ R26, R13, UR5, R70 ;  /* 0x000000050d1a7c23 */ /* 0x000fe20008010046 */
[C---:B------:R-:W-:Y:S01]  /*3590*/  ISETP.GE.AND P2, PT, R12.reuse, R170, PT ;  /* 0x000000aa0c00720c */ /* 0x040fe20003f46270 */
[----:B------:R-:W-:Y:S01]  /*35a0*/  VIADD R13, R89, 0x18 ;  /* 0x00000018590d7836 */ /* 0x000fe20000000000 */
[----:B------:R-:W-:Y:S01]  /*35b0*/  FSEL R27, R27, -INF , !P5 ;  /* 0xff8000001b1b7808 */ /* 0x000fe20006800000 */
[----:B------:R-:W-:Y:S01]  /*35c0*/  HMMA.16816.F32.BF16 R44, R8, R14, R44 ;  /* 0x0000000e082c723c */ /* 0x000fe2000004182c */
[----:B------:R-:W-:-:S02]  /*35d0*/  ISETP.GE.AND P6, PT, R12, R169, PT ;  /* 0x000000a90c00720c */ /* 0x000fc40003fc6270 */
[----:B------:R-:W-:Y:S02]  /*35e0*/  ISETP.GE.AND P5, PT, R12, R3, PT ;  /* 0x000000030c00720c */ /* 0x000fe40003fa6270 */
[----:B------:R-:W-:Y:S01]  /*35f0*/  I2FP.F32.S32 R12, R12 ;  /* 0x0000000c000c7245 */ /* 0x000fe20000201400 */
[----:B------:R-:W-:Y:S01]  /*3600*/  HMMA.16816.F32.BF16 R112, R124, R122, R112 ;  /* 0x0000007a7c70723c */ /* 0x000fe20000041870 */
[----:B------:R-:W-:Y:S01]  /*3610*/  FSEL R26, R26, -INF , !P3 ;  /* 0xff8000001a1a7808 */ /* 0x000fe20005800000 */
[----:B------:R-:W-:Y:S01]  /*3620*/  VIADD R15, R89, 0x19 ;  /* 0x00000019590f7836 */ /* 0x000fe20000000000 */
[----:B------:R-:W-:Y:S01]  /*3630*/  FSEL R19, R19, -INF , !P1 ;  /* 0xff80000013137808 */ /* 0x000fe20004800000 */
[----:B------:R-:W-:Y:S01]  /*3640*/  FFMA.FTZ R25, R12, UR5, R69 ;  /* 0x000000050c197c23 */ /* 0x000fe20008010045 */
[----:B------:R-:W-:Y:S01]  /*3650*/  FSEL R16, R16, -INF , !P0 ;  /* 0xff80000010107808 */ /* 0x000fe20004000000 */
[C---:B------:R-:W-:Y:S01]  /*3660*/  FFMA.FTZ R24, R12.reuse, UR5, R71 ;  /* 0x000000050c187c23 */ /* 0x040fe20008010047 */
[----:B------:R-:W-:Y:S01]  /*3670*/  ISETP.GE.AND P3, PT, R13, R226, PT ;  /* 0x000000e20d00720c */ /* 0x000fe20003f66270 */
[C---:B------:R-:W-:Y:S01]  /*3680*/  FFMA.FTZ R17, R12.reuse, UR5, R65 ;  /* 0x000000050c117c23 */ /* 0x040fe20008010041 */
[----:B------:R-:W-:Y:S01]  /*3690*/  FSEL R25, R25, -INF , !P4 ;  /* 0xff80000019197808 */ /* 0x000fe20006000000 */
[----:B------:R-:W-:Y:S01]  /*36a0*/  FFMA.FTZ R14, R12, UR5, R67 ;  /* 0x000000050c0e7c23 */ /* 0x000fe20008010043 */
[----:B------:R-:W-:-:S02]  /*36b0*/  ISETP.GE.AND P1, PT, R13, R170, PT ;  /* 0x000000aa0d00720c */ /* 0x000fc40003f26270 */
[C---:B------:R-:W-:Y:S02]  /*36c0*/  ISETP.GE.AND P0, PT, R13.reuse, R169, PT ;  /* 0x000000a90d00720c */ /* 0x040fe40003f06270 */
[----:B------:R-:W-:Y:S02]  /*36d0*/  ISETP.GE.AND P4, PT, R13, R3, PT ;  /* 0x000000030d00720c */ /* 0x000fe40003f86270 */
[----:B------:R-:W-:Y:S02]  /*36e0*/  I2FP.F32.S32 R13, R13 ;  /* 0x0000000d000d7245 */ /* 0x000fe40000201400 */
[----:B------:R-:W-:Y:S02]  /*36f0*/  FSEL R24, R24, -INF , !P2 ;  /* 0xff80000018187808 */ /* 0x000fe40005000000 */
[----:B------:R-:W-:Y:S01]  /*3700*/  FSEL R17, R17, -INF , !P6 ;  /* 0xff80000011117808 */ /* 0x000fe20007000000 */
[C---:B------:R-:W-:Y:S01]  /*3710*/  FFMA.FTZ R23, R13.reuse, UR5, R56 ;  /* 0x000000050d177c23 */ /* 0x040fe20008010038 */
[----:B------:R-:W-:Y:S01]  /*3720*/  FSEL R14, R14, -INF , !P5 ;  /* 0xff8000000e0e7808 */ /* 0x000fe20006800000 */
[----:B------:R-:W-:Y:S01]  /*3730*/  FFMA.FTZ R172, R13, UR5, R58 ;  /* 0x000000050dac7c23 */ /* 0x000fe2000801003a */
[----:B------:R-:W-:Y:S01]  /*3740*/  ISETP.GE.AND P2, PT, R15, R226, PT ;  /* 0x000000e20f00720c */ /* 0x000fe20003f46270 */
[----:B------:R-:W-:Y:S01]  /*3750*/  FFMA.FTZ R12, R13, UR5, R62 ;  /* 0x000000050d0c7c23 */ /* 0x000fe2000801003e */
[----:B------:R-:W-:Y:S01]  /*3760*/  FSEL R23, R23, -INF , !P3 ;  /* 0xff80000017177808 */ /* 0x000fe20005800000 */
[----:B------:R-:W-:Y:S01]  /*3770*/  VIADD R58, R89, 0x21 ;  /* 0x00000021593a7836 */ /* 0x000fe20000000000 */
[C---:B------:R-:W-:Y:S01]  /*3780*/  ISETP.GE.AND P6, PT, R15.reuse, R170, PT ;  /* 0x000000aa0f00720c */ /* 0x040fe20003fc6270 */
[----:B------:R-:W-:Y:S01]  /*3790*/  HMMA.16816.F32.BF16 R112, R104, R90, R112 ;  /* 0x0000005a6870723c */ /* 0x000fe20000041870 */
[----:B------:R-:W-:-:S02]  /*37a0*/  ISETP.GE.AND P5, PT, R15, R169, PT ;  /* 0x000000a90f00720c */ /* 0x000fc40003fa6270 */
[----:B------:R-:W-:Y:S02]  /*37b0*/  ISETP.GE.AND P3, PT, R15, R3, PT ;  /* 0x000000030f00720c */ /* 0x000fe40003f66270 */
[----:B------:R-:W-:Y:S01]  /*37c0*/  I2FP.F32.S32 R56, R15 ;  /* 0x0000000f00387245 */ /* 0x000fe20000201400 */
[----:B------:R-:W-:Y:S01]  /*37d0*/  FFMA.FTZ R15, R13, UR5, R60 ;  /* 0x000000050d0f7c23 */ /* 0x000fe2000801003c */
[----:B------:R-:W-:Y:S01]  /*37e0*/  VIADD R13, R89, 0x20 ;  /* 0x00000020590d7836 */ /* 0x000fe20000000000 */
[----:B------:R-:W-:Y:S02]  /*37f0*/  FSEL R172, R172, -INF , !P1 ;  /* 0xff800000acac7808 */ /* 0x000fe40004800000 */
[C---:B------:R-:W-:Y:S01]  /*3800*/  FFMA.FTZ R21, R56.reuse, UR5, R57 ;  /* 0x0000000538157c23 */ /* 0x040fe20008010039 */
[C---:B------:R-:W-:Y:S01]  /*3810*/  FFMA.FTZ R59, R56.reuse, UR5, R59 ;  /* 0x00000005383b7c23 */ /* 0x040fe2000801003b */
[----:B------:R-:W-:Y:S01]  /*3820*/  I2FP.F32.S32 R57, R13 ;  /* 0x0000000d00397245 */ /* 0x000fe20000201400 */
[----:B------:R-:W-:Y:S01]  /*3830*/  FFMA.FTZ R63, R56, UR5, R63 ;  /* 0x00000005383f7c23 */ /* 0x000fe2000801003f */
[----:B------:R-:W-:-:S02]  /*3840*/  ISETP.GE.AND P1, PT, R13, R226, PT ;  /* 0x000000e20d00720c */ /* 0x000fc40003f26270 */
[----:B------:R-:W-:Y:S01]  /*3850*/  FSEL R174, R59, -INF , !P6 ;  /* 0xff8000003bae7808 */ /* 0x000fe20007000000 */
[C---:B------:R-:W-:Y:S01]  /*3860*/  FFMA.FTZ R52, R57.reuse, UR5, R52 ;  /* 0x0000000539347c23 */ /* 0x040fe20008010034 */
[----:B------:R-:W-:Y:S01]  /*3870*/  FFMA.FTZ R186, R57, UR5, R50 ;  /* 0x0000000539ba7c23 */ /* 0x000fe20008010032 */
[----:B------:R-:W-:Y:S01]  /*3880*/  ISETP.GE.AND P6, PT, R58, R226, PT ;  /* 0x000000e23a00720c */ /* 0x000fe20003fc6270 */
[----:B------:R-:W-:Y:S01]  /*3890*/  VIADD R50, R89, 0x28 ;  /* 0x0000002859327836 */ /* 0x000fe20000000000 */
[----:B------:R-:W-:Y:S01]  /*38a0*/  FSEL R15, R15, -INF , !P0 ;  /* 0xff8000000f0f7808 */ /* 0x000fe20004000000 */
[C---:B------:R-:W-:Y:S01]  /*38b0*/  FFMA.FTZ R54, R57.reuse, UR5, R54 ;  /* 0x0000000539367c23 */ /* 0x040fe20008010036 */
[----:B------:R-:W-:Y:S01]  /*38c0*/  FSEL R187, R52, -INF , !P1 ;  /* 0xff80000034bb7808 */ /* 0x000fe20004800000 */
[----:B------:R-:W-:Y:S01]  /*38d0*/  FFMA.FTZ R185, R57, UR5, R48 ;  /* 0x0000000539b97c23 */ /* 0x000fe20008010030 */
[----:B------:R-:W-:Y:S01]  /*38e0*/  I2FP.F32.S32 R52, R58 ;  /* 0x0000003a00347245 */ /* 0x000fe20000201400 */
[----:B------:R-:W-:Y:S01]  /*38f0*/  VIADD R48, R89, 0x29 ;  /* 0x0000002959307836 */ /* 0x000fe20000000000 */
[----:B------:R-:W-:Y:S01]  /*3900*/  ISETP.GE.AND P0, PT, R13, R170, PT ;  /* 0x000000aa0d00720c */ /* 0x000fe20003f06270 */
[----:B------:R-:W-:Y:S01]  /*3910*/  HMMA.16816.F32.BF16 R112, R8, R6, R112 ;  /* 0x000000060870723c */ /* 0x000fe20000041870 */
[----:B------:R-:W-:Y:S01]  /*3920*/  FSEL R12, R12, -INF , !P4 ;  /* 0xff8000000c0c7808 */ /* 0x000fe20006000000 */
[C---:B------:R-:W-:Y:S01]  /*3930*/  FFMA.FTZ R53, R52.reuse, UR5, R53 ;  /* 0x0000000534357c23 */ /* 0x040fe20008010035 */
[----:B------:R-:W-:Y:S01]  /*3940*/  FSEL R21, R21, -INF , !P2 ;  /* 0xff80000015157808 */ /* 0x000fe20005000000 */
[C---:B------:R-:W-:Y:S01]  /*3950*/  FFMA.FTZ R55, R52.reuse, UR5, R55 ;  /* 0x0000000534377c23 */ /* 0x040fe20008010037 */
[----:B------:R-:W-:Y:S01]  /*3960*/  ISETP.GE.AND P4, PT, R13, R169, PT ;  /* 0x000000a90d00720c */ /* 0x000fe20003f86270 */
[C---:B------:R-:W-:Y:S01]  /*3970*/  FFMA.FTZ R49, R52.reuse, UR5, R49 ;  /* 0x0000000534317c23 */ /* 0x040fe20008010031 */
[----:B------:R-:W-:Y:S01]  /*3980*/  FSEL R193, R53, -INF , !P6 ;  /* 0xff80000035c17808 */ /* 0x000fe20007000000 */
[----:B------:R-:W-:Y:S01]  /*3990*/  FFMA.FTZ R51, R52, UR5, R51 ;  /* 0x0000000534337c23 */ /* 0x000fe20008010033 */
[----:B------:R-:W-:Y:S01]  /*39a0*/  I2FP.F32.S32 R53, R50 ;  /* 0x0000003200357245 */ /* 0x000fe20000201400 */
[----:B------:R-:W-:Y:S01]  /*39b0*/  VIADD R6, R89, 0x38 ;  /* 0x0000003859067836 */ /* 0x000fe20000000000 */
[----:B------:R-:W-:Y:S01]  /*39c0*/  ISETP.GE.AND P2, PT, R13, R3, PT ;  /* 0x000000030d00720c */ /* 0x000fe20003f46270 */
[----:B------:R-:W-:Y:S01]  /*39d0*/  FFMA.FTZ R13, R56, UR5, R61 ;  /* 0x00000005380d7c23 */ /* 0x000fe2000801003d */
[----:B------:R-:W-:Y:S01]  /*39e0*/  FSEL R214, R54, -INF , !P0 ;  /* 0xff80000036d67808 */ /* 0x000fe20004000000 */
[C---:B------:R-:W-:Y:S01]  /*39f0*/  FFMA.FTZ R36, R53.reuse, UR5, R36 ;  /* 0x0000000535247c23 */ /* 0x040fe20008010024 */
[----:B------:R-:W-:Y:S01]  /*3a00*/  ISETP.GE.AND P0, PT, R50, R226, PT ;  /* 0x000000e23200720c */ /* 0x000fe20003f06270 */
[----:B------:R-:W-:Y:S01]  /*3a10*/  FFMA.FTZ R210, R53, UR5, R38 ;  /* 0x0000000535d27c23 */ /* 0x000fe20008010026 */
[----:B------:R-:W-:Y:S01]  /*3a20*/  FSEL R13, R13, -INF , !P5 ;  /* 0xff8000000d0d7808 */ /* 0x000fe20006800000 */
[----:B------:R-:W-:Y:S01]  /*3a30*/  FFMA.FTZ R38, R53, UR5, R46 ;  /* 0x0000000535267c23 */ /* 0x000fe2000801002e */
[----:B------:R-:W-:-:S02]  /*3a40*/  FSEL R66, R63, -INF , !P3 ;  /* 0xff8000003f427808 */ /* 0x000fc40005800000 */
[C---:B------:R-:W-:Y:S02]  /*3a50*/  ISETP.GE.AND P5, PT, R58.reuse, R170, PT ;  /* 0x000000aa3a00720c */ /* 0x040fe40003fa6270 */
[C---:B------:R-:W-:Y:S02]  /*3a60*/  ISETP.GE.AND P3, PT, R58.reuse, R169, PT ;  /* 0x000000a93a00720c */ /* 0x040fe40003f66270 */
[----:B------:R-:W-:Y:S02]  /*3a70*/  ISETP.GE.AND P1, PT, R58, R3, PT ;  /* 0x000000033a00720c */ /* 0x000fe40003f26270 */
[----:B------:R-:W-:Y:S02]  /*3a80*/  FSEL R195, R36, -INF , !P0 ;  /* 0xff80000024c37808 */ /* 0x000fe40004000000 */
[----:B------:R-:W-:Y:S02]  /*3a90*/  I2FP.F32.S32 R36, R48 ;  /* 0x0000003000247245 */ /* 0x000fe40000201400 */
[----:B------:R-:W-:-:S02]  /*3aa0*/  FSEL R212, R55, -INF , !P5 ;  /* 0xff80000037d47808 */ /* 0x000fc40006800000 */
[----:B------:R-:W-:Y:S01]  /*3ab0*/  FSEL R181, R49, -INF , !P3 ;  /* 0xff80000031b57808 */ /* 0x000fe20005800000 */
[----:B------:R-:W-:Y:S01]  /*3ac0*/  FFMA.FTZ R37, R36, UR5, R37 ;  /* 0x0000000524257c23 */ /* 0x000fe20008010025 */
[----:B------:R-:W-:Y:S01]  /*3ad0*/  FSEL R188, R51, -INF , !P1 ;  /* 0xff80000033bc7808 */ /* 0x000fe20004800000 */
[----:B------:R-:W-:Y:S01]  /*3ae0*/  VIADD R49, R89, 0x30 ;  /* 0x0000003059317836 */ /* 0x000fe20000000000 */
[----:B------:R-:W-:Y:S01]  /*3af0*/  ISETP.GE.AND P5, PT, R48, R226, PT ;  /* 0x000000e23000720c */ /* 0x000fe20003fa6270 */
[----:B------:R-:W-:Y:S01]  /*3b00*/  FFMA.FTZ R206, R36, UR5, R39 ;  /* 0x0000000524ce7c23 */ /* 0x000fe20008010027 */
[C---:B------:R-:W-:Y:S02]  /*3b10*/  ISETP.GE.AND P3, PT, R48.reuse, R170, PT ;  /* 0x000000aa3000720c */ /* 0x040fe40003f66270 */
[C---:B------:R-:W-:Y:S02]  /*3b20*/  ISETP.GE.AND P1, PT, R48.reuse, R169, PT ;  /* 0x000000a93000720c */ /* 0x040fe40003f26270 */
[----:B------:R-:W-:Y:S01]  /*3b30*/  ISETP.GE.AND P0, PT, R48, R3, PT ;  /* 0x000000033000720c */ /* 0x000fe20003f06270 */
[----:B------:R-:W-:Y:S01]  /*3b40*/  FFMA.FTZ R48, R53, UR5, R44 ;  /* 0x0000000535307c23 */ /* 0x000fe2000801002c */
[----:B------:R-:W-:Y:S01]  /*3b50*/  FSEL R185, R185, -INF , !P4 ;  /* 0xff800000b9b97808 */ /* 0x000fe20006000000 */
[----:B------:R-:W-:Y:S01]  /*3b60*/  VIADD R44, R89, 0x31 ;  /* 0x00000031592c7836 */ /* 0x000fe20000000000 */
[----:B------:R-:W-:-:S02]  /*3b70*/  FSEL R186, R186, -INF , !P2 ;  /* 0xff800000baba7808 */ /* 0x000fc40005000000 */
[C---:B------:R-:W-:Y:S02]  /*3b80*/  ISETP.GE.AND P4, PT, R50.reuse, R170, PT ;  /* 0x000000aa3200720c */ /* 0x040fe40003f86270 */
[C---:B------:R-:W-:Y:S02]  /*3b90*/  ISETP.GE.AND P2, PT, R50.reuse, R169, PT ;  /* 0x000000a93200720c */ /* 0x040fe40003f46270 */
[----:B------:R-:W-:Y:S02]  /*3ba0*/  ISETP.GE.AND P6, PT, R50, R3, PT ;  /* 0x000000033200720c */ /* 0x000fe40003fc6270 */
[----:B------:R-:W-:Y:S02]  /*3bb0*/  FSEL R210, R210, -INF , !P4 ;  /* 0xff800000d2d27808 */ /* 0x000fe40006000000 */
[----:B------:R-:W-:Y:S02]  /*3bc0*/  FSEL R39, R48, -INF , !P2 ;  /* 0xff80000030277808 */ /* 0x000fe40005000000 */
[----:B------:R-:W-:-:S02]  /*3bd0*/  FSEL R38, R38, -INF , !P6 ;  /* 0xff80000026267808 */ /* 0x000fc40007000000 */
[----:B------:R-:W-:Y:S01]  /*3be0*/  FSEL R205, R37, -INF , !P5 ;  /* 0xff80000025cd7808 */ /* 0x000fe20006800000 */
[C---:B------:R-:W-:Y:S01]  /*3bf0*/  FFMA.FTZ R37, R36.reuse, UR5, R45 ;  /* 0x0000000524257c23 */ /* 0x040fe2000801002d */
[C---:B------:R-:W-:Y:S01]  /*3c00*/  ISETP.GE.AND P4, PT, R49.reuse, R226, PT ;  /* 0x000000e23100720c */ /* 0x040fe20003f86270 */
[----:B------:R-:W-:Y:S01]  /*3c10*/  FFMA.FTZ R36, R36, UR5, R47 ;  /* 0x0000000524247c23 */ /* 0x000fe2000801002f */
[C---:B------:R-:W-:Y:S02]  /*3c20*/  ISETP.GE.AND P2, PT, R49.reuse, R170, PT ;  /* 0x000000aa3100720c */ /* 0x040fe40003f46270 */
[C---:B------:R-:W-:Y:S02]  /*3c30*/  ISETP.GE.AND P6, PT, R49.reuse, R169, PT ;  /* 0x000000a93100720c */ /* 0x040fe40003fc6270 */
[----:B------:R-:W-:Y:S02]  /*3c40*/  ISETP.GE.AND P5, PT, R49, R3, PT ;  /* 0x000000033100720c */ /* 0x000fe40003fa6270 */
[----:B------:R-:W-:-:S02]  /*3c50*/  I2FP.F32.S32 R49, R49 ;  /* 0x0000003100317245 */ /* 0x000fc40000201400 */
[----:B------:R-:W-:Y:S02]  /*3c60*/  FSEL R206, R206, -INF , !P3 ;  /* 0xff800000cece7808 */ /* 0x000fe40005800000 */
        /* <DEDUP_REMOVED lines=12> */
[----:B------:R-:W-:Y:S02]  /*3d30*/  I2FP.F32.S32 R7, R89 ;  /* 0x0000005900077245 */ /* 0x000fe40000201400 */
[----:B------:R-:W-:Y:S01]  /*3d40*/  I2FP.F32.S32 R9, R6 ;  /* 0x0000000600097245 */ /* 0x000fe20000201400 */
[C---:B------:R-:W-:Y:S01]  /*3d50*/  FFMA.FTZ R117, R44.reuse, UR5, R117 ;  /* 0x000000052c757c23 */ /* 0x040fe20008010075 */
[C---:B------:R-:W-:Y:S01]  /*3d60*/  FFMA.FTZ R33, R44.reuse, UR5, R33 ;  /* 0x000000052c217c23 */ /* 0x040fe20008010021 */
[----:B------:R-:W-:Y:S01]  /*3d70*/  FFMA.FTZ R35, R44, UR5, R35 ;  /* 0x000000052c237c23 */ /* 0x000fe20008010023 */
[----:B------:R-:W-:Y:S01]  /*3d80*/  FFMA.FTZ R32, R7, UR5, R86 ;  /* 0x0000000507207c23 */ /* 0x000fe20008010056 */
[----:B------:R-:W-:Y:S01]  /*3d90*/  FSEL R208, R34, -INF , !P2 ;  /* 0xff80000022d07808 */ /* 0x000fe20005000000 */
[----:B------:R-:W-:Y:S01]  /*3da0*/  FFMA.FTZ R30, R9, UR5, R30 ;  /* 0x00000005091e7c23 */ /* 0x000fe2000801001e */
[----:B------:R-:W-:Y:S01]  /*3db0*/  FSEL R200, R117, -INF , !P0 ;  /* 0xff80000075c87808 */ /* 0x000fe20004000000 */
[----:B------:R-:W-:Y:S01]  /*3dc0*/  FFMA.FTZ R112, R9, UR5, R112 ;  /* 0x0000000509707c23 */ /* 0x000fe20008010070 */
[----:B------:R-:W-:Y:S01]  /*3dd0*/  ISETP.GE.AND P0, PT, R89, R170, PT ;  /* 0x000000aa5900720c */ /* 0x000fe20003f06270 */
[C---:B------:R-:W-:Y:S01]  /*3de0*/  FFMA.FTZ R114, R9.reuse, UR5, R114 ;  /* 0x0000000509727c23 */ /* 0x040fe20008010072 */
[----:B------:R-:W-:Y:S01]  /*3df0*/  FSEL R203, R116, -INF , !P6 ;  /* 0xff80000074cb7808 */ /* 0x000fe20007000000 */
[----:B------:R-:W-:Y:S01]  /*3e00*/  FFMA.FTZ R119, R44, UR5, R119 ;  /* 0x000000052c777c23 */ /* 0x000fe20008010077 */
[----:B------:R-:W-:Y:S01]  /*3e10*/  FSEL R196, R118, -INF , !P5 ;  /* 0xff80000076c47808 */ /* 0x000fe20006800000 */
[----:B------:R-:W-:Y:S01]  /*3e20*/  FFMA.FTZ R28, R9, UR5, R28 ;  /* 0x00000005091c7c23 */ /* 0x000fe2000801001c */
[----:B------:R-:W-:Y:S01]  /*3e30*/  FSEL R209, R33, -INF , !P3 ;  /* 0xff80000021d17808 */ /* 0x000fe20005800000 */
[C---:B------:R-:W-:Y:S01]  /*3e40*/  FFMA.FTZ R33, R7.reuse, UR5, R84 ;  /* 0x0000000507217c23 */ /* 0x040fe20008010054 */
[C---:B------:R-:W-:Y:S01]  /*3e50*/  ISETP.GE.AND P2, PT, R6.reuse, R226, PT ;  /* 0x000000e20600720c */ /* 0x040fe20003f46270 */
[----:B------:R-:W-:Y:S01]  /*3e60*/  FFMA.FTZ R34, R7, UR5, R82 ;  /* 0x0000000507227c23 */ /* 0x000fe20008010052 */
[----:B------:R-:W-:-:S02]  /*3e70*/  ISETP.GE.AND P6, PT, R6, R170, PT ;  /* 0x000000aa0600720c */ /* 0x000fc40003fc6270 */
[C---:B------:R-:W-:Y:S02]  /*3e80*/  ISETP.GE.AND P5, PT, R6.reuse, R169, PT ;  /* 0x000000a90600720c */ /* 0x040fe40003fa6270 */
[----:B------:R-:W-:Y:S01]  /*3e90*/  ISETP.GE.AND P3, PT, R6, R3, PT ;  /* 0x000000030600720c */ /* 0x000fe20003f66270 */
[----:B------:R-:W-:Y:S01]  /*3ea0*/  VIADD R6, R89, 0x39 ;  /* 0x0000003959067836 */ /* 0x000fe20000000000 */
[----:B------:R-:W-:Y:S01]  /*3eb0*/  FSEL R184, R35, -INF , !P1 ;  /* 0xff80000023b87808 */ /* 0x000fe20004800000 */
[----:B------:R-:W-:Y:S01]  /*3ec0*/  FFMA.FTZ R35, R7, UR5, R80 ;  /* 0x0000000507237c23 */ /* 0x000fe20008010050 */
[----:B------:R-:W-:Y:S02]  /*3ed0*/  ISETP.GE.AND P1, PT, R89, R226, PT ;  /* 0x000000e25900720c */ /* 0x000fe40003f26270 */
[----:B------:R-:W-:Y:S02]  /*3ee0*/  FSEL R32, R32, -INF , !P0 ;  /* 0xff80000020207808 */ /* 0x000fe40004000000 */
[----:B------:R-:W-:-:S02]  /*3ef0*/  PLOP3.LUT P0, PT, PT, PT, UP0, 0x80, 0x0 ;  /* 0x000000000000781c */ /* 0x000fc40003f0f008 */
[----:B------:R-:W-:Y:S02]  /*3f00*/  FSEL R182, R30, -INF , !P6 ;  /* 0xff8000001eb67808 */ /* 0x000fe40007000000 */
[----:B------:R-:W-:Y:S02]  /*3f10*/  FSEL R197, R112, -INF , !P5 ;  /* 0xff80000070c57808 */ /* 0x000fe40006800000 */
[----:B------:R-:W-:Y:S02]  /*3f20*/  FSEL R192, R114, -INF , !P3 ;  /* 0xff80000072c07808 */ /* 0x000fe40005800000 */
[----:B------:R-:W-:Y:S02]  /*3f30*/  FSEL R33, R33, -INF , !P1 ;  /* 0xff80000021217808 */ /* 0x000fe40004800000 */
[C---:B------:R-:W-:Y:S02]  /*3f40*/  ISETP.GE.AND P6, PT, R6.reuse, R226, PT ;  /* 0x000000e20600720c */ /* 0x040fe40003fc6270 */
[----:B------:R-:W-:-:S02]  /*3f50*/  ISETP.GE.AND P5, PT, R6, R170, PT ;  /* 0x000000aa0600720c */ /* 0x000fc40003fa6270 */
[C---:B------:R-:W-:Y:S02]  /*3f60*/  ISETP.GE.AND P3, PT, R6.reuse, R169, PT ;  /* 0x000000a90600720c */ /* 0x040fe40003f66270 */
[----:B------:R-:W-:Y:S02]  /*3f70*/  ISETP.GE.AND P1, PT, R6, R3, PT ;  /* 0x000000030600720c */ /* 0x000fe40003f26270 */
[----:B------:R-:W-:Y:S02]  /*3f80*/  I2FP.F32.S32 R6, R6 ;  /* 0x0000000600067245 */ /* 0x000fe40000201400 */
[----:B------:R-:W-:Y:S02]  /*3f90*/  FSEL R194, R119, -INF , !P4 ;  /* 0xff80000077c27808 */ /* 0x000fe40006000000 */
[----:B------:R-:W-:Y:S01]  /*3fa0*/  FSEL R207, R28, -INF , !P2 ;  /* 0xff8000001ccf7808 */ /* 0x000fe20005000000 */
[C---:B------:R-:W-:Y:S01]  /*3fb0*/  FFMA.FTZ R29, R6.reuse, UR5, R29 ;  /* 0x00000005061d7c23 */ /* 0x040fe2000801001d */
[C---:B------:R-:W-:Y:S01]  /*3fc0*/  FFMA.FTZ R31, R6.reuse, UR5, R31 ;  /* 0x00000005061f7c23 */ /* 0x040fe2000801001f */
[C---:B------:R-:W-:Y:S01]  /*3fd0*/  FFMA.FTZ R113, R6.reuse, UR5, R113 ;  /* 0x0000000506717c23 */ /* 0x040fe20008010071 */
[----:B------:R-:W-:Y:S01]  /*3fe0*/  FFMA.FTZ R115, R6, UR5, R115 ;  /* 0x0000000506737c23 */ /* 0x000fe20008010073 */
[----:B------:R-:W-:-:S02]  /*3ff0*/  ISETP.GE.AND P4, PT, R89, R169, PT ;  /* 0x000000a95900720c */ /* 0x000fc40003f86270 */
[----:B------:R-:W-:Y:S02]  /*4000*/  ISETP.GE.AND P2, PT, R89, R3, PT ;  /* 0x000000035900720c */ /* 0x000fe40003f46270 */
[----:B------:R-:W-:Y:S02]  /*4010*/  FSEL R35, R35, -INF , !P4 ;  /* 0xff80000023237808 */ /* 0x000fe40006000000 */
[----:B------:R-:W-:Y:S02]  /*4020*/  FSEL R34, R34, -INF , !P2 ;  /* 0xff80000022227808 */ /* 0x000fe40005000000 */
[----:B------:R-:W-:Y:S02]  /*4030*/  FSEL R211, R29, -INF , !P6 ;  /* 0xff8000001dd37808 */ /* 0x000fe40007000000 */
[----:B------:R-:W-:Y:S02]  /*4040*/  FSEL R178, R31, -INF , !P5 ;  /* 0xff8000001fb27808 */ /* 0x000fe40006800000 */
[----:B------:R-:W-:-:S02]  /*4050*/  FSEL R199, R113, -INF , !P3 ;  /* 0xff80000071c77808 */ /* 0x000fc40005800000 */
        /* <DEDUP_REMOVED lines=66> */
.L_x_141:
[----:B------:R-:W-:Y:S05]  /*4480*/  BSYNC B0 ;  /* 0x0000000000007941 */ /* 0x000fea0003800000 */
.L_x_140:
[----:B------:R-:W0:Y:S02]  /*4490*/  LDGDEPBAR ;  /* 0x00000000000079af */ /* 0x000e240000000000 */
.L_x_139:
        /* <DEDUP_REMOVED lines=55> */
[----:B------:R-:W-:Y:S01]  /*4810*/  LEA R221, R2, UR4, 0x1 ;  /* 0x0000000402dd7c11 */ /* 0x000fe2000f8e08ff */
[----:B------:R-:W1:Y:S01]  /*4820*/  SHFL.BFLY PT, R6, R9, 0x2, 0x1f ;  /* 0x0c401f0009067f89 */ /* 0x000e6200000e0000 */
[----:B--2---:R-:W-:-:S02]  /*4830*/  FMNMX.FTZ R7, R8, R7, !PT ;  /* 0x0000000708077209 */ /* 0x004fc40007810000 */
[----:B------:R-:W-:Y:S01]  /*4840*/  LEA R171, R0, R221, 0x1 ;  /* 0x000000dd00ab7211 */ /* 0x000fe200078e08ff */
[----:B------:R-:W2:Y:S04]  /*4850*/  SHFL.BFLY PT, R168, R29, 0x1, 0x1f ;  /* 0x0c201f001da87f89 */ /* 0x000ea800000e0000 */
[----:B------:R-:W3:Y:S04]  /*4860*/  SHFL.BFLY PT, R166, R7, 0x1, 0x1f ;  /* 0x0c201f0007a67f89 */ /* 0x000ee800000e0000 */
[----:B------:R-:W-:Y:S04]  /*4870*/  LDSM.16.MT88.4 R148, [R221+0x9000] ;  /* 0x00900000dd94783b */ /* 0x000fe80000004200 */
[----:B------:R-:W-:Y:S04]  /*4880*/  LDSM.16.MT88.4 R96, [R221+0xa000] ;  /* 0x00a00000dd60783b */ /* 0x000fe80000004200 */
[----:B------:R-:W-:Y:S01]  /*4890*/  LDSM.16.MT88.4 R108, [R171+0xa000] ;  /* 0x00a00000ab6c783b */ /* 0x000fe20000004200 */
[----:B-1----:R-:W-:-:S03]  /*48a0*/  FMNMX.FTZ R6, R9, R6, !PT ;  /* 0x0000000609067209 */ /* 0x002fc60007810000 */
[----:B------:R-:W-:Y:S01]  /*48b0*/  LDSM.16.MT88.4 R120, [R221+0xb000] ;  /* 0x00b00000dd78783b */ /* 0x000fe20000004200 */
[----:B------:R-:W-:Y:S02]  /*48c0*/  FMNMX.FTZ R9, R174, R11, !PT ;  /* 0x0000000bae097209 */ /* 0x000fe40007810000 */
[----:B--2---:R-:W-:Y:S01]  /*48d0*/  FMNMX.FTZ R168, R29, R168, !PT ;  /* 0x000000a81da87209 */ /* 0x004fe20007810000 */
[----:B------:R-:W1:Y:S01]  /*48e0*/  SHFL.BFLY PT, R165, R6, 0x1, 0x1f ;  /* 0x0c201f0006a57f89 */ /* 0x000e6200000e0000 */
[----:B---3--:R-:W-:-:S03]  /*48f0*/  FMNMX.FTZ R166, R7, R166, !PT ;  /* 0x000000a607a67209 */ /* 0x008fc60007810000 */
[----:B------:R-:W-:Y:S01]  /*4900*/  FMUL.FTZ R216, R168, UR19 ;  /* 0x00000013a8d87c20 */ /* 0x000fe20008410000 */
[----:B------:R-:W-:Y:S01]  /*4910*/  FMNMX.FTZ R7, R214, R9, !PT ;  /* 0x00000009d6077209 */ /* 0x000fe20007810000 */
[----:B------:R-:W-:Y:S01]  /*4920*/  LDSM.16.MT88.4 R28, [R221+0xb400] ;  /* 0x00b40000dd1c783b */ /* 0x000fe20000004200 */
[----:B------:R-:W-:Y:S01]  /*4930*/  FSETP.NEU.FTZ.AND P1, PT, R168, -INF , PT ;  /* 0xff800000a800780b */ /* 0x000fe20003f3d000 */
[----:B------:R-:W-:Y:S01]  /*4940*/  FMUL.FTZ R202, R166, UR19 ;  /* 0x00000013a6ca7c20 */ /* 0x000fe20008410000 */
[----:B------:R-:W-:Y:S01]  /*4950*/  FMNMX.FTZ R7, R212, R7, !PT ;  /* 0x00000007d4077209 */ /* 0x000fe20007810000 */
[----:B------:R-:W-:Y:S01]  /*4960*/  LDSM.16.MT88.4 R8, [R171+0xa400] ;  /* 0x00a40000ab08783b */ /* 0x000fe20000004200 */
        /* <DEDUP_REMOVED lines=10> */
[----:B------:R-:W-:Y:S01]  /*4a10*/  MUFU.EX2 R173, R173 ;  /* 0x000000ad00ad7308 */ /* 0x000fe20000000800 */
[----:B-1----:R-:W-:Y:S01]  /*4a20*/  FMNMX.FTZ R165, R6, R165, !PT ;  /* 0x000000a506a57209 */ /* 0x002fe20007810000 */
[--C-:B------:R-:W-:Y:S01]  /*4a30*/  FFMA.FTZ R60, R81, UR19, -R202.reuse ;  /* 0x00000013513c7c23 */ /* 0x100fe200080108ca */
[----:B------:R-:W-:Y:S01]  /*4a40*/  FMNMX.FTZ R7, R184, R7, !PT ;  /* 0x00000007b8077209 */ /* 0x000fe20007810000 */
[----:B------:R-:W-:Y:S01]  /*4a50*/  LDSM.16.MT88.4 R80, [R171+0x9000] ;  /* 0x00900000ab50783b */ /* 0x000fe20000004200 */
[C---:B------:R-:W-:Y:S01]  /*4a60*/  FSETP.NEU.FTZ.AND P1, PT, R165.reuse, -INF , PT ;  /* 0xff800000a500780b */ /* 0x040fe20003f3d000 */
[----:B------:R-:W-:Y:S01]  /*4a70*/  FMUL.FTZ R191, R165, UR19 ;  /* 0x00000013a5bf7c20 */ /* 0x000fe20008410000 */
[----:B------:R-:W-:Y:S01]  /*4a80*/  FMNMX.FTZ R7, R182, R7, !PT ;  /* 0x00000007b6077209 */ /* 0x000fe20007810000 */
[--C-:B------:R-:W-:Y:S01]  /*4a90*/  FFMA.FTZ R61, R35, UR19, -R202.reuse ;  /* 0x00000013233d7c23 */ /* 0x100fe200080108ca */
[--C-:B------:R-:W-:Y:S01]  /*4aa0*/  FFMA.FTZ R57, R75, UR19, -R202.reuse ;  /* 0x000000134b397c23 */ /* 0x100fe200080108ca */
[----:B------:R-:W-:Y:S01]  /*4ab0*/  FFMA.FTZ R54, R77, UR19, -R202 ;  /* 0x000000134d367c23 */ /* 0x000fe200080108ca */
[----:B------:R-:W-:Y:S01]  /*4ac0*/  FMNMX.FTZ R6, R178, R7, !PT ;  /* 0x00000007b2067209 */ /* 0x000fe20007810000 */
[----:B------:R-:W-:Y:S01]  /*4ad0*/  MUFU.EX2 R164, R164 ;  /* 0x000000a400a47308 */ /* 0x000fe20000000800 */
[----:B------:R-:W-:Y:S01]  /*4ae0*/  FSEL R191, R191, RZ, P1 ;  /* 0x000000ffbfbf7208 */ /* 0x000fe20000800000 */
[--C-:B------:R-:W-:Y:S01]  /*4af0*/  FFMA.FTZ R47, R23, UR19, -R216.reuse ;  /* 0x00000013172f7c23 */ /* 0x100fe200080108d8 */
[----:B------:R-:W-:Y:S01]  /*4b00*/  FFMA.FTZ R46, R21, UR19, -R216 ;  /* 0x00000013152e7c23 */ /* 0x000fe200080108d8 */
[----:B------:R-:W1:Y:S01]  /*4b10*/  SHFL.BFLY PT, R7, R6, 0x2, 0x1f ;  /* 0x0c401f0006077f89 */ /* 0x000e6200000e0000 */
        /* <DEDUP_REMOVED lines=8> */
[----:B------:R-:W-:Y:S01]  /*4ba0*/  FFMA.FTZ R2, R13, UR19, -R202 ;  /* 0x000000130d027c23 */ /* 0x000fe200080108ca */
[--C-:B------:R-:W-:Y:S01]  /*4bb0*/  FFMA.FTZ R51, R16, UR19, -R191.reuse ;  /* 0x0000001310337c23 */ /* 0x100fe200080108bf */
[--C-:B------:R-:W-:Y:S01]  /*4bc0*/  FFMA.FTZ R49, R12, UR19, -R191.reuse ;  /* 0x000000130c317c23 */ /* 0x100fe200080108bf */
[--C-:B------:R-:W-:Y:S01]  /*4bd0*/  FFMA.FTZ R50, R66, UR19, -R191.reuse ;  /* 0x0000001342327c23 */ /* 0x100fe200080108bf */
[--C-:B------:R-:W-:Y:S01]  /*4be0*/  FFMA.FTZ R55, R27, UR19, -R216.reuse ;  /* 0x000000131b377c23 */ /* 0x100fe200080108d8 */
[----:B------:R-:W2:Y:S01]  /*4bf0*/  MUFU.EX2 R60, R60 ;  /* 0x0000003c003c7308 */ /* 0x000ea20000000800 */
[----:B------:R-:W-:Y:S01]  /*4c00*/  FFMA.FTZ R48, R25, UR19, -R216 ;  /* 0x0000001319307c23 */ /* 0x000fe200080108d8 */
[--C-:B------:R-:W-:Y:S01]  /*4c10*/  FFMA.FTZ R176, R185, UR19, -R202.reuse ;  /* 0x00000013b9b07c23 */ /* 0x100fe200080108ca */
[--C-:B------:R-:W-:Y:S01]  /*4c20*/  FFMA.FTZ R180, R39, UR19, -R202.reuse ;  /* 0x0000001327b47c23 */ /* 0x100fe200080108ca */
[----:B------:R-:W-:Y:S01]  /*4c30*/  FFMA.FTZ R185, R37, UR19, -R202 ;  /* 0x0000001325b97c23 */ /* 0x000fe200080108ca */
[--C-:B------:R-:W-:Y:S01]  /*4c40*/  FFMA.FTZ R189, R36, UR19, -R191.reuse ;  /* 0x0000001324bd7c23 */ /* 0x100fe200080108bf */
[--C-:B------:R-:W-:Y:S01]  /*4c50*/  FFMA.FTZ R198, R205, UR19, -R216.reuse ;  /* 0x00000013cdc67c23 */ /* 0x100fe200080108d8 */
[--C-:B------:R-:W-:Y:S01]  /*4c60*/  FFMA.FTZ R204, R209, UR19, -R216.reuse ;  /* 0x00000013d1cc7c23 */ /* 0x100fe200080108d8 */
[----:B------:R-:W-:Y:S01]  /*4c70*/  MUFU.EX2 R57, R57 ;  /* 0x0000003900397308 */ /* 0x000fe20000000800 */
[----:B------:R-:W-:Y:S01]  /*4c80*/  FFMA.FTZ R205, R207, UR19, -R216 ;  /* 0x00000013cfcd7c23 */ /* 0x000fe200080108d8 */
[----:B-1----:R-:W-:Y:S01]  /*4c90*/  FMNMX.FTZ R0, R6, R7, !PT ;  /* 0x0000000706007209 */ /* 0x002fe20007810000 */
[----:B------:R-:W-:Y:S01]  /*4ca0*/  FFMA.FTZ R181, R181, UR19, -R202 ;  /* 0x00000013b5b57c23 */ /* 0x000fe200080108ca */
[----:B------:R-:W-:Y:S01]  /*4cb0*/  LDSM.16.MT88.4 R4, [R171+0xb000] ;  /* 0x00b00000ab04783b */ /* 0x000fe20000004200 */
[--C-:B------:R-:W-:Y:S01]  /*4cc0*/  FFMA.FTZ R186, R186, UR19, -R191.reuse ;  /* 0x00000013baba7c23 */ /* 0x100fe200080108bf */
[--C-:B------:R-:W-:Y:S01]  /*4cd0*/  FFMA.FTZ R193, R193, UR19, -R216.reuse ;  /* 0x00000013c1c17c23 */ /* 0x100fe200080108d8 */
[----:B------:R-:W-:Y:S01]  /*4ce0*/  FFMA.FTZ R195, R195, UR19, -R216 ;  /* 0x00000013c3c37c23 */ /* 0x000fe200080108d8 */
[----:B------:R-:W1:Y:S01]  /*4cf0*/  SHFL.BFLY PT, R167, R0, 0x1, 0x1f ;  /* 0x0c201f0000a77f89 */ /* 0x000e6200000e0000 */
[----:B------:R-:W3:Y:S01]  /*4d00*/  MUFU.EX2 R54, R54 ;  /* 0x0000003600367308 */ /* 0x000ee20000000800 */
[----:B--2---:R-:W-:Y:S01]  /*4d10*/  F2FP.BF16.F32.PACK_AB R132, R60, R61 ;  /* 0x0000003d3c84723e */ /* 0x004fe200000010ff */
[----:B------:R-:W-:Y:S01]  /*4d20*/  FADD.FTZ R60, R61, R60 ;  /* 0x0000003c3d3c7221 */ /* 0x000fe20000010000 */
[--C-:B------:R-:W-:Y:S01]  /*4d30*/  FFMA.FTZ R203, R203, UR19, -R202.reuse ;  /* 0x00000013cbcb7c23 */ /* 0x100fe200080108ca */
[--C-:B------:R-:W-:Y:S01]  /*4d40*/  FFMA.FTZ R200, R200, UR19, -R202.reuse ;  /* 0x00000013c8c87c23 */ /* 0x100fe200080108ca */
[--C-:B------:R-:W-:Y:S01]  /*4d50*/  FFMA.FTZ R197, R197, UR19, -R202.reuse ;  /* 0x00000013c5c57c23 */ /* 0x100fe200080108ca */
[----:B------:R-:W-:Y:S01]  /*4d60*/  FFMA.FTZ R202, R199, UR19, -R202 ;  /* 0x00000013c7ca7c23 */ /* 0x000fe200080108ca */
[--C-:B------:R-:W-:Y:S01]  /*4d70*/  FFMA.FTZ R196, R196, UR19, -R191.reuse ;  /* 0x00000013c4c47c23 */ /* 0x100fe200080108bf */
[----:B------:R-:W-:Y:S01]  /*4d80*/  MUFU.EX2 R62, R62 ;  /* 0x0000003e003e7308 */ /* 0x000fe20000000800 */
[--C-:B------:R-:W-:Y:S01]  /*4d90*/  FFMA.FTZ R199, R194, UR19, -R191.reuse ;  /* 0x00000013c2c77c23 */ /* 0x100fe200080108bf */
[--C-:B------:R-:W-:Y:S01]  /*4da0*/  FFMA.FTZ R192, R192, UR19, -R191.reuse ;  /* 0x00000013c0c07c23 */ /* 0x100fe200080108bf */
[----:B------:R-:W-:Y:S01]  /*4db0*/  FFMA.FTZ R245, R190, UR19, -R191 ;  /* 0x00000013bef57c23 */ /* 0x000fe200080108bf */
[----:B------:R-:W-:-:S04]  /*4dc0*/  FFMA.FTZ R201, R201, UR19, -R216 ;  /* 0x00000013c9c97c23 */ /* 0x000fc800080108d8 */
[----:B------:R-:W2:Y:S01]  /*4dd0*/  MUFU.EX2 R63, R63 ;  /* 0x0000003f003f7308 */ /* 0x000ea20000000800 */
[----:B---3--:R-:W-:Y:S01]  /*4de0*/  F2FP.BF16.F32.PACK_AB R134, R54, R57 ;  /* 0x000000393686723e */ /* 0x008fe200000010ff */
[----:B------:R-:W-:-:S04]  /*4df0*/  FADD.FTZ R57, R57, R60 ;  /* 0x0000003c39397221 */ /* 0x000fc80000010000 */
[----:B------:R-:W-:Y:S01]  /*4e00*/  FADD.FTZ R54, R54, R57 ;  /* 0x0000003936367221 */ /* 0x000fe20000010000 */
[----:B-1----:R-:W-:Y:S01]  /*4e10*/  FMNMX.FTZ R167, R0, R167, !PT ;  /* 0x000000a700a77209 */ /* 0x002fe20007810000 */
[----:B------:R-:W-:Y:S01]  /*4e20*/  MUFU.EX2 R59, R59 ;  /* 0x0000003b003b7308 */ /* 0x000fe20000000800 */
[----:B------:R-:W-:Y:S02]  /*4e30*/  FFMA.FTZ R0, R14, UR19, -R191 ;  /* 0x000000130e007c23 */ /* 0x000fe400080108bf */
[C---:B------:R-:W-:Y:S01]  /*4e40*/  FSETP.NEU.FTZ.AND P1, PT, R167.reuse, -INF , PT ;  /* 0xff800000a700780b */ /* 0x040fe20003f3d000 */
[----:B------:R-:W-:Y:S01]  /*4e50*/  FMUL.FTZ R183, R167, UR19 ;  /* 0x00000013a7b77c20 */ /* 0x000fe20008410000 */
[----:B------:R-:W-:Y:S03]  /*4e60*/  LDSM.16.MT88.4 R12, [R221+0xa400] ;  /* 0x00a40000dd0c783b */ /* 0x000fe60000004200 */
[----:B------:R-:W1:Y:S01]  /*4e70*/  MUFU.EX2 R52, R52 ;  /* 0x0000003400347308 */ /* 0x000e620000000800 */
[----:B------:R-:W-:-:S02]  /*4e80*/  FSEL R183, R183, RZ, P1 ;  /* 0x000000ffb7b77208 */ /* 0x000fc40000800000 */
[----:B--2---:R-:W-:Y:S01]  /*4e90*/  F2FP.BF16.F32.PACK_AB R133, R63, R62 ;  /* 0x0000003e3f85723e */ /* 0x004fe200000010ff */
[----:B------:R-:W-:Y:S02]  /*4ea0*/  FADD.FTZ R62, R62, R63 ;  /* 0x0000003f3e3e7221 */ /* 0x000fe40000010000 */
[--C-:B------:R-:W-:Y:S01]  /*4eb0*/  FFMA.FTZ R67, R32, UR19, -R183.reuse ;  /* 0x0000001320437c23 */ /* 0x100fe200080108b7 */
[--C-:B------:R-:W-:Y:S01]  /*4ec0*/  FFMA.FTZ R64, R20, UR19, -R183.reuse ;  /* 0x0000001314407c23 */ /* 0x100fe200080108b7 */
[--C-:B------:R-:W-:Y:S01]  /*4ed0*/  FFMA.FTZ R65, R22, UR19, -R183.reuse ;  /* 0x0000001316417c23 */ /* 0x100fe200080108b7 */
[--C-:B------:R-:W-:Y:S01]  /*4ee0*/  FFMA.FTZ R56, R18, UR19, -R183.reuse ;  /* 0x0000001312387c23 */ /* 0x100fe200080108b7 */
[----:B------:R-:W2:Y:S01]  /*4ef0*/  MUFU.EX2 R177, R177 ;  /* 0x000000b100b17308 */ /* 0x000ea20000000800 */
[----:B------:R-:W3:Y:S01]  /*4f00*/  LDSM.16.MT88.4 R20, [R221+0x9400] ;  /* 0x00940000dd14783b */ /* 0x000ee20000004200 */
[--C-:B------:R-:W-:Y:S01]  /*4f10*/  FFMA.FTZ R175, R26, UR19, -R183.reuse ;  /* 0x000000131aaf7c23 */ /* 0x100fe200080108b7 */
[--C-:B------:R-:W-:Y:S01]  /*4f20*/  FFMA.FTZ R66, R24, UR19, -R183.reuse ;  /* 0x0000001318427c23 */ /* 0x100fe200080108b7 */
[--C-:B------:R-:W-:Y:S01]  /*4f30*/  FFMA.FTZ R172, R172, UR19, -R183.reuse ;  /* 0x00000013acac7c23 */ /* 0x100fe200080108b7 */
[----:B------:R-:W4:Y:S01]  /*4f40*/  LDSM.16.MT88.4 R16, [R171+0x9400] ;  /* 0x00940000ab10783b */ /* 0x000f220000004200 */
[----:B------:R-:W-:Y:S01]  /*4f50*/  FFMA.FTZ R179, R174, UR19, -R183 ;  /* 0x00000013aeb37c23 */ /* 0x000fe200080108b7 */
[----:B-1----:R-:W-:Y:S01]  /*4f60*/  F2FP.BF16.F32.PACK_AB R135, R52, R59 ;  /* 0x0000003b3487723e */ /* 0x002fe200000010ff */
[----:B------:R-:W1:Y:S01]  /*4f70*/  MUFU.EX2 R58, R58 ;  /* 0x0000003a003a7308 */ /* 0x000e620000000800 */
[----:B------:R-:W5:Y:S01]  /*4f80*/  LDSM.16.MT88.4 R32, [R171+0xb400] ;  /* 0x00b40000ab20783b */ /* 0x000f620000004200 */
[----:B------:R-:W-:Y:S01]  /*4f90*/  FFMA.FTZ R174, R187, UR19, -R216 ;  /* 0x00000013bbae7c23 */ /* 0x000fe200080108d8 */
[--C-:B------:R-:W-:Y:S01]  /*4fa0*/  FFMA.FTZ R187, R188, UR19, -R191.reuse ;  /* 0x00000013bcbb7c23 */ /* 0x100fe200080108bf */
[----:B------:R-:W-:Y:S01]  /*4fb0*/  FFMA.FTZ R188, R38, UR19, -R191 ;  /* 0x0000001326bc7c23 */ /* 0x000fe200080108bf */
[--C-:B------:R-:W-:Y:S01]  /*4fc0*/  FFMA.FTZ R207, R214, UR19, -R183.reuse ;  /* 0x00000013d6cf7c23 */ /* 0x100fe200080108b7 */
[C---:B------:R-:W-:Y:S01]  /*4fd0*/  HMMA.16816.F32.BF16 R156, R132.reuse, R148, RZ ;  /* 0x00000094849c723c */ /* 0x040fe200000418ff */
[----:B------:R-:W-:Y:S01]  /*4fe0*/  LDSM.16.MT88.4 R36, [R171+0xb800] ;  /* 0x00b80000ab24783b */ /* 0x000fe20000004200 */
[----:B------:R-:W-:Y:S01]  /*4ff0*/  MUFU.EX2 R67, R67 ;  /* 0x0000004300437308 */ /* 0x000fe20000000800 */
[----:B--2---:R-:W-:Y:S01]  /*5000*/  F2FP.BF16.F32.PACK_AB R128, R177, R164 ;  /* 0x000000a4b180723e */ /* 0x004fe200000010ff */
[--C-:B------:R-:W-:Y:S01]  /*5010*/  FFMA.FTZ R212, R212, UR19, -R183.reuse ;  /* 0x00000013d4d47c23 */ /* 0x100fe200080108b7 */
[--C-:B------:R-:W-:Y:S01]  /*5020*/  FFMA.FTZ R209, R210, UR19, -R183.reuse ;  /* 0x00000013d2d17c23 */ /* 0x100fe200080108b7 */
[C---:B------:R-:W-:Y:S01]  /*5030*/  HMMA.16816.F32.BF16 R72, R132.reuse, R80, RZ ;  /* 0x000000508448723c */ /* 0x040fe200000418ff */
[----:B------:R-:W-:Y:S01]  /*5040*/  FFMA.FTZ R206, R206, UR19, -R183 ;  /* 0x00000013cece7c23 */ /* 0x000fe200080108b7 */
[----:B------:R-:W-:Y:S01]  /*5050*/  FADD.FTZ R164, R164, R177 ;  /* 0x000000b1a4a47221 */ /* 0x000fe20000010000 */
[----:B------:R-:W-:Y:S01]  /*5060*/  FADD.FTZ R59, R59, R62 ;  /* 0x0000003e3b3b7221 */ /* 0x000fe20000010000 */
[----:B------:R-:W2:Y:S01]  /*5070*/  MUFU.EX2 R64, R64 ;  /* 0x0000004000407308 */ /* 0x000ea20000000800 */
[----:B-1----:R-:W-:Y:S01]  /*5080*/  F2FP.BF16.F32.PACK_AB R130, R58, R173 ;  /* 0x000000ad3a82723e */ /* 0x002fe200000010ff */
[C---:B------:R-:W-:Y:S01]  /*5090*/  HMMA.16816.F32.BF16 R88, R132.reuse, R96, RZ ;  /* 0x000000608458723c */ /* 0x040fe200000418ff */
[----:B------:R-:W-:Y:S01]  /*50a0*/  FADD.FTZ R173, R173, R164 ;  /* 0x000000a4adad7221 */ /* 0x000fe20000010000 */
[----:B------:R-:W-:Y:S01]  /*50b0*/  FADD.FTZ R52, R52, R59 ;  /* 0x0000003b34347221 */ /* 0x000fe20000010000 */
[--C-:B------:R-:W-:Y:S01]  /*50c0*/  FFMA.FTZ R208, R208, UR19, -R183.reuse ;  /* 0x00000013d0d07c23 */ /* 0x100fe200080108b7 */
[----:B------:R-:W-:Y:S01]  /*50d0*/  FFMA.FTZ R191, R184, UR19, -R183 ;  /* 0x00000013b8bf7c23 */ /* 0x000fe200080108b7 */
[----:B------:R-:W-:Y:S01]  /*50e0*/  FADD.FTZ R58, R58, R173 ;  /* 0x000000ad3a3a7221 */ /* 0x000fe20000010000 */
[----:B------:R-:W-:Y:S01]  /*50f0*/  MUFU.EX2 R65, R65 ;  /* 0x0000004100417308 */ /* 0x000fe20000000800 */
[----:B------:R-:W-:Y:S01]  /*5100*/  HMMA.16816.F32.BF16 R144, R132, R108, RZ ;  /* 0x0000006c8490723c */ /* 0x000fe200000418ff */
[----:B------:R-:W-:Y:S01]  /*5110*/  FFMA.FTZ R210, R211, UR19, -R216 ;  /* 0x00000013d3d27c23 */ /* 0x000fe200080108d8 */
[----:B------:R-:W-:-:S04]  /*5120*/  FFMA.FTZ R182, R182, UR19, -R183 ;  /* 0x00000013b6b67c23 */ /* 0x000fc800080108b7 */
[----:B------:R-:W-:Y:S01]  /*5130*/  HMMA.16816.F32.BF16 R112, R132, R120, RZ ;  /* 0x000000788470723c */ /* 0x000fe200000418ff */
[----:B------:R-:W1:Y:S01]  /*5140*/  MUFU.EX2 R56, R56 ;  /* 0x0000003800387308 */ /* 0x000e620000000800 */
[----:B--2---:R-:W-:Y:S01]  /*5150*/  F2FP.BF16.F32.PACK_AB R129, R64, R67 ;  /* 0x000000434081723e */ /* 0x004fe200000010ff */
[----:B------:R-:W-:-:S03]  /*5160*/  FADD.FTZ R64, R67, R64 ;  /* 0x0000004043407221 */ /* 0x000fc60000010000 */
[C---:B------:R-:W-:Y:S03]  /*5170*/  HMMA.16816.F32.BF16 R124, R132.reuse, R4, RZ ;  /* 0x00000004847c723c */ /* 0x040fe600000418ff */
[----:B------:R-:W-:Y:S03]  /*5180*/  MUFU.EX2 R55, R55 ;  /* 0x0000003700377308 */ /* 0x000fe60000000800 */
[C---:B------:R-:W-:Y:S05]  /*5190*/  HMMA.16816.F32.BF16 R152, R132.reuse, R150, RZ ;  /* 0x000000968498723c */ /* 0x040fea00000418ff */
[----:B------:R-:W-:Y:S01]  /*51a0*/  MUFU.EX2 R48, R48 ;  /* 0x0000003000307308 */ /* 0x000fe20000000800 */
[----:B-1----:R-:W-:Y:S01]  /*51b0*/  F2FP.BF16.F32.PACK_AB R131, R56, R65 ;  /* 0x000000413883723e */ /* 0x002fe200000010ff */
[----:B------:R-:W-:Y:S01]  /*51c0*/  HMMA.16816.F32.BF16 R76, R132, R82, RZ ;  /* 0x00000052844c723c */ /* 0x000fe200000418ff */
[----:B------:R-:W-:-:S04]  /*51d0*/  FADD.FTZ R65, R65, R64 ;  /* 0x0000004041417221 */ /* 0x000fc80000010000 */
[----:B------:R-:W-:Y:S01]  /*51e0*/  FADD.FTZ R56, R56, R65 ;  /* 0x0000004138387221 */ /* 0x000fe20000010000 */
[C---:B------:R-:W-:Y:S01]  /*51f0*/  HMMA.16816.F32.BF16 R92, R132.reuse, R98, RZ ;  /* 0x00000062845c723c */ /* 0x040fe200000418ff */
[----:B------:R-:W-:Y:S05]  /*5200*/  MUFU.EX2 R47, R47 ;  /* 0x0000002f002f7308 */ /* 0x000fea0000000800 */
[C---:B------:R-:W-:Y:S03]  /*5210*/  HMMA.16816.F32.BF16 R104, R132.reuse, R110, RZ ;  /* 0x0000006e8468723c */ /* 0x040fe600000418ff */
[----:B------:R-:W-:Y:S03]  /*5220*/  MUFU.EX2 R46, R46 ;  /* 0x0000002e002e7308 */ /* 0x000fe60000000800 */
[----:B------:R-:W-:Y:S05]  /*5230*/  HMMA.16816.F32.BF16 R116, R132, R122, RZ ;  /* 0x0000007a8474723c */ /* 0x000fea00000418ff */
[----:B------:R-:W-:Y:S01]  /*5240*/  MUFU.EX2 R53, R53 ;  /* 0x0000003500357308 */ /* 0x000fe20000000800 */
[C---:B------:R-:W-:Y:S06]  /*5250*/  HMMA.16816.F32.BF16 R160, R128.reuse, R148, RZ ;  /* 0x0000009480a0723c */ /* 0x040fec00000418ff */
[C---:B------:R-:W-:Y:S01]  /*5260*/  HMMA.16816.F32.BF16 R68, R128.reuse, R80, RZ ;  /* 0x000000508044723c */ /* 0x040fe200000418ff */
[----:B------:R-:W1:Y:S05]  /*5270*/  MUFU.EX2 R44, R44 ;  /* 0x0000002c002c7308 */ /* 0x000e6a0000000800 */
[C---:B------:R-:W-:Y:S03]  /*5280*/  HMMA.16816.F32.BF16 R84, R128.reuse, R96, RZ ;  /* 0x000000608054723c */ /* 0x040fe600000418ff */
[----:B------:R-:W-:Y:S03]  /*5290*/  MUFU.EX2 R45, R45 ;  /* 0x0000002d002d7308 */ /* 0x000fe60000000800 */
[----:B------:R-:W-:Y:S05]  /*52a0*/  HMMA.16816.F32.BF16 R100, R128, R108, RZ ;  /* 0x0000006c8064723c */ /* 0x000fea00000418ff */
        /* <DEDUP_REMOVED lines=12> */
[----:B------:R-:W-:Y:S02]  /*5370*/  FADD.FTZ R45, R2, R45 ;  /* 0x0000002d022d7221 */ /* 0x000fe40000010000 */
[----:B------:R-:W-:Y:S01]  /*5380*/  MUFU.EX2 R49, R49 ;  /* 0x0000003100317308 */ /* 0x000fe20000000800 */
[C---:B------:R-:W-:Y:S06]  /*5390*/  HMMA.16816.F32.BF16 R108, R128.reuse, R110, RZ ;  /* 0x0000006e806c723c */ /* 0x040fec00000418ff */
[----:B------:R-:W-:Y:S01]  /*53a0*/  HMMA.16816.F32.BF16 R140, R128, R120, RZ ;  /* 0x00000078808c723c */ /* 0x000fe200000418ff */
[----:B------:R-:W2:Y:S01]  /*53b0*/  MUFU.EX2 R50, R50 ;  /* 0x0000003200327308 */ /* 0x000ea20000000800 */
[----:B-1----:R-:W-:Y:S01]  /*53c0*/  F2FP.BF16.F32.PACK_AB R25, R0, R51 ;  /* 0x000000330019723e */ /* 0x002fe200000010ff */
[----:B------:R-:W-:-:S03]  /*53d0*/  FADD.FTZ R51, R51, R52 ;  /* 0x0000003433337221 */ /* 0x000fc60000010000 */
[C---:B------:R-:W-:Y:S01]  /*53e0*/  HMMA.16816.F32.BF16 R120, R128.reuse, R122, RZ ;  /* 0x0000007a8078723c */ /* 0x040fe200000418ff */
[----:B------:R-:W-:Y:S02]  /*53f0*/  FADD.FTZ R0, R0, R51 ;  /* 0x0000003300007221 */ /* 0x000fe40000010000 */
[----:B------:R-:W-:Y:S03]  /*5400*/  MUFU.EX2 R175, R175 ;  /* 0x000000af00af7308 */ /* 0x000fe60000000800 */
[C---:B------:R-:W-:Y:S05]  /*5410*/  HMMA.16816.F32.BF16 R136, R128.reuse, R4, RZ ;  /* 0x000000048088723c */ /* 0x040fea00000418ff */
[----:B------:R-:W1:Y:S01]  /*5420*/  MUFU.EX2 R66, R66 ;  /* 0x0000004200427308 */ /* 0x000e620000000800 */
[----:B------:R-:W-:Y:S01]  /*5430*/  HMMA.16816.F32.BF16 R128, R128, R6, RZ ;  /* 0x000000068080723c */ /* 0x000fe200000418ff */
[----:B--2---:R-:W-:Y:S01]  /*5440*/  F2FP.BF16.F32.PACK_AB R27, R50, R49 ;  /* 0x00000031321b723e */ /* 0x004fe200000010ff */
[----:B------:R-:W-:Y:S01]  /*5450*/  FADD.FTZ R49, R49, R0 ;  /* 0x0000000031317221 */ /* 0x000fe20000010000 */
[----:B------:R-:W-:Y:S01]  /*5460*/  F2FP.BF16.F32.PACK_AB R4, R48, R55 ;  /* 0x000000373004723e */ /* 0x000fe200000010ff */
[----:B------:R-:W-:-:S02]  /*5470*/  FADD.FTZ R55, R55, R58 ;  /* 0x0000003a37377221 */ /* 0x000fc40000010000 */
[----:B------:R-:W-:Y:S01]  /*5480*/  FADD.FTZ R49, R50, R49 ;  /* 0x0000003132317221 */ /* 0x000fe20000010000 */
[----:B------:R-:W-:Y:S01]  /*5490*/  MUFU.EX2 R172, R172 ;  /* 0x000000ac00ac7308 */ /* 0x000fe20000000800 */
[----:B------:R-:W-:Y:S01]  /*54a0*/  F2FP.BF16.F32.PACK_AB R6, R46, R47 ;  /* 0x0000002f2e06723e */ /* 0x000fe200000010ff */
[----:B---3--:R-:W-:Y:S01]  /*54b0*/  HMMA.16816.F32.BF16 R156, R24, R20, R156 ;  /* 0x00000014189c723c */ /* 0x008fe2000004189c */
[----:B------:R-:W-:-:S04]  /*54c0*/  FADD.FTZ R48, R48, R55 ;  /* 0x0000003730307221 */ /* 0x000fc80000010000 */
[----:B------:R-:W-:Y:S01]  /*54d0*/  FADD.FTZ R47, R47, R48 ;  /* 0x000000302f2f7221 */ /* 0x000fe20000010000 */
[----:B------:R-:W2:Y:S01]  /*54e0*/  MUFU.EX2 R179, R179 ;  /* 0x000000b300b37308 */ /* 0x000ea20000000800 */
[----:B-1----:R-:W-:Y:S01]  /*54f0*/  F2FP.BF16.F32.PACK_AB R5, R66, R175 ;  /* 0x000000af4205723e */ /* 0x002fe200000010ff */
[----:B----4-:R-:W-:Y:S01]  /*5500*/  HMMA.16816.F32.BF16 R72, R24, R16, R72 ;  /* 0x000000101848723c */ /* 0x010fe20000041848 */
[----:B------:R-:W-:Y:S01]  /*5510*/  FADD.FTZ R175, R175, R56 ;  /* 0x00000038afaf7221 */ /* 0x000fe20000010000 */
[----:B------:R-:W-:-:S03]  /*5520*/  FADD.FTZ R47, R46, R47 ;  /* 0x0000002f2e2f7221 */ /* 0x000fc60000010000 */
[----:B------:R-:W-:Y:S01]  /*5530*/  FADD.FTZ R175, R66, R175 ;  /* 0x000000af42af7221 */ /* 0x000fe20000010000 */
[C---:B------:R-:W-:Y:S01]  /*5540*/  HMMA.16816.F32.BF16 R88, R24.reuse, R12, R88 ;  /* 0x0000000c1858723c */ /* 0x040fe20000041858 */
[----:B------:R-:W-:Y:S05]  /*5550*/  MUFU.EX2 R174, R174 ;  /* 0x000000ae00ae7308 */ /* 0x000fea0000000800 */
[----:B------:R-:W-:Y:S01]  /*5560*/  HMMA.16816.F32.BF16 R144, R24, R8, R144 ;  /* 0x000000081890723c */ /* 0x000fe20000041890 */
[----:B--2---:R-:W-:Y:S02]  /*5570*/  F2FP.BF16.F32.PACK_AB R7, R179, R172 ;  /* 0x000000acb307723e */ /* 0x004fe400000010ff */
[----:B------:R-:W-:Y:S01]  /*5580*/  MUFU.EX2 R176, R176 ;  /* 0x000000b000b07308 */ /* 0x000fe20000000800 */
[----:B------:R-:W-:-:S02]  /*5590*/  FADD.FTZ R172, R172, R175 ;  /* 0x000000afacac7221 */ /* 0x000fc40000010000 */
[----:B------:R-:W-:Y:S02]  /*55a0*/  HMMA.16816.F32.BF16 R112, R24, R28, R112 ;  /* 0x0000001c1870723c */ /* 0x000fe40000041870 */
[----:B------:R-:W-:-:S04]  /*55b0*/  FADD.FTZ R172, R179, R172 ;  /* 0x000000acb3ac7221 */ /* 0x000fc80000010000 */
[C---:B-----5:R-:W-:Y:S01]  /*55c0*/  HMMA.16816.F32.BF16 R124, R24.reuse, R32, R124 ;  /* 0x00000020187c723c */ /* 0x060fe2000004187c */
        /* <DEDUP_REMOVED lines=123> */
[C---:B------:R-:W-:Y:S01]  /*5d80*/  F2FP.BF16.F32.PACK_AB R5, R191.reuse, R208 ;  /* 0x000000d0bf05723e */ /* 0x040fe200000010ff */
        /* <DEDUP_REMOVED lines=94> */
[----:B------:R-:W-:Y:S01]  /*6370*/  @!P4 LDGSTS.E.BYPASS.LTC128B.128 [R225+0xa800], desc[UR22][R8.64+0x40] ;  /* 0x0a80004008e1cfae */ /* 0x000fe2000b901d56 */
        /* <DEDUP_REMOVED lines=9> */
[----:B------:R-:W-:Y:S04]  /*6410*/  LDSM.16.M88.4 R188, [R223+0x6000] ;  /* 0x00600000dfbc783b */ /* 0x000fe80000000200 */
[----:B------:R-:W2:Y:S01]  /*6420*/  LDSM.16.M88.4 R60, [R224+0x1000] ;  /* 0x00100000e03c783b */ /* 0x000ea20000000200 */
[C---:B------:R-:W-:Y:S02]  /*6430*/  ISETP.GE.AND P0, PT, R2.reuse, R226, PT ;  /* 0x000000e20200720c */ /* 0x040fe40003f06270 */
[C---:B------:R-:W-:Y:S01]  /*6440*/  ISETP.GE.AND P6, PT, R2.reuse, R170, PT ;  /* 0x000000aa0200720c */ /* 0x040fe20003fc6270 */
[----:B------:R-:W4:Y:S01]  /*6450*/  LDSM.16.M88.4 R180, [R223+0x6400] ;  /* 0x00640000dfb4783b */ /* 0x000f220000000200 */
[C---:B------:R-:W-:Y:S02]  /*6460*/  ISETP.GE.AND P2, PT, R2.reuse, R169, PT ;  /* 0x000000a90200720c */ /* 0x040fe40003f46270 */
[----:B------:R-:W-:Y:S01]  /*6470*/  ISETP.GE.AND P1, PT, R2, R3, PT ;  /* 0x000000030200720c */ /* 0x000fe20003f26270 */
[----:B------:R-:W3:Y:S04]  /*6480*/  LDSM.16.M88.4 R172, [R223+0x6800] ;  /* 0x00680000dfac783b */ /* 0x000ee80000000200 */
[----:B------:R-:W1:Y:S04]  /*6490*/  LDSM.16.M88.4 R196, [R223+0x6c00] ;  /* 0x006c0000dfc4783b */ /* 0x000e680000000200 */
[----:B------:R-:W5:Y:S04]  /*64a0*/  LDSM.16.M88.4 R56, [R224] ;  /* 0x00000000e038783b */ /* 0x000f680000000200 */
[----:B------:R-:W-:Y:S04]  /*64b0*/  LDSM.16.M88.4 R44, [R220+0x6000] ;  /* 0x00600000dc2c783b */ /* 0x000fe80000000200 */
[----:B------:R-:W5:Y:S04]  /*64c0*/  LDSM.16.M88.4 R48, [R222+0x1000] ;  /* 0x00100000de30783b */ /* 0x000f680000000200 */
[----:B------:R-:W5:Y:S04]  /*64d0*/  LDSM.16.M88.4 R40, [R220+0x6400] ;  /* 0x00640000dc28783b */ /* 0x000f680000000200 */
[----:B------:R-:W5:Y:S04]  /*64e0*/  LDSM.16.M88.4 R36, [R220+0x6800] ;  /* 0x00680000dc24783b */ /* 0x000f680000000200 */
[----:B------:R-:W5:Y:S04]  /*64f0*/  LDSM.16.M88.4 R52, [R220+0x6c00] ;  /* 0x006c0000dc34783b */ /* 0x000f680000000200 */
[----:B------:R-:W5:Y:S01]  /*6500*/  LDSM.16.M88.4 R32, [R222] ;  /* 0x00000000de20783b */ /* 0x000f620000000200 */
[C---:B--2---:R-:W-:Y:S03]  /*6510*/  HMMA.16816.F32.BF16 R28, R60.reuse, R188, RZ ;  /* 0x000000bc3c1c723c */ /* 0x044fe600000418ff */
[----:B------:R-:W-:Y:S03]  /*6520*/  LDSM.16.M88.4 R212, [R224+0x3000] ;  /* 0x00300000e0d4783b */ /* 0x000fe60000000200 */
[C---:B------:R-:W-:Y:S01]  /*6530*/  HMMA.16816.F32.BF16 R24, R60.reuse, R190, RZ ;  /* 0x000000be3c18723c */ /* 0x040fe200000418ff */
[----:B------:R-:W2:Y:S04]  /*6540*/  LDSM.16.M88.4 R208, [R223+0x7000] ;  /* 0x00700000dfd0783b */ /* 0x000ea80000000200 */
[----:B------:R-:W2:Y:S01]  /*6550*/  LDSM.16.M88.4 R204, [R223+0x7400] ;  /* 0x00740000dfcc783b */ /* 0x000ea20000000200 */
[C---:B----4-:R-:W-:Y:S03]  /*6560*/  HMMA.16816.F32.BF16 R20, R60.reuse, R180, RZ ;  /* 0x000000b43c14723c */ /* 0x050fe600000418ff */
[----:B------:R-:W4:Y:S03]  /*6570*/  LDSM.16.M88.4 R200, [R223+0x7800] ;  /* 0x00780000dfc8783b */ /* 0x000f260000000200 */
[C---:B---3--:R-:W-:Y:S01]  /*6580*/  HMMA.16816.F32.BF16 R12, R60.reuse, R172, RZ ;  /* 0x000000ac3c0c723c */ /* 0x048fe200000418ff */
[----:B------:R-:W-:Y:S04]  /*6590*/  LDSM.16.M88.4 R216, [R224+0x2000] ;  /* 0x00200000e0d8783b */ /* 0x000fe80000000200 */
[----:B------:R-:W0:Y:S01]  /*65a0*/  LDGDEPBAR ;  /* 0x00000000000079af */ /* 0x000e220000000000 */
[C---:B-1----:R-:W-:Y:S06]  /*65b0*/  HMMA.16816.F32.BF16 R4, R60.reuse, R196, RZ ;  /* 0x000000c43c04723c */ /* 0x042fec00000418ff */
[C---:B------:R-:W-:Y:S06]  /*65c0*/  HMMA.16816.F32.BF16 R16, R60.reuse, R182, RZ ;  /* 0x000000b63c10723c */ /* 0x040fec00000418ff */
[C---:B------:R-:W-:Y:S06]  /*65d0*/  HMMA.16816.F32.BF16 R8, R60.reuse, R174, RZ ;  /* 0x000000ae3c08723c */ /* 0x040fec00000418ff */
[----:B------:R-:W-:Y:S06]  /*65e0*/  HMMA.16816.F32.BF16 R60, R60, R198, RZ ;  /* 0x000000c63c3c723c */ /* 0x000fec00000418ff */
[C---:B-----5:R-:W-:Y:S06]  /*65f0*/  HMMA.16816.F32.BF16 R192, R56.reuse, R188, RZ ;  /* 0x000000bc38c0723c */ /* 0x060fec00000418ff */
[C---:B------:R-:W-:Y:S06]  /*6600*/  HMMA.16816.F32.BF16 R184, R56.reuse, R180, RZ ;  /* 0x000000b438b8723c */ /* 0x040fec00000418ff */
[C---:B------:R-:W-:Y:S06]  /*6610*/  HMMA.16816.F32.BF16 R176, R56.reuse, R172, RZ ;  /* 0x000000ac38b0723c */ /* 0x040fec00000418ff */
[C---:B------:R-:W-:Y:S06]  /*6620*/  HMMA.16816.F32.BF16 R188, R56.reuse, R190, RZ ;  /* 0x000000be38bc723c */ /* 0x040fec00000418ff */
[C---:B------:R-:W-:Y:S06]  /*6630*/  HMMA.16816.F32.BF16 R180, R56.reuse, R182, RZ ;  /* 0x000000b638b4723c */ /* 0x040fec00000418ff */
[C---:B------:R-:W-:Y:S06]  /*6640*/  HMMA.16816.F32.BF16 R172, R56.reuse, R174, RZ ;  /* 0x000000ae38ac723c */ /* 0x040fec00000418ff */
[C---:B------:R-:W-:Y:S06]  /*6650*/  HMMA.16816.F32.BF16 R64, R56.reuse, R196, RZ ;  /* 0x000000c43840723c */ /* 0x040fec00000418ff */
[----:B------:R-:W-:Y:S01]  /*6660*/  HMMA.16816.F32.BF16 R56, R56, R198, RZ ;  /* 0x000000c63838723c */ /* 0x000fe200000418ff */
[----:B------:R-:W1:Y:S05]  /*6670*/  LDSM.16.M88.4 R196, [R223+0x7c00] ;  /* 0x007c0000dfc4783b */ /* 0x000e6a0000000200 */
        /* <DEDUP_REMOVED lines=12> */
[C---:B------:R-:W-:Y:S06]  /*6740*/  HMMA.16816.F32.BF16 R64, R32.reuse, R52, R64 ;  /* 0x000000342040723c */ /* 0x040fec0000041840 */
[C---:B------:R-:W-:Y:S01]  /*6750*/  HMMA.16816.F32.BF16 R188, R32.reuse, R46, R188 ;  /* 0x0000002e20bc723c */ /* 0x040fe200000418bc */
[----:B------:R-:W3:Y:S05]  /*6760*/  LDSM.16.M88.4 R44, [R220+0x7000] ;  /* 0x00700000dc2c783b */ /* 0x000eea0000000200 */
[C---:B------:R-:W-:Y:S01]  /*6770*/  HMMA.16816.F32.BF16 R180, R32.reuse, R42, R180 ;  /* 0x0000002a20b4723c */ /* 0x040fe200000418b4 */
[----:B------:R-:W5:Y:S05]  /*6780*/  LDSM.16.M88.4 R40, [R220+0x7400] ;  /* 0x00740000dc28783b */ /* 0x000f6a0000000200 */
[C---:B------:R-:W-:Y:S01]  /*6790*/  HMMA.16816.F32.BF16 R172, R32.reuse, R38, R172 ;  /* 0x0000002620ac723c */ /* 0x040fe200000418ac */
[----:B------:R-:W5:Y:S05]  /*67a0*/  LDSM.16.M88.4 R36, [R220+0x7800] ;  /* 0x00780000dc24783b */ /* 0x000f6a0000000200 */
[----:B------:R-:W-:Y:S01]  /*67b0*/  HMMA.16816.F32.BF16 R56, R32, R54, R56 ;  /* 0x000000362038723c */ /* 0x000fe20000041838 */
[----:B------:R-:W5:Y:S04]  /*67c0*/  LDSM.16.M88.4 R32, [R220+0x7c00] ;  /* 0x007c0000dc20783b */ /* 0x000f680000000200 */
[----:B------:R-:W5:Y:S01]  /*67d0*/  LDSM.16.M88.4 R52, [R222+0x2000] ;  /* 0x00200000de34783b */ /* 0x000f620000000200 */
[C---:B--2---:R-:W-:Y:S06]  /*67e0*/  HMMA.16816.F32.BF16 R28, R212.reuse, R208, R28 ;  /* 0x000000d0d41c723c */ /* 0x044fec000004181c */
[C---:B------:R-:W-:Y:S06]  /*67f0*/  HMMA.16816.F32.BF16 R20, R212.reuse, R204, R20 ;  /* 0x000000ccd414723c */ /* 0x040fec0000041814 */
[C---:B----4-:R-:W-:Y:S06]  /*6800*/  HMMA.16816.F32.BF16 R12, R212.reuse, R200, R12 ;  /* 0x000000c8d40c723c */ /* 0x050fec000004180c */
[C---:B-1----:R-:W-:Y:S06]  /*6810*/  HMMA.16816.F32.BF16 R4, R212.reuse, R196, R4 ;  /* 0x000000c4d404723c */ /* 0x042fec0000041804 */
[C---:B------:R-:W-:Y:S06]  /*6820*/  HMMA.16816.F32.BF16 R24, R212.reuse, R210, R24 ;  /* 0x000000d2d418723c */ /* 0x040fec0000041818 */
[C---:B------:R-:W-:Y:S06]  /*6830*/  HMMA.16816.F32.BF16 R16, R212.reuse, R206, R16 ;  /* 0x000000ced410723c */ /* 0x040fec0000041810 */
[C---:B------:R-:W-:Y:S06]  /*6840*/  HMMA.16816.F32.BF16 R8, R212.reuse, R202, R8 ;  /* 0x000000cad408723c */ /* 0x040fec0000041808 */
[----:B------:R-:W-:Y:S06]  /*6850*/  HMMA.16816.F32.BF16 R60, R212, R198, R60 ;  /* 0x000000c6d43c723c */ /* 0x000fec000004183c */
[C---:B------:R-:W-:Y:S06]  /*6860*/  HMMA.16816.F32.BF16 R192, R216.reuse, R208, R192 ;  /* 0x000000d0d8c0723c */ /* 0x040fec00000418c0 */
[C---:B------:R-:W-:Y:S01]  /*6870*/  HMMA.16816.F32.BF16 R188, R216.reuse, R210, R188 ;  /* 0x000000d2d8bc723c */ /* 0x040fe200000418bc */
[----:B------:R-:W-:Y:S05]  /*6880*/  LDSM.16.M88.4 R208, [R223+0x8c00] ;  /* 0x008c0000dfd0783b */ /* 0x000fea0000000200 */
[C---:B------:R-:W-:Y:S06]  /*6890*/  HMMA.16816.F32.BF16 R184, R216.reuse, R204, R184 ;  /* 0x000000ccd8b8723c */ /* 0x040fec00000418b8 */
[C---:B------:R-:W-:Y:S01]  /*68a0*/  HMMA.16816.F32.BF16 R180, R216.reuse, R206, R180 ;  /* 0x000000ced8b4723c */ /* 0x040fe200000418b4 */
[----:B------:R-:W-:Y:S05]  /*68b0*/  LDSM.16.M88.4 R204, [R223+0x8400] ;  /* 0x00840000dfcc783b */ /* 0x000fea0000000200 */
[C---:B------:R-:W-:Y:S06]  /*68c0*/  HMMA.16816.F32.BF16 R176, R216.reuse, R200, R176 ;  /* 0x000000c8d8b0723c */ /* 0x040fec00000418b0 */
[C---:B------:R-:W-:Y:S06]  /*68d0*/  HMMA.16816.F32.BF16 R64, R216.reuse, R196, R64 ;  /* 0x000000c4d840723c */ /* 0x040fec0000041840 */
[----:B------:R-:W-:Y:S01]  /*68e0*/  HMMA.16816.F32.BF16 R56, R216, R198, R56 ;  /* 0x000000c6d838723c */ /* 0x000fe20000041838 */
[----:B------:R-:W-:Y:S05]  /*68f0*/  LDSM.16.M88.4 R196, [R223+0x8000] ;  /* 0x00800000dfc4783b */ /* 0x000fea0000000200 */
[C---:B---3--:R-:W-:Y:S06]  /*6900*/  HMMA.16816.F32.BF16 R28, R48.reuse, R44, R28 ;  /* 0x0000002c301c723c */ /* 0x048fec000004181c */
[C---:B------:R-:W-:Y:S06]  /*6910*/  HMMA.16816.F32.BF16 R24, R48.reuse, R46, R24 ;  /* 0x0000002e3018723c */ /* 0x040fec0000041818 */
[C---:B-----5:R-:W-:Y:S06]  /*6920*/  HMMA.16816.F32.BF16 R20, R48.reuse, R40, R20 ;  /* 0x000000283014723c */ /* 0x060fec0000041814 */
[C---:B------:R-:W-:Y:S06]  /*6930*/  HMMA.16816.F32.BF16 R16, R48.reuse, R42, R16 ;  /* 0x0000002a3010723c */ /* 0x040fec0000041810 */
[C---:B------:R-:W-:Y:S06]  /*6940*/  HMMA.16816.F32.BF16 R12, R48.reuse, R36, R12 ;  /* 0x00000024300c723c */ /* 0x040fec000004180c */
[C---:B------:R-:W-:Y:S06]  /*6950*/  HMMA.16816.F32.BF16 R8, R48.reuse, R38, R8 ;  /* 0x000000263008723c */ /* 0x040fec0000041808 */
[C---:B------:R-:W-:Y:S06]  /*6960*/  HMMA.16816.F32.BF16 R4, R48.reuse, R32, R4 ;  /* 0x000000203004723c */ /* 0x040fec0000041804 */
[----:B------:R-:W-:Y:S01]  /*6970*/  HMMA.16816.F32.BF16 R60, R48, R34, R60 ;  /* 0x00000022303c723c */ /* 0x000fe2000004183c */
[----:B------:R-:W1:Y:S05]  /*6980*/  LDSM.16.M88.4 R48, [R224+0x5000] ;  /* 0x00500000e030783b */ /* 0x000e6a0000000200 */
[----:B------:R-:W-:Y:S01]  /*6990*/  HMMA.16816.F32.BF16 R172, R216, R202, R172 ;  /* 0x000000cad8ac723c */ /* 0x000fe200000418ac */
[----:B------:R-:W2:Y:S05]  /*69a0*/  LDSM.16.M88.4 R200, [R224+0x4000] ;  /* 0x00400000e0c8783b */ /* 0x000eaa0000000200 */
[C---:B------:R-:W-:Y:S06]  /*69b0*/  HMMA.16816.F32.BF16 R192, R52.reuse, R44, R192 ;  /* 0x0000002c34c0723c */ /* 0x040fec00000418c0 */
[C---:B------:R-:W-:Y:S01]  /*69c0*/  HMMA.16816.F32.BF16 R188, R52.reuse, R46, R188 ;  /* 0x0000002e34bc723c */ /* 0x040fe200000418bc */
[----:B------:R-:W-:Y:S05]  /*69d0*/  LDSM.16.M88.4 R44, [R223+0x8800] ;  /* 0x00880000df2c783b */ /* 0x000fea0000000200 */
[C---:B------:R-:W-:Y:S06]  /*69e0*/  HMMA.16816.F32.BF16 R184, R52.reuse, R40, R184 ;  /* 0x0000002834b8723c */ /* 0x040fec00000418b8 */
[C---:B------:R-:W-:Y:S01]  /*69f0*/  HMMA.16816.F32.BF16 R212, R52.reuse, R42, R180 ;  /* 0x0000002a34d4723c */ /* 0x040fe200000418b4 */
[----:B------:R-:W-:Y:S04]  /*6a00*/  LDSM.16.M88.4 R40, [R220+0x8000] ;  /* 0x00800000dc28783b */ /* 0x000fe80000000200 */
[----:B------:R-:W-:Y:S01]  /*6a10*/  LDSM.16.M88.4 R180, [R222+0x4000] ;  /* 0x00400000deb4783b */ /* 0x000fe20000000200 */
[----:B------:R-:W-:Y:S03]  /*6a20*/  HMMA.16816.F32.BF16 R216, R52, R36, R176 ;  /* 0x0000002434d8723c */ /* 0x000fe600000418b0 */
[----:B------:R-:W3:Y:S03]  /*6a30*/  LDSM.16.M88.4 R176, [R222+0x5000] ;  /* 0x00500000deb0783b */ /* 0x000ee60000000200 */
[----:B-1----:R-:W-:Y:S01]  /*6a40*/  HMMA.16816.F32.BF16 R28, R48, R196, R28 ;  /* 0x000000c4301c723c */ /* 0x002fe2000004181c */
[----:B------:R-:W-:-:S05]  /*6a50*/  VIADD R36, R0, 0x8 ;  /* 0x0000000800247836 */ /* 0x000fca0000000000 */
[----:B--2---:R-:W-:Y:S01]  /*6a60*/  HMMA.16816.F32.BF16 R192, R200, R196, R192 ;  /* 0x000000c4c8c0723c */ /* 0x004fe200000418c0 */
[----:B------:R-:W-:-:S05]  /*6a70*/  I2FP.F32.S32 R37, R36 ;  /* 0x0000002400257245 */ /* 0x000fca0000201400 */
[----:B------:R-:W-:Y:S06]  /*6a80*/  HMMA.16816.F32.BF16 R24, R48, R198, R24 ;  /* 0x000000c63018723c */ /* 0x000fec0000041818 */
[C---:B------:R-:W-:Y:S06]  /*6a90*/  HMMA.16816.F32.BF16 R64, R52.reuse, R32, R64 ;  /* 0x000000203440723c */ /* 0x040fec0000041840 */
[----:B------:R-:W-:Y:S01]  /*6aa0*/  HMMA.16816.F32.BF16 R56, R52, R34, R56 ;  /* 0x000000223438723c */ /* 0x000fe20000041838 */
[----:B------:R-:W1:Y:S05]  /*6ab0*/  LDSM.16.M88.4 R32, [R220+0x8400] ;  /* 0x00840000dc20783b */ /* 0x000e6a0000000200 */
[----:B------:R-:W-:Y:S06]  /*6ac0*/  HMMA.16816.F32.BF16 R188, R200, R198, R188 ;  /* 0x000000c6c8bc723c */ /* 0x000fec00000418bc */
[----:B------:R-:W-:Y:S06]  /*6ad0*/  HMMA.16816.F32.BF16 R20, R48, R204, R20 ;  /* 0x000000cc3014723c */ /* 0x000fec0000041814 */
[-C--:B---3--:R-:W-:Y:S06]  /*6ae0*/  HMMA.16816.F32.BF16 R28, R176, R40.reuse, R28 ;  /* 0x00000028b01c723c */ /* 0x088fec000004181c */
[----:B------:R-:W-:Y:S06]  /*6af0*/  HMMA.16816.F32.BF16 R192, R180, R40, R192 ;  /* 0x00000028b4c0723c */ /* 0x000fec00000418c0 */
[----:B------:R-:W-:Y:S06]  /*6b00*/  HMMA.16816.F32.BF16 R184, R200, R204, R184 ;  /* 0x000000ccc8b8723c */ /* 0x000fec00000418b8 */
[-C--:B------:R-:W-:Y:S06]  /*6b10*/  HMMA.16816.F32.BF16 R24, R176, R42.reuse, R24 ;  /* 0x0000002ab018723c */ /* 0x080fec0000041818 */
[----:B------:R-:W-:Y:S06]  /*6b20*/  HMMA.16816.F32.BF16 R188, R180, R42, R188 ;  /* 0x0000002ab4bc723c */ /* 0x000fec00000418bc */
[-C--:B------:R-:W-:Y:S06]  /*6b30*/  HMMA.16816.F32.BF16 R16, R48, R206.reuse, R16 ;  /* 0x000000ce3010723c */ /* 0x080fec0000041810 */
[----:B------:R-:W-:Y:S06]  /*6b40*/  HMMA.16816.F32.BF16 R212, R200, R206, R212 ;  /* 0x000000cec8d4723c */ /* 0x000fec00000418d4 */
[----:B------:R-:W-:Y:S06]  /*6b50*/  HMMA.16816.F32.BF16 R172, R52, R38, R172 ;  /* 0x0000002634ac723c */ /* 0x000fec00000418ac */
[----:B-1----:R-:W-:Y:S01]  /*6b60*/  HMMA.16816.F32.BF16 R20, R176, R32, R20 ;  /* 0x00000020b014723c */ /* 0x002fe20000041814 */
[----:B------:R-:W-:-:S05]  /*6b70*/  I2FP.F32.S32 R38, R2 ;  /* 0x0000000200267245 */ /* 0x000fca0000201400 */
[C---:B------:R-:W-:Y:S01]  /*6b80*/  FFMA.FTZ R29, R38.reuse, UR5, R29 ;  /* 0x00000005261d7c23 */ /* 0x040fe2000801001d */
[C---:B------:R-:W-:Y:S01]  /*6b90*/  FFMA.FTZ R2, R38.reuse, UR5, R193 ;  /* 0x0000000526027c23 */ /* 0x040fe200080100c1 */
[C---:B------:R-:W-:Y:S01]  /*6ba0*/  FFMA.FTZ R195, R38.reuse, UR5, R195 ;  /* 0x0000000526c37c23 */ /* 0x040fe200080100c3 */
[----:B------:R-:W-:Y:S01]  /*6bb0*/  FFMA.FTZ R240, R38, UR5, R31 ;  /* 0x0000000526f07c23 */ /* 0x000fe2000801001f */
[C---:B------:R-:W-:Y:S02]  /*6bc0*/  HMMA.16816.F32.BF16 R12, R48.reuse, R44, R12 ;  /* 0x0000002c300c723c */ /* 0x040fe4000004180c */
[----:B------:R-:W-:Y:S02]  /*6bd0*/  FSEL R2, R2, -INF , !P0 ;  /* 0xff80000002027808 */ /* 0x000fe40004000000 */
[----:B------:R-:W-:Y:S02]  /*6be0*/  FSEL R31, R195, -INF , !P6 ;  /* 0xff800000c31f7808 */ /* 0x000fe40007000000 */
[----:B------:R-:W-:Y:S01]  /*6bf0*/  HMMA.16816.F32.BF16 R8, R48, R46, R8 ;  /* 0x0000002e3008723c */ /* 0x000fe20000041808 */
[----:B------:R-:W-:-:S02]  /*6c00*/  FSEL R240, R240, -INF , !P1 ;  /* 0xff800000f0f07808 */ /* 0x000fc40004800000 */
[C---:B------:R-:W-:Y:S02]  /*6c10*/  ISETP.GE.AND P0, PT, R36.reuse, R226, PT ;  /* 0x000000e22400720c */ /* 0x040fe40003f06270 */
[C---:B------:R-:W-:Y:S01]  /*6c20*/  ISETP.GE.AND P6, PT, R36.reuse, R170, PT ;  /* 0x000000aa2400720c */ /* 0x040fe20003fc6270 */
[----:B------:R-:W-:Y:S01]  /*6c30*/  HMMA.16816.F32.BF16 R4, R48, R208, R4 ;  /* 0x000000d03004723c */ /* 0x000fe20000041804 */
[----:B------:R-:W-:-:S05]  /*6c40*/  ISETP.GE.AND P1, PT, R36, R3, PT ;  /* 0x000000032400720c */ /* 0x000fca0003f26270 */
[----:B------:R-:W-:Y:S06]  /*6c50*/  HMMA.16816.F32.BF16 R60, R48, R210, R60 ;  /* 0x000000d2303c723c */ /* 0x000fec000004183c */
[----:B------:R-:W-:Y:S01]  /*6c60*/  HMMA.16816.F32.BF16 R184, R180, R32, R184 ;  /* 0x00000020b4b8723c */ /* 0x000fe200000418b8 */
[----:B------:R-:W-:Y:S01]  /*6c70*/  FSEL R48, R29, -INF , !P2 ;  /* 0xff8000001d307808 */ /* 0x000fe20005000000 */
[C---:B------:R-:W-:Y:S01]  /*6c80*/  FFMA.FTZ R50, R37.reuse, UR5, R188 ;  /* 0x0000000525327c23 */ /* 0x040fe200080100bc */
[----:B------:R-:W-:Y:S01]  /*6c90*/  FFMA.FTZ R29, R37, UR5, R190 ;  /* 0x00000005251d7c23 */ /* 0x000fe200080100be */
[----:B------:R-:W-:-:S02]  /*6ca0*/  ISETP.GE.AND P2, PT, R36, R169, PT ;  /* 0x000000a92400720c */ /* 0x000fc40003f46270 */
[----:B------:R-:W-:Y:S01]  /*6cb0*/  HMMA.16816.F32.BF16 R216, R200, R44, R216 ;  /* 0x0000002cc8d8723c */ /* 0x000fe200000418d8 */
[C---:B------:R-:W-:Y:S01]  /*6cc0*/  FFMA.FTZ R33, R37.reuse, UR5, R24 ;  /* 0x0000000525217c23 */ /* 0x040fe20008010018 */
[----:B------:R-:W-:Y:S02]  /*6cd0*/  VIADD R32, R0, 0x9 ;  /* 0x0000000900207836 */ /* 0x000fe40000000000 */
[----:B------:R-:W-:Y:S01]  /*6ce0*/  FFMA.FTZ R24, R37, UR5, R26 ;  /* 0x0000000525187c23 */ /* 0x000fe2000801001a */
[----:B------:R-:W-:Y:S01]  /*6cf0*/  FSEL R50, R50, -INF , !P0 ;  /* 0xff80000032327808 */ /* 0x000fe20004000000 */
[----:B------:R-:W1:Y:S01]  /*6d00*/  LDSM.16.M88.4 R36, [R220+0x8800] ;  /* 0x00880000dc24783b */ /* 0x000e620000000200 */
[----:B------:R-:W-:Y:S01]  /*6d10*/  FSEL R29, R29, -INF , !P6 ;  /* 0xff8000001d1d7808 */ /* 0x000fe20007000000 */
[----:B------:R-:W-:Y:S01]  /*6d20*/  HMMA.16816.F32.BF16 R16, R176, R34, R16 ;  /* 0x00000022b010723c */ /* 0x000fe20000041810 */
[----:B------:R-:W-:Y:S02]  /*6d30*/  FSEL R26, R33, -INF , !P2 ;  /* 0xff800000211a7808 */ /* 0x000fe40005000000 */
[----:B------:R-:W-:-:S02]  /*6d40*/  I2FP.F32.S32 R40, R32 ;  /* 0x0000002000287245 */ /* 0x000fc40000201400 */
[----:B------:R-:W-:Y:S01]  /*6d50*/  FSEL R24, R24, -INF , !P1 ;  /* 0xff80000018187808 */ /* 0x000fe20004800000 */
[----:B------:R-:W-:Y:S01]  /*6d60*/  HMMA.16816.F32.BF16 R212, R180, R34, R212 ;  /* 0x00000022b4d4723c */ /* 0x000fe200000418d4 */
[----:B------:R-:W-:Y:S01]  /*6d70*/  ISETP.GE.AND P0, PT, R32, R226, PT ;  /* 0x000000e22000720c */ /* 0x000fe20003f06270 */
[----:B------:R-:W-:Y:S01]  /*6d80*/  FFMA.FTZ R52, R40, UR5, R189 ;  /* 0x0000000528347c23 */ /* 0x000fe200080100bd */
[----:B------:R-:W-:Y:S01]  /*6d90*/  ISETP.GE.AND P6, PT, R32, R170, PT ;  /* 0x000000aa2000720c */ /* 0x000fe20003fc6270 */
[----:B------:R-:W-:Y:S01]  /*6da0*/  FFMA.FTZ R191, R40, UR5, R191 ;  /* 0x0000000528bf7c23 */ /* 0x000fe200080100bf */
[----:B------:R-:W-:Y:S01]  /*6db0*/  ISETP.GE.AND P2, PT, R32, R169, PT ;  /* 0x000000a92000720c */ /* 0x000fe20003f46270 */
[----:B------:R-:W-:Y:S01]  /*6dc0*/  FFMA.FTZ R44, R40, UR5, R25 ;  /* 0x00000005282c7c23 */ /* 0x000fe20008010019 */
[----:B------:R-:W-:Y:S01]  /*6dd0*/  ISETP.GE.AND P1, PT, R32, R3, PT ;  /* 0x000000032000720c */ /* 0x000fe20003f26270 */
[----:B------:R-:W-:Y:S02]  /*6de0*/  VIADD R32, R0, 0x10 ;  /* 0x0000001000207836 */ /* 0x000fe40000000000 */
[----:B------:R-:W-:Y:S01]  /*6df0*/  FFMA.FTZ R246, R40, UR5, R27 ;  /* 0x0000000528f67c23 */ /* 0x000fe2000801001b */
[----:B------:R-:W-:Y:S01]  /*6e00*/  FSEL R52, R52, -INF , !P0 ;  /* 0xff80000034347808 */ /* 0x000fe20004000000 */
[----:B------:R-:W-:Y:S01]  /*6e10*/  HMMA.16816.F32.BF16 R172, R200, R46, R172 ;  /* 0x0000002ec8ac723c */ /* 0x000fe200000418ac */
[----:B------:R-:W-:-:S02]  /*6e20*/  FSEL R25, R191, -INF , !P6 ;  /* 0xff800000bf197808 */ /* 0x000fc40007000000 */
[----:B------:R-:W-:Y:S02]  /*6e30*/  I2FP.F32.S32 R27, R32 ;  /* 0x00000020001b7245 */ /* 0x000fe40000201400 */
[----:B------:R-:W-:Y:S01]  /*6e40*/  FSEL R44, R44, -INF , !P2 ;  /* 0xff8000002c2c7808 */ /* 0x000fe20005000000 */
[----:B------:R-:W-:Y:S01]  /*6e50*/  HMMA.16816.F32.BF16 R64, R200, R208, R64 ;  /* 0x000000d0c840723c */ /* 0x000fe20000041840 */
[----:B------:R-:W-:Y:S01]  /*6e60*/  FSEL R246, R246, -INF , !P1 ;  /* 0xff800000f6f67808 */ /* 0x000fe20004800000 */
[C---:B------:R-:W-:Y:S01]  /*6e70*/  FFMA.FTZ R20, R27.reuse, UR5, R20 ;  /* 0x000000051b147c23 */ /* 0x040fe20008010014 */
[C---:B------:R-:W-:Y:S01]  /*6e80*/  ISETP.GE.AND P0, PT, R32.reuse, R226, PT ;  /* 0x000000e22000720c */ /* 0x040fe20003f06270 */
[C---:B------:R-:W-:Y:S01]  /*6e90*/  FFMA.FTZ R42, R27.reuse, UR5, R22 ;  /* 0x000000051b2a7c23 */ /* 0x040fe20008010016 */
[C---:B------:R-:W-:Y:S01]  /*6ea0*/  ISETP.GE.AND P6, PT, R32.reuse, R170, PT ;  /* 0x000000aa2000720c */ /* 0x040fe20003fc6270 */
[C---:B------:R-:W-:Y:S01]  /*6eb0*/  FFMA.FTZ R54, R27.reuse, UR5, R184 ;  /* 0x000000051b367c23 */ /* 0x040fe200080100b8 */
[C---:B------:R-:W-:Y:S01]  /*6ec0*/  ISETP.GE.AND P2, PT, R32.reuse, R169, PT ;  /* 0x000000a92000720c */ /* 0x040fe20003f46270 */
[----:B------:R-:W-:Y:S01]  /*6ed0*/  FFMA.FTZ R43, R27, UR5, R186 ;  /* 0x000000051b2b7c23 */ /* 0x000fe200080100ba */
[----:B------:R-:W-:Y:S01]  /*6ee0*/  ISETP.GE.AND P1, PT, R32, R3, PT ;  /* 0x000000032000720c */ /* 0x000fe20003f26270 */
[----:B------:R-:W-:Y:S01]  /*6ef0*/  VIADD R32, R0, 0x11 ;  /* 0x0000001100207836 */ /* 0x000fe20000000000 */
[----:B------:R-:W-:Y:S01]  /*6f00*/  FSEL R164, R20, -INF , !P2 ;  /* 0xff80000014a47808 */ /* 0x000fe20005000000 */
[----:B------:R-:W-:Y:S01]  /*6f10*/  VIADD R20, R0, 0x18 ;  /* 0x0000001800147836 */ /* 0x000fe20000000000 */
[----:B------:R-:W-:Y:S01]  /*6f20*/  FSEL R54, R54, -INF , !P0 ;  /* 0xff80000036367808 */ /* 0x000fe20004000000 */
[----:B------:R-:W-:Y:S01]  /*6f30*/  VIADD R27, R0, 0x20 ;  /* 0x00000020001b7836 */ /* 0x000fe20000000000 */
[----:B------:R-:W-:Y:S01]  /*6f40*/  I2FP.F32.S32 R22, R32 ;  /* 0x0000002000167245 */ /* 0x000fe20000201400 */
[----:B-1----:R-:W-:Y:S01]  /*6f50*/  HMMA.16816.F32.BF16 R12, R176, R36, R12 ;  /* 0x00000024b00c723c */ /* 0x002fe2000004180c */
[----:B------:R-:W-:-:S02]  /*6f60*/  FSEL R43, R43, -INF , !P6 ;  /* 0xff8000002b2b7808 */ /* 0x000fc40007000000 */
[----:B------:R-:W-:Y:S01]  /*6f70*/  FSEL R42, R42, -INF , !P1 ;  /* 0xff8000002a2a7808 */ /* 0x000fe20004800000 */
[C---:B------:R-:W-:Y:S01]  /*6f80*/  FFMA.FTZ R46, R22.reuse, UR5, R185 ;  /* 0x00000005162e7c23 */ /* 0x040fe200080100b9 */
[C---:B------:R-:W-:Y:S01]  /*6f90*/  FFMA.FTZ R41, R22.reuse, UR5, R187 ;  /* 0x0000000516297c23 */ /* 0x040fe200080100bb */
[C---:B------:R-:W-:Y:S01]  /*6fa0*/  FFMA.FTZ R21, R22.reuse, UR5, R21 ;  /* 0x0000000516157c23 */ /* 0x040fe20008010015 */
[----:B------:R-:W-:Y:S01]  /*6fb0*/  FFMA.FTZ R34, R22, UR5, R23 ;  /* 0x0000000516227c23 */ /* 0x000fe20008010017 */
[C---:B------:R-:W-:Y:S01]  /*6fc0*/  ISETP.GE.AND P0, PT, R32.reuse, R226, PT ;  /* 0x000000e22000720c */ /* 0x040fe20003f06270 */
[----:B------:R-:W-:Y:S01]  /*6fd0*/  HMMA.16816.F32.BF16 R216, R180, R36, R216 ;  /* 0x00000024b4d8723c */ /* 0x000fe200000418d8 */
[C---:B------:R-:W-:Y:S02]  /*6fe0*/  ISETP.GE.AND P6, PT, R32.reuse, R170, PT ;  /* 0x000000aa2000720c */ /* 0x040fe40003fc6270 */
[C---:B------:R-:W-:Y:S02]  /*6ff0*/  ISETP.GE.AND P2, PT, R32.reuse, R169, PT ;  /* 0x000000a92000720c */ /* 0x040fe40003f46270 */
[----:B------:R-:W-:Y:S01]  /*7000*/  ISETP.GE.AND P1, PT, R32, R3, PT ;  /* 0x000000032000720c */ /* 0x000fe20003f26270 */
[----:B------:R-:W-:Y:S01]  /*7010*/  HMMA.16816.F32.BF16 R8, R176, R38, R8 ;  /* 0x00000026b008723c */ /* 0x000fe20000041808 */
[----:B------:R-:W-:-:S02]  /*7020*/  I2FP.F32.S32 R23, R20 ;  /* 0x0000001400177245 */ /* 0x000fc40000201400 */
[----:B------:R-:W-:Y:S02]  /*7030*/  FSEL R46, R46, -INF , !P0 ;  /* 0xff8000002e2e7808 */ /* 0x000fe40004000000 */
[----:B------:R-:W-:Y:S01]  /*7040*/  FSEL R41, R41, -INF , !P6 ;  /* 0xff80000029297808 */ /* 0x000fe20007000000 */
[----:B------:R-:W-:Y:S01]  /*7050*/  FFMA.FTZ R212, R23, UR5, R212 ;  /* 0x0000000517d47c23 */ /* 0x000fe200080100d4 */
[----:B------:R-:W-:Y:S01]  /*7060*/  FSEL R190, R21, -INF , !P2 ;  /* 0xff80000015be7808 */ /* 0x000fe20005000000 */
[C---:B------:R-:W-:Y:S01]  /*7070*/  FFMA.FTZ R205, R23.reuse, UR5, R214 ;  /* 0x0000000517cd7c23 */ /* 0x040fe200080100d6 */
[----:B------:R-:W-:Y:S01]  /*7080*/  FSEL R34, R34, -INF , !P1 ;  /* 0xff80000022227808 */ /* 0x000fe20004800000 */
[C---:B------:R-:W-:Y:S01]  /*7090*/  FFMA.FTZ R188, R23.reuse, UR5, R16 ;  /* 0x0000000517bc7c23 */ /* 0x040fe20008010010 */
[C---:B------:R-:W-:Y:S01]  /*70a0*/  ISETP.GE.AND P0, PT, R20.reuse, R226, PT ;  /* 0x000000e21400720c */ /* 0x040fe20003f06270 */
[----:B------:R-:W-:Y:S01]  /*70b0*/  FFMA.FTZ R32, R23, UR5, R18 ;  /* 0x0000000517207c23 */ /* 0x000fe20008010012 */
[C---:B------:R-:W-:Y:S01]  /*70c0*/  ISETP.GE.AND P6, PT, R20.reuse, R170, PT ;  /* 0x000000aa1400720c */ /* 0x040fe20003fc6270 */
[----:B------:R-:W-:Y:S01]  /*70d0*/  HMMA.16816.F32.BF16 R56, R200, R210, R56 ;  /* 0x000000d2c838723c */ /* 0x000fe20000041838 */
[----:B------:R-:W-:-:S02]  /*70e0*/  ISETP.GE.AND P2, PT, R20, R169, PT ;  /* 0x000000a91400720c */ /* 0x000fc40003f46270 */
[----:B------:R-:W-:Y:S01]  /*70f0*/  ISETP.GE.AND P1, PT, R20, R3, PT ;  /* 0x000000031400720c */ /* 0x000fe20003f26270 */
[----:B------:R-:W-:Y:S01]  /*7100*/  VIADD R20, R0, 0x19 ;  /* 0x0000001900147836 */ /* 0x000fe20000000000 */
[----:B------:R-:W-:Y:S01]  /*7110*/  FSEL R16, R212, -INF , !P0 ;  /* 0xff800000d4107808 */ /* 0x000fe20004000000 */
[----:B------:R-:W-:Y:S01]  /*7120*/  HMMA.16816.F32.BF16 R172, R180, R38, R172 ;  /* 0x00000026b4ac723c */ /* 0x000fe200000418ac */
[----:B------:R-:W-:Y:S02]  /*7130*/  FSEL R205, R205, -INF , !P6 ;  /* 0xff800000cdcd7808 */ /* 0x000fe40007000000 */
[----:B------:R-:W-:Y:S02]  /*7140*/  FSEL R188, R188, -INF , !P2 ;  /* 0xff800000bcbc7808 */ /* 0x000fe40005000000 */
[----:B------:R-:W-:Y:S02]  /*7150*/  FSEL R32, R32, -INF , !P1 ;  /* 0xff80000020207808 */ /* 0x000fe40004800000 */
[----:B------:R-:W-:-:S02]  /*7160*/  ISETP.GE.AND P0, PT, R20, R226, PT ;  /* 0x000000e21400720c */ /* 0x000fc40003f06270 */
[C---:B------:R-:W-:Y:S02]  /*7170*/  ISETP.GE.AND P6, PT, R20.reuse, R170, PT ;  /* 0x000000aa1400720c */ /* 0x040fe40003fc6270 */
[C---:B------:R-:W-:Y:S02]  /*7180*/  ISETP.GE.AND P2, PT, R20.reuse, R169, PT ;  /* 0x000000a91400720c */ /* 0x040fe40003f46270 */
[----:B------:R-:W-:Y:S02]  /*7190*/  I2FP.F32.S32 R18, R20 ;  /* 0x0000001400127245 */ /* 0x000fe40000201400 */
[----:B------:R-:W-:Y:S02]  /*71a0*/  ISETP.GE.AND P1, PT, R20, R3, PT ;  /* 0x000000031400720c */ /* 0x000fe40003f26270 */
[----:B------:R-:W1:Y:S01]  /*71b0*/  LDSM.16.M88.4 R20, [R220+0x8c00] ;  /* 0x008c0000dc14783b */ /* 0x000e620000000200 */
[C---:B------:R-:W-:Y:S01]  /*71c0*/  FFMA.FTZ R17, R18.reuse, UR5, R17 ;  /* 0x0000000512117c23 */ /* 0x040fe20008010011 */
[C---:B------:R-:W-:Y:S01]  /*71d0*/  FFMA.FTZ R40, R18.reuse, UR5, R19 ;  /* 0x0000000512287c23 */ /* 0x040fe20008010013 */
[----:B------:R-:W-:Y:S01]  /*71e0*/  I2FP.F32.S32 R19, R27 ;  /* 0x0000001b00137245 */ /* 0x000fe20000201400 */
[C---:B------:R-:W-:Y:S01]  /*71f0*/  FFMA.FTZ R213, R18.reuse, UR5, R213 ;  /* 0x0000000512d57c23 */ /* 0x040fe200080100d5 */
[----:B------:R-:W-:Y:S01]  /*7200*/  FFMA.FTZ R207, R18, UR5, R215 ;  /* 0x0000000512cf7c23 */ /* 0x000fe200080100d7 */
[----:B------:R-:W-:Y:S01]  /*7210*/  FSEL R184, R17, -INF , !P2 ;  /* 0xff80000011b87808 */ /* 0x000fe20005000000 */
[----:B------:R-:W-:Y:S01]  /*7220*/  VIADD R17, R0, 0x21 ;  /* 0x0000002100117836 */ /* 0x000fe20000000000 */
[----:B------:R-:W-:Y:S01]  /*7230*/  FSEL R40, R40, -INF , !P1 ;  /* 0xff80000028287808 */ /* 0x000fe20004800000 */
[----:B------:R-:W-:Y:S01]  /*7240*/  FFMA.FTZ R14, R19, UR5, R14 ;  /* 0x00000005130e7c23 */ /* 0x000fe2000801000e */
[----:B------:R-:W-:Y:S01]  /*7250*/  ISETP.GE.AND P1, PT, R27, R3, PT ;  /* 0x000000031b00720c */ /* 0x000fe20003f26270 */
[C---:B------:R-:W-:Y:S01]  /*7260*/  FFMA.FTZ R208, R19.reuse, UR5, R12 ;  /* 0x0000000513d07c23 */ /* 0x040fe2000801000c */
[----:B------:R-:W-:Y:S01]  /*7270*/  I2FP.F32.S32 R12, R17 ;  /* 0x00000011000c7245 */ /* 0x000fe20000201400 */
[----:B------:R-:W-:Y:S01]  /*7280*/  FFMA.FTZ R214, R19, UR5, R216 ;  /* 0x0000000513d67c23 */ /* 0x000fe200080100d8 */
[----:B------:R-:W-:Y:S01]  /*7290*/  FSEL R196, R14, -INF , !P1 ;  /* 0xff8000000ec47808 */ /* 0x000fe20004800000 */
[----:B------:R-:W-:Y:S01]  /*72a0*/  VIADD R14, R0, 0x28 ;  /* 0x00000028000e7836 */ /* 0x000fe20000000000 */
[----:B------:R-:W-:Y:S01]  /*72b0*/  ISETP.GE.AND P1, PT, R17, R3, PT ;  /* 0x000000031100720c */ /* 0x000fe20003f26270 */
[C---:B------:R-:W-:Y:S01]  /*72c0*/  FFMA.FTZ R202, R12.reuse, UR5, R15 ;  /* 0x000000050cca7c23 */ /* 0x040fe2000801000f */
[----:B------:R-:W-:Y:S01]  /*72d0*/  ISETP.GE.AND P2, PT, R27, R169, PT ;  /* 0x000000a91b00720c */ /* 0x000fe20003f46270 */
[C---:B------:R-:W-:Y:S01]  /*72e0*/  FFMA.FTZ R217, R12.reuse, UR5, R217 ;  /* 0x000000050cd97c23 */ /* 0x040fe200080100d9 */
[----:B------:R-:W-:Y:S01]  /*72f0*/  I2FP.F32.S32 R15, R14 ;  /* 0x0000000e000f7245 */ /* 0x000fe20000201400 */
[C---:B------:R-:W-:Y:S01]  /*7300*/  FFMA.FTZ R187, R12.reuse, UR5, R219 ;  /* 0x000000050cbb7c23 */ /* 0x040fe200080100db */
[----:B------:R-:W-:Y:S01]  /*7310*/  FFMA.FTZ R13, R12, UR5, R13 ;  /* 0x000000050c0d7c23 */ /* 0x000fe2000801000d */
[----:B------:R-:W-:Y:S01]  /*7320*/  FSEL R18, R213, -INF , !P0 ;  /* 0xff800000d5127808 */ /* 0x000fe20004000000 */
[----:B------:R-:W-:Y:S01]  /*7330*/  FFMA.FTZ R185, R19, UR5, R218 ;  /* 0x0000000513b97c23 */ /* 0x000fe200080100da */
[----:B------:R-:W-:Y:S01]  /*7340*/  FSEL R207, R207, -INF , !P6 ;  /* 0xff800000cfcf7808 */ /* 0x000fe20007000000 */
[----:B------:R-:W-:Y:S01]  /*7350*/  VIADD R12, R0, 0x29 ;  /* 0x00000029000c7836 */ /* 0x000fe20000000000 */
[----:B------:R-:W-:Y:S01]  /*7360*/  FSEL R202, R202, -INF , !P1 ;  /* 0xff800000caca7808 */ /* 0x000fe20004800000 */
[----:B------:R-:W-:Y:S01]  /*7370*/  FFMA.FTZ R10, R15, UR5, R10 ;  /* 0x000000050f0a7c23 */ /* 0x000fe2000801000a */
[----:B------:R-:W-:Y:S01]  /*7380*/  ISETP.GE.AND P0, PT, R27, R226, PT ;  /* 0x000000e21b00720c */ /* 0x000fe20003f06270 */
[----:B------:R-:W-:Y:S01]  /*7390*/  FFMA.FTZ R236, R15, UR5, R8 ;  /* 0x000000050fec7c23 */ /* 0x000fe20008010008 */
[----:B------:R-:W-:Y:S01]  /*73a0*/  ISETP.GE.AND P6, PT, R27, R170, PT ;  /* 0x000000aa1b00720c */ /* 0x000fe20003fc6270 */
[C---:B------:R-:W-:Y:S01]  /*73b0*/  FFMA.FTZ R172, R15.reuse, UR5, R172 ;  /* 0x000000050fac7c23 */ /* 0x040fe200080100ac */
[----:B------:R-:W-:Y:S01]  /*73c0*/  FSEL R208, R208, -INF , !P2 ;  /* 0xff800000d0d07808 */ /* 0x000fe20005000000 */
[----:B------:R-:W-:Y:S01]  /*73d0*/  FFMA.FTZ R174, R15, UR5, R174 ;  /* 0x000000050fae7c23 */ /* 0x000fe200080100ae */
[----:B------:R-:W-:Y:S01]  /*73e0*/  ISETP.GE.AND P1, PT, R14, R3, PT ;  /* 0x000000030e00720c */ /* 0x000fe20003f26270 */
[----:B------:R-:W-:-:S04]  /*73f0*/  DEPBAR.LE SB0, 0x0 ;  /* 0x000080000000791a */ /* 0x000fc80000000000 */
[-C--:B-1----:R-:W-:Y:S01]  /*7400*/  HMMA.16816.F32.BF16 R4, R176, R20.reuse, R4 ;  /* 0x00000014b004723c */ /* 0x082fe20000041804 */
[-C--:B------:R-:W-:Y:S02]  /*7410*/  ISETP.GE.AND P2, PT, R17, R169.reuse, PT ;  /* 0x000000a91100720c */ /* 0x080fe40003f46270 */
[----:B------:R-:W-:Y:S02]  /*7420*/  FSEL R214, R214, -INF , !P0 ;  /* 0xff800000d6d67808 */ /* 0x000fe40004000000 */
[----:B------:R-:W-:Y:S01]  /*7430*/  FSEL R185, R185, -INF , !P6 ;  /* 0xff800000b9b97808 */ /* 0x000fe20007000000 */
[C---:B------:R-:W-:Y:S01]  /*7440*/  HMMA.16816.F32.BF16 R64, R180.reuse, R20, R64 ;  /* 0x00000014b440723c */ /* 0x040fe20000041840 */
[----:B------:R-:W-:Y:S02]  /*7450*/  I2FP.F32.S32 R8, R12 ;  /* 0x0000000c00087245 */ /* 0x000fe40000201400 */
[----:B------:R-:W-:Y:S01]  /*7460*/  FSEL R206, R10, -INF , !P1 ;  /* 0xff8000000ace7808 */ /* 0x000fe20004800000 */
[----:B------:R-:W-:Y:S01]  /*7470*/  VIADD R10, R0, 0x30 ;  /* 0x00000030000a7836 */ /* 0x000fe20000000000 */
[C---:B------:R-:W-:Y:S01]  /*7480*/  ISETP.GE.AND P0, PT, R17.reuse, R226, PT ;  /* 0x000000e21100720c */ /* 0x040fe20003f06270 */
[-C--:B------:R-:W-:Y:S01]  /*7490*/  HMMA.16816.F32.BF16 R56, R180, R22.reuse, R56 ;  /* 0x00000016b438723c */ /* 0x080fe20000041838 */
[----:B------:R-:W-:Y:S01]  /*74a0*/  ISETP.GE.AND P6, PT, R17, R170, PT ;  /* 0x000000aa1100720c */ /* 0x000fe20003fc6270 */
[C---:B------:R-:W-:Y:S01]  /*74b0*/  FFMA.FTZ R238, R8.reuse, UR5, R9 ;  /* 0x0000000508ee7c23 */ /* 0x040fe20008010009 */
[----:B------:R-:W-:Y:S01]  /*74c0*/  FSEL R218, R13, -INF , !P2 ;  /* 0xff8000000dda7808 */ /* 0x000fe20005000000 */
[----:B------:R-:W-:Y:S01]  /*74d0*/  FFMA.FTZ R173, R8, UR5, R173 ;  /* 0x0000000508ad7c23 */ /* 0x000fe200080100ad */
[----:B------:R-:W-:Y:S01]  /*74e0*/  ISETP.GE.AND P2, PT, R14, R169, PT ;  /* 0x000000a90e00720c */ /* 0x000fe20003f46270 */
[C---:B------:R-:W-:Y:S01]  /*74f0*/  FFMA.FTZ R175, R8.reuse, UR5, R175 ;  /* 0x0000000508af7c23 */ /* 0x040fe200080100af */
[----:B------:R-:W-:Y:S01]  /*7500*/  FSEL R228, R217, -INF , !P0 ;  /* 0xff800000d9e47808 */ /* 0x000fe20004000000 */
[----:B------:R-:W-:Y:S01]  /*7510*/  FFMA.FTZ R11, R8, UR5, R11 ;  /* 0x00000005080b7c23 */ /* 0x000fe2000801000b */
[----:B------:R-:W-:Y:S01]  /*7520*/  FSEL R187, R187, -INF , !P6 ;  /* 0xff800000bbbb7808 */ /* 0x000fe20007000000 */
[----:B------:R-:W-:Y:S01]  /*7530*/  VIADD R8, R0, 0x31 ;  /* 0x0000003100087836 */ /* 0x000fe20000000000 */
[----:B------:R-:W-:Y:S01]  /*7540*/  BAR.SYNC.DEFER_BLOCKING 0x0 ;  /* 0x0000000000007b1d */ /* 0x000fe20000010000 */
[C---:B------:R-:W-:Y:S01]  /*7550*/  ISETP.GE.AND P0, PT, R14.reuse, R226, PT ;  /* 0x000000e20e00720c */ /* 0x040fe20003f06270 */
[----:B------:R-:W-:Y:S01]  /*7560*/  HMMA.16816.F32.BF16 R60, R176, R22, R60 ;  /* 0x00000016b03c723c */ /* 0x000fe2000004183c */
[----:B------:R-:W-:-:S02]  /*7570*/  ISETP.GE.AND P6, PT, R14, R170, PT ;  /* 0x000000aa0e00720c */ /* 0x000fc40003fc6270 */
[----:B------:R-:W-:Y:S02]  /*7580*/  FSEL R236, R236, -INF , !P2 ;  /* 0xff800000ecec7808 */ /* 0x000fe40005000000 */
[----:B------:R-:W-:Y:S02]  /*7590*/  I2FP.F32.S32 R9, R10 ;  /* 0x0000000a00097245 */ /* 0x000fe40000201400 */
[----:B------:R-:W-:Y:S02]  /*75a0*/  ISETP.GE.AND P2, PT, R12, R169, PT ;  /* 0x000000a90c00720c */ /* 0x000fe40003f46270 */
[----:B------:R-:W-:Y:S01]  /*75b0*/  FSEL R198, R172, -INF , !P0 ;  /* 0xff800000acc67808 */ /* 0x000fe20004000000 */
[C---:B------:R-:W-:Y:S01]  /*75c0*/  FFMA.FTZ R4, R9.reuse, UR5, R4 ;  /* 0x0000000509047c23 */ /* 0x040fe20008010004 */
[----:B------:R-:W-:Y:S01]  /*75d0*/  FSEL R189, R174, -INF , !P6 ;  /* 0xff800000aebd7808 */ /* 0x000fe20007000000 */
[C---:B------:R-:W-:Y:S01]  /*75e0*/  FFMA.FTZ R178, R9.reuse, UR5, R6 ;  /* 0x0000000509b27c23 */ /* 0x040fe20008010006 */
[C---:B------:R-:W-:Y:S01]  /*75f0*/  ISETP.GE.AND P0, PT, R12.reuse, R226, PT ;  /* 0x000000e20c00720c */ /* 0x040fe20003f06270 */
[C---:B------:R-:W-:Y:S01]  /*7600*/  FFMA.FTZ R64, R9.reuse, UR5, R64 ;  /* 0x0000000509407c23 */ /* 0x040fe20008010040 */
[C---:B------:R-:W-:Y:S01]  /*7610*/  ISETP.GE.AND P6, PT, R12.reuse, R170, PT ;  /* 0x000000aa0c00720c */ /* 0x040fe20003fc6270 */
[----:B------:R-:W-:Y:S01]  /*7620*/  FFMA.FTZ R66, R9, UR5, R66 ;  /* 0x0000000509427c23 */ /* 0x000fe20008010042 */
[----:B------:R-:W-:-:S02]  /*7630*/  ISETP.GE.AND P1, PT, R12, R3, PT ;  /* 0x000000030c00720c */ /* 0x000fc40003f26270 */
[----:B------:R-:W-:Y:S02]  /*7640*/  FSEL R238, R238, -INF , !P2 ;  /* 0xff800000eeee7808 */ /* 0x000fe40005000000 */
[----:B------:R-:W-:Y:S02]  /*7650*/  ISETP.GE.AND P2, PT, R10, R169, PT ;  /* 0x000000a90a00720c */ /* 0x000fe40003f46270 */
[----:B------:R-:W-:Y:S02]  /*7660*/  FSEL R204, R173, -INF , !P0 ;  /* 0xff800000adcc7808 */ /* 0x000fe40004000000 */
[----:B------:R-:W-:Y:S02]  /*7670*/  FSEL R191, R175, -INF , !P6 ;  /* 0xff800000afbf7808 */ /* 0x000fe40007000000 */
[----:B------:R-:W-:Y:S02]  /*7680*/  FSEL R212, R11, -INF , !P1 ;  /* 0xff8000000bd47808 */ /* 0x000fe40004800000 */
[----:B------:R-:W-:-:S02]  /*7690*/  I2FP.F32.S32 R6, R8 ;  /* 0x0000000800067245 */ /* 0x000fc40000201400 */
[C---:B------:R-:W-:Y:S02]  /*76a0*/  ISETP.GE.AND P0, PT, R10.reuse, R226, PT ;  /* 0x000000e20a00720c */ /* 0x040fe40003f06270 */
[----:B------:R-:W-:Y:S01]  /*76b0*/  ISETP.GE.AND P6, PT, R10, R170, PT ;  /* 0x000000aa0a00720c */ /* 0x000fe20003fc6270 */
[----:B------:R-:W-:Y:S01]  /*76c0*/  FFMA.FTZ R65, R6, UR5, R65 ;  /* 0x0000000506417c23 */ /* 0x000fe20008010041 */
[----:B------:R-:W-:Y:S01]  /*76d0*/  ISETP.GE.AND P1, PT, R10, R3, PT ;  /* 0x000000030a00720c */ /* 0x000fe20003f26270 */
[----:B------:R-:W-:Y:S01]  /*76e0*/  FFMA.FTZ R67, R6, UR5, R67 ;  /* 0x0000000506437c23 */ /* 0x000fe20008010043 */
[----:B------:R-:W-:Y:S01]  /*76f0*/  FSEL R181, R4, -INF , !P2 ;  /* 0xff80000004b57808 */ /* 0x000fe20005000000 */
[----:B------:R-:W-:Y:S01]  /*7700*/  VIADD R4, R0, 0x38 ;  /* 0x0000003800047836 */ /* 0x000fe20000000000 */
[----:B------:R-:W-:Y:S01]  /*7710*/  FSEL R210, R64, -INF , !P0 ;  /* 0xff80000040d27808 */ /* 0x000fe20004000000 */
[----:B------:R-:W-:Y:S01]  /*7720*/  FFMA.FTZ R5, R6, UR5, R5 ;  /* 0x0000000506057c23 */ /* 0x000fe20008010005 */
[----:B------:R-:W-:Y:S01]  /*7730*/  FSEL R195, R66, -INF , !P6 ;  /* 0xff80000042c37808 */ /* 0x000fe20007000000 */
[----:B------:R-:W-:Y:S01]  /*7740*/  FFMA.FTZ R176, R6, UR5, R7 ;  /* 0x0000000506b07c23 */ /* 0x000fe20008010007 */
[----:B------:R-:W-:-:S02]  /*7750*/  FSEL R178, R178, -INF , !P1 ;  /* 0xff800000b2b27808 */ /* 0x000fc40004800000 */
[C---:B------:R-:W-:Y:S02]  /*7760*/  ISETP.GE.AND P0, PT, R8.reuse, R226, PT ;  /* 0x000000e20800720c */ /* 0x040fe40003f06270 */
[C---:B------:R-:W-:Y:S02]  /*7770*/  ISETP.GE.AND P6, PT, R8.reuse, R170, PT ;  /* 0x000000aa0800720c */ /* 0x040fe40003fc6270 */
[C---:B------:R-:W-:Y:S02]  /*7780*/  ISETP.GE.AND P2, PT, R8.reuse, R169, PT ;  /* 0x000000a90800720c */ /* 0x040fe40003f46270 */
[----:B------:R-:W-:Y:S02]  /*7790*/  ISETP.GE.AND P1, PT, R8, R3, PT ;  /* 0x000000030800720c */ /* 0x000fe40003f26270 */
[----:B------:R-:W-:Y:S02]  /*77a0*/  I2FP.F32.S32 R7, R4 ;  /* 0x0000000400077245 */ /* 0x000fe40000201400 */
[----:B------:R-:W-:-:S02]  /*77b0*/  FSEL R200, R65, -INF , !P0 ;  /* 0xff80000041c87808 */ /* 0x000fc40004000000 */
        /* <DEDUP_REMOVED lines=8> */
[C---:B------:R-:W-:Y:S02]  /*7840*/  ISETP.GE.AND P6, PT, R4.reuse, R170, PT ;  /* 0x000000aa0400720c */ /* 0x040fe40003fc6270 */
[----:B------:R-:W-:-:S02]  /*7850*/  ISETP.GE.AND P2, PT, R4, R169, PT ;  /* 0x000000a90400720c */ /* 0x000fc40003f46270 */
[----:B------:R-:W-:Y:S01]  /*7860*/  ISETP.GE.AND P1, PT, R4, R3, PT ;  /* 0x000000030400720c */ /* 0x000fe20003f26270 */
[----:B------:R-:W-:Y:S01]  /*7870*/  VIADD R4, R0, 0x39 ;  /* 0x0000003900047836 */ /* 0x000fe20000000000 */
[----:B------:R-:W-:Y:S02]  /*7880*/  I2FP.F32.S32 R5, R0 ;  /* 0x0000000000057245 */ /* 0x000fe40000201400 */
[----:B------:R-:W-:Y:S02]  /*7890*/  FSEL R173, R58, -INF , !P6 ;  /* 0xff8000003aad7808 */ /* 0x000fe40007000000 */
[----:B------:R-:W-:Y:S01]  /*78a0*/  I2FP.F32.S32 R6, R4 ;  /* 0x0000000400067245 */ /* 0x000fe20000201400 */
[C---:B------:R-:W-:Y:S01]  /*78b0*/  FFMA.FTZ R20, R5.reuse, UR5, R192 ;  /* 0x0000000505147c23 */ /* 0x040fe200080100c0 */
[----:B------:R-:W-:Y:S01]  /*78c0*/  FSEL R192, R56, -INF , !P0 ;  /* 0xff80000038c07808 */ /* 0x000fe20004000000 */
[C---:B------:R-:W-:Y:S01]  /*78d0*/  FFMA.FTZ R15, R5.reuse, UR5, R194 ;  /* 0x00000005050f7c23 */ /* 0x040fe200080100c2 */
[-C--:B------:R-:W-:Y:S01]  /*78e0*/  ISETP.GE.AND P0, PT, R0, R226.reuse, PT ;  /* 0x000000e20000720c */ /* 0x080fe20003f06270 */
[----:B------:R-:W-:Y:S01]  /*78f0*/  FFMA.FTZ R57, R6, UR5, R57 ;  /* 0x0000000506397c23 */ /* 0x000fe20008010039 */
[----:B------:R-:W-:Y:S01]  /*7900*/  FSEL R179, R60, -INF , !P2 ;  /* 0xff8000003cb37808 */ /* 0x000fe20005000000 */
[----:B------:R-:W-:Y:S01]  /*7910*/  FFMA.FTZ R14, R5, UR5, R30 ;  /* 0x00000005050e7c23 */ /* 0x000fe2000801001e */
[----:B------:R-:W-:Y:S01]  /*7920*/  FSEL R20, R20, -INF , !P0 ;  /* 0xff80000014147808 */ /* 0x000fe20004000000 */
[----:B------:R-:W-:Y:S01]  /*7930*/  FFMA.FTZ R59, R6, UR5, R59 ;  /* 0x00000005063b7c23 */ /* 0x000fe2000801003b */
[----:B------:R-:W-:Y:S01]  /*7940*/  ISETP.GE.AND P0, PT, R4, R226, PT ;  /* 0x000000e20400720c */ /* 0x000fe20003f06270 */
[----:B------:R-:W-:Y:S01]  /*7950*/  FFMA.FTZ R61, R6, UR5, R61 ;  /* 0x00000005063d7c23 */ /* 0x000fe2000801003d */
[----:B------:R-:W-:Y:S01]  /*7960*/  FSEL R174, R62, -INF , !P1 ;  /* 0xff8000003eae7808 */ /* 0x000fe20004800000 */
[----:B------:R-:W-:Y:S01]  /*7970*/  FFMA.FTZ R63, R6, UR5, R63 ;  /* 0x00000005063f7c23 */ /* 0x000fe2000801003f */
[----:B------:R-:W-:-:S02]  /*7980*/  FSEL R186, R57, -INF , !P0 ;  /* 0xff80000039ba7808 */ /* 0x000fc40004000000 */
[----:B------:R-:W-:Y:S02]  /*7990*/  PLOP3.LUT P0, PT, PT, PT, UP0, 0x40, 0x0 ;  /* 0x000000000000781c */ /* 0x000fe40003f0e808 */
[C---:B------:R-:W-:Y:S02]  /*79a0*/  ISETP.GE.AND P6, PT, R0.reuse, R170, PT ;  /* 0x000000aa0000720c */ /* 0x040fe40003fc6270 */
[C---:B------:R-:W-:Y:S02]  /*79b0*/  ISETP.GE.AND P2, PT, R0.reuse, R169, PT ;  /* 0x000000a90000720c */ /* 0x040fe40003f46270 */
[----:B------:R-:W-:Y:S01]  /*79c0*/  ISETP.GE.AND P1, PT, R0, R3, PT ;  /* 0x000000030000720c */ /* 0x000fe20003f26270 */
[----:B------:R-:W-:Y:S01]  /*79d0*/  FFMA.FTZ R0, R5, UR5, R28 ;  /* 0x0000000505007c23 */ /* 0x000fe2000801001c */
[----:B------:R-:W-:Y:S02]  /*79e0*/  FSEL R15, R15, -INF , !P6 ;  /* 0xff8000000f0f7808 */ /* 0x000fe40007000000 */
[----:B------:R-:W-:-:S02]  /*79f0*/  FSEL R14, R14, -INF , !P1 ;  /* 0xff8000000e0e7808 */ /* 0x000fc40004800000 */
[----:B------:R-:W-:Y:S02]  /*7a00*/  FSEL R0, R0, -INF , !P2 ;  /* 0xff80000000007808 */ /* 0x000fe40005000000 */
[C---:B------:R-:W-:Y:S02]  /*7a10*/  ISETP.GE.AND P6, PT, R4.reuse, R170, PT ;  /* 0x000000aa0400720c */ /* 0x040fe40003fc6270 */
[C---:B------:R-:W-:Y:S02]  /*7a20*/  ISETP.GE.AND P2, PT, R4.reuse, R169, PT ;  /* 0x000000a90400720c */ /* 0x040fe40003f46270 */
[----:B------:R-:W-:Y:S02]  /*7a30*/  ISETP.GE.AND P1, PT, R4, R3, PT ;  /* 0x000000030400720c */ /* 0x000fe40003f26270 */
[----:B------:R-:W-:Y:S02]  /*7a40*/  FSEL R65, R59, -INF , !P6 ;  /* 0xff8000003b417808 */ /* 0x000fe40007000000 */
[----:B------:R-:W-:-:S02]  /*7a50*/  FSEL R182, R61, -INF , !P2 ;  /* 0xff8000003db67808 */ /* 0x000fc40005000000 */
        /* <DEDUP_REMOVED lines=30> */
[C---:B------:R-:W-:Y:S02]  /*7c40*/  @!P4 LEA.HI.X R37, R21.reuse, R11, R22, 0x1, P0 ;  /* 0x0000000b1525c211 */ /* 0x040fe400000f0c16 */
[----:B------:R-:W-:Y:S01]  /*7c50*/  IADD3.X R11, R22, UR30, RZ, P6, !PT ;  /* 0x0000001e160b7c10 */ /* 0x000fe2000b7fe4ff */
[----:B------:R2:W-:Y:S01]  /*7c60*/  @P4 STS.128 [R225+0x7000], RZ ;  /* 0x007000ffe1004388 */ /* 0x0005e20000000c00 */
[----:B----4-:R-:W-:-:S03]  /*7c70*/  @!P3 LEA R8, P1, R21, R8, 0x1 ;  /* 0x000000081508b211 */ /* 0x010fc600078208ff */
[----:B------:R-:W-:Y:S01]  /*7c80*/  @!PT LDS RZ, [RZ] ;  /* 0x00000000fffff984 */ /* 0x000fe20000000800 */
[----:B------:R-:W-:Y:S01]  /*7c90*/  @!PT LDS RZ, [RZ] ;  /* 0x00000000fffff984 */ /* 0x000fe20000000800 */
[----:B------:R-:W-:Y:S01]  /*7ca0*/  @!PT LDS RZ, [RZ] ;  /* 0x00000000fffff984 */ /* 0x000fe20000000800 */
[----:B------:R2:W-:Y:S01]  /*7cb0*/  @!P4 LDGSTS.E.BYPASS.LTC128B.128 [R225+0x7000], desc[UR22][R36.64+0x40] ;  /* 0x0700004024e1cfae */ /* 0x0005e2000b901d56 */
[----:B------:R-:W-:Y:S02]  /*7cc0*/  @!P3 LEA.HI.X R9, R21, R9, R22, 0x1, P1 ;  /* 0x000000091509b211 */ /* 0x000fe400008f0c16 */
[C---:B-----5:R-:W-:Y:S01]  /*7cd0*/  @!P5 LEA R6, P2, R10.reuse, R6, 0x1 ;  /* 0x000000060a06d211 */ /* 0x060fe200078408ff */
[----:B------:R2:W-:Y:S03]  /*7ce0*/  @P3 STS.128 [R225+0x8000], RZ ;  /* 0x008000ffe1003388 */ /* 0x0005e60000000c00 */
[C---:B------:R-:W-:Y:S01]  /*7cf0*/  @!P5 LEA.HI.X R7, R10.reuse, R7, R11, 0x1, P2 ;  /* 0x000000070a07d211 */ /* 0x040fe200010f0c0b */
[----:B------:R-:W-:Y:S01]  /*7d00*/  @!PT LDS RZ, [RZ] ;  /* 0x00000000fffff984 */ /* 0x000fe20000000800 */
[----:B------:R-:W-:Y:S01]  /*7d10*/  @!PT LDS RZ, [RZ] ;  /* 0x00000000fffff984 */ /* 0x000fe20000000800 */
[----:B------:R-:W-:Y:S01]  /*7d20*/  @!PT LDS RZ, [RZ] ;  /* 0x00000000fffff984 */ /* 0x000fe20000000800 */
[----:B------:R2:W-:Y:S01]  /*7d30*/  @!P3 LDGSTS.E.BYPASS.LTC128B.128 [R225+0x8000], desc[UR22][R8.64+0x80] ;  /* 0x0800008008e1bfae */ /* 0x0005e2000b901d56 */
[----:B-1----:R-:W-:-:S03]  /*7d40*/  @!P4 LEA R4, P0, R10, R4, 0x1 ;  /* 0x000000040a04c211 */ /* 0x002fc600078008ff */
[----:B------:R2:W-:Y:S01]  /*7d50*/  @P5 STS.128 [R225+0x6800], RZ ;  /* 0x006800ffe1005388 */ /* 0x0005e20000000c00 */
        /* <DEDUP_REMOVED lines=19> */
.L_x_145:
[----:B------:R-:W-:Y:S05]  /*7e90*/  BSYNC B0 ;  /* 0x0000000000007941 */ /* 0x000fea0003800000 */
.L_x_144:
[----:B------:R-:W0:Y:S02]  /*7ea0*/  LDGDEPBAR ;  /* 0x00000000000079af */ /* 0x000e240000000000 */
.L_x_143:
[----:B--2---:R-:W-:Y:S02]  /*7eb0*/  FMNMX.FTZ R9, R168, R20, !PT ;  /* 0x00000014a8097209 */ /* 0x004fe40007810000 */
[----:B-1----:R-:W-:Y:S02]  /*7ec0*/  FMNMX.FTZ R5, R166, R0, !PT ;  /* 0x00000000a6057209 */ /* 0x002fe40007810000 */
        /* <DEDUP_REMOVED lines=50> */
[----:B------:R-:W-:Y:S01]  /*81f0*/  FMNMX.FTZ R7, R202, R7, !PT ;  /* 0x00000007ca077209 */ /* 0x000fe20007810000 */
[----:B------:R-:W2:Y:S01]  /*8200*/  SHFL.BFLY PT, R5, R6, 0x2, 0x1f ;  /* 0x0c401f0006057f89 */ /* 0x000ea200000e0000 */
        /* <DEDUP_REMOVED lines=10> */
[----:B------:R-:W-:Y:S02]  /*82b0*/  FMNMX.FTZ R7, R174, R7, !PT ;  /* 0x00000007ae077209 */ /* 0x000fe40007810000 */
[C---:B------:R-:W-:Y:S01]  /*82c0*/  FSETP.NEU.FTZ.AND P6, PT, R217.reuse, -INF , PT ;  /* 0xff800000d900780b */ /* 0x040fe20003fdd000 */
[----:B------:R-:W-:Y:S01]  /*82d0*/  FMUL.FTZ R197, R217, UR19 ;  /* 0x00000013d9c57c20 */ /* 0x000fe20008410000 */
[----:B------:R-:W-:Y:S02]  /*82e0*/  FMNMX.FTZ R8, R175, R8, !PT ;  /* 0x00000008af087209 */ /* 0x000fe40007810000 */
[----:B------:R-:W-:Y:S02]  /*82f0*/  FMNMX.FTZ R4, R172, R7, !PT ;  /* 0x00000007ac047209 */ /* 0x000fe40007810000 */
[----:B------:R-:W-:Y:S02]  /*8300*/  FSEL R197, R197, RZ, P6 ;  /* 0x000000ffc5c57208 */ /* 0x000fe40003000000 */
[----:B------:R-:W-:-:S02]  /*8310*/  FMNMX.FTZ R8, R173, R8, !PT ;  /* 0x00000008ad087209 */ /* 0x000fc40007810000 */
[----:B------:R-:W-:Y:S01]  /*8320*/  FSEL R35, R217, RZ, P6 ;  /* 0x000000ffd9237208 */ /* 0x000fe20003000000 */
[--C-:B------:R-:W-:Y:S01]  /*8330*/  FFMA.FTZ R58, R2, UR19, -R197.reuse ;  /* 0x00000013023a7c23 */ /* 0x100fe200080108c5 */
[----:B--2---:R-:W-:Y:S01]  /*8340*/  FMNMX.FTZ R2, R6, R5, !PT ;  /* 0x0000000506027209 */ /* 0x004fe20007810000 */
[--C-:B------:R-:W-:Y:S01]  /*8350*/  FFMA.FTZ R59, R50, UR19, -R197.reuse ;  /* 0x00000013323b7c23 */ /* 0x100fe200080108c5 */
[----:B------:R-:W1:Y:S01]  /*8360*/  SHFL.BFLY PT, R5, R4, 0x2, 0x1f ;  /* 0x0c401f0004057f89 */ /* 0x000e6200000e0000 */
        /* <DEDUP_REMOVED lines=8> */
[----:B------:R-:W-:Y:S01]  /*83f0*/  FFMA.FTZ R52, R18, UR19, -R197 ;  /* 0x0000001312347c23 */ /* 0x000fe200080108c5 */
[----:B------:R-:W-:Y:S01]  /*8400*/  FADD.FTZ R35, R168, -R35 ;  /* 0x80000023a8237221 */ /* 0x000fe20000010000 */
[----:B------:R-:W-:Y:S01]  /*8410*/  MUFU.EX2 R60, R60 ;  /* 0x0000003c003c7308 */ /* 0x000fe20000000800 */
[----:B------:R-:W-:Y:S01]  /*8420*/  LDSM.16.MT88.4 R20, [R221+0x9000] ;  /* 0x00900000dd14783b */ /* 0x000fe20000004200 */
[--C-:B------:R-:W-:Y:S01]  /*8430*/  FFMA.FTZ R215, R200, UR19, -R197.reuse ;  /* 0x00000013c8d77c23 */ /* 0x100fe200080108c5 */
[----:B------:R-:W-:Y:S01]  /*8440*/  FMUL.FTZ R35, R35, UR19 ;  /* 0x0000001323237c20 */ /* 0x000fe20008410000 */
[--C-:B------:R-:W-:Y:S01]  /*8450*/  FFMA.FTZ R198, R198, UR19, -R197.reuse ;  /* 0x00000013c6c67c23 */ /* 0x100fe200080108c5 */
[----:B------:R-:W-:Y:S01]  /*8460*/  LDSM.16.MT88.4 R16, [R171+0xb000] ;  /* 0x00b00000ab10783b */ /* 0x000fe20000004200 */
[--C-:B------:R-:W-:Y:S01]  /*8470*/  FFMA.FTZ R213, R204, UR19, -R197.reuse ;  /* 0x00000013ccd57c23 */ /* 0x100fe200080108c5 */
[--C-:B------:R-:W-:Y:S01]  /*8480*/  FFMA.FTZ R204, R210, UR19, -R197.reuse ;  /* 0x00000013d2cc7c23 */ /* 0x100fe200080108c5 */
[----:B------:R-:W4:Y:S01]  /*8490*/  MUFU.EX2 R58, R58 ;  /* 0x0000003a003a7308 */ /* 0x000f220000000800 */
[----:B------:R-:W-:Y:S01]  /*84a0*/  FFMA.FTZ R192, R192, UR19, -R197 ;  /* 0x00000013c0c07c23 */ /* 0x000fe200080108c5 */
[----:B-1----:R-:W-:-:S06]  /*84b0*/  FMNMX.FTZ R5, R4, R5, !PT ;  /* 0x0000000504057209 */ /* 0x002fcc0007810000 */
[----:B------:R-:W-:Y:S01]  /*84c0*/  MUFU.EX2 R59, R59 ;  /* 0x0000003b003b7308 */ /* 0x000fe20000000800 */
[----:B--2---:R-:W-:Y:S01]  /*84d0*/  FMNMX.FTZ R2, R2, R7, !PT ;  /* 0x0000000702027209 */ /* 0x004fe20007810000 */
[----:B------:R-:W1:Y:S01]  /*84e0*/  SHFL.BFLY PT, R4, R5, 0x1, 0x1f ;  /* 0x0c201f0005047f89 */ /* 0x000e6200000e0000 */
[----:B---3--:R-:W-:-:S03]  /*84f0*/  FMNMX.FTZ R216, R9, R216, !PT ;  /* 0x000000d809d87209 */ /* 0x008fc60007810000 */
[C---:B------:R-:W-:Y:S01]  /*8500*/  FMUL.FTZ R183, R2.reuse, UR19 ;  /* 0x0000001302b77c20 */ /* 0x040fe20008410000 */
[----:B------:R-:W-:Y:S01]  /*8510*/  FSETP.NEU.FTZ.AND P1, PT, R2, -INF , PT ;  /* 0xff8000000200780b */ /* 0x000fe20003f3d000 */
[----:B------:R-:W2:Y:S01]  /*8520*/  MUFU.EX2 R56, R56 ;  /* 0x0000003800387308 */ /* 0x000ea20000000800 */
[----:B----4-:R-:W-:Y:S01]  /*8530*/  F2FP.BF16.F32.PACK_AB R36, R58, R60 ;  /* 0x0000003c3a24723e */ /* 0x010fe200000010ff */
[----:B------:R-:W3:Y:S01]  /*8540*/  SHFL.BFLY PT, R9, R216, 0x1, 0x1f ;  /* 0x0c201f00d8097f89 */ /* 0x000ee200000e0000 */
[----:B------:R-:W-:-:S05]  /*8550*/  FSEL R183, R183, RZ, P1 ;  /* 0x000000ffb7b77208 */ /* 0x000fca0000800000 */
        /* <DEDUP_REMOVED lines=9> */
[----:B--2---:R-:W-:Y:S01]  /*85f0*/  F2FP.BF16.F32.PACK_AB R38, R56, R59 ;  /* 0x0000003b3826723e */ /* 0x004fe200000010ff */
[--C-:B------:R-:W-:Y:S01]  /*8600*/  FFMA.FTZ R180, R180, UR19, -R183.reuse ;  /* 0x00000013b4b47c23 */ /* 0x100fe200080108b7 */
[----:B-1----:R-:W-:Y:S01]  /*8610*/  FMNMX.FTZ R0, R5, R4, !PT ;  /* 0x0000000405007209 */ /* 0x002fe20007810000 */
[--C-:B------:R-:W-:Y:S01]  /*8620*/  FFMA.FTZ R179, R179, UR19, -R183.reuse ;  /* 0x00000013b3b37c23 */ /* 0x100fe200080108b7 */
[----:B------:R-:W-:Y:S01]  /*8630*/  FSEL R5, R2, RZ, P1 ;  /* 0x000000ff02057208 */ /* 0x000fe20000800000 */
[----:B------:R-:W1:Y:S01]  /*8640*/  MUFU.EX2 R49, R49 ;  /* 0x0000003100317308 */ /* 0x000e620000000800 */
[C---:B------:R-:W-:Y:S01]  /*8650*/  FSETP.NEU.FTZ.AND P0, PT, R0.reuse, -INF , PT ;  /* 0xff8000000000780b */ /* 0x040fe20003f1d000 */
[----:B------:R-:W-:Y:S01]  /*8660*/  FMUL.FTZ R177, R0, UR19 ;  /* 0x0000001300b17c20 */ /* 0x000fe20008410000 */
[----:B------:R-:W-:Y:S01]  /*8670*/  FFMA.FTZ R182, R182, UR19, -R183 ;  /* 0x00000013b6b67c23 */ /* 0x000fe200080108b7 */
[----:B---3--:R-:W-:Y:S01]  /*8680*/  FMNMX.FTZ R216, R216, R9, !PT ;  /* 0x00000009d8d87209 */ /* 0x008fe20007810000 */
[----:B------:R-:W-:Y:S01]  /*8690*/  FADD.FTZ R64, R166, -R5 ;  /* 0x80000005a6407221 */ /* 0x000fe20000010000 */
[----:B------:R-:W-:Y:S01]  /*86a0*/  FSEL R4, R0, RZ, P0 ;  /* 0x000000ff00047208 */ /* 0x000fe20000000000 */
[----:B------:R-:W-:Y:S01]  /*86b0*/  LDSM.16.MT88.4 R8, [R221+0xa000] ;  /* 0x00a00000dd08783b */ /* 0x000fe20000004200 */
[C---:B------:R-:W-:Y:S01]  /*86c0*/  FSETP.NEU.FTZ.AND P2, PT, R216.reuse, -INF , PT ;  /* 0xff800000d800780b */ /* 0x040fe20003f5d000 */
[----:B------:R-:W-:Y:S01]  /*86d0*/  FMUL.FTZ R66, R216, UR19 ;  /* 0x00000013d8427c20 */ /* 0x000fe20008410000 */
[----:B------:R-:W-:Y:S01]  /*86e0*/  FSEL R177, R177, RZ, P0 ;  /* 0x000000ffb1b17208 */ /* 0x000fe20000000000 */
[----:B------:R-:W-:Y:S01]  /*86f0*/  FADD.FTZ R4, R165, -R4 ;  /* 0x80000004a5047221 */ /* 0x000fe20000010000 */
[----:B------:R-:W-:Y:S01]  /*8700*/  FMUL.FTZ R64, R64, UR19 ;  /* 0x0000001340407c20 */ /* 0x000fe20008410000 */
[----:B------:R-:W-:Y:S01]  /*8710*/  MUFU.EX2 R48, R48 ;  /* 0x0000003000307308 */ /* 0x000fe20000000800 */
[----:B------:R-:W-:Y:S01]  /*8720*/  FSEL R66, R66, RZ, P2 ;  /* 0x000000ff42427208 */ /* 0x000fe20001000000 */
[----:B------:R-:W-:Y:S01]  /*8730*/  FMUL.FTZ R63, R4, UR19 ;  /* 0x00000013043f7c20 */ /* 0x000fe20008410000 */
[----:B------:R-:W-:Y:S01]  /*8740*/  FSEL R4, R216, RZ, P2 ;  /* 0x000000ffd8047208 */ /* 0x000fe20001000000 */
[--C-:B------:R-:W-:Y:S01]  /*8750*/  FFMA.FTZ R46, R14, UR19, -R177.reuse ;  /* 0x000000130e2e7c23 */ /* 0x100fe200080108b1 */
[--C-:B------:R-:W-:Y:S01]  /*8760*/  FFMA.FTZ R44, R24, UR19, -R177.reuse ;  /* 0x00000013182c7c23 */ /* 0x100fe200080108b1 */
[--C-:B------:R-:W-:Y:S01]  /*8770*/  FFMA.FTZ R53, R15, UR19, -R66.reuse ;  /* 0x000000130f357c23 */ /* 0x100fe20008010842 */
[----:B------:R-:W-:Y:S01]  /*8780*/  FFMA.FTZ R67, R25, UR19, -R66 ;  /* 0x0000001319437c23 */ /* 0x000fe20008010842 */
[----:B------:R-:W-:Y:S01]  /*8790*/  FADD.FTZ R33, R167, -R4 ;  /* 0x80000004a7217221 */ /* 0x000fe20000010000 */
[----:B------:R-:W2:Y:S01]  /*87a0*/  LDSM.16.MT88.4 R12, [R171+0x9000] ;  /* 0x00900000ab0c783b */ /* 0x000ea20000004200 */
[--C-:B------:R-:W-:Y:S01]  /*87b0*/  FFMA.FTZ R51, R31, UR19, -R66.reuse ;  /* 0x000000131f337c23 */ /* 0x100fe20008010842 */
[--C-:B------:R-:W-:Y:S01]  /*87c0*/  FFMA.FTZ R45, R240, UR19, -R177.reuse ;  /* 0x00000013f02d7c23 */ /* 0x100fe200080108b1 */
[--C-:B------:R-:W-:Y:S01]  /*87d0*/  FFMA.FTZ R61, R246, UR19, -R177.reuse ;  /* 0x00000013f63d7c23 */ /* 0x100fe200080108b1 */
[----:B------:R-:W3:Y:S01]  /*87e0*/  LDSM.16.MT88.4 R4, [R171+0xa000] ;  /* 0x00a00000ab04783b */ /* 0x000ee20000004200 */
[--C-:B------:R-:W-:Y:S01]  /*87f0*/  FFMA.FTZ R62, R29, UR19, -R66.reuse ;  /* 0x000000131d3e7c23 */ /* 0x100fe20008010842 */
[----:B------:R-:W-:Y:S01]  /*8800*/  FMUL.FTZ R33, R33, UR19 ;  /* 0x0000001321217c20 */ /* 0x000fe20008410000 */
[----:B------:R-:W-:Y:S01]  /*8810*/  MUFU.EX2 R53, R53 ;  /* 0x0000003500357308 */ /* 0x000fe20000000800 */
[----:B------:R-:W4:Y:S01]  /*8820*/  LDSM.16.MT88.4 R24, [R221+0xb000] ;  /* 0x00b00000dd18783b */ /* 0x000f220000004200 */
[----:B-1----:R-:W-:Y:S01]  /*8830*/  F2FP.BF16.F32.PACK_AB R28, R49, R50 ;  /* 0x00000032311c723e */ /* 0x002fe200000010ff */
[--C-:B------:R-:W-:Y:S01]  /*8840*/  FFMA.FTZ R199, R34, UR19, -R177.reuse ;  /* 0x0000001322c77c23 */ /* 0x100fe200080108b1 */
[----:B------:R-:W-:Y:S01]  /*8850*/  FFMA.FTZ R188, R32, UR19, -R177 ;  /* 0x0000001320bc7c23 */ /* 0x000fe200080108b1 */
[----:B------:R-:W-:Y:S01]  /*8860*/  FFMA.FTZ R165, R190, UR19, -R183 ;  /* 0x00000013bea57c23 */ /* 0x000fe200080108b7 */
[--C-:B------:R-:W-:Y:S01]  /*8870*/  FFMA.FTZ R194, R205, UR19, -R66.reuse ;  /* 0x00000013cdc27c23 */ /* 0x100fe20008010842 */
[--C-:B------:R-:W-:Y:S01]  /*8880*/  FFMA.FTZ R184, R42, UR19, -R177.reuse ;  /* 0x000000132ab87c23 */ /* 0x100fe200080108b1 */
[----:B------:R-:W1:Y:S01]  /*8890*/  MUFU.EX2 R51, R51 ;  /* 0x0000003300337308 */ /* 0x000e620000000800 */
        /* <DEDUP_REMOVED lines=8> */
[----:B------:R-:W-:Y:S01]  /*8920*/  FFMA.FTZ R207, R236, UR19, -R183 ;  /* 0x00000013eccf7c23 */ /* 0x000fe200080108b7 */
[--C-:B------:R-:W-:Y:S01]  /*8930*/  FFMA.FTZ R196, R196, UR19, -R177.reuse ;  /* 0x00000013c4c47c23 */ /* 0x100fe200080108b1 */
[----:B------:R-:W-:Y:S01]  /*8940*/  FFMA.FTZ R211, R212, UR19, -R177 ;  /* 0x00000013d4d37c23 */ /* 0x000fe200080108b1 */
[--C-:B------:R-:W-:Y:S01]  /*8950*/  FFMA.FTZ R185, R185, UR19, -R66.reuse ;  /* 0x00000013b9b97c23 */ /* 0x100fe20008010842 */
[--C-:B------:R-:W-:Y:S01]  /*8960*/  FFMA.FTZ R187, R189, UR19, -R66.reuse ;  /* 0x00000013bdbb7c23 */ /* 0x100fe20008010842 */
[--C-:B------:R-:W-:Y:S01]  /*8970*/  FFMA.FTZ R206, R191, UR19, -R66.reuse ;  /* 0x00000013bfce7c23 */ /* 0x100fe20008010842 */
[----:B------:R-:W-:Y:S01]  /*8980*/  FFMA.FTZ R189, R186, UR19, -R197 ;  /* 0x00000013babd7c23 */ /* 0x000fe200080108c5 */
[----:B------:R-:W-:Y:S01]  /*8990*/  MUFU.EX2 R46, R46 ;  /* 0x0000002e002e7308 */ /* 0x000fe20000000800 */
[----:B-1----:R-:W-:Y:S01]  /*89a0*/  F2FP.BF16.F32.PACK_AB R37, R51, R53 ;  /* 0x000000353325723e */ /* 0x002fe200000010ff */
[--C-:B------:R-:W-:Y:S01]  /*89b0*/  FFMA.FTZ R186, R195, UR19, -R66.reuse ;  /* 0x00000013c3ba7c23 */ /* 0x100fe20008010842 */
[--C-:B------:R-:W-:Y:S01]  /*89c0*/  FFMA.FTZ R178, R178, UR19, -R177.reuse ;  /* 0x00000013b2b27c23 */ /* 0x100fe200080108b1 */
[----:B------:R-:W-:Y:S01]  /*89d0*/  FFMA.FTZ R175, R175, UR19, -R66 ;  /* 0x00000013afaf7c23 */ /* 0x000fe20008010842 */
[----:B------:R-:W-:Y:S01]  /*89e0*/  FFMA.FTZ R174, R174, UR19, -R177 ;  /* 0x00000013aeae7c23 */ /* 0x000fe200080108b1 */
[----:B------:R-:W-:-:S02]  /*89f0*/  PLOP3.LUT P0, PT, PT, PT, UP0, 0x40, 0x0 ;  /* 0x000000000000781c */ /* 0x000fc40003f0e808 */
[----:B------:R-:W1:Y:S01]  /*8a00*/  MUFU.EX2 R45, R45 ;  /* 0x0000002d002d7308 */ /* 0x000e620000000800 */
[----:B-----5:R-:W-:-:S07]  /*8a10*/  F2FP.BF16.F32.PACK_AB R30, R47, R48 ;  /* 0x000000302f1e723e */ /* 0x020fce00000010ff */
[----:B------:R-:W-:Y:S08]  /*8a20*/  MUFU.EX2 R44, R44 ;  /* 0x0000002c002c7308 */ /* 0x000ff00000000800 */
[----:B------:R-:W5:Y:S01]  /*8a30*/  MUFU.EX2 R61, R61 ;  /* 0x0000003d003d7308 */ /* 0x000f620000000800 */
[----:B-1----:R-:W-:-:S07]  /*8a40*/  F2FP.BF16.F32.PACK_AB R29, R45, R46 ;  /* 0x0000002e2d1d723e */ /* 0x002fce00000010ff */
[----:B------:R-:W1:Y:S08]  /*8a50*/  MUFU.EX2 R64, R64 ;  /* 0x0000004000407308 */ /* 0x000e700000000800 */
[----:B------:R-:W2:Y:S01]  /*8a60*/  MUFU.EX2 R63, R63 ;  /* 0x0000003f003f7308 */ /* 0x000ea20000000800 */
[----:B-----5:R-:W-:-:S07]  /*8a70*/  F2FP.BF16.F32.PACK_AB R31, R61, R44 ;  /* 0x0000002c3d1f723e */ /* 0x020fce00000010ff */
[----:B------:R-:W-:Y:S01]  /*8a80*/  MUFU.EX2 R62, R62 ;  /* 0x0000003e003e7308 */ /* 0x000fe20000000800 */
        /* <DEDUP_REMOVED lines=8> */
[-C--:B--2---:R-:W-:Y:S01]  /*8b10*/  FMUL.FTZ R158, R158, R63.reuse ;  /* 0x0000003f9e9e7220 */ /* 0x084fe20000410000 */
        /* <DEDUP_REMOVED lines=26> */
[----:B-1----:R-:W-:Y:S01]  /*8cc0*/  F2FP.BF16.F32.PACK_AB R39, R67, R62 ;  /* 0x0000003e4327723e */ /* 0x002fe200000010ff */
[-C--:B--2---:R-:W-:Y:S01]  /*8cd0*/  FMUL.FTZ R160, R160, R166.reuse ;  /* 0x000000a6a0a07220 */ /* 0x084fe20000410000 */
        /* <DEDUP_REMOVED lines=51> */
[-C--:B------:R-:W-:Y:S01]  /*9010*/  FMUL.FTZ R140, R140, R166.reuse ;  /* 0x000000a68c8c7220 */ /* 0x080fe20000410000 */
[-C--:B------:R-:W-:Y:S01]  /*9020*/  FMUL.FTZ R141, R141, R166.reuse ;  /* 0x000000a68d8d7220 */ /* 0x080fe20000410000 */
[-C--:B------:R-:W-:Y:S01]  /*9030*/  FMUL.FTZ R142, R142, R167.reuse ;  /* 0x000000a78e8e7220 */ /* 0x080fe20000410000 */
[-C--:B------:R-:W-:Y:S01]  /*9040*/  FMUL.FTZ R143, R143, R167.reuse ;  /* 0x000000a78f8f7220 */ /* 0x080fe20000410000 */
[C---:B------:R-:W-:Y:S01]  /*9050*/  HMMA.16816.F32.BF16 R88, R28.reuse, R8, R88 ;  /* 0x000000081c58723c */ /* 0x040fe20000041858 */
[----:B------:R-:W-:Y:S01]  /*9060*/  LDSM.16.MT88.4 R32, [R221+0x9400] ;  /* 0x00940000dd20783b */ /* 0x000fe20000004200 */
        /* <DEDUP_REMOVED lines=10> */
[C---:B---3--:R-:W-:Y:S01]  /*9110*/  HMMA.16816.F32.BF16 R144, R28.reuse, R4, R144 ;  /* 0x000000041c90723c */ /* 0x048fe20000041890 */
        /* <DEDUP_REMOVED lines=36> */
[----:B------:R-:W5:Y:S03]  /*9360*/  MUFU.EX2 R165, R165 ;  /* 0x000000a500a57308 */ /* 0x000f660000000800 */
[C---:B------:R-:W-:Y:S05]  /*9370*/  HMMA.16816.F32.BF16 R100, R36.reuse, R4, R100 ;  /* 0x000000042464723c */ /* 0x040fea0000041864 */
[----:B------:R-:W-:Y:S01]  /*9380*/  MUFU.EX2 R168, R168 ;  /* 0x000000a800a87308 */ /* 0x000fe20000000800 */
[----:B------:R-:W-:Y:S01]  /*9390*/  HMMA.16816.F32.BF16 R108, R36, R6, R108 ;  /* 0x00000006246c723c */ /* 0x000fe2000004186c */
[----:B------:R-:W3:Y:S05]  /*93a0*/  LDSM.16.MT88.4 R4, [R171+0xb400] ;  /* 0x00b40000ab04783b */ /* 0x000eea0000004200 */
[----:B----4-:R-:W-:Y:S01]  /*93b0*/  HMMA.16816.F32.BF16 R112, R28, R24, R112 ;  /* 0x000000181c70723c */ /* 0x010fe20000041870 */
[----:B------:R-:W4:Y:S01]  /*93c0*/  MUFU.EX2 R193, R193 ;  /* 0x000000c100c17308 */ /* 0x000f220000000800 */
[----:B-----5:R-:W-:Y:S01]  /*93d0*/  F2FP.BF16.F32.PACK_AB R40, R165, R164 ;  /* 0x000000a4a528723e */ /* 0x020fe200000010ff */
[----:B------:R-:W-:-:S03]  /*93e0*/  FADD.FTZ R164, R164, R47 ;  /* 0x0000002fa4a47221 */ /* 0x000fc60000010000 */
[C---:B------:R-:W-:Y:S01]  /*93f0*/  HMMA.16816.F32.BF16 R116, R28.reuse, R26, R116 ;  /* 0x0000001a1c74723c */ /* 0x040fe20000041874 */
[----:B------:R-:W-:Y:S02]  /*9400*/  FADD.FTZ R165, R165, R164 ;  /* 0x000000a4a5a57221 */ /* 0x000fe40000010000 */
[----:B------:R-:W-:Y:S03]  /*9410*/  MUFU.EX2 R184, R184 ;  /* 0x000000b800b87308 */ /* 0x000fe60000000800 */
[C---:B------:R-:W-:Y:S05]  /*9420*/  HMMA.16816.F32.BF16 R124, R28.reuse, R16, R124 ;  /* 0x000000101c7c723c */ /* 0x040fea000004187c */
[----:B------:R-:W5:Y:S01]  /*9430*/  MUFU.EX2 R199, R199 ;  /* 0x000000c700c77308 */ /* 0x000f620000000800 */
[----:B------:R-:W-:Y:S01]  /*9440*/  HMMA.16816.F32.BF16 R132, R28, R18, R132 ;  /* 0x000000121c84723c */ /* 0x000fe20000041884 */
[----:B------:R-:W3:Y:S01]  /*9450*/  LDSM.16.MT88.4 R28, [R171+0x9400] ;  /* 0x00940000ab1c783b */ /* 0x000ee20000004200 */
[----:B----4-:R-:W-:Y:S01]  /*9460*/  F2FP.BF16.F32.PACK_AB R42, R193, R168 ;  /* 0x000000a8c12a723e */ /* 0x010fe200000010ff */
        /* <DEDUP_REMOVED lines=9> */
[----:B------:R-:W4:Y:S01]  /*9500*/  MUFU.EX2 R201, R201 ;  /* 0x000000c900c97308 */ /* 0x000f220000000800 */
[C---:B-----5:R-:W-:Y:S01]  /*9510*/  F2FP.BF16.F32.PACK_AB R41, R199.reuse, R184 ;  /* 0x000000b8c729723e */ /* 0x060fe200000010ff */
        /* <DEDUP_REMOVED lines=10> */
[----:B------:R-:W5:Y:S01]  /*95c0*/  MUFU.EX2 R203, R203 ;  /* 0x000000cb00cb7308 */ /* 0x000f620000000800 */
[----:B----4-:R-:W-:Y:S01]  /*95d0*/  F2FP.BF16.F32.PACK_AB R43, R201, R188 ;  /* 0x000000bcc92b723e */ /* 0x010fe200000010ff */
[----:B------:R-:W-:-:S04]  /*95e0*/  FADD.FTZ R188, R188, R199 ;  /* 0x000000c7bcbc7221 */ /* 0x000fc80000010000 */
[----:B------:R-:W-:Y:S02]  /*95f0*/  FADD.FTZ R201, R201, R188 ;  /* 0x000000bcc9c97221 */ /* 0x000fe40000010000 */
[----:B------:R-:W-:Y:S01]  /*9600*/  MUFU.EX2 R194, R194 ;  /* 0x000000c200c27308 */ /* 0x000fe20000000800 */
[C---:B-1----:R-:W-:Y:S06]  /*9610*/  HMMA.16816.F32.BF16 R88, R40.reuse, R20, R88 ;  /* 0x000000142858723c */ /* 0x042fec0000041858 */
[----:B------:R-:W-:Y:S01]  /*9620*/  HMMA.16816.F32.BF16 R92, R40, R22, R92 ;  /* 0x00000016285c723c */ /* 0x000fe2000004185c */
[----:B------:R-:W1:Y:S01]  /*9630*/  MUFU.EX2 R205, R205 ;  /* 0x000000cd00cd7308 */ /* 0x000e620000000800 */
[----:B-----5:R-:W-:Y:S01]  /*9640*/  F2FP.BF16.F32.PACK_AB R25, R203, R190 ;  /* 0x000000becb19723e */ /* 0x020fe200000010ff */
        /* <DEDUP_REMOVED lines=11> */
[----:B------:R-:W1:Y:S05]  /*9700*/  MUFU.EX2 R209, R209 ;  /* 0x000000d100d17308 */ /* 0x000e6a0000000800 */
[C---:B------:R-:W-:Y:S03]  /*9710*/  HMMA.16816.F32.BF16 R124, R40.reuse, R4, R124 ;  /* 0x00000004287c723c */ /* 0x040fe6000004187c */
[----:B------:R-:W-:Y:S03]  /*9720*/  MUFU.EX2 R202, R202 ;  /* 0x000000ca00ca7308 */ /* 0x000fe60000000800 */
[----:B------:R-:W-:Y:S05]  /*9730*/  HMMA.16816.F32.BF16 R132, R40, R6, R132 ;  /* 0x000000062884723c */ /* 0x000fea0000041884 */
[----:B------:R-:W2:Y:S01]  /*9740*/  MUFU.EX2 R211, R211 ;  /* 0x000000d300d37308 */ /* 0x000ea20000000800 */
[----:B------:R-:W-:Y:S01]  /*9750*/  HMMA.16816.F32.BF16 R84, R24, R20, R84 ;  /* 0x000000141854723c */ /* 0x000fe20000041854 */
[----:B-1----:R-:W-:Y:S01]  /*9760*/  F2FP.BF16.F32.PACK_AB R37, R209, R196 ;  /* 0x000000c4d125723e */ /* 0x002fe200000010ff */
[----:B------:R-:W-:-:S04]  /*9770*/  FADD.FTZ R196, R196, R201 ;  /* 0x000000c9c4c47221 */ /* 0x000fc80000010000 */
[----:B------:R-:W-:Y:S01]  /*9780*/  HMMA.16816.F32.BF16 R96, R24, R22, R96 ;  /* 0x000000161860723c */ /* 0x000fe20000041860 */
[----:B------:R-:W1:Y:S01]  /*9790*/  LDSM.16.MT88.4 R20, [R221+0x9800] ;  /* 0x00980000dd14783b */ /* 0x000e620000004200 */
[----:B------:R-:W-:Y:S01]  /*97a0*/  MUFU.EX2 R198, R198 ;  /* 0x000000c600c67308 */ /* 0x000fe20000000800 */
[----:B------:R-:W-:-:S03]  /*97b0*/  FADD.FTZ R209, R209, R196 ;  /* 0x000000c4d1d17221 */ /* 0x000fc60000010000 */
[C---:B------:R-:W-:Y:S04]  /*97c0*/  HMMA.16816.F32.BF16 R100, R24.reuse, R12, R100 ;  /* 0x0000000c1864723c */ /* 0x040fe80000041864 */
[----:B------:R-:W-:Y:S01]  /*97d0*/  MUFU.EX2 R213, R213 ;  /* 0x000000d500d57308 */ /* 0x000fe20000000800 */
[----:B--2---:R-:W-:Y:S01]  /*97e0*/  F2FP.BF16.F32.PACK_AB R39, R211, R202 ;  /* 0x000000cad327723e */ /* 0x004fe200000010ff */
[----:B------:R-:W-:Y:S01]  /*97f0*/  HMMA.16816.F32.BF16 R108, R24, R14, R108 ;  /* 0x0000000e186c723c */ /* 0x000fe2000004186c */
[----:B------:R-:W2:Y:S01]  /*9800*/  LDSM.16.MT88.4 R12, [R221+0xa800] ;  /* 0x00a80000dd0c783b */ /* 0x000ea20000004200 */
[----:B------:R-:W-:-:S04]  /*9810*/  FADD.FTZ R202, R202, R209 ;  /* 0x000000d1caca7221 */ /* 0x000fc80000010000 */
[----:B------:R-:W-:Y:S01]  /*9820*/  HMMA.16816.F32.BF16 R140, R24, R8, R140 ;  /* 0x00000008188c723c */ /* 0x000fe2000004188c */
[----:B------:R-:W-:Y:S01]  /*9830*/  MUFU.EX2 R185, R185 ;  /* 0x000000b900b97308 */ /* 0x000fe20000000800 */
[----:B------:R-:W-:-:S04]  /*9840*/  FADD.FTZ R211, R211, R202 ;  /* 0x000000cad3d37221 */ /* 0x000fc80000010000 */
[C---:B------:R-:W-:Y:S01]  /*9850*/  HMMA.16816.F32.BF16 R120, R24.reuse, R10, R120 ;  /* 0x0000000a1878723c */ /* 0x040fe20000041878 */
[----:B------:R-:W3:Y:S02]  /*9860*/  LDSM.16.MT88.4 R8, [R171+0xa800] ;  /* 0x00a80000ab08783b */ /* 0x000ee40000004200 */
[----:B------:R-:W4:Y:S03]  /*9870*/  MUFU.EX2 R200, R200 ;  /* 0x000000c800c87308 */ /* 0x000f260000000800 */
[C---:B------:R-:W-:Y:S05]  /*9880*/  HMMA.16816.F32.BF16 R136, R24.reuse, R4, R136 ;  /* 0x000000041888723c */ /* 0x040fea0000041888 */
[----:B------:R-:W-:Y:S01]  /*9890*/  MUFU.EX2 R187, R187 ;  /* 0x000000bb00bb7308 */ /* 0x000fe20000000800 */
[----:B------:R-:W-:Y:S01]  /*98a0*/  HMMA.16816.F32.BF16 R128, R24, R6, R128 ;  /* 0x000000061880723c */ /* 0x000fe20000041880 */
[----:B------:R-:W5:Y:S05]  /*98b0*/  LDSM.16.MT88.4 R4, [R221+0xb800] ;  /* 0x00b80000dd04783b */ /* 0x000f6a0000004200 */
[C---:B------:R-:W-:Y:S01]  /*98c0*/  HMMA.16816.F32.BF16 R156, R40.reuse, R32, R156 ;  /* 0x00000020289c723c */ /* 0x040fe2000004189c */
[----:B------:R-:W1:Y:S05]  /*98d0*/  MUFU.EX2 R206, R206 ;  /* 0x000000ce00ce7308 */ /* 0x000e6a0000000800 */
        /* <DEDUP_REMOVED lines=8> */
[----:B------:R-:W-:Y:S01]  /*9960*/  FFMA.FTZ R41, R228, UR19, -R197 ;  /* 0x00000013e4297c23 */ /* 0x000fe200080108c5 */
[--C-:B------:R-:W-:Y:S01]  /*9970*/  FFMA.FTZ R43, R218, UR19, -R183.reuse ;  /* 0x00000013da2b7c23 */ /* 0x100fe200080108b7 */
[----:B------:R-:W-:Y:S01]  /*9980*/  FFMA.FTZ R208, R238, UR19, -R183 ;  /* 0x00000013eed07c23 */ /* 0x000fe200080108b7 */
[C---:B------:R-:W-:Y:S01]  /*9990*/  HMMA.16816.F32.BF16 R80, R24.reuse, R30, R80 ;  /* 0x0000001e1850723c */ /* 0x040fe20000041850 */
[----:B------:R-:W5:Y:S01]  /*99a0*/  LDSM.16.MT88.4 R28, [R171+0xb800] ;  /* 0x00b80000ab1c783b */ /* 0x000f620000004200 */
[----:B------:R-:W-:Y:S01]  /*99b0*/  MUFU.EX2 R40, R40 ;  /* 0x0000002800287308 */ /* 0x000fe20000000800 */
[--C-:B------:R-:W-:Y:S01]  /*99c0*/  FFMA.FTZ R183, R176, UR19, -R177.reuse ;  /* 0x00000013b0b77c23 */ /* 0x100fe200080108b1 */
[----:B------:R-:W-:Y:S01]  /*99d0*/  FFMA.FTZ R177, R172, UR19, -R177 ;  /* 0x00000013acb17c23 */ /* 0x000fe200080108b1 */
[----:B------:R-:W-:Y:S01]  /*99e0*/  FFMA.FTZ R172, R173, UR19, -R66 ;  /* 0x00000013adac7c23 */ /* 0x000fe20008010842 */
[C---:B------:R-:W-:Y:S04]  /*99f0*/  HMMA.16816.F32.BF16 R160, R24.reuse, R32, R160 ;  /* 0x0000002018a0723c */ /* 0x040fe800000418a0 */
[----:B------:R-:W2:Y:S02]  /*9a00*/  MUFU.EX2 R41, R41 ;  /* 0x0000002900297308 */ /* 0x000ea40000000800 */
[----:B------:R-:W-:Y:S01]  /*9a10*/  HMMA.16816.F32.BF16 R148, R24, R34, R148 ;  /* 0x000000221894723c */ /* 0x000fe20000041894 */
[----:B----4-:R-:W-:Y:S01]  /*9a20*/  F2FP.BF16.F32.PACK_AB R33, R200, R185 ;  /* 0x000000b9c821723e */ /* 0x010fe200000010ff */
[----:B------:R-:W4:Y:S01]  /*9a30*/  LDSM.16.MT88.4 R24, [R221+0x9c00] ;  /* 0x009c0000dd18783b */ /* 0x000f220000004200 */
[----:B------:R-:W-:-:S03]  /*9a40*/  FADD.FTZ R185, R185, R194 ;  /* 0x000000c2b9b97221 */ /* 0x000fc60000010000 */
[----:B------:R-:W-:Y:S01]  /*9a50*/  MUFU.EX2 R42, R42 ;  /* 0x0000002a002a7308 */ /* 0x000fe20000000800 */
[----:B------:R-:W-:Y:S01]  /*9a60*/  F2FP.BF16.F32.PACK_AB R34, R213, R198 ;  /* 0x000000c6d522723e */ /* 0x000fe200000010ff */
[----:B------:R-:W-:Y:S01]  /*9a70*/  FADD.FTZ R200, R200, R185 ;  /* 0x000000b9c8c87221 */ /* 0x000fe20000010000 */
[----:B-1----:R-:W-:-:S03]  /*9a80*/  F2FP.BF16.F32.PACK_AB R35, R206, R187 ;  /* 0x000000bbce23723e */ /* 0x002fc600000010ff */
[----:B------:R-:W-:Y:S02]  /*9a90*/  FADD.FTZ R187, R187, R200 ;  /* 0x000000c8bbbb7221 */ /* 0x000fe40000010000 */
[----:B------:R-:W1:Y:S01]  /*9aa0*/  MUFU.EX2 R43, R43 ;  /* 0x0000002b002b7308 */ /* 0x000e620000000800 */
[----:B--2---:R-:W-:Y:S01]  /*9ab0*/  F2FP.BF16.F32.PACK_AB R32, R41, R40 ;  /* 0x000000282920723e */ /* 0x004fe200000010ff */
[----:B------:R-:W-:Y:S01]  /*9ac0*/  FADD.FTZ R40, R40, R55 ;  /* 0x0000003728287221 */ /* 0x000fe20000010000 */
[----:B------:R-:W-:-:S03]  /*9ad0*/  FADD.FTZ R187, R206, R187 ;  /* 0x000000bbcebb7221 */ /* 0x000fc60000010000 */
[----:B------:R-:W-:Y:S02]  /*9ae0*/  FADD.FTZ R41, R41, R40 ;  /* 0x0000002829297221 */ /* 0x000fe40000010000 */
[----:B------:R-:W2:Y:S01]  /*9af0*/  MUFU.EX2 R208, R208 ;  /* 0x000000d000d07308 */ /* 0x000ea20000000800 */
[----:B------:R-:W-:Y:S01]  /*9b00*/  HMMA.16816.F32.BF16 R160, R32, R20, R160 ;  /* 0x0000001420a0723c */ /* 0x000fe200000418a0 */
[----:B------:R-:W-:-:S04]  /*9b10*/  FADD.FTZ R198, R198, R41 ;  /* 0x00000029c6c67221 */ /* 0x000fc80000010000 */
[----:B------:R-:W-:Y:S01]  /*9b20*/  FADD.FTZ R213, R213, R198 ;  /* 0x000000c6d5d57221 */ /* 0x000fe20000010000 */
[----:B------:R-:W-:Y:S01]  /*9b30*/  HMMA.16816.F32.BF16 R148, R32, R22, R148 ;  /* 0x000000162094723c */ /* 0x000fe20000041894 */
[----:B------:R-:W-:Y:S01]  /*9b40*/  MUFU.EX2 R186, R186 ;  /* 0x000000ba00ba7308 */ /* 0x000fe20000000800 */
[----:B-1----:R-:W-:Y:S01]  /*9b50*/  F2FP.BF16.F32.PACK_AB R36, R43, R42 ;  /* 0x0000002a2b24723e */ /* 0x002fe200000010ff */
[----:B------:R-:W-:-:S03]  /*9b60*/  FADD.FTZ R42, R42, R193 ;  /* 0x000000c12a2a7221 */ /* 0x000fc60000010000 */
[C---:B------:R-:W-:Y:S01]  /*9b70*/  HMMA.16816.F32.BF16 R68, R32.reuse, R16, R68 ;  /* 0x000000102044723c */ /* 0x040fe20000041844 */
[----:B------:R-:W-:Y:S02]  /*9b80*/  FADD.FTZ R42, R43, R42 ;  /* 0x0000002a2b2a7221 */ /* 0x000fe40000010000 */
[----:B------:R-:W-:Y:S01]  /*9b90*/  MUFU.EX2 R181, R181 ;  /* 0x000000b500b57308 */ /* 0x000fe20000000800 */
[C---:B--2---:R-:W-:Y:S01]  /*9ba0*/  F2FP.BF16.F32.PACK_AB R38, R208.reuse, R207 ;  /* 0x000000cfd026723e */ /* 0x044fe200000010ff */
[----:B------:R-:W-:Y:S01]  /*9bb0*/  FADD.FTZ R207, R207, R42 ;  /* 0x0000002acfcf7221 */ /* 0x000fe20000010000 */
[----:B------:R-:W-:Y:S03]  /*9bc0*/  HMMA.16816.F32.BF16 R80, R32, R18, R80 ;  /* 0x000000122050723c */ /* 0x000fe60000041850 */
[----:B------:R-:W-:Y:S02]  /*9bd0*/  FADD.FTZ R208, R208, R207 ;  /* 0x000000cfd0d07221 */ /* 0x000fe40000010000 */
[----:B------:R-:W-:Y:S01]  /*9be0*/  MUFU.EX2 R180, R180 ;  /* 0x000000b400b47308 */ /* 0x000fe20000000800 */
[C---:B------:R-:W-:Y:S06]  /*9bf0*/  HMMA.16816.F32.BF16 R156, R36.reuse, R20, R156 ;  /* 0x00000014249c723c */ /* 0x040fec000004189c */
[C---:B------:R-:W-:Y:S01]  /*9c00*/  HMMA.16816.F32.BF16 R152, R36.reuse, R22, R152 ;  /* 0x000000162498723c */ /* 0x040fe20000041898 */
[----:B------:R-:W1:Y:S01]  /*9c10*/  LDSM.16.MT88.4 R20, [R171+0x9c00] ;  /* 0x009c0000ab14783b */ /* 0x000e620000004200 */
[----:B------:R-:W-:Y:S04]  /*9c20*/  MUFU.EX2 R178, R178 ;  /* 0x000000b200b27308 */ /* 0x000fe80000000800 */
[C---:B------:R-:W-:Y:S04]  /*9c30*/  HMMA.16816.F32.BF16 R72, R36.reuse, R16, R72 ;  /* 0x000000102448723c */ /* 0x040fe80000041848 */
[----:B------:R-:W-:Y:S02]  /*9c40*/  MUFU.EX2 R183, R183 ;  /* 0x000000b700b77308 */ /* 0x000fe40000000800 */
[C---:B------:R-:W-:Y:S01]  /*9c50*/  HMMA.16816.F32.BF16 R76, R36.reuse, R18, R76 ;  /* 0x00000012244c723c */ /* 0x040fe2000004184c */
[----:B------:R-:W2:Y:S05]  /*9c60*/  LDSM.16.MT88.4 R16, [R221+0xac00] ;  /* 0x00ac0000dd10783b */ /* 0x000eaa0000004200 */
[C---:B------:R-:W-:Y:S01]  /*9c70*/  HMMA.16816.F32.BF16 R88, R36.reuse, R12, R88 ;  /* 0x0000000c2458723c */ /* 0x040fe20000041858 */
[----:B------:R-:W4:Y:S05]  /*9c80*/  MUFU.EX2 R175, R175 ;  /* 0x000000af00af7308 */ /* 0x000f2a0000000800 */
[C---:B------:R-:W-:Y:S03]  /*9c90*/  HMMA.16816.F32.BF16 R92, R36.reuse, R14, R92 ;  /* 0x0000000e245c723c */ /* 0x040fe6000004185c */
[----:B------:R-:W-:Y:S03]  /*9ca0*/  MUFU.EX2 R192, R192 ;  /* 0x000000c000c07308 */ /* 0x000fe60000000800 */
[C---:B---3--:R-:W-:Y:S05]  /*9cb0*/  HMMA.16816.F32.BF16 R144, R36.reuse, R8, R144 ;  /* 0x000000082490723c */ /* 0x048fea0000041890 */
[----:B------:R-:W-:Y:S01]  /*9cc0*/  MUFU.EX2 R189, R189 ;  /* 0x000000bd00bd7308 */ /* 0x000fe20000000800 */
[C---:B------:R-:W-:Y:S06]  /*9cd0*/  HMMA.16816.F32.BF16 R104, R36.reuse, R10, R104 ;  /* 0x0000000a2468723c */ /* 0x040fec0000041868 */
[C---:B-----5:R-:W-:Y:S01]  /*9ce0*/  HMMA.16816.F32.BF16 R112, R36.reuse, R4, R112 ;  /* 0x000000042470723c */ /* 0x060fe20000041870 */
[----:B------:R-:W-:Y:S05]  /*9cf0*/  MUFU.EX2 R179, R179 ;  /* 0x000000b300b37308 */ /* 0x000fea0000000800 */
[----:B------:R-:W-:Y:S03]  /*9d00*/  HMMA.16816.F32.BF16 R116, R36, R6, R116 ;  /* 0x000000062474723c */ /* 0x000fe60000041874 */
[----:B------:R-:W3:Y:S03]  /*9d10*/  MUFU.EX2 R182, R182 ;  /* 0x000000b600b67308 */ /* 0x000ee60000000800 */
[C---:B------:R-:W-:Y:S05]  /*9d20*/  HMMA.16816.F32.BF16 R84, R32.reuse, R12, R84 ;  /* 0x0000000c2054723c */ /* 0x040fea0000041854 */
[----:B------:R-:W-:Y:S01]  /*9d30*/  MUFU.EX2 R174, R174 ;  /* 0x000000ae00ae7308 */ /* 0x000fe20000000800 */
[C---:B------:R-:W-:Y:S01]  /*9d40*/  HMMA.16816.F32.BF16 R96, R32.reuse, R14, R96 ;  /* 0x0000000e2060723c */ /* 0x040fe20000041860 */
[----:B------:R-:W5:Y:S05]  /*9d50*/  LDSM.16.MT88.4 R12, [R171+0xac00] ;  /* 0x00ac0000ab0c783b */ /* 0x000f6a0000004200 */
[C---:B------:R-:W-:Y:S01]  /*9d60*/  HMMA.16816.F32.BF16 R100, R32.reuse, R8, R100 ;  /* 0x000000082064723c */ /* 0x040fe20000041864 */
[----:B------:R-:W1:Y:S05]  /*9d70*/  MUFU.EX2 R177, R177 ;  /* 0x000000b100b17308 */ /* 0x000e6a0000000800 */
[C---:B------:R-:W-:Y:S01]  /*9d80*/  HMMA.16816.F32.BF16 R108, R32.reuse, R10, R108 ;  /* 0x0000000a206c723c */ /* 0x040fe2000004186c */
[----:B------:R-:W5:Y:S02]  /*9d90*/  LDSM.16.MT88.4 R8, [R221+0xbc00] ;  /* 0x00bc0000dd08783b */ /* 0x000f640000004200 */
[----:B------:R-:W-:Y:S03]  /*9da0*/  MUFU.EX2 R172, R172 ;  /* 0x000000ac00ac7308 */ /* 0x000fe60000000800 */
        /* <DEDUP_REMOVED lines=8> */
[----:B------:R-:W2:Y:S01]  /*9e30*/  MUFU.EX2 R33, R33 ;  /* 0x0000002100217308 */ /* 0x000ea20000000800 */
[----:B------:R-:W-:Y:S01]  /*9e40*/  F2FP.BF16.F32.PACK_AB R28, R215, R204 ;  /* 0x000000ccd71c723e */ /* 0x000fe200000010ff */
[----:B------:R-:W-:Y:S01]  /*9e50*/  FADD.FTZ R204, R204, R213 ;  /* 0x000000d5cccc7221 */ /* 0x000fe20000010000 */
[----:B----4-:R-:W-:Y:S01]  /*9e60*/  F2FP.BF16.F32.PACK_AB R29, R175, R186 ;  /* 0x000000baaf1d723e */ /* 0x010fe200000010ff */
[----:B------:R-:W-:Y:S02]  /*9e70*/  FADD.FTZ R186, R186, R187 ;  /* 0x000000bbbaba7221 */ /* 0x000fe40000010000 */
[----:B------:R-:W-:Y:S01]  /*9e80*/  F2FP.BF16.F32.PACK_AB R36, R180, R181 ;  /* 0x000000b5b424723e */ /* 0x000fe200000010ff */
[----:B------:R-:W-:Y:S01]  /*9e90*/  FADD.FTZ R181, R181, R208 ;  /* 0x000000d0b5b57221 */ /* 0x000fe20000010000 */
[----:B------:R-:W-:Y:S01]  /*9ea0*/  F2FP.BF16.F32.PACK_AB R37, R183, R178 ;  /* 0x000000b2b725723e */ /* 0x000fe200000010ff */
[----:B------:R-:W-:Y:S01]  /*9eb0*/  FADD.FTZ R178, R178, R211 ;  /* 0x000000d3b2b27221 */ /* 0x000fe20000010000 */
[----:B---3--:R-:W-:Y:S01]  /*9ec0*/  F2FP.BF16.F32.PACK_AB R38, R182, R179 ;  /* 0x000000b3b626723e */ /* 0x008fe200000010ff */
[----:B------:R-:W-:Y:S01]  /*9ed0*/  FADD.FTZ R215, R215, R204 ;  /* 0x000000ccd7d77221 */ /* 0x000fe20000010000 */
[----:B-1----:R-:W-:Y:S01]  /*9ee0*/  F2FP.BF16.F32.PACK_AB R39, R177, R174 ;  /* 0x000000aeb127723e */ /* 0x002fe200000010ff */
[----:B------:R-:W-:Y:S01]  /*9ef0*/  FADD.FTZ R175, R175, R186 ;  /* 0x000000baafaf7221 */ /* 0x000fe20000010000 */
[----:B------:R-:W-:Y:S01]  /*9f00*/  F2FP.BF16.F32.PACK_AB R30, R189, R192 ;  /* 0x000000c0bd1e723e */ /* 0x000fe200000010ff */
[----:B------:R-:W-:Y:S01]  /*9f10*/  FADD.FTZ R180, R180, R181 ;  /* 0x000000b5b4b47221 */ /* 0x000fe20000010000 */
[----:B------:R-:W-:Y:S01]  /*9f20*/  FADD.FTZ R183, R183, R178 ;  /* 0x000000b2b7b77221 */ /* 0x000fe20000010000 */
[----:B--2---:R-:W-:Y:S01]  /*9f30*/  F2FP.BF16.F32.PACK_AB R31, R33, R172 ;  /* 0x000000ac211f723e */ /* 0x004fe200000010ff */
        /* <DEDUP_REMOVED lines=14> */
[C---:B-----5:R-:W-:Y:S06]  /*a020*/  HMMA.16816.F32.BF16 R144, R36.reuse, R12, R144 ;  /* 0x0000000c2490723c */ /* 0x060fec0000041890 */
        /* <DEDUP_REMOVED lines=26> */
[----:B------:R-:W-:-:S03]  /*a1d0*/  UIADD3 UR21, UR20, -0x3, URZ ;  /* 0xfffffffd14157890 */ /* 0x000fc6000fffe03f */
[----:B------:R-:W2:Y:S01]  /*a1e0*/  @!P4 LDC.64 R12, c[0x0][0x220] ;  /* 0x00008800ff0ccb82 */ /* 0x000ea20000000a00 */
[----:B------:R-:W-:Y:S01]  /*a1f0*/  UIMAD UR10, UR4, UR7, UR10 ;  /* 0x00000007040a72a4 */ /* 0x000fe2000f8e020a */
[----:B------:R-:W-:Y:S01]  /*a200*/  IMAD.U32 R18, RZ, RZ, UR26 ;  /* 0x0000001aff127e24 */ /* 0x000fe2000f8e00ff */
[----:B------:R-:W-:Y:S01]  /*a210*/  UISETP.GE.AND UP0, UPT, UR20, 0x4, UPT ;  /* 0x000000041400788c */ /* 0x000fe2000bf06270 */
        /* <DEDUP_REMOVED lines=19> */
[----:B------:R-:W-:Y:S02]  /*a350*/  @!P5 LDGSTS.E.BYPASS.LTC128B.128 [R225+0x9000], desc[UR22][R18.64] ;  /* 0x0900000012e1dfae */ /* 0x000fe4000b901d56 */
[----:B------:R-:W2:Y:S01]  /*a360*/  @!P3 LDC.64 R4, c[0x0][0x220] ;  /* 0x00008800ff04bb82 */ /* 0x000ea20000000a00 */
        /* <DEDUP_REMOVED lines=21> */
[----:B------:R-:W-:Y:S01]  /*a4c0*/  @!P5 LDGSTS.E.BYPASS.LTC128B.128 [R225+0x9800], desc[UR22][R8.64] ;  /* 0x0980000008e1dfae */ /* 0x000fe2000b901d56 */
[----:B--2---:R-:W-:-:S03]  /*a4d0*/  @!P3 LEA R4, P0, R14, R4, 0x1 ;  /* 0x000000040e04b211 */ /* 0x004fc600078008ff */
        /* <DEDUP_REMOVED lines=12> */
[----:B------:R-:W2:Y:S04]  /*a5a0*/  LDSM.16.M88.4 R184, [R223+0x6000] ;  /* 0x00600000dfb8783b */ /* 0x000ea80000000200 */
[----:B------:R-:W4:Y:S04]  /*a5b0*/  LDSM.16.M88.4 R176, [R223+0x6400] ;  /* 0x00640000dfb0783b */ /* 0x000f280000000200 */
[----:B------:R-:W3:Y:S04]  /*a5c0*/  LDSM.16.M88.4 R164, [R223+0x6800] ;  /* 0x00680000dfa4783b */ /* 0x000ee80000000200 */
[----:B------:R-:W1:Y:S04]  /*a5d0*/  LDSM.16.M88.4 R32, [R223+0x6c00] ;  /* 0x006c0000df20783b */ /* 0x000e680000000200 */
[----:B------:R-:W5:Y:S04]  /*a5e0*/  LDSM.16.M88.4 R60, [R224+0x1000] ;  /* 0x00100000e03c783b */ /* 0x000f680000000200 */
[----:B------:R-:W-:Y:S04]  /*a5f0*/  LDSM.16.M88.4 R52, [R222] ;  /* 0x00000000de34783b */ /* 0x000fe80000000200 */
[----:B------:R-:W5:Y:S04]  /*a600*/  LDSM.16.M88.4 R44, [R220+0x6000] ;  /* 0x00600000dc2c783b */ /* 0x000f680000000200 */
[----:B------:R-:W5:Y:S04]  /*a610*/  LDSM.16.M88.4 R40, [R220+0x6400] ;  /* 0x00640000dc28783b */ /* 0x000f680000000200 */
[----:B------:R-:W5:Y:S04]  /*a620*/  LDSM.16.M88.4 R36, [R220+0x6800] ;  /* 0x00680000dc24783b */ /* 0x000f680000000200 */
[----:B------:R-:W5:Y:S01]  /*a630*/  LDSM.16.M88.4 R212, [R220+0x6c00] ;  /* 0x006c0000dcd4783b */ /* 0x000f620000000200 */
[C---:B--2---:R-:W-:Y:S03]  /*a640*/  HMMA.16816.F32.BF16 R28, R56.reuse, R184, RZ ;  /* 0x000000b8381c723c */ /* 0x044fe600000418ff */
[----:B------:R-:W2:Y:S04]  /*a650*/  LDSM.16.M88.4 R48, [R222+0x1000] ;  /* 0x00100000de30783b */ /* 0x000ea80000000200 */
[----:B------:R-:W-:Y:S01]  /*a660*/  LDSM.16.M88.4 R208, [R223+0x7000] ;  /* 0x00700000dfd0783b */ /* 0x000fe20000000200 */
[C---:B----4-:R-:W-:Y:S03]  /*a670*/  HMMA.16816.F32.BF16 R20, R56.reuse, R176, RZ ;  /* 0x000000b03814723c */ /* 0x050fe600000418ff */
[----:B------:R-:W-:Y:S03]  /*a680*/  LDSM.16.M88.4 R204, [R223+0x7400] ;  /* 0x00740000dfcc783b */ /* 0x000fe60000000200 */
[C---:B---3--:R-:W-:Y:S01]  /*a690*/  HMMA.16816.F32.BF16 R12, R56.reuse, R164, RZ ;  /* 0x000000a4380c723c */ /* 0x048fe200000418ff */
[----:B------:R-:W-:Y:S04]  /*a6a0*/  LDSM.16.M88.4 R200, [R223+0x7800] ;  /* 0x00780000dfc8783b */ /* 0x000fe80000000200 */
[----:B------:R-:W-:Y:S01]  /*a6b0*/  LDSM.16.M88.4 R196, [R223+0x7c00] ;  /* 0x007c0000dfc4783b */ /* 0x000fe20000000200 */
[C---:B-1----:R-:W-:Y:S03]  /*a6c0*/  HMMA.16816.F32.BF16 R4, R56.reuse, R32, RZ ;  /* 0x000000203804723c */ /* 0x042fe600000418ff */
[----:B------:R-:W-:Y:S03]  /*a6d0*/  LDSM.16.M88.4 R192, [R224+0x3000] ;  /* 0x00300000e0c0783b */ /* 0x000fe60000000200 */
[C---:B------:R-:W-:Y:S01]  /*a6e0*/  HMMA.16816.F32.BF16 R24, R56.reuse, R186, RZ ;  /* 0x000000ba3818723c */ /* 0x040fe200000418ff */
[----:B------:R-:W0:Y:S05]  /*a6f0*/  LDGDEPBAR ;  /* 0x00000000000079af */ /* 0x000e2a0000000000 */
        /* <DEDUP_REMOVED lines=21> */
[C---:B--2---:R-:W-:Y:S06]  /*a850*/  HMMA.16816.F32.BF16 R188, R48.reuse, R44, R188 ;  /* 0x0000002c30bc723c */ /* 0x044fec00000418bc */
[C---:B------:R-:W-:Y:S06]  /*a860*/  HMMA.16816.F32.BF16 R172, R48.reuse, R36, R172 ;  /* 0x0000002430ac723c */ /* 0x040fec00000418ac */
[C---:B------:R-:W-:Y:S06]  /*a870*/  HMMA.16816.F32.BF16 R64, R48.reuse, R212, R64 ;  /* 0x000000d43040723c */ /* 0x040fec0000041840 */
[C---:B------:R-:W-:Y:S01]  /*a880*/  HMMA.16816.F32.BF16 R164, R48.reuse, R38, R164 ;  /* 0x0000002630a4723c */ /* 0x040fe200000418a4 */
[----:B------:R-:W2:Y:S05]  /*a890*/  LDSM.16.M88.4 R36, [R220+0x7800] ;  /* 0x00780000dc24783b */ /* 0x000eaa0000000200 */
[C---:B------:R-:W-:Y:S01]  /*a8a0*/  HMMA.16816.F32.BF16 R60, R48.reuse, R214, R60 ;  /* 0x000000d6303c723c */ /* 0x040fe2000004183c */
[----:B------:R-:W-:Y:S05]  /*a8b0*/  LDSM.16.M88.4 R212, [R224+0x4000] ;  /* 0x00400000e0d4783b */ /* 0x000fea0000000200 */
[C---:B------:R-:W-:Y:S06]  /*a8c0*/  HMMA.16816.F32.BF16 R180, R48.reuse, R40, R180 ;  /* 0x0000002830b4723c */ /* 0x040fec00000418b4 */
[C---:B------:R-:W-:Y:S01]  /*a8d0*/  HMMA.16816.F32.BF16 R184, R48.reuse, R46, R184 ;  /* 0x0000002e30b8723c */ /* 0x040fe200000418b8 */
[----:B------:R-:W3:Y:S05]  /*a8e0*/  LDSM.16.M88.4 R44, [R220+0x7000] ;  /* 0x00700000dc2c783b */ /* 0x000eea0000000200 */
[----:B------:R-:W-:Y:S01]  /*a8f0*/  HMMA.16816.F32.BF16 R176, R48, R42, R176 ;  /* 0x0000002a30b0723c */ /* 0x000fe200000418b0 */
[----:B------:R-:W-:Y:S04]  /*a900*/  LDSM.16.M88.4 R40, [R220+0x7400] ;  /* 0x00740000dc28783b */ /* 0x000fe80000000200 */
[----:B------:R-:W-:Y:S01]  /*a910*/  LDSM.16.M88.4 R48, [R220+0x7c00] ;  /* 0x007c0000dc30783b */ /* 0x000fe20000000200 */
[C---:B-1----:R-:W-:Y:S06]  /*a920*/  HMMA.16816.F32.BF16 R28, R32.reuse, R208, R28 ;  /* 0x000000d0201c723c */ /* 0x042fec000004181c */
        /* <DEDUP_REMOVED lines=9> */
[C---:B------:R-:W-:Y:S06]  /*a9c0*/  HMMA.16816.F32.BF16 R172, R192.reuse, R200, R172 ;  /* 0x000000c8c0ac723c */ /* 0x040fec00000418ac */
[C---:B------:R-:W-:Y:S01]  /*a9d0*/  HMMA.16816.F32.BF16 R164, R192.reuse, R202, R164 ;  /* 0x000000cac0a4723c */ /* 0x040fe200000418a4 */
[----:B------:R-:W-:Y:S05]  /*a9e0*/  LDSM.16.M88.4 R200, [R223+0x8400] ;  /* 0x00840000dfc8783b */ /* 0x000fea0000000200 */
[C---:B------:R-:W-:Y:S06]  /*a9f0*/  HMMA.16816.F32.BF16 R64, R192.reuse, R196, R64 ;  /* 0x000000c4c040723c */ /* 0x040fec0000041840 */
[C---:B------:R-:W-:Y:S01]  /*aa00*/  HMMA.16816.F32.BF16 R60, R192.reuse, R198, R60 ;  /* 0x000000c6c03c723c */ /* 0x040fe2000004183c */
[----:B------:R-:W4:Y:S05]  /*aa10*/  LDSM.16.M88.4 R196, [R223+0x8800] ;  /* 0x00880000dfc4783b */ /* 0x000f2a0000000200 */
[C---:B------:R-:W-:Y:S01]  /*aa20*/  HMMA.16816.F32.BF16 R184, R192.reuse, R210, R184 ;  /* 0x000000d2c0b8723c */ /* 0x040fe200000418b8 */
[----:B------:R-:W-:Y:S05]  /*aa30*/  LDSM.16.M88.4 R208, [R224+0x5000] ;  /* 0x00500000e0d0783b */ /* 0x000fea0000000200 */
[C---:B------:R-:W-:Y:S06]  /*aa40*/  HMMA.16816.F32.BF16 R180, R192.reuse, R204, R180 ;  /* 0x000000ccc0b4723c */ /* 0x040fec00000418b4 */
[----:B------:R-:W-:Y:S01]  /*aa50*/  HMMA.16816.F32.BF16 R176, R192, R206, R176 ;  /* 0x000000cec0b0723c */ /* 0x000fe200000418b0 */
[----:B------:R-:W5:Y:S04]  /*aa60*/  LDSM.16.M88.4 R204, [R223+0x8000] ;  /* 0x00800000dfcc783b */ /* 0x000f680000000200 */
[----:B------:R-:W5:Y:S01]  /*aa70*/  LDSM.16.M88.4 R192, [R223+0x8c00] ;  /* 0x008c0000dfc0783b */ /* 0x000f620000000200 */
[C---:B--2---:R-:W-:Y:S06]  /*aa80*/  HMMA.16816.F32.BF16 R12, R52.reuse, R36, R12 ;  /* 0x00000024340c723c */ /* 0x044fec000004180c */
[C---:B---3--:R-:W-:Y:S06]  /*aa90*/  HMMA.16816.F32.BF16 R28, R52.reuse, R44, R28 ;  /* 0x0000002c341c723c */ /* 0x048fec000004181c */
[----:B------:R-:W-:Y:S06]  /*aaa0*/  HMMA.16816.F32.BF16 R24, R52, R46, R24 ;  /* 0x0000002e3418723c */ /* 0x000fec0000041818 */
[----:B-1----:R-:W-:Y:S06]  /*aab0*/  HMMA.16816.F32.BF16 R188, R32, R44, R188 ;  /* 0x0000002c20bc723c */ /* 0x002fec00000418bc */
        /* <DEDUP_REMOVED lines=16> */
[----:B------:R-:W3:Y:S04]  /*abc0*/  LDSM.16.M88.4 R40, [R220+0x8400] ;  /* 0x00840000dc28783b */ /* 0x000ee80000000200 */
[----:B------:R-:W3:Y:S01]  /*abd0*/  LDSM.16.M88.4 R32, [R220+0x8c00] ;  /* 0x008c0000dc20783b */ /* 0x000ee20000000200 */
[----:B----4-:R-:W-:Y:S01]  /*abe0*/  HMMA.16816.F32.BF16 R12, R212, R196, R12 ;  /* 0x000000c4d40c723c */ /* 0x010fe2000004180c */
[----:B------:R-:W-:-:S05]  /*abf0*/  DEPBAR.LE SB0, 0x0 ;  /* 0x000080000000791a */ /* 0x000fca0000000000 */
[C---:B-----5:R-:W-:Y:S06]  /*ac00*/  HMMA.16816.F32.BF16 R28, R212.reuse, R204, R28 ;  /* 0x000000ccd41c723c */ /* 0x060fec000004181c */
[----:B------:R-:W-:Y:S06]  /*ac10*/  HMMA.16816.F32.BF16 R24, R212, R206, R24 ;  /* 0x000000ced418723c */ /* 0x000fec0000041818 */
[----:B------:R-:W-:Y:S06]  /*ac20*/  HMMA.16816.F32.BF16 R188, R208, R204, R188 ;  /* 0x000000ccd0bc723c */ /* 0x000fec00000418bc */
[C---:B------:R-:W-:Y:S06]  /*ac30*/  HMMA.16816.F32.BF16 R20, R212.reuse, R200, R20 ;  /* 0x000000c8d414723c */ /* 0x040fec0000041814 */
[C---:B------:R-:W-:Y:S06]  /*ac40*/  HMMA.16816.F32.BF16 R8, R212.reuse, R198, R8 ;  /* 0x000000c6d408723c */ /* 0x040fec0000041808 */
[C---:B------:R-:W-:Y:S06]  /*ac50*/  HMMA.16816.F32.BF16 R4, R212.reuse, R192, R4 ;  /* 0x000000c0d404723c */ /* 0x040fec0000041804 */
[----:B------:R-:W-:Y:S06]  /*ac60*/  HMMA.16816.F32.BF16 R16, R212, R202, R16 ;  /* 0x000000cad410723c */ /* 0x000fec0000041810 */
[----:B------:R-:W-:Y:S06]  /*ac70*/  HMMA.16816.F32.BF16 R180, R208, R200, R180 ;  /* 0x000000c8d0b4723c */ /* 0x000fec00000418b4 */
[----:B------:R-:W-:Y:S06]  /*ac80*/  HMMA.16816.F32.BF16 R56, R212, R194, R56 ;  /* 0x000000c2d438723c */ /* 0x000fec0000041838 */
[----:B------:R-:W-:Y:S06]  /*ac90*/  HMMA.16816.F32.BF16 R176, R208, R202, R176 ;  /* 0x000000cad0b0723c */ /* 0x000fec00000418b0 */
[C---:B-1----:R-:W-:Y:S06]  /*aca0*/  HMMA.16816.F32.BF16 R12, R52.reuse, R36, R12 ;  /* 0x00000024340c723c */ /* 0x042fec000004180c */
[C---:B--2---:R-:W-:Y:S06]  /*acb0*/  HMMA.16816.F32.BF16 R28, R52.reuse, R44, R28 ;  /* 0x0000002c341c723c */ /* 0x044fec000004181c */
[----:B------:R-:W-:Y:S06]  /*acc0*/  HMMA.16816.F32.BF16 R24, R52, R46, R24 ;  /* 0x0000002e3418723c */ /* 0x000fec0000041818 */
[----:B---3--:R-:W-:Y:S06]  /*acd0*/  HMMA.16816.F32.BF16 R188, R48, R44, R188 ;  /* 0x0000002c30bc723c */ /* 0x008fec00000418bc */
[----:B------:R-:W-:Y:S01]  /*ace0*/  HMMA.16816.F32.BF16 R20, R52, R40, R20 ;  /* 0x000000283414723c */ /* 0x000fe20000041814 */
[----:B------:R-:W-:-:S04]  /*acf0*/  IMAD.U32 R44, RZ, RZ, UR21 ;  /* 0x00000015ff2c7e24 */ /* 0x000fc8000f8e00ff */
[----:B------:R-:W-:Y:S01]  /*ad00*/  IMAD R45, R44, 0x40, R235 ;  /* 0x000000402c2d7824 */ /* 0x000fe200078e02eb */
[----:B------:R-:W-:Y:S03]  /*ad10*/  HMMA.16816.F32.BF16 R184, R208, R206, R184 ;  /* 0x000000ced0b8723c */ /* 0x000fe600000418b8 */
[C---:B------:R-:W-:Y:S01]  /*ad20*/  VIADD R168, R45.reuse, 0x21 ;  /* 0x000000212da87836 */ /* 0x040fe20000000000 */
[----:B------:R-:W-:Y:S01]  /*ad30*/  I2FP.F32.S32 R44, R45 ;  /* 0x0000002d002c7245 */ /* 0x000fe20000201400 */
[C---:B------:R-:W-:Y:S01]  /*ad40*/  VIADD R248, R45.reuse, 0x1 ;  /* 0x000000012df87836 */ /* 0x040fe20000000000 */
[C---:B------:R-:W-:Y:S01]  /*ad50*/  HMMA.16816.F32.BF16 R8, R52.reuse, R38, R8 ;  /* 0x000000263408723c */ /* 0x040fe20000041808 */
[C---:B------:R-:W-:Y:S01]  /*ad60*/  VIADD R240, R45.reuse, 0x8 ;  /* 0x000000082df07836 */ /* 0x040fe20000000000 */
[----:B------:R-:W-:Y:S01]  /*ad70*/  I2FP.F32.S32 R206, R168 ;  /* 0x000000a800ce7245 */ /* 0x000fe20000201400 */
[C---:B------:R-:W-:Y:S01]  /*ad80*/  VIADD R219, R45.reuse, 0x20 ;  /* 0x000000202ddb7836 */ /* 0x040fe20000000000 */
[----:B------:R-:W-:Y:S01]  /*ad90*/  I2FP.F32.S32 R246, R248 ;  /* 0x000000f800f67245 */ /* 0x000fe20000201400 */
[C---:B------:R-:W-:Y:S01]  /*ada0*/  VIADD R239, R45.reuse, 0x9 ;  /* 0x000000092def7836 */ /* 0x040fe20000000000 */
[C---:B------:R-:W-:Y:S01]  /*adb0*/  HMMA.16816.F32.BF16 R4, R52.reuse, R32, R4 ;  /* 0x000000203404723c */ /* 0x040fe20000041804 */
[----:B------:R-:W-:Y:S01]  /*adc0*/  I2FP.F32.S32 R241, R240 ;  /* 0x000000f000f17245 */ /* 0x000fe20000201400 */
[----:B------:R-:W-:Y:S01]  /*add0*/  FFMA.FTZ R207, R206, UR5, R13 ;  /* 0x00000005cecf7c23 */ /* 0x000fe2000801000d */
[C---:B------:R-:W-:Y:S01]  /*ade0*/  VIADD R13, R45.reuse, 0x30 ;  /* 0x000000302d0d7836 */ /* 0x040fe20000000000 */
[-C--:B------:R-:W-:Y:S01]  /*adf0*/  ISETP.GE.AND P1, PT, R240, R226.reuse, PT ;  /* 0x000000e2f000720c */ /* 0x080fe20003f26270 */
[C---:B------:R-:W-:Y:S01]  /*ae00*/  VIADD R238, R45.reuse, 0x10 ;  /* 0x000000102dee7836 */ /* 0x040fe20000000000 */
[----:B------:R-:W-:Y:S01]  /*ae10*/  HMMA.16816.F32.BF16 R16, R52, R42, R16 ;  /* 0x0000002a3410723c */ /* 0x000fe20000041810 */
[----:B------:R-:W-:Y:S01]  /*ae20*/  FFMA.FTZ R29, R246, UR5, R29 ;  /* 0x00000005f61d7c23 */ /* 0x000fe2000801001d */
[C---:B------:R-:W-:Y:S01]  /*ae30*/  VIADD R227, R45.reuse, 0x19 ;  /* 0x000000192de37836 */ /* 0x040fe20000000000 */
[----:B------:R-:W-:Y:S01]  /*ae40*/  ISETP.GE.AND P6, PT, R248, R226, PT ;  /* 0x000000e2f800720c */ /* 0x000fe20003fc6270 */
[----:B------:R-:W-:Y:S01]  /*ae50*/  VIADD R236, R45, 0x18 ;  /* 0x000000182dec7836 */ /* 0x000fe20000000000 */
[----:B------:R-:W-:Y:S01]  /*ae60*/  I2FP.F32.S32 R237, R238 ;  /* 0x000000ee00ed7245 */ /* 0x000fe20000201400 */
[----:B------:R-:W-:Y:S01]  /*ae70*/  HMMA.16816.F32.BF16 R180, R48, R40, R180 ;  /* 0x0000002830b4723c */ /* 0x000fe200000418b4 */
[----:B------:R-:W-:Y:S01]  /*ae80*/  I2FP.F32.S32 R218, R227 ;  /* 0x000000e300da7245 */ /* 0x000fe20000201400 */
[----:B------:R-:W-:Y:S01]  /*ae90*/  FFMA.FTZ R26, R241, UR5, R26 ;  /* 0x00000005f11a7c23 */ /* 0x000fe2000801001a */
[----:B------:R-:W-:Y:S01]  /*aea0*/  ISETP.GE.AND P0, PT, R45, R226, PT ;  /* 0x000000e22d00720c */ /* 0x000fe20003f06270 */
[----:B------:R-:W-:Y:S01]  /*aeb0*/  FFMA.FTZ R20, R237, UR5, R20 ;  /* 0x00000005ed147c23 */ /* 0x000fe20008010014 */
[----:B------:R-:W-:Y:S01]  /*aec0*/  I2FP.F32.S32 R229, R236 ;  /* 0x000000ec00e57245 */ /* 0x000fe20000201400 */
[----:B------:R-:W-:Y:S01]  /*aed0*/  HMMA.16816.F32.BF16 R56, R52, R34, R56 ;  /* 0x000000223438723c */ /* 0x000fe20000041838 */
[----:B------:R-:W-:-:S02]  /*aee0*/  VIADD R41, R45, 0x11 ;  /* 0x000000112d297836 */ /* 0x000fc40000000000 */
[----:B------:R-:W-:Y:S01]  /*aef0*/  FFMA.FTZ R40, R44, UR5, R30 ;  /* 0x000000052c287c23 */ /* 0x000fe2000801001e */
[----:B------:R-:W-:Y:S01]  /*af00*/  ISETP.GE.AND P2, PT, R45, R170, PT ;  /* 0x000000aa2d00720c */ /* 0x000fe20003f46270 */
[----:B------:R-:W-:Y:S01]  /*af10*/  FFMA.FTZ R22, R237, UR5, R22 ;  /* 0x00000005ed167c23 */ /* 0x000fe20008010016 */
[----:B------:R-:W-:Y:S01]  /*af20*/  FFMA.FTZ R15, R206, UR5, R15 ;  /* 0x00000005ce0f7c23 */ /* 0x000fe2000801000f */
[C---:B------:R-:W-:Y:S01]  /*af30*/  HMMA.16816.F32.BF16 R176, R48.reuse, R42, R176 ;  /* 0x0000002a30b0723c */ /* 0x040fe200000418b0 */
[C---:B------:R-:W-:Y:S01]  /*af40*/  VIADD R52, R45.reuse, 0x28 ;  /* 0x000000282d347836 */ /* 0x040fe20000000000 */
[----:B------:R-:W-:Y:S01]  /*af50*/  I2FP.F32.S32 R228, R41 ;  /* 0x0000002900e47245 */ /* 0x000fe20000201400 */
[----:B------:R-:W-:Y:S01]  /*af60*/  FFMA.FTZ R53, R44, UR5, R28 ;  /* 0x000000052c357c23 */ /* 0x000fe2000801001c */
[----:B------:R-:W-:Y:S01]  /*af70*/  I2FP.F32.S32 R28, R239 ;  /* 0x000000ef001c7245 */ /* 0x000fe20000201400 */
[----:B------:R-:W-:Y:S01]  /*af80*/  VIADD R54, R45, 0x29 ;  /* 0x000000292d367836 */ /* 0x000fe20000000000 */
[----:B------:R-:W-:Y:S01]  /*af90*/  I2FP.F32.S32 R215, R52 ;  /* 0x0000003400d77245 */ /* 0x000fe20000201400 */
[----:B------:R-:W-:Y:S01]  /*afa0*/  FFMA.FTZ R42, R246, UR5, R31 ;  /* 0x00000005f62a7c23 */ /* 0x000fe2000801001f */
[----:B------:R-:W-:Y:S01]  /*afb0*/  I2FP.F32.S32 R43, R219 ;  /* 0x000000db002b7245 */ /* 0x000fe20000201400 */
[----:B------:R-:W-:Y:S01]  /*afc0*/  FFMA.FTZ R31, R241, UR5, R24 ;  /* 0x00000005f11f7c23 */ /* 0x000fe20008010018 */
[----:B------:R-:W-:Y:S01]  /*afd0*/  I2FP.F32.S32 R55, R13 ;  /* 0x0000000d00377245 */ /* 0x000fe20000201400 */
[----:B------:R-:W-:Y:S01]  /*afe0*/  FFMA.FTZ R21, R228, UR5, R21 ;  /* 0x00000005e4157c23 */ /* 0x000fe20008010015 */
[----:B------:R-:W-:Y:S01]  /*aff0*/  HMMA.16816.F32.BF16 R184, R48, R46, R184 ;  /* 0x0000002e30b8723c */ /* 0x000fe200000418b8 */
[----:B------:R-:W-:Y:S01]  /*b000*/  FFMA.FTZ R213, R43, UR5, R12 ;  /* 0x000000052bd57c23 */ /* 0x000fe2000801000c */
[----:B------:R-:W-:Y:S01]  /*b010*/  VIADD R12, R45, 0x31 ;  /* 0x000000312d0c7836 */ /* 0x000fe20000000000 */
[----:B------:R-:W-:Y:S01]  /*b020*/  FSEL R31, R31, -INF , !P1 ;  /* 0xff8000001f1f7808 */ /* 0x000fe20004800000 */
[----:B------:R-:W-:Y:S01]  /*b030*/  FFMA.FTZ R205, R215, UR5, R8 ;  /* 0x00000005d7cd7c23 */ /* 0x000fe20008010008 */
[----:B------:R-:W-:Y:S01]  /*b040*/  ISETP.GE.AND P1, PT, R41, R226, PT ;  /* 0x000000e22900720c */ /* 0x000fe20003f26270 */
[C---:B------:R-:W-:Y:S01]  /*b050*/  HMMA.16816.F32.BF16 R172, R208.reuse, R196, R172 ;  /* 0x000000c4d0ac723c */ /* 0x040fe200000418ac */
[----:B------:R-:W-:Y:S01]  /*b060*/  FFMA.FTZ R46, R28, UR5, R25 ;  /* 0x000000051c2e7c23 */ /* 0x000fe20008010019 */
[----:B------:R-:W-:Y:S01]  /*b070*/  FFMA.FTZ R25, R228, UR5, R23 ;  /* 0x00000005e4197c23 */ /* 0x000fe20008010017 */
[----:B------:R-:W-:Y:S01]  /*b080*/  I2FP.F32.S32 R8, R12 ;  /* 0x0000000c00087245 */ /* 0x000fe20000201400 */
[----:B------:R-:W-:Y:S01]  /*b090*/  FFMA.FTZ R24, R28, UR5, R27 ;  /* 0x000000051c187c23 */ /* 0x000fe2000801001b */
[----:B------:R-:W-:Y:S01]  /*b0a0*/  I2FP.F32.S32 R30, R54 ;  /* 0x00000036001e7245 */ /* 0x000fe20000201400 */
[C---:B------:R-:W-:Y:S01]  /*b0b0*/  HMMA.16816.F32.BF16 R164, R208.reuse, R198, R164 ;  /* 0x000000c6d0a4723c */ /* 0x040fe200000418a4 */
[----:B------:R-:W-:Y:S01]  /*b0c0*/  FFMA.FTZ R196, R55, UR5, R6 ;  /* 0x0000000537c47c23 */ /* 0x000fe20008010006 */
[----:B------:R-:W-:Y:S01]  /*b0d0*/  FSEL R23, R21, -INF , !P1 ;  /* 0xff80000015177808 */ /* 0x000fe20004800000 */
[----:B------:R-:W-:Y:S01]  /*b0e0*/  VIADD R6, R45, 0x38 ;  /* 0x000000382d067836 */ /* 0x000fe20000000000 */
[-C--:B------:R-:W-:Y:S01]  /*b0f0*/  ISETP.GE.AND P1, PT, R219, R226.reuse, PT ;  /* 0x000000e2db00720c */ /* 0x080fe20003f26270 */
[----:B------:R-:W-:Y:S01]  /*b100*/  FFMA.FTZ R9, R30, UR5, R9 ;  /* 0x000000051e097c23 */ /* 0x000fe20008010009 */
[----:B------:R-:W-:Y:S01]  /*b110*/  FSEL R47, R29, -INF , !P6 ;  /* 0xff8000001d2f7808 */ /* 0x000fe20007000000 */
[----:B------:R-:W-:Y:S01]  /*b120*/  FFMA.FTZ R199, R8, UR5, R5 ;  /* 0x0000000508c77c23 */ /* 0x000fe20008010005 */
[----:B------:R-:W-:Y:S01]  /*b130*/  ISETP.GE.AND P6, PT, R238, R226, PT ;  /* 0x000000e2ee00720c */ /* 0x000fe20003fc6270 */
[C---:B------:R-:W-:Y:S01]  /*b140*/  FFMA.FTZ R17, R218.reuse, UR5, R17 ;  /* 0x00000005da117c23 */ /* 0x040fe20008010011 */
[----:B------:R-:W-:Y:S01]  /*b150*/  FSEL R213, R213, -INF , !P1 ;  /* 0xff800000d5d57808 */ /* 0x000fe20004800000 */
[----:B------:R-:W-:Y:S01]  /*b160*/  FFMA.FTZ R212, R218, UR5, R19 ;  /* 0x00000005dad47c23 */ /* 0x000fe20008010013 */
[----:B------:R-:W-:Y:S01]  /*b170*/  I2FP.F32.S32 R5, R6 ;  /* 0x0000000600057245 */ /* 0x000fe20000201400 */
[C---:B------:R-:W-:Y:S01]  /*b180*/  HMMA.16816.F32.BF16 R64, R208.reuse, R192, R64 ;  /* 0x000000c0d040723c */ /* 0x040fe20000041840 */
[-C--:B------:R-:W-:Y:S01]  /*b190*/  ISETP.GE.AND P1, PT, R54, R226.reuse, PT ;  /* 0x000000e23600720c */ /* 0x080fe20003f26270 */
[----:B------:R-:W-:Y:S01]  /*b1a0*/  FFMA.FTZ R16, R229, UR5, R16 ;  /* 0x00000005e5107c23 */ /* 0x000fe20008010010 */
[----:B------:R-:W-:Y:S01]  /*b1b0*/  FSEL R27, R20, -INF , !P6 ;  /* 0xff800000141b7808 */ /* 0x000fe20007000000 */
[----:B------:R-:W-:Y:S01]  /*b1c0*/  FFMA.FTZ R56, R5, UR5, R56 ;  /* 0x0000000505387c23 */ /* 0x000fe20008010038 */
[-C--:B------:R-:W-:Y:S01]  /*b1d0*/  ISETP.GE.AND P6, PT, R227, R226.reuse, PT ;  /* 0x000000e2e300720c */ /* 0x080fe20003fc6270 */
[----:B------:R-:W-:Y:S01]  /*b1e0*/  FFMA.FTZ R214, R229, UR5, R18 ;  /* 0x00000005e5d67c23 */ /* 0x000fe20008010012 */
[----:B------:R-:W-:Y:S01]  /*b1f0*/  FSEL R203, R9, -INF , !P1 ;  /* 0xff80000009cb7808 */ /* 0x000fe20004800000 */
[----:B------:R-:W-:Y:S01]  /*b200*/  HMMA.16816.F32.BF16 R60, R208, R194, R60 ;  /* 0x000000c2d03c723c */ /* 0x000fe2000004183c */
[-C--:B------:R-:W-:Y:S01]  /*b210*/  ISETP.GE.AND P1, PT, R6, R226.reuse, PT ;  /* 0x000000e20600720c */ /* 0x080fe20003f26270 */
[----:B------:R-:W-:Y:S01]  /*b220*/  FFMA.FTZ R204, R43, UR5, R14 ;  /* 0x000000052bcc7c23 */ /* 0x000fe2000801000e */
[----:B------:R-:W-:Y:S01]  /*b230*/  FSEL R19, R17, -INF , !P6 ;  /* 0xff80000011137808 */ /* 0x000fe20007000000 */
[----:B------:R-:W-:Y:S01]  /*b240*/  FFMA.FTZ R4, R55, UR5, R4 ;  /* 0x0000000537047c23 */ /* 0x000fe20008010004 */
[----:B------:R-:W-:Y:S01]  /*b250*/  FSEL R53, R53, -INF , !P0 ;  /* 0xff80000035357808 */ /* 0x000fe20004000000 */
[----:B------:R-:W-:Y:S01]  /*b260*/  FFMA.FTZ R10, R215, UR5, R10 ;  /* 0x00000005d70a7c23 */ /* 0x000fe2000801000a */
[-C--:B------:R-:W-:Y:S01]  /*b270*/  ISETP.GE.AND P6, PT, R52, R226.reuse, PT ;  /* 0x000000e23400720c */ /* 0x080fe20003fc6270 */
[C---:B------:R-:W-:Y:S01]  /*b280*/  HMMA.16816.F32.BF16 R172, R48.reuse, R36, R172 ;  /* 0x0000002430ac723c */ /* 0x040fe200000418ac */
[----:B------:R-:W-:Y:S01]  /*b290*/  ISETP.GE.AND P0, PT, R239, R226, PT ;  /* 0x000000e2ef00720c */ /* 0x000fe20003f06270 */
[----:B------:R-:W-:Y:S01]  /*b2a0*/  FFMA.FTZ R11, R30, UR5, R11 ;  /* 0x000000051e0b7c23 */ /* 0x000fe2000801000b */
[----:B------:R-:W-:Y:S01]  /*b2b0*/  FSEL R197, R56, -INF , !P1 ;  /* 0xff80000038c57808 */ /* 0x000fe20004800000 */
[----:B------:R-:W-:Y:S01]  /*b2c0*/  FFMA.FTZ R7, R8, UR5, R7 ;  /* 0x0000000508077c23 */ /* 0x000fe20008010007 */
[----:B------:R-:W-:Y:S01]  /*b2d0*/  ISETP.GE.AND P1, PT, R240, R170, PT ;  /* 0x000000aaf000720c */ /* 0x000fe20003f26270 */
[C---:B------:R-:W-:Y:S01]  /*b2e0*/  HMMA.16816.F32.BF16 R164, R48.reuse, R38, R164 ;  /* 0x0000002630a4723c */ /* 0x040fe200000418a4 */
        /* <DEDUP_REMOVED lines=10> */
[----:B------:R-:W-:Y:S01]  /*b390*/  FSEL R18, R26, -INF , !P1 ;  /* 0xff8000001a127808 */ /* 0x000fe20004800000 */
[----:B------:R-:W-:Y:S01]  /*b3a0*/  FFMA.FTZ R26, R241, UR5, R184 ;  /* 0x00000005f11a7c23 */ /* 0x000fe200080100b8 */
[-C--:B------:R-:W-:Y:S01]  /*b3b0*/  ISETP.GE.AND P2, PT, R239, R170.reuse, PT ;  /* 0x000000aaef00720c */ /* 0x080fe20003f46270 */
[----:B------:R-:W-:Y:S01]  /*b3c0*/  HMMA.16816.F32.BF16 R60, R48, R34, R60 ;  /* 0x00000022303c723c */ /* 0x000fe2000004183c */
        /* <DEDUP_REMOVED lines=8> */
[----:B------:R-:W-:Y:S01]  /*b450*/  ISETP.GE.AND P0, PT, R168, R226, PT ;  /* 0x000000e2a800720c */ /* 0x000fe20003f06270 */
[----:B------:R-:W-:Y:S01]  /*b460*/  FFMA.FTZ R164, R215, UR5, R164 ;  /* 0x00000005d7a47c23 */ /* 0x000fe200080100a4 */
[----:B------:R-:W-:Y:S01]  /*b470*/  FSEL R16, R24, -INF , !P2 ;  /* 0xff80000018107808 */ /* 0x000fe20005000000 */
[----:B------:R-:W-:Y:S01]  /*b480*/  FFMA.FTZ R24, R246, UR5, R189 ;  /* 0x00000005f6187c23 */ /* 0x000fe200080100bd */
[----:B------:R-:W-:Y:S01]  /*b490*/  FSEL R40, R25, -INF , !P1 ;  /* 0xff80000019287808 */ /* 0x000fe20004800000 */
[----:B------:R-:W-:Y:S01]  /*b4a0*/  FFMA.FTZ R25, R241, UR5, R186 ;  /* 0x00000005f1197c23 */ /* 0x000fe200080100ba */
[-C--:B------:R-:W-:Y:S01]  /*b4b0*/  ISETP.GE.AND P2, PT, R236, R170.reuse, PT ;  /* 0x000000aaec00720c */ /* 0x080fe20003f46270 */
[----:B------:R-:W-:Y:S01]  /*b4c0*/  FFMA.FTZ R183, R228, UR5, R183 ;  /* 0x00000005e4b77c23 */ /* 0x000fe200080100b7 */
        /* <DEDUP_REMOVED lines=21> */
[----:B------:R-:W-:Y:S01]  /*b620*/  VIADD R4, R45, 0x39 ;  /* 0x000000392d047836 */ /* 0x000fe20000000000 */
[-C--:B------:R-:W-:Y:S01]  /*b630*/  ISETP.GE.AND P6, PT, R227, R170.reuse, PT ;  /* 0x000000aae300720c */ /* 0x080fe20003fc6270 */
[----:B------:R-:W-:Y:S01]  /*b640*/  FFMA.FTZ R167, R30, UR5, R167 ;  /* 0x000000051ea77c23 */ /* 0x000fe200080100a7 */
[----:B------:R-:W-:Y:S01]  /*b650*/  ISETP.GE.AND P0, PT, R45, R169, PT ;  /* 0x000000a92d00720c */ /* 0x000fe20003f06270 */
[----:B------:R-:W-:Y:S01]  /*b660*/  FFMA.FTZ R66, R55, UR5, R66 ;  /* 0x0000000537427c23 */ /* 0x000fe20008010042 */
[----:B------:R-:W-:Y:S01]  /*b670*/  FSEL R202, R15, -INF , !P2 ;  /* 0xff8000000fca7808 */ /* 0x000fe20005000000 */
[----:B------:R-:W-:Y:S01]  /*b680*/  FFMA.FTZ R15, R44, UR5, R190 ;  /* 0x000000052c0f7c23 */ /* 0x000fe200080100be */
[----:B------:R-:W-:Y:S01]  /*b690*/  FSEL R200, R10, -INF , !P1 ;  /* 0xff8000000ac87808 */ /* 0x000fe20004800000 */
[----:B------:R-:W-:Y:S01]  /*b6a0*/  FFMA.FTZ R65, R8, UR5, R65 ;  /* 0x0000000508417c23 */ /* 0x000fe20008010041 */
[----:B------:R-:W-:Y:S01]  /*b6b0*/  BAR.SYNC.DEFER_BLOCKING 0x0 ;  /* 0x0000000000007b1d */ /* 0x000fe20000010000 */
[-C--:B------:R-:W-:Y:S01]  /*b6c0*/  ISETP.GE.AND P2, PT, R54, R170.reuse, PT ;  /* 0x000000aa3600720c */ /* 0x080fe20003f46270 */
[----:B------:R-:W-:Y:S01]  /*b6d0*/  FFMA.FTZ R67, R8, UR5, R67 ;  /* 0x0000000508437c23 */ /* 0x000fe20008010043 */
[----:B------:R-:W-:Y:S01]  /*b6e0*/  ISETP.GE.AND P1, PT, R13, R170, PT ;  /* 0x000000aa0d00720c */ /* 0x000fe20003f26270 */
[----:B------:R-:W-:Y:S01]  /*b6f0*/  FFMA.FTZ R62, R5, UR5, R62 ;  /* 0x00000005053e7c23 */ /* 0x000fe2000801003e */
[----:B------:R-:W-:-:S02]  /*b700*/  FSEL R212, R212, -INF , !P6 ;  /* 0xff800000d4d47808 */ /* 0x000fc40007000000 */
[----:B------:R-:W-:Y:S01]  /*b710*/  ISETP.GE.AND P6, PT, R45, R3, PT ;  /* 0x000000032d00720c */ /* 0x000fe20003fc6270 */
[----:B------:R-:W-:Y:S01]  /*b720*/  FFMA.FTZ R45, R5, UR5, R58 ;  /* 0x00000005052d7c23 */ /* 0x000fe2000801003a */
[----:B------:R-:W-:Y:S02]  /*b730*/  FSEL R22, R22, -INF , !P0 ;  /* 0xff80000016167808 */ /* 0x000fe40004000000 */
[----:B------:R-:W-:Y:S02]  /*b740*/  FSEL R198, R11, -INF , !P2 ;  /* 0xff8000000bc67808 */ /* 0x000fe40005000000 */
[----:B------:R-:W-:Y:S02]  /*b750*/  FSEL R196, R196, -INF , !P1 ;  /* 0xff800000c4c47808 */ /* 0x000fe40004800000 */
[----:B------:R-:W-:Y:S02]  /*b760*/  I2FP.F32.S32 R10, R4 ;  /* 0x00000004000a7245 */ /* 0x000fe40000201400 */
[----:B------:R-:W-:-:S02]  /*b770*/  ISETP.GE.AND P0, PT, R240, R169, PT ;  /* 0x000000a9f000720c */ /* 0x000fc40003f06270 */
[-C--:B------:R-:W-:Y:S01]  /*b780*/  ISETP.GE.AND P2, PT, R12, R170.reuse, PT ;  /* 0x000000aa0c00720c */ /* 0x080fe20003f46270 */
[----:B------:R-:W-:Y:S01]  /*b790*/  FFMA.FTZ R57, R10, UR5, R57 ;  /* 0x000000050a397c23 */ /* 0x000fe20008010039 */
[----:B------:R-:W-:Y:S01]  /*b7a0*/  ISETP.GE.AND P1, PT, R6, R170, PT ;  /* 0x000000aa0600720c */ /* 0x000fe20003f26270 */
[----:B------:R-:W-:Y:S01]  /*b7b0*/  FFMA.FTZ R44, R10, UR5, R59 ;  /* 0x000000050a2c7c23 */ /* 0x000fe2000801003b */
[----:B------:R-:W-:Y:S01]  /*b7c0*/  FSEL R26, R26, -INF , !P0 ;  /* 0xff8000001a1a7808 */ /* 0x000fe20004000000 */
[C---:B------:R-:W-:Y:S01]  /*b7d0*/  FFMA.FTZ R61, R10.reuse, UR5, R61 ;  /* 0x000000050a3d7c23 */ /* 0x040fe2000801003d */
[----:B------:R-:W-:Y:S01]  /*b7e0*/  FSEL R46, R7, -INF , !P2 ;  /* 0xff800000072e7808 */ /* 0x000fe20005000000 */
[----:B------:R-:W-:Y:S01]  /*b7f0*/  FFMA.FTZ R63, R10, UR5, R63 ;  /* 0x000000050a3f7c23 */ /* 0x000fe2000801003f */
[----:B------:R-:W-:Y:S02]  /*b800*/  FSEL R45, R45, -INF , !P1 ;  /* 0xff8000002d2d7808 */ /* 0x000fe40004800000 */
[----:B------:R-:W-:-:S02]  /*b810*/  ISETP.GE.AND P0, PT, R238, R169, PT ;  /* 0x000000a9ee00720c */ /* 0x000fc40003f06270 */
[C---:B------:R-:W-:Y:S02]  /*b820*/  ISETP.GE.AND P2, PT, R4.reuse, R226, PT ;  /* 0x000000e20400720c */ /* 0x040fe40003f46270 */
[----:B------:R-:W-:Y:S02]  /*b830*/  ISETP.GE.AND P1, PT, R4, R170, PT ;  /* 0x000000aa0400720c */ /* 0x000fe40003f26270 */
[----:B------:R-:W-:Y:S02]  /*b840*/  FSEL R188, R180, -INF , !P0 ;  /* 0xff800000b4bc7808 */ /* 0x000fe40004000000 */
[----:B------:R-:W-:Y:S02]  /*b850*/  FSEL R170, R57, -INF , !P2 ;  /* 0xff80000039aa7808 */ /* 0x000fe40005000000 */
[----:B------:R-:W-:Y:S02]  /*b860*/  FSEL R44, R44, -INF , !P1 ;  /* 0xff8000002c2c7808 */ /* 0x000fe40004800000 */
[----:B------:R-:W-:-:S02]  /*b870*/  ISETP.GE.AND P0, PT, R236, R169, PT ;  /* 0x000000a9ec00720c */ /* 0x000fc40003f06270 */
[C---:B------:R-:W-:Y:S02]  /*b880*/  ISETP.GE.AND P2, PT, R248.reuse, R169, PT ;  /* 0x000000a9f800720c */ /* 0x040fe40003f46270 */
[----:B------:R-:W-:Y:S02]  /*b890*/  ISETP.GE.AND P1, PT, R248, R3, PT ;  /* 0x00000003f800720c */ /* 0x000fe40003f26270 */
[----:B------:R-:W-:Y:S02]  /*b8a0*/  FSEL R176, R176, -INF , !P0 ;  /* 0xff800000b0b07808 */ /* 0x000fe40004000000 */
[----:B------:R-:W-:Y:S02]  /*b8b0*/  FSEL R15, R15, -INF , !P6 ;  /* 0xff8000000f0f7808 */ /* 0x000fe40007000000 */
[----:B------:R-:W-:Y:S02]  /*b8c0*/  FSEL R24, R24, -INF , !P2 ;  /* 0xff80000018187808 */ /* 0x000fe40005000000 */
[----:B------:R-:W-:-:S02]  /*b8d0*/  FSEL R17, R17, -INF , !P1 ;  /* 0xff80000011117808 */ /* 0x000fc40004800000 */
[----:B------:R-:W-:Y:S02]  /*b8e0*/  ISETP.GE.AND P0, PT, R219, R169, PT ;  /* 0x000000a9db00720c */ /* 0x000fe40003f06270 */
[----:B------:R-:W-:Y:S02]  /*b8f0*/  ISETP.GE.AND P6, PT, R240, R3, PT ;  /* 0x00000003f000720c */ /* 0x000fe40003fc6270 */
[C---:B------:R-:W-:Y:S02]  /*b900*/  ISETP.GE.AND P2, PT, R239.reuse, R169, PT ;  /* 0x000000a9ef00720c */ /* 0x040fe40003f46270 */
[----:B------:R-:W-:Y:S02]  /*b910*/  ISETP.GE.AND P1, PT, R239, R3, PT ;  /* 0x00000003ef00720c */ /* 0x000fe40003f26270 */
[----:B------:R-:W-:Y:S02]  /*b920*/  FSEL R208, R172, -INF , !P0 ;  /* 0xff800000acd07808 */ /* 0x000fe40004000000 */
[----:B------:R-:W-:-:S02]  /*b930*/  FSEL R25, R25, -INF , !P6 ;  /* 0xff80000019197808 */ /* 0x000fc40007000000 */
[----:B------:R-:W-:Y:S02]  /*b940*/  FSEL R28, R185, -INF , !P2 ;  /* 0xff800000b91c7808 */ /* 0x000fe40005000000 */
[----:B------:R-:W-:Y:S02]  /*b950*/  FSEL R37, R37, -INF , !P1 ;  /* 0xff80000025257808 */ /* 0x000fe40004800000 */
[----:B------:R-:W-:Y:S02]  /*b960*/  ISETP.GE.AND P0, PT, R52, R169, PT ;  /* 0x000000a93400720c */ /* 0x000fe40003f06270 */
[----:B------:R-:W-:Y:S02]  /*b970*/  ISETP.GE.AND P6, PT, R238, R3, PT ;  /* 0x00000003ee00720c */ /* 0x000fe40003fc6270 */
[C---:B------:R-:W-:Y:S02]  /*b980*/  ISETP.GE.AND P2, PT, R41.reuse, R169, PT ;  /* 0x000000a92900720c */ /* 0x040fe40003f46270 */
[----:B------:R-:W-:Y:S01]  /*b990*/  ISETP.GE.AND P1, PT, R41, R3, PT ;  /* 0x000000032900720c */ /* 0x000fe20003f26270 */
[----:B------:R-:W-:Y:S01]  /*b9a0*/  FFMA.FTZ R41, R229, UR5, R178 ;  /* 0x00000005e5297c23 */ /* 0x000fe200080100b2 */
[----:B------:R-:W-:-:S02]  /*b9b0*/  FSEL R218, R164, -INF , !P0 ;  /* 0xff800000a4da7808 */ /* 0x000fc40004000000 */
[----:B------:R-:W-:Y:S02]  /*b9c0*/  FSEL R185, R182, -INF , !P6 ;  /* 0xff800000b6b97808 */ /* 0x000fe40007000000 */
[----:B------:R-:W-:Y:S02]  /*b9d0*/  FSEL R36, R36, -INF , !P2 ;  /* 0xff80000024247808 */ /* 0x000fe40005000000 */
[----:B------:R-:W-:Y:S02]  /*b9e0*/  FSEL R187, R183, -INF , !P1 ;  /* 0xff800000b7bb7808 */ /* 0x000fe40004800000 */
[----:B------:R-:W-:Y:S02]  /*b9f0*/  ISETP.GE.AND P0, PT, R13, R169, PT ;  /* 0x000000a90d00720c */ /* 0x000fe40003f06270 */
[----:B------:R-:W-:Y:S02]  /*ba00*/  ISETP.GE.AND P6, PT, R236, R3, PT ;  /* 0x00000003ec00720c */ /* 0x000fe40003fc6270 */
[----:B------:R-:W-:-:S02]  /*ba10*/  ISETP.GE.AND P2, PT, R227, R169, PT ;  /* 0x000000a9e300720c */ /* 0x000fc40003f46270 */
[----:B------:R-:W-:Y:S02]  /*ba20*/  ISETP.GE.AND P1, PT, R227, R3, PT ;  /* 0x00000003e300720c */ /* 0x000fe40003f26270 */
[----:B------:R-:W-:Y:S02]  /*ba30*/  FSEL R184, R64, -INF , !P0 ;  /* 0xff80000040b87808 */ /* 0x000fe40004000000 */
[----:B------:R-:W-:Y:S02]  /*ba40*/  FSEL R41, R41, -INF , !P6 ;  /* 0xff80000029297808 */ /* 0x000fe40007000000 */
[----:B------:R-:W-:Y:S02]  /*ba50*/  FSEL R32, R177, -INF , !P2 ;  /* 0xff800000b1207808 */ /* 0x000fe40005000000 */
[----:B------:R-:W-:Y:S02]  /*ba60*/  FSEL R43, R179, -INF , !P1 ;  /* 0xff800000b32b7808 */ /* 0x000fe40004800000 */
[----:B------:R-:W-:-:S02]  /*ba70*/  ISETP.GE.AND P0, PT, R6, R169, PT ;  /* 0x000000a90600720c */ /* 0x000fc40003f06270 */
[----:B------:R-:W-:Y:S02]  /*ba80*/  ISETP.GE.AND P6, PT, R219, R3, PT ;  /* 0x00000003db00720c */ /* 0x000fe40003fc6270 */
[C---:B------:R-:W-:Y:S02]  /*ba90*/  ISETP.GE.AND P2, PT, R168.reuse, R169, PT ;  /* 0x000000a9a800720c */ /* 0x040fe40003f46270 */
[----:B------:R-:W-:Y:S02]  /*baa0*/  ISETP.GE.AND P1, PT, R168, R3, PT ;  /* 0x00000003a800720c */ /* 0x000fe40003f26270 */
[----:B------:R-:W-:Y:S02]  /*bab0*/  FSEL R180, R60, -INF , !P0 ;  /* 0xff8000003cb47808 */ /* 0x000fe40004000000 */
[----:B------:R-:W-:Y:S02]  /*bac0*/  FSEL R209, R174, -INF , !P6 ;  /* 0xff800000aed17808 */ /* 0x000fe40007000000 */
[----:B------:R-:W-:-:S02]  /*bad0*/  FSEL R206, R173, -INF , !P2 ;  /* 0xff800000adce7808 */ /* 0x000fc40005000000 */
[----:B------:R-:W-:Y:S02]  /*bae0*/  FSEL R193, R175, -INF , !P1 ;  /* 0xff800000afc17808 */ /* 0x000fe40004800000 */
[----:B------:R-:W-:Y:S02]  /*baf0*/  PLOP3.LUT P0, PT, PT, PT, UP0, 0x80, 0x0 ;  /* 0x000000000000781c */ /* 0x000fe40003f0f008 */
[----:B------:R-:W-:Y:S02]  /*bb00*/  ISETP.GE.AND P6, PT, R52, R3, PT ;  /* 0x000000033400720c */ /* 0x000fe40003fc6270 */
[C---:B------:R-:W-:Y:S02]  /*bb10*/  ISETP.GE.AND P2, PT, R54.reuse, R169, PT ;  /* 0x000000a93600720c */ /* 0x040fe40003f46270 */
[----:B------:R-:W-:Y:S02]  /*bb20*/  ISETP.GE.AND P1, PT, R54, R3, PT ;  /* 0x000000033600720c */ /* 0x000fe40003f26270 */
[----:B------:R-:W-:-:S02]  /*bb30*/  FSEL R211, R166, -INF , !P6 ;  /* 0xff800000a6d37808 */ /* 0x000fc40007000000 */
[----:B------:R-:W-:Y:S02]  /*bb40*/  FSEL R210, R165, -INF , !P2 ;  /* 0xff800000a5d27808 */ /* 0x000fe40005000000 */
[----:B------:R-:W-:Y:S02]  /*bb50*/  FSEL R195, R167, -INF , !P1 ;  /* 0xff800000a7c37808 */ /* 0x000fe40004800000 */
[----:B------:R-:W-:Y:S02]  /*bb60*/  ISETP.GE.AND P6, PT, R13, R3, PT ;  /* 0x000000030d00720c */ /* 0x000fe40003fc6270 */
[C---:B------:R-:W-:Y:S02]  /*bb70*/  ISETP.GE.AND P2, PT, R12.reuse, R169, PT ;  /* 0x000000a90c00720c */ /* 0x040fe40003f46270 */
[----:B------:R-:W-:Y:S02]  /*bb80*/  ISETP.GE.AND P1, PT, R12, R3, PT ;  /* 0x000000030c00720c */ /* 0x000fe40003f26270 */
[----:B------:R-:W-:-:S02]  /*bb90*/  FSEL R179, R66, -INF , !P6 ;  /* 0xff80000042b37808 */ /* 0x000fc40007000000 */
[----:B------:R-:W-:Y:S02]  /*bba0*/  FSEL R182, R65, -INF , !P2 ;  /* 0xff80000041b67808 */ /* 0x000fe40005000000 */
[----:B------:R-:W-:Y:S02]  /*bbb0*/  FSEL R177, R67, -INF , !P1 ;  /* 0xff80000043b17808 */ /* 0x000fe40004800000 */
[----:B------:R-:W-:Y:S02]  /*bbc0*/  ISETP.GE.AND P6, PT, R4, R169, PT ;  /* 0x000000a90400720c */ /* 0x000fe40003fc6270 */
[-C--:B------:R-:W-:Y:S02]  /*bbd0*/  ISETP.GE.AND P2, PT, R6, R3.reuse, PT ;  /* 0x000000030600720c */ /* 0x080fe40003f46270 */
[----:B------:R-:W-:Y:S02]  /*bbe0*/  ISETP.GE.AND P1, PT, R4, R3, PT ;  /* 0x000000030400720c */ /* 0x000fe40003f26270 */
[----:B------:R-:W-:-:S02]  /*bbf0*/  FSEL R178, R61, -INF , !P6 ;  /* 0xff8000003db27808 */ /* 0x000fc40007000000 */
        /* <DEDUP_REMOVED lines=40> */
[C---:B-----5:R-:W-:Y:S02]  /*be80*/  @!P5 LEA R6, P2, R33.reuse, R6, 0x1 ;  /* 0x000000062106d211 */ /* 0x060fe400078408ff */
        /* <DEDUP_REMOVED lines=27> */
.L_x_148:
[----:B------:R-:W-:Y:S05]  /*c040*/  BSYNC B0 ;  /* 0x0000000000007941 */ /* 0x000fea0003800000 */
.L_x_147:
[----:B------:R-:W0:Y:S02]  /*c050*/  LDGDEPBAR ;  /* 0x00000000000079af */ /* 0x000e240000000000 */
.L_x_146:
[----:B-12---:R-:W-:Y:S01]  /*c060*/  FMNMX.FTZ R4, R217, R53, !PT ;  /* 0x00000035d9047209 */ /* 0x006fe20007810000 */
[----:B------:R-:W-:Y:S01]  /*c070*/  LDSM.16.MT88.4 R8, [R221+0xa000] ;  /* 0x00a00000dd08783b */ /* 0x000fe20000004200 */
[----:B------:R-:W-:Y:S01]  /*c080*/  FMNMX.FTZ R3, R2, R22, !PT ;  /* 0x0000001602037209 */ /* 0x000fe20007810000 */
[----:B------:R-:W-:Y:S01]  /*c090*/  @UP0 UIADD3 UR20, UR20, -0x4, URZ ;  /* 0xfffffffc14140890 */ /* 0x000fe2000fffe03f */
        /* <DEDUP_REMOVED lines=63> */
[----:B-1----:R-:W-:Y:S01]  /*c490*/  FMNMX.FTZ R168, R5, R168, !PT ;  /* 0x000000a805a87209 */ /* 0x002fe20007810000 */
[----:B------:R-:W1:Y:S01]  /*c4a0*/  SHFL.BFLY PT, R166, R3, 0x2, 0x1f ;  /* 0x0c401f0003a67f89 */ /* 0x000e6200000e0000 */
[----:B------:R-:W-:Y:S02]  /*c4b0*/  FMNMX.FTZ R6, R44, R7, !PT ;  /* 0x000000072c067209 */ /* 0x000fe40007810000 */
[----:B------:R-:W-:Y:S01]  /*c4c0*/  FMNMX.FTZ R5, R173, R4, !PT ;  /* 0x00000004ad057209 */ /* 0x000fe20007810000 */
[C---:B------:R-:W-:Y:S01]  /*c4d0*/  FMUL.FTZ R186, R168.reuse, UR19 ;  /* 0x00000013a8ba7c20 */ /* 0x040fe20008410000 */
[----:B------:R-:W-:Y:S01]  /*c4e0*/  FSETP.NEU.FTZ.AND P4, PT, R168, -INF , PT ;  /* 0xff800000a800780b */ /* 0x000fe20003f9d000 */
[----:B------:R-:W2:Y:S03]  /*c4f0*/  SHFL.BFLY PT, R167, R6, 0x2, 0x1f ;  /* 0x0c401f0006a77f89 */ /* 0x000ea600000e0000 */
[----:B------:R-:W-:Y:S01]  /*c500*/  FSEL R186, R186, RZ, P4 ;  /* 0x000000ffbaba7208 */ /* 0x000fe20002000000 */
[----:B------:R-:W3:Y:S01]  /*c510*/  SHFL.BFLY PT, R4, R5, 0x2, 0x1f ;  /* 0x0c401f0005047f89 */ /* 0x000ee200000e0000 */
[----:B------:R-:W-:-:S03]  /*c520*/  FSEL R34, R168, RZ, P4 ;  /* 0x000000ffa8227208 */ /* 0x000fc60002000000 */
[--C-:B------:R-:W-:Y:S01]  /*c530*/  FFMA.FTZ R62, R53, UR19, -R186.reuse ;  /* 0x00000013353e7c23 */ /* 0x100fe200080108ba */
[--C-:B------:R-:W-:Y:S01]  /*c540*/  FFMA.FTZ R56, R23, UR19, -R186.reuse ;  /* 0x0000001317387c23 */ /* 0x100fe200080108ba */
[--C-:B------:R-:W-:Y:S01]  /*c550*/  FFMA.FTZ R57, R21, UR19, -R186.reuse ;  /* 0x0000001315397c23 */ /* 0x100fe200080108ba */
[--C-:B------:R-:W-:Y:S01]  /*c560*/  FFMA.FTZ R60, R47, UR19, -R186.reuse ;  /* 0x000000132f3c7c23 */ /* 0x100fe200080108ba */
[--C-:B------:R-:W-:Y:S01]  /*c570*/  FFMA.FTZ R59, R27, UR19, -R186.reuse ;  /* 0x000000131b3b7c23 */ /* 0x100fe200080108ba */
[----:B------:R-:W-:Y:S01]  /*c580*/  FFMA.FTZ R54, R19, UR19, -R186 ;  /* 0x0000001313367c23 */ /* 0x000fe200080108ba */
[----:B------:R-:W-:Y:S01]  /*c590*/  FADD.FTZ R34, R217, -R34 ;  /* 0x80000022d9227221 */ /* 0x000fe20000010000 */
[--C-:B------:R-:W-:Y:S01]  /*c5a0*/  FFMA.FTZ R61, R31, UR19, -R186.reuse ;  /* 0x000000131f3d7c23 */ /* 0x100fe200080108ba */
[--C-:B------:R-:W-:Y:S01]  /*c5b0*/  FFMA.FTZ R58, R29, UR19, -R186.reuse ;  /* 0x000000131d3a7c23 */ /* 0x100fe200080108ba */
[----:B------:R-:W-:Y:S01]  /*c5c0*/  MUFU.EX2 R62, R62 ;  /* 0x0000003e003e7308 */ /* 0x000fe20000000800 */
[----:B-1----:R-:W-:Y:S01]  /*c5d0*/  FMNMX.FTZ R166, R3, R166, !PT ;  /* 0x000000a603a67209 */ /* 0x002fe20007810000 */
[----:B------:R-:W-:Y:S01]  /*c5e0*/  FMUL.FTZ R34, R34, UR19 ;  /* 0x0000001322227c20 */ /* 0x000fe20008410000 */
[--C-:B------:R-:W-:Y:S01]  /*c5f0*/  FFMA.FTZ R201, R201, UR19, -R186.reuse ;  /* 0x00000013c9c97c23 */ /* 0x100fe200080108ba */
[--C-:B------:R-:W-:Y:S01]  /*c600*/  FFMA.FTZ R197, R197, UR19, -R186.reuse ;  /* 0x00000013c5c57c23 */ /* 0x100fe200080108ba */
[----:B------:R-:W-:Y:S01]  /*c610*/  FFMA.FTZ R170, R170, UR19, -R186 ;  /* 0x00000013aaaa7c23 */ /* 0x000fe200080108ba */
[----:B------:R-:W1:Y:S01]  /*c620*/  SHFL.BFLY PT, R3, R166, 0x1, 0x1f ;  /* 0x0c201f00a6037f89 */ /* 0x000e6200000e0000 */
[----:B--2---:R-:W-:Y:S01]  /*c630*/  FMNMX.FTZ R167, R6, R167, !PT ;  /* 0x000000a706a77209 */ /* 0x004fe20007810000 */
[----:B------:R-:W2:Y:S01]  /*c640*/  MUFU.EX2 R60, R60 ;  /* 0x0000003c003c7308 */ /* 0x000ea20000000800 */
[----:B---3--:R-:W-:-:S03]  /*c650*/  FMNMX.FTZ R4, R5, R4, !PT ;  /* 0x0000000405047209 */ /* 0x008fc60007810000 */
[----:B------:R-:W3:Y:S04]  /*c660*/  SHFL.BFLY PT, R6, R167, 0x1, 0x1f ;  /* 0x0c201f00a7067f89 */ /* 0x000ee800000e0000 */
[----:B------:R-:W4:Y:S01]  /*c670*/  SHFL.BFLY PT, R165, R4, 0x1, 0x1f ;  /* 0x0c201f0004a57f89 */ /* 0x000f2200000e0000 */
[----:B------:R-:W-:Y:S08]  /*c680*/  MUFU.EX2 R61, R61 ;  /* 0x0000003d003d7308 */ /* 0x000ff00000000800 */
[----:B------:R-:W-:Y:S01]  /*c690*/  MUFU.EX2 R58, R58 ;  /* 0x0000003a003a7308 */ /* 0x000fe20000000800 */
[----:B-1----:R-:W-:-:S07]  /*c6a0*/  FMNMX.FTZ R166, R166, R3, !PT ;  /* 0x00000003a6a67209 */ /* 0x002fce0007810000 */
[----:B------:R-:W1:Y:S01]  /*c6b0*/  MUFU.EX2 R164, R34 ;  /* 0x0000002200a47308 */ /* 0x000e620000000800 */
[C---:B------:R-:W-:Y:S01]  /*c6c0*/  FSETP.NEU.FTZ.AND P2, PT, R166.reuse, -INF , PT ;  /* 0xff800000a600780b */ /* 0x040fe20003f5d000 */
[C---:B------:R-:W-:Y:S01]  /*c6d0*/  FMUL.FTZ R181, R166.reuse, UR19 ;  /* 0x00000013a6b57c20 */ /* 0x040fe20008410000 */
[----:B---3--:R-:W-:Y:S02]  /*c6e0*/  FMNMX.FTZ R167, R167, R6, !PT ;  /* 0x00000006a7a77209 */ /* 0x008fe40007810000 */
[----:B------:R-:W-:Y:S02]  /*c6f0*/  FSEL R5, R166, RZ, P2 ;  /* 0x000000ffa6057208 */ /* 0x000fe40001000000 */
[----:B----4-:R-:W-:Y:S01]  /*c700*/  FMNMX.FTZ R165, R4, R165, !PT ;  /* 0x000000a504a57209 */ /* 0x010fe20007810000 */
        /* <DEDUP_REMOVED lines=10> */
[--C-:B------:R-:W-:Y:S01]  /*c7b0*/  FFMA.FTZ R55, R20, UR19, -R67.reuse ;  /* 0x0000001314377c23 */ /* 0x100fe20008010843 */
[----:B------:R-:W-:Y:S01]  /*c7c0*/  FSEL R5, R165, RZ, P1 ;  /* 0x000000ffa5057208 */ /* 0x000fe20000800000 */
[----:B------:R-:W-:Y:S01]  /*c7d0*/  FFMA.FTZ R53, R14, UR19, -R67 ;  /* 0x000000130e357c23 */ /* 0x000fe20008010843 */
[----:B------:R-:W-:Y:S01]  /*c7e0*/  FFMA.FTZ R52, R22, UR19, -R181 ;  /* 0x0000001316347c23 */ /* 0x000fe200080108b5 */
[--C-:B------:R-:W-:Y:S01]  /*c7f0*/  FFMA.FTZ R48, R15, UR19, -R174.reuse ;  /* 0x000000130f307c23 */ /* 0x100fe200080108ae */
[----:B------:R-:W3:Y:S01]  /*c800*/  LDSM.16.MT88.4 R20, [R221+0x9000] ;  /* 0x00900000dd14783b */ /* 0x000ee20000004200 */
[----:B------:R-:W-:Y:S01]  /*c810*/  FADD.FTZ R0, R0, -R5 ;  /* 0x8000000500007221 */ /* 0x000fe20000010000 */
[----:B------:R-:W-:Y:S01]  /*c820*/  FSEL R33, R167, RZ, P3 ;  /* 0x000000ffa7217208 */ /* 0x000fe20001800000 */
[--C-:B------:R-:W-:Y:S01]  /*c830*/  FFMA.FTZ R51, R24, UR19, -R181.reuse ;  /* 0x0000001318337c23 */ /* 0x100fe200080108b5 */
[----:B------:R-:W4:Y:S01]  /*c840*/  LDSM.16.MT88.4 R12, [R171+0x9000] ;  /* 0x00900000ab0c783b */ /* 0x000f220000004200 */
[----:B------:R-:W-:Y:S01]  /*c850*/  FMUL.FTZ R63, R0, UR19 ;  /* 0x00000013003f7c20 */ /* 0x000fe20008410000 */
[----:B------:R-:W-:Y:S01]  /*c860*/  FFMA.FTZ R50, R26, UR19, -R181 ;  /* 0x000000131a327c23 */ /* 0x000fe200080108b5 */
[--C-:B------:R-:W-:Y:S01]  /*c870*/  FFMA.FTZ R47, R17, UR19, -R174.reuse ;  /* 0x00000013112f7c23 */ /* 0x100fe200080108ae */
[----:B------:R-:W5:Y:S01]  /*c880*/  LDSM.16.MT88.4 R4, [R171+0xa000] ;  /* 0x00a00000ab04783b */ /* 0x000f620000004200 */
[--C-:B------:R-:W-:Y:S01]  /*c890*/  FFMA.FTZ R3, R25, UR19, -R174.reuse ;  /* 0x0000001319037c23 */ /* 0x100fe200080108ae */
[--C-:B------:R-:W-:Y:S01]  /*c8a0*/  FFMA.FTZ R0, R18, UR19, -R67.reuse ;  /* 0x0000001312007c23 */ /* 0x100fe20008010843 */
[----:B------:R-:W-:Y:S01]  /*c8b0*/  FFMA.FTZ R65, R16, UR19, -R67 ;  /* 0x0000001310417c23 */ /* 0x000fe20008010843 */
[----:B------:R-:W5:Y:S01]  /*c8c0*/  LDSM.16.MT88.4 R24, [R221+0xb000] ;  /* 0x00b00000dd18783b */ /* 0x000f620000004200 */
[----:B------:R-:W-:Y:S01]  /*c8d0*/  FADD.FTZ R33, R216, -R33 ;  /* 0x80000021d8217221 */ /* 0x000fe20000010000 */
[--C-:B------:R-:W-:Y:S01]  /*c8e0*/  FFMA.FTZ R49, R28, UR19, -R181.reuse ;  /* 0x000000131c317c23 */ /* 0x100fe200080108b5 */
[--C-:B------:R-:W-:Y:S01]  /*c8f0*/  FFMA.FTZ R37, R37, UR19, -R174.reuse ;  /* 0x0000001325257c23 */ /* 0x100fe200080108ae */
[----:B------:R-:W5:Y:S01]  /*c900*/  LDSM.16.MT88.4 R16, [R171+0xb000] ;  /* 0x00b00000ab10783b */ /* 0x000f620000004200 */
[----:B------:R-:W-:Y:S01]  /*c910*/  FMUL.FTZ R33, R33, UR19 ;  /* 0x0000001321217c20 */ /* 0x000fe20008410000 */
[----:B------:R-:W-:Y:S01]  /*c920*/  MUFU.EX2 R55, R55 ;  /* 0x0000003700377308 */ /* 0x000fe20000000800 */
[--C-:B------:R-:W-:Y:S01]  /*c930*/  FFMA.FTZ R169, R36, UR19, -R181.reuse ;  /* 0x0000001324a97c23 */ /* 0x100fe200080108b5 */
[----:B--2---:R-:W-:Y:S01]  /*c940*/  F2FP.BF16.F32.PACK_AB R36, R60, R62 ;  /* 0x0000003e3c24723e */ /* 0x004fe200000010ff */
[-C--:B-1----:R-:W-:Y:S01]  /*c950*/  FMUL.FTZ R160, R160, R164.reuse ;  /* 0x000000a4a0a07220 */ /* 0x082fe20000410000 */
[----:B------:R-:W-:Y:S01]  /*c960*/  F2FP.BF16.F32.PACK_AB R38, R58, R61 ;  /* 0x0000003d3a26723e */ /* 0x000fe200000010ff */
        /* <DEDUP_REMOVED lines=17> */
[--C-:B------:R-:W-:Y:S01]  /*ca80*/  FFMA.FTZ R183, R32, UR19, -R181.reuse ;  /* 0x0000001320b77c23 */ /* 0x100fe200080108b5 */
[--C-:B------:R-:W-:Y:S01]  /*ca90*/  FFMA.FTZ R66, R188, UR19, -R181.reuse ;  /* 0x00000013bc427c23 */ /* 0x100fe200080108b5 */
[----:B------:R-:W1:Y:S01]  /*caa0*/  MUFU.EX2 R51, R51 ;  /* 0x0000003300337308 */ /* 0x000e620000000800 */
[--C-:B------:R-:W-:Y:S01]  /*cab0*/  FFMA.FTZ R188, R187, UR19, -R174.reuse ;  /* 0x00000013bbbc7c23 */ /* 0x100fe200080108ae */
        /* <DEDUP_REMOVED lines=8> */
[----:B------:R-:W-:Y:S01]  /*cb40*/  FMUL.FTZ R129, R129, R164 ;  /* 0x000000a481817220 */ /* 0x000fe20000410000 */
[----:B------:R-:W-:Y:S01]  /*cb50*/  FFMA.FTZ R176, R176, UR19, -R181 ;  /* 0x00000013b0b07c23 */ /* 0x000fe200080108b5 */
[--C-:B------:R-:W-:Y:S01]  /*cb60*/  FFMA.FTZ R185, R185, UR19, -R174.reuse ;  /* 0x00000013b9b97c23 */ /* 0x100fe200080108ae */
[--C-:B------:R-:W-:Y:S01]  /*cb70*/  FFMA.FTZ R187, R41, UR19, -R174.reuse ;  /* 0x0000001329bb7c23 */ /* 0x100fe200080108ae */
[----:B------:R-:W-:Y:S01]  /*cb80*/  FFMA.FTZ R190, R43, UR19, -R174 ;  /* 0x000000132bbe7c23 */ /* 0x000fe200080108ae */
[--C-:B------:R-:W-:Y:S01]  /*cb90*/  FFMA.FTZ R189, R42, UR19, -R67.reuse ;  /* 0x000000132abd7c23 */ /* 0x100fe20008010843 */
[----:B------:R-:W2:Y:S01]  /*cba0*/  MUFU.EX2 R49, R49 ;  /* 0x0000003100317308 */ /* 0x000ea20000000800 */
[----:B-1----:R-:W-:Y:S01]  /*cbb0*/  F2FP.BF16.F32.PACK_AB R28, R51, R52 ;  /* 0x00000034331c723e */ /* 0x002fe200000010ff */
[--C-:B------:R-:W-:Y:S01]  /*cbc0*/  FFMA.FTZ R192, R40, UR19, -R67.reuse ;  /* 0x0000001328c07c23 */ /* 0x100fe20008010843 */
        /* <DEDUP_REMOVED lines=9> */
[----:B------:R-:W-:Y:S01]  /*cc60*/  FFMA.FTZ R203, R198, UR19, -R67 ;  /* 0x00000013c6cb7c23 */ /* 0x000fe20008010843 */
[----:B------:R-:W-:Y:S01]  /*cc70*/  FFMA.FTZ R249, R249, R164, R62 ;  /* 0x000000a4f9f97223 */ /* 0x000fe2000001003e */
[--C-:B------:R-:W-:Y:S01]  /*cc80*/  FFMA.FTZ R184, R184, UR19, -R181.reuse ;  /* 0x00000013b8b87c23 */ /* 0x100fe200080108b5 */
[----:B------:R-:W-:Y:S01]  /*cc90*/  FFMA.FTZ R180, R180, UR19, -R181 ;  /* 0x00000013b4b47c23 */ /* 0x000fe200080108b5 */
[----:B------:R-:W1:Y:S01]  /*cca0*/  MUFU.EX2 R47, R47 ;  /* 0x0000002f002f7308 */ /* 0x000e620000000800 */
[----:B--2---:R-:W-:Y:S01]  /*ccb0*/  F2FP.BF16.F32.PACK_AB R30, R49, R50 ;  /* 0x00000032311e723e */ /* 0x004fe200000010ff */
[----:B------:R-:W-:Y:S01]  /*ccc0*/  FADD.FTZ R60, R60, R249 ;  /* 0x000000f93c3c7221 */ /* 0x000fe20000010000 */
[--C-:B------:R-:W-:Y:S01]  /*ccd0*/  FFMA.FTZ R177, R177, UR19, -R174.reuse ;  /* 0x00000013b1b17c23 */ /* 0x100fe200080108ae */
[----:B------:R-:W-:Y:S01]  /*cce0*/  FFMA.FTZ R175, R175, UR19, -R174 ;  /* 0x00000013afaf7c23 */ /* 0x000fe200080108ae */
[----:B------:R-:W-:Y:S01]  /*ccf0*/  FFMA.FTZ R45, R45, UR19, -R67 ;  /* 0x000000132d2d7c23 */ /* 0x000fe20008010843 */
[----:B------:R-:W-:-:S02]  /*cd00*/  FADD.FTZ R61, R61, R60 ;  /* 0x0000003c3d3d7221 */ /* 0x000fc40000010000 */
[----:B------:R-:W-:Y:S02]  /*cd10*/  MUFU.EX2 R3, R3 ;  /* 0x0000000300037308 */ /* 0x000fe40000000800 */
[----:B------:R-:W-:-:S06]  /*cd20*/  FADD.FTZ R58, R58, R61 ;  /* 0x0000003d3a3a7221 */ /* 0x000fcc0000010000 */
[----:B------:R-:W2:Y:S01]  /*cd30*/  MUFU.EX2 R2, R37 ;  /* 0x0000002500027308 */ /* 0x000ea20000000800 */
[----:B-1----:R-:W-:-:S07]  /*cd40*/  F2FP.BF16.F32.PACK_AB R29, R47, R48 ;  /* 0x000000302f1d723e */ /* 0x002fce00000010ff */
[----:B------:R-:W1:Y:S08]  /*cd50*/  MUFU.EX2 R64, R64 ;  /* 0x0000004000407308 */ /* 0x000e700000000800 */
[----:B------:R-:W3:Y:S01]  /*cd60*/  MUFU.EX2 R63, R63 ;  /* 0x0000003f003f7308 */ /* 0x000ee20000000800 */
[----:B--2---:R-:W-:Y:S02]  /*cd70*/  F2FP.BF16.F32.PACK_AB R31, R2, R3 ;  /* 0x00000003021f723e */ /* 0x004fe400000010ff */
[----:B------:R-:W-:-:S05]  /*cd80*/  F2FP.BF16.F32.PACK_AB R37, R53, R55 ;  /* 0x000000373525723e */ /* 0x000fca00000010ff */
        /* <DEDUP_REMOVED lines=9> */
[-C--:B---3--:R-:W-:Y:S01]  /*ce20*/  FMUL.FTZ R158, R158, R63.reuse ;  /* 0x0000003f9e9e7220 */ /* 0x088fe20000410000 */
        /* <DEDUP_REMOVED lines=25> */
[----:B-1----:R-:W-:Y:S01]  /*cfc0*/  F2FP.BF16.F32.PACK_AB R39, R65, R0 ;  /* 0x000000004127723e */ /* 0x002fe200000010ff */
        /* <DEDUP_REMOVED lines=28> */
[C---:B----4-:R-:W-:Y:S01]  /*d190*/  HMMA.16816.F32.BF16 R72, R28.reuse, R12, R72 ;  /* 0x0000000c1c48723c */ /* 0x050fe20000041848 */
[-C--:B------:R-:W-:Y:S01]  /*d1a0*/  FMUL.FTZ R126, R126, R63.reuse ;  /* 0x0000003f7e7e7220 */ /* 0x080fe20000410000 */
[-C--:B------:R-:W-:Y:S01]  /*d1b0*/  FMUL.FTZ R127, R127, R63.reuse ;  /* 0x0000003f7f7f7220 */ /* 0x080fe20000410000 */
[-C--:B------:R-:W-:Y:S01]  /*d1c0*/  FMUL.FTZ R132, R132, R64.reuse ;  /* 0x0000004084847220 */ /* 0x080fe20000410000 */
[----:B------:R-:W-:Y:S01]  /*d1d0*/  FMUL.FTZ R133, R133, R64 ;  /* 0x0000004085857220 */ /* 0x000fe20000410000 */
[-C--:B------:R-:W-:Y:S01]  /*d1e0*/  FMUL.FTZ R134, R134, R63.reuse ;  /* 0x0000003f86867220 */ /* 0x080fe20000410000 */
[C---:B------:R-:W-:Y:S01]  /*d1f0*/  HMMA.16816.F32.BF16 R76, R28.reuse, R14, R76 ;  /* 0x0000000e1c4c723c */ /* 0x040fe2000004184c */
[-C--:B------:R-:W-:Y:S01]  /*d200*/  FMUL.FTZ R135, R135, R63.reuse ;  /* 0x0000003f87877220 */ /* 0x080fe20000410000 */
[----:B------:R-:W-:Y:S01]  /*d210*/  LDSM.16.MT88.4 R32, [R221+0x9400] ;  /* 0x00940000dd20783b */ /* 0x000fe20000004200 */
        /* <DEDUP_REMOVED lines=9> */
[----:B------:R-:W-:Y:S01]  /*d2b0*/  HMMA.16816.F32.BF16 R92, R28, R10, R92 ;  /* 0x0000000a1c5c723c */ /* 0x000fe2000004185c */
[----:B------:R-:W-:Y:S01]  /*d2c0*/  MUFU.EX2 R56, R56 ;  /* 0x0000003800387308 */ /* 0x000fe20000000800 */
[----:B------:R-:W-:Y:S01]  /*d2d0*/  FFMA.FTZ R172, R244, R172, R55 ;  /* 0x000000acf4ac7223 */ /* 0x000fe20000010037 */
[----:B------:R-:W-:Y:S01]  /*d2e0*/  FFMA.FTZ R52, R247, R64, R52 ;  /* 0x00000040f7347223 */ /* 0x000fe20000010034 */
[----:B------:R-:W-:-:S02]  /*d2f0*/  FFMA.FTZ R48, R245, R63, R48 ;  /* 0x0000003ff5307223 */ /* 0x000fc40000010030 */
[C---:B-----5:R-:W-:Y:S01]  /*d300*/  HMMA.16816.F32.BF16 R144, R28.reuse, R4, R144 ;  /* 0x000000041c90723c */ /* 0x060fe20000041890 */
[----:B------:R-:W-:Y:S01]  /*d310*/  FADD.FTZ R53, R53, R172 ;  /* 0x000000ac35357221 */ /* 0x000fe20000010000 */
[----:B------:R-:W-:Y:S01]  /*d320*/  FADD.FTZ R51, R51, R52 ;  /* 0x0000003433337221 */ /* 0x000fe20000010000 */
[----:B------:R-:W-:Y:S01]  /*d330*/  MUFU.EX2 R57, R57 ;  /* 0x0000003900397308 */ /* 0x000fe20000000800 */
[----:B------:R-:W-:Y:S01]  /*d340*/  FADD.FTZ R48, R47, R48 ;  /* 0x000000302f307221 */ /* 0x000fe20000010000 */
[----:B------:R-:W-:Y:S01]  /*d350*/  FADD.FTZ R0, R0, R53 ;  /* 0x0000003500007221 */ /* 0x000fe20000010000 */
[----:B------:R-:W-:Y:S01]  /*d360*/  HMMA.16816.F32.BF16 R104, R28, R6, R104 ;  /* 0x000000061c68723c */ /* 0x000fe20000041868 */
[----:B------:R-:W-:Y:S01]  /*d370*/  FADD.FTZ R50, R50, R51 ;  /* 0x0000003332327221 */ /* 0x000fe20000010000 */
[----:B------:R-:W-:Y:S01]  /*d380*/  FADD.FTZ R3, R3, R48 ;  /* 0x0000003003037221 */ /* 0x000fe20000010000 */
[----:B------:R-:W-:Y:S02]  /*d390*/  FADD.FTZ R0, R65, R0 ;  /* 0x0000000041007221 */ /* 0x000fe40000010000 */
[----:B------:R-:W-:Y:S01]  /*d3a0*/  MUFU.EX2 R54, R54 ;  /* 0x0000003600367308 */ /* 0x000fe20000000800 */
[----:B------:R-:W-:Y:S01]  /*d3b0*/  HMMA.16816.F32.BF16 R160, R36, R20, R160 ;  /* 0x0000001424a0723c */ /* 0x000fe200000418a0 */
[----:B------:R-:W-:Y:S01]  /*d3c0*/  FADD.FTZ R49, R49, R50 ;  /* 0x0000003231317221 */ /* 0x000fe20000010000 */
[----:B------:R-:W-:-:S04]  /*d3d0*/  FADD.FTZ R2, R2, R3 ;  /* 0x0000000302027221 */ /* 0x000fc80000010000 */
[C---:B------:R-:W-:Y:S01]  /*d3e0*/  HMMA.16816.F32.BF16 R148, R36.reuse, R22, R148 ;  /* 0x000000162494723c */ /* 0x040fe20000041894 */
[----:B------:R-:W1:Y:S01]  /*d3f0*/  LDSM.16.MT88.4 R20, [R221+0xa400] ;  /* 0x00a40000dd14783b */ /* 0x000e620000004200 */
[----:B------:R-:W-:Y:S04]  /*d400*/  MUFU.EX2 R66, R66 ;  /* 0x0000004200427308 */ /* 0x000fe80000000800 */
[C---:B------:R-:W-:Y:S04]  /*d410*/  HMMA.16816.F32.BF16 R68, R36.reuse, R12, R68 ;  /* 0x0000000c2444723c */ /* 0x040fe80000041844 */
[----:B------:R-:W2:Y:S02]  /*d420*/  MUFU.EX2 R169, R169 ;  /* 0x000000a900a97308 */ /* 0x000ea40000000800 */
[C---:B------:R-:W-:Y:S01]  /*d430*/  HMMA.16816.F32.BF16 R80, R36.reuse, R14, R80 ;  /* 0x0000000e2450723c */ /* 0x040fe20000041850 */
[----:B------:R-:W3:Y:S05]  /*d440*/  LDSM.16.MT88.4 R12, [R171+0xa400] ;  /* 0x00a40000ab0c783b */ /* 0x000eea0000004200 */
[C---:B------:R-:W-:Y:S01]  /*d450*/  HMMA.16816.F32.BF16 R84, R36.reuse, R8, R84 ;  /* 0x000000082454723c */ /* 0x040fe20000041854 */
[----:B------:R-:W-:Y:S05]  /*d460*/  MUFU.EX2 R176, R176 ;  /* 0x000000b000b07308 */ /* 0x000fea0000000800 */
[C---:B------:R-:W-:Y:S01]  /*d470*/  HMMA.16816.F32.BF16 R96, R36.reuse, R10, R96 ;  /* 0x0000000a2460723c */ /* 0x040fe20000041860 */
[----:B------:R-:W4:Y:S02]  /*d480*/  LDSM.16.MT88.4 R8, [R221+0xb400] ;  /* 0x00b40000dd08783b */ /* 0x000f240000004200 */
[----:B------:R-:W5:Y:S01]  /*d490*/  MUFU.EX2 R183, R183 ;  /* 0x000000b700b77308 */ /* 0x000f620000000800 */
[C---:B--2---:R-:W-:Y:S01]  /*d4a0*/  F2FP.BF16.F32.PACK_AB R40, R169.reuse, R66 ;  /* 0x00000042a928723e */ /* 0x044fe200000010ff */
[----:B------:R-:W-:Y:S01]  /*d4b0*/  FADD.FTZ R66, R66, R49 ;  /* 0x0000003142427221 */ /* 0x000fe20000010000 */
[----:B------:R-:W-:Y:S03]  /*d4c0*/  HMMA.16816.F32.BF16 R100, R36, R4, R100 ;  /* 0x000000042464723c */ /* 0x000fe60000041864 */
[----:B------:R-:W-:-:S02]  /*d4d0*/  FADD.FTZ R169, R169, R66 ;  /* 0x00000042a9a97221 */ /* 0x000fc40000010000 */
[----:B------:R-:W-:Y:S01]  /*d4e0*/  MUFU.EX2 R185, R185 ;  /* 0x000000b900b97308 */ /* 0x000fe20000000800 */
[----:B------:R-:W-:Y:S01]  /*d4f0*/  HMMA.16816.F32.BF16 R108, R36, R6, R108 ;  /* 0x00000006246c723c */ /* 0x000fe2000004186c */
[----:B------:R-:W2:Y:S05]  /*d500*/  LDSM.16.MT88.4 R4, [R171+0xb400] ;  /* 0x00b40000ab04783b */ /* 0x000eaa0000004200 */
[----:B------:R-:W-:Y:S01]  /*d510*/  HMMA.16816.F32.BF16 R112, R28, R24, R112 ;  /* 0x000000181c70723c */ /* 0x000fe20000041870 */
[----:B------:R-:W1:Y:S01]  /*d520*/  MUFU.EX2 R188, R188 ;  /* 0x000000bc00bc7308 */ /* 0x000e620000000800 */
        /* <DEDUP_REMOVED lines=8> */
[----:B------:R-:W2:Y:S01]  /*d5b0*/  LDSM.16.MT88.4 R28, [R171+0x9400] ;  /* 0x00940000ab1c783b */ /* 0x000ea20000004200 */
        /* <DEDUP_REMOVED lines=9> */
[----:B-----5:R-:W-:Y:S01]  /*d650*/  F2FP.BF16.F32.PACK_AB R43, R190, R187 ;  /* 0x000000bbbe2b723e */ /* 0x020fe200000010ff */
        /* <DEDUP_REMOVED lines=9> */
[C---:B------:R-:W-:Y:S01]  /*d6f0*/  HMMA.16816.F32.BF16 R88, R40.reuse, R20, R88 ;  /* 0x000000142858723c */ /* 0x040fe20000041858 */
[----:B------:R-:W5:Y:S01]  /*d700*/  MUFU.EX2 R194, R194 ;  /* 0x000000c200c27308 */ /* 0x000f620000000800 */
[----:B-1----:R-:W-:Y:S01]  /*d710*/  F2FP.BF16.F32.PACK_AB R25, R192, R189 ;  /* 0x000000bdc019723e */ /* 0x002fe200000010ff */
[----:B------:R-:W-:Y:S01]  /*d720*/  FADD.FTZ R189, R189, R0 ;  /* 0x00000000bdbd7221 */ /* 0x000fe20000010000 */
[----:B------:R-:W-:Y:S02]  /*d730*/  FADD.FTZ R57, R54, R57 ;  /* 0x0000003936397221 */ /* 0x000fe40000010000 */
[C---:B------:R-:W-:Y:S01]  /*d740*/  HMMA.16816.F32.BF16 R92, R40.reuse, R22, R92 ;  /* 0x00000016285c723c */ /* 0x040fe2000004185c */
[----:B------:R-:W-:Y:S02]  /*d750*/  FADD.FTZ R192, R192, R189 ;  /* 0x000000bdc0c07221 */ /* 0x000fe40000010000 */
[----:B------:R-:W-:Y:S03]  /*d760*/  MUFU.EX2 R193, R193 ;  /* 0x000000c100c17308 */ /* 0x000fe60000000800 */
[C---:B---3--:R-:W-:Y:S05]  /*d770*/  HMMA.16816.F32.BF16 R144, R40.reuse, R12, R144 ;  /* 0x0000000c2890723c */ /* 0x048fea0000041890 */
[----:B------:R-:W-:Y:S01]  /*d780*/  MUFU.EX2 R212, R212 ;  /* 0x000000d400d47308 */ /* 0x000fe20000000800 */
[----:B-----5:R-:W-:Y:S01]  /*d790*/  F2FP.BF16.F32.PACK_AB R27, R194, R191 ;  /* 0x000000bfc21b723e */ /* 0x020fe200000010ff */
[----:B------:R-:W-:Y:S01]  /*d7a0*/  HMMA.16816.F32.BF16 R104, R40, R14, R104 ;  /* 0x0000000e2868723c */ /* 0x000fe20000041868 */
[----:B------:R-:W-:-:S04]  /*d7b0*/  FADD.FTZ R191, R191, R192 ;  /* 0x000000c0bfbf7221 */ /* 0x000fc80000010000 */
[----:B------:R-:W-:Y:S01]  /*d7c0*/  FADD.FTZ R194, R194, R191 ;  /* 0x000000bfc2c27221 */ /* 0x000fe20000010000 */
[C---:B----4-:R-:W-:Y:S01]  /*d7d0*/  HMMA.16816.F32.BF16 R112, R40.reuse, R8, R112 ;  /* 0x000000082870723c */ /* 0x050fe20000041870 */
[----:B------:R-:W-:Y:S05]  /*d7e0*/  MUFU.EX2 R199, R199 ;  /* 0x000000c700c77308 */ /* 0x000fea0000000800 */
[C---:B------:R-:W-:Y:S03]  /*d7f0*/  HMMA.16816.F32.BF16 R116, R40.reuse, R10, R116 ;  /* 0x0000000a2874723c */ /* 0x040fe60000041874 */
[----:B------:R-:W1:Y:S03]  /*d800*/  MUFU.EX2 R202, R202 ;  /* 0x000000ca00ca7308 */ /* 0x000e660000000800 */
[C---:B--2---:R-:W-:Y:S05]  /*d810*/  HMMA.16816.F32.BF16 R124, R40.reuse, R4, R124 ;  /* 0x00000004287c723c */ /* 0x044fea000004187c */
[----:B------:R-:W-:Y:S01]  /*d820*/  MUFU.EX2 R200, R200 ;  /* 0x000000c800c87308 */ /* 0x000fe20000000800 */
[----:B------:R-:W-:Y:S06]  /*d830*/  HMMA.16816.F32.BF16 R132, R40, R6, R132 ;  /* 0x000000062884723c */ /* 0x000fec0000041884 */
[C---:B------:R-:W-:Y:S01]  /*d840*/  HMMA.16816.F32.BF16 R84, R24.reuse, R20, R84 ;  /* 0x000000141854723c */ /* 0x040fe20000041854 */
[----:B------:R-:W2:Y:S05]  /*d850*/  MUFU.EX2 R203, R203 ;  /* 0x000000cb00cb7308 */ /* 0x000eaa0000000800 */
[C---:B------:R-:W-:Y:S01]  /*d860*/  HMMA.16816.F32.BF16 R96, R24.reuse, R22, R96 ;  /* 0x000000161860723c */ /* 0x040fe20000041860 */
[----:B------:R-:W3:Y:S02]  /*d870*/  LDSM.16.MT88.4 R20, [R221+0x9800] ;  /* 0x00980000dd14783b */ /* 0x000ee40000004200 */
[----:B------:R-:W-:Y:S03]  /*d880*/  MUFU.EX2 R201, R201 ;  /* 0x000000c900c97308 */ /* 0x000fe60000000800 */
[C---:B------:R-:W-:Y:S05]  /*d890*/  HMMA.16816.F32.BF16 R100, R24.reuse, R12, R100 ;  /* 0x0000000c1864723c */ /* 0x040fea0000041864 */
[----:B------:R-:W-:Y:S01]  /*d8a0*/  MUFU.EX2 R214, R214 ;  /* 0x000000d600d67308 */ /* 0x000fe20000000800 */
        /* <DEDUP_REMOVED lines=22> */
[--C-:B------:R-:W-:Y:S01]  /*da10*/  FFMA.FTZ R43, R206, UR19, -R181.reuse ;  /* 0x00000013ce2b7c23 */ /* 0x100fe200080108b5 */
[--C-:B------:R-:W-:Y:S01]  /*da20*/  FFMA.FTZ R208, R209, UR19, -R174.reuse ;  /* 0x00000013d1d07c23 */ /* 0x100fe200080108ae */
[C---:B------:R-:W-:Y:S01]  /*da30*/  HMMA.16816.F32.BF16 R80, R24.reuse, R30, R80 ;  /* 0x0000001e1850723c */ /* 0x040fe20000041850 */
[----:B------:R-:W-:Y:S01]  /*da40*/  FFMA.FTZ R210, R195, UR19, -R174 ;  /* 0x00000013c3d27c23 */ /* 0x000fe200080108ae */
[----:B------:R-:W-:Y:S01]  /*da50*/  FFMA.FTZ R40, R213, UR19, -R186 ;  /* 0x00000013d5287c23 */ /* 0x000fe200080108ba */
[--C-:B------:R-:W-:Y:S01]  /*da60*/  FFMA.FTZ R206, R218, UR19, -R181.reuse ;  /* 0x00000013dace7c23 */ /* 0x100fe200080108b5 */
[----:B------:R-:W-:Y:S01]  /*da70*/  FFMA.FTZ R209, R211, UR19, -R174 ;  /* 0x00000013d3d17c23 */ /* 0x000fe200080108ae */
[----:B------:R-:W-:Y:S01]  /*da80*/  FFMA.FTZ R195, R205, UR19, -R186 ;  /* 0x00000013cdc37c23 */ /* 0x000fe200080108ba */
[----:B------:R-:W5:Y:S01]  /*da90*/  LDSM.16.MT88.4 R28, [R171+0xb800] ;  /* 0x00b80000ab1c783b */ /* 0x000f620000004200 */
[C---:B------:R-:W-:Y:S01]  /*daa0*/  HMMA.16816.F32.BF16 R160, R24.reuse, R32, R160 ;  /* 0x0000002018a0723c */ /* 0x040fe200000418a0 */
[----:B------:R-:W-:Y:S01]  /*dab0*/  MUFU.EX2 R40, R40 ;  /* 0x0000002800287308 */ /* 0x000fe20000000800 */
[--C-:B------:R-:W-:Y:S01]  /*dac0*/  FFMA.FTZ R205, R182, UR19, -R181.reuse ;  /* 0x00000013b6cd7c23 */ /* 0x100fe200080108b5 */
[----:B------:R-:W-:Y:S01]  /*dad0*/  FFMA.FTZ R181, R178, UR19, -R181 ;  /* 0x00000013b2b57c23 */ /* 0x000fe200080108b5 */
[--C-:B------:R-:W-:Y:S01]  /*dae0*/  FFMA.FTZ R178, R179, UR19, -R174.reuse ;  /* 0x00000013b3b27c23 */ /* 0x100fe200080108ae */
[----:B------:R-:W-:Y:S01]  /*daf0*/  FFMA.FTZ R174, R173, UR19, -R174 ;  /* 0x00000013adae7c23 */ /* 0x000fe200080108ae */
[----:B------:R-:W-:Y:S01]  /*db00*/  HMMA.16816.F32.BF16 R148, R24, R34, R148 ;  /* 0x000000221894723c */ /* 0x000fe20000041894 */
[----:B-1----:R-:W-:Y:S01]  /*db10*/  F2FP.BF16.F32.PACK_AB R33, R202, R199 ;  /* 0x000000c7ca21723e */ /* 0x002fe200000010ff */
[----:B------:R-:W1:Y:S01]  /*db20*/  LDSM.16.MT88.4 R24, [R221+0x9c00] ;  /* 0x009c0000dd18783b */ /* 0x000e620000004200 */
[----:B------:R-:W3:Y:S01]  /*db30*/  MUFU.EX2 R41, R41 ;  /* 0x0000002900297308 */ /* 0x000ee20000000800 */
[--C-:B------:R-:W-:Y:S01]  /*db40*/  FFMA.FTZ R186, R196, UR19, -R67.reuse ;  /* 0x00000013c4ba7c23 */ /* 0x100fe20008010843 */
[----:B------:R-:W-:Y:S01]  /*db50*/  FFMA.FTZ R173, R46, UR19, -R67 ;  /* 0x000000132ead7c23 */ /* 0x000fe20008010843 */
[----:B------:R-:W-:Y:S01]  /*db60*/  FADD.FTZ R199, R199, R194 ;  /* 0x000000c2c7c77221 */ /* 0x000fe20000010000 */
[----:B--2---:R-:W-:-:S03]  /*db70*/  F2FP.BF16.F32.PACK_AB R35, R203, R200 ;  /* 0x000000c8cb23723e */ /* 0x004fc600000010ff */
[----:B------:R-:W-:Y:S01]  /*db80*/  FADD.FTZ R199, R202, R199 ;  /* 0x000000c7cac77221 */ /* 0x000fe20000010000 */
[----:B------:R-:W-:Y:S03]  /*db90*/  MUFU.EX2 R42, R42 ;  /* 0x0000002a002a7308 */ /* 0x000fe60000000800 */
[----:B------:R-:W-:-:S04]  /*dba0*/  FADD.FTZ R200, R200, R199 ;  /* 0x000000c7c8c87221 */ /* 0x000fc80000010000 */
[----:B------:R-:W-:Y:S01]  /*dbb0*/  FADD.FTZ R203, R203, R200 ;  /* 0x000000c8cbcb7221 */ /* 0x000fe20000010000 */
[----:B------:R-:W2:Y:S01]  /*dbc0*/  MUFU.EX2 R43, R43 ;  /* 0x0000002b002b7308 */ /* 0x000ea20000000800 */
[----:B---3--:R-:W-:Y:S01]  /*dbd0*/  F2FP.BF16.F32.PACK_AB R32, R41, R40 ;  /* 0x000000282920723e */ /* 0x008fe200000010ff */
[----:B------:R-:W-:-:S04]  /*dbe0*/  FADD.FTZ R40, R40, R57 ;  /* 0x0000003928287221 */ /* 0x000fc80000010000 */
[----:B------:R-:W-:Y:S02]  /*dbf0*/  FADD.FTZ R40, R41, R40 ;  /* 0x0000002829287221 */ /* 0x000fe40000010000 */
        /* <DEDUP_REMOVED lines=19> */
[----:B------:R-:W-:Y:S01]  /*dd30*/  HMMA.16816.F32.BF16 R156, R36, R20, R156 ;  /* 0x00000014249c723c */ /* 0x000fe2000004189c */
[----:B--2---:R-:W-:Y:S01]  /*dd40*/  F2FP.BF16.F32.PACK_AB R34, R212, R195 ;  /* 0x000000c3d422723e */ /* 0x004fe200000010ff */
[----:B------:R-:W-:Y:S01]  /*dd50*/  MUFU.EX2 R205, R205 ;  /* 0x000000cd00cd7308 */ /* 0x000fe20000000800 */
[----:B------:R-:W-:-:S03]  /*dd60*/  FADD.FTZ R195, R195, R40 ;  /* 0x00000028c3c37221 */ /* 0x000fc60000010000 */
[----:B------:R-:W-:Y:S01]  /*dd70*/  HMMA.16816.F32.BF16 R152, R36, R22, R152 ;  /* 0x000000162498723c */ /* 0x000fe20000041898 */
[----:B------:R-:W-:-:S03]  /*dd80*/  FADD.FTZ R212, R212, R195 ;  /* 0x000000c3d4d47221 */ /* 0x000fc60000010000 */
[----:B------:R-:W-:Y:S02]  /*dd90*/  MUFU.EX2 R178, R178 ;  /* 0x000000b200b27308 */ /* 0x000fe40000000800 */
[C---:B------:R-:W-:Y:S06]  /*dda0*/  HMMA.16816.F32.BF16 R72, R36.reuse, R16, R72 ;  /* 0x000000102448723c */ /* 0x040fec0000041848 */
[C---:B------:R-:W-:Y:S01]  /*ddb0*/  HMMA.16816.F32.BF16 R76, R36.reuse, R18, R76 ;  /* 0x00000012244c723c */ /* 0x040fe2000004184c */
[----:B------:R-:W2:Y:S05]  /*ddc0*/  MUFU.EX2 R173, R173 ;  /* 0x000000ad00ad7308 */ /* 0x000eaa0000000800 */
[C---:B----4-:R-:W-:Y:S03]  /*ddd0*/  HMMA.16816.F32.BF16 R88, R36.reuse, R12, R88 ;  /* 0x0000000c2458723c */ /* 0x050fe60000041858 */
[----:B------:R-:W3:Y:S03]  /*dde0*/  MUFU.EX2 R181, R181 ;  /* 0x000000b500b57308 */ /* 0x000ee60000000800 */
[C---:B------:R-:W-:Y:S05]  /*ddf0*/  HMMA.16816.F32.BF16 R92, R36.reuse, R14, R92 ;  /* 0x0000000e245c723c */ /* 0x040fea000004185c */
[----:B------:R-:W4:Y:S01]  /*de00*/  MUFU.EX2 R174, R174 ;  /* 0x000000ae00ae7308 */ /* 0x000f220000000800 */
[C---:B-----5:R-:W-:Y:S06]  /*de10*/  HMMA.16816.F32.BF16 R144, R36.reuse, R8, R144 ;  /* 0x000000082490723c */ /* 0x060fec0000041890 */
[C---:B------:R-:W-:Y:S01]  /*de20*/  HMMA.16816.F32.BF16 R104, R36.reuse, R10, R104 ;  /* 0x0000000a2468723c */ /* 0x040fe20000041868 */
[----:B------:R-:W-:Y:S05]  /*de30*/  MUFU.EX2 R45, R45 ;  /* 0x0000002d002d7308 */ /* 0x000fea0000000800 */
[C---:B------:R-:W-:Y:S06]  /*de40*/  HMMA.16816.F32.BF16 R112, R36.reuse, R4, R112 ;  /* 0x000000042470723c */ /* 0x040fec0000041870 */
[----:B------:R-:W-:Y:S06]  /*de50*/  HMMA.16816.F32.BF16 R116, R36, R6, R116 ;  /* 0x000000062474723c */ /* 0x000fec0000041874 */
        /* <DEDUP_REMOVED lines=71> */
.L_x_142:
[----:B------:R-:W-:-:S12]  /*e2d0*/  UIADD3 UR20, UR21, -0x1, URZ ;  /* 0xffffffff15147890 */ /* 0x000fd8000fffe03f */
.L_x_149:
        /* <DEDUP_REMOVED lines=23> */
.L_x_153:
        /* <DEDUP_REMOVED lines=33> */
[----:B-1----:R-:W-:Y:S01]  /*e660*/  @!P3 LEA R172, P1, R180, R172, 0x1 ;  /* 0x000000acb4acb211 */ /* 0x002fe200078208ff */
        /* <DEDUP_REMOVED lines=31> */
.L_x_151:
[----:B------:R-:W-:Y:S01]  /*e860*/  ISETP.GE.AND P3, PT, R237, UR8, PT ;  /* 0x00000008ed007c0c */ /* 0x000fe2000bf66270 */
[----:B------:R-:W-:Y:S04]  /*e870*/  DEPBAR.LE SB0, 0x0 ;  /* 0x000080000000791a */ /* 0x000fe80000000000 */
[----:B------:R-:W-:Y:S01]  /*e880*/  BAR.SYNC.DEFER_BLOCKING 0x0 ;  /* 0x0000000000007b1d */ /* 0x000fe20000010000 */
[----:B------:R-:W-:Y:S01]  /*e890*/  ISETP.GE.AND P2, PT, R236, UR8, PT ;  /* 0x00000008ec007c0c */ /* 0x000fe2000bf46270 */
[----:B------:R-:W-:Y:S01]  /*e8a0*/  USHF.R.S32.HI UR10, URZ, 0x1f, UR20 ;  /* 0x0000001f3f0a7899 */ /* 0x000fe20008011414 */
[----:B------:R-:W-:Y:S01]  /*e8b0*/  IMAD.U32 R165, RZ, RZ, UR20 ;  /* 0x00000014ffa57e24 */ /* 0x000fe2000f8e00ff */
[----:B------:R-:W-:Y:S01]  /*e8c0*/  UIMAD UR9, UR12, UR20, URZ ;  /* 0x000000140c0972a4 */ /* 0x000fe2000f8e023f */
[----:B------:R-:W-:Y:S02]  /*e8d0*/  IMAD.U32 R168, RZ, RZ, UR20 ;  /* 0x00000014ffa87e24 */ /* 0x000fe4000f8e00ff */
[----:B------:R-:W-:Y:S01]  /*e8e0*/  IMAD.WIDE.U32 R164, R165, UR13, R242 ;  /* 0x0000000da5a47c25 */ /* 0x000fe2000f8e00f2 */
[----:B------:R-:W-:Y:S03]  /*e8f0*/  UIMAD UR9, UR10, UR13, UR9 ;  /* 0x0000000d0a0972a4 */ /* 0x000fe6000f8e0209 */
[----:B------:R-:W-:Y:S01]  /*e900*/  IMAD R168, R168, 0x40, R235 ;  /* 0x00000040a8a87824 */ /* 0x000fe200078e02eb */
[C---:B-1----:R-:W-:Y:S02]  /*e910*/  @!P4 LEA R166, P0, R164.reuse, R228, 0x1 ;  /* 0x000000e4a4a6c211 */ /* 0x042fe400078008ff */
[----:B------:R-:W-:Y:S01]  /*e920*/  VIADD R66, R165, UR9 ;  /* 0x00000009a5427c36 */ /* 0x000fe20008000000 */
[----:B------:R-:W-:Y:S01]  /*e930*/  IADD3 R64, P5, R164, UR24, RZ ;  /* 0x00000018a4407c10 */ /* 0x000fe2000ffbe0ff */
[----:B------:R-:W-:Y:S03]  /*e940*/  VIADD R170, R168, 0x1 ;  /* 0x00000001a8aa7836 */ /* 0x000fe60000000000 */
[C-C-:B------:R-:W-:Y:S02]  /*e950*/  @!P4 LEA.HI.X R167, R164.reuse, R229, R66.reuse, 0x1, P0 ;  /* 0x000000e5a4a7c211 */ /* 0x140fe400000f0c42 */
[----:B------:R-:W-:Y:S01]  /*e960*/  I2FP.F32.S32 R170, R170 ;  /* 0x000000aa00aa7245 */ /* 0x000fe20000201400 */
        /* <DEDUP_REMOVED lines=8> */
[----:B------:R-:W-:Y:S06]  /*e9f0*/  @!P4 LDGSTS.E.BYPASS.LTC128B.128 [R225+0x9000], desc[UR22][R166.64] ;  /* 0x09000000a6e1cfae */ /* 0x000fec000b901d56 */
[----:B------:R-:W-:Y:S01]  /*ea00*/  @P3 STS.128 [R225+0xa000], RZ ;  /* 0x00a000ffe1003388 */ /* 0x000fe20000000c00 */
[----:B------:R-:W4:Y:S08]  /*ea10*/  @!P3 LDC.64 R58, c[0x0][0x220] ;  /* 0x00008800ff3abb82 */ /* 0x000f300000000a00 */
[----:B------:R-:W5:Y:S01]  /*ea20*/  @!P2 LDC.64 R56, c[0x0][0x220] ;  /* 0x00008800ff38ab82 */ /* 0x000f620000000a00 */
        /* <DEDUP_REMOVED lines=15> */
[C---:B----4-:R-:W-:Y:S02]  /*eb20*/  @!P3 LEA R58, P1, R64.reuse, R58, 0x1 ;  /* 0x0000003a403ab211 */ /* 0x050fe400078208ff */
[C-C-:B------:R-:W-:Y:S03]  /*eb30*/  @!P4 LEA.HI.X R165, R64.reuse, R227, R66.reuse, 0x1, P5 ;  /* 0x000000e340a5c211 */ /* 0x140fe600028f0c42 */
[----:B------:R-:W-:Y:S01]  /*eb40*/  @P4 STS.128 [R225+0x9800], RZ ;  /* 0x009800ffe1004388 */ /* 0x000fe20000000c00 */
[C-C-:B------:R-:W-:Y:S02]  /*eb50*/  @!P3 LEA.HI.X R59, R64.reuse, R59, R66.reuse, 0x1, P1 ;  /* 0x0000003b403bb211 */ /* 0x140fe400008f0c42 */
[C---:B-----5:R-:W-:Y:S03]  /*eb60*/  @!P2 LEA R56, P0, R64.reuse, R56, 0x1 ;  /* 0x000000384038a211 */ /* 0x060fe600078008ff */
[----:B------:R-:W-:Y:S01]  /*eb70*/  @!PT LDS RZ, [RZ] ;  /* 0x00000000fffff984 */ /* 0x000fe20000000800 */
[----:B------:R-:W-:Y:S01]  /*eb80*/  @!PT LDS RZ, [RZ] ;  /* 0x00000000fffff984 */ /* 0x000fe20000000800 */
[----:B------:R-:W-:Y:S01]  /*eb90*/  @!PT LDS RZ, [RZ] ;  /* 0x00000000fffff984 */ /* 0x000fe20000000800 */
[----:B------:R1:W-:Y:S01]  /*eba0*/  @!P4 LDGSTS.E.BYPASS.LTC128B.128 [R225+0x9800], desc[UR22][R164.64] ;  /* 0x09800000a4e1cfae */ /* 0x0003e2000b901d56 */
        /* <DEDUP_REMOVED lines=13> */
[----:B------:R-:W3:Y:S06]  /*ec80*/  LDSM.16.M88.4 R176, [R223+0x6000] ;  /* 0x00600000dfb0783b */ /* 0x000eec0000000200 */
[----:B------:R-:W4:Y:S06]  /*ec90*/  LDSM.16.M88.4 R180, [R224+0x1000] ;  /* 0x00100000e0b4783b */ /* 0x000f2c0000000200 */
[----:B------:R-:W5:Y:S06]  /*eca0*/  LDSM.16.M88.4 R184, [R223+0x6400] ;  /* 0x00640000dfb8783b */ /* 0x000f6c0000000200 */
[----:B------:R-:W0:Y:S06]  /*ecb0*/  LDGDEPBAR ;  /* 0x00000000000079af */ /* 0x000e2c0000000000 */
[----:B------:R-:W2:Y:S06]  /*ecc0*/  LDSM.16.M88.4 R188, [R223+0x6800] ;  /* 0x00680000dfbc783b */ /* 0x000eac0000000200 */
[----:B------:R-:W2:Y:S06]  /*ecd0*/  LDSM.16.M88.4 R192, [R223+0x6c00] ;  /* 0x006c0000dfc0783b */ /* 0x000eac0000000200 */
[----:B------:R-:W-:Y:S01]  /*ece0*/  LDSM.16.M88.4 R196, [R222] ;  /* 0x00000000dec4783b */ /* 0x000fe20000000200 */
[-C--:B---3--:R-:W-:Y:S05]  /*ecf0*/  HMMA.16816.F32.BF16 R4, R172, R176.reuse, RZ ;  /* 0x000000b0ac04723c */ /* 0x088fea00000418ff */
[----:B------:R-:W3:Y:S01]  /*ed00*/  LDSM.16.M88.4 R200, [R220+0x6000] ;  /* 0x00600000dcc8783b */ /* 0x000ee20000000200 */
[C---:B----4-:R-:W-:Y:S05]  /*ed10*/  HMMA.16816.F32.BF16 R8, R180.reuse, R176, RZ ;  /* 0x000000b0b408723c */ /* 0x050fea00000418ff */
[----:B------:R-:W4:Y:S01]  /*ed20*/  LDSM.16.M88.4 R204, [R222+0x1000] ;  /* 0x00100000decc783b */ /* 0x000f220000000200 */
[-C--:B------:R-:W-:Y:S05]  /*ed30*/  HMMA.16816.F32.BF16 R12, R180, R178.reuse, RZ ;  /* 0x000000b2b40c723c */ /* 0x080fea00000418ff */
[----:B------:R-:W4:Y:S01]  /*ed40*/  LDSM.16.M88.4 R208, [R220+0x6400] ;  /* 0x00640000dcd0783b */ /* 0x000f220000000200 */
[C---:B------:R-:W-:Y:S05]  /*ed50*/  HMMA.16816.F32.BF16 R16, R172.reuse, R178, RZ ;  /* 0x000000b2ac10723c */ /* 0x040fea00000418ff */
[----:B------:R-:W4:Y:S01]  /*ed60*/  LDSM.16.M88.4 R176, [R220+0x6800] ;  /* 0x00680000dcb0783b */ /* 0x000f220000000200 */
[-C--:B-----5:R-:W-:Y:S05]  /*ed70*/  HMMA.16816.F32.BF16 R20, R172, R184.reuse, RZ ;  /* 0x000000b8ac14723c */ /* 0x0a0fea00000418ff */
[----:B------:R-:W-:Y:S01]  /*ed80*/  LDSM.16.M88.4 R212, [R223+0x7000] ;  /* 0x00700000dfd4783b */ /* 0x000fe20000000200 */
[C---:B------:R-:W-:Y:S05]  /*ed90*/  HMMA.16816.F32.BF16 R24, R180.reuse, R184, RZ ;  /* 0x000000b8b418723c */ /* 0x040fea00000418ff */
[----:B-1----:R-:W-:Y:S01]  /*eda0*/  LDSM.16.M88.4 R164, [R224+0x3000] ;  /* 0x00300000e0a4783b */ /* 0x002fe20000000200 */
[-C--:B------:R-:W-:Y:S05]  /*edb0*/  HMMA.16816.F32.BF16 R28, R180, R186.reuse, RZ ;  /* 0x000000bab41c723c */ /* 0x080fea00000418ff */
[----:B------:R-:W-:Y:S01]  /*edc0*/  LDSM.16.M88.4 R216, [R222+0x3000] ;  /* 0x00300000ded8783b */ /* 0x000fe20000000200 */
[C---:B------:R-:W-:Y:S05]  /*edd0*/  HMMA.16816.F32.BF16 R32, R172.reuse, R186, RZ ;  /* 0x000000baac20723c */ /* 0x040fea00000418ff */
[----:B------:R-:W1:Y:S01]  /*ede0*/  LDSM.16.M88.4 R184, [R220+0x6c00] ;  /* 0x006c0000dcb8783b */ /* 0x000e620000000200 */
[-C--:B--2---:R-:W-:Y:S06]  /*edf0*/  HMMA.16816.F32.BF16 R36, R172, R188.reuse, RZ ;  /* 0x000000bcac24723c */ /* 0x084fec00000418ff */
[C---:B------:R-:W-:Y:S06]  /*ee00*/  HMMA.16816.F32.BF16 R40, R180.reuse, R188, RZ ;  /* 0x000000bcb428723c */ /* 0x040fec00000418ff */
[-C--:B------:R-:W-:Y:S06]  /*ee10*/  HMMA.16816.F32.BF16 R44, R180, R190.reuse, RZ ;  /* 0x000000beb42c723c */ /* 0x080fec00000418ff */
[C---:B------:R-:W-:Y:S01]  /*ee20*/  HMMA.16816.F32.BF16 R48, R172.reuse, R190, RZ ;  /* 0x000000beac30723c */ /* 0x040fe200000418ff */
[----:B------:R-:W2:Y:S05]  /*ee30*/  LDSM.16.M88.4 R188, [R224+0x2000] ;  /* 0x00200000e0bc783b */ /* 0x000eaa0000000200 */
[-C--:B------:R-:W-:Y:S06]  /*ee40*/  HMMA.16816.F32.BF16 R52, R172, R192.reuse, RZ ;  /* 0x000000c0ac34723c */ /* 0x080fec00000418ff */
[C---:B------:R-:W-:Y:S06]  /*ee50*/  HMMA.16816.F32.BF16 R56, R180.reuse, R192, RZ ;  /* 0x000000c0b438723c */ /* 0x040fec00000418ff */
[-C--:B------:R-:W-:Y:S01]  /*ee60*/  HMMA.16816.F32.BF16 R60, R180, R194.reuse, RZ ;  /* 0x000000c2b43c723c */ /* 0x080fe200000418ff */
[----:B------:R-:W-:Y:S05]  /*ee70*/  LDSM.16.M88.4 R180, [R223+0x7800] ;  /* 0x00780000dfb4783b */ /* 0x000fea0000000200 */
[----:B------:R-:W-:Y:S01]  /*ee80*/  HMMA.16816.F32.BF16 R64, R172, R194, RZ ;  /* 0x000000c2ac40723c */ /* 0x000fe200000418ff */
[----:B------:R-:W5:Y:S05]  /*ee90*/  LDSM.16.M88.4 R172, [R223+0x7400] ;  /* 0x00740000dfac783b */ /* 0x000f6a0000000200 */
[-C--:B---3--:R-:W-:Y:S01]  /*eea0*/  HMMA.16816.F32.BF16 R4, R196, R200.reuse, R4 ;  /* 0x000000c8c404723c */ /* 0x088fe20000041804 */
[----:B------:R-:W3:Y:S05]  /*eeb0*/  LDSM.16.M88.4 R192, [R223+0x7c00] ;  /* 0x007c0000dfc0783b */ /* 0x000eea0000000200 */
[C---:B----4-:R-:W-:Y:S06]  /*eec0*/  HMMA.16816.F32.BF16 R8, R204.reuse, R200, R8 ;  /* 0x000000c8cc08723c */ /* 0x050fec0000041808 */
[-C--:B------:R-:W-:Y:S06]  /*eed0*/  HMMA.16816.F32.BF16 R12, R204, R202.reuse, R12 ;  /* 0x000000cacc0c723c */ /* 0x080fec000004180c */
[C---:B------:R-:W-:Y:S01]  /*eee0*/  HMMA.16816.F32.BF16 R16, R196.reuse, R202, R16 ;  /* 0x000000cac410723c */ /* 0x040fe20000041810 */
[----:B------:R-:W-:Y:S05]  /*eef0*/  LDSM.16.M88.4 R200, [R222+0x2000] ;  /* 0x00200000dec8783b */ /* 0x000fea0000000200 */
[-C--:B------:R-:W-:Y:S06]  /*ef00*/  HMMA.16816.F32.BF16 R20, R196, R208.reuse, R20 ;  /* 0x000000d0c414723c */ /* 0x080fec0000041814 */
[C---:B------:R-:W-:Y:S06]  /*ef10*/  HMMA.16816.F32.BF16 R24, R204.reuse, R208, R24 ;  /* 0x000000d0cc18723c */ /* 0x040fec0000041818 */
[-C--:B------:R-:W-:Y:S06]  /*ef20*/  HMMA.16816.F32.BF16 R28, R204, R210.reuse, R28 ;  /* 0x000000d2cc1c723c */ /* 0x080fec000004181c */
[C---:B------:R-:W-:Y:S01]  /*ef30*/  HMMA.16816.F32.BF16 R32, R196.reuse, R210, R32 ;  /* 0x000000d2c420723c */ /* 0x040fe20000041820 */
[----:B------:R-:W4:Y:S05]  /*ef40*/  LDSM.16.M88.4 R208, [R220+0x7000] ;  /* 0x00700000dcd0783b */ /* 0x000f2a0000000200 */
[-C--:B------:R-:W-:Y:S06]  /*ef50*/  HMMA.16816.F32.BF16 R36, R196, R176.reuse, R36 ;  /* 0x000000b0c424723c */ /* 0x080fec0000041824 */
[C---:B------:R-:W-:Y:S06]  /*ef60*/  HMMA.16816.F32.BF16 R40, R204.reuse, R176, R40 ;  /* 0x000000b0cc28723c */ /* 0x040fec0000041828 */
[-C--:B------:R-:W-:Y:S06]  /*ef70*/  HMMA.16816.F32.BF16 R44, R204, R178.reuse, R44 ;  /* 0x000000b2cc2c723c */ /* 0x080fec000004182c */
[C---:B------:R-:W-:Y:S01]  /*ef80*/  HMMA.16816.F32.BF16 R48, R196.reuse, R178, R48 ;  /* 0x000000b2c430723c */ /* 0x040fe20000041830 */
[----:B------:R-:W4:Y:S05]  /*ef90*/  LDSM.16.M88.4 R176, [R220+0x7400] ;  /* 0x00740000dcb0783b */ /* 0x000f2a0000000200 */
[-C--:B-1----:R-:W-:Y:S06]  /*efa0*/  HMMA.16816.F32.BF16 R52, R196, R184.reuse, R52 ;  /* 0x000000b8c434723c */ /* 0x082fec0000041834 */
[C---:B------:R-:W-:Y:S06]  /*efb0*/  HMMA.16816.F32.BF16 R56, R204.reuse, R184, R56 ;  /* 0x000000b8cc38723c */ /* 0x040fec0000041838 */
[-C--:B------:R-:W-:Y:S01]  /*efc0*/  HMMA.16816.F32.BF16 R60, R204, R186.reuse, R60 ;  /* 0x000000bacc3c723c */ /* 0x080fe2000004183c */
[----:B------:R-:W-:Y:S05]  /*efd0*/  LDSM.16.M88.4 R204, [R222+0x4000] ;  /* 0x00400000decc783b */ /* 0x000fea0000000200 */
[----:B------:R-:W-:Y:S01]  /*efe0*/  HMMA.16816.F32.BF16 R64, R196, R186, R64 ;  /* 0x000000bac440723c */ /* 0x000fe20000041840 */
[----:B------:R-:W1:Y:S05]  /*eff0*/  LDSM.16.M88.4 R184, [R220+0x7800] ;  /* 0x00780000dcb8783b */ /* 0x000e6a0000000200 */
[-C--:B--2---:R-:W-:Y:S01]  /*f000*/  HMMA.16816.F32.BF16 R4, R188, R212.reuse, R4 ;  /* 0x000000d4bc04723c */ /* 0x084fe20000041804 */
[----:B------:R-:W-:Y:S05]  /*f010*/  LDSM.16.M88.4 R196, [R223+0x8c00] ;  /* 0x008c0000dfc4783b */ /* 0x000fea0000000200 */
        /* <DEDUP_REMOVED lines=16> */
[----:B------:R-:W2:Y:S05]  /*f120*/  LDSM.16.M88.4 R164, [R220+0x7c00] ;  /* 0x007c0000dca4783b */ /* 0x000eaa0000000200 */
[----:B------:R-:W-:Y:S01]  /*f130*/  HMMA.16816.F32.BF16 R64, R188, R194, R64 ;  /* 0x000000c2bc40723c */ /* 0x000fe20000041840 */
[----:B------:R-:W3:Y:S05]  /*f140*/  LDSM.16.M88.4 R188, [R224+0x5000] ;  /* 0x00500000e0bc783b */ /* 0x000eea0000000200 */
[-C--:B----4-:R-:W-:Y:S01]  /*f150*/  HMMA.16816.F32.BF16 R4, R200, R208.reuse, R4 ;  /* 0x000000d0c804723c */ /* 0x090fe20000041804 */
[----:B------:R-:W4:Y:S05]  /*f160*/  LDSM.16.M88.4 R192, [R223+0x8400] ;  /* 0x00840000dfc0783b */ /* 0x000f2a0000000200 */
        /* <DEDUP_REMOVED lines=8> */
[----:B------:R-:W5:Y:S05]  /*f1f0*/  LDSM.16.M88.4 R176, [R223+0x8800] ;  /* 0x00880000dfb0783b */ /* 0x000f6a0000000200 */
[-C--:B-1----:R-:W-:Y:S06]  /*f200*/  HMMA.16816.F32.BF16 R36, R200, R184.reuse, R36 ;  /* 0x000000b8c824723c */ /* 0x082fec0000041824 */
[C---:B------:R-:W-:Y:S06]  /*f210*/  HMMA.16816.F32.BF16 R40, R216.reuse, R184, R40 ;  /* 0x000000b8d828723c */ /* 0x040fec0000041828 */
[-C--:B------:R-:W-:Y:S06]  /*f220*/  HMMA.16816.F32.BF16 R44, R216, R186.reuse, R44 ;  /* 0x000000bad82c723c */ /* 0x080fec000004182c */
[C---:B------:R-:W-:Y:S01]  /*f230*/  HMMA.16816.F32.BF16 R48, R200.reuse, R186, R48 ;  /* 0x000000bac830723c */ /* 0x040fe20000041830 */
[----:B------:R-:W1:Y:S05]  /*f240*/  LDSM.16.M88.4 R184, [R222+0x5000] ;  /* 0x00500000deb8783b */ /* 0x000e6a0000000200 */
[-C--:B--2---:R-:W-:Y:S06]  /*f250*/  HMMA.16816.F32.BF16 R52, R200, R164.reuse, R52 ;  /* 0x000000a4c834723c */ /* 0x084fec0000041834 */
[C---:B------:R-:W-:Y:S06]  /*f260*/  HMMA.16816.F32.BF16 R56, R216.reuse, R164, R56 ;  /* 0x000000a4d838723c */ /* 0x040fec0000041838 */
[-C--:B------:R-:W-:Y:S06]  /*f270*/  HMMA.16816.F32.BF16 R60, R216, R166.reuse, R60 ;  /* 0x000000a6d83c723c */ /* 0x080fec000004183c */
[----:B------:R-:W-:Y:S01]  /*f280*/  HMMA.16816.F32.BF16 R64, R200, R166, R64 ;  /* 0x000000a6c840723c */ /* 0x000fe20000041840 */
[----:B------:R-:W2:Y:S04]  /*f290*/  LDSM.16.M88.4 R164, [R220+0x8400] ;  /* 0x00840000dca4783b */ /* 0x000ea80000000200 */
[----:B------:R-:W-:Y:S01]  /*f2a0*/  VIADD R216, R168, 0x8 ;  /* 0x00000008a8d87836 */ /* 0x000fe20000000000 */
[-C--:B------:R-:W-:Y:S05]  /*f2b0*/  HMMA.16816.F32.BF16 R4, R172, R180.reuse, R4 ;  /* 0x000000b4ac04723c */ /* 0x080fea0000041804 */
[----:B------:R-:W-:Y:S01]  /*f2c0*/  I2FP.F32.S32 R217, R168 ;  /* 0x000000a800d97245 */ /* 0x000fe20000201400 */
[C---:B---3--:R-:W-:Y:S06]  /*f2d0*/  HMMA.16816.F32.BF16 R8, R188.reuse, R180, R8 ;  /* 0x000000b4bc08723c */ /* 0x048fec0000041808 */
[-C--:B------:R-:W-:Y:S06]  /*f2e0*/  HMMA.16816.F32.BF16 R12, R188, R182.reuse, R12 ;  /* 0x000000b6bc0c723c */ /* 0x080fec000004180c */
[C---:B------:R-:W-:Y:S06]  /*f2f0*/  HMMA.16816.F32.BF16 R16, R172.reuse, R182, R16 ;  /* 0x000000b6ac10723c */ /* 0x040fec0000041810 */
[-C--:B----4-:R-:W-:Y:S06]  /*f300*/  HMMA.16816.F32.BF16 R20, R172, R192.reuse, R20 ;  /* 0x000000c0ac14723c */ /* 0x090fec0000041814 */
        /* <DEDUP_REMOVED lines=11> */
[----:B------:R-:W-:Y:S01]  /*f3c0*/  HMMA.16816.F32.BF16 R64, R172, R198, R64 ;  /* 0x000000c6ac40723c */ /* 0x000fe20000041840 */
[----:B------:R-:W3:Y:S01]  /*f3d0*/  LDSM.16.M88.4 R172, [R220+0x8800] ;  /* 0x00880000dcac783b */ /* 0x000ee20000000200 */
[----:B------:R-:W-:Y:S04]  /*f3e0*/  DEPBAR.LE SB0, 0x0 ;  /* 0x000080000000791a */ /* 0x000fe80000000000 */
[-C--:B------:R-:W-:Y:S01]  /*f3f0*/  HMMA.16816.F32.BF16 R4, R204, R208.reuse, R4 ;  /* 0x000000d0cc04723c */ /* 0x080fe20000041804 */
[----:B------:R-:W-:Y:S05]  /*f400*/  BAR.SYNC.DEFER_BLOCKING 0x0 ;  /* 0x0000000000007b1d */ /* 0x000fea0000010000 */
[C---:B-1----:R-:W-:Y:S06]  /*f410*/  HMMA.16816.F32.BF16 R8, R184.reuse, R208, R8 ;  /* 0x000000d0b808723c */ /* 0x042fec0000041808 */
[-C--:B------:R-:W-:Y:S06]  /*f420*/  HMMA.16816.F32.BF16 R12, R184, R210.reuse, R12 ;  /* 0x000000d2b80c723c */ /* 0x080fec000004180c */
[C---:B------:R-:W-:Y:S06]  /*f430*/  HMMA.16816.F32.BF16 R16, R204.reuse, R210, R16 ;  /* 0x000000d2cc10723c */ /* 0x040fec0000041810 */
[-C--:B--2---:R-:W-:Y:S05]  /*f440*/  HMMA.16816.F32.BF16 R20, R204, R164.reuse, R20 ;  /* 0x000000a4cc14723c */ /* 0x084fea0000041814 */
[C---:B------:R-:W-:Y:S01]  /*f450*/  FFMA.FTZ R5, R170.reuse, UR5, R5 ;  /* 0x00000005aa057c23 */ /* 0x040fe20008010005 */
[C---:B------:R-:W-:Y:S05]  /*f460*/  HMMA.16816.F32.BF16 R24, R184.reuse, R164, R24 ;  /* 0x000000a4b818723c */ /* 0x040fea0000041818 */
[----:B------:R-:W-:Y:S01]  /*f470*/  FFMA.FTZ R7, R170, UR5, R7 ;  /* 0x00000005aa077c23 */ /* 0x000fe20008010007 */
[-C--:B------:R-:W-:Y:S05]  /*f480*/  HMMA.16816.F32.BF16 R28, R184, R166.reuse, R28 ;  /* 0x000000a6b81c723c */ /* 0x080fea000004181c */
[----:B------:R-:W-:Y:S01]  /*f490*/  I2FP.F32.S32 R165, R216 ;  /* 0x000000d800a57245 */ /* 0x000fe20000201400 */
[C---:B------:R-:W-:Y:S05]  /*f4a0*/  HMMA.16816.F32.BF16 R32, R204.reuse, R166, R32 ;  /* 0x000000a6cc20723c */ /* 0x040fea0000041820 */
[C---:B------:R-:W-:Y:S01]  /*f4b0*/  VIADD R164, R168.reuse, 0x9 ;  /* 0x00000009a8a47836 */ /* 0x040fe20000000000 */
[-C--:B---3--:R-:W-:Y:S05]  /*f4c0*/  HMMA.16816.F32.BF16 R36, R204, R172.reuse, R36 ;  /* 0x000000accc24723c */ /* 0x088fea0000041824 */
[----:B------:R-:W-:Y:S01]  /*f4d0*/  VIADD R166, R168, 0x10 ;  /* 0x00000010a8a67836 */ /* 0x000fe20000000000 */
[C---:B------:R-:W-:Y:S05]  /*f4e0*/  HMMA.16816.F32.BF16 R40, R184.reuse, R172, R40 ;  /* 0x000000acb828723c */ /* 0x040fea0000041828 */
[C---:B------:R-:W-:Y:S01]  /*f4f0*/  FFMA.FTZ R11, R170.reuse, UR5, R11 ;  /* 0x00000005aa0b7c23 */ /* 0x040fe2000801000b */
[-C--:B------:R-:W-:Y:S05]  /*f500*/  HMMA.16816.F32.BF16 R44, R184, R174.reuse, R44 ;  /* 0x000000aeb82c723c */ /* 0x080fea000004182c */
[----:B------:R-:W-:Y:S01]  /*f510*/  FFMA.FTZ R9, R170, UR5, R9 ;  /* 0x00000005aa097c23 */ /* 0x000fe20008010009 */
[----:B------:R-:W-:Y:S01]  /*f520*/  I2FP.F32.S32 R170, R164 ;  /* 0x000000a400aa7245 */ /* 0x000fe20000201400 */
[C---:B------:R-:W-:Y:S04]  /*f530*/  HMMA.16816.F32.BF16 R48, R204.reuse, R174, R48 ;  /* 0x000000aecc30723c */ /* 0x040fe80000041830 */
[C---:B------:R-:W-:Y:S02]  /*f540*/  VIADD R164, R168.reuse, 0x11 ;  /* 0x00000011a8a47836 */ /* 0x040fe40000000000 */
[C---:B------:R-:W-:Y:S01]  /*f550*/  FFMA.FTZ R14, R165.reuse, UR5, R14 ;  /* 0x00000005a50e7c23 */ /* 0x040fe2000801000e */
[-C--:B------:R-:W-:Y:S04]  /*f560*/  HMMA.16816.F32.BF16 R52, R204, R176.reuse, R52 ;  /* 0x000000b0cc34723c */ /* 0x080fe80000041834 */
[----:B------:R-:W-:Y:S01]  /*f570*/  I2FP.F32.S32 R164, R164 ;  /* 0x000000a400a47245 */ /* 0x000fe20000201400 */
[C---:B------:R-:W-:Y:S01]  /*f580*/  FFMA.FTZ R12, R165.reuse, UR5, R12 ;  /* 0x00000005a50c7c23 */ /* 0x040fe2000801000c */
[C---:B------:R-:W-:Y:S01]  /*f590*/  FFMA.FTZ R16, R165.reuse, UR5, R16 ;  /* 0x00000005a5107c23 */ /* 0x040fe20008010010 */
[----:B------:R-:W-:Y:S01]  /*f5a0*/  FFMA.FTZ R18, R165, UR5, R18 ;  /* 0x00000005a5127c23 */ /* 0x000fe20008010012 */
[C---:B------:R-:W-:Y:S04]  /*f5b0*/  HMMA.16816.F32.BF16 R56, R184.reuse, R176, R56 ;  /* 0x000000b0b838723c */ /* 0x040fe80000041838 */
[----:B------:R-:W-:Y:S01]  /*f5c0*/  I2FP.F32.S32 R165, R166 ;  /* 0x000000a600a57245 */ /* 0x000fe20000201400 */
[C---:B------:R-:W-:Y:S01]  /*f5d0*/  VIADD R167, R168.reuse, 0x18 ;  /* 0x00000018a8a77836 */ /* 0x040fe20000000000 */
[-C--:B------:R-:W-:Y:S05]  /*f5e0*/  HMMA.16816.F32.BF16 R60, R184, R178.reuse, R60 ;  /* 0x000000b2b83c723c */ /* 0x080fea000004183c */
[C---:B------:R-:W-:Y:S01]  /*f5f0*/  FFMA.FTZ R20, R165.reuse, UR5, R20 ;  /* 0x00000005a5147c23 */ /* 0x040fe20008010014 */
[C---:B------:R-:W-:Y:S01]  /*f600*/  FFMA.FTZ R22, R165.reuse, UR5, R22 ;  /* 0x00000005a5167c23 */ /* 0x040fe20008010016 */
[C---:B------:R-:W-:Y:S01]  /*f610*/  FFMA.FTZ R26, R165.reuse, UR5, R26 ;  /* 0x00000005a51a7c23 */ /* 0x040fe2000801001a */
[----:B------:R-:W-:Y:S01]  /*f620*/  FFMA.FTZ R24, R165, UR5, R24 ;  /* 0x00000005a5187c23 */ /* 0x000fe20008010018 */
[----:B------:R-:W-:Y:S04]  /*f630*/  HMMA.16816.F32.BF16 R64, R204, R178, R64 ;  /* 0x000000b2cc40723c */ /* 0x000fe80000041840 */
[----:B------:R-:W-:Y:S01]  /*f640*/  I2FP.F32.S32 R165, R167 ;  /* 0x000000a700a57245 */ /* 0x000fe20000201400 */
[----:B------:R-:W-:Y:S02]  /*f650*/  VIADD R166, R168, 0x19 ;  /* 0x00000019a8a67836 */ /* 0x000fe40000000000 */
[----:B------:R-:W-:Y:S01]  /*f660*/  FFMA.FTZ R21, R164, UR5, R21 ;  /* 0x00000005a4157c23 */ /* 0x000fe20008010015 */
[----:B------:R-:W-:Y:S03]  /*f670*/  VIADD R167, R168, 0x20 ;  /* 0x00000020a8a77836 */ /* 0x000fe60000000000 */
[C---:B------:R-:W-:Y:S01]  /*f680*/  FFMA.FTZ R23, R164.reuse, UR5, R23 ;  /* 0x00000005a4177c23 */ /* 0x040fe20008010017 */
[----:B------:R-:W-:Y:S01]  /*f690*/  I2FP.F32.S32 R166, R166 ;  /* 0x000000a600a67245 */ /* 0x000fe20000201400 */
[C---:B------:R-:W-:Y:S01]  /*f6a0*/  FFMA.FTZ R27, R164.reuse, UR5, R27 ;  /* 0x00000005a41b7c23 */ /* 0x040fe2000801001b */
[----:B------:R-:W-:Y:S01]  /*f6b0*/  FFMA.FTZ R25, R164, UR5, R25 ;  /* 0x00000005a4197c23 */ /* 0x000fe20008010019 */
[C---:B------:R-:W-:Y:S02]  /*f6c0*/  VIADD R164, R168.reuse, 0x21 ;  /* 0x00000021a8a47836 */ /* 0x040fe40000000000 */
[C---:B------:R-:W-:Y:S01]  /*f6d0*/  FFMA.FTZ R30, R165.reuse, UR5, R30 ;  /* 0x00000005a51e7c23 */ /* 0x040fe2000801001e */
[C---:B------:R-:W-:Y:S01]  /*f6e0*/  FFMA.FTZ R28, R165.reuse, UR5, R28 ;  /* 0x00000005a51c7c23 */ /* 0x040fe2000801001c */
[C---:B------:R-:W-:Y:S01]  /*f6f0*/  FFMA.FTZ R32, R165.reuse, UR5, R32 ;  /* 0x00000005a5207c23 */ /* 0x040fe20008010020 */
[----:B------:R-:W-:Y:S01]  /*f700*/  FFMA.FTZ R34, R165, UR5, R34 ;  /* 0x00000005a5227c23 */ /* 0x000fe20008010022 */
[----:B------:R-:W-:Y:S01]  /*f710*/  I2FP.F32.S32 R165, R167 ;  /* 0x000000a700a57245 */ /* 0x000fe20000201400 */
[----:B------:R-:W-:Y:S01]  /*f720*/  VIADD R167, R168, 0x28 ;  /* 0x00000028a8a77836 */ /* 0x000fe20000000000 */
[----:B------:R-:W-:Y:S01]  /*f730*/  I2FP.F32.S32 R164, R164 ;  /* 0x000000a400a47245 */ /* 0x000fe20000201400 */
[C---:B------:R-:W-:Y:S01]  /*f740*/  FFMA.FTZ R31, R166.reuse, UR5, R31 ;  /* 0x00000005a61f7c23 */ /* 0x040fe2000801001f */
[C---:B------:R-:W-:Y:S01]  /*f750*/  FFMA.FTZ R29, R166.reuse, UR5, R29 ;  /* 0x00000005a61d7c23 */ /* 0x040fe2000801001d */
[C---:B------:R-:W-:Y:S01]  /*f760*/  FFMA.FTZ R33, R166.reuse, UR5, R33 ;  /* 0x00000005a6217c23 */ /* 0x040fe20008010021 */
[----:B------:R-:W-:Y:S01]  /*f770*/  FFMA.FTZ R35, R166, UR5, R35 ;  /* 0x00000005a6237c23 */ /* 0x000fe20008010023 */
[C---:B------:R-:W-:Y:S01]  /*f780*/  FFMA.FTZ R36, R165.reuse, UR5, R36 ;  /* 0x00000005a5247c23 */ /* 0x040fe20008010024 */
[C---:B------:R-:W-:Y:S01]  /*f790*/  FFMA.FTZ R38, R165.reuse, UR5, R38 ;  /* 0x00000005a5267c23 */ /* 0x040fe20008010026 */
[C---:B------:R-:W-:Y:S01]  /*f7a0*/  FFMA.FTZ R42, R165.reuse, UR5, R42 ;  /* 0x00000005a52a7c23 */ /* 0x040fe2000801002a */
[----:B------:R-:W-:Y:S01]  /*f7b0*/  FFMA.FTZ R40, R165, UR5, R40 ;  /* 0x00000005a5287c23 */ /* 0x000fe20008010028 */
[----:B------:R-:W-:Y:S01]  /*f7c0*/  I2FP.F32.S32 R165, R167 ;  /* 0x000000a700a57245 */ /* 0x000fe20000201400 */
[----:B------:R-:W-:Y:S02]  /*f7d0*/  VIADD R166, R168, 0x29 ;  /* 0x00000029a8a67836 */ /* 0x000fe40000000000 */
[C---:B------:R-:W-:Y:S01]  /*f7e0*/  FFMA.FTZ R37, R164.reuse, UR5, R37 ;  /* 0x00000005a4257c23 */ /* 0x040fe20008010025 */
[C---:B------:R-:W-:Y:S01]  /*f7f0*/  FFMA.FTZ R39, R164.reuse, UR5, R39 ;  /* 0x00000005a4277c23 */ /* 0x040fe20008010027 */
[C---:B------:R-:W-:Y:S01]  /*f800*/  FFMA.FTZ R43, R164.reuse, UR5, R43 ;  /* 0x00000005a42b7c23 */ /* 0x040fe2000801002b */
[----:B------:R-:W-:Y:S01]  /*f810*/  FFMA.FTZ R41, R164, UR5, R41 ;  /* 0x00000005a4297c23 */ /* 0x000fe20008010029 */
[----:B------:R-:W-:Y:S01]  /*f820*/  I2FP.F32.S32 R166, R166 ;  /* 0x000000a600a67245 */ /* 0x000fe20000201400 */
[C---:B------:R-:W-:Y:S02]  /*f830*/  VIADD R167, R168.reuse, 0x30 ;  /* 0x00000030a8a77836 */ /* 0x040fe40000000000 */
[C---:B------:R-:W-:Y:S01]  /*f840*/  FFMA.FTZ R46, R165.reuse, UR5, R46 ;  /* 0x00000005a52e7c23 */ /* 0x040fe2000801002e */
[C---:B------:R-:W-:Y:S02]  /*f850*/  VIADD R164, R168.reuse, 0x31 ;  /* 0x00000031a8a47836 */ /* 0x040fe40000000000 */
[C---:B------:R-:W-:Y:S01]  /*f860*/  FFMA.FTZ R44, R165.reuse, UR5, R44 ;  /* 0x00000005a52c7c23 */ /* 0x040fe2000801002c */
[C---:B------:R-:W-:Y:S01]  /*f870*/  FFMA.FTZ R48, R165.reuse, UR5, R48 ;  /* 0x00000005a5307c23 */ /* 0x040fe20008010030 */
[----:B------:R-:W-:Y:S01]  /*f880*/  FFMA.FTZ R50, R165, UR5, R50 ;  /* 0x00000005a5327c23 */ /* 0x000fe20008010032 */
[----:B------:R-:W-:Y:S01]  /*f890*/  I2FP.F32.S32 R165, R167 ;  /* 0x000000a700a57245 */ /* 0x000fe20000201400 */
[C---:B------:R-:W-:Y:S01]  /*f8a0*/  FFMA.FTZ R4, R217.reuse, UR5, R4 ;  /* 0x00000005d9047c23 */ /* 0x040fe20008010004 */
[----:B------:R-:W-:Y:S01]  /*f8b0*/  I2FP.F32.S32 R164, R164 ;  /* 0x000000a400a47245 */ /* 0x000fe20000201400 */
[C---:B------:R-:W-:Y:S02]  /*f8c0*/  VIADD R167, R168.reuse, 0x38 ;  /* 0x00000038a8a77836 */ /* 0x040fe40000000000 */
[C---:B------:R-:W-:Y:S01]  /*f8d0*/  FFMA.FTZ R6, R217.reuse, UR5, R6 ;  /* 0x00000005d9067c23 */ /* 0x040fe20008010006 */
[----:B------:R-:W-:Y:S02]  /*f8e0*/  VIADD R168, R168, 0x39 ;  /* 0x00000039a8a87836 */ /* 0x000fe40000000000 */
[C---:B------:R-:W-:Y:S01]  /*f8f0*/  FFMA.FTZ R47, R166.reuse, UR5, R47 ;  /* 0x00000005a62f7c23 */ /* 0x040fe2000801002f */
[C---:B------:R-:W-:Y:S01]  /*f900*/  FFMA.FTZ R45, R166.reuse, UR5, R45 ;  /* 0x00000005a62d7c23 */ /* 0x040fe2000801002d */
[----:B------:R-:W-:Y:S01]  /*f910*/  I2FP.F32.S32 R167, R167 ;  /* 0x000000a700a77245 */ /* 0x000fe20000201400 */
[C---:B------:R-:W-:Y:S01]  /*f920*/  FFMA.FTZ R49, R166.reuse, UR5, R49 ;  /* 0x00000005a6317c23 */ /* 0x040fe20008010031 */
[----:B------:R-:W-:Y:S01]  /*f930*/  FFMA.FTZ R51, R166, UR5, R51 ;  /* 0x00000005a6337c23 */ /* 0x000fe20008010033 */
[----:B------:R-:W-:Y:S01]  /*f940*/  FMNMX.FTZ R166, R4, R3, !PT ;  /* 0x0000000304a67209 */ /* 0x000fe20007810000 */
[----:B------:R-:W-:Y:S01]  /*f950*/  FFMA.FTZ R10, R217, UR5, R10 ;  /* 0x00000005d90a7c23 */ /* 0x000fe2000801000a */
[C---:B------:R-:W-:Y:S01]  /*f960*/  FFMA.FTZ R53, R164.reuse, UR5, R53 ;  /* 0x00000005a4357c23 */ /* 0x040fe20008010035 */
[C---:B------:R-:W-:Y:S01]  /*f970*/  FFMA.FTZ R55, R164.reuse, UR5, R55 ;  /* 0x00000005a4377c23 */ /* 0x040fe20008010037 */
[C---:B------:R-:W-:Y:S01]  /*f980*/  FFMA.FTZ R59, R164.reuse, UR5, R59 ;  /* 0x00000005a43b7c23 */ /* 0x040fe2000801003b */
[----:B------:R-:W-:Y:S01]  /*f990*/  FFMA.FTZ R57, R164, UR5, R57 ;  /* 0x00000005a4397c23 */ /* 0x000fe20008010039 */
[----:B------:R-:W-:Y:S01]  /*f9a0*/  I2FP.F32.S32 R164, R168 ;  /* 0x000000a800a47245 */ /* 0x000fe20000201400 */
[C---:B------:R-:W-:Y:S01]  /*f9b0*/  FFMA.FTZ R52, R165.reuse, UR5, R52 ;  /* 0x00000005a5347c23 */ /* 0x040fe20008010034 */
[----:B------:R-:W-:Y:S01]  /*f9c0*/  FMNMX.FTZ R168, R6, R2, !PT ;  /* 0x0000000206a87209 */ /* 0x000fe20007810000 */
[C---:B------:R-:W-:Y:S01]  /*f9d0*/  FFMA.FTZ R54, R165.reuse, UR5, R54 ;  /* 0x00000005a5367c23 */ /* 0x040fe20008010036 */
[C---:B------:R-:W-:Y:S01]  /*f9e0*/  FFMA.FTZ R58, R165.reuse, UR5, R58 ;  /* 0x00000005a53a7c23 */ /* 0x040fe2000801003a */
[----:B------:R-:W-:Y:S01]  /*f9f0*/  FFMA.FTZ R56, R165, UR5, R56 ;  /* 0x00000005a5387c23 */ /* 0x000fe20008010038 */
[----:B------:R-:W-:Y:S01]  /*fa00*/  FMNMX.FTZ R165, R5, R166, !PT ;  /* 0x000000a605a57209 */ /* 0x000fe20007810000 */
[----:B------:R-:W-:Y:S01]  /*fa10*/  FFMA.FTZ R8, R217, UR5, R8 ;  /* 0x00000005d9087c23 */ /* 0x000fe20008010008 */
[----:B------:R-:W-:Y:S01]  /*fa20*/  FMNMX.FTZ R166, R10, R0, !PT ;  /* 0x000000000aa67209 */ /* 0x000fe20007810000 */
[C---:B------:R-:W-:Y:S01]  /*fa30*/  FFMA.FTZ R62, R167.reuse, UR5, R62 ;  /* 0x00000005a73e7c23 */ /* 0x040fe2000801003e */
        /* <DEDUP_REMOVED lines=8> */
[----:B------:R-:W-:Y:S01]  /*fac0*/  FFMA.FTZ R19, R170, UR5, R19 ;  /* 0x00000005aa137c23 */ /* 0x000fe20008010013 */
[----:B------:R-:W-:Y:S01]  /*fad0*/  FMNMX.FTZ R170, R16, R165, !PT ;  /* 0x000000a510aa7209 */ /* 0x000fe20007810000 */
[C---:B------:R-:W-:Y:S01]  /*fae0*/  FFMA.FTZ R65, R164.reuse, UR5, R65 ;  /* 0x00000005a4417c23 */ /* 0x040fe20008010041 */
[----:B------:R-:W-:Y:S01]  /*faf0*/  FMNMX.FTZ R165, R11, R166, !PT ;  /* 0x000000a60ba57209 */ /* 0x000fe20007810000 */
[----:B------:R-:W-:Y:S01]  /*fb00*/  FFMA.FTZ R67, R164, UR5, R67 ;  /* 0x00000005a4437c23 */ /* 0x000fe20008010043 */
        /* <DEDUP_REMOVED lines=51> */
.L_x_152:
[----:B--2---:R-:W-:Y:S01]  /*fe40*/  FMNMX.FTZ R175, R57, R216, !PT ;  /* 0x000000d839af7209 */ /* 0x004fe20007810000 */
[----:B------:R-:W1:Y:S01]  /*fe50*/  SHFL.BFLY PT, R173, R168, 0x2, 0x1f ;  /* 0x0c401f00a8ad7f89 */ /* 0x000e6200000e0000 */
[----:B------:R-:W-:Y:S01]  /*fe60*/  FMNMX.FTZ R218, R67, R218, !PT ;  /* 0x000000da43da7209 */ /* 0x000fe20007810000 */
[C---:B------:R-:W-:Y:S01]  /*fe70*/  FFMA.FTZ R61, R164.reuse, UR5, R61 ;  /* 0x00000005a43d7c23 */ /* 0x040fe2000801003d */
[----:B------:R-:W-:Y:S01]  /*fe80*/  FFMA.FTZ R63, R164, UR5, R63 ;  /* 0x00000005a43f7c23 */ /* 0x000fe2000801003f */
[----:B------:R-:W-:Y:S01]  /*fe90*/  FMNMX.FTZ R164, R62, R165, !PT ;  /* 0x000000a53ea47209 */ /* 0x000fe20007810000 */
[----:B------:R-:W-:Y:S01]  /*fea0*/  UIADD3 UR20, UR20, -0x1, URZ ;  /* 0xffffffff14147890 */ /* 0x000fe2000fffe03f */
[----:B------:R-:W-:Y:S02]  /*feb0*/  FMNMX.FTZ R166, R60, R175, !PT ;  /* 0x000000af3ca67209 */ /* 0x000fe40007810000 */
[----:B------:R-:W2:Y:S01]  /*fec0*/  SHFL.BFLY PT, R179, R218, 0x2, 0x1f ;  /* 0x0c401f00dab37f89 */ /* 0x000ea200000e0000 */
[----:B------:R-:W-:Y:S02]  /*fed0*/  FMNMX.FTZ R167, R63, R164, !PT ;  /* 0x000000a43fa77209 */ /* 0x000fe40007810000 */
[----:B------:R-:W-:Y:S05]  /*fee0*/  FMNMX.FTZ R176, R61, R166, !PT ;  /* 0x000000a63db07209 */ /* 0x000fea0007810000 */
[----:B------:R-:W3:Y:S08]  /*fef0*/  SHFL.BFLY PT, R164, R167, 0x2, 0x1f ;  /* 0x0c401f00a7a47f89 */ /* 0x000ef000000e0000 */
[----:B------:R-:W4:Y:S01]  /*ff00*/  SHFL.BFLY PT, R165, R176, 0x2, 0x1f ;  /* 0x0c401f00b0a57f89 */ /* 0x000f2200000e0000 */
[----:B-1----:R-:W-:Y:S07]  /*ff10*/  FMNMX.FTZ R177, R168, R173, !PT ;  /* 0x000000ada8b17209 */ /* 0x002fee0007810000 */
[----:B------:R-:W1:Y:S01]  /*ff20*/  SHFL.BFLY PT, R168, R177, 0x1, 0x1f ;  /* 0x0c201f00b1a87f89 */ /* 0x000e6200000e0000 */
[----:B--2---:R-:W-:Y:S07]  /*ff30*/  FMNMX.FTZ R175, R218, R179, !PT ;  /* 0x000000b3daaf7209 */ /* 0x004fee0007810000 */
[----:B------:R-:W2:Y:S01]  /*ff40*/  SHFL.BFLY PT, R174, R175, 0x1, 0x1f ;  /* 0x0c201f00afae7f89 */ /* 0x000ea200000e0000 */
[----:B---3--:R-:W-:Y:S02]  /*ff50*/  FMNMX.FTZ R170, R167, R164, !PT ;  /* 0x000000a4a7aa7209 */ /* 0x008fe40007810000 */
[----:B----4-:R-:W-:Y:S05]  /*ff60*/  FMNMX.FTZ R173, R176, R165, !PT ;  /* 0x000000a5b0ad7209 */ /* 0x010fea0007810000 */
[----:B------:R-:W3:Y:S08]  /*ff70*/  SHFL.BFLY PT, R165, R170, 0x1, 0x1f ;  /* 0x0c201f00aaa57f89 */ /* 0x000ef000000e0000 */
[----:B------:R-:W4:Y:S01]  /*ff80*/  SHFL.BFLY PT, R172, R173, 0x1, 0x1f ;  /* 0x0c201f00adac7f89 */ /* 0x000f2200000e0000 */
[----:B-1----:R-:W-:Y:S07]  /*ff90*/  FMNMX.FTZ R168, R177, R168, !PT ;  /* 0x000000a8b1a87209 */ /* 0x002fee0007810000 */
[----:B------:R-:W-:Y:S01]  /*ffa0*/  LDSM.16.MT88.4 R176, [R171+0x9000] ;  /* 0x00900000abb0783b */ /* 0x000fe20000004200 */
[C---:B------:R-:W-:Y:S01]  /*ffb0*/  FSETP.NEU.FTZ.AND P0, PT, R168.reuse, -INF , PT ;  /* 0xff800000a800780b */ /* 0x040fe20003f1d000 */
[C---:B------:R-:W-:Y:S01]  /*ffc0*/  FADD.FTZ R166, -R168.reuse, R3 ;  /* 0x00000003a8a67221 */ /* 0x040fe20000010100 */
[----:B------:R-:W-:Y:S01]  /*ffd0*/  FMUL.FTZ R201, R168, UR4 ;  /* 0x00000004a8c97c20 */ /* 0x000fe20008410000 */
[----:B--2---:R-:W-:Y:S02]  /*ffe0*/  FMNMX.FTZ R167, R175, R174, !PT ;  /* 0x000000aeafa77209 */ /* 0x004fe40007810000 */
[----:B------:R-:W-:Y:S02]  /*fff0*/  FMUL.FTZ R164, R166, UR4 ;  /* 0x00000004a6a47c20 */ /* 0x000fe40008410000 */
[----:B------:R-:W-:Y:S01]  /*10000*/  FSEL R201, R201, RZ, P0 ;  /* 0x000000ffc9c97208 */ /* 0x000fe20000000000 */
[C---:B------:R-:W-:Y:S01]  /*10010*/  FADD.FTZ R2, -R167.reuse, R2 ;  /* 0x00000002a7027221 */ /* 0x040fe20000010100 */
[C---:B------:R-:W-:Y:S01]  /*10020*/  FMUL.FTZ R198, R167.reuse, UR4 ;  /* 0x00000004a7c67c20 */ /* 0x040fe20008410000 */
[----:B---3--:R-:W-:Y:S01]  /*10030*/  FMNMX.FTZ R165, R170, R165, !PT ;  /* 0x000000a5aaa57209 */ /* 0x008fe20007810000 */
[----:B------:R-:W1:Y:S01]  /*10040*/  MUFU.EX2 R164, R164 ;  /* 0x000000a400a47308 */ /* 0x000e620000000800 */
[----:B------:R-:W-:Y:S01]  /*10050*/  FMUL.FTZ R3, R2, UR4 ;  /* 0x0000000402037c20 */ /* 0x000fe20008410000 */
[----:B------:R-:W-:Y:S01]  /*10060*/  FSETP.NEU.FTZ.AND P0, PT, R167, -INF , PT ;  /* 0xff800000a700780b */ /* 0x000fe20003f1d000 */
[----:B------:R-:W-:Y:S01]  /*10070*/  FFMA.FTZ R187, R16, UR4, -R201 ;  /* 0x0000000410bb7c23 */ /* 0x000fe200080108c9 */
[----:B----4-:R-:W-:Y:S01]  /*10080*/  FMNMX.FTZ R166, R173, R172, !PT ;  /* 0x000000acada67209 */ /* 0x010fe20007810000 */
[C---:B------:R-:W-:Y:S01]  /*10090*/  FADD.FTZ R0, -R165.reuse, R0 ;  /* 0x00000000a5007221 */ /* 0x040fe20000010100 */
[----:B------:R-:W2:Y:S01]  /*100a0*/  LDSM.16.MT88.4 R172, [R221+0x9000] ;  /* 0x00900000ddac783b */ /* 0x000ea20000004200 */
[----:B------:R-:W-:Y:S01]  /*100b0*/  FSEL R198, R198, RZ, P0 ;  /* 0x000000ffc6c67208 */ /* 0x000fe20000000000 */
[C---:B------:R-:W-:Y:S01]  /*100c0*/  FMUL.FTZ R194, R165.reuse, UR4 ;  /* 0x00000004a5c27c20 */ /* 0x040fe20008410000 */
[----:B------:R-:W-:Y:S01]  /*100d0*/  FADD.FTZ R2, -R166, R169 ;  /* 0x000000a9a6027221 */ /* 0x000fe20000010100 */
[----:B------:R-:W-:Y:S01]  /*100e0*/  FMUL.FTZ R169, R0, UR4 ;  /* 0x0000000400a97c20 */ /* 0x000fe20008410000 */
[----:B------:R-:W-:Y:S01]  /*100f0*/  FSETP.NEU.FTZ.AND P0, PT, R165, -INF , PT ;  /* 0xff800000a500780b */ /* 0x000fe20003f1d000 */
[----:B------:R-:W-:Y:S01]  /*10100*/  FMUL.FTZ R192, R166, UR4 ;  /* 0x00000004a6c07c20 */ /* 0x000fe20008410000 */
[----:B------:R-:W-:Y:S01]  /*10110*/  FMUL.FTZ R170, R2, UR4 ;  /* 0x0000000402aa7c20 */ /* 0x000fe20008410000 */
[----:B------:R3:W4:Y:S01]  /*10120*/  MUFU.EX2 R0, R169 ;  /* 0x000000a900007308 */ /* 0x0007220000000800 */
[----:B------:R-:W-:Y:S01]  /*10130*/  FSEL R194, R194, RZ, P0 ;  /* 0x000000ffc2c27208 */ /* 0x000fe20000000000 */
[--C-:B------:R-:W-:Y:S01]  /*10140*/  FFMA.FTZ R186, R17, UR4, -R201.reuse ;  /* 0x0000000411ba7c23 */ /* 0x100fe200080108c9 */
[----:B------:R-:W-:Y:S01]  /*10150*/  FSETP.NEU.FTZ.AND P0, PT, R166, -INF , PT ;  /* 0xff800000a600780b */ /* 0x000fe20003f1d000 */
[--C-:B------:R-:W-:Y:S01]  /*10160*/  FFMA.FTZ R190, R6, UR4, -R198.reuse ;  /* 0x0000000406be7c23 */ /* 0x100fe200080108c6 */
[--C-:B------:R-:W-:Y:S01]  /*10170*/  FFMA.FTZ R185, R7, UR4, -R198.reuse ;  /* 0x0000000407b97c23 */ /* 0x100fe200080108c6 */
[--C-:B------:R-:W-:Y:S01]  /*10180*/  FFMA.FTZ R184, R18, UR4, -R198.reuse ;  /* 0x0000000412b87c23 */ /* 0x100fe200080108c6 */
[----:B------:R-:W-:Y:S03]  /*10190*/  FFMA.FTZ R183, R19, UR4, -R198 ;  /* 0x0000000413b77c23 */ /* 0x000fe600080108c6 */
[----:B------:R5:W5:Y:S01]  /*101a0*/  MUFU.EX2 R2, R170 ;  /* 0x000000aa00027308 */ /* 0x000b620000000800 */
[--C-:B------:R-:W-:Y:S01]  /*101b0*/  FFMA.FTZ R195, R4, UR4, -R201.reuse ;  /* 0x0000000404c37c23 */ /* 0x100fe200080108c9 */
[--C-:B------:R-:W-:Y:S01]  /*101c0*/  FFMA.FTZ R188, R5, UR4, -R201.reuse ;  /* 0x0000000405bc7c23 */ /* 0x100fe200080108c9 */
[----:B------:R-:W-:Y:S01]  /*101d0*/  FSEL R192, R192, RZ, P0 ;  /* 0x000000ffc0c07208 */ /* 0x000fe20000000000 */
[--C-:B------:R-:W-:Y:S01]  /*101e0*/  FFMA.FTZ R191, R10, UR4, -R194.reuse ;  /* 0x000000040abf7c23 */ /* 0x100fe200080108c2 */
[--C-:B------:R-:W-:Y:S01]  /*101f0*/  FFMA.FTZ R189, R11, UR4, -R194.reuse ;  /* 0x000000040bbd7c23 */ /* 0x100fe200080108c2 */
[C---:B-1----:R-:W-:Y:S01]  /*10200*/  FMUL.FTZ R4, R164.reuse, R160 ;  /* 0x000000a0a4047220 */ /* 0x042fe20000410000 */
[----:B------:R-:W-:Y:S03]  /*10210*/  FMUL.FTZ R5, R164, R161 ;  /* 0x000000a1a4057220 */ /* 0x000fe60000410000 */
[----:B------:R-:W1:Y:S01]  /*10220*/  MUFU.EX2 R3, R3 ;  /* 0x0000000300037308 */ /* 0x000e620000000800 */
[----:B---3--:R-:W-:Y:S01]  /*10230*/  FFMA.FTZ R169, R15, UR4, -R194 ;  /* 0x000000040fa97c23 */ /* 0x008fe200080108c2 */
[--C-:B------:R-:W-:Y:S01]  /*10240*/  FFMA.FTZ R181, R12, UR4, -R192.reuse ;  /* 0x000000040cb57c23 */ /* 0x100fe200080108c0 */
[--C-:B------:R-:W-:Y:S01]  /*10250*/  FFMA.FTZ R180, R13, UR4, -R192.reuse ;  /* 0x000000040db47c23 */ /* 0x100fe200080108c0 */
[--C-:B------:R-:W-:Y:S01]  /*10260*/  FFMA.FTZ R193, R8, UR4, -R192.reuse ;  /* 0x0000000408c17c23 */ /* 0x100fe200080108c0 */
[----:B------:R-:W-:Y:S01]  /*10270*/  FFMA.FTZ R182, R9, UR4, -R192 ;  /* 0x0000000409b67c23 */ /* 0x000fe200080108c0 */
[C---:B----4-:R-:W-:Y:S01]  /*10280*/  FMUL.FTZ R10, R0.reuse, R158 ;  /* 0x0000009e000a7220 */ /* 0x050fe20000410000 */
[----:B------:R-:W-:Y:S03]  /*10290*/  FMUL.FTZ R11, R0, R159 ;  /* 0x0000009f000b7220 */ /* 0x000fe60000410000 */
[----:B------:R-:W-:Y:S01]  /*102a0*/  MUFU.EX2 R195, R195 ;  /* 0x000000c300c37308 */ /* 0x000fe20000000800 */
[----:B-----5:R-:W-:Y:S01]  /*102b0*/  FFMA.FTZ R170, R14, UR4, -R194 ;  /* 0x000000040eaa7c23 */ /* 0x020fe200080108c2 */
[C---:B------:R-:W-:Y:S01]  /*102c0*/  FMUL.FTZ R8, R2.reuse, R156 ;  /* 0x0000009c02087220 */ /* 0x040fe20000410000 */
[----:B------:R-:W-:Y:S01]  /*102d0*/  FMUL.FTZ R9, R2, R157 ;  /* 0x0000009d02097220 */ /* 0x000fe20000410000 */
[C---:B------:R-:W-:Y:S01]  /*102e0*/  FMUL.FTZ R14, R0.reuse, R154 ;  /* 0x0000009a000e7220 */ /* 0x040fe20000410000 */
[----:B------:R-:W-:Y:S01]  /*102f0*/  FMUL.FTZ R15, R0, R155 ;  /* 0x0000009b000f7220 */ /* 0x000fe20000410000 */
[C---:B------:R-:W-:Y:S01]  /*10300*/  FMUL.FTZ R12, R2.reuse, R152 ;  /* 0x00000098020c7220 */ /* 0x040fe20000410000 */
[----:B------:R-:W-:Y:S03]  /*10310*/  FMUL.FTZ R13, R2, R153 ;  /* 0x00000099020d7220 */ /* 0x000fe60000410000 */
[----:B------:R-:W3:Y:S01]  /*10320*/  MUFU.EX2 R188, R188 ;  /* 0x000000bc00bc7308 */ /* 0x000ee20000000800 */
[C---:B-1----:R-:W-:Y:S01]  /*10330*/  FMUL.FTZ R6, R3.reuse, R162 ;  /* 0x000000a203067220 */ /* 0x042fe20000410000 */
[C---:B------:R-:W-:Y:S01]  /*10340*/  FMUL.FTZ R7, R3.reuse, R163 ;  /* 0x000000a303077220 */ /* 0x040fe20000410000 */
[C---:B------:R-:W-:Y:S01]  /*10350*/  FMUL.FTZ R16, R164.reuse, R148 ;  /* 0x00000094a4107220 */ /* 0x040fe20000410000 */
[C---:B------:R-:W-:Y:S01]  /*10360*/  FMUL.FTZ R17, R164.reuse, R149 ;  /* 0x00000095a4117220 */ /* 0x040fe20000410000 */
[C---:B------:R-:W-:Y:S01]  /*10370*/  FMUL.FTZ R18, R3.reuse, R150 ;  /* 0x0000009603127220 */ /* 0x040fe20000410000 */
[C---:B------:R-:W-:Y:S01]  /*10380*/  FMUL.FTZ R19, R3.reuse, R151 ;  /* 0x0000009703137220 */ /* 0x040fe20000410000 */
[C---:B------:R-:W-:Y:S03]  /*10390*/  FMUL.FTZ R68, R164.reuse, R68 ;  /* 0x00000044a4447220 */ /* 0x040fe60000410000 */
[----:B------:R-:W-:Y:S01]  /*103a0*/  MUFU.EX2 R187, R187 ;  /* 0x000000bb00bb7308 */ /* 0x000fe20000000800 */
[----:B------:R-:W1:Y:S01]  /*103b0*/  LDSM.16.MT88.4 R148, [R221+0xa000] ;  /* 0x00a00000dd94783b */ /* 0x000e620000004200 */
[----:B------:R-:W-:Y:S01]  /*103c0*/  FMUL.FTZ R69, R164, R69 ;  /* 0x00000045a4457220 */ /* 0x000fe20000410000 */
        /* <DEDUP_REMOVED lines=12> */
[----:B------:R-:W3:Y:S03]  /*10490*/  LDSM.16.MT88.4 R152, [R171+0xa000] ;  /* 0x00a00000ab98783b */ /* 0x000ee60000004200 */
[----:B------:R-:W-:Y:S01]  /*104a0*/  MUFU.EX2 R190, R190 ;  /* 0x000000be00be7308 */ /* 0x000fe20000000800 */
[--C-:B------:R-:W-:Y:S01]  /*104b0*/  FFMA.FTZ R206, R36, UR4, -R201.reuse ;  /* 0x0000000424ce7c23 */ /* 0x100fe200080108c9 */
[--C-:B------:R-:W-:Y:S01]  /*104c0*/  FFMA.FTZ R207, R37, UR4, -R201.reuse ;  /* 0x0000000425cf7c23 */ /* 0x100fe200080108c9 */
[--C-:B------:R-:W-:Y:S01]  /*104d0*/  FFMA.FTZ R210, R38, UR4, -R198.reuse ;  /* 0x0000000426d27c23 */ /* 0x100fe200080108c6 */
[--C-:B------:R-:W-:Y:S01]  /*104e0*/  FFMA.FTZ R211, R39, UR4, -R198.reuse ;  /* 0x0000000427d37c23 */ /* 0x100fe200080108c6 */
[--C-:B------:R-:W-:Y:S01]  /*104f0*/  FFMA.FTZ R208, R48, UR4, -R201.reuse ;  /* 0x0000000430d07c23 */ /* 0x100fe200080108c9 */
[--C-:B------:R-:W-:Y:S01]  /*10500*/  FFMA.FTZ R209, R49, UR4, -R201.reuse ;  /* 0x0000000431d17c23 */ /* 0x100fe200080108c9 */
[----:B------:R-:W-:Y:S03]  /*10510*/  LDSM.16.MT88.4 R36, [R221+0xb400] ;  /* 0x00b40000dd24783b */ /* 0x000fe60000004200 */
[----:B------:R-:W5:Y:S01]  /*10520*/  MUFU.EX2 R185, R185 ;  /* 0x000000b900b97308 */ /* 0x000f620000000800 */
[----:B----4-:R-:W-:Y:S01]  /*10530*/  F2FP.BF16.F32.PACK_AB R158, R186, R187 ;  /* 0x000000bbba9e723e */ /* 0x010fe200000010ff */
[--C-:B------:R-:W-:Y:S01]  /*10540*/  FFMA.FTZ R212, R50, UR4, -R198.reuse ;  /* 0x0000000432d47c23 */ /* 0x100fe200080108c6 */
[----:B------:R-:W-:Y:S01]  /*10550*/  FFMA.FTZ R213, R51, UR4, -R198 ;  /* 0x0000000433d57c23 */ /* 0x000fe200080108c6 */
[--C-:B------:R-:W-:Y:S01]  /*10560*/  FFMA.FTZ R216, R46, UR4, -R194.reuse ;  /* 0x000000042ed87c23 */ /* 0x100fe200080108c2 */
[----:B------:R-:W-:Y:S01]  /*10570*/  FFMA.FTZ R217, R47, UR4, -R194 ;  /* 0x000000042fd97c23 */ /* 0x000fe200080108c2 */
[--C-:B------:R-:W-:Y:S01]  /*10580*/  FFMA.FTZ R246, R44, UR4, -R192.reuse ;  /* 0x000000042cf67c23 */ /* 0x100fe200080108c0 */
[----:B------:R-:W-:Y:S03]  /*10590*/  LDSM.16.MT88.4 R48, [R171+0xb400] ;  /* 0x00b40000ab30783b */ /* 0x000fe60000004200 */
[----:B------:R-:W-:Y:S01]  /*105a0*/  MUFU.EX2 R184, R184 ;  /* 0x000000b800b87308 */ /* 0x000fe20000000800 */
[----:B------:R-:W-:Y:S01]  /*105b0*/  FFMA.FTZ R251, R45, UR4, -R192 ;  /* 0x000000042dfb7c23 */ /* 0x000fe200080108c0 */
[--C-:B------:R-:W-:Y:S01]  /*105c0*/  FFMA.FTZ R248, R52, UR4, -R201.reuse ;  /* 0x0000000434f87c23 */ /* 0x100fe200080108c9 */
[--C-:B------:R-:W-:Y:S01]  /*105d0*/  FFMA.FTZ R250, R53, UR4, -R201.reuse ;  /* 0x0000000435fa7c23 */ /* 0x100fe200080108c9 */
[----:B------:R-:W-:Y:S01]  /*105e0*/  FFMA.FTZ R66, R66, UR4, -R198 ;  /* 0x0000000442427c23 */ /* 0x000fe200080108c6 */
[--C-:B------:R-:W-:Y:S01]  /*105f0*/  FFMA.FTZ R58, R58, UR4, -R194.reuse ;  /* 0x000000043a3a7c23 */ /* 0x100fe200080108c2 */
[--C-:B------:R-:W-:Y:S01]  /*10600*/  FFMA.FTZ R59, R59, UR4, -R194.reuse ;  /* 0x000000043b3b7c23 */ /* 0x100fe200080108c2 */
[----:B------:R-:W-:Y:S03]  /*10610*/  LDSM.16.MT88.4 R44, [R221+0xa800] ;  /* 0x00a80000dd2c783b */ /* 0x000fe60000004200 */
[----:B------:R-:W4:Y:S01]  /*10620*/  MUFU.EX2 R183, R183 ;  /* 0x000000b700b77308 */ /* 0x000f220000000800 */
[----:B-----5:R-:W-:Y:S01]  /*10630*/  F2FP.BF16.F32.PACK_AB R157, R185, R190 ;  /* 0x000000beb99d723e */ /* 0x020fe200000010ff */
        /* <DEDUP_REMOVED lines=14> */
[----:B------:R-:W5:Y:S01]  /*10720*/  MUFU.EX2 R189, R189 ;  /* 0x000000bd00bd7308 */ /* 0x000f620000000800 */
[----:B----4-:R-:W-:Y:S01]  /*10730*/  F2FP.BF16.F32.PACK_AB R159, R183, R184 ;  /* 0x000000b8b79f723e */ /* 0x010fe200000010ff */
[----:B------:R-:W-:Y:S01]  /*10740*/  FMUL.FTZ R97, R164, R97 ;  /* 0x00000061a4617220 */ /* 0x000fe20000410000 */
[C---:B------:R-:W-:Y:S01]  /*10750*/  FMUL.FTZ R98, R3.reuse, R98 ;  /* 0x0000006203627220 */ /* 0x040fe20000410000 */
[C---:B------:R-:W-:Y:S01]  /*10760*/  FMUL.FTZ R99, R3.reuse, R99 ;  /* 0x0000006303637220 */ /* 0x040fe20000410000 */
[C---:B------:R-:W-:Y:S01]  /*10770*/  FMUL.FTZ R114, R0.reuse, R114 ;  /* 0x0000007200727220 */ /* 0x040fe20000410000 */
[----:B------:R-:W-:Y:S01]  /*10780*/  FMUL.FTZ R115, R0, R115 ;  /* 0x0000007300737220 */ /* 0x000fe20000410000 */
[----:B------:R-:W-:Y:S01]  /*10790*/  FMUL.FTZ R112, R2, R112 ;  /* 0x0000007002707220 */ /* 0x000fe20000410000 */
[-C--:B--2---:R-:W-:Y:S02]  /*107a0*/  HMMA.16816.F32.BF16 R4, R156, R172.reuse, R4 ;  /* 0x000000ac9c04723c */ /* 0x084fe40000041804 */
[----:B------:R-:W-:Y:S03]  /*107b0*/  MUFU.EX2 R170, R170 ;  /* 0x000000aa00aa7308 */ /* 0x000fe60000000800 */
[C---:B------:R-:W-:Y:S01]  /*107c0*/  FMUL.FTZ R80, R164.reuse, R80 ;  /* 0x00000050a4507220 */ /* 0x040fe20000410000 */
[----:B------:R-:W-:Y:S01]  /*107d0*/  FMUL.FTZ R81, R164, R81 ;  /* 0x00000051a4517220 */ /* 0x000fe20000410000 */
[C---:B------:R-:W-:Y:S01]  /*107e0*/  FMUL.FTZ R82, R3.reuse, R82 ;  /* 0x0000005203527220 */ /* 0x040fe20000410000 */
[----:B------:R-:W-:Y:S04]  /*107f0*/  FMUL.FTZ R83, R3, R83 ;  /* 0x0000005303537220 */ /* 0x000fe80000410000 */
[----:B------:R-:W2:Y:S01]  /*10800*/  MUFU.EX2 R169, R169 ;  /* 0x000000a900a97308 */ /* 0x000ea20000000800 */
[----:B-----5:R-:W-:Y:S01]  /*10810*/  F2FP.BF16.F32.PACK_AB R161, R189, R191 ;  /* 0x000000bfbda1723e */ /* 0x020fe200000010ff */
[----:B------:R-:W-:Y:S01]  /*10820*/  FMUL.FTZ R113, R2, R113 ;  /* 0x0000007102717220 */ /* 0x000fe20000410000 */
[C---:B------:R-:W-:Y:S01]  /*10830*/  FMUL.FTZ R118, R0.reuse, R118 ;  /* 0x0000007600767220 */ /* 0x040fe20000410000 */
[----:B------:R-:W-:Y:S01]  /*10840*/  FMUL.FTZ R119, R0, R119 ;  /* 0x0000007700777220 */ /* 0x000fe20000410000 */
[C---:B------:R-:W-:Y:S01]  /*10850*/  FMUL.FTZ R116, R2.reuse, R116 ;  /* 0x0000007402747220 */ /* 0x040fe20000410000 */
[----:B------:R-:W-:Y:S04]  /*10860*/  FMUL.FTZ R117, R2, R117 ;  /* 0x0000007502757220 */ /* 0x000fe80000410000 */
        /* <DEDUP_REMOVED lines=9> */
[----:B--2---:R-:W-:Y:S01]  /*10900*/  F2FP.BF16.F32.PACK_AB R163, R169, R170 ;  /* 0x000000aaa9a3723e */ /* 0x004fe200000010ff */
[----:B------:R-:W-:Y:S01]  /*10910*/  FMUL.FTZ R125, R2, R125 ;  /* 0x0000007d027d7220 */ /* 0x000fe20000410000 */
[C---:B------:R-:W-:Y:S01]  /*10920*/  FMUL.FTZ R128, R164.reuse, R128 ;  /* 0x00000080a4807220 */ /* 0x040fe20000410000 */
[----:B------:R-:W-:Y:S01]  /*10930*/  FMUL.FTZ R129, R164, R129 ;  /* 0x00000081a4817220 */ /* 0x000fe20000410000 */
[C---:B------:R-:W-:Y:S01]  /*10940*/  FMUL.FTZ R130, R3.reuse, R130 ;  /* 0x0000008203827220 */ /* 0x040fe20000410000 */
[----:B------:R-:W-:Y:S01]  /*10950*/  FMUL.FTZ R131, R3, R131 ;  /* 0x0000008303837220 */ /* 0x000fe20000410000 */
[--C-:B------:R-:W-:Y:S03]  /*10960*/  FFMA.FTZ R214, R42, UR4, -R194.reuse ;  /* 0x000000042ad67c23 */ /* 0x100fe600080108c2 */
[----:B------:R-:W-:Y:S01]  /*10970*/  MUFU.EX2 R181, R181 ;  /* 0x000000b500b57308 */ /* 0x000fe20000000800 */
[----:B------:R-:W-:Y:S01]  /*10980*/  FFMA.FTZ R215, R43, UR4, -R194 ;  /* 0x000000042bd77c23 */ /* 0x000fe200080108c2 */
[--C-:B------:R-:W-:Y:S01]  /*10990*/  FFMA.FTZ R218, R40, UR4, -R192.reuse ;  /* 0x0000000428da7c23 */ /* 0x100fe200080108c0 */
[----:B------:R-:W-:Y:S01]  /*109a0*/  FFMA.FTZ R219, R41, UR4, -R192 ;  /* 0x0000000429db7c23 */ /* 0x000fe200080108c0 */
[--C-:B------:R-:W-:Y:S01]  /*109b0*/  FFMA.FTZ R252, R64, UR4, -R201.reuse ;  /* 0x0000000440fc7c23 */ /* 0x100fe200080108c9 */
[----:B------:R-:W-:Y:S01]  /*109c0*/  FFMA.FTZ R64, R55, UR4, -R198 ;  /* 0x0000000437407c23 */ /* 0x000fe200080108c6 */
[C---:B------:R-:W-:Y:S01]  /*109d0*/  FMUL.FTZ R100, R164.reuse, R100 ;  /* 0x00000064a4647220 */ /* 0x040fe20000410000 */
[----:B------:R-:W-:Y:S03]  /*109e0*/  FMUL.FTZ R101, R164, R101 ;  /* 0x00000065a4657220 */ /* 0x000fe60000410000 */
[----:B------:R-:W2:Y:S01]  /*109f0*/  MUFU.EX2 R180, R180 ;  /* 0x000000b400b47308 */ /* 0x000ea20000000800 */
[----:B----4-:R-:W-:Y:S01]  /*10a00*/  F2FP.BF16.F32.PACK_AB R160, R182, R193 ;  /* 0x000000c1b6a0723e */ /* 0x010fe200000010ff */
[C---:B------:R-:W-:Y:S01]  /*10a10*/  FMUL.FTZ R102, R3.reuse, R102 ;  /* 0x0000006603667220 */ /* 0x040fe20000410000 */
[C---:B------:R-:W-:Y:S01]  /*10a20*/  FMUL.FTZ R103, R3.reuse, R103 ;  /* 0x0000006703677220 */ /* 0x040fe20000410000 */
        /* <DEDUP_REMOVED lines=8> */
[C---:B------:R-:W-:Y:S01]  /*10ab0*/  FMUL.FTZ R111, R3.reuse, R111 ;  /* 0x0000006f036f7220 */ /* 0x040fe20000410000 */
[--C-:B------:R-:W-:Y:S01]  /*10ac0*/  FFMA.FTZ R196, R26, UR4, -R194.reuse ;  /* 0x000000041ac47c23 */ /* 0x100fe200080108c2 */
[----:B------:R-:W-:Y:S01]  /*10ad0*/  FMUL.FTZ R26, R3, R138 ;  /* 0x0000008a031a7220 */ /* 0x000fe20000410000 */
[----:B------:R-:W-:Y:S01]  /*10ae0*/  FFMA.FTZ R197, R27, UR4, -R194 ;  /* 0x000000041bc57c23 */ /* 0x000fe200080108c2 */
[----:B------:R-:W-:Y:S01]  /*10af0*/  FMUL.FTZ R27, R3, R139 ;  /* 0x0000008b031b7220 */ /* 0x000fe20000410000 */
[----:B--2---:R-:W-:Y:S01]  /*10b00*/  F2FP.BF16.F32.PACK_AB R162, R180, R181 ;  /* 0x000000b5b4a2723e */ /* 0x004fe200000010ff */
[----:B------:R-:W2:Y:S01]  /*10b10*/  MUFU.EX2 R215, R215 ;  /* 0x000000d700d77308 */ /* 0x000ea20000000800 */
[--C-:B------:R-:W-:Y:S01]  /*10b20*/  FFMA.FTZ R202, R24, UR4, -R192.reuse ;  /* 0x0000000418ca7c23 */ /* 0x100fe200080108c0 */
[C---:B------:R-:W-:Y:S01]  /*10b30*/  FMUL.FTZ R24, R164.reuse, R136 ;  /* 0x00000088a4187220 */ /* 0x040fe20000410000 */
[----:B------:R-:W-:Y:S01]  /*10b40*/  FFMA.FTZ R203, R25, UR4, -R192 ;  /* 0x0000000419cb7c23 */ /* 0x000fe200080108c0 */
[----:B------:R-:W-:Y:S01]  /*10b50*/  FMUL.FTZ R25, R164, R137 ;  /* 0x00000089a4197220 */ /* 0x000fe20000410000 */
[--C-:B------:R-:W-:Y:S01]  /*10b60*/  FFMA.FTZ R199, R30, UR4, -R194.reuse ;  /* 0x000000041ec77c23 */ /* 0x100fe200080108c2 */
[C---:B------:R-:W-:Y:S04]  /*10b70*/  HMMA.16816.F32.BF16 R8, R160.reuse, R172, R8 ;  /* 0x000000aca008723c */ /* 0x040fe80000041808 */
[----:B------:R-:W-:Y:S01]  /*10b80*/  MUFU.EX2 R216, R216 ;  /* 0x000000d800d87308 */ /* 0x000fe20000000800 */
[----:B------:R-:W-:Y:S01]  /*10b90*/  FMUL.FTZ R30, R0, R134 ;  /* 0x00000086001e7220 */ /* 0x000fe20000410000 */
[----:B------:R-:W-:Y:S01]  /*10ba0*/  FFMA.FTZ R200, R31, UR4, -R194 ;  /* 0x000000041fc87c23 */ /* 0x000fe200080108c2 */
[-C--:B------:R-:W-:Y:S07]  /*10bb0*/  HMMA.16816.F32.BF16 R12, R160, R174.reuse, R12 ;  /* 0x000000aea00c723c */ /* 0x080fee000004180c */
[----:B------:R-:W4:Y:S01]  /*10bc0*/  MUFU.EX2 R217, R217 ;  /* 0x000000d900d97308 */ /* 0x000f220000000800 */
[----:B--2---:R-:W-:Y:S01]  /*10bd0*/  F2FP.BF16.F32.PACK_AB R41, R215, R214 ;  /* 0x000000d6d729723e */ /* 0x004fe200000010ff */
[C---:B------:R-:W-:Y:S04]  /*10be0*/  HMMA.16816.F32.BF16 R16, R156.reuse, R174, R16 ;  /* 0x000000ae9c10723c */ /* 0x040fe80000041810 */
[--C-:B------:R-:W-:Y:S02]  /*10bf0*/  FFMA.FTZ R172, R20, UR4, -R201.reuse ;  /* 0x0000000414ac7c23 */ /* 0x100fe400080108c9 */
[-C--:B------:R-:W-:Y:S02]  /*10c00*/  HMMA.16816.F32.BF16 R68, R156, R176.reuse, R68 ;  /* 0x000000b09c44723c */ /* 0x080fe40000041844 */
[----:B------:R-:W-:Y:S03]  /*10c10*/  MUFU.EX2 R218, R218 ;  /* 0x000000da00da7308 */ /* 0x000fe60000000800 */
[C---:B------:R-:W-:Y:S01]  /*10c20*/  FMUL.FTZ R20, R2.reuse, R144 ;  /* 0x0000009002147220 */ /* 0x040fe20000410000 */
[C---:B------:R-:W-:Y:S06]  /*10c30*/  HMMA.16816.F32.BF16 R72, R160.reuse, R176, R72 ;  /* 0x000000b0a048723c */ /* 0x040fec0000041848 */
[----:B------:R-:W2:Y:S01]  /*10c40*/  MUFU.EX2 R219, R219 ;  /* 0x000000db00db7308 */ /* 0x000ea20000000800 */
        /* <DEDUP_REMOVED lines=8> */
[----:B--2---:R-:W-:Y:S01]  /*10cd0*/  F2FP.BF16.F32.PACK_AB R40, R219, R218 ;  /* 0x000000dadb28723e */ /* 0x004fe200000010ff */
[C---:B------:R-:W-:Y:S04]  /*10ce0*/  HMMA.16816.F32.BF16 R88, R160.reuse, R148, R88 ;  /* 0x00000094a058723c */ /* 0x040fe80000041858 */
[--C-:B------:R-:W-:Y:S02]  /*10cf0*/  FFMA.FTZ R176, R22, UR4, -R198.reuse ;  /* 0x0000000416b07c23 */ /* 0x100fe400080108c6 */
[-C--:B------:R-:W-:Y:S02]  /*10d00*/  HMMA.16816.F32.BF16 R92, R160, R150.reuse, R92 ;  /* 0x00000096a05c723c */ /* 0x080fe4000004185c */
[----:B------:R-:W-:Y:S03]  /*10d10*/  MUFU.EX2 R172, R172 ;  /* 0x000000ac00ac7308 */ /* 0x000fe60000000800 */
[C---:B------:R-:W-:Y:S01]  /*10d20*/  FMUL.FTZ R22, R0.reuse, R146 ;  /* 0x0000009200167220 */ /* 0x040fe20000410000 */
[C---:B------:R-:W-:Y:S01]  /*10d30*/  HMMA.16816.F32.BF16 R96, R156.reuse, R150, R96 ;  /* 0x000000969c60723c */ /* 0x040fe20000041860 */
[----:B------:R-:W2:Y:S05]  /*10d40*/  LDSM.16.MT88.4 R148, [R221+0xb000] ;  /* 0x00b00000dd94783b */ /* 0x000eaa0000004200 */
[----:B------:R-:W4:Y:S01]  /*10d50*/  MUFU.EX2 R173, R173 ;  /* 0x000000ad00ad7308 */ /* 0x000f220000000800 */
[--C-:B------:R-:W-:Y:S01]  /*10d60*/  FFMA.FTZ R177, R23, UR4, -R198.reuse ;  /* 0x0000000417b17c23 */ /* 0x100fe200080108c6 */
[-C--:B---3--:R-:W-:Y:S03]  /*10d70*/  HMMA.16816.F32.BF16 R100, R156, R152.reuse, R100 ;  /* 0x000000989c64723c */ /* 0x088fe60000041864 */
[----:B------:R-:W-:Y:S01]  /*10d80*/  FMUL.FTZ R23, R0, R147 ;  /* 0x0000009300177220 */ /* 0x000fe20000410000 */
[----:B-1----:R-:W-:Y:S01]  /*10d90*/  F2FP.BF16.F32.PACK_AB R42, R251, R246 ;  /* 0x000000f6fb2a723e */ /* 0x002fe200000010ff */
[----:B------:R-:W1:Y:S01]  /*10da0*/  LDSM.16.MT88.4 R144, [R171+0xb000] ;  /* 0x00b00000ab90783b */ /* 0x000e620000004200 */
[--C-:B------:R-:W-:Y:S02]  /*10db0*/  FFMA.FTZ R174, R32, UR4, -R201.reuse ;  /* 0x0000000420ae7c23 */ /* 0x100fe400080108c9 */
[----:B------:R-:W-:Y:S03]  /*10dc0*/  MUFU.EX2 R176, R176 ;  /* 0x000000b000b07308 */ /* 0x000fe60000000800 */
[C---:B------:R-:W-:Y:S01]  /*10dd0*/  FMUL.FTZ R32, R164.reuse, R140 ;  /* 0x0000008ca4207220 */ /* 0x040fe20000410000 */
[C---:B------:R-:W-:Y:S04]  /*10de0*/  HMMA.16816.F32.BF16 R20, R160.reuse, R152, R20 ;  /* 0x00000098a014723c */ /* 0x040fe80000041814 */
[--C-:B------:R-:W-:Y:S01]  /*10df0*/  FFMA.FTZ R175, R33, UR4, -R201.reuse ;  /* 0x0000000421af7c23 */ /* 0x100fe200080108c9 */
[----:B------:R-:W-:Y:S01]  /*10e00*/  FMUL.FTZ R33, R164, R141 ;  /* 0x0000008da4217220 */ /* 0x000fe20000410000 */
[-C--:B------:R-:W-:Y:S01]  /*10e10*/  HMMA.16816.F32.BF16 R104, R160, R154.reuse, R104 ;  /* 0x0000009aa068723c */ /* 0x080fe20000041868 */
[----:B------:R-:W-:Y:S04]  /*10e20*/  MUFU.EX2 R153, R58 ;  /* 0x0000003a00997308 */ /* 0x000fe80000000800 */
[--C-:B------:R-:W-:Y:S01]  /*10e30*/  FFMA.FTZ R178, R34, UR4, -R198.reuse ;  /* 0x0000000422b27c23 */ /* 0x100fe200080108c6 */
[C---:B------:R-:W-:Y:S05]  /*10e40*/  HMMA.16816.F32.BF16 R108, R156.reuse, R154, R108 ;  /* 0x0000009a9c6c723c */ /* 0x040fea000004186c */
[----:B------:R-:W-:Y:S01]  /*10e50*/  MUFU.EX2 R154, R59 ;  /* 0x0000003b009a7308 */ /* 0x000fe20000000800 */
[--C-:B------:R-:W-:Y:S01]  /*10e60*/  FFMA.FTZ R179, R35, UR4, -R198.reuse ;  /* 0x0000000423b37c23 */ /* 0x100fe200080108c6 */
[C---:B------:R-:W-:Y:S01]  /*10e70*/  FMUL.FTZ R34, R3.reuse, R142 ;  /* 0x0000008e03227220 */ /* 0x040fe20000410000 */
[----:B------:R-:W-:Y:S03]  /*10e80*/  FMUL.FTZ R35, R3, R143 ;  /* 0x0000008f03237220 */ /* 0x000fe60000410000 */
[----:B------:R-:W-:Y:S01]  /*10e90*/  FMUL.FTZ R31, R0, R135 ;  /* 0x00000087001f7220 */ /* 0x000fe20000410000 */
[----:B------:R-:W3:Y:S01]  /*10ea0*/  LDSM.16.MT88.4 R140, [R221+0x9400] ;  /* 0x00940000dd8c783b */ /* 0x000ee20000004200 */
[----:B------:R-:W-:Y:S01]  /*10eb0*/  FFMA.FTZ R201, R65, UR4, -R201 ;  /* 0x0000000441c97c23 */ /* 0x000fe200080108c9 */
[--C-:B------:R-:W-:Y:S01]  /*10ec0*/  FFMA.FTZ R65, R54, UR4, -R198.reuse ;  /* 0x0000000436417c23 */ /* 0x100fe200080108c6 */
[----:B------:R-:W-:Y:S01]  /*10ed0*/  FFMA.FTZ R198, R67, UR4, -R198 ;  /* 0x0000000443c67c23 */ /* 0x000fe200080108c6 */
[-C--:B--2---:R-:W-:Y:S01]  /*10ee0*/  HMMA.16816.F32.BF16 R32, R156, R148.reuse, R32 ;  /* 0x000000949c20723c */ /* 0x084fe20000041820 */
[----:B------:R2:W-:Y:S03]  /*10ef0*/  MUFU.EX2 R155, R64 ;  /* 0x00000040009b7308 */ /* 0x0005e60000000800 */
[----:B------:R-:W-:Y:S01]  /*10f00*/  LDSM.16.MT88.4 R52, [R221+0xb800] ;  /* 0x00b80000dd34783b */ /* 0x000fe20000004200 */
[--C-:B------:R-:W-:Y:S01]  /*10f10*/  FFMA.FTZ R204, R28, UR4, -R192.reuse ;  /* 0x000000041ccc7c23 */ /* 0x100fe200080108c0 */
[----:B------:R-:W-:Y:S01]  /*10f20*/  FMUL.FTZ R28, R2, R132 ;  /* 0x00000084021c7220 */ /* 0x000fe20000410000 */
[C---:B------:R-:W-:Y:S04]  /*10f30*/  HMMA.16816.F32.BF16 R112, R160.reuse, R148, R112 ;  /* 0x00000094a070723c */ /* 0x040fe80000041870 */
[----:B------:R-:W-:Y:S01]  /*10f40*/  MUFU.EX2 R152, R65 ;  /* 0x0000004100987308 */ /* 0x000fe20000000800 */
[----:B----4-:R-:W-:Y:S01]  /*10f50*/  F2FP.BF16.F32.PACK_AB R132, R173, R172 ;  /* 0x000000acad84723e */ /* 0x010fe200000010ff */
[-C--:B------:R-:W-:Y:S08]  /*10f60*/  HMMA.16816.F32.BF16 R116, R160, R150.reuse, R116 ;  /* 0x00000096a074723c */ /* 0x080ff00000041874 */
[----:B------:R-:W-:Y:S01]  /*10f70*/  MUFU.EX2 R174, R174 ;  /* 0x000000ae00ae7308 */ /* 0x000fe20000000800 */
[C---:B------:R-:W-:Y:S01]  /*10f80*/  HMMA.16816.F32.BF16 R120, R156.reuse, R150, R120 ;  /* 0x000000969c78723c */ /* 0x040fe20000041878 */
[----:B------:R-:W4:Y:S03]  /*10f90*/  LDSM.16.MT88.4 R148, [R171+0x9400] ;  /* 0x00940000ab94783b */ /* 0x000f260000004200 */
[--C-:B--2---:R-:W-:Y:S02]  /*10fa0*/  FFMA.FTZ R64, R56, UR4, -R192.reuse ;  /* 0x0000000438407c23 */ /* 0x104fe400080108c0 */
[-C--:B-1----:R-:W-:Y:S03]  /*10fb0*/  HMMA.16816.F32.BF16 R24, R156, R144.reuse, R24 ;  /* 0x000000909c18723c */ /* 0x082fe60000041818 */
[----:B------:R-:W1:Y:S02]  /*10fc0*/  MUFU.EX2 R175, R175 ;  /* 0x000000af00af7308 */ /* 0x000e640000000800 */
[----:B------:R-:W-:Y:S01]  /*10fd0*/  FFMA.FTZ R205, R29, UR4, -R192 ;  /* 0x000000041dcd7c23 */ /* 0x000fe200080108c0 */
[C---:B------:R-:W-:Y:S07]  /*10fe0*/  HMMA.16816.F32.BF16 R124, R160.reuse, R144, R124 ;  /* 0x00000090a07c723c */ /* 0x040fee000004187c */
[----:B------:R-:W2:Y:S01]  /*10ff0*/  MUFU.EX2 R177, R177 ;  /* 0x000000b100b17308 */ /* 0x000ea20000000800 */
[----:B------:R-:W-:Y:S03]  /*11000*/  FMUL.FTZ R29, R2, R133 ;  /* 0x00000085021d7220 */ /* 0x000fe60000410000 */
[--C-:B------:R-:W-:Y:S01]  /*11010*/  FFMA.FTZ R62, R62, UR4, -R194.reuse ;  /* 0x000000043e3e7c23 */ /* 0x100fe200080108c2 */
[----:B------:R-:W-:Y:S01]  /*11020*/  FFMA.FTZ R194, R63, UR4, -R194 ;  /* 0x000000043fc27c23 */ /* 0x000fe200080108c2 */
[----:B------:R-:W-:Y:S04]  /*11030*/  FFMA.FTZ R191, R0, R245, R191 ;  /* 0x000000f500bf7223 */ /* 0x000fe800000100bf */
[----:B------:R-:W-:Y:S01]  /*11040*/  MUFU.EX2 R178, R178 ;  /* 0x000000b200b27308 */ /* 0x000fe20000000800 */
[-C--:B------:R-:W-:Y:S03]  /*11050*/  HMMA.16816.F32.BF16 R28, R160, R146.reuse, R28 ;  /* 0x00000092a01c723c */ /* 0x080fe6000004181c */
[----:B-1----:R-:W-:Y:S01]  /*11060*/  F2FP.BF16.F32.PACK_AB R134, R175, R174 ;  /* 0x000000aeaf86723e */ /* 0x002fe200000010ff */
[----:B------:R-:W-:Y:S01]  /*11070*/  FFMA.FTZ R190, R3, R244, R190 ;  /* 0x000000f403be7223 */ /* 0x000fe200000100be */
[----:B------:R-:W-:Y:S01]  /*11080*/  MOV R0, R165 ;  /* 0x000000a500007202 */ /* 0x000fe20000000f00 */
[----:B------:R-:W-:Y:S03]  /*11090*/  HMMA.16816.F32.BF16 R128, R156, R146, R128 ;  /* 0x000000929c80723c */ /* 0x000fe60000041880 */
[----:B------:R-:W1:Y:S01]  /*110a0*/  MUFU.EX2 R179, R179 ;  /* 0x000000b300b37308 */ /* 0x000e620000000800 */
[----:B------:R-:W5:Y:S01]  /*110b0*/  LDSM.16.MT88.4 R144, [R221+0xa400] ;  /* 0x00a40000dd90783b */ /* 0x000f620000004200 */
[----:B--2---:R-:W-:Y:S01]  /*110c0*/  F2FP.BF16.F32.PACK_AB R133, R177, R176 ;  /* 0x000000b0b185723e */ /* 0x004fe200000010ff */
[----:B------:R-:W-:Y:S01]  /*110d0*/  FFMA.FTZ R195, R164, R249, R195 ;  /* 0x000000f9a4c37223 */ /* 0x000fe200000100c3 */
[----:B------:R-:W-:Y:S01]  /*110e0*/  FFMA.FTZ R193, R2, R247, R193 ;  /* 0x000000f702c17223 */ /* 0x000fe200000100c1 */
[----:B------:R-:W-:Y:S05]  /*110f0*/  MOV R2, R167 ;  /* 0x000000a700027202 */ /* 0x000fea0000000f00 */
[----:B------:R-:W-:Y:S01]  /*11100*/  MUFU.EX2 R196, R196 ;  /* 0x000000c400c47308 */ /* 0x000fe20000000800 */
[----:B------:R-:W-:Y:S01]  /*11110*/  FADD.FTZ R191, R189, R191 ;  /* 0x000000bfbdbf7221 */ /* 0x000fe20000010000 */
[----:B------:R-:W-:Y:S01]  /*11120*/  FADD.FTZ R185, R185, R190 ;  /* 0x000000beb9b97221 */ /* 0x000fe20000010000 */
[----:B------:R-:W-:Y:S01]  /*11130*/  FADD.FTZ R188, R188, R195 ;  /* 0x000000c3bcbc7221 */ /* 0x000fe20000010000 */
[----:B------:R-:W-:Y:S01]  /*11140*/  FADD.FTZ R182, R182, R193 ;  /* 0x000000c1b6b67221 */ /* 0x000fe20000010000 */
[----:B------:R-:W-:Y:S01]  /*11150*/  FADD.FTZ R170, R170, R191 ;  /* 0x000000bfaaaa7221 */ /* 0x000fe20000010000 */
[----:B------:R-:W-:Y:S04]  /*11160*/  FADD.FTZ R184, R184, R185 ;  /* 0x000000b9b8b87221 */ /* 0x000fe80000010000 */
[----:B------:R-:W2:Y:S01]  /*11170*/  MUFU.EX2 R197, R197 ;  /* 0x000000c500c57308 */ /* 0x000ea20000000800 */
[----:B-1----:R-:W-:Y:S01]  /*11180*/  F2FP.BF16.F32.PACK_AB R135, R179, R178 ;  /* 0x000000b2b387723e */ /* 0x002fe200000010ff */
[----:B------:R-:W-:Y:S01]  /*11190*/  FADD.FTZ R187, R187, R188 ;  /* 0x000000bcbbbb7221 */ /* 0x000fe20000010000 */
[----:B------:R-:W-:Y:S01]  /*111a0*/  FADD.FTZ R181, R181, R182 ;  /* 0x000000b6b5b57221 */ /* 0x000fe20000010000 */
[----:B------:R-:W-:Y:S01]  /*111b0*/  FADD.FTZ R169, R169, R170 ;  /* 0x000000aaa9a97221 */ /* 0x000fe20000010000 */
[----:B------:R-:W-:Y:S01]  /*111c0*/  FADD.FTZ R183, R183, R184 ;  /* 0x000000b8b7b77221 */ /* 0x000fe20000010000 */
[----:B------:R-:W-:Y:S01]  /*111d0*/  FADD.FTZ R187, R186, R187 ;  /* 0x000000bbbabb7221 */ /* 0x000fe20000010000 */
[----:B------:R-:W-:Y:S01]  /*111e0*/  FADD.FTZ R181, R180, R181 ;  /* 0x000000b5b4b57221 */ /* 0x000fe20000010000 */
[-C--:B---3--:R-:W-:Y:S02]  /*111f0*/  HMMA.16816.F32.BF16 R4, R132, R140.reuse, R4 ;  /* 0x0000008c8404723c */ /* 0x088fe40000041804 */
[----:B------:R-:W-:Y:S03]  /*11200*/  MUFU.EX2 R199, R199 ;  /* 0x000000c700c77308 */ /* 0x000fe60000000800 */
[----:B------:R-:W-:Y:S01]  /*11210*/  FADD.FTZ R176, R176, R183 ;  /* 0x000000b7b0b07221 */ /* 0x000fe20000010000 */
[----:B------:R-:W-:Y:S06]  /*11220*/  FADD.FTZ R172, R172, R187 ;  /* 0x000000bbacac7221 */ /* 0x000fec0000010000 */
[----:B------:R-:W1:Y:S01]  /*11230*/  MUFU.EX2 R200, R200 ;  /* 0x000000c800c87308 */ /* 0x000e620000000800 */
[----:B--2---:R-:W-:Y:S01]  /*11240*/  F2FP.BF16.F32.PACK_AB R137, R197, R196 ;  /* 0x000000c4c589723e */ /* 0x004fe200000010ff */
[----:B------:R-:W-:Y:S01]  /*11250*/  FADD.FTZ R196, R196, R169 ;  /* 0x000000a9c4c47221 */ /* 0x000fe20000010000 */
[----:B------:R-:W-:Y:S01]  /*11260*/  MOV R169, R166 ;  /* 0x000000a600a97202 */ /* 0x000fe20000000f00 */
[----:B------:R-:W-:Y:S01]  /*11270*/  FADD.FTZ R177, R177, R176 ;  /* 0x000000b0b1b17221 */ /* 0x000fe20000010000 */
[----:B------:R-:W-:Y:S01]  /*11280*/  FADD.FTZ R173, R173, R172 ;  /* 0x000000acadad7221 */ /* 0x000fe20000010000 */
[----:B------:R-:W-:Y:S04]  /*11290*/  FADD.FTZ R196, R197, R196 ;  /* 0x000000c4c5c47221 */ /* 0x000fe80000010000 */
[----:B------:R-:W-:Y:S01]  /*112a0*/  MUFU.EX2 R202, R202 ;  /* 0x000000ca00ca7308 */ /* 0x000fe20000000800 */
[----:B------:R-:W-:Y:S01]  /*112b0*/  FADD.FTZ R178, R178, R177 ;  /* 0x000000b1b2b27221 */ /* 0x000fe20000010000 */
[----:B------:R-:W-:Y:S03]  /*112c0*/  FADD.FTZ R174, R174, R173 ;  /* 0x000000adaeae7221 */ /* 0x000fe60000010000 */
[----:B------:R-:W-:Y:S01]  /*112d0*/  FADD.FTZ R179, R179, R178 ;  /* 0x000000b2b3b37221 */ /* 0x000fe20000010000 */
[----:B------:R-:W-:Y:S04]  /*112e0*/  FADD.FTZ R175, R175, R174 ;  /* 0x000000aeafaf7221 */ /* 0x000fe80000010000 */
[----:B------:R-:W2:Y:S01]  /*112f0*/  MUFU.EX2 R203, R203 ;  /* 0x000000cb00cb7308 */ /* 0x000ea20000000800 */
[C---:B-1----:R-:W-:Y:S01]  /*11300*/  F2FP.BF16.F32.PACK_AB R139, R200.reuse, R199 ;  /* 0x000000c7c88b723e */ /* 0x042fe200000010ff */
[----:B------:R-:W-:Y:S04]  /*11310*/  FADD.FTZ R199, R199, R196 ;  /* 0x000000c4c7c77221 */ /* 0x000fe80000010000 */
[----:B------:R-:W-:Y:S04]  /*11320*/  FADD.FTZ R199, R200, R199 ;  /* 0x000000c7c8c77221 */ /* 0x000fe80000010000 */
[----:B------:R-:W-:Y:S01]  /*11330*/  MUFU.EX2 R204, R204 ;  /* 0x000000cc00cc7308 */ /* 0x000fe20000000800 */
[----:B------:R-:W-:Y:S04]  /*11340*/  FADD.FTZ R214, R214, R199 ;  /* 0x000000c7d6d67221 */ /* 0x000fe80000010000 */
[----:B------:R-:W-:Y:S05]  /*11350*/  FADD.FTZ R215, R215, R214 ;  /* 0x000000d6d7d77221 */ /* 0x000fea0000010000 */
[----:B------:R-:W1:Y:S01]  /*11360*/  MUFU.EX2 R205, R205 ;  /* 0x000000cd00cd7308 */ /* 0x000e620000000800 */
[C---:B--2---:R-:W-:Y:S01]  /*11370*/  F2FP.BF16.F32.PACK_AB R136, R203.reuse, R202 ;  /* 0x000000cacb88723e */ /* 0x044fe200000010ff */
[----:B------:R-:W-:Y:S01]  /*11380*/  FADD.FTZ R202, R202, R181 ;  /* 0x000000b5caca7221 */ /* 0x000fe20000010000 */
[----:B------:R-:W-:Y:S03]  /*11390*/  FADD.FTZ R216, R216, R215 ;  /* 0x000000d7d8d87221 */ /* 0x000fe60000010000 */
[----:B------:R-:W-:Y:S01]  /*113a0*/  FADD.FTZ R203, R203, R202 ;  /* 0x000000cacbcb7221 */ /* 0x000fe20000010000 */
[----:B------:R-:W-:Y:S03]  /*113b0*/  FADD.FTZ R216, R217, R216 ;  /* 0x000000d8d9d87221 */ /* 0x000fe60000010000 */
[----:B------:R-:W-:Y:S10]  /*113c0*/  MUFU.EX2 R162, R66 ;  /* 0x0000004200a27308 */ /* 0x000ff40000000800 */
[----:B------:R-:W-:Y:S01]  /*113d0*/  MUFU.EX2 R63, R194 ;  /* 0x000000c2003f7308 */ /* 0x000fe20000000800 */
[C---:B-1----:R-:W-:Y:S01]  /*113e0*/  F2FP.BF16.F32.PACK_AB R138, R205.reuse, R204 ;  /* 0x000000cccd8a723e */ /* 0x042fe200000010ff */
[----:B------:R-:W-:Y:S04]  /*113f0*/  FADD.FTZ R204, R204, R203 ;  /* 0x000000cbcccc7221 */ /* 0x000fe80000010000 */
[----:B------:R-:W-:Y:S02]  /*11400*/  FADD.FTZ R205, R205, R204 ;  /* 0x000000cccdcd7221 */ /* 0x000fe40000010000 */
[C---:B------:R-:W-:Y:S02]  /*11410*/  HMMA.16816.F32.BF16 R8, R136.reuse, R140, R8 ;  /* 0x0000008c8808723c */ /* 0x040fe40000041808 */
[----:B------:R1:W2:Y:S02]  /*11420*/  MUFU.EX2 R194, R64 ;  /* 0x0000004000c27308 */ /* 0x0002a40000000800 */
[----:B------:R-:W-:Y:S02]  /*11430*/  FADD.FTZ R218, R218, R205 ;  /* 0x000000cddada7221 */ /* 0x000fe40000010000 */
[-C--:B------:R-:W-:Y:S06]  /*11440*/  HMMA.16816.F32.BF16 R12, R136, R142.reuse, R12 ;  /* 0x0000008e880c723c */ /* 0x080fec000004180c */
[----:B------:R-:W-:Y:S01]  /*11450*/  MUFU.EX2 R206, R206 ;  /* 0x000000ce00ce7308 */ /* 0x000fe20000000800 */
[----:B------:R-:W-:Y:S01]  /*11460*/  FADD.FTZ R219, R219, R218 ;  /* 0x000000dadbdb7221 */ /* 0x000fe20000010000 */
[C---:B------:R-:W-:Y:S01]  /*11470*/  HMMA.16816.F32.BF16 R16, R132.reuse, R142, R16 ;  /* 0x0000008e8410723c */ /* 0x040fe20000041810 */
[----:B------:R-:W3:Y:S07]  /*11480*/  LDSM.16.MT88.4 R140, [R171+0xa400] ;  /* 0x00a40000ab8c783b */ /* 0x000eee0000004200 */
[----:B------:R-:W3:Y:S01]  /*11490*/  MUFU.EX2 R207, R207 ;  /* 0x000000cf00cf7308 */ /* 0x000ee20000000800 */
[-C--:B----4-:R-:W-:Y:S01]  /*114a0*/  HMMA.16816.F32.BF16 R68, R132, R148.reuse, R68 ;  /* 0x000000948444723c */ /* 0x090fe20000041844 */
[----:B-1----:R-:W-:Y:S02]  /*114b0*/  LDSM.16.MT88.4 R64, [R171+0xac00] ;  /* 0x00ac0000ab40783b */ /* 0x002fe40000004200 */
[----:B------:R-:W-:Y:S03]  /*114c0*/  FADD.FTZ R246, R246, R219 ;  /* 0x000000dbf6f67221 */ /* 0x000fe60000010000 */
[C---:B------:R-:W-:Y:S03]  /*114d0*/  HMMA.16816.F32.BF16 R72, R136.reuse, R148, R72 ;  /* 0x000000948848723c */ /* 0x040fe60000041848 */
[----:B------:R-:W-:Y:S02]  /*114e0*/  MUFU.EX2 R208, R208 ;  /* 0x000000d000d07308 */ /* 0x000fe40000000800 */
[----:B------:R-:W-:Y:S01]  /*114f0*/  FADD.FTZ R251, R251, R246 ;  /* 0x000000f6fbfb7221 */ /* 0x000fe20000010000 */
[-C--:B------:R-:W-:Y:S07]  /*11500*/  HMMA.16816.F32.BF16 R76, R136, R150.reuse, R76 ;  /* 0x00000096884c723c */ /* 0x080fee000004184c */
[----:B------:R-:W-:Y:S01]  /*11510*/  MUFU.EX2 R209, R209 ;  /* 0x000000d100d17308 */ /* 0x000fe20000000800 */
[----:B--2---:R-:W-:Y:S01]  /*11520*/  FADD.FTZ R251, R194, R251 ;  /* 0x000000fbc2fb7221 */ /* 0x004fe20000010000 */
[C---:B------:R-:W-:Y:S01]  /*11530*/  HMMA.16816.F32.BF16 R80, R132.reuse, R150, R80 ;  /* 0x000000968450723c */ /* 0x040fe20000041850 */
[----:B------:R-:W-:Y:S07]  /*11540*/  LDSM.16.MT88.4 R148, [R221+0x9c00] ;  /* 0x009c0000dd94783b */ /* 0x000fee0000004200 */
[----:B------:R-:W-:Y:S01]  /*11550*/  MUFU.EX2 R210, R210 ;  /* 0x000000d200d27308 */ /* 0x000fe20000000800 */
[-C--:B-----5:R-:W-:Y:S06]  /*11560*/  HMMA.16816.F32.BF16 R84, R132, R144.reuse, R84 ;  /* 0x000000908454723c */ /* 0x0a0fec0000041854 */
[C---:B------:R-:W-:Y:S03]  /*11570*/  HMMA.16816.F32.BF16 R88, R136.reuse, R144, R88 ;  /* 0x000000908858723c */ /* 0x040fe60000041858 */
[----:B------:R-:W1:Y:S03]  /*11580*/  MUFU.EX2 R211, R211 ;  /* 0x000000d300d37308 */ /* 0x000e660000000800 */
[-C--:B------:R-:W-:Y:S07]  /*11590*/  HMMA.16816.F32.BF16 R92, R136, R146.reuse, R92 ;  /* 0x00000092885c723c */ /* 0x080fee000004185c */
[----:B------:R-:W-:Y:S01]  /*115a0*/  MUFU.EX2 R212, R212 ;  /* 0x000000d400d47308 */ /* 0x000fe20000000800 */
[C---:B------:R-:W-:Y:S01]  /*115b0*/  HMMA.16816.F32.BF16 R96, R132.reuse, R146, R96 ;  /* 0x000000928460723c */ /* 0x040fe20000041860 */
[----:B------:R-:W-:Y:S08]  /*115c0*/  LDSM.16.MT88.4 R144, [R171+0x9800] ;  /* 0x00980000ab90783b */ /* 0x000ff00000004200 */
[----:B------:R-:W2:Y:S01]  /*115d0*/  MUFU.EX2 R213, R213 ;  /* 0x000000d500d57308 */ /* 0x000ea20000000800 */
[-C--:B---3--:R-:W-:Y:S06]  /*115e0*/  HMMA.16816.F32.BF16 R100, R132, R140.reuse, R100 ;  /* 0x0000008c8464723c */ /* 0x088fec0000041864 */
[C---:B------:R-:W-:Y:S03]  /*115f0*/  HMMA.16816.F32.BF16 R20, R136.reuse, R140, R20 ;  /* 0x0000008c8814723c */ /* 0x040fe60000041814 */
[----:B------:R-:W-:Y:S03]  /*11600*/  MUFU.EX2 R248, R248 ;  /* 0x000000f800f87308 */ /* 0x000fe60000000800 */
[-C--:B------:R-:W-:Y:S07]  /*11610*/  HMMA.16816.F32.BF16 R104, R136, R142.reuse, R104 ;  /* 0x0000008e8868723c */ /* 0x080fee0000041868 */
[----:B------:R-:W-:Y:S01]  /*11620*/  MUFU.EX2 R250, R250 ;  /* 0x000000fa00fa7308 */ /* 0x000fe20000000800 */
[C---:B------:R-:W-:Y:S01]  /*11630*/  HMMA.16816.F32.BF16 R108, R132.reuse, R142, R108 ;  /* 0x0000008e846c723c */ /* 0x040fe2000004186c */
[----:B------:R-:W3:Y:S08]  /*11640*/  LDSM.16.MT88.4 R140, [R221+0x9800] ;  /* 0x00980000dd8c783b */ /* 0x000ef00000004200 */
[----:B------:R-:W-:Y:S01]  /*11650*/  MUFU.EX2 R252, R252 ;  /* 0x000000fc00fc7308 */ /* 0x000fe20000000800 */
[-C--:B------:R-:W-:Y:S06]  /*11660*/  HMMA.16816.F32.BF16 R32, R132, R36.reuse, R32 ;  /* 0x000000248420723c */ /* 0x080fec0000041820 */
[C---:B------:R-:W-:Y:S03]  /*11670*/  HMMA.16816.F32.BF16 R112, R136.reuse, R36, R112 ;  /* 0x000000248870723c */ /* 0x040fe60000041870 */
[----:B------:R-:W-:Y:S03]  /*11680*/  MUFU.EX2 R201, R201 ;  /* 0x000000c900c97308 */ /* 0x000fe60000000800 */
[-C--:B------:R-:W-:Y:S07]  /*11690*/  HMMA.16816.F32.BF16 R116, R136, R38.reuse, R116 ;  /* 0x000000268874723c */ /* 0x080fee0000041874 */
[----:B------:R-:W-:Y:S01]  /*116a0*/  MUFU.EX2 R198, R198 ;  /* 0x000000c600c67308 */ /* 0x000fe20000000800 */
[----:B------:R-:W-:Y:S01]  /*116b0*/  F2FP.BF16.F32.PACK_AB R36, R207, R206 ;  /* 0x000000cecf24723e */ /* 0x000fe200000010ff */
[C---:B------:R-:W-:Y:S04]  /*116c0*/  HMMA.16816.F32.BF16 R120, R132.reuse, R38, R120 ;  /* 0x000000268478723c */ /* 0x040fe80000041878 */
[----:B-1----:R-:W-:Y:S02]  /*116d0*/  F2FP.BF16.F32.PACK_AB R37, R211, R210 ;  /* 0x000000d2d325723e */ /* 0x002fe400000010ff */
[-C--:B------:R-:W-:Y:S02]  /*116e0*/  HMMA.16816.F32.BF16 R24, R132, R48.reuse, R24 ;  /* 0x000000308418723c */ /* 0x080fe40000041818 */
[----:B------:R-:W1:Y:S03]  /*116f0*/  MUFU.EX2 R62, R62 ;  /* 0x0000003e003e7308 */ /* 0x000e660000000800 */
[----:B------:R-:W-:Y:S01]  /*11700*/  F2FP.BF16.F32.PACK_AB R38, R209, R208 ;  /* 0x000000d0d126723e */ /* 0x000fe200000010ff */
[C---:B------:R-:W-:Y:S05]  /*11710*/  HMMA.16816.F32.BF16 R124, R136.reuse, R48, R124 ;  /* 0x00000030887c723c */ /* 0x040fea000004187c */
[----:B--2---:R-:W-:Y:S01]  /*11720*/  F2FP.BF16.F32.PACK_AB R39, R213, R212 ;  /* 0x000000d4d527723e */ /* 0x004fe200000010ff */
[-C--:B------:R-:W-:Y:S05]  /*11730*/  HMMA.16816.F32.BF16 R28, R136, R50.reuse, R28 ;  /* 0x00000032881c723c */ /* 0x080fea000004181c */
[----:B------:R-:W-:Y:S01]  /*11740*/  FADD.FTZ R210, R210, R179 ;  /* 0x000000b3d2d27221 */ /* 0x000fe20000010000 */
[----:B------:R-:W-:Y:S01]  /*11750*/  HMMA.16816.F32.BF16 R128, R132, R50, R128 ;  /* 0x000000328480723c */ /* 0x000fe20000041880 */
[----:B------:R-:W2:Y:S04]  /*11760*/  LDSM.16.MT88.4 R48, [R171+0xa800] ;  /* 0x00a80000ab30783b */ /* 0x000ea80000004200 */
[----:B------:R-:W-:Y:S01]  /*11770*/  FADD.FTZ R206, R206, R175 ;  /* 0x000000afcece7221 */ /* 0x000fe20000010000 */
[-C--:B---3--:R-:W-:Y:S05]  /*11780*/  HMMA.16816.F32.BF16 R4, R36, R140.reuse, R4 ;  /* 0x0000008c2404723c */ /* 0x088fea0000041804 */
[----:B------:R-:W-:Y:S01]  /*11790*/  FFMA.FTZ R132, R57, UR4, -R192 ;  /* 0x0000000439847c23 */ /* 0x000fe200080108c0 */
[C---:B------:R-:W-:Y:S01]  /*117a0*/  HMMA.16816.F32.BF16 R8, R40.reuse, R140, R8 ;  /* 0x0000008c2808723c */ /* 0x040fe20000041808 */
[----:B------:R-:W-:Y:S02]  /*117b0*/  LDSM.16.MT88.4 R56, [R221+0xac00] ;  /* 0x00ac0000dd38783b */ /* 0x000fe40000004200 */
[----:B------:R-:W3:Y:S02]  /*117c0*/  MUFU.EX2 R163, R132 ;  /* 0x0000008400a37308 */ /* 0x000ee40000000800 */
[----:B-1----:R-:W-:Y:S01]  /*117d0*/  F2FP.BF16.F32.PACK_AB R135, R63, R62 ;  /* 0x0000003e3f87723e */ /* 0x002fe200000010ff */
[-C--:B------:R-:W-:Y:S05]  /*117e0*/  HMMA.16816.F32.BF16 R12, R40, R142.reuse, R12 ;  /* 0x0000008e280c723c */ /* 0x080fea000004180c */
[----:B------:R-:W-:Y:S01]  /*117f0*/  FADD.FTZ R211, R211, R210 ;  /* 0x000000d2d3d37221 */ /* 0x000fe20000010000 */
[C---:B------:R-:W-:Y:S05]  /*11800*/  HMMA.16816.F32.BF16 R16, R36.reuse, R142, R16 ;  /* 0x0000008e2410723c */ /* 0x040fea0000041810 */
[----:B------:R-:W-:Y:S01]  /*11810*/  FADD.FTZ R207, R207, R206 ;  /* 0x000000cecfcf7221 */ /* 0x000fe20000010000 */
        /* <DEDUP_REMOVED lines=12> */
[-C--:B------:R-:W-:Y:S06]  /*118e0*/  HMMA.16816.F32.BF16 R92, R40, R46.reuse, R92 ;  /* 0x0000002e285c723c */ /* 0x080fec000004185c */
[C---:B------:R-:W-:Y:S01]  /*118f0*/  HMMA.16816.F32.BF16 R96, R36.reuse, R46, R96 ;  /* 0x0000002e2460723c */ /* 0x040fe20000041860 */
[----:B------:R-:W1:Y:S05]  /*11900*/  LDSM.16.MT88.4 R44, [R171+0xb800] ;  /* 0x00b80000ab2c783b */ /* 0x000e6a0000004200 */
[-C--:B--2---:R-:W-:Y:S06]  /*11910*/  HMMA.16816.F32.BF16 R100, R36, R48.reuse, R100 ;  /* 0x000000302464723c */ /* 0x084fec0000041864 */
        /* <DEDUP_REMOVED lines=14> */
[----:B------:R1:W4:Y:S01]  /*11a00*/  MUFU.EX2 R53, R192 ;  /* 0x000000c000357308 */ /* 0x0003220000000800 */
[----:B---3--:R-:W-:Y:S01]  /*11a10*/  MOV R61, R163 ;  /* 0x000000a3003d7202 */ /* 0x008fe20000000f00 */
[-C--:B------:R-:W-:Y:S01]  /*11a20*/  HMMA.16816.F32.BF16 R28, R40, R46.reuse, R28 ;  /* 0x0000002e281c723c */ /* 0x080fe2000004181c */
[----:B------:R-:W3:Y:S03]  /*11a30*/  LDSM.16.MT88.4 R40, [R221+0xbc00] ;  /* 0x00bc0000dd28783b */ /* 0x000ee60000004200 */
[----:B------:R-:W-:Y:S02]  /*11a40*/  MOV R55, R155 ;  /* 0x0000009b00377202 */ /* 0x000fe40000000f00 */
[----:B------:R-:W-:Y:S05]  /*11a50*/  HMMA.16816.F32.BF16 R128, R36, R46, R128 ;  /* 0x0000002e2480723c */ /* 0x000fea0000041880 */
[----:B------:R-:W-:Y:S01]  /*11a60*/  MOV R54, R154 ;  /* 0x0000009a00367202 */ /* 0x000fe20000000f00 */
[----:B------:R-:W-:Y:S01]  /*11a70*/  FADD.FTZ R251, R61, R251 ;  /* 0x000000fb3dfb7221 */ /* 0x000fe20000010000 */
[----:B------:R-:W-:Y:S04]  /*11a80*/  F2FP.BF16.F32.PACK_AB R36, R250, R248 ;  /* 0x000000f8fa24723e */ /* 0x000fe800000010ff */
[----:B-1----:R-:W-:Y:S02]  /*11a90*/  MOV R192, R152 ;  /* 0x0000009800c07202 */ /* 0x002fe40000000f00 */
[----:B------:R-:W-:Y:S01]  /*11aa0*/  F2FP.BF16.F32.PACK_AB R38, R201, R252 ;  /* 0x000000fcc926723e */ /* 0x000fe200000010ff */
[----:B------:R-:W-:Y:S01]  /*11ab0*/  FADD.FTZ R252, R252, R209 ;  /* 0x000000d1fcfc7221 */ /* 0x000fe20000010000 */
[----:B------:R-:W-:Y:S01]  /*11ac0*/  F2FP.BF16.F32.PACK_AB R37, R55, R192 ;  /* 0x000000c03725723e */ /* 0x000fe200000010ff */
[----:B------:R-:W-:Y:S01]  /*11ad0*/  FADD.FTZ R212, R192, R212 ;  /* 0x000000d4c0d47221 */ /* 0x000fe20000010000 */
[----:B------:R-:W-:Y:S01]  /*11ae0*/  F2FP.BF16.F32.PACK_AB R39, R198, R60 ;  /* 0x0000003cc627723e */ /* 0x000fe200000010ff */
[----:B------:R-:W-:Y:S01]  /*11af0*/  FADD.FTZ R249, R201, R252 ;  /* 0x000000fcc9f97221 */ /* 0x000fe20000010000 */
[----:B------:R-:W-:Y:S01]  /*11b00*/  MOV R45, R153 ;  /* 0x00000099002d7202 */ /* 0x000fe20000000f00 */
[----:B------:R-:W-:Y:S01]  /*11b10*/  FADD.FTZ R212, R55, R212 ;  /* 0x000000d437d47221 */ /* 0x000fe20000010000 */
[----:B------:R-:W-:Y:S02]  /*11b20*/  F2FP.BF16.F32.PACK_AB R132, R61, R194 ;  /* 0x000000c23d84723e */ /* 0x000fe400000010ff */
[----:B------:R-:W-:Y:S01]  /*11b30*/  F2FP.BF16.F32.PACK_AB R133, R54, R45 ;  /* 0x0000002d3685723e */ /* 0x000fe200000010ff */
[-C--:B------:R-:W-:Y:S01]  /*11b40*/  HMMA.16816.F32.BF16 R160, R36, R148.reuse, R4 ;  /* 0x0000009424a0723c */ /* 0x080fe20000041804 */
[----:B------:R-:W1:Y:S02]  /*11b50*/  LDSM.16.MT88.4 R4, [R171+0xbc00] ;  /* 0x00bc0000ab04783b */ /* 0x000e640000004200 */
[----:B----4-:R-:W-:Y:S01]  /*11b60*/  F2FP.BF16.F32.PACK_AB R134, R53, R52 ;  /* 0x000000343586723e */ /* 0x010fe200000010ff */
[----:B------:R-:W-:Y:S01]  /*11b70*/  FADD.FTZ R216, R45, R216 ;  /* 0x000000d82dd87221 */ /* 0x000fe20000010000 */
[----:B------:R-:W-:Y:S03]  /*11b80*/  FADD.FTZ R52, R52, R251 ;  /* 0x000000fb34347221 */ /* 0x000fe60000010000 */
[----:B------:R-:W-:Y:S02]  /*11b90*/  FADD.FTZ R3, R54, R216 ;  /* 0x000000d836037221 */ /* 0x000fe40000010000 */
[C---:B------:R-:W-:Y:S04]  /*11ba0*/  HMMA.16816.F32.BF16 R156, R132.reuse, R148, R8 ;  /* 0x00000094849c723c */ /* 0x040fe80000041808 */
[----:B------:R-:W-:Y:S01]  /*11bb0*/  FADD.FTZ R62, R62, R3 ;  /* 0x000000033e3e7221 */ /* 0x000fe20000010000 */
[----:B------:R-:W-:Y:S01]  /*11bc0*/  FADD.FTZ R3, R60, R212 ;  /* 0x000000d43c037221 */ /* 0x000fe20000010000 */
[-C--:B------:R-:W-:Y:S05]  /*11bd0*/  HMMA.16816.F32.BF16 R152, R132, R150.reuse, R12 ;  /* 0x000000968498723c */ /* 0x080fea000004180c */
[----:B------:R-:W-:Y:S01]  /*11be0*/  FADD.FTZ R244, R198, R3 ;  /* 0x00000003c6f47221 */ /* 0x000fe20000010000 */
[C---:B------:R-:W-:Y:S05]  /*11bf0*/  HMMA.16816.F32.BF16 R148, R36.reuse, R150, R16 ;  /* 0x000000962494723c */ /* 0x040fea0000041810 */
[----:B------:R-:W-:Y:S01]  /*11c00*/  FADD.FTZ R245, R63, R62 ;  /* 0x0000003e3ff57221 */ /* 0x000fe20000010000 */
[-C--:B--2---:R-:W-:Y:S05]  /*11c10*/  HMMA.16816.F32.BF16 R68, R36, R48.reuse, R68 ;  /* 0x000000302444723c */ /* 0x084fea0000041844 */
[----:B------:R-:W-:Y:S01]  /*11c20*/  FADD.FTZ R247, R53, R52 ;  /* 0x0000003435f77221 */ /* 0x000fe20000010000 */
[C---:B------:R-:W-:Y:S05]  /*11c30*/  HMMA.16816.F32.BF16 R72, R132.reuse, R48, R72 ;  /* 0x000000308448723c */ /* 0x040fea0000041848 */
[----:B------:R-:W-:Y:S01]  /*11c40*/  MOV R3, R168 ;  /* 0x000000a800037202 */ /* 0x000fe20000000f00 */
        /* <DEDUP_REMOVED lines=21> */
.L_x_150:
[----:B------:R-:W1:Y:S01]  /*11da0*/  S2R R0, SR_TID.X ;  /* 0x0000000000007919 */ /* 0x000e620000002100 */
[----:B------:R-:W2:Y:S01]  /*11db0*/  S2UR UR6, SR_CgaCtaId ;  /* 0x00000000000679c3 */ /* 0x000ea20000008800 */
[----:B------:R-:W-:Y:S01]  /*11dc0*/  SHF.R.S32.HI R14, RZ, 0x2, R239 ;  /* 0x00000002ff0e7819 */ /* 0x000fe200000114ef */
[----:B------:R-:W-:Y:S01]  /*11dd0*/  UISETP.NE.AND UP0, UPT, UR15, -0x1, UPT ;  /* 0xffffffff0f00788c */ /* 0x000fe2000bf05270 */
[----:B------:R-:W3:Y:S01]  /*11de0*/  SHFL.BFLY PT, R8, R249, 0x2, 0x1f ;  /* 0x0c401f00f9087f89 */ /* 0x000ee200000e0000 */
[----:B------:R-:W-:Y:S01]  /*11df0*/  UMOV UR7, 0x400 ;  /* 0x0000040000077882 */ /* 0x000fe20000000000 */
[----:B------:R-:W-:Y:S02]  /*11e00*/  PLOP3.LUT P6, PT, PT, PT, PT, 0x8, 0x0 ;  /* 0x000000000000781c */ /* 0x000fe40003fce170 */
[----:B------:R-:W4:Y:S01]  /*11e10*/  SHFL.BFLY PT, R3, R244, 0x2, 0x1f ;  /* 0x0c401f00f4037f89 */ /* 0x000f2200000e0000 */
[----:B------:R-:W-:-:S03]  /*11e20*/  PLOP3.LUT P0, PT, PT, PT, UP0, 0x80, 0x0 ;  /* 0x000000000000781c */ /* 0x000fc60003f0f008 */
[----:B------:R-:W5:Y:S02]  /*11e30*/  SHFL.BFLY PT, R2, R247, 0x2, 0x1f ;  /* 0x0c401f00f7027f89 */ /* 0x000f6400000e0000 */
[----:B------:R-:W-:Y:S02]  /*11e40*/  @UP0 ULDC.64 UR4, c[0x0][0x298] ;  /* 0x0000a60000040ab9 */ /* 0x000fe40000000a00 */
[----:B------:R-:W5:Y:S01]  /*11e50*/  SHFL.BFLY PT, R10, R245, 0x2, 0x1f ;  /* 0x0c401f00f50a7f89 */ /* 0x000f6200000e0000 */
[----:B------:R-:W-:-:S07]  /*11e60*/  @UP0 UIMAD.WIDE.U32 UR8, UR15, UR4, URZ ;  /* 0x000000040f0802a5 */ /* 0x000fce000f8e003f */
[----:B------:R-:W-:Y:S01]  /*11e70*/  @UP0 UMOV UR4, UR8 ;  /* 0x0000000800040c82 */ /* 0x000fe20008000000 */
[----:B--2---:R-:W-:Y:S02]  /*11e80*/  ULEA UR6, UR6, UR7, 0x18 ;  /* 0x0000000706067291 */ /* 0x004fe4000f8ec03f */
[----:B------:R-:W-:Y:S01]  /*11e90*/  @UP0 UIMAD UR7, UR15, UR5, UR9 ;  /* 0x000000050f0702a4 */ /* 0x000fe2000f8e0209 */
[----:B---3--:R-:W-:Y:S01]  /*11ea0*/  FADD.FTZ R8, R8, R249 ;  /* 0x000000f908087221 */ /* 0x008fe20000010000 */
[----:B-1----:R-:W-:Y:S01]  /*11eb0*/  SHF.R.S32.HI R11, RZ, 0x1f, R0 ;  /* 0x0000001fff0b7819 */ /* 0x002fe20000011400 */
[----:B----4-:R-:W-:-:S03]  /*11ec0*/  FADD.FTZ R4, R3, R244 ;  /* 0x000000f403047221 */ /* 0x010fc60000010000 */
[----:B------:R-:W1:Y:S01]  /*11ed0*/  SHFL.BFLY PT, R13, R8, 0x1, 0x1f ;  /* 0x0c201f00080d7f89 */ /* 0x000e6200000e0000 */
[----:B------:R-:W-:Y:S01]  /*11ee0*/  LEA.HI R3, R11, R0, RZ, 0x2 ;  /* 0x000000000b037211 */ /* 0x000fe200078f10ff */
[----:B-----5:R-:W-:Y:S02]  /*11ef0*/  FADD.FTZ R9, R2, R247 ;  /* 0x000000f702097221 */ /* 0x020fe40000010000 */
[----:B------:R-:W2:Y:S01]  /*11f00*/  SHFL.BFLY PT, R7, R4, 0x1, 0x1f ;  /* 0x0c201f0004077f89 */ /* 0x000ea200000e0000 */
[----:B------:R-:W-:Y:S01]  /*11f10*/  SHF.R.S32.HI R2, RZ, 0x2, R3 ;  /* 0x00000002ff027819 */ /* 0x000fe20000011403 */
[----:B------:R-:W-:Y:S02]  /*11f20*/  FADD.FTZ R5, R10, R245 ;  /* 0x000000f50a057221 */ /* 0x000fe40000010000 */
[----:B------:R-:W3:Y:S01]  /*11f30*/  SHFL.BFLY PT, R6, R9, 0x1, 0x1f ;  /* 0x0c201f0009067f89 */ /* 0x000ee200000e0000 */
[----:B------:R-:W-:Y:S01]  /*11f40*/  VIADD R10, R14, 0x40 ;  /* 0x000000400e0a7836 */ /* 0x000fe20000000000 */
[----:B------:R-:W-:-:S02]  /*11f50*/  SHF.R.S32.HI R17, RZ, 0x1f, R2 ;  /* 0x0000001fff117819 */ /* 0x000fc40000011402 */
[----:B------:R-:W4:Y:S02]  /*11f60*/  SHFL.BFLY PT, R16, R5, 0x1, 0x1f ;  /* 0x0c201f0005107f89 */ /* 0x000f2400000e0000 */
[----:B------:R-:W-:Y:S02]  /*11f70*/  LEA.HI R17, R17, R2, RZ, 0x3 ;  /* 0x0000000211117211 */ /* 0x000fe400078f18ff */
[----:B------:R-:W-:Y:S02]  /*11f80*/  ISETP.GE.AND P1, PT, R10, UR14, PT ;  /* 0x0000000e0a007c0c */ /* 0x000fe4000bf26270 */
[----:B------:R-:W-:-:S05]  /*11f90*/  LOP3.LUT R17, R17, 0xfffffff8, RZ, 0xc0, !PT ;  /* 0xfffffff811117812 */ /* 0x000fca00078ec0ff */
[----:B------:R-:W-:Y:S02]  /*11fa0*/  IMAD.IADD R17, R2, 0x1, -R17 ;  /* 0x0000000102117824 */ /* 0x000fe400078e0a11 */
[----:B-1----:R-:W-:-:S03]  /*11fb0*/  FADD.FTZ R8, R8, R13 ;  /* 0x0000000d08087221 */ /* 0x002fc60000010000 */
[----:B------:R-:W-:Y:S01]  /*11fc0*/  LEA.HI R13, R17, R17, RZ, 0x1 ;  /* 0x00000011110d7211 */ /* 0x000fe200078f08ff */
[----:B--2---:R-:W-:Y:S01]  /*11fd0*/  FADD.FTZ R7, R4, R7 ;  /* 0x0000000704077221 */ /* 0x004fe20000010000 */
[----:B------:R-:W-:Y:S02]  /*11fe0*/  LEA.HI R4, R11, R0, RZ, 0x5 ;  /* 0x000000000b047211 */ /* 0x000fe400078f28ff */
[----:B------:R-:W-:Y:S01]  /*11ff0*/  LOP3.LUT R12, R13, 0x3fffffe, RZ, 0xc0, !PT ;  /* 0x03fffffe0d0c7812 */ /* 0x000fe200078ec0ff */
[----:B---3--:R-:W-:Y:S01]  /*12000*/  FADD.FTZ R6, R9, R6 ;  /* 0x0000000609067221 */ /* 0x008fe20000010000 */
[----:B------:R-:W-:Y:S02]  /*12010*/  SHF.R.S32.HI R13, RZ, 0x1, R13 ;  /* 0x00000001ff0d7819 */ /* 0x000fe4000001140d */
[----:B------:R-:W-:Y:S01]  /*12020*/  LOP3.LUT R11, R3, 0xfffffffc, RZ, 0xc0, !PT ;  /* 0xfffffffc030b7812 */ /* 0x000fe200078ec0ff */
[----:B------:R-:W-:Y:S01]  /*12030*/  IMAD.IADD R17, R17, 0x1, -R12 ;  /* 0x0000000111117824 */ /* 0x000fe200078e0a0c */
[----:B------:R-:W-:Y:S01]  /*12040*/  LOP3.LUT R9, R13, 0x1, RZ, 0xc0, !PT ;  /* 0x000000010d097812 */ /* 0x000fe200078ec0ff */
[----:B------:R-:W-:Y:S01]  /*12050*/  IMAD.MOV.U32 R12, RZ, RZ, 0x3f800000 ;  /* 0x3f800000ff0c7424 */ /* 0x000fe200078e00ff */
[----:B------:R-:W-:Y:S01]  /*12060*/  FSETP.NE.FTZ.AND P5, PT, R8, RZ, PT ;  /* 0x000000ff0800720b */ /* 0x000fe20003fb5000 */
[----:B------:R-:W-:Y:S01]  /*12070*/  IMAD.IADD R11, R0, 0x1, -R11 ;  /* 0x00000001000b7824 */ /* 0x000fe200078e0a0b */
[----:B------:R-:W-:Y:S01]  /*12080*/  ISETP.NE.U32.AND P3, PT, R9, 0x1, PT ;  /* 0x000000010900780c */ /* 0x000fe20003f65070 */
[----:B------:R-:W-:Y:S01]  /*12090*/  IMAD.SHL.U32 R9, R13, 0x40, RZ ;  /* 0x000000400d097824 */ /* 0x000fe200078e00ff */
[----:B------:R-:W-:Y:S01]  /*120a0*/  SHF.R.S32.HI R10, RZ, 0x5, R4 ;  /* 0x00000005ff0a7819 */ /* 0x000fe20000011404 */
[----:B----4-:R-:W-:Y:S01]  /*120b0*/  FADD.FTZ R5, R5, R16 ;  /* 0x0000001005057221 */ /* 0x010fe20000010000 */
[----:B------:R-:W-:Y:S01]  /*120c0*/  LOP3.LUT P2, RZ, R13, 0x2, RZ, 0xc0, !PT ;  /* 0x000000020dff7812 */ /* 0x000fe2000784c0ff */
[----:B------:R-:W-:Y:S01]  /*120d0*/  IMAD.MOV.U32 R13, RZ, RZ, 0x3f800000 ;  /* 0x3f800000ff0d7424 */ /* 0x000fe200078e00ff */
[----:B------:R-:W-:Y:S01]  /*120e0*/  LOP3.LUT R9, R9, 0xc0, RZ, 0xc0, !PT ;  /* 0x000000c009097812 */ /* 0x000fe200078ec0ff */
[----:B------:R-:W-:Y:S01]  /*120f0*/  IMAD R10, R10, 0x100, R11 ;  /* 0x000001000a0a7824 */ /* 0x000fe200078e020b */
[----:B------:R-:W-:-:S02]  /*12100*/  FSETP.NE.FTZ.AND P4, PT, R7, RZ, PT ;  /* 0x000000ff0700720b */ /* 0x000fc40003f95000 */
[----:B------:R-:W-:Y:S01]  /*12110*/  LEA.HI R9, R9, R9, RZ, 0x1d ;  /* 0x0000000909097211 */ /* 0x000fe200078fe8ff */
[----:B------:R-:W-:Y:S01]  /*12120*/  IMAD R10, R17, 0x10, R10 ;  /* 0x00000010110a7824 */ /* 0x000fe200078e020a */
[----:B------:R1:W2:Y:S03]  /*12130*/  @P5 MUFU.RCP R12, R8 ;  /* 0x00000008000c5308 */ /* 0x0002a60000001000 */
        /* <DEDUP_REMOVED lines=12> */
.L_x_154:
        /* <DEDUP_REMOVED lines=24> */
.L_x_155:
[----:B------:R-:W-:Y:S01]  /*12380*/  ISETP.NE.AND P3, PT, RZ, UR8, PT ;  /* 0x00000008ff007c0c */ /* 0x000fe2000bf65270 */
[C---:B------:R-:W-:Y:S01]  /*12390*/  FMUL.FTZ R81, R12.reuse, R81 ;  /* 0x000000510c517220 */ /* 0x040fe20000410000 */
[----:B------:R-:W-:Y:S01]  /*123a0*/  SEL R9, R9, 0xffffffe0, !P2 ;  /* 0xffffffe009097807 */ /* 0x000fe20005000000 */
[C---:B------:R-:W-:Y:S01]  /*123b0*/  FMUL.FTZ R84, R12.reuse, R84 ;  /* 0x000000540c547220 */ /* 0x040fe20000410000 */
[----:B------:R-:W-:Y:S01]  /*123c0*/  PLOP3.LUT P2, PT, PT, PT, PT, 0x8, 0x0 ;  /* 0x000000000000781c */ /* 0x000fe20003f4e170 */
        /* <DEDUP_REMOVED lines=8> */
[----:B------:R-:W2:Y:S01]  /*12450*/  @!P3 LDC R18, c[0x0][0x2c4] ;  /* 0x0000b100ff12bb82 */ /* 0x000ea20000000800 */
[----:B------:R-:W-:Y:S01]  /*12460*/  @!P3 PLOP3.LUT P2, PT, P0, PT, PT, 0x80, 0x0 ;  /* 0x000000000000b81c */ /* 0x000fe2000074f070 */
[----:B------:R-:W-:Y:S01]  /*12470*/  FMUL.FTZ R141, R12, R141 ;  /* 0x0000008d0c8d7220 */ /* 0x000fe20000410000 */
[----:B------:R-:W-:Y:S01]  /*12480*/  FSETP.NE.FTZ.AND P0, PT, R6, RZ, PT ;  /* 0x000000ff0600720b */ /* 0x000fe20003f15000 */
[C---:B------:R-:W-:Y:S01]  /*12490*/  FMUL.FTZ R120, R12.reuse, R120 ;  /* 0x000000780c787220 */ /* 0x040fe20000410000 */
[C---:B------:R-:W-:Y:S01]  /*124a0*/  FMUL.FTZ R121, R12.reuse, R121 ;  /* 0x000000790c797220 */ /* 0x040fe20000410000 */
[C---:B------:R-:W-:Y:S01]  /*124b0*/  FMUL.FTZ R136, R12.reuse, R136 ;  /* 0x000000880c887220 */ /* 0x040fe20000410000 */
[C---:B------:R-:W-:Y:S01]  /*124c0*/  FMUL.FTZ R137, R12.reuse, R137 ;  /* 0x000000890c897220 */ /* 0x040fe20000410000 */
[C---:B------:R-:W-:Y:S01]  /*124d0*/  FMUL.FTZ R128, R12.reuse, R128 ;  /* 0x000000800c807220 */ /* 0x040fe20000410000 */
[----:B------:R-:W-:Y:S01]  /*124e0*/  FMUL.FTZ R129, R12, R129 ;  /* 0x000000810c817220 */ /* 0x000fe20000410000 */
[----:B------:R-:W-:Y:S01]  /*124f0*/  MOV R12, 0x3f800000 ;  /* 0x3f800000000c7802 */ /* 0x000fe20000000f00 */
[C---:B----4-:R-:W-:Y:S01]  /*12500*/  FMUL.FTZ R162, R13.reuse, R162 ;  /* 0x000000a20da27220 */ /* 0x050fe20000410000 */
[----:B------:R-:W-:Y:S01]  /*12510*/  MOV R19, 0x3f800000 ;  /* 0x3f80000000137802 */ /* 0x000fe20000000f00 */
[C---:B------:R-:W-:Y:S01]  /*12520*/  FMUL.FTZ R163, R13.reuse, R163 ;  /* 0x000000a30da37220 */ /* 0x040fe20000410000 */
[C---:B------:R-:W-:Y:S01]  /*12530*/  FMUL.FTZ R150, R13.reuse, R150 ;  /* 0x000000960d967220 */ /* 0x040fe20000410000 */
[C---:B------:R-:W-:Y:S01]  /*12540*/  FMUL.FTZ R151, R13.reuse, R151 ;  /* 0x000000970d977220 */ /* 0x040fe20000410000 */
[----:B------:R-:W4:Y:S01]  /*12550*/  @P0 MUFU.RCP R12, R6 ;  /* 0x00000006000c0308 */ /* 0x000f220000001000 */
[C---:B------:R-:W-:Y:S01]  /*12560*/  FMUL.FTZ R70, R13.reuse, R70 ;  /* 0x000000460d467220 */ /* 0x040fe20000410000 */
[C---:B------:R-:W-:Y:S01]  /*12570*/  FMUL.FTZ R71, R13.reuse, R71 ;  /* 0x000000470d477220 */ /* 0x040fe20000410000 */
[C---:B------:R-:W-:Y:S01]  /*12580*/  FMUL.FTZ R82, R13.reuse, R82 ;  /* 0x000000520d527220 */ /* 0x040fe20000410000 */
[----:B------:R-:W-:Y:S01]  /*12590*/  FMUL.FTZ R83, R13, R83 ;  /* 0x000000530d537220 */ /* 0x000fe20000410000 */
[----:B------:R-:W-:Y:S01]  /*125a0*/  F2FP.BF16.F32.PACK_AB R160, R161, R160 ;  /* 0x000000a0a1a0723e */ /* 0x000fe200000010ff */
[----:B------:R-:W-:Y:S01]  /*125b0*/  FMUL.FTZ R86, R13, R86 ;  /* 0x000000560d567220 */ /* 0x000fe20000410000 */
[----:B------:R-:W-:Y:S01]  /*125c0*/  F2FP.BF16.F32.PACK_AB R162, R163, R162 ;  /* 0x000000a2a3a2723e */ /* 0x000fe200000010ff */
[----:B--2---:R-:W2:Y:S01]  /*125d0*/  @P2 LDC R18, c[0x0][0x2e4] ;  /* 0x0000b900ff122b82 */ /* 0x004ea20000000800 */
[----:B------:R-:W-:Y:S01]  /*125e0*/  FSETP.NE.FTZ.AND P2, PT, R5, RZ, PT ;  /* 0x000000ff0500720b */ /* 0x000fe20003f55000 */
[----:B------:R-:W-:Y:S01]  /*125f0*/  FMUL.FTZ R87, R13, R87 ;  /* 0x000000570d577220 */ /* 0x000fe20000410000 */
[----:B------:R-:W-:Y:S01]  /*12600*/  F2FP.BF16.F32.PACK_AB R149, R149, R148 ;  /* 0x000000949595723e */ /* 0x000fe200000010ff */
[----:B------:R-:W-:Y:S01]  /*12610*/  FMUL.FTZ R98, R13, R98 ;  /* 0x000000620d627220 */ /* 0x000fe20000410000 */
[----:B------:R-:W-:Y:S01]  /*12620*/  F2FP.BF16.F32.PACK_AB R151, R151, R150 ;  /* 0x000000969797723e */ /* 0x000fe200000010ff */
[----:B------:R-:W-:Y:S01]  /*12630*/  FMUL.FTZ R99, R13, R99 ;  /* 0x000000630d637220 */ /* 0x000fe20000410000 */
[----:B------:R-:W-:Y:S01]  /*12640*/  F2FP.BF16.F32.PACK_AB R68, R69, R68 ;  /* 0x000000444544723e */ /* 0x000fe200000010ff */
[----:B------:R-:W-:Y:S01]  /*12650*/  STS [R11], R160 ;  /* 0x000000a00b007388 */ /* 0x000fe20000000800 */
        /* <DEDUP_REMOVED lines=13> */
[----:B------:R-:W-:Y:S01]  /*12730*/  F2FP.BF16.F32.PACK_AB R70, R71, R70 ;  /* 0x000000464746723e */ /* 0x000fe200000010ff */
[----:B------:R-:W-:Y:S01]  /*12740*/  STS [R11+0x200], R162 ;  /* 0x000200a20b007388 */ /* 0x000fe20000000800 */
[----:B------:R-:W-:Y:S01]  /*12750*/  F2FP.BF16.F32.PACK_AB R80, R81, R80 ;  /* 0x000000505150723e */ /* 0x000fe200000010ff */
[C---:B------:R-:W-:Y:S01]  /*12760*/  FMUL.FTZ R92, R12.reuse, R92 ;  /* 0x0000005c0c5c7220 */ /* 0x040fe20000410000 */
[----:B------:R-:W-:Y:S01]  /*12770*/  F2FP.BF16.F32.PACK_AB R82, R83, R82 ;  /* 0x000000525352723e */ /* 0x000fe200000010ff */
[C---:B------:R-:W-:Y:S01]  /*12780*/  FMUL.FTZ R93, R12.reuse, R93 ;  /* 0x0000005d0c5d7220 */ /* 0x040fe20000410000 */
[----:B------:R-:W-:Y:S01]  /*12790*/  F2FP.BF16.F32.PACK_AB R72, R73, R72 ;  /* 0x000000484948723e */ /* 0x000fe200000010ff */
[----:B------:R-:W-:Y:S01]  /*127a0*/  STS [R10], R149 ;  /* 0x000000950a007388 */ /* 0x000fe20000000800 */
        /* <DEDUP_REMOVED lines=29> */
[----:B------:R-:W-:Y:S01]  /*12980*/  FMUL.FTZ R103, R13, R103 ;  /* 0x000000670d677220 */ /* 0x000fe20000410000 */
[----:B------:R-:W-:Y:S01]  /*12990*/  IADD3 R9, R9, R10, RZ ;  /* 0x0000000a09097210 */ /* 0x000fe20007ffe0ff */
[----:B------:R-:W-:Y:S01]  /*129a0*/  STS [R11+0x1000], R156 ;  /* 0x0010009c0b007388 */ /* 0x000fe20000000800 */
[----:B------:R-:W-:Y:S01]  /*129b0*/  F2FP.BF16.F32.PACK_AB R74, R75, R74 ;  /* 0x0000004a4b4a723e */ /* 0x000fe200000010ff */
[----:B------:R-:W-:Y:S01]  /*129c0*/  FMUL.FTZ R110, R13, R110 ;  /* 0x0000006e0d6e7220 */ /* 0x000fe20000410000 */
[----:B------:R-:W-:Y:S01]  /*129d0*/  F2FP.BF16.F32.PACK_AB R76, R77, R76 ;  /* 0x0000004c4d4c723e */ /* 0x000fe200000010ff */
[----:B------:R-:W-:Y:S01]  /*129e0*/  STS [R11+0x1200], R158 ;  /* 0x0012009e0b007388 */ /* 0x000fe20000000800 */
[----:B------:R-:W-:Y:S01]  /*129f0*/  F2FP.BF16.F32.PACK_AB R78, R79, R78 ;  /* 0x0000004e4f4e723e */ /* 0x000fe200000010ff */
        /* <DEDUP_REMOVED lines=17> */
[----:B------:R-:W-:Y:S01]  /*12b10*/  F2FP.BF16.F32.PACK_AB R93, R93, R92 ;  /* 0x0000005c5d5d723e */ /* 0x000fe200000010ff */
[----:B------:R-:W-:Y:S01]  /*12b20*/  STS [R9], R80 ;  /* 0x0000005009007388 */ /* 0x000fe20000000800 */
        /* <DEDUP_REMOVED lines=22> */
[----:B------:R-:W-:Y:S01]  /*12c90*/  FMUL.FTZ R13, R13, R131 ;  /* 0x000000830d0d7220 */ /* 0x000fe20000410000 */
        /* <DEDUP_REMOVED lines=14> */
[----:B------:R-:W2:Y:S01]  /*12d80*/  @!P3 LDC R23, c[0x0][0x270] ;  /* 0x00009c00ff17bb82 */ /* 0x000ea20000000800 */
[----:B------:R-:W-:Y:S01]  /*12d90*/  F2FP.BF16.F32.PACK_AB R114, R115, R114 ;  /* 0x000000727372723e */ /* 0x000fe200000010ff */
[----:B------:R-:W-:Y:S01]  /*12da0*/  STS [R11+0x3000], R88 ;  /* 0x003000580b007388 */ /* 0x000fe20000000800 */
[----:B------:R-:W-:Y:S01]  /*12db0*/  F2FP.BF16.F32.PACK_AB R117, R117, R116 ;  /* 0x000000747575723e */ /* 0x000fe200000010ff */
[----:B-1----:R-:W1:Y:S01]  /*12dc0*/  @P5 MUFU.LG2 R8, R8 ;  /* 0x0000000800085308 */ /* 0x002e620000000c00 */
[----:B------:R-:W-:Y:S01]  /*12dd0*/  F2FP.BF16.F32.PACK_AB R119, R119, R118 ;  /* 0x000000767777723e */ /* 0x000fe200000010ff */
[----:B------:R-:W-:Y:S01]  /*12de0*/  STS [R11+0x3200], R90 ;  /* 0x0032005a0b007388 */ /* 0x000fe20000000800 */
[----:B------:R-:W-:Y:S01]  /*12df0*/  F2FP.BF16.F32.PACK_AB R136, R137, R136 ;  /* 0x000000888988723e */ /* 0x000fe200000010ff */
[----:B------:R-:W4:Y:S01]  /*12e00*/  @P3 LDC.64 R20, c[0x0][0x2c0] ;  /* 0x0000b000ff143b82 */ /* 0x000f220000000a00 */
[----:B------:R-:W-:Y:S01]  /*12e10*/  F2FP.BF16.F32.PACK_AB R138, R139, R138 ;  /* 0x0000008a8b8a723e */ /* 0x000fe200000010ff */
[----:B------:R-:W-:Y:S01]  /*12e20*/  STS [R10+0x3000], R93 ;  /* 0x0030005d0a007388 */ /* 0x000fe20000000800 */
[----:B------:R-:W-:Y:S01]  /*12e30*/  F2FP.BF16.F32.PACK_AB R128, R129, R128 ;  /* 0x000000808180723e */ /* 0x000fe200000010ff */
[----:B---3--:R-:W3:Y:S01]  /*12e40*/  @P4 MUFU.LG2 R7, R7 ;  /* 0x0000000700074308 */ /* 0x008ee20000000c00 */
[----:B------:R-:W-:Y:S01]  /*12e50*/  F2FP.BF16.F32.PACK_AB R13, R13, R130 ;  /* 0x000000820d0d723e */ /* 0x000fe200000010ff */
[----:B------:R-:W-:Y:S01]  /*12e60*/  STS [R10+0x3200], R95 ;  /* 0x0032005f0a007388 */ /* 0x000fe20000000800 */
[----:B------:R-:W-:Y:S01]  /*12e70*/  F2FP.BF16.F32.PACK_AB R124, R125, R124 ;  /* 0x0000007c7d7c723e */ /* 0x000fe200000010ff */
[----:B------:R-:W5:Y:S01]  /*12e80*/  S2UR UR5, SR_CTAID.X ;  /* 0x00000000000579c3 */ /* 0x000f620000002500 */
[----:B------:R-:W-:Y:S01]  /*12e90*/  F2FP.BF16.F32.PACK_AB R126, R127, R126 ;  /* 0x0000007e7f7e723e */ /* 0x000fe200000010ff */
[----:B------:R-:W-:Y:S01]  /*12ea0*/  STS [R19+0x2000], R100 ;  /* 0x0020006413007388 */ /* 0x000fe20000000800 */
[----:B------:R-:W-:Y:S01]  /*12eb0*/  F2FP.BF16.F32.PACK_AB R132, R133, R132 ;  /* 0x000000848584723e */ /* 0x000fe200000010ff */
[----:B------:R-:W5:Y:S01]  /*12ec0*/  @P0 MUFU.LG2 R6, R6 ;  /* 0x0000000600060308 */ /* 0x000f620000000c00 */
[----:B------:R-:W-:Y:S01]  /*12ed0*/  F2FP.BF16.F32.PACK_AB R134, R135, R134 ;  /* 0x000000868786723e */ /* 0x000fe200000010ff */
[----:B------:R-:W-:Y:S01]  /*12ee0*/  STS [R19+0x2200], R102 ;  /* 0x0022006613007388 */ /* 0x000fe20000000800 */
[----:B------:R-:W-:Y:S01]  /*12ef0*/  @P3 MOV R25, 0x1 ;  /* 0x0000000100193802 */ /* 0x000fe20000000f00 */
[----:B--2---:R-:W-:Y:S01]  /*12f00*/  @!P3 IMAD R25, R18, R23, RZ ;  /* 0x000000171219b224 */ /* 0x004fe200078e02ff */
[----:B------:R-:W2:Y:S01]  /*12f10*/  @P4 LDC R22, c[0x0][0x2e8] ;  /* 0x0000ba00ff164b82 */ /* 0x000ea20000000800 */
[----:B------:R-:W-:Y:S01]  /*12f20*/  STS [R9+0x2000], R108 ;  /* 0x0020006c09007388 */ /* 0x000fe20000000800 */
[----:B------:R-:W-:Y:S01]  /*12f30*/  BSSY B0, `(.L_x_156) ;  /* 0x0000069000007945 */ /* 0x000fe20003800000 */
[----:B------:R-:W2:Y:S02]  /*12f40*/  @P2 MUFU.LG2 R5, R5 ;  /* 0x0000000500052308 */ /* 0x000ea40000000c00 */
[----:B------:R-:W-:Y:S01]  /*12f50*/  STS [R9+0x2200], R110 ;  /* 0x0022006e09007388 */ /* 0x000fe20000000800 */
[----:B----4-:R-:W-:-:S02]  /*12f60*/  @P3 IMAD R20, R21, R20, RZ ;  /* 0x0000001415143224 */ /* 0x010fc400078e02ff */
[----:B------:R-:W4:Y:S01]  /*12f70*/  @P5 LDC R23, c[0x0][0x2e8] ;  /* 0x0000ba00ff175b82 */ /* 0x000f220000000800 */
[----:B------:R-:W-:Y:S01]  /*12f80*/  STS [R19+0x3000], R144 ;  /* 0x0030009013007388 */ /* 0x000fe20000000800 */
[----:B------:R-:W-:Y:S01]  /*12f90*/  @!P3 MOV R20, R18 ;  /* 0x000000120014b202 */ /* 0x000fe20000000f00 */
[----:B-1----:R-:W-:Y:S01]  /*12fa0*/  @P5 FMUL.FTZ R21, R8, 0.69314718246459960938 ;  /* 0x3f31721808155820 */ /* 0x002fe20000410000 */
[----:B---3--:R-:W-:Y:S01]  /*12fb0*/  @P4 FMUL.FTZ R8, R7, 0.69314718246459960938 ;  /* 0x3f31721807084820 */ /* 0x008fe20000410000 */
[----:B------:R-:W-:Y:S01]  /*12fc0*/  STS [R19+0x3200], R146 ;  /* 0x0032009213007388 */ /* 0x000fe20000000800 */
[----:B------:R-:W-:Y:S01]  /*12fd0*/  MOV R18, 0x7f800000 ;  /* 0x7f80000000127802 */ /* 0x000fe20000000f00 */
[----:B-----5:R-:W-:Y:S01]  /*12fe0*/  UIMAD UR6, UR5, -0x80, UR17 ;  /* 0xffffff80050678a4 */ /* 0x020fe2000f8e0211 */
[----:B------:R-:W1:Y:S01]  /*12ff0*/  S2R R12, SR_CTAID.Y ;  /* 0x00000000000c7919 */ /* 0x000e620000002600 */
[----:B------:R-:W-:Y:S04]  /*13000*/  STS [R9+0x3000], R104 ;  /* 0x0030006809007388 */ /* 0x000fe80000000800 */
[----:B------:R-:W-:Y:S04]  /*13010*/  STS [R9+0x3200], R106 ;  /* 0x0032006a09007388 */ /* 0x000fe80000000800 */
[----:B------:R-:W-:Y:S04]  /*13020*/  STS [R11+0x4000], R140 ;  /* 0x0040008c0b007388 */ /* 0x000fe80000000800 */
[----:B------:R-:W-:Y:S04]  /*13030*/  STS [R11+0x4200], R142 ;  /* 0x0042008e0b007388 */ /* 0x000fe80000000800 */
[----:B------:R-:W-:Y:S04]  /*13040*/  STS [R10+0x4000], R121 ;  /* 0x004000790a007388 */ /* 0x000fe80000000800 */
[----:B------:R-:W-:Y:S04]  /*13050*/  STS [R10+0x4200], R123 ;  /* 0x0042007b0a007388 */ /* 0x000fe80000000800 */
[----:B------:R-:W-:Y:S04]  /*13060*/  STS [R11+0x5000], R112 ;  /* 0x005000700b007388 */ /* 0x000fe80000000800 */
[----:B------:R3:W-:Y:S04]  /*13070*/  STS [R11+0x5200], R114 ;  /* 0x005200720b007388 */ /* 0x0007e80000000800 */
[----:B------:R-:W-:Y:S04]  /*13080*/  STS [R10+0x5000], R117 ;  /* 0x005000750a007388 */ /* 0x000fe80000000800 */
[----:B------:R-:W-:Y:S04]  /*13090*/  STS [R10+0x5200], R119 ;  /* 0x005200770a007388 */ /* 0x000fe80000000800 */
[----:B------:R-:W-:Y:S04]  /*130a0*/  STS [R19+0x4000], R136 ;  /* 0x0040008813007388 */ /* 0x000fe80000000800 */
[----:B------:R-:W-:Y:S04]  /*130b0*/  STS [R19+0x4200], R138 ;  /* 0x0042008a13007388 */ /* 0x000fe80000000800 */
[----:B------:R-:W-:Y:S04]  /*130c0*/  STS [R9+0x4000], R128 ;  /* 0x0040008009007388 */ /* 0x000fe80000000800 */
[----:B------:R1:W-:Y:S01]  /*130d0*/  STS [R9+0x4200], R13 ;  /* 0x0042000d09007388 */ /* 0x0003e20000000800 */
[----:B---3--:R-:W3:Y:S03]  /*130e0*/  @P3 LDC R11, c[0x0][0x2c0] ;  /* 0x0000b000ff0b3b82 */ /* 0x008ee60000000800 */
[----:B------:R-:W-:Y:S04]  /*130f0*/  STS [R19+0x5000], R124 ;  /* 0x0050007c13007388 */ /* 0x000fe80000000800 */
[----:B------:R5:W-:Y:S04]  /*13100*/  STS [R19+0x5200], R126 ;  /* 0x0052007e13007388 */ /* 0x000be80000000800 */
[----:B------:R-:W-:Y:S04]  /*13110*/  STS [R9+0x5000], R132 ;  /* 0x0050008409007388 */ /* 0x000fe80000000800 */
[----:B------:R2:W-:Y:S01]  /*13120*/  STS [R9+0x5200], R134 ;  /* 0x0052008609007388 */ /* 0x0005e20000000800 */
[----:B------:R-:W-:Y:S01]  /*13130*/  BAR.SYNC.DEFER_BLOCKING 0x0 ;  /* 0x0000000000007b1d */ /* 0x000fe20000010000 */
[----:B-1----:R-:W-:Y:S01]  /*13140*/  IMAD R13, R12, R25, RZ ;  /* 0x000000190c0d7224 */ /* 0x002fe200078e02ff */
[----:B------:R-:W-:-:S04]  /*13150*/  @!P3 MOV R11, 0x1 ;  /* 0x00000001000bb802 */ /* 0x000fc80000000f00 */
[----:B------:R-:W1:Y:S01]  /*13160*/  S2R R10, SR_CTAID.Z ;  /* 0x00000000000a7919 */ /* 0x000e620000002700 */
[----:B------:R-:W-:Y:S01]  /*13170*/  IADD3 R12, R14, 0x60, RZ ;  /* 0x000000600e0c7810 */ /* 0x000fe20007ffe0ff */
[----:B---3--:R-:W-:Y:S01]  /*13180*/  IMAD R7, R11, UR5, RZ ;  /* 0x000000050b077c24 */ /* 0x008fe2000f8e02ff */
[----:B-----5:R-:W-:Y:S02]  /*13190*/  LOP3.LUT R19, R4, 0xffffffe0, RZ, 0xc0, !PT ;  /* 0xffffffe004137812 */ /* 0x020fe400078ec0ff */
[----:B------:R-:W3:Y:S02]  /*131a0*/  @P2 LDC R4, c[0x0][0x2e8] ;  /* 0x0000ba00ff042b82 */ /* 0x000ee40000000800 */
[----:B------:R-:W-:Y:S02]  /*131b0*/  SHF.L.U32 R7, R7, 0x7, RZ ;  /* 0x0000000707077819 */ /* 0x000fe400000006ff */
[----:B------:R-:W-:Y:S02]  /*131c0*/  IADD3 R19, -R19, R0, RZ ;  /* 0x0000000013137210 */ /* 0x000fe40007ffe1ff */
[----:B------:R-:W-:Y:S01]  /*131d0*/  MOV R0, 0x7f800000 ;  /* 0x7f80000000007802 */ /* 0x000fe20000000f00 */
[----:B----4-:R-:W-:Y:S01]  /*131e0*/  @P5 FFMA.FTZ R0, R168, R23, R21 ;  /* 0x00000017a8005223 */ /* 0x010fe20000010015 */
[----:B--2---:R-:W-:Y:S01]  /*131f0*/  SEL R9, R13, RZ, !P6 ;  /* 0x000000ff0d097207 */ /* 0x004fe20007000000 */
[----:B------:R-:W-:Y:S01]  /*13200*/  @P0 FMUL.FTZ R21, R6, 0.69314718246459960938 ;  /* 0x3f31721806150820 */ /* 0x000fe20000410000 */
[----:B------:R2:W4:Y:S01]  /*13210*/  LDS.128 R28, [R225+0x1800] ;  /* 0x00180000e11c7984 */ /* 0x0005220000000c00 */
[----:B------:R-:W5:Y:S01]  /*13220*/  @P0 LDC R13, c[0x0][0x2e8] ;  /* 0x0000ba00ff0d0b82 */ /* 0x000f620000000800 */
[----:B------:R-:W-:Y:S01]  /*13230*/  LOP3.LUT P3, RZ, R19, 0x3, RZ, 0xc0, !PT ;  /* 0x0000000313ff7812 */ /* 0x000fe2000786c0ff */
[----:B------:R-:W-:Y:S01]  /*13240*/  @P2 FMUL.FTZ R6, R5, 0.69314718246459960938 ;  /* 0x3f31721805062820 */ /* 0x000fe20000410000 */
[----:B------:R2:W2:Y:S01]  /*13250*/  LDS.128 R24, [R225+0x3800] ;  /* 0x00380000e1187984 */ /* 0x0004a20000000c00 */
[----:B------:R-:W-:-:S02]  /*13260*/  ISETP.GE.AND P6, PT, R12, UR14, PT ;  /* 0x0000000e0c007c0c */ /* 0x000fc4000bfc6270 */
[----:B------:R-:W-:Y:S01]  /*13270*/  MOV R12, 0x7f800000 ;  /* 0x7f800000000c7802 */ /* 0x000fe20000000f00 */
[----:B------:R-:W-:Y:S01]  /*13280*/  @P4 FFMA.FTZ R12, R167, R22, R8 ;  /* 0x00000016a70c4223 */ /* 0x000fe20000010008 */
[----:B------:R-:W-:Y:S02]  /*13290*/  SHF.R.S32.HI R5, RZ, 0x1f, R7 ;  /* 0x0000001fff057819 */ /* 0x000fe40000011407 */
[----:B------:R-:W-:Y:S01]  /*132a0*/  MOV R19, 0x7f800000 ;  /* 0x7f80000000137802 */ /* 0x000fe20000000f00 */
[----:B---3--:R-:W-:Y:S01]  /*132b0*/  @P2 FFMA.FTZ R19, R165, R4, R6 ;  /* 0x00000004a5132223 */ /* 0x008fe20000010006 */
[----:B-1----:R-:W-:-:S05]  /*132c0*/  IMAD R9, R10, R20, R9 ;  /* 0x000000140a097224 */ /* 0x002fca00078e0209 */
[--C-:B------:R-:W-:Y:S02]  /*132d0*/  IADD3 R16, P5, P4, R7, R16, R9.reuse ;  /* 0x0000001007107210 */ /* 0x100fe40007cbe009 */
[----:B------:R-:W-:Y:S01]  /*132e0*/  SHF.R.S32.HI R9, RZ, 0x1f, R9 ;  /* 0x0000001fff097819 */ /* 0x000fe20000011409 */
[----:B-----5:R-:W-:-:S03]  /*132f0*/  @P0 FFMA.FTZ R18, R166, R13, R21 ;  /* 0x0000000da6120223 */ /* 0x020fc60000010015 */
[----:B------:R-:W-:Y:S01]  /*13300*/  IADD3.X R17, R5, R17, R9, P5, P4 ;  /* 0x0000001105117210 */ /* 0x000fe20002fe8409 */
[----:B--2-4-:R-:W-:Y:S06]  /*13310*/  @P3 BRA `(.L_x_157) ;  /* 0x0000000000a83947 */ /* 0x014fec0003800000 */
[----:B------:R-:W-:-:S04]  /*13320*/  LEA.HI R4, R240, R241, RZ, 0x5 ;  /* 0x000000f1f0047211 */ /* 0x000fc800078f28ff */
[----:B------:R-:W-:-:S05]  /*13330*/  LOP3.LUT R4, R4, 0xffffffe0, RZ, 0xc0, !PT ;  /* 0xffffffe004047812 */ /* 0x000fca00078ec0ff */
[----:B------:R-:W-:-:S05]  /*13340*/  IMAD.IADD R241, R241, 0x1, -R4 ;  /* 0x00000001f1f17824 */ /* 0x000fca00078e0a04 */
[----:B------:R-:W-:-:S04]  /*13350*/  SHF.R.S32.HI R4, RZ, 0x1f, R241 ;  /* 0x0000001fff047819 */ /* 0x000fc800000114f1 */
        /* <DEDUP_REMOVED lines=38> */
.L_x_157:
[----:B------:R-:W-:Y:S05]  /*135c0*/  BSYNC B0 ;  /* 0x0000000000007941 */ /* 0x000fea0003800000 */
.L_x_156:
        /* <DEDUP_REMOVED lines=36> */
.L_x_159:
[----:B------:R-:W-:Y:S05]  /*13810*/  BSYNC B0 ;  /* 0x0000000000007941 */ /* 0x000fea0003800000 */
.L_x_158:
        /* <DEDUP_REMOVED lines=24> */
.L_x_161:
[----:B------:R-:W-:Y:S05]  /*139a0*/  BSYNC B0 ;  /* 0x0000000000007941 */ /* 0x000fea0003800000 */
.L_x_160:
        /* <DEDUP_REMOVED lines=24> */
.L_x_163:
[----:B------:R-:W-:Y:S05]  /*13b30*/  BSYNC B0 ;  /* 0x0000000000007941 */ /* 0x000fea0003800000 */
.L_x_162:
[----:B-1--4-:R1:W4:Y:S01]  /*13b40*/  LDS.128 R4, [R225+0x5800] ;  /* 0x00580000e1047984 */ /* 0x0123220000000c00 */
[----:B------:R-:W-:Y:S05]  /*13b50*/  @P6 EXIT ;  /* 0x000000000000694d */ /* 0x000fea0003800000 */
        /* <DEDUP_REMOVED lines=21> */
.L_x_120:
[----:B------:R-:W-:Y:S01]  /*13cb0*/  UISETP.NE.AND UP4, UPT, UR15, -0x1, UPT ;  /* 0xffffffff0f00788c */ /* 0x000fe2000bf85270 */
[----:B------:R-:W-:Y:S01]  /*13cc0*/  SHF.R.S32.HI R3, RZ, 0x1f, R132 ;  /* 0x0000001fff037819 */ /* 0x000fe20000011484 */
[----:B------:R-:W-:Y:S01]  /*13cd0*/  ULDC.U8 UR8, c[0x0][0x3d9] ;  /* 0x0000f64000087ab9 */ /* 0x000fe20000000000 */
[----:B------:R-:W-:Y:S01]  /*13ce0*/  UIADD3 UR17, -UR27, UR17, URZ ;  /* 0x000000111b117290 */ /* 0x000fe2000fffe13f */
[----:B------:R-:W-:Y:S01]  /*13cf0*/  IMAD.U32 R15, RZ, RZ, UR16 ;  /* 0x00000010ff0f7e24 */ /* 0x000fe2000f8e00ff */
[----:B------:R-:W-:Y:S01]  /*13d00*/  UISETP.NE.AND UP2, UPT, UR8, URZ, UPT ;  /* 0x0000003f0800728c */ /* 0x000fe2000bf45270 */
[----:B------:R-:W-:Y:S01]  /*13d10*/  LEA.HI R16, R3, R132, RZ, 0x2 ;  /* 0x0000008403107211 */ /* 0x000fe200078f10ff */
[----:B------:R-:W-:Y:S01]  /*13d20*/  UMOV UR18, URZ ;  /* 0x0000003f00127c82 */ /* 0x000fe20008000000 */
[----:B------:R-:W-:Y:S01]  /*13d30*/  UMOV UR19, URZ ;  /* 0x0000003f00137c82 */ /* 0x000fe20008000000 */
[----:B------:R-:W-:Y:S01]  /*13d40*/  BSSY B0, `(.L_x_164) ;  /* 0x0000050000007945 */ /* 0x000fe20003800000 */
[----:B------:R-:W-:Y:S01]  /*13d50*/  LOP3.LUT R3, R16, 0xfffffffc, RZ, 0xc0, !PT ;  /* 0xfffffffc10037812 */ /* 0x000fe200078ec0ff */
[----:B------:R-:W-:Y:S01]  /*13d60*/  @UP4 ULDC.64 UR6, c[0x0][0x298] ;  /* 0x0000a60000064ab9 */ /* 0x000fe20000000a00 */
[----:B------:R-:W-:Y:S01]  /*13d70*/  @!UP4 USHF.R.S32.HI UR9, URZ, 0x1f, UR24 ;  /* 0x0000001f3f09c899 */ /* 0x000fe20008011418 */
[----:B------:R-:W-:Y:S01]  /*13d80*/  SHF.R.S32.HI R16, RZ, 0x2, R16 ;  /* 0x00000002ff107819 */ /* 0x000fe20000011410 */
[----:B------:R-:W-:Y:S01]  /*13d90*/  @UP4 UIMAD.WIDE.U32 UR10, UR15, UR6, URZ ;  /* 0x000000060f0a42a5 */ /* 0x000fe2000f8e003f */
[----:B------:R-:W-:Y:S01]  /*13da0*/  IMAD.IADD R6, R132, 0x1, -R3 ;  /* 0x0000000184067824 */ /* 0x000fe200078e0a03 */
[----:B------:R-:W-:Y:S01]  /*13db0*/  @!UP4 ULDC.64 UR4, c[0x0][0x290] ;  /* 0x0000a4000004cab9 */ /* 0x000fe20000000a00 */
[--C-:B------:R-:W-:Y:S01]  /*13dc0*/  SHF.R.S32.HI R17, RZ, 0x1f, R16.reuse ;  /* 0x0000001fff117819 */ /* 0x100fe20000011410 */
[----:B------:R-:W-:Y:S01]  /*13dd0*/  @!UP4 UIMAD UR6, UR9, UR4, URZ ;  /* 0x000000040906c2a4 */ /* 0x000fe2000f8e023f */
[----:B------:R-:W-:Y:S01]  /*13de0*/  VIADD R0, R16, 0x60 ;  /* 0x0000006010007836 */ /* 0x000fe20000000000 */
[----:B------:R-:W-:Y:S01]  /*13df0*/  @UP4 UIMAD UR7, UR15, UR7, UR11 ;  /* 0x000000070f0742a4 */ /* 0x000fe2000f8e020b */
[C---:B------:R-:W-:Y:S01]  /*13e00*/  ISETP.NE.AND P3, PT, R6.reuse, RZ, PT ;  /* 0x000000ff0600720c */ /* 0x040fe20003f65270 */
[----:B------:R-:W-:Y:S01]  /*13e10*/  @!UP4 UIMAD.WIDE.U32 UR12, UR24, UR4, URZ ;  /* 0x00000004180cc2a5 */ /* 0x000fe2000f8e003f */
[----:B------:R-:W-:Y:S01]  /*13e20*/  IMAD.SHL.U32 R6, R6, 0x8, RZ ;  /* 0x0000000806067824 */ /* 0x000fe200078e00ff */
[----:B------:R-:W-:Y:S01]  /*13e30*/  ULDC.U8 UR11, c[0x0][0x3d8] ;  /* 0x0000f600000b7ab9 */ /* 0x000fe20000000000 */
[----:B------:R-:W-:Y:S01]  /*13e40*/  @!UP4 UIMAD UR6, UR24, UR5, UR6 ;  /* 0x000000051806c2a4 */ /* 0x000fe2000f8e0206 */
[----:B------:R-:W-:Y:S01]  /*13e50*/  IMAD.WIDE R14, R15, 0x80, R16 ;  /* 0x000000800f0e7825 */ /* 0x000fe200078e0210 */
[----:B------:R-:W-:Y:S01]  /*13e60*/  UISETP.NE.AND UP0, UPT, UR11, URZ, !UP2 ;  /* 0x0000003f0b00728c */ /* 0x000fe2000d705270 */
[C---:B------:R-:W-:Y:S01]  /*13e70*/  IADD3 R4, R6.reuse, 0x40, RZ ;  /* 0x0000004006047810 */ /* 0x040fe20007ffe0ff */
[----:B------:R-:W-:Y:S01]  /*13e80*/  @UP2 ULDC.64 UR4, c[0x0][0x2c0] ;  /* 0x0000b00000042ab9 */ /* 0x000fe20000000a00 */
[----:B------:R-:W-:Y:S01]  /*13e90*/  USHF.R.S32.HI UR9, URZ, 0x1f, UR26 ;  /* 0x0000001f3f097899 */ /* 0x000fe2000801141a */
[----:B------:R-:W-:Y:S01]  /*13ea0*/  VIADD R5, R6, 0x20 ;  /* 0x0000002006057836 */ /* 0x000fe20000000000 */
[----:B------:R-:W-:-:S02]  /*13eb0*/  UISETP.NE.AND UP3, UPT, UR11, URZ, UPT ;  /* 0x0000003f0b00728c */ /* 0x000fc4000bf65270 */
[----:B------:R-:W-:Y:S02]  /*13ec0*/  @UP2 UIMAD UR14, UR5, UR4, URZ ;  /* 0x00000004050e22a4 */ /* 0x000fe4000f8e023f */
[----:B------:R-:W-:Y:S01]  /*13ed0*/  UISETP.NE.OR UP3, UPT, UR8, URZ, !UP3 ;  /* 0x0000003f0800728c */ /* 0x000fe2000df65670 */
[----:B------:R-:W-:Y:S02]  /*13ee0*/  ULDC.64 UR4, c[0x0][0x2a0] ;  /* 0x0000a80000047ab9 */ /* 0x000fe40000000a00 */
[----:B------:R-:W-:Y:S01]  /*13ef0*/  @!UP2 ULDC UR8, c[0x0][0x2c4] ;  /* 0x0000b1000008aab9 */ /* 0x000fe20000000800 */
[----:B------:R-:W-:Y:S01]  /*13f00*/  UIMAD UR9, UR9, UR4, URZ ;  /* 0x00000004090972a4 */ /* 0x000fe2000f8e023f */
[----:B------:R-:W-:Y:S01]  /*13f10*/  IMAD.U32 R10, RZ, RZ, UR4 ;  /* 0x00000004ff0a7e24 */ /* 0x000fe2000f8e00ff */
[----:B------:R-:W-:Y:S02]  /*13f20*/  UISETP.NE.OR UP1, UPT, UR15, -0x1, UP3 ;  /* 0xffffffff0f00788c */ /* 0x000fe40009f25670 */
[----:B------:R-:W-:Y:S01]  /*13f30*/  UIMAD UR5, UR26, UR5, UR9 ;  /* 0x000000051a0572a4 */ /* 0x000fe2000f8e0209 */
[----:B------:R-:W-:Y:S01]  /*13f40*/  @!UP2 ULDC UR4, c[0x0][0x270] ;  /* 0x00009c000004aab9 */ /* 0x000fe20000000800 */
[----:B------:R-:W-:Y:S01]  /*13f50*/  @UP0 ULDC UR8, c[0x0][0x2e4] ;  /* 0x0000b90000080ab9 */ /* 0x000fe20000000800 */
[----:B------:R-:W-:Y:S01]  /*13f60*/  @UP2 UMOV UR9, 0x1 ;  /* 0x0000000100092882 */ /* 0x000fe20000000000 */
[----:B------:R-:W-:Y:S01]  /*13f70*/  @UP4 UMOV UR20, UR10 ;  /* 0x0000000a00144c82 */ /* 0x000fe20008000000 */
[----:B------:R-:W-:-:S02]  /*13f80*/  @!UP2 UIMAD UR9, UR8, UR4, URZ ;  /* 0x000000040809a2a4 */ /* 0x000fc4000f8e023f */
[----:B------:R-:W-:Y:S01]  /*13f90*/  @!UP4 UIADD3 UR7, UR13, UR6, URZ ;  /* 0x000000060d07c290 */ /* 0x000fe2000fffe03f */
[----:B------:R-:W-:Y:S01]  /*13fa0*/  @!UP4 UMOV UR20, UR12 ;  /* 0x0000000c0014cc82 */ /* 0x000fe20008000000 */
[----:B------:R-:W-:Y:S01]  /*13fb0*/  UIMAD UR9, UR24, UR9, URZ ;  /* 0x00000009180972a4 */ /* 0x000fe2000f8e023f */
[C---:B------:R-:W-:Y:S01]  /*13fc0*/  IADD3 R2, P0, R6.reuse, UR20, RZ ;  /* 0x0000001406027c10 */ /* 0x040fe2000ff1e0ff */
[----:B------:R-:W-:Y:S01]  /*13fd0*/  @!UP3 ULDC UR10, c[0x0][0x2c4] ;  /* 0x0000b100000abab9 */ /* 0x000fe20000000800 */
[----:B------:R-:W-:Y:S01]  /*13fe0*/  @UP2 ULDC UR11, c[0x0][0x2c0] ;  /* 0x0000b000000b2ab9 */ /* 0x000fe20000000800 */
[----:B------:R-:W-:Y:S01]  /*13ff0*/  @!UP1 UIMAD UR15, UR24, UR10, URZ ;  /* 0x0000000a180f92a4 */ /* 0x000fe2000f8e023f */
[----:B------:R-:W-:Y:S01]  /*14000*/  LEA.HI.X.SX32 R3, R6, UR7, 0x1, P0 ;  /* 0x0000000706037c11 */ /* 0x000fe200080f0eff */
[----:B------:R-:W-:Y:S01]  /*14010*/  USEL UR9, UR9, URZ, UP3 ;  /* 0x0000003f09097287 */ /* 0x000fe20009800000 */
[----:B------:R-:W-:Y:S01]  /*14020*/  ISETP.GE.AND P0, PT, R16, UR17, PT ;  /* 0x0000001110007c0c */ /* 0x000fe2000bf06270 */
[----:B------:R-:W-:Y:S01]  /*14030*/  @!UP2 UMOV UR11, 0x1 ;  /* 0x00000001000ba882 */ /* 0x000fe20000000000 */
[----:B------:R-:W-:Y:S01]  /*14040*/  @!UP2 UMOV UR14, UR8 ;  /* 0x00000008000eac82 */ /* 0x000fe20008000000 */
[----:B------:R-:W-:Y:S01]  /*14050*/  UIMAD UR6, UR27, UR11, URZ ;  /* 0x0000000b1b0672a4 */ /* 0x000fe2000f8e023f */
[----:B------:R-:W-:Y:S01]  /*14060*/  IMAD.WIDE.U32 R10, R10, UR26, R2 ;  /* 0x0000001a0a0a7c25 */ /* 0x000fe2000f8e0002 */
[----:B------:R-:W-:Y:S01]  /*14070*/  UIMAD UR14, UR26, UR14, UR9 ;  /* 0x0000000e1a0e72a4 */ /* 0x000fe2000f8e0209 */
[C---:B------:R-:W-:Y:S01]  /*14080*/  IADD3 R2, R16.reuse, 0x40, RZ ;  /* 0x0000004010027810 */ /* 0x040fe20007ffe0ff */
[----:B------:R-:W-:Y:S01]  /*14090*/  @!UP3 UMOV UR18, UR15 ;  /* 0x0000000f0012bc82 */ /* 0x000fe20008000000 */
[----:B------:R-:W-:Y:S01]  /*140a0*/  USHF.R.S32.HI UR4, URZ, 0x1f, UR6 ;  /* 0x0000001f3f047899 */ /* 0x000fe20008011406 */
[----:B------:R-:W-:Y:S01]  /*140b0*/  VIADD R3, R16, 0x20 ;  /* 0x0000002010037836 */ /* 0x000fe20000000000 */
[----:B------:R-:W-:Y:S01]  /*140c0*/  @!UP3 USHF.R.S32.HI UR19, URZ, 0x1f, UR15 ;  /* 0x0000001f3f13b899 */ /* 0x000fe2000801140f */
[----:B------:R-:W-:Y:S01]  /*140d0*/  VIADD R13, R11, UR5 ;  /* 0x000000050b0d7c36 */ /* 0x000fe20008000000 */
[----:B------:R-:W-:Y:S01]  /*140e0*/  USHF.R.S32.HI UR7, URZ, 0x1f, UR14 ;  /* 0x0000001f3f077899 */ /* 0x000fe2000801140e */
[----:B------:R-:W-:Y:S01]  /*140f0*/  ISETP.GE.AND P1, PT, R2, UR17, PT ;  /* 0x0000001102007c0c */ /* 0x000fe2000bf26270 */
[----:B------:R-:W-:Y:S01]  /*14100*/  UIADD3 UR6, UP1, UP0, UR6, UR18, UR14 ;  /* 0x0000001206067290 */ /* 0x000fe2000f83e00e */
[----:B------:R-:W-:-:S03]  /*14110*/  ISETP.GE.AND P2, PT, R3, UR17, PT ;  /* 0x0000001103007c0c */ /* 0x000fc6000bf46270 */
        /* <DEDUP_REMOVED lines=18> */
.L_x_165:
[----:B------:R-:W-:Y:S05]  /*14240*/  BSYNC B0 ;  /* 0x0000000000007941 */ /* 0x000fea0003800000 */
.L_x_164:
        /* <DEDUP_REMOVED lines=22> */
.L_x_167:
[----:B------:R-:W-:Y:S05]  /*143b0*/  BSYNC B0 ;  /* 0x0000000000007941 */ /* 0x000fea0003800000 */
.L_x_166:
        /* <DEDUP_REMOVED lines=22> */
.L_x_169:
[----:B------:R-:W-:Y:S05]  /*14520*/  BSYNC B0 ;  /* 0x0000000000007941 */ /* 0x000fea0003800000 */
.L_x_168:
        /* <DEDUP_REMOVED lines=23> */
.L_x_171:
[----:B------:R-:W-:Y:S05]  /*146a0*/  BSYNC B0 ;  /* 0x0000000000007941 */ /* 0x000fea0003800000 */
.L_x_170:
        /* <DEDUP_REMOVED lines=10> */
.L_x_173:
[----:B------:R-:W-:Y:S05]  /*14750*/  BSYNC B0 ;  /* 0x0000000000007941 */ /* 0x000fea0003800000 */
.L_x_172:
[----:B------:R-:W-:Y:S04]  /*14760*/  BSSY B0, `(.L_x_174) ;  /* 0x000000a000007945 */ /* 0x000fe80003800000 */
[----:B------:R-:W-:Y:S05]  /*14770*/  @P5 BRA `(.L_x_175) ;  /* 0x0000000000205947 */ /* 0x000fea0003800000 */
[----:B------:R-:W-:Y:S01]  /*14780*/  IMAD R3, R3, UR11, RZ ;  /* 0x0000000b03037c24 */ /* 0x000fe2000f8e02ff */
[----:B------:R-:W-:-:S04]  /*14790*/  ULDC.64 UR4, c[0x0][0x2b0] ;  /* 0x0000ac0000047ab9 */ /* 0x000fc80000000a00 */
[----:B------:R-:W-:-:S04]  /*147a0*/  IADD3 R4, P0, R3, UR6, RZ ;  /* 0x0000000603047c10 */ /* 0x000fc8000ff1e0ff */
[----:B------:R-:W-:Y:S02]  /*147b0*/  LEA.HI.X.SX32 R3, R3, UR18, 0x1, P0 ;  /* 0x0000001203037c11 */ /* 0x000fe400080f0eff */
[----:B-1----:R-:W-:-:S04]  /*147c0*/  LEA R6, P0, R4, UR4, 0x2 ;  /* 0x0000000404067c11 */ /* 0x002fc8000f8010ff */
[----:B------:R-:W-:Y:S01]  /*147d0*/  LEA.HI.X R7, R4, UR5, R3, 0x2, P0 ;  /* 0x0000000504077c11 */ /* 0x000fe200080f1403 */
[----:B------:R-:W-:-:S05]  /*147e0*/  IMAD.MOV.U32 R3, RZ, RZ, 0x7f800000 ;  /* 0x7f800000ff037424 */ /* 0x000fca00078e00ff */
[----:B------:R1:W-:Y:S03]  /*147f0*/  STG.E desc[UR22][R6.64], R3 ;  /* 0x0000000306007986 */ /* 0x0003e6000c101916 */
.L_x_175:
[----:B------:R-:W-:Y:S05]  /*14800*/  BSYNC B0 ;  /* 0x0000000000007941 */ /* 0x000fea0003800000 */
.L_x_174:
        /* <DEDUP_REMOVED lines=10> */
.L_x_177:
[----:B------:R-:W-:Y:S05]  /*148b0*/  BSYNC B0 ;  /* 0x0000000000007941 */ /* 0x000fea0003800000 */
.L_x_176:
[----:B------:R-:W-:Y:S05]  /*148c0*/  @P3 EXIT ;  /* 0x000000000000394d */ /* 0x000fea0003800000 */
[----:B------:R-:W-:Y:S01]  /*148d0*/  IMAD R0, R0, UR11, RZ ;  /* 0x0000000b00007c24 */ /* 0x000fe2000f8e02ff */
[----:B------:R-:W-:Y:S01]  /*148e0*/  ULDC.64 UR4, c[0x0][0x2b0] ;  /* 0x0000ac0000047ab9 */ /* 0x000fe20000000a00 */
[----:B-1----:R-:W-:-:S03]  /*148f0*/  IMAD.MOV.U32 R5, RZ, RZ, 0x7f800000 ;  /* 0x7f800000ff057424 */ /* 0x002fc600078e00ff */
[----:B------:R-:W-:-:S04]  /*14900*/  IADD3 R3, P0, R0, UR6, RZ ;  /* 0x0000000600037c10 */ /* 0x000fc8000ff1e0ff */
[----:B------:R-:W-:Y:S02]  /*14910*/  LEA.HI.X.SX32 R0, R0, UR18, 0x1, P0 ;  /* 0x0000001200007c11 */ /* 0x000fe400080f0eff */
[----:B------:R-:W-:-:S04]  /*14920*/  LEA R2, P0, R3, UR4, 0x2 ;  /* 0x0000000403027c11 */ /* 0x000fc8000f8010ff */
[----:B------:R-:W-:-:S05]  /*14930*/  LEA.HI.X R3, R3, UR5, R0, 0x2, P0 ;  /* 0x0000000503037c11 */ /* 0x000fca00080f1400 */
[----:B------:R-:W-:Y:S01]  /*14940*/  STG.E desc[UR22][R2.64], R5 ;  /* 0x0000000502007986 */ /* 0x000fe2000c101916 */
[----:B------:R-:W-:Y:S05]  /*14950*/  EXIT ;  /* 0x000000000000794d */ /* 0x000fea0003800000 */
.L_x_178:
        /* <DEDUP_REMOVED lines=10> */
.L_x_1144:


//--------------------- .text._ZN5flash16flash_fwd_kernelI23Flash_fwd_kernel_traitsILi96ELi64ELi64ELi4ELb0ELb0EN7cutlass10bfloat16_tE19Flash_kernel_traitsILi96ELi64ELi64ELi4ES3_EELb0ELb1ELb0ELb0ELb1ELb1ELb0ELb0EEEvNS_16Flash_fwd_paramsE --------------------------
	.section	.text._ZN5flash16flash_fwd_kernelI23Flash_fwd_kernel_traitsILi96ELi64ELi64ELi4ELb0ELb0EN7cutlass10bfloat16_tE19Flash_kernel_traitsILi96ELi64ELi64ELi4ES3_EELb0ELb1ELb0ELb0ELb1ELb1ELb0ELb0EEEvNS_16Flash_fwd_paramsE,"ax",@progbits
	.align	128
        .global         _ZN5flash16flash_fwd_kernelI23Flash_fwd_kernel_traitsILi96ELi64ELi64ELi4ELb0ELb0EN7cutlass10bfloat16_tE19Flash_kernel_traitsILi96ELi64ELi64ELi4ES3_EELb0ELb1ELb0ELb0ELb1ELb1ELb0ELb0EEEvNS_16Flash_fwd_paramsE
        .type           _ZN5flash16flash_fwd_kernelI23Flash_fwd_kernel_traitsILi96ELi64ELi64ELi4ELb0ELb0EN7cutlass10bfloat16_tE19Flash_kernel_traitsILi96ELi64ELi64ELi4ES3_EELb0ELb1ELb0ELb0ELb1ELb1ELb0ELb0EEEvNS_16Flash_fwd_paramsE,@function
        .size           _ZN5flash16flash_fwd_kernelI23Flash_fwd_kernel_traitsILi96ELi64ELi64ELi4ELb0ELb0EN7cutlass10bfloat16_tE19Flash_kernel_traitsILi96ELi64ELi64ELi4ES3_EELb0ELb1ELb0ELb0ELb1ELb1ELb0ELb0EEEvNS_16Flash_fwd_paramsE,(.L_x_1145 - _ZN5flash16flash_fwd_kernelI23Flash_fwd_kernel_traitsILi96ELi64ELi64ELi4ELb0ELb0EN7cutlass10bfloat16_tE19Flash_kernel_traitsILi96ELi64ELi64ELi4ES3_EELb0ELb1ELb0ELb0ELb1ELb1ELb0ELb0EEEvNS_16Flash_fwd_paramsE)
        .other          _ZN5flash16flash_fwd_kernelI23Flash_fwd_kernel_traitsILi96ELi64ELi64ELi4ELb0ELb0EN7cutlass10bfloat16_tE19Flash_kernel_traitsILi96ELi64ELi64ELi4ES3_EELb0ELb1ELb0ELb0ELb1ELb1ELb0ELb0EEEvNS_16Flash_fwd_paramsE,@"STO_CUDA_ENTRY STV_DEFAULT"
_ZN5flash16flash_fwd_kernelI23Flash_fwd_kernel_traitsILi96ELi64ELi64ELi4ELb0ELb0EN7cutlass10bfloat16_tE19Flash_kernel_traitsILi96ELi64ELi64ELi4ES3_EELb0ELb1ELb0ELb0ELb1ELb1ELb0ELb0EEEvNS_16Flash_fwd_paramsE:
.text._ZN5flash16flash_fwd_kernelI23Flash_fwd_kernel_traitsILi96ELi64ELi64ELi4ELb0ELb0EN7cutlass10bfloat16_tE19Flash_kernel_traitsILi96ELi64ELi64ELi4ES3_EELb0ELb1ELb0ELb0ELb1ELb1ELb0ELb0EEEvNS_16Flash_fwd_paramsE:
[----:B------:R-:W-:Y:S08]  /*0000*/  LDC R1, c[0x0][0x28] ;  /* 0x00000a00ff017b82 */ /* 0x000ff00000000800 */
[----:B------:R-:W1:Y:S01]  /*0010*/  LDC.64 R4, c[0x0][0x300] ;  /* 0x0000c000ff047b82 */ /* 0x000e620000000a00 */
[----:B------:R-:W2:Y:S01]  /*0020*/  S2R R19, SR_CTAID.Y ;  /* 0x0000000000137919 */ /* 0x000ea20000002600 */
[----:B------:R-:W-:Y:S01]  /*0030*/  ULDC.64 UR16, c[0x0][0x208] ;  /* 0x0000820000107ab9 */ /* 0x000fe20000000a00 */
[----:B------:R-:W-:-:S05]  /*0040*/  ULDC UR13, c[0x0][0x2c4] ;  /* 0x0000b100000d7ab9 */ /* 0x000fca0000000800 */
[----:B------:R-:W3:Y:S01]  /*0050*/  LDC.64 R2, c[0x0][0x308] ;  /* 0x0000c200ff027b82 */ /* 0x000ee20000000a00 */
[----:B-1----:R-:W-:-:S04]  /*0060*/  ISETP.NE.U32.AND P0, PT, R4, RZ, PT ;  /* 0x000000ff0400720c */ /* 0x002fc80003f05070 */
[----:B------:R-:W-:Y:S01]  /*0070*/  ISETP.NE.AND.EX P0, PT, R5, RZ, PT, P0 ;  /* 0x000000ff0500720c */ /* 0x000fe20003f05300 */
[----:B------:R-:W-:Y:S01]  /*0080*/  IMAD.MOV.U32 R5, RZ, RZ, RZ ;  /* 0x000000ffff057224 */ /* 0x000fe200078e00ff */
[----:B---3--:R-:W-:-:S04]  /*0090*/  ISETP.NE.U32.AND P2, PT, R2, RZ, PT ;  /* 0x000000ff0200720c */ /* 0x008fc80003f45070 */
[----:B------:R-:W-:-:S07]  /*00a0*/  ISETP.NE.AND.EX P2, PT, R3, RZ, PT, P2 ;  /* 0x000000ff0300720c */ /* 0x000fce0003f45320 */
[----:B------:R-:W2:Y:S08]  /*00b0*/  @P0 LDC.64 R6, c[0x0][0x300] ;  /* 0x0000c000ff060b82 */ /* 0x000eb00000000a00 */
[----:B------:R-:W1:Y:S01]  /*00c0*/  @P2 LDC.64 R2, c[0x0][0x308] ;  /* 0x0000c200ff022b82 */ /* 0x000e620000000a00 */
[C---:B--2---:R-:W-:Y:S01]  /*00d0*/  @P0 IMAD.WIDE R8, R19.reuse, 0x4, R6 ;  /* 0x0000000413080825 */ /* 0x044fe200078e0206 */
        /* <DEDUP_REMOVED lines=8> */
[----:B-1----:R-:W-:-:S04]  /*0160*/  @!P2 ISETP.NE.U32.AND P0, PT, R2, RZ, PT ;  /* 0x000000ff0200a20c */ /* 0x002fc80003f05070 */
[----:B------:R-:W-:-:S04]  /*0170*/  @!P2 ISETP.NE.AND.EX P0, PT, R3, RZ, PT, P0 ;  /* 0x000000ff0300a20c */ /* 0x000fc80003f05300 */
[----:B---3--:R-:W-:Y:S01]  /*0180*/  @!P2 SEL R7, R7, RZ, P0 ;  /* 0x000000ff0707a207 */ /* 0x008fe20000000000 */
        /* <DEDUP_REMOVED lines=22> */
[----:B------:R-:W-:Y:S01]  /*02f0*/  ULDC.64 UR8, c[0x0][0x250] ;  /* 0x0000940000087ab9 */ /* 0x000fe20000000a00 */
[----:B------:R-:W-:Y:S01]  /*0300*/  ULDC.64 UR6, c[0x0][0x230] ;  /* 0x00008c0000067ab9 */ /* 0x000fe20000000a00 */
[CC--:B------:R-:W-:Y:S01]  /*0310*/  LEA.HI R9, R7.reuse, R82.reuse, RZ, 0x2 ;  /* 0x0000005207097211 */ /* 0x0c0fe200078f10ff */
[----:B------:R-:W-:Y:S01]  /*0320*/  VIADD R83, R84, 0xffffffff ;  /* 0xffffffff54537836 */ /* 0x000fe20000000000 */
[-C--:B------:R-:W-:Y:S01]  /*0330*/  LEA.HI R4, R7, R82.reuse, RZ, 0x3 ;  /* 0x0000005207047211 */ /* 0x080fe200078f18ff */
[----:B------:R-:W-:Y:S01]  /*0340*/  ULDC.64 UR10, c[0x0][0x268] ;  /* 0x00009a00000a7ab9 */ /* 0x000fe20000000a00 */
[----:B------:R-:W-:Y:S01]  /*0350*/  LOP3.LUT R11, R9, 0xfffffffc, RZ, 0xc0, !PT ;  /* 0xfffffffc090b7812 */ /* 0x000fe200078ec0ff */
[----:B------:R-:W-:Y:S01]  /*0360*/  USHF.L.U32 UR14, UR8, 0x6, URZ ;  /* 0x00000006080e7899 */ /* 0x000fe2000800063f */
[----:B------:R-:W-:Y:S01]  /*0370*/  SHF.R.S32.HI R21, RZ, 0x3, R4 ;  /* 0x00000003ff157819 */ /* 0x000fe20000011404 */
[----:B------:R-:W-:Y:S01]  /*0380*/  USHF.L.U64.HI UR15, UR8, 0x6, UR9 ;  /* 0x00000006080f7899 */ /* 0x000fe20008010209 */
[----:B------:R-:W-:Y:S01]  /*0390*/  SHF.R.S32.HI R14, RZ, 0x2, R9 ;  /* 0x00000002ff0e7819 */ /* 0x000fe20000011409 */
[----:B------:R-:W-:Y:S01]  /*03a0*/  IMAD.IADD R134, R82, 0x1, -R11 ;  /* 0x0000000152867824 */ /* 0x000fe200078e0a0b */
[----:B------:R-:W-:Y:S01]  /*03b0*/  LEA.HI R3, R7, R82, RZ, 0x4 ;  /* 0x0000005207037211 */ /* 0x000fe200078f20ff */
[----:B------:R-:W-:Y:S01]  /*03c0*/  IMAD.SHL.U32 R21, R21, 0x40, RZ ;  /* 0x0000004015157824 */ /* 0x000fe200078e00ff */
[----:B------:R-:W-:Y:S01]  /*03d0*/  LEA.HI R18, R9, R14, RZ, 0x1 ;  /* 0x0000000e09127211 */ /* 0x000fe200078f08ff */
[----:B------:R-:W-:Y:S01]  /*03e0*/  IMAD.SHL.U32 R134, R134, 0x8, RZ ;  /* 0x0000000886867824 */ /* 0x000fe200078e00ff */
[----:B------:R-:W-:-:S02]  /*03f0*/  SHF.R.S32.HI R15, RZ, 0x1f, R14 ;  /* 0x0000001fff0f7819 */ /* 0x000fc4000001140e */
[----:B------:R-:W-:Y:S02]  /*0400*/  LOP3.LUT R18, R18, 0x7fffffe, RZ, 0xc0, !PT ;  /* 0x07fffffe12127812 */ /* 0x000fe400078ec0ff */
[----:B------:R-:W-:Y:S01]  /*0410*/  LOP3.LUT R21, R21, 0xc0, RZ, 0xc0, !PT ;  /* 0x000000c015157812 */ /* 0x000fe200078ec0ff */
[----:B------:R-:W-:Y:S01]  /*0420*/  IMAD.WIDE R136, R137, 0x40, R14 ;  /* 0x0000004089887825 */ /* 0x000fe200078e020e */
[----:B-1----:R-:W-:Y:S02]  /*0430*/  IABS R0, R10 ;  /* 0x0000000a00007213 */ /* 0x002fe40000000000 */
[C---:B------:R-:W-:Y:S01]  /*0440*/  IADD3 R13, P0, R14.reuse, R5, RZ ;  /* 0x000000050e0d7210 */ /* 0x040fe20007f1e0ff */
[----:B------:R-:W-:Y:S01]  /*0450*/  IMAD.IADD R18, R14, 0x1, -R18 ;  /* 0x000000010e127824 */ /* 0x000fe200078e0a12 */
[----:B------:R-:W1:Y:S01]  /*0460*/  I2F.RP R6, R0 ;  /* 0x0000000000067306 */ /* 0x000e620000209400 */
[----:B------:R-:W-:Y:S02]  /*0470*/  SHF.R.S32.HI R8, RZ, 0x4, R3 ;  /* 0x00000004ff087819 */ /* 0x000fe40000011403 */
[----:B------:R-:W-:-:S02]  /*0480*/  LOP3.LUT R9, R21, 0x18, R134, 0xf8, !PT ;  /* 0x0000001815097812 */ /* 0x000fc400078ef886 */
[----:B------:R-:W-:Y:S02]  /*0490*/  LEA.HI.X.SX32 R5, R5, R15, 0x1, P0 ;  /* 0x0000000f05057211 */ /* 0x000fe400000f0eff */
[----:B------:R-:W-:Y:S02]  /*04a0*/  LEA.HI R15, R3, R8, RZ, 0x1 ;  /* 0x00000008030f7211 */ /* 0x000fe400078f08ff */
[----:B------:R-:W-:Y:S01]  /*04b0*/  LEA.HI R86, R7, R82, RZ, 0x5 ;  /* 0x0000005207567211 */ /* 0x000fe200078f28ff */
[----:B------:R-:W-:Y:S01]  /*04c0*/  IMAD R20, R5, UR8, RZ ;  /* 0x0000000805147c24 */ /* 0x000fe2000f8e02ff */
[----:B------:R-:W-:Y:S02]  /*04d0*/  LOP3.LUT R15, R15, 0xfffffffe, RZ, 0xc0, !PT ;  /* 0xfffffffe0f0f7812 */ /* 0x000fe400078ec0ff */
[----:B------:R-:W-:Y:S01]  /*04e0*/  SHF.R.S32.HI R85, RZ, 0x5, R86 ;  /* 0x00000005ff557819 */ /* 0x000fe20000011456 */
[----:B------:R-:W-:Y:S01]  /*04f0*/  IMAD R20, R13, UR9, R20 ;  /* 0x000000090d147c24 */ /* 0x000fe2000f8e0214 */
[----:B-1----:R-:W1:Y:S01]  /*0500*/  MUFU.RCP R16, R6 ;  /* 0x0000000600107308 */ /* 0x002e620000001000 */
[----:B------:R-:W-:Y:S01]  /*0510*/  IMAD.IADD R15, R8, 0x1, -R15 ;  /* 0x00000001080f7824 */ /* 0x000fe200078e0a0f */
[----:B------:R-:W-:Y:S01]  /*0520*/  SHF.R.S32.HI R135, RZ, 0x1f, R134 ;  /* 0x0000001fff877819 */ /* 0x000fe20000011486 */
[----:B------:R-:W-:-:S02]  /*0530*/  IMAD R125, R85, 0x8, R18 ;  /* 0x00000008557d7824 */ /* 0x000fc400078e0212 */
[----:B------:R-:W-:-:S04]  /*0540*/  IMAD.WIDE.U32 R26, R19, UR4, R134 ;  /* 0x00000004131a7c25 */ /* 0x000fc8000f8e0086 */
[----:B------:R-:W-:-:S04]  /*0550*/  IMAD.WIDE.U32 R28, R13, UR8, R134 ;  /* 0x000000080d1c7c25 */ /* 0x000fc8000f8e0086 */
[----:B-1----:R-:W-:Y:S01]  /*0560*/  VIADD R16, R16, 0xffffffe ;  /* 0x0ffffffe10107836 */ /* 0x002fe20000000000 */
[----:B------:R-:W-:Y:S01]  /*0570*/  SHF.R.U32.HI R6, RZ, 0x3, R21 ;  /* 0x00000003ff067819 */ /* 0x000fe20000011615 */
[----:B------:R-:W-:Y:S02]  /*0580*/  IMAD.IADD R21, R29, 0x1, R20 ;  /* 0x000000011d157824 */ /* 0x000fe400078e0214 */
[----:B------:R-:W1:Y:S01]  /*0590*/  F2I.FTZ.U32.TRUNC.NTZ R17, R16 ;  /* 0x0000001000117305 */ /* 0x000e62000021f000 */
[----:B------:R-:W-:Y:S01]  /*05a0*/  LOP3.LUT R6, R9, R6, RZ, 0x3c, !PT ;  /* 0x0000000609067212 */ /* 0x000fe200078e3cff */
[----:B------:R-:W-:Y:S01]  /*05b0*/  IMAD.MOV.U32 R20, RZ, RZ, R28 ;  /* 0x000000ffff147224 */ /* 0x000fe200078e001c */
[----:B------:R-:W-:-:S03]  /*05c0*/  LOP3.LUT R9, R4, 0xfffffff8, RZ, 0xc0, !PT ;  /* 0xfffffff804097812 */ /* 0x000fc600078ec0ff */
[----:B------:R-:W-:Y:S02]  /*05d0*/  IMAD.U32 R125, R125, 0x20, R6 ;  /* 0x000000207d7d7824 */ /* 0x000fe400078e0006 */
[----:B------:R-:W-:-:S05]  /*05e0*/  IMAD.IADD R7, R82, 0x1, -R9 ;  /* 0x0000000152077824 */ /* 0x000fca00078e0a09 */
[----:B------:R-:W-:Y:S01]  /*05f0*/  LEA.HI R8, R7, R7, RZ, 0x1 ;  /* 0x0000000707087211 */ /* 0x000fe200078f08ff */
[--C-:B-1----:R-:W-:Y:S02]  /*0600*/  IMAD.MOV R11, RZ, RZ, -R17.reuse ;  /* 0x000000ffff0b7224 */ /* 0x102fe400078e0a11 */
[----:B------:R-:W-:Y:S02]  /*0610*/  IMAD.MOV.U32 R16, RZ, RZ, RZ ;  /* 0x000000ffff107224 */ /* 0x000fe400078e00ff */
[----:B------:R-:W-:Y:S01]  /*0620*/  IMAD R12, R11, R0, RZ ;  /* 0x000000000b0c7224 */ /* 0x000fe200078e02ff */
[----:B------:R-:W-:Y:S02]  /*0630*/  LOP3.LUT R11, R3, 0xfffffff0, RZ, 0xc0, !PT ;  /* 0xfffffff0030b7812 */ /* 0x000fe400078ec0ff */
[----:B------:R-:W-:Y:S01]  /*0640*/  IABS R3, R23 ;  /* 0x0000001700037213 */ /* 0x000fe20000000000 */
[----:B------:R-:W-:-:S04]  /*0650*/  IMAD.HI.U32 R12, R17, R12, R16 ;  /* 0x0000000c110c7227 */ /* 0x000fc800078e0010 */
[----:B------:R-:W-:Y:S02]  /*0660*/  IMAD.IADD R14, R82, 0x1, -R11 ;  /* 0x00000001520e7824 */ /* 0x000fe400078e0a0b */
[----:B------:R-:W-:Y:S01]  /*0670*/  IMAD.HI.U32 R17, R12, R3, RZ ;  /* 0x000000030c117227 */ /* 0x000fe200078e00ff */
[----:B------:R-:W-:Y:S02]  /*0680*/  LOP3.LUT R12, R8, 0x3fffffe, RZ, 0xc0, !PT ;  /* 0x03fffffe080c7812 */ /* 0x000fe400078ec0ff */
[-C--:B------:R-:W-:Y:S01]  /*0690*/  LEA.HI R16, R14, R14.reuse, RZ, 0x1 ;  /* 0x0000000e0e107211 */ /* 0x080fe200078f08ff */
[----:B------:R-:W-:Y:S01]  /*06a0*/  IMAD.MOV R11, RZ, RZ, -R17 ;  /* 0x000000ffff0b7224 */ /* 0x000fe200078e0a11 */
[----:B------:R-:W-:Y:S01]  /*06b0*/  SHF.R.S32.HI R9, RZ, 0x1f, R14 ;  /* 0x0000001fff097819 */ /* 0x000fe2000001140e */
[----:B------:R-:W-:Y:S01]  /*06c0*/  IMAD.IADD R12, R7, 0x1, -R12 ;  /* 0x00000001070c7824 */ /* 0x000fe200078e0a0c */
[----:B------:R-:W-:Y:S01]  /*06d0*/  LOP3.LUT R81, R16, 0x7fffffe, RZ, 0xc0, !PT ;  /* 0x07fffffe10517812 */ /* 0x000fe200078ec0ff */
[----:B------:R-:W-:Y:S01]  /*06e0*/  IMAD R11, R0, R11, R3 ;  /* 0x0000000b000b7224 */ /* 0x000fe200078e0203 */
[----:B------:R-:W-:-:S02]  /*06f0*/  LEA.HI R9, R9, R14, RZ, 0x3 ;  /* 0x0000000e09097211 */ /* 0x000fc400078f18ff */
[--C-:B------:R-:W-:Y:S01]  /*0700*/  SHF.R.S32.HI R25, RZ, 0x1, R16.reuse ;  /* 0x00000001ff197819 */ /* 0x100fe20000011410 */
[----:B------:R-:W-:Y:S01]  /*0710*/  IMAD.IADD R81, R14, 0x1, -R81 ;  /* 0x000000010e517824 */ /* 0x000fe200078e0a51 */
[----:B------:R-:W-:Y:S01]  /*0720*/  SHF.R.S32.HI R14, RZ, 0x1f, R19 ;  /* 0x0000001fff0e7819 */ /* 0x000fe20000011413 */
[----:B------:R-:W-:Y:S01]  /*0730*/  IMAD.SHL.U32 R9, R9, 0x20, RZ ;  /* 0x0000002009097824 */ /* 0x000fe200078e00ff */
[----:B------:R-:W-:Y:S02]  /*0740*/  SHF.R.S32.HI R16, RZ, 0x1f, R16 ;  /* 0x0000001fff107819 */ /* 0x000fe40000011410 */
[----:B------:R-:W-:Y:S01]  /*0750*/  ISETP.GT.U32.AND P1, PT, R0, R11, PT ;  /* 0x0000000b0000720c */ /* 0x000fe20003f24070 */
[----:B------:R-:W-:Y:S01]  /*0760*/  IMAD R6, R14, UR4, RZ ;  /* 0x000000040e067c24 */ /* 0x000fe2000f8e02ff */
[----:B------:R-:W-:Y:S02]  /*0770*/  LEA.HI R16, R16, R25, RZ, 0x2 ;  /* 0x0000001910107211 */ /* 0x000fe400078f10ff */
[----:B------:R-:W-:Y:S01]  /*0780*/  SHF.R.S32.HI R8, RZ, 0x1, R8 ;  /* 0x00000001ff087819 */ /* 0x000fe20000011408 */
[----:B------:R-:W-:Y:S01]  /*0790*/  IMAD R3, R19, UR5, R6 ;  /* 0x0000000513037c24 */ /* 0x000fe2000f8e0206 */
[----:B------:R-:W-:Y:S01]  /*07a0*/  LOP3.LUT R16, R16, 0xfffffffc, RZ, 0xc0, !PT ;  /* 0xfffffffc10107812 */ /* 0x000fe200078ec0ff */
[----:B------:R-:W1:Y:S01]  /*07b0*/  LDC.64 R6, c[0x0][0x248] ;  /* 0x00009200ff067b82 */ /* 0x000e620000000a00 */
[----:B------:R-:W-:Y:S01]  /*07c0*/  ULDC.64 UR4, c[0x0][0x258] ;  /* 0x0000960000047ab9 */ /* 0x000fe20000000a00 */
[----:B------:R-:W-:Y:S01]  /*07d0*/  IMAD.IADD R27, R27, 0x1, R3 ;  /* 0x000000011b1b7824 */ /* 0x000fe200078e0203 */
[----:B------:R-:W-:Y:S01]  /*07e0*/  LOP3.LUT R80, R9, 0xffffff00, RZ, 0xc0, !PT ;  /* 0xffffff0009507812 */ /* 0x000fe200078ec0ff */
[----:B------:R-:W-:-:S02]  /*07f0*/  IMAD.IADD R3, R25, 0x1, -R16 ;  /* 0x0000000119037824 */ /* 0x000fc400078e0a10 */
[----:B------:R-:W-:Y:S02]  /*0800*/  @!P1 IMAD.IADD R11, R11, 0x1, -R0 ;  /* 0x000000010b0b9824 */ /* 0x000fe400078e0a00 */
[----:B------:R-:W-:Y:S02]  /*0810*/  IMAD.SHL.U32 R16, R8, 0x40, RZ ;  /* 0x0000004008107824 */ /* 0x000fe400078e00ff */
[----:B------:R-:W-:Y:S01]  /*0820*/  @!P1 VIADD R17, R17, 0x1 ;  /* 0x0000000111119836 */ /* 0x000fe20000000000 */
[----:B------:R-:W-:Y:S01]  /*0830*/  ISETP.GE.U32.AND P2, PT, R11, R0, PT ;  /* 0x000000000b00720c */ /* 0x000fe20003f46070 */
[C---:B------:R-:W-:Y:S01]  /*0840*/  IMAD.WIDE.U32 R26, R23.reuse, UR4, R26 ;  /* 0x00000004171a7c25 */ /* 0x040fe2000f8e001a */
[----:B------:R-:W-:Y:S02]  /*0850*/  LOP3.LUT R11, R16, 0xc0, RZ, 0xc0, !PT ;  /* 0x000000c0100b7812 */ /* 0x000fe400078ec0ff */
[----:B------:R-:W-:Y:S02]  /*0860*/  SHF.R.S32.HI R0, RZ, 0x1f, R23 ;  /* 0x0000001fff007819 */ /* 0x000fe40000011417 */
[----:B------:R-:W-:-:S02]  /*0870*/  LOP3.LUT R16, R23, R10, RZ, 0x3c, !PT ;  /* 0x0000000a17107212 */ /* 0x000fc400078e3cff */
[----:B------:R-:W-:Y:S02]  /*0880*/  LOP3.LUT R4, R11, 0x8, R4, 0xf8, !PT ;  /* 0x000000080b047812 */ /* 0x000fe400078ef804 */
[----:B------:R-:W-:Y:S02]  /*0890*/  SHF.R.U32.HI R11, RZ, 0x3, R11 ;  /* 0x00000003ff0b7819 */ /* 0x000fe4000001160b */
[----:B------:R-:W-:Y:S01]  /*08a0*/  ISETP.GE.AND P0, PT, R16, RZ, PT ;  /* 0x000000ff1000720c */ /* 0x000fe20003f06270 */
[----:B------:R-:W-:Y:S01]  /*08b0*/  IMAD R16, R0, UR4, RZ ;  /* 0x0000000400107c24 */ /* 0x000fe2000f8e02ff */
[----:B------:R-:W-:Y:S01]  /*08c0*/  LOP3.LUT R0, R4, R11, RZ, 0x3c, !PT ;  /* 0x0000000b04007212 */ /* 0x000fe200078e3cff */
[----:B------:R-:W-:Y:S01]  /*08d0*/  @P2 VIADD R17, R17, 0x1 ;  /* 0x0000000111112836 */ /* 0x000fe20000000000 */
[----:B------:R-:W-:Y:S01]  /*08e0*/  ISETP.NE.AND P1, PT, R10, RZ, PT ;  /* 0x000000ff0a00720c */ /* 0x000fe20003f25270 */
[----:B------:R-:W-:Y:S01]  /*08f0*/  IMAD R11, R23, UR5, R16 ;  /* 0x00000005170b7c24 */ /* 0x000fe2000f8e0210 */
[----:B------:R-:W-:Y:S01]  /*0900*/  ULDC.64 UR4, c[0x0][0x238] ;  /* 0x00008e0000047ab9 */ /* 0x000fe20000000a00 */
[-C--:B-1----:R-:W-:Y:S01]  /*0910*/  IMAD R16, R5, R6.reuse, RZ ;  /* 0x0000000605107224 */ /* 0x082fe200078e02ff */
[----:B------:R-:W-:Y:S01]  /*0920*/  SHF.L.U64.HI R123, R6, 0x6, R7 ;  /* 0x00000006067b7819 */ /* 0x000fe20000010207 */
[----:B------:R-:W1:Y:S01]  /*0930*/  LDC.64 R4, c[0x0][0x240] ;  /* 0x00009000ff047b82 */ /* 0x000e620000000a00 */
[----:B------:R-:W-:-:S04]  /*0940*/  IMAD.WIDE.U32 R22, R13, R6, R134 ;  /* 0x000000060d167225 */ /* 0x000fc800078e0086 */
[----:B------:R-:W-:Y:S02]  /*0950*/  IMAD R16, R13, R7, R16 ;  /* 0x000000070d107224 */ /* 0x000fe400078e0210 */
[C---:B------:R-:W-:Y:S02]  /*0960*/  IMAD R18, R14.reuse, UR4, RZ ;  /* 0x000000040e127c24 */ /* 0x040fe4000f8e02ff */
[----:B------:R-:W-:Y:S02]  /*0970*/  IMAD.IADD R23, R23, 0x1, R16 ;  /* 0x0000000117177824 */ /* 0x000fe400078e0210 */
[----:B------:R-:W-:Y:S02]  /*0980*/  IMAD R14, R14, UR6, RZ ;  /* 0x000000060e0e7c24 */ /* 0x000fe4000f8e02ff */
[C---:B------:R-:W-:Y:S01]  /*0990*/  IMAD.WIDE.U32 R22, R19.reuse, UR6, R22 ;  /* 0x0000000613167c25 */ /* 0x040fe2000f8e0016 */
[----:B------:R-:W2:Y:S03]  /*09a0*/  S2UR UR6, SR_CgaCtaId ;  /* 0x00000000000679c3 */ /* 0x000ea60000008800 */
[----:B------:R-:W-:Y:S01]  /*09b0*/  @!P0 IMAD.MOV R17, RZ, RZ, -R17 ;  /* 0x000000ffff118224 */ /* 0x000fe200078e0a11 */
[----:B------:R-:W-:Y:S01]  /*09c0*/  @!P1 LOP3.LUT R17, RZ, R10, RZ, 0x33, !PT ;  /* 0x0000000aff119212 */ /* 0x000fe200078e33ff */
[----:B------:R-:W-:-:S02]  /*09d0*/  IMAD R13, R19, UR7, R14 ;  /* 0x00000007130d7c24 */ /* 0x000fc4000f8e020e */
[C---:B------:R-:W-:Y:S01]  /*09e0*/  IMAD R18, R19.reuse, UR5, R18 ;  /* 0x0000000513127c24 */ /* 0x040fe2000f8e0212 */
[----:B------:R-:W-:Y:S01]  /*09f0*/  SHF.R.S32.HI R10, RZ, 0x1f, R17 ;  /* 0x0000001fff0a7819 */ /* 0x000fe20000011411 */
[----:B------:R-:W-:Y:S01]  /*0a00*/  IMAD.WIDE.U32 R126, R19, UR4, R20 ;  /* 0x00000004137e7c25 */ /* 0x000fe2000f8e0014 */
[----:B------:R-:W-:-:S03]  /*0a10*/  ULDC.64 UR4, c[0x0][0x260] ;  /* 0x0000980000047ab9 */ /* 0x000fc60000000a00 */
[----:B------:R-:W-:Y:S02]  /*0a20*/  IMAD.IADD R27, R27, 0x1, R11 ;  /* 0x000000011b1b7824 */ /* 0x000fe400078e020b */
[----:B-1----:R-:W-:Y:S02]  /*0a30*/  IMAD R14, R137, R4, RZ ;  /* 0x00000004890e7224 */ /* 0x002fe400078e02ff */
[----:B------:R-:W-:Y:S01]  /*0a40*/  IMAD.IADD R23, R23, 0x1, R13 ;  /* 0x0000000117177824 */ /* 0x000fe200078e020d */
[----:B------:R-:W-:Y:S01]  /*0a50*/  SHF.R.S32.HI R13, RZ, 0x1f, R83 ;  /* 0x0000001fff0d7819 */ /* 0x000fe20000011453 */
[----:B------:R-:W-:Y:S02]  /*0a60*/  IMAD R16, R10, UR4, RZ ;  /* 0x000000040a107c24 */ /* 0x000fe4000f8e02ff */
[----:B------:R-:W-:Y:S02]  /*0a70*/  IMAD.IADD R127, R127, 0x1, R18 ;  /* 0x000000017f7f7824 */ /* 0x000fe400078e0212 */
[----:B------:R-:W-:-:S02]  /*0a80*/  IMAD R14, R136, R5, R14 ;  /* 0x00000005880e7224 */ /* 0x000fc400078e020e */
[----:B------:R-:W-:-:S04]  /*0a90*/  IMAD.WIDE.U32 R18, R136, R4, R26 ;  /* 0x0000000488127225 */ /* 0x000fc800078e001a */
[C---:B------:R-:W-:Y:S02]  /*0aa0*/  IMAD R131, R17.reuse, UR5, R16 ;  /* 0x0000000511837c24 */ /* 0x040fe4000f8e0210 */
[----:B------:R-:W-:Y:S01]  /*0ab0*/  IMAD.WIDE.U32 R128, R17, UR4, R22 ;  /* 0x0000000411807c25 */ /* 0x000fe2000f8e0016 */
[----:B------:R-:W-:Y:S02]  /*0ac0*/  ULDC.64 UR4, c[0x0][0x210] ;  /* 0x0000840000047ab9 */ /* 0x000fe40000000a00 */
[----:B------:R-:W-:Y:S01]  /*0ad0*/  LEA R20, P0, R18, UR4, 0x1 ;  /* 0x0000000412147c11 */ /* 0x000fe2000f8008ff */
[----:B------:R-:W-:Y:S01]  /*0ae0*/  IMAD.IADD R14, R19, 0x1, R14 ;  /* 0x00000001130e7824 */ /* 0x000fe200078e020e */
[----:B------:R-:W-:Y:S01]  /*0af0*/  UMOV UR4, 0x400 ;  /* 0x0000040000047882 */ /* 0x000fe20000000000 */
[----:B------:R-:W-:Y:S01]  /*0b00*/  IMAD.SHL.U32 R124, R6, 0x40, RZ ;  /* 0x00000040067c7824 */ /* 0x000fe200078e00ff */
[----:B------:R-:W-:Y:S01]  /*0b10*/  LEA R24, P1, R4, R20, 0x6 ;  /* 0x0000001404187211 */ /* 0x000fe200078230ff */
[----:B------:R-:W-:Y:S01]  /*0b20*/  IMAD R11, R123, R83, RZ ;  /* 0x000000537b0b7224 */ /* 0x000fe200078e02ff */
[----:B------:R-:W-:Y:S01]  /*0b30*/  LEA.HI.X R21, R18, UR5, R14, 0x1, P0 ;  /* 0x0000000512157c11 */ /* 0x000fe200080f0c0e */
[----:B------:R-:W-:Y:S01]  /*0b40*/  IMAD.IADD R131, R129, 0x1, R131 ;  /* 0x0000000181837824 */ /* 0x000fe200078e0283 */
[----:B--2---:R-:W-:Y:S01]  /*0b50*/  ULEA UR5, UR6, UR4, 0x18 ;  /* 0x0000000406057291 */ /* 0x004fe2000f8ec03f */
[----:B------:R-:W-:Y:S01]  /*0b60*/  IMAD.MOV.U32 R130, RZ, RZ, R128 ;  /* 0x000000ffff827224 */ /* 0x000fe200078e0080 */
[----:B------:R-:W-:Y:S01]  /*0b70*/  LEA.HI.X R25, R4, R21, R5, 0x6, P1 ;  /* 0x0000001504197211 */ /* 0x000fe200008f3405 */
[-C--:B------:R-:W-:Y:S01]  /*0b80*/  IMAD R11, R13, R124.reuse, R11 ;  /* 0x0000007c0d0b7224 */ /* 0x080fe200078e020b */
[----:B------:R-:W-:Y:S01]  /*0b90*/  ULDC.64 UR6, c[0x0][0x218] ;  /* 0x0000860000067ab9 */ /* 0x000fe20000000a00 */
[----:B------:R-:W-:Y:S01]  /*0ba0*/  IMAD.WIDE.U32 R18, R83, R124, R130 ;  /* 0x0000007c53127225 */ /* 0x000fe200078e0082 */
[----:B------:R-:W-:Y:S01]  /*0bb0*/  LEA R125, R125, UR5, 0x1 ;  /* 0x000000057d7d7c11 */ /* 0x000fe2000f8e08ff */
[----:B------:R-:W-:Y:S01]  /*0bc0*/  UIADD3 UR4, UR5, 0x3000, URZ ;  /* 0x0000300005047890 */ /* 0x000fe2000fffe03f */
[----:B------:R-:W-:Y:S01]  /*0bd0*/  LOP3.LUT P1, RZ, R3, 0x2, RZ, 0xc0, !PT ;  /* 0x0000000203ff7812 */ /* 0x000fe2000782c0ff */
[----:B------:R-:W-:Y:S01]  /*0be0*/  IMAD.IADD R11, R19, 0x1, R11 ;  /* 0x00000001130b7824 */ /* 0x000fe200078e020b */
[----:B------:R-:W-:Y:S01]  /*0bf0*/  LEA R22, P0, R18, UR6, 0x1 ;  /* 0x0000000612167c11 */ /* 0x000fe2000f8008ff */
[----:B------:R-:W-:Y:S01]  /*0c00*/  @!PT LDS RZ, [RZ] ;  /* 0x00000000fffff984 */ /* 0x000fe20000000800 */
[----:B------:R-:W-:Y:S01]  /*0c10*/  @!PT LDS RZ, [RZ] ;  /* 0x00000000fffff984 */ /* 0x000fe20000000800 */
[----:B------:R-:W-:Y:S01]  /*0c20*/  @!PT LDS RZ, [RZ] ;  /* 0x00000000fffff984 */ /* 0x000fe20000000800 */
[----:B------:R-:W-:Y:S01]  /*0c30*/  LDGSTS.E.BYPASS.LTC128B.128 [R125], desc[UR16][R20.64] ;  /* 0x00000000147d7fae */ /* 0x000fe2000b901d50 */
[----:B------:R-:W-:-:S02]  /*0c40*/  IMAD R10, R10, UR10, RZ ;  /* 0x0000000a0a0a7c24 */ /* 0x000fc4000f8e02ff */
[----:B------:R-:W-:Y:S01]  /*0c50*/  LEA.HI.X R23, R18, UR7, R11, 0x1, P0 ;  /* 0x0000000712177c11 */ /* 0x000fe200080f0c0b */
[----:B------:R-:W-:Y:S01]  /*0c60*/  LDGSTS.E.BYPASS.LTC128B.128 [R125+0x1000], desc[UR16][R20.64+0x40] ;  /* 0x01000040147d7fae */ /* 0x000fe2000b901d50 */
[----:B------:R-:W-:Y:S01]  /*0c70*/  IADD3 R26, P0, R124, R22, RZ ;  /* 0x000000167c1a7210 */ /* 0x000fe20007f1e0ff */
[----:B------:R-:W-:Y:S02]  /*0c80*/  IMAD R4, R13, UR8, RZ ;  /* 0x000000080d047c24 */ /* 0x000fe4000f8e02ff */
[----:B------:R-:W-:Y:S01]  /*0c90*/  LDGSTS.E.BYPASS.LTC128B.128 [R125+0x2000], desc[UR16][R20.64+0x80] ;  /* 0x02000080147d7fae */ /* 0x000fe2000b901d50 */
[----:B------:R-:W-:-:S03]  /*0ca0*/  IMAD.WIDE.U32 R126, R17, UR10, R126 ;  /* 0x0000000a117e7c25 */ /* 0x000fc6000f8e007e */
[----:B------:R-:W-:Y:S01]  /*0cb0*/  LDGSTS.E.BYPASS.LTC128B.128 [R125+0x800], desc[UR16][R24.64] ;  /* 0x00800000187d7fae */ /* 0x000fe2000b901d50 */
[----:B------:R-:W-:Y:S02]  /*0cc0*/  IMAD.X R27, R123, 0x1, R23, P0 ;  /* 0x000000017b1b7824 */ /* 0x000fe400000e0617 */
[----:B------:R-:W-:Y:S01]  /*0cd0*/  IMAD R17, R17, UR11, R10 ;  /* 0x0000000b11117c24 */ /* 0x000fe2000f8e020a */
[----:B------:R-:W-:Y:S01]  /*0ce0*/  LDGSTS.E.BYPASS.LTC128B.128 [R125+0x1800], desc[UR16][R24.64+0x40] ;  /* 0x01800040187d7fae */ /* 0x000fe2000b901d50 */
[C---:B------:R-:W-:Y:S01]  /*0cf0*/  IMAD.WIDE.U32 R18, R83.reuse, UR8, RZ ;  /* 0x0000000853127c25 */ /* 0x040fe2000f8e00ff */
[----:B------:R-:W-:Y:S02]  /*0d00*/  ULDC.64 UR10, c[0x0][0x220] ;  /* 0x00008800000a7ab9 */ /* 0x000fe40000000a00 */
[----:B------:R-:W-:Y:S01]  /*0d10*/  LDGSTS.E.BYPASS.LTC128B.128 [R125+0x2800], desc[UR16][R24.64+0x80] ;  /* 0x02800080187d7fae */ /* 0x000fe2000b901d50 */
[----:B------:R-:W-:Y:S01]  /*0d20*/  IMAD R5, R83, UR9, R4 ;  /* 0x0000000953057c24 */ /* 0x000fe2000f8e0204 */
[----:B------:R-:W-:Y:S01]  /*0d30*/  LEA R4, P0, R18, R126, 0x6 ;  /* 0x0000007e12047211 */ /* 0x000fe200078030ff */
[----:B------:R-:W-:Y:S01]  /*0d40*/  IMAD.SHL.U32 R10, R3, 0x40, RZ ;  /* 0x00000040030a7824 */ /* 0x000fe200078e00ff */
[----:B------:R-:W-:Y:S01]  /*0d50*/  LDGSTS.E.BYPASS.LTC128B.128 [R125+0x3000], desc[UR16][R22.64] ;  /* 0x03000000167d7fae */ /* 0x000fe2000b901d50 */
[----:B------:R-:W-:-:S02]  /*0d60*/  IMAD.IADD R5, R19, 0x1, R5 ;  /* 0x0000000113057824 */ /* 0x000fc400078e0205 */
[----:B------:R-:W-:Y:S01]  /*0d70*/  IMAD R11, R15, 0x8, R12 ;  /* 0x000000080f0b7824 */ /* 0x000fe200078e020c */
[----:B------:R-:W-:Y:S01]  /*0d80*/  LDGSTS.E.BYPASS.LTC128B.128 [R125+0x4000], desc[UR16][R22.64+0x40] ;  /* 0x04000040167d7fae */ /* 0x000fe2000b901d50 */
[----:B------:R-:W-:Y:S01]  /*0d90*/  IMAD.IADD R122, R127, 0x1, R17 ;  /* 0x000000017f7a7824 */ /* 0x000fe200078e0211 */
[----:B------:R-:W-:Y:S01]  /*0da0*/  LOP3.LUT R10, R10, 0xc0, RZ, 0xc0, !PT ;  /* 0x000000c00a0a7812 */ /* 0x000fe200078ec0ff */
[----:B------:R-:W-:Y:S01]  /*0db0*/  IMAD.SHL.U32 R15, R15, 0x8, RZ ;  /* 0x000000080f0f7824 */ /* 0x000fe200078e00ff */
[----:B------:R1:W-:Y:S01]  /*0dc0*/  LDGSTS.E.BYPASS.LTC128B.128 [R125+0x5000], desc[UR16][R22.64+0x80] ;  /* 0x05000080167d7fae */ /* 0x0003e2000b901d50 */
[----:B------:R-:W-:Y:S01]  /*0dd0*/  IMAD.U32 R0, R11, 0x20, R0 ;  /* 0x000000200b007824 */ /* 0x000fe200078e0000 */
[----:B------:R-:W-:Y:S02]  /*0de0*/  LEA.HI.X R19, R18, R122, R5, 0x6, P0 ;  /* 0x0000007a12137211 */ /* 0x000fe400000f3405 */
[----:B------:R-:W-:Y:S01]  /*0df0*/  LDGSTS.E.BYPASS.LTC128B.128 [R125+0x3800], desc[UR16][R26.64] ;  /* 0x038000001a7d7fae */ /* 0x000fe2000b901d50 */
[----:B------:R-:W-:-:S02]  /*0e00*/  LOP3.LUT R5, R10, 0x8, R15, 0xf8, !PT ;  /* 0x000000080a057812 */ /* 0x000fc400078ef80f */
[----:B------:R-:W-:Y:S01]  /*0e10*/  SHF.R.U32.HI R12, RZ, 0x3, R10 ;  /* 0x00000003ff0c7819 */ /* 0x000fe2000001160a */
[----:B------:R-:W-:Y:S01]  /*0e20*/  LDGSTS.E.BYPASS.LTC128B.128 [R125+0x4800], desc[UR16][R26.64+0x40] ;  /* 0x048000401a7d7fae */ /* 0x000fe2000b901d50 */
[----:B------:R-:W-:Y:S01]  /*0e30*/  IMAD R10, R85, 0x200, R80 ;  /* 0x00000200550a7824 */ /* 0x000fe200078e0250 */
[C---:B------:R-:W-:Y:S02]  /*0e40*/  LEA R14, P0, R4.reuse, UR10, 0x1 ;  /* 0x0000000a040e7c11 */ /* 0x040fe4000f8008ff */
[----:B------:R-:W-:Y:S01]  /*0e50*/  LDGSTS.E.BYPASS.LTC128B.128 [R125+0x5800], desc[UR16][R26.64+0x80] ;  /* 0x058000801a7d7fae */ /* 0x000fe2000b901d50 */
[----:B------:R-:W-:Y:S01]  /*0e60*/  LOP3.LUT R5, R5, R12, RZ, 0x3c, !PT ;  /* 0x0000000c05057212 */ /* 0x000fe200078e3cff */
[----:B------:R-:W-:Y:S01]  /*0e70*/  IMAD R10, R81, 0x20, R10 ;  /* 0x00000020510a7824 */ /* 0x000fe200078e020a */
[----:B------:R-:W-:Y:S01]  /*0e80*/  LEA.HI.X R15, R4, UR11, R19, 0x1, P0 ;  /* 0x0000000b040f7c11 */ /* 0x000fe200080f0c13 */
[----:B------:R-:W0:Y:S01]  /*0e90*/  LDGDEPBAR ;  /* 0x00000000000079af */ /* 0x000e220000000000 */
[----:B------:R-:W-:Y:S01]  /*0ea0*/  IADD3 R12, P0, R14, UR14, RZ ;  /* 0x0000000e0e0c7c10 */ /* 0x000fe2000ff1e0ff */
[----:B------:R-:W-:Y:S01]  /*0eb0*/  IMAD.IADD R121, R5, 0x1, R10 ;  /* 0x0000000105797824 */ /* 0x000fe200078e020a */
[----:B------:R-:W-:Y:S01]  /*0ec0*/  LEA R87, R0, UR5, 0x1 ;  /* 0x0000000500577c11 */ /* 0x000fe2000f8e08ff */
[----:B------:R-:W-:Y:S01]  /*0ed0*/  IMAD.MOV.U32 R4, RZ, RZ, 0x20 ;  /* 0x00000020ff047424 */ /* 0x000fe200078e00ff */
[----:B------:R-:W-:-:S02]  /*0ee0*/  IADD3.X R13, R15, UR15, RZ, P0, !PT ;  /* 0x0000000f0f0d7c10 */ /* 0x000fc400087fe4ff */
[----:B------:R-:W-:Y:S02]  /*0ef0*/  LEA R121, R121, UR5, 0x1 ;  /* 0x0000000579797c11 */ /* 0x000fe4000f8e08ff */
[----:B------:R-:W-:Y:S02]  /*0f00*/  LOP3.LUT P0, RZ, R8, 0x2, RZ, 0xc0, !PT ;  /* 0x0000000208ff7812 */ /* 0x000fe4000780c0ff */
[----:B------:R-:W-:Y:S02]  /*0f10*/  LEA R120, R0, UR4, 0x1 ;  /* 0x0000000400787c11 */ /* 0x000fe4000f8e08ff */
[C---:B------:R-:W-:Y:S02]  /*0f20*/  SEL R3, R4.reuse, 0xffffffe0, !P0 ;  /* 0xffffffe004037807 */ /* 0x040fe40004000000 */
[----:B------:R-:W-:-:S03]  /*0f30*/  SEL R4, R4, 0xffffffe0, !P1 ;  /* 0xffffffe004047807 */ /* 0x000fc60004800000 */
[----:B------:R-:W-:Y:S01]  /*0f40*/  IMAD.IADD R118, R120, 0x1, R3 ;  /* 0x0000000178767824 */ /* 0x000fe200078e0203 */
[----:B------:R-:W-:Y:S01]  /*0f50*/  LOP3.LUT R3, R86, 0xffffffe0, RZ, 0xc0, !PT ;  /* 0xffffffe056037812 */ /* 0x000fe200078ec0ff */
[----:B------:R-:W-:Y:S01]  /*0f60*/  IMAD.IADD R119, R121, 0x1, R4 ;  /* 0x0000000179777824 */ /* 0x000fe200078e0204 */
[----:B------:R-:W-:-:S04]  /*0f70*/  DEPBAR.LE SB0, 0x0 ;  /* 0x000080000000791a */ /* 0x000fc80000000000 */
[----:B------:R-:W-:Y:S01]  /*0f80*/  BAR.SYNC.DEFER_BLOCKING 0x0 ;  /* 0x0000000000007b1d */ /* 0x000fe20000010000 */
[C---:B------:R-:W-:Y:S02]  /*0f90*/  IMAD.IADD R3, R82.reuse, 0x1, -R3 ;  /* 0x0000000152037824 */ /* 0x040fe400078e0a03 */
[----:B------:R-:W-:-:S03]  /*0fa0*/  IMAD.SHL.U32 R82, R82, 0x2, RZ ;  /* 0x0000000252527824 */ /* 0x000fc600078e00ff */
[----:B------:R-:W-:Y:S02]  /*0fb0*/  SHF.R.S32.HI R132, RZ, 0x1f, R3 ;  /* 0x0000001fff847819 */ /* 0x000fe40000011403 */
[----:B------:R-:W-:Y:S02]  /*0fc0*/  LOP3.LUT R82, R82, 0x6, RZ, 0xc0, !PT ;  /* 0x0000000652527812 */ /* 0x000fe400078ec0ff */
[----:B------:R-:W-:Y:S01]  /*0fd0*/  LEA.HI R132, R132, R3, RZ, 0x2 ;  /* 0x0000000384847211 */ /* 0x000fe200078f10ff */
[----:B------:R-:W-:Y:S02]  /*0fe0*/  IMAD R3, R85, 0x10, R88 ;  /* 0x0000001055037824 */ /* 0x000fe400078e0258 */
[----:B------:R-:W-:Y:S01]  /*0ff0*/  IMAD R83, R83, 0x40, R82 ;  /* 0x0000004053537824 */ /* 0x000fe200078e0252 */
[----:B------:R-:W-:-:S04]  /*1000*/  SHF.R.S32.HI R132, RZ, 0x2, R132 ;  /* 0x00000002ff847819 */ /* 0x000fc80000011484 */
[----:B------:R-:W-:-:S04]  /*1010*/  IADD3 R3, R3, 0x1, R132 ;  /* 0x0000000103037810 */ /* 0x000fc80007ffe084 */
[----:B------:R-:W-:Y:S01]  /*1020*/  IADD3 R3, R2, -UR13, R3 ;  /* 0x8000000d02037c10 */ /* 0x000fe2000fffe003 */
        /* <DEDUP_REMOVED lines=10> */
[----:B------:R-:W3:Y:S04]  /*10d0*/  LDSM.16.M88.4 R36, [R87+0x3000] ;  /* 0x003000005724783b */ /* 0x000ee80000000200 */
[----:B------:R-:W4:Y:S04]  /*10e0*/  LDSM.16.M88.4 R28, [R87+0x3400] ;  /* 0x00340000571c783b */ /* 0x000f280000000200 */
[----:B-1----:R-:W1:Y:S04]  /*10f0*/  LDSM.16.M88.4 R20, [R87+0x3800] ;  /* 0x003800005714783b */ /* 0x002e680000000200 */
[----:B------:R-:W5:Y:S04]  /*1100*/  LDSM.16.M88.4 R8, [R87+0x3c00] ;  /* 0x003c00005708783b */ /* 0x000f680000000200 */
[----:B------:R-:W-:Y:S04]  /*1110*/  LDSM.16.M88.4 R44, [R119] ;  /* 0x00000000772c783b */ /* 0x000fe80000000200 */
[----:B------:R-:W5:Y:S04]  /*1120*/  LDSM.16.M88.4 R60, [R118] ;  /* 0x00000000763c783b */ /* 0x000f680000000200 */
[----:B------:R-:W5:Y:S04]  /*1130*/  LDSM.16.M88.4 R56, [R118+0x400] ;  /* 0x000400007638783b */ /* 0x000f680000000200 */
[----:B------:R-:W5:Y:S04]  /*1140*/  LDSM.16.M88.4 R52, [R118+0x800] ;  /* 0x000800007634783b */ /* 0x000f680000000200 */
[----:B------:R-:W-:Y:S04]  /*1150*/  LDSM.16.M88.4 R76, [R121+0x1000] ;  /* 0x00100000794c783b */ /* 0x000fe80000000200 */
[----:B------:R-:W5:Y:S01]  /*1160*/  LDSM.16.M88.4 R16, [R87+0x4000] ;  /* 0x004000005710783b */ /* 0x000f620000000200 */
[C---:B---3--:R-:W-:Y:S03]  /*1170*/  HMMA.16816.F32.BF16 R40, R64.reuse, R36, RZ ;  /* 0x000000244028723c */ /* 0x048fe600000418ff */
[----:B------:R-:W-:Y:S04]  /*1180*/  LDSM.16.M88.4 R48, [R118+0xc00] ;  /* 0x000c00007630783b */ /* 0x000fe80000000200 */
[----:B--2---:R-:W-:Y:S01]  /*1190*/  LDSM.16.M88.4 R12, [R87+0x4800] ;  /* 0x00480000570c783b */ /* 0x004fe20000000200 */
[C---:B------:R-:W-:Y:S03]  /*11a0*/  HMMA.16816.F32.BF16 R36, R64.reuse, R38, RZ ;  /* 0x000000264024723c */ /* 0x040fe600000418ff */
[----:B------:R-:W-:Y:S03]  /*11b0*/  LDSM.16.M88.4 R72, [R87+0x4c00] ;  /* 0x004c00005748783b */ /* 0x000fe60000000200 */
[C---:B----4-:R-:W-:Y:S01]  /*11c0*/  HMMA.16816.F32.BF16 R32, R64.reuse, R28, RZ ;  /* 0x0000001c4020723c */ /* 0x050fe200000418ff */
[----:B------:R-:W0:Y:S05]  /*11d0*/  LDGDEPBAR ;  /* 0x00000000000079af */ /* 0x000e2a0000000000 */
[C---:B------:R-:W-:Y:S06]  /*11e0*/  HMMA.16816.F32.BF16 R28, R64.reuse, R30, RZ ;  /* 0x0000001e401c723c */ /* 0x040fec00000418ff */
[C---:B-1----:R-:W-:Y:S06]  /*11f0*/  HMMA.16816.F32.BF16 R24, R64.reuse, R20, RZ ;  /* 0x000000144018723c */ /* 0x042fec00000418ff */
[C---:B------:R-:W-:Y:S06]  /*1200*/  HMMA.16816.F32.BF16 R20, R64.reuse, R22, RZ ;  /* 0x000000164014723c */ /* 0x040fec00000418ff */
[C---:B-----5:R-:W-:Y:S06]  /*1210*/  HMMA.16816.F32.BF16 R68, R64.reuse, R8, RZ ;  /* 0x000000084044723c */ /* 0x060fec00000418ff */
[----:B------:R-:W-:Y:S01]  /*1220*/  HMMA.16816.F32.BF16 R64, R64, R10, RZ ;  /* 0x0000000a4040723c */ /* 0x000fe200000418ff */
[----:B------:R-:W1:Y:S05]  /*1230*/  LDSM.16.M88.4 R8, [R87+0x4400] ;  /* 0x004400005708783b */ /* 0x000e6a0000000200 */
[C---:B------:R-:W-:Y:S06]  /*1240*/  HMMA.16816.F32.BF16 R40, R44.reuse, R60, R40 ;  /* 0x0000003c2c28723c */ /* 0x040fec0000041828 */
[C---:B------:R-:W-:Y:S01]  /*1250*/  HMMA.16816.F32.BF16 R36, R44.reuse, R62, R36 ;  /* 0x0000003e2c24723c */ /* 0x040fe20000041824 */
[----:B------:R-:W-:Y:S05]  /*1260*/  LDSM.16.M88.4 R60, [R119+0x1000] ;  /* 0x00100000773c783b */ /* 0x000fea0000000200 */
[C---:B------:R-:W-:Y:S06]  /*1270*/  HMMA.16816.F32.BF16 R32, R44.reuse, R56, R32 ;  /* 0x000000382c20723c */ /* 0x040fec0000041820 */
[C---:B------:R-:W-:Y:S01]  /*1280*/  HMMA.16816.F32.BF16 R28, R44.reuse, R58, R28 ;  /* 0x0000003a2c1c723c */ /* 0x040fe2000004181c */
[----:B------:R-:W2:Y:S05]  /*1290*/  LDSM.16.M88.4 R56, [R118+0x1000] ;  /* 0x001000007638783b */ /* 0x000eaa0000000200 */
[C---:B------:R-:W-:Y:S06]  /*12a0*/  HMMA.16816.F32.BF16 R24, R44.reuse, R52, R24 ;  /* 0x000000342c18723c */ /* 0x040fec0000041818 */
[----:B------:R-:W-:Y:S01]  /*12b0*/  HMMA.16816.F32.BF16 R20, R44, R54, R20 ;  /* 0x000000362c14723c */ /* 0x000fe20000041814 */
[----:B------:R-:W3:Y:S05]  /*12c0*/  LDSM.16.M88.4 R52, [R118+0x1400] ;  /* 0x001400007634783b */ /* 0x000eea0000000200 */
[C---:B------:R-:W-:Y:S06]  /*12d0*/  HMMA.16816.F32.BF16 R40, R76.reuse, R16, R40 ;  /* 0x000000104c28723c */ /* 0x040fec0000041828 */
[C---:B------:R-:W-:Y:S01]  /*12e0*/  HMMA.16816.F32.BF16 R36, R76.reuse, R18, R36 ;  /* 0x000000124c24723c */ /* 0x040fe20000041824 */
[----:B------:R-:W-:Y:S05]  /*12f0*/  LDSM.16.M88.4 R16, [R87+0x5000] ;  /* 0x005000005710783b */ /* 0x000fea0000000200 */
[C---:B-1----:R-:W-:Y:S06]  /*1300*/  HMMA.16816.F32.BF16 R32, R76.reuse, R8, R32 ;  /* 0x000000084c20723c */ /* 0x042fec0000041820 */
[----:B------:R-:W-:Y:S01]  /*1310*/  HMMA.16816.F32.BF16 R28, R76, R10, R28 ;  /* 0x0000000a4c1c723c */ /* 0x000fe2000004181c */
[----:B------:R-:W1:Y:S05]  /*1320*/  LDSM.16.M88.4 R8, [R121+0x2000] ;  /* 0x002000007908783b */ /* 0x000e6a0000000200 */
[C---:B------:R-:W-:Y:S06]  /*1330*/  HMMA.16816.F32.BF16 R68, R44.reuse, R48, R68 ;  /* 0x000000302c44723c */ /* 0x040fec0000041844 */
[----:B------:R-:W-:Y:S01]  /*1340*/  HMMA.16816.F32.BF16 R64, R44, R50, R64 ;  /* 0x000000322c40723c */ /* 0x000fe20000041840 */
[----:B------:R-:W4:Y:S04]  /*1350*/  LDSM.16.M88.4 R48, [R118+0x1800] ;  /* 0x001800007630783b */ /* 0x000f280000000200 */
[----:B------:R-:W-:Y:S01]  /*1360*/  LDSM.16.M88.4 R44, [R118+0x1c00] ;  /* 0x001c0000762c783b */ /* 0x000fe20000000200 */
[C---:B------:R-:W-:Y:S06]  /*1370*/  HMMA.16816.F32.BF16 R24, R76.reuse, R12, R24 ;  /* 0x0000000c4c18723c */ /* 0x040fec0000041818 */
[----:B------:R-:W-:Y:S01]  /*1380*/  HMMA.16816.F32.BF16 R20, R76, R14, R20 ;  /* 0x0000000e4c14723c */ /* 0x000fe20000041814 */
[----:B------:R-:W5:Y:S05]  /*1390*/  LDSM.16.M88.4 R12, [R87+0x5400] ;  /* 0x00540000570c783b */ /* 0x000f6a0000000200 */
[C---:B--2---:R-:W-:Y:S06]  /*13a0*/  HMMA.16816.F32.BF16 R40, R60.reuse, R56, R40 ;  /* 0x000000383c28723c */ /* 0x044fec0000041828 */
[C---:B------:R-:W-:Y:S01]  /*13b0*/  HMMA.16816.F32.BF16 R36, R60.reuse, R58, R36 ;  /* 0x0000003a3c24723c */ /* 0x040fe20000041824 */
[----:B------:R-:W-:Y:S05]  /*13c0*/  LDSM.16.M88.4 R56, [R87+0x5800] ;  /* 0x005800005738783b */ /* 0x000fea0000000200 */
[----:B---3--:R-:W-:Y:S06]  /*13d0*/  HMMA.16816.F32.BF16 R32, R60, R52, R32 ;  /* 0x000000343c20723c */ /* 0x008fec0000041820 */
[C---:B------:R-:W-:Y:S06]  /*13e0*/  HMMA.16816.F32.BF16 R68, R76.reuse, R72, R68 ;  /* 0x000000484c44723c */ /* 0x040fec0000041844 */
[----:B------:R-:W-:Y:S01]  /*13f0*/  HMMA.16816.F32.BF16 R64, R76, R74, R64 ;  /* 0x0000004a4c40723c */ /* 0x000fe20000041840 */
[----:B------:R-:W-:Y:S05]  /*1400*/  LDSM.16.M88.4 R72, [R119+0x2000] ;  /* 0x002000007748783b */ /* 0x000fea0000000200 */
[C---:B-1----:R-:W-:Y:S06]  /*1410*/  HMMA.16816.F32.BF16 R40, R8.reuse, R16, R40 ;  /* 0x000000100828723c */ /* 0x042fec0000041828 */
[----:B------:R-:W-:Y:S01]  /*1420*/  HMMA.16816.F32.BF16 R36, R8, R18, R36 ;  /* 0x000000120824723c */ /* 0x000fe20000041824 */
[----:B------:R-:W1:Y:S05]  /*1430*/  LDSM.16.M88.4 R16, [R118+0x2400] ;  /* 0x002400007610783b */ /* 0x000e6a0000000200 */
[C---:B----4-:R-:W-:Y:S01]  /*1440*/  HMMA.16816.F32.BF16 R76, R60.reuse, R48, R24 ;  /* 0x000000303c4c723c */ /* 0x050fe20000041818 */
[----:B------:R-:W2:Y:S05]  /*1450*/  LDSM.16.M88.4 R24, [R118+0x2000] ;  /* 0x002000007618783b */ /* 0x000eaa0000000200 */
[----:B------:R-:W-:Y:S01]  /*1460*/  HMMA.16816.F32.BF16 R52, R60, R54, R28 ;  /* 0x000000363c34723c */ /* 0x000fe2000004181c */
[----:B------:R-:W3:Y:S05]  /*1470*/  LDSM.16.M88.4 R28, [R87+0x5c00] ;  /* 0x005c0000571c783b */ /* 0x000eea0000000200 */
[----:B-----5:R-:W-:Y:S06]  /*1480*/  HMMA.16816.F32.BF16 R32, R8, R12, R32 ;  /* 0x0000000c0820723c */ /* 0x020fec0000041820 */
[C---:B------:R-:W-:Y:S06]  /*1490*/  HMMA.16816.F32.BF16 R68, R60.reuse, R44, R68 ;  /* 0x0000002c3c44723c */ /* 0x040fec0000041844 */
[C---:B------:R-:W-:Y:S06]  /*14a0*/  HMMA.16816.F32.BF16 R20, R60.reuse, R50, R20 ;  /* 0x000000323c14723c */ /* 0x040fec0000041814 */
[----:B------:R-:W-:Y:S06]  /*14b0*/  HMMA.16816.F32.BF16 R64, R60, R46, R64 ;  /* 0x0000002e3c40723c */ /* 0x000fec0000041840 */
[----:B------:R-:W-:Y:S01]  /*14c0*/  HMMA.16816.F32.BF16 R52, R8, R14, R52 ;  /* 0x0000000e0834723c */ /* 0x000fe20000041834 */
[----:B------:R-:W4:Y:S05]  /*14d0*/  LDSM.16.M88.4 R12, [R118+0x2800] ;  /* 0x00280000760c783b */ /* 0x000f2a0000000200 */
[C---:B-1----:R-:W-:Y:S06]  /*14e0*/  HMMA.16816.F32.BF16 R32, R72.reuse, R16, R32 ;  /* 0x000000104820723c */ /* 0x042fec0000041820 */
[----:B--2---:R-:W-:Y:S01]  /*14f0*/  HMMA.16816.F32.BF16 R36, R72, R26, R36 ;  /* 0x0000001a4824723c */ /* 0x004fe20000041824 */
[----:B------:R-:W-:-:S05]  /*1500*/  VIADD R17, R83, 0x8 ;  /* 0x0000000853117836 */ /* 0x000fca0000000000 */
[----:B---3--:R-:W-:Y:S06]  /*1510*/  HMMA.16816.F32.BF16 R68, R8, R28, R68 ;  /* 0x0000001c0844723c */ /* 0x008fec0000041844 */
[----:B------:R-:W-:Y:S01]  /*1520*/  HMMA.16816.F32.BF16 R40, R72, R24, R40 ;  /* 0x000000184828723c */ /* 0x000fe20000041828 */
[----:B------:R-:W-:Y:S01]  /*1530*/  VIADD R29, R3, UR12 ;  /* 0x0000000c031d7c36 */ /* 0x000fe20008000000 */
[----:B------:R-:W1:Y:S01]  /*1540*/  LDSM.16.M88.4 R24, [R118+0x2c00] ;  /* 0x002c00007618783b */ /* 0x000e620000000200 */
[----:B------:R-:W-:Y:S01]  /*1550*/  VIADD R3, R83, 0x1 ;  /* 0x0000000153037836 */ /* 0x000fe20000000000 */
[----:B------:R-:W-:-:S04]  /*1560*/  DEPBAR.LE SB0, 0x0 ;  /* 0x000080000000791a */ /* 0x000fc80000000000 */
[C---:B------:R-:W-:Y:S01]  /*1570*/  HMMA.16816.F32.BF16 R76, R8.reuse, R56, R76 ;  /* 0x00000038084c723c */ /* 0x040fe2000004184c */
[C---:B------:R-:W-:Y:S02]  /*1580*/  VIMNMX R0, R29.reuse, R2, PT ;  /* 0x000000021d007248 */ /* 0x040fe40003fe0100 */
[----:B------:R-:W-:Y:S01]  /*1590*/  VIADDMNMX R2, R29, 0x8, R2, PT ;  /* 0x000000081d027846 */ /* 0x000fe20003800102 */
[----:B------:R-:W-:Y:S01]  /*15a0*/  VIADD R29, R83, 0x29 ;  /* 0x00000029531d7836 */ /* 0x000fe20000000000 */
[C---:B------:R-:W-:Y:S01]  /*15b0*/  ISETP.GE.AND P6, PT, R3.reuse, R0, PT ;  /* 0x000000000300720c */ /* 0x040fe20003fc6270 */
[C---:B------:R-:W-:Y:S01]  /*15c0*/  HMMA.16816.F32.BF16 R20, R8.reuse, R58, R20 ;  /* 0x0000003a0814723c */ /* 0x040fe20000041814 */
[-C--:B------:R-:W-:Y:S01]  /*15d0*/  ISETP.GE.AND P3, PT, R3, R2.reuse, PT ;  /* 0x000000020300720c */ /* 0x080fe20003f66270 */
[----:B------:R-:W-:Y:S01]  /*15e0*/  VIADD R3, R83, 0x9 ;  /* 0x0000000953037836 */ /* 0x000fe20000000000 */
[C---:B------:R-:W-:Y:S02]  /*15f0*/  ISETP.GE.AND P4, PT, R17.reuse, R2, PT ;  /* 0x000000021100720c */ /* 0x040fe40003f86270 */
[-C--:B------:R-:W-:Y:S01]  /*1600*/  ISETP.GE.AND P1, PT, R17, R0.reuse, PT ;  /* 0x000000001100720c */ /* 0x080fe20003f26270 */
[----:B------:R-:W-:Y:S01]  /*1610*/  HMMA.16816.F32.BF16 R64, R8, R30, R64 ;  /* 0x0000001e0840723c */ /* 0x000fe20000041840 */
[----:B------:R-:W-:-:S02]  /*1620*/  ISETP.GE.AND P0, PT, R3, R0, PT ;  /* 0x000000000300720c */ /* 0x000fc40003f06270 */
[----:B------:R-:W-:Y:S02]  /*1630*/  ISETP.GE.AND P2, PT, R3, R2, PT ;  /* 0x000000020300720c */ /* 0x000fe40003f46270 */
[----:B------:R-:W-:Y:S01]  /*1640*/  FSEL R3, R38, -INF , !P4 ;  /* 0xff80000026037808 */ /* 0x000fe20006000000 */
[C---:B------:R-:W-:Y:S01]  /*1650*/  HMMA.16816.F32.BF16 R52, R72.reuse, R18, R52 ;  /* 0x000000124834723c */ /* 0x040fe20000041834 */
[----:B------:R-:W-:Y:S01]  /*1660*/  VIADD R11, R83, 0x10 ;  /* 0x00000010530b7836 */ /* 0x000fe20000000000 */
[----:B------:R-:W-:Y:S01]  /*1670*/  FSEL R8, R37, -INF , !P0 ;  /* 0xff80000025087808 */ /* 0x000fe20004000000 */
[C---:B------:R-:W-:Y:S01]  /*1680*/  VIADD R9, R83.reuse, 0x11 ;  /* 0x0000001153097836 */ /* 0x040fe20000000000 */
[----:B------:R-:W-:Y:S01]  /*1690*/  FSEL R36, R36, -INF , !P1 ;  /* 0xff80000024247808 */ /* 0x000fe20004800000 */
[----:B------:R-:W-:Y:S01]  /*16a0*/  VIADD R31, R83, 0x28 ;  /* 0x00000028531f7836 */ /* 0x000fe20000000000 */
[-C--:B------:R-:W-:Y:S01]  /*16b0*/  ISETP.GE.AND P5, PT, R11, R0.reuse, PT ;  /* 0x000000000b00720c */ /* 0x080fe20003fa6270 */
[----:B----4-:R-:W-:Y:S01]  /*16c0*/  HMMA.16816.F32.BF16 R76, R72, R12, R76 ;  /* 0x0000000c484c723c */ /* 0x010fe2000004184c */
[----:B------:R-:W-:Y:S01]  /*16d0*/  ISETP.GE.AND P4, PT, R9, R0, PT ;  /* 0x000000000900720c */ /* 0x000fe20003f86270 */
[----:B------:R-:W-:Y:S01]  /*16e0*/  VIADD R19, R83, 0x38 ;  /* 0x0000003853137836 */ /* 0x000fe20000000000 */
[----:B------:R-:W-:-:S02]  /*16f0*/  FSEL R32, R32, -INF , !P5 ;  /* 0xff80000020207808 */ /* 0x000fc40006800000 */
[----:B------:R-:W-:Y:S01]  /*1700*/  ISETP.GE.AND P5, PT, R83, R0, PT ;  /* 0x000000005300720c */ /* 0x000fe20003fa6270 */
[C---:B------:R-:W-:Y:S01]  /*1710*/  HMMA.16816.F32.BF16 R20, R72.reuse, R14, R20 ;  /* 0x0000000e4814723c */ /* 0x040fe20000041814 */
[-C--:B------:R-:W-:Y:S01]  /*1720*/  ISETP.GE.AND P0, PT, R9, R2.reuse, PT ;  /* 0x000000020900720c */ /* 0x080fe20003f06270 */
[----:B------:R-:W-:Y:S01]  /*1730*/  VIADD R9, R83, 0x18 ;  /* 0x0000001853097836 */ /* 0x000fe20000000000 */
[----:B------:R-:W-:Y:S01]  /*1740*/  ISETP.GE.AND P1, PT, R11, R2, PT ;  /* 0x000000020b00720c */ /* 0x000fe20003f26270 */
[----:B------:R-:W-:Y:S01]  /*1750*/  VIADD R11, R83, 0x19 ;  /* 0x00000019530b7836 */ /* 0x000fe20000000000 */
[----:B------:R-:W-:Y:S01]  /*1760*/  FSEL R10, R41, -INF , !P6 ;  /* 0xff800000290a7808 */ /* 0x000fe20007000000 */
[----:B-1----:R-:W-:Y:S01]  /*1770*/  HMMA.16816.F32.BF16 R68, R72, R24, R68 ;  /* 0x000000184844723c */ /* 0x002fe20000041844 */
[----:B------:R-:W-:Y:S02]  /*1780*/  FSEL R40, R40, -INF , !P5 ;  /* 0xff80000028287808 */ /* 0x000fe40006800000 */
[----:B------:R-:W-:-:S02]  /*1790*/  FSEL R39, R39, -INF , !P2 ;  /* 0xff80000027277808 */ /* 0x000fc40005000000 */
[C---:B------:R-:W-:Y:S01]  /*17a0*/  ISETP.GE.AND P6, PT, R9.reuse, R0, PT ;  /* 0x000000000900720c */ /* 0x040fe20003fc6270 */
[----:B------:R-:W-:Y:S01]  /*17b0*/  HMMA.16816.F32.BF16 R64, R72, R26, R64 ;  /* 0x0000001a4840723c */ /* 0x000fe20000041840 */
[----:B------:R-:W-:Y:S01]  /*17c0*/  ISETP.GE.AND P2, PT, R9, R2, PT ;  /* 0x000000020900720c */ /* 0x000fe20003f46270 */
[----:B------:R-:W-:Y:S01]  /*17d0*/  VIADD R25, R83, 0x31 ;  /* 0x0000003153197836 */ /* 0x000fe20000000000 */
[----:B------:R-:W-:Y:S02]  /*17e0*/  FSEL R9, R34, -INF , !P1 ;  /* 0xff80000022097808 */ /* 0x000fe40004800000 */
[----:B------:R-:W-:Y:S01]  /*17f0*/  FSEL R12, R33, -INF , !P4 ;  /* 0xff800000210c7808 */ /* 0x000fe20006000000 */
[C---:B------:R-:W-:Y:S01]  /*1800*/  VIADD R33, R83.reuse, 0x21 ;  /* 0x0000002153217836 */ /* 0x040fe20000000000 */
[----:B------:R-:W-:Y:S01]  /*1810*/  FMNMX.FTZ R17, R40, R10, !PT ;  /* 0x0000000a28117209 */ /* 0x000fe20007810000 */
[----:B------:R-:W-:Y:S01]  /*1820*/  VIADD R27, R83, 0x30 ;  /* 0x00000030531b7836 */ /* 0x000fe20000000000 */
[----:B------:R-:W-:Y:S01]  /*1830*/  BAR.SYNC.DEFER_BLOCKING 0x0 ;  /* 0x0000000000007b1d */ /* 0x000fe20000010000 */
[----:B------:R-:W-:-:S02]  /*1840*/  ISETP.GE.AND P1, PT, R11, R0, PT ;  /* 0x000000000b00720c */ /* 0x000fc40003f26270 */
[----:B------:R-:W-:Y:S01]  /*1850*/  ISETP.GE.AND P4, PT, R11, R2, PT ;  /* 0x000000020b00720c */ /* 0x000fe20003f86270 */
[----:B------:R-:W-:Y:S01]  /*1860*/  VIADD R11, R83, 0x20 ;  /* 0x00000020530b7836 */ /* 0x000fe20000000000 */
[----:B------:R-:W-:Y:S02]  /*1870*/  FMNMX.FTZ R17, R36, R17, !PT ;  /* 0x0000001124117209 */ /* 0x000fe40007810000 */
[----:B------:R-:W-:Y:S02]  /*1880*/  FSEL R13, R35, -INF , !P0 ;  /* 0xff800000230d7808 */ /* 0x000fe40004000000 */
[----:B------:R-:W-:Y:S02]  /*1890*/  FSEL R15, R43, -INF , !P3 ;  /* 0xff8000002b0f7808 */ /* 0x000fe40005800000 */
[C---:B------:R-:W-:Y:S02]  /*18a0*/  ISETP.GE.AND P0, PT, R11.reuse, R0, PT ;  /* 0x000000000b00720c */ /* 0x040fe40003f06270 */
[----:B------:R-:W-:-:S02]  /*18b0*/  ISETP.GE.AND P3, PT, R11, R2, PT ;  /* 0x000000020b00720c */ /* 0x000fc40003f66270 */
[----:B------:R-:W-:Y:S02]  /*18c0*/  FMNMX.FTZ R11, R8, R17, !PT ;  /* 0x00000011080b7209 */ /* 0x000fe40007810000 */
[----:B------:R-:W-:Y:S02]  /*18d0*/  FSEL R52, R52, -INF , !P6 ;  /* 0xff80000034347808 */ /* 0x000fe40007000000 */
[----:B------:R-:W-:Y:S02]  /*18e0*/  FMNMX.FTZ R11, R32, R11, !PT ;  /* 0x0000000b200b7209 */ /* 0x000fe40007810000 */
[----:B------:R-:W-:Y:S02]  /*18f0*/  FSEL R14, R53, -INF , !P1 ;  /* 0xff800000350e7808 */ /* 0x000fe40004800000 */
[----:B------:R-:W-:Y:S02]  /*1900*/  FMNMX.FTZ R11, R12, R11, !PT ;  /* 0x0000000b0c0b7209 */ /* 0x000fe40007810000 */
[C---:B------:R-:W-:Y:S01]  /*1910*/  ISETP.GE.AND P5, PT, R83.reuse, R2, PT ;  /* 0x000000025300720c */ /* 0x040fe20003fa6270 */
[----:B------:R-:W-:Y:S01]  /*1920*/  VIADD R83, R83, 0x39 ;  /* 0x0000003953537836 */ /* 0x000fe20000000000 */
[----:B------:R-:W-:-:S02]  /*1930*/  FMNMX.FTZ R11, R52, R11, !PT ;  /* 0x0000000b340b7209 */ /* 0x000fc40007810000 */
[-C--:B------:R-:W-:Y:S02]  /*1940*/  ISETP.GE.AND P1, PT, R33, R0.reuse, PT ;  /* 0x000000002100720c */ /* 0x080fe40003f26270 */
[----:B------:R-:W-:Y:S02]  /*1950*/  FSEL R110, R76, -INF , !P0 ;  /* 0xff8000004c6e7808 */ /* 0x000fe40004000000 */
[----:B------:R-:W-:Y:S02]  /*1960*/  FMNMX.FTZ R11, R14, R11, !PT ;  /* 0x0000000b0e0b7209 */ /* 0x000fe40007810000 */
[----:B------:R-:W-:Y:S02]  /*1970*/  FSEL R17, R42, -INF , !P5 ;  /* 0xff8000002a117808 */ /* 0x000fe40006800000 */
[----:B------:R-:W-:Y:S02]  /*1980*/  ISETP.GE.AND P5, PT, R31, R0, PT ;  /* 0x000000001f00720c */ /* 0x000fe40003fa6270 */
[----:B------:R-:W-:-:S02]  /*1990*/  FSEL R108, R77, -INF , !P1 ;  /* 0xff8000004d6c7808 */ /* 0x000fc40004800000 */
[----:B------:R-:W-:Y:S02]  /*19a0*/  FMNMX.FTZ R11, R110, R11, !PT ;  /* 0x0000000b6e0b7209 */ /* 0x000fe40007810000 */
[-C--:B------:R-:W-:Y:S02]  /*19b0*/  ISETP.GE.AND P0, PT, R29, R0.reuse, PT ;  /* 0x000000001d00720c */ /* 0x080fe40003f06270 */
[----:B------:R-:W-:Y:S02]  /*19c0*/  FSEL R106, R20, -INF , !P5 ;  /* 0xff800000146a7808 */ /* 0x000fe40006800000 */
[----:B------:R-:W-:Y:S02]  /*19d0*/  FMNMX.FTZ R11, R108, R11, !PT ;  /* 0x0000000b6c0b7209 */ /* 0x000fe40007810000 */
[----:B------:R-:W-:Y:S02]  /*19e0*/  ISETP.GE.AND P1, PT, R27, R0, PT ;  /* 0x000000001b00720c */ /* 0x000fe40003f26270 */
[----:B------:R-:W-:-:S02]  /*19f0*/  FSEL R104, R21, -INF , !P0 ;  /* 0xff80000015687808 */ /* 0x000fc40004000000 */
[-C--:B------:R-:W-:Y:S02]  /*1a00*/  ISETP.GE.AND P0, PT, R19, R0.reuse, PT ;  /* 0x000000001300720c */ /* 0x080fe40003f06270 */
[----:B------:R-:W-:Y:S02]  /*1a10*/  FMNMX.FTZ R21, R106, R11, !PT ;  /* 0x0000000b6a157209 */ /* 0x000fe40007810000 */
[----:B------:R-:W-:Y:S02]  /*1a20*/  FSEL R98, R68, -INF , !P1 ;  /* 0xff80000044627808 */ /* 0x000fe40004800000 */
[-C--:B------:R-:W-:Y:S02]  /*1a30*/  ISETP.GE.AND P5, PT, R25, R0.reuse, PT ;  /* 0x000000001900720c */ /* 0x080fe40003fa6270 */
[----:B------:R-:W-:Y:S02]  /*1a40*/  ISETP.GE.AND P1, PT, R83, R0, PT ;  /* 0x000000005300720c */ /* 0x000fe40003f26270 */
[----:B------:R-:W-:-:S02]  /*1a50*/  FMNMX.FTZ R0, R17, R15, !PT ;  /* 0x0000000f11007209 */ /* 0x000fc40007810000 */
[----:B------:R-:W-:Y:S02]  /*1a60*/  FMNMX.FTZ R21, R104, R21, !PT ;  /* 0x0000001568157209 */ /* 0x000fe40007810000 */
[----:B------:R-:W-:Y:S02]  /*1a70*/  FSEL R102, R64, -INF , !P0 ;  /* 0xff80000040667808 */ /* 0x000fe40004000000 */
[----:B------:R-:W-:Y:S02]  /*1a80*/  ISETP.NE.AND P0, PT, R84, 0x1, PT ;  /* 0x000000015400780c */ /* 0x000fe40003f05270 */
[----:B------:R-:W-:Y:S02]  /*1a90*/  FMNMX.FTZ R0, R3, R0, !PT ;  /* 0x0000000003007209 */ /* 0x000fe40007810000 */
[----:B------:R-:W-:Y:S02]  /*1aa0*/  FSEL R100, R69, -INF , !P5 ;  /* 0xff80000045647808 */ /* 0x000fe40006800000 */
[----:B------:R-:W-:-:S02]  /*1ab0*/  FMNMX.FTZ R21, R98, R21, !PT ;  /* 0x0000001562157209 */ /* 0x000fc40007810000 */
[----:B------:R-:W-:Y:S02]  /*1ac0*/  FMNMX.FTZ R0, R39, R0, !PT ;  /* 0x0000000027007209 */ /* 0x000fe40007810000 */
[----:B------:R-:W-:Y:S02]  /*1ad0*/  FMNMX.FTZ R21, R100, R21, !PT ;  /* 0x0000001564157209 */ /* 0x000fe40007810000 */
[----:B------:R-:W-:Y:S02]  /*1ae0*/  FMNMX.FTZ R0, R9, R0, !PT ;  /* 0x0000000009007209 */ /* 0x000fe40007810000 */
[----:B------:R-:W-:Y:S02]  /*1af0*/  FSEL R101, R65, -INF , !P1 ;  /* 0xff80000041657808 */ /* 0x000fe40004800000 */
[----:B------:R-:W-:Y:S02]  /*1b00*/  FMNMX.FTZ R16, R102, R21, !PT ;  /* 0x0000001566107209 */ /* 0x000fe40007810000 */
[----:B------:R-:W-:-:S02]  /*1b10*/  FMNMX.FTZ R18, R13, R0, !PT ;  /* 0x000000000d127209 */ /* 0x000fc40007810000 */
[----:B------:R-:W-:Y:S02]  /*1b20*/  FSEL R11, R54, -INF , !P2 ;  /* 0xff800000360b7808 */ /* 0x000fe40005000000 */
[----:B------:R-:W-:Y:S02]  /*1b30*/  FSEL R55, R55, -INF , !P4 ;  /* 0xff80000037377808 */ /* 0x000fe40006000000 */
[----:B------:R-:W-:Y:S01]  /*1b40*/  FMNMX.FTZ R0, R101, R16, !PT ;  /* 0x0000001065007209 */ /* 0x000fe20007810000 */
[----:B------:R-:W-:Y:S06]  /*1b50*/  @!P0 BRA `(.L_x_180) ;  /* 0x0000000000588947 */ /* 0x000fec0003800000 */
[----:B------:R-:W-:Y:S01]  /*1b60*/  VIADD R35, R84, 0xfffffffe ;  /* 0xfffffffe54237836 */ /* 0x000fe20000000000 */
[C---:B------:R-:W-:Y:S01]  /*1b70*/  SHF.L.U64.HI R7, R6.reuse, 0x5, R7 ;  /* 0x0000000506077819 */ /* 0x040fe20000010207 */
[----:B------:R-:W-:Y:S02]  /*1b80*/  IMAD.SHL.U32 R20, R6, 0x20, RZ ;  /* 0x0000002006147824 */ /* 0x000fe400078e00ff */
[----:B------:R-:W-:Y:S01]  /*1b90*/  IMAD R21, R123, R35, RZ ;  /* 0x000000237b157224 */ /* 0x000fe200078e02ff */
[----:B------:R-:W-:Y:S01]  /*1ba0*/  SHF.R.S32.HI R16, RZ, 0x1f, R35 ;  /* 0x0000001fff107819 */ /* 0x000fe20000011423 */
[----:B------:R-:W-:-:S04]  /*1bb0*/  IMAD.WIDE.U32 R34, R35, R124, R130 ;  /* 0x0000007c23227225 */ /* 0x000fc800078e0082 */
[----:B------:R-:W-:Y:S01]  /*1bc0*/  IMAD R16, R16, R124, R21 ;  /* 0x0000007c10107224 */ /* 0x000fe200078e0215 */
[----:B------:R-:W-:-:S03]  /*1bd0*/  LEA R42, P2, R34, UR6, 0x1 ;  /* 0x00000006222a7c11 */ /* 0x000fc6000f8408ff */
[----:B------:R-:W-:Y:S01]  /*1be0*/  IMAD.IADD R16, R35, 0x1, R16 ;  /* 0x0000000123107824 */ /* 0x000fe200078e0210 */
[----:B------:R-:W-:-:S04]  /*1bf0*/  LEA R6, P1, R20, R42, 0x1 ;  /* 0x0000002a14067211 */ /* 0x000fc800078208ff */
        /* <DEDUP_REMOVED lines=12> */
.L_x_180:
[----:B------:R-:W-:Y:S01]  /*1cc0*/  FMNMX.FTZ R18, R11, R18, !PT ;  /* 0x000000120b127209 */ /* 0x000fe20007810000 */
[----:B-1----:R-:W1:Y:S01]  /*1cd0*/  SHFL.BFLY PT, R7, R0, 0x2, 0x1f ;  /* 0x0c401f0000077f89 */ /* 0x002e6200000e0000 */
[----:B------:R-:W-:Y:S01]  /*1ce0*/  ISETP.GE.AND P1, PT, R33, R2, PT ;  /* 0x000000022100720c */ /* 0x000fe20003f26270 */
[----:B------:R-:W-:Y:S01]  /*1cf0*/  ULDC UR4, c[0x0][0x2ec] ;  /* 0x0000bb0000047ab9 */ /* 0x000fe20000000800 */
[----:B------:R-:W-:Y:S02]  /*1d00*/  FSEL R111, R78, -INF , !P3 ;  /* 0xff8000004e6f7808 */ /* 0x000fe40005800000 */
[----:B------:R-:W-:Y:S02]  /*1d10*/  FMNMX.FTZ R18, R55, R18, !PT ;  /* 0x0000001237127209 */ /* 0x000fe40007810000 */
[----:B------:R-:W-:Y:S02]  /*1d20*/  ISETP.GE.AND P2, PT, R31, R2, PT ;  /* 0x000000021f00720c */ /* 0x000fe40003f46270 */
[----:B------:R-:W-:-:S02]  /*1d30*/  FSEL R109, R79, -INF , !P1 ;  /* 0xff8000004f6d7808 */ /* 0x000fc40004800000 */
[----:B------:R-:W-:Y:S02]  /*1d40*/  FMNMX.FTZ R18, R111, R18, !PT ;  /* 0x000000126f127209 */ /* 0x000fe40007810000 */
[----:B------:R-:W-:Y:S02]  /*1d50*/  ISETP.GE.AND P1, PT, R29, R2, PT ;  /* 0x000000021d00720c */ /* 0x000fe40003f26270 */
        /* <DEDUP_REMOVED lines=14> */
[----:B------:R-:W-:Y:S02]  /*1e40*/  FSEL R93, R67, -INF , !P1 ;  /* 0xff800000435d7808 */ /* 0x000fe40004800000 */
[----:B------:R-:W-:-:S02]  /*1e50*/  FMNMX.FTZ R18, R95, R18, !PT ;  /* 0x000000125f127209 */ /* 0x000fc40007810000 */
[----:B-1----:R-:W-:Y:S02]  /*1e60*/  FMNMX.FTZ R7, R0, R7, !PT ;  /* 0x0000000700077209 */ /* 0x002fe40007810000 */
[----:B------:R-:W-:Y:S02]  /*1e70*/  FMNMX.FTZ R19, R93, R18, !PT ;  /* 0x000000125d137209 */ /* 0x000fe40007810000 */
[----:B------:R-:W-:Y:S01]  /*1e80*/  LEA R80, R81, R80, 0x5 ;  /* 0x0000005051507211 */ /* 0x000fe200078e28ff */
[----:B------:R-:W1:Y:S01]  /*1e90*/  SHFL.BFLY PT, R2, R7, 0x1, 0x1f ;  /* 0x0c201f0007027f89 */ /* 0x000e6200000e0000 */
[----:B------:R-:W-:Y:S02]  /*1ea0*/  SHF.R.S32.HI R86, RZ, 0x1f, R86 ;  /* 0x0000001fff567819 */ /* 0x000fe40000011456 */
[----:B------:R-:W-:Y:S01]  /*1eb0*/  IADD3 R117, R5, R80, RZ ;  /* 0x0000005005757210 */ /* 0x000fe20007ffe0ff */
[----:B------:R-:W2:Y:S01]  /*1ec0*/  SHFL.BFLY PT, R6, R19, 0x2, 0x1f ;  /* 0x0c401f0013067f89 */ /* 0x000ea200000e0000 */
[----:B------:R-:W-:-:S02]  /*1ed0*/  LEA.HI R86, R86, R85, RZ, 0x2 ;  /* 0x0000005556567211 */ /* 0x000fc400078f10ff */
[----:B------:R-:W-:Y:S02]  /*1ee0*/  LEA R117, R117, UR5, 0x1 ;  /* 0x0000000575757c11 */ /* 0x000fe4000f8e08ff */
[----:B------:R-:W-:Y:S02]  /*1ef0*/  LOP3.LUT R86, R86, 0xfffffffc, RZ, 0xc0, !PT ;  /* 0xfffffffc56567812 */ /* 0x000fe400078ec0ff */
[----:B------:R-:W-:Y:S01]  /*1f00*/  IADD3 R116, R4, R117, RZ ;  /* 0x0000007504747210 */ /* 0x000fe20007ffe0ff */
[----:B------:R-:W-:Y:S01]  /*1f10*/  LDSM.16.MT88.4 R56, [R117+0x7000] ;  /* 0x007000007538783b */ /* 0x000fe20000004200 */
[----:B------:R-:W-:-:S03]  /*1f20*/  IADD3 R139, R85, -R86, RZ ;  /* 0x80000056558b7210 */ /* 0x000fc60007ffe0ff */
[----:B------:R-:W-:Y:S04]  /*1f30*/  LDSM.16.MT88.4 R64, [R116+0x7000] ;  /* 0x007000007440783b */ /* 0x000fe80000004200 */
[----:B------:R-:W-:Y:S01]  /*1f40*/  LDSM.16.MT88.4 R48, [R116+0x6000] ;  /* 0x006000007430783b */ /* 0x000fe20000004200 */
[----:B-1----:R-:W-:-:S03]  /*1f50*/  FMNMX.FTZ R2, R7, R2, !PT ;  /* 0x0000000207027209 */ /* 0x002fc60007810000 */
[----:B------:R-:W-:Y:S01]  /*1f60*/  LDSM.16.MT88.4 R68, [R117+0x8000] ;  /* 0x008000007544783b */ /* 0x000fe20000004200 */
[----:B--2---:R-:W-:Y:S01]  /*1f70*/  FMNMX.FTZ R6, R19, R6, !PT ;  /* 0x0000000613067209 */ /* 0x004fe20007810000 */
[C---:B------:R-:W-:Y:S01]  /*1f80*/  FMUL.FTZ R103, R2.reuse, UR4 ;  /* 0x0000000402677c20 */ /* 0x040fe20008410000 */
[----:B------:R-:W-:Y:S01]  /*1f90*/  FSETP.NEU.FTZ.AND P1, PT, R2, -INF , PT ;  /* 0xff8000000200780b */ /* 0x000fe20003f3d000 */
[----:B------:R-:W-:Y:S03]  /*1fa0*/  LDSM.16.MT88.4 R24, [R117+0x6400] ;  /* 0x006400007518783b */ /* 0x000fe60000004200 */
[----:B------:R-:W-:Y:S01]  /*1fb0*/  FSEL R103, R103, RZ, P1 ;  /* 0x000000ff67677208 */ /* 0x000fe20000800000 */
[----:B------:R-:W1:Y:S04]  /*1fc0*/  SHFL.BFLY PT, R7, R6, 0x1, 0x1f ;  /* 0x0c201f0006077f89 */ /* 0x000e6800000e0000 */
        /* <DEDUP_REMOVED lines=9> */
[----:B------:R-:W2:Y:S01]  /*2060*/  LDSM.16.MT88.4 R40, [R117+0x6000] ;  /* 0x006000007528783b */ /* 0x000ea20000004200 */
[--C-:B------:R-:W-:Y:S01]  /*2070*/  FFMA.FTZ R98, R98, UR4, -R103.reuse ;  /* 0x0000000462627c23 */ /* 0x100fe20008010867 */
[----:B------:R-:W-:-:S02]  /*2080*/  FFMA.FTZ R141, R101, UR4, -R103 ;  /* 0x00000004658d7c23 */ /* 0x000fc40008010867 */
[----:B------:R-:W-:Y:S01]  /*2090*/  LDSM.16.MT88.4 R20, [R117+0x7400] ;  /* 0x007400007514783b */ /* 0x000fe20000004200 */
[----:B------:R-:W3:Y:S01]  /*20a0*/  MUFU.EX2 R89, R89 ;  /* 0x0000005900597308 */ /* 0x000ee20000000800 */
[----:B-1----:R-:W-:-:S07]  /*20b0*/  FMNMX.FTZ R0, R6, R7, !PT ;  /* 0x0000000706007209 */ /* 0x002fce0007810000 */
[----:B------:R-:W-:Y:S01]  /*20c0*/  MUFU.EX2 R88, R88 ;  /* 0x0000005800587308 */ /* 0x000fe20000000800 */
[C---:B------:R-:W-:Y:S01]  /*20d0*/  FSETP.NEU.FTZ.AND P1, PT, R0.reuse, -INF , PT ;  /* 0xff8000000000780b */ /* 0x040fe20003f3d000 */
[----:B------:R-:W-:-:S05]  /*20e0*/  FMUL.FTZ R96, R0, UR4 ;  /* 0x0000000400607c20 */ /* 0x000fca0008410000 */
[----:B------:R-:W-:Y:S01]  /*20f0*/  FSEL R96, R96, RZ, P1 ;  /* 0x000000ff60607208 */ /* 0x000fe20000800000 */
[----:B------:R-:W1:Y:S01]  /*2100*/  MUFU.EX2 R35, R35 ;  /* 0x0000002300237308 */ /* 0x000e620000000800 */
[----:B---3--:R-:W-:Y:S01]  /*2110*/  F2FP.BF16.F32.PACK_AB R76, R89, R92 ;  /* 0x0000005c594c723e */ /* 0x008fe200000010ff */
[----:B------:R-:W-:Y:S02]  /*2120*/  FADD.FTZ R89, R92, R89 ;  /* 0x000000595c597221 */ /* 0x000fe40000010000 */
[--C-:B------:R-:W-:Y:S01]  /*2130*/  FFMA.FTZ R94, R17, UR4, -R96.reuse ;  /* 0x00000004115e7c23 */ /* 0x100fe20008010860 */
[--C-:B------:R-:W-:Y:S01]  /*2140*/  FFMA.FTZ R91, R15, UR4, -R96.reuse ;  /* 0x000000040f5b7c23 */ /* 0x100fe20008010860 */
[--C-:B------:R-:W-:Y:S01]  /*2150*/  FFMA.FTZ R90, R3, UR4, -R96.reuse ;  /* 0x00000004035a7c23 */ /* 0x100fe20008010860 */
[--C-:B------:R-:W-:Y:S01]  /*2160*/  FFMA.FTZ R87, R39, UR4, -R96.reuse ;  /* 0x0000000427577c23 */ /* 0x100fe20008010860 */
[--C-:B------:R-:W-:Y:S01]  /*2170*/  FFMA.FTZ R34, R9, UR4, -R96.reuse ;  /* 0x0000000409227c23 */ /* 0x100fe20008010860 */
[--C-:B------:R-:W-:Y:S01]  /*2180*/  FFMA.FTZ R32, R11, UR4, -R96.reuse ;  /* 0x000000040b207c23 */ /* 0x100fe20008010860 */
[----:B------:R-:W-:Y:S01]  /*2190*/  MUFU.EX2 R94, R94 ;  /* 0x0000005e005e7308 */ /* 0x000fe20000000800 */
[----:B------:R-:W-:Y:S01]  /*21a0*/  LDSM.16.MT88.4 R8, [R116+0x7400] ;  /* 0x007400007408783b */ /* 0x000fe20000004200 */
[--C-:B------:R-:W-:Y:S01]  /*21b0*/  FFMA.FTZ R31, R13, UR4, -R96.reuse ;  /* 0x000000040d1f7c23 */ /* 0x100fe20008010860 */
[--C-:B------:R-:W-:Y:S01]  /*21c0*/  FFMA.FTZ R3, R55, UR4, -R96.reuse ;  /* 0x0000000437037c23 */ /* 0x100fe20008010860 */
[--C-:B------:R-:W-:Y:S01]  /*21d0*/  FFMA.FTZ R99, R99, UR4, -R96.reuse ;  /* 0x0000000463637c23 */ /* 0x100fe20008010860 */
[----:B------:R-:W3:Y:S01]  /*21e0*/  LDSM.16.MT88.4 R16, [R116+0x8000] ;  /* 0x008000007410783b */ /* 0x000ee20000004200 */
[--C-:B------:R-:W-:Y:S01]  /*21f0*/  FFMA.FTZ R95, R95, UR4, -R96.reuse ;  /* 0x000000045f5f7c23 */ /* 0x100fe20008010860 */
[----:B-1----:R-:W-:Y:S01]  /*2200*/  F2FP.BF16.F32.PACK_AB R78, R35, R88 ;  /* 0x00000058234e723e */ /* 0x002fe200000010ff */
[----:B------:R-:W1:Y:S01]  /*2210*/  MUFU.EX2 R91, R91 ;  /* 0x0000005b005b7308 */ /* 0x000e620000000800 */
[----:B------:R-:W4:Y:S01]  /*2220*/  LDSM.16.MT88.4 R12, [R116+0x6400] ;  /* 0x00640000740c783b */ /* 0x000f220000004200 */
[----:B------:R-:W-:-:S06]  /*2230*/  FFMA.FTZ R138, R93, UR4, -R96 ;  /* 0x000000045d8a7c23 */ /* 0x000fcc0008010860 */
[----:B------:R-:W-:Y:S08]  /*2240*/  MUFU.EX2 R90, R90 ;  /* 0x0000005a005a7308 */ /* 0x000ff00000000800 */
[----:B------:R-:W5:Y:S01]  /*2250*/  MUFU.EX2 R87, R87 ;  /* 0x0000005700577308 */ /* 0x000f620000000800 */
[----:B-1----:R-:W-:Y:S01]  /*2260*/  F2FP.BF16.F32.PACK_AB R77, R91, R94 ;  /* 0x0000005e5b4d723e */ /* 0x002fe200000010ff */
[----:B------:R-:W-:-:S06]  /*2270*/  FADD.FTZ R91, R94, R91 ;  /* 0x0000005b5e5b7221 */ /* 0x000fcc0000010000 */
[----:B------:R-:W-:Y:S08]  /*2280*/  MUFU.EX2 R33, R33 ;  /* 0x0000002100217308 */ /* 0x000ff00000000800 */
[----:B------:R-:W1:Y:S01]  /*2290*/  MUFU.EX2 R30, R30 ;  /* 0x0000001e001e7308 */ /* 0x000e620000000800 */
[----:B-----5:R-:W-:Y:S01]  /*22a0*/  F2FP.BF16.F32.PACK_AB R79, R87, R90 ;  /* 0x0000005a574f723e */ /* 0x020fe200000010ff */
[----:B------:R-:W-:-:S04]  /*22b0*/  FADD.FTZ R90, R90, R91 ;  /* 0x0000005b5a5a7221 */ /* 0x000fc80000010000 */
[----:B------:R-:W-:Y:S02]  /*22c0*/  FADD.FTZ R87, R87, R90 ;  /* 0x0000005a57577221 */ /* 0x000fe40000010000 */
[C---:B------:R-:W-:Y:S01]  /*22d0*/  HMMA.16816.F32.BF16 R60, R76.reuse, R64, RZ ;  /* 0x000000404c3c723c */ /* 0x040fe200000418ff */
[----:B------:R-:W-:Y:S05]  /*22e0*/  MUFU.EX2 R29, R29 ;  /* 0x0000001d001d7308 */ /* 0x000fea0000000800 */
[----:B------:R-:W-:Y:S03]  /*22f0*/  HMMA.16816.F32.BF16 R64, R76, R66, RZ ;  /* 0x000000424c40723c */ /* 0x000fe600000418ff */
[----:B------:R-:W5:Y:S01]  /*2300*/  MUFU.EX2 R28, R28 ;  /* 0x0000001c001c7308 */ /* 0x000f620000000800 */
[----:B-1----:R-:W-:-:S02]  /*2310*/  F2FP.BF16.F32.PACK_AB R4, R30, R33 ;  /* 0x000000211e04723e */ /* 0x002fc400000010ff */
[C---:B------:R-:W-:Y:S05]  /*2320*/  HMMA.16816.F32.BF16 R44, R76.reuse, R48, RZ ;  /* 0x000000304c2c723c */ /* 0x040fea00000418ff */
[----:B------:R-:W-:Y:S01]  /*2330*/  MUFU.EX2 R34, R34 ;  /* 0x0000002200227308 */ /* 0x000fe20000000800 */
[C---:B------:R-:W-:Y:S06]  /*2340*/  HMMA.16816.F32.BF16 R48, R76.reuse, R50, RZ ;  /* 0x000000324c30723c */ /* 0x040fec00000418ff */
[----:B--2---:R-:W-:Y:S01]  /*2350*/  HMMA.16816.F32.BF16 R36, R76, R40, RZ ;  /* 0x000000284c24723c */ /* 0x004fe200000418ff */
[----:B------:R-:W1:Y:S01]  /*2360*/  MUFU.EX2 R31, R31 ;  /* 0x0000001f001f7308 */ /* 0x000e620000000800 */
[----:B-----5:R-:W-:-:S04]  /*2370*/  F2FP.BF16.F32.PACK_AB R6, R28, R29 ;  /* 0x0000001d1c06723e */ /* 0x020fc800000010ff */
[C---:B------:R-:W-:Y:S03]  /*2380*/  HMMA.16816.F32.BF16 R52, R76.reuse, R56, RZ ;  /* 0x000000384c34723c */ /* 0x040fe600000418ff */
[----:B------:R-:W-:Y:S03]  /*2390*/  MUFU.EX2 R32, R32 ;  /* 0x0000002000207308 */ /* 0x000fe60000000800 */
[C---:B------:R-:W-:Y:S05]  /*23a0*/  HMMA.16816.F32.BF16 R80, R76.reuse, R68, RZ ;  /* 0x000000444c50723c */ /* 0x040fea00000418ff */
[----:B------:R-:W2:Y:S01]  /*23b0*/  MUFU.EX2 R3, R3 ;  /* 0x0000000300037308 */ /* 0x000ea20000000800 */
[----:B-1----:R-:W-:Y:S01]  /*23c0*/  F2FP.BF16.F32.PACK_AB R5, R31, R34 ;  /* 0x000000221f05723e */ /* 0x002fe200000010ff */
[----:B------:R-:W-:Y:S01]  /*23d0*/  HMMA.16816.F32.BF16 R40, R76, R42, RZ ;  /* 0x0000002a4c28723c */ /* 0x000fe200000418ff */
[----:B------:R-:W-:-:S04]  /*23e0*/  FADD.FTZ R34, R34, R87 ;  /* 0x0000005722227221 */ /* 0x000fc80000010000 */
[----:B------:R-:W-:Y:S01]  /*23f0*/  FADD.FTZ R31, R31, R34 ;  /* 0x000000221f1f7221 */ /* 0x000fe20000010000 */
[C---:B------:R-:W-:Y:S01]  /*2400*/  HMMA.16816.F32.BF16 R56, R76.reuse, R58, RZ ;  /* 0x0000003a4c38723c */ /* 0x040fe200000418ff */
[----:B------:R-:W-:Y:S05]  /*2410*/  MUFU.EX2 R98, R98 ;  /* 0x0000006200627308 */ /* 0x000fea0000000800 */
[----:B------:R-:W-:Y:S01]  /*2420*/  HMMA.16816.F32.BF16 R68, R76, R70, RZ ;  /* 0x000000464c44723c */ /* 0x000fe200000418ff */
[----:B--2---:R-:W-:Y:S02]  /*2430*/  F2FP.BF16.F32.PACK_AB R7, R3, R32 ;  /* 0x000000200307723e */ /* 0x004fe400000010ff */
[----:B------:R-:W-:Y:S01]  /*2440*/  MUFU.EX2 R141, R141 ;  /* 0x0000008d008d7308 */ /* 0x000fe20000000800 */
[----:B------:R-:W-:-:S02]  /*2450*/  FADD.FTZ R32, R32, R31 ;  /* 0x0000001f20207221 */ /* 0x000fc40000010000 */
[----:B---3--:R-:W-:Y:S02]  /*2460*/  HMMA.16816.F32.BF16 R72, R76, R16, RZ ;  /* 0x000000104c48723c */ /* 0x008fe400000418ff */
[----:B------:R-:W-:-:S04]  /*2470*/  FADD.FTZ R3, R3, R32 ;  /* 0x0000002003037221 */ /* 0x000fc80000010000 */
[C---:B------:R-:W-:Y:S01]  /*2480*/  HMMA.16816.F32.BF16 R60, R4.reuse, R8, R60 ;  /* 0x00000008043c723c */ /* 0x040fe2000004183c */
[----:B------:R-:W-:Y:S05]  /*2490*/  MUFU.EX2 R99, R99 ;  /* 0x0000006300637308 */ /* 0x000fea0000000800 */
[----:B------:R-:W-:Y:S01]  /*24a0*/  HMMA.16816.F32.BF16 R64, R4, R10, R64 ;  /* 0x0000000a0440723c */ /* 0x000fe20000041840 */
[----:B------:R-:W1:Y:S02]  /*24b0*/  LDSM.16.MT88.4 R8, [R116+0x8400] ;  /* 0x008400007408783b */ /* 0x000e640000004200 */
[----:B------:R-:W-:Y:S03]  /*24c0*/  MUFU.EX2 R95, R95 ;  /* 0x0000005f005f7308 */ /* 0x000fe60000000800 */
[----:B------:R-:W-:Y:S01]  /*24d0*/  HMMA.16816.F32.BF16 R76, R76, R18, RZ ;  /* 0x000000124c4c723c */ /* 0x000fe200000418ff */
[----:B------:R-:W-:Y:S04]  /*24e0*/  LDSM.16.MT88.4 R16, [R117+0x7800] ;  /* 0x007800007510783b */ /* 0x000fe80000004200 */
[----:B------:R-:W-:Y:S01]  /*24f0*/  MUFU.EX2 R138, R138 ;  /* 0x0000008a008a7308 */ /* 0x000fe20000000800 */
[C---:B----4-:R-:W-:Y:S06]  /*2500*/  HMMA.16816.F32.BF16 R44, R4.reuse, R12, R44 ;  /* 0x0000000c042c723c */ /* 0x050fec000004182c */
[C---:B------:R-:W-:Y:S01]  /*2510*/  HMMA.16816.F32.BF16 R48, R4.reuse, R14, R48 ;  /* 0x0000000e0430723c */ /* 0x040fe20000041830 */
[----:B------:R-:W2:Y:S05]  /*2520*/  LDSM.16.MT88.4 R12, [R117+0x8400] ;  /* 0x00840000750c783b */ /* 0x000eaa0000004200 */
[C---:B------:R-:W-:Y:S06]  /*2530*/  HMMA.16816.F32.BF16 R36, R4.reuse, R24, R36 ;  /* 0x000000180424723c */ /* 0x040fec0000041824 */
[C---:B------:R-:W-:Y:S01]  /*2540*/  HMMA.16816.F32.BF16 R40, R4.reuse, R26, R40 ;  /* 0x0000001a0428723c */ /* 0x040fe20000041828 */
[--C-:B------:R-:W-:Y:S01]  /*2550*/  FFMA.FTZ R24, R111, UR4, -R96.reuse ;  /* 0x000000046f187c23 */ /* 0x100fe20008010860 */
[--C-:B------:R-:W-:Y:S01]  /*2560*/  FFMA.FTZ R25, R105, UR4, -R96.reuse ;  /* 0x0000000469197c23 */ /* 0x100fe20008010860 */
[--C-:B------:R-:W-:Y:S01]  /*2570*/  FFMA.FTZ R105, R100, UR4, -R103.reuse ;  /* 0x0000000464697c23 */ /* 0x100fe20008010867 */
[--C-:B------:R-:W-:Y:S01]  /*2580*/  FFMA.FTZ R100, R102, UR4, -R103.reuse ;  /* 0x0000000466647c23 */ /* 0x100fe20008010867 */
[--C-:B------:R-:W-:Y:S01]  /*2590*/  FFMA.FTZ R102, R97, UR4, -R96.reuse ;  /* 0x0000000461667c23 */ /* 0x100fe20008010860 */
[C---:B------:R-:W-:Y:S01]  /*25a0*/  HMMA.16816.F32.BF16 R52, R4.reuse, R20, R52 ;  /* 0x000000140434723c */ /* 0x040fe20000041834 */
[--C-:B------:R-:W-:Y:S01]  /*25b0*/  FFMA.FTZ R27, R109, UR4, -R96.reuse ;  /* 0x000000046d1b7c23 */ /* 0x100fe20008010860 */
[----:B------:R-:W-:Y:S01]  /*25c0*/  FFMA.FTZ R26, R107, UR4, -R96 ;  /* 0x000000046b1a7c23 */ /* 0x000fe20008010860 */
[----:B------:R-:W-:Y:S03]  /*25d0*/  MUFU.EX2 R24, R24 ;  /* 0x0000001800187308 */ /* 0x000fe60000000800 */
[----:B-1----:R-:W-:Y:S01]  /*25e0*/  HMMA.16816.F32.BF16 R72, R4, R8, R72 ;  /* 0x000000080448723c */ /* 0x002fe20000041848 */
[--C-:B------:R-:W-:Y:S01]  /*25f0*/  FFMA.FTZ R21, R106, UR4, -R103.reuse ;  /* 0x000000046a157c23 */ /* 0x100fe20008010867 */
[----:B------:R-:W-:-:S03]  /*2600*/  FFMA.FTZ R20, R104, UR4, -R103 ;  /* 0x0000000468147c23 */ /* 0x000fc60008010867 */
[----:B------:R-:W1:Y:S01]  /*2610*/  MUFU.EX2 R27, R27 ;  /* 0x0000001b001b7308 */ /* 0x000e620000000800 */
[C---:B------:R-:W-:Y:S01]  /*2620*/  HMMA.16816.F32.BF16 R76, R4.reuse, R10, R76 ;  /* 0x0000000a044c723c */ /* 0x040fe2000004184c */
[----:B------:R-:W3:Y:S05]  /*2630*/  LDSM.16.MT88.4 R8, [R116+0x6800] ;  /* 0x006800007408783b */ /* 0x000eea0000004200 */
[C---:B------:R-:W-:Y:S01]  /*2640*/  HMMA.16816.F32.BF16 R56, R4.reuse, R22, R56 ;  /* 0x000000160438723c */ /* 0x040fe20000041838 */
[----:B------:R-:W-:Y:S05]  /*2650*/  MUFU.EX2 R21, R21 ;  /* 0x0000001500157308 */ /* 0x000fea0000000800 */
[C---:B--2---:R-:W-:Y:S01]  /*2660*/  HMMA.16816.F32.BF16 R80, R4.reuse, R12, R80 ;  /* 0x0000000c0450723c */ /* 0x044fe20000041850 */
[--C-:B------:R-:W-:Y:S01]  /*2670*/  FFMA.FTZ R23, R110, UR4, -R103.reuse ;  /* 0x000000046e177c23 */ /* 0x100fe20008010867 */
[----:B------:R-:W-:Y:S01]  /*2680*/  FFMA.FTZ R22, R108, UR4, -R103 ;  /* 0x000000046c167c23 */ /* 0x000fe20008010867 */
[----:B------:R-:W2:Y:S03]  /*2690*/  MUFU.EX2 R20, R20 ;  /* 0x0000001400147308 */ /* 0x000ea60000000800 */
[----:B------:R-:W-:Y:S01]  /*26a0*/  HMMA.16816.F32.BF16 R68, R4, R14, R68 ;  /* 0x0000000e0444723c */ /* 0x000fe20000041844 */
[----:B------:R-:W4:Y:S04]  /*26b0*/  LDSM.16.MT88.4 R12, [R117+0x6800] ;  /* 0x00680000750c783b */ /* 0x000f280000004200 */
[----:B------:R-:W-:Y:S02]  /*26c0*/  MUFU.EX2 R23, R23 ;  /* 0x0000001700177308 */ /* 0x000fe40000000800 */
[----:B-1----:R-:W-:Y:S01]  /*26d0*/  F2FP.BF16.F32.PACK_AB R5, R27, R24 ;  /* 0x000000181b05723e */ /* 0x002fe200000010ff */
[----:B------:R-:W-:-:S04]  /*26e0*/  FADD.FTZ R24, R24, R3 ;  /* 0x0000000318187221 */ /* 0x000fc80000010000 */
[----:B------:R-:W-:Y:S01]  /*26f0*/  FADD.FTZ R27, R27, R24 ;  /* 0x000000181b1b7221 */ /* 0x000fe20000010000 */
[----:B------:R-:W1:Y:S01]  /*2700*/  MUFU.EX2 R22, R22 ;  /* 0x0000001600167308 */ /* 0x000e620000000800 */
[----:B--2---:R-:W-:-:S07]  /*2710*/  F2FP.BF16.F32.PACK_AB R6, R20, R21 ;  /* 0x000000151406723e */ /* 0x004fce00000010ff */
[----:B------:R-:W-:Y:S08]  /*2720*/  MUFU.EX2 R26, R26 ;  /* 0x0000001a001a7308 */ /* 0x000ff00000000800 */
[----:B------:R-:W2:Y:S01]  /*2730*/  MUFU.EX2 R25, R25 ;  /* 0x0000001900197308 */ /* 0x000ea20000000800 */
[----:B-1----:R-:W-:-:S07]  /*2740*/  F2FP.BF16.F32.PACK_AB R4, R22, R23 ;  /* 0x000000171604723e */ /* 0x002fce00000010ff */
[----:B------:R-:W1:Y:S08]  /*2750*/  MUFU.EX2 R105, R105 ;  /* 0x0000006900697308 */ /* 0x000e700000000800 */
[----:B------:R-:W-:Y:S01]  /*2760*/  MUFU.EX2 R100, R100 ;  /* 0x0000006400647308 */ /* 0x000fe20000000800 */
[----:B--2---:R-:W-:Y:S01]  /*2770*/  F2FP.BF16.F32.PACK_AB R7, R25, R26 ;  /* 0x0000001a1907723e */ /* 0x004fe200000010ff */
[----:B------:R-:W-:-:S04]  /*2780*/  FADD.FTZ R26, R26, R27 ;  /* 0x0000001b1a1a7221 */ /* 0x000fc80000010000 */
[----:B------:R-:W-:Y:S02]  /*2790*/  FADD.FTZ R26, R25, R26 ;  /* 0x0000001a191a7221 */ /* 0x000fe40000010000 */
[C---:B---3--:R-:W-:Y:S01]  /*27a0*/  HMMA.16816.F32.BF16 R44, R4.reuse, R8, R44 ;  /* 0x00000008042c723c */ /* 0x048fe2000004182c */
[----:B------:R-:W2:Y:S05]  /*27b0*/  MUFU.EX2 R102, R102 ;  /* 0x0000006600667308 */ /* 0x000eaa0000000800 */
[C---:B------:R-:W-:Y:S01]  /*27c0*/  HMMA.16816.F32.BF16 R48, R4.reuse, R10, R48 ;  /* 0x0000000a0430723c */ /* 0x040fe20000041830 */
[----:B------:R-:W3:Y:S05]  /*27d0*/  LDSM.16.MT88.4 R8, [R116+0x7800] ;  /* 0x007800007408783b */ /* 0x000eea0000004200 */
[C---:B----4-:R-:W-:Y:S06]  /*27e0*/  HMMA.16816.F32.BF16 R36, R4.reuse, R12, R36 ;  /* 0x0000000c0424723c */ /* 0x050fec0000041824 */
[C---:B------:R-:W-:Y:S01]  /*27f0*/  HMMA.16816.F32.BF16 R40, R4.reuse, R14, R40 ;  /* 0x0000000e0428723c */ /* 0x040fe20000041828 */
[----:B------:R-:W4:Y:S05]  /*2800*/  LDSM.16.MT88.4 R12, [R117+0x8800] ;  /* 0x00880000750c783b */ /* 0x000f2a0000004200 */
[C---:B------:R-:W-:Y:S06]  /*2810*/  HMMA.16816.F32.BF16 R52, R4.reuse, R16, R52 ;  /* 0x000000100434723c */ /* 0x040fec0000041834 */
[C---:B------:R-:W-:Y:S01]  /*2820*/  HMMA.16816.F32.BF16 R56, R4.reuse, R18, R56 ;  /* 0x000000120438723c */ /* 0x040fe20000041838 */
[----:B------:R-:W-:Y:S05]  /*2830*/  LDSM.16.MT88.4 R16, [R117+0x6c00] ;  /* 0x006c00007510783b */ /* 0x000fea0000004200 */
[C---:B---3--:R-:W-:Y:S06]  /*2840*/  HMMA.16816.F32.BF16 R60, R4.reuse, R8, R60 ;  /* 0x00000008043c723c */ /* 0x048fec000004183c */
[C---:B------:R-:W-:Y:S01]  /*2850*/  HMMA.16816.F32.BF16 R64, R4.reuse, R10, R64 ;  /* 0x0000000a0440723c */ /* 0x040fe20000041840 */
[----:B------:R-:W3:Y:S05]  /*2860*/  LDSM.16.MT88.4 R8, [R116+0x8800] ;  /* 0x008800007408783b */ /* 0x000eea0000004200 */
[C---:B----4-:R-:W-:Y:S06]  /*2870*/  HMMA.16816.F32.BF16 R80, R4.reuse, R12, R80 ;  /* 0x0000000c0450723c */ /* 0x050fec0000041850 */
[C---:B------:R-:W-:Y:S01]  /*2880*/  HMMA.16816.F32.BF16 R68, R4.reuse, R14, R68 ;  /* 0x0000000e0444723c */ /* 0x040fe20000041844 */
[----:B------:R-:W4:Y:S05]  /*2890*/  LDSM.16.MT88.4 R12, [R116+0x6c00] ;  /* 0x006c0000740c783b */ /* 0x000f2a0000004200 */
[C---:B---3--:R-:W-:Y:S06]  /*28a0*/  HMMA.16816.F32.BF16 R72, R4.reuse, R8, R72 ;  /* 0x000000080448723c */ /* 0x048fec0000041848 */
[----:B------:R-:W-:Y:S01]  /*28b0*/  HMMA.16816.F32.BF16 R76, R4, R10, R76 ;  /* 0x0000000a044c723c */ /* 0x000fe2000004184c */
[----:B------:R-:W3:Y:S06]  /*28c0*/  LDSM.16.MT88.4 R8, [R117+0x7c00] ;  /* 0x007c00007508783b */ /* 0x000eec0000004200 */
[----:B-1----:R-:W-:-:S02]  /*28d0*/  F2FP.BF16.F32.PACK_AB R4, R105, R98 ;  /* 0x000000626904723e */ /* 0x002fc400000010ff */
[----:B--2---:R-:W-:Y:S01]  /*28e0*/  F2FP.BF16.F32.PACK_AB R5, R102, R99 ;  /* 0x000000636605723e */ /* 0x004fe200000010ff */
[----:B------:R-:W-:Y:S01]  /*28f0*/  FADD.FTZ R99, R99, R26 ;  /* 0x0000001a63637221 */ /* 0x000fe20000010000 */
[----:B------:R-:W-:Y:S02]  /*2900*/  F2FP.BF16.F32.PACK_AB R6, R141, R100 ;  /* 0x000000648d06723e */ /* 0x000fe400000010ff */
[----:B------:R-:W-:Y:S01]  /*2910*/  F2FP.BF16.F32.PACK_AB R7, R138, R95 ;  /* 0x0000005f8a07723e */ /* 0x000fe200000010ff */
[----:B------:R-:W-:-:S04]  /*2920*/  FADD.FTZ R102, R102, R99 ;  /* 0x0000006366667221 */ /* 0x000fc80000010000 */
[----:B------:R-:W-:Y:S02]  /*2930*/  FADD.FTZ R95, R95, R102 ;  /* 0x000000665f5f7221 */ /* 0x000fe40000010000 */
[----:B------:R-:W-:Y:S02]  /*2940*/  HMMA.16816.F32.BF16 R36, R4, R16, R36 ;  /* 0x000000100424723c */ /* 0x000fe40000041824 */
[----:B------:R-:W-:-:S04]  /*2950*/  FADD.FTZ R138, R138, R95 ;  /* 0x0000005f8a8a7221 */ /* 0x000fc80000010000 */
[C---:B------:R-:W-:Y:S01]  /*2960*/  HMMA.16816.F32.BF16 R40, R4.reuse, R18, R40 ;  /* 0x000000120428723c */ /* 0x040fe20000041828 */
[----:B------:R-:W1:Y:S05]  /*2970*/  LDSM.16.MT88.4 R16, [R116+0x7c00] ;  /* 0x007c00007410783b */ /* 0x000e6a0000004200 */
[C---:B----4-:R-:W-:Y:S06]  /*2980*/  HMMA.16816.F32.BF16 R44, R4.reuse, R12, R44 ;  /* 0x0000000c042c723c */ /* 0x050fec000004182c */
[C---:B------:R-:W-:Y:S01]  /*2990*/  HMMA.16816.F32.BF16 R48, R4.reuse, R14, R48 ;  /* 0x0000000e0430723c */ /* 0x040fe20000041830 */
[----:B------:R-:W2:Y:S05]  /*29a0*/  LDSM.16.MT88.4 R12, [R117+0x8c00] ;  /* 0x008c0000750c783b */ /* 0x000eaa0000004200 */
[C---:B---3--:R-:W-:Y:S06]  /*29b0*/  HMMA.16816.F32.BF16 R52, R4.reuse, R8, R52 ;  /* 0x000000080434723c */ /* 0x048fec0000041834 */
[C---:B------:R-:W-:Y:S01]  /*29c0*/  HMMA.16816.F32.BF16 R56, R4.reuse, R10, R56 ;  /* 0x0000000a0438723c */ /* 0x040fe20000041838 */
[----:B------:R-:W3:Y:S05]  /*29d0*/  LDSM.16.MT88.4 R8, [R116+0x8c00] ;  /* 0x008c00007408783b */ /* 0x000eea0000004200 */
[C---:B-1----:R-:W-:Y:S06]  /*29e0*/  HMMA.16816.F32.BF16 R60, R4.reuse, R16, R60 ;  /* 0x00000010043c723c */ /* 0x042fec000004183c */
[----:B------:R-:W-:Y:S01]  /*29f0*/  HMMA.16816.F32.BF16 R64, R4, R18, R64 ;  /* 0x000000120440723c */ /* 0x000fe20000041840 */
[----:B------:R-:W-:-:S04]  /*2a00*/  FADD.FTZ R16, R88, R89 ;  /* 0x0000005958107221 */ /* 0x000fc80000010000 */
[----:B------:R-:W-:Y:S01]  /*2a10*/  FADD.FTZ R16, R35, R16 ;  /* 0x0000001023107221 */ /* 0x000fe20000010000 */
[----:B--2---:R-:W-:Y:S03]  /*2a20*/  HMMA.16816.F32.BF16 R80, R4, R12, R80 ;  /* 0x0000000c0450723c */ /* 0x004fe60000041850 */
[----:B------:R-:W-:-:S03]  /*2a30*/  FADD.FTZ R33, R33, R16 ;  /* 0x0000001021217221 */ /* 0x000fc60000010000 */
[----:B------:R-:W-:Y:S01]  /*2a40*/  HMMA.16816.F32.BF16 R68, R4, R14, R68 ;  /* 0x0000000e0444723c */ /* 0x000fe20000041844 */
[----:B------:R-:W-:-:S04]  /*2a50*/  FADD.FTZ R30, R30, R33 ;  /* 0x000000211e1e7221 */ /* 0x000fc80000010000 */
[----:B------:R-:W-:Y:S01]  /*2a60*/  FADD.FTZ R29, R29, R30 ;  /* 0x0000001e1d1d7221 */ /* 0x000fe20000010000 */
[----:B---3--:R-:W-:Y:S03]  /*2a70*/  HMMA.16816.F32.BF16 R72, R4, R8, R72 ;  /* 0x000000080448723c */ /* 0x008fe60000041848 */
[----:B------:R-:W-:-:S03]  /*2a80*/  FADD.FTZ R28, R28, R29 ;  /* 0x0000001d1c1c7221 */ /* 0x000fc60000010000 */
[----:B------:R-:W-:Y:S01]  /*2a90*/  HMMA.16816.F32.BF16 R76, R4, R10, R76 ;  /* 0x0000000a044c723c */ /* 0x000fe2000004184c */
[----:B------:R-:W-:-:S04]  /*2aa0*/  FADD.FTZ R23, R23, R28 ;  /* 0x0000001c17177221 */ /* 0x000fc80000010000 */
[----:B------:R-:W-:-:S04]  /*2ab0*/  FADD.FTZ R22, R22, R23 ;  /* 0x0000001716167221 */ /* 0x000fc80000010000 */
[----:B------:R-:W-:-:S04]  /*2ac0*/  FADD.FTZ R21, R21, R22 ;  /* 0x0000001615157221 */ /* 0x000fc80000010000 */
[----:B------:R-:W-:-:S04]  /*2ad0*/  FADD.FTZ R21, R20, R21 ;  /* 0x0000001514157221 */ /* 0x000fc80000010000 */
[----:B------:R-:W-:-:S04]  /*2ae0*/  FADD.FTZ R98, R98, R21 ;  /* 0x0000001562627221 */ /* 0x000fc80000010000 */
[----:B------:R-:W-:-:S04]  /*2af0*/  FADD.FTZ R105, R105, R98 ;  /* 0x0000006269697221 */ /* 0x000fc80000010000 */
[----:B------:R-:W-:-:S04]  /*2b00*/  FADD.FTZ R100, R100, R105 ;  /* 0x0000006964647221 */ /* 0x000fc80000010000 */
[----:B------:R-:W-:Y:S01]  /*2b10*/  FADD.FTZ R141, R141, R100 ;  /* 0x000000648d8d7221 */ /* 0x000fe20000010000 */
[----:B------:R-:W-:Y:S06]  /*2b20*/  @!P0 BRA `(.L_x_181) ;  /* 0x0000001800ac8947 */ /* 0x000fec0003800000 */
[----:B------:R-:W-:Y:S01]  /*2b30*/  IADD3 R133, R84, -0x2, RZ ;  /* 0xfffffffe54857810 */ /* 0x000fe20007ffe0ff */
[----:B------:R-:W-:Y:S01]  /*2b40*/  ULDC UR4, c[0x0][0x2ec] ;  /* 0x0000bb0000047ab9 */ /* 0x000fe20000000800 */
[----:B------:R-:W-:Y:S01]  /*2b50*/  MOV R3, R0 ;  /* 0x0000000000037202 */ /* 0x000fe20000000f00 */
[----:B------:R-:W-:Y:S01]  /*2b60*/  ULDC.64 UR10, c[0x0][0x220] ;  /* 0x00008800000a7ab9 */ /* 0x000fe20000000a00 */
[----:B------:R-:W-:Y:S01]  /*2b70*/  MOV R85, R2 ;  /* 0x0000000200557202 */ /* 0x000fe20000000f00 */
[----:B------:R-:W-:Y:S01]  /*2b80*/  ULDC.64 UR12, c[0x0][0x250] ;  /* 0x00009400000c7ab9 */ /* 0x000fe20000000a00 */
[----:B------:R-:W-:Y:S01]  /*2b90*/  ULDC.64 UR6, c[0x0][0x218] ;  /* 0x0000860000067ab9 */ /* 0x000fe20000000a00 */
[----:B------:R-:W-:Y:S01]  /*2ba0*/  ULDC.64 UR8, c[0x0][0x248] ;  /* 0x0000920000087ab9 */ /* 0x000fe20000000a00 */
[----:B------:R-:W-:Y:S05]  /*2bb0*/  BRA `(.L_x_182) ;  /* 0x00000000005c7947 */ /* 0x000fea0003800000 */
.L_x_184:
[----:B------:R-:W-:Y:S04]  /*2bc0*/  VIADD R87, R133, 0xffffffff ;  /* 0xffffffff85577836 */ /* 0x000fe80000000000 */
[C---:B------:R-:W-:Y:S01]  /*2bd0*/  IMAD.WIDE.U32 R88, R87.reuse, UR8, RZ ;  /* 0x0000000857587c25 */ /* 0x040fe2000f8e00ff */
[----:B------:R-:W-:Y:S02]  /*2be0*/  SHF.R.S32.HI R0, RZ, 0x1f, R87 ;  /* 0x0000001fff007819 */ /* 0x000fe40000011457 */
[----:B------:R-:W-:Y:S03]  /*2bf0*/  LEA R84, P1, R88, R128, 0x6 ;  /* 0x0000008058547211 */ /* 0x000fe600078230ff */
[----:B------:R-:W-:Y:S01]  /*2c00*/  IMAD R0, R0, UR8, RZ ;  /* 0x0000000800007c24 */ /* 0x000fe2000f8e02ff */
[----:B------:R-:W-:Y:S03]  /*2c10*/  LEA R90, P2, R84, UR6, 0x1 ;  /* 0x00000006545a7c11 */ /* 0x000fe6000f8408ff */
[----:B------:R-:W-:Y:S04]  /*2c20*/  IMAD R0, R87, UR9, R0 ;  /* 0x0000000957007c24 */ /* 0x000fe8000f8e0200 */
[----:B------:R-:W-:Y:S05]  /*2c30*/  IMAD.IADD R87, R89, 0x1, R0 ;  /* 0x0000000159577824 */ /* 0x000fea00078e0200 */
        /* <DEDUP_REMOVED lines=15> */
.L_x_182:
[----:B------:R-:W-:Y:S01]  /*2d30*/  SHF.R.S32.HI R0, RZ, 0x1f, R133 ;  /* 0x0000001fff007819 */ /* 0x000fe20000011485 */
[----:B------:R-:W-:Y:S04]  /*2d40*/  DEPBAR.LE SB0, 0x0 ;  /* 0x000080000000791a */ /* 0x000fe80000000000 */
[----:B------:R-:W-:Y:S01]  /*2d50*/  BAR.SYNC.DEFER_BLOCKING 0x0 ;  /* 0x0000000000007b1d */ /* 0x000fe20000010000 */
[----:B------:R-:W-:Y:S02]  /*2d60*/  IMAD R0, R0, UR12, RZ ;  /* 0x0000000c00007c24 */ /* 0x000fe4000f8e02ff */
[C---:B------:R-:W-:Y:S04]  /*2d70*/  IMAD.WIDE.U32 R142, R133.reuse, UR12, RZ ;  /* 0x0000000c858e7c25 */ /* 0x040fe8000f8e00ff */
[----:B------:R-:W-:Y:S01]  /*2d80*/  IMAD R0, R133, UR13, R0 ;  /* 0x0000000d85007c24 */ /* 0x000fe2000f8e0200 */
[----:B------:R-:W-:Y:S03]  /*2d90*/  LEA R84, P0, R142, R126, 0x6 ;  /* 0x0000007e8e547211 */ /* 0x000fe600078030ff */
[----:B------:R-:W-:Y:S01]  /*2da0*/  IMAD.IADD R143, R143, 0x1, R0 ;  /* 0x000000018f8f7824 */ /* 0x000fe200078e0200 */
        /* <DEDUP_REMOVED lines=8> */
[----:B------:R-:W-:Y:S01]  /*2e30*/  LDGSTS.E.BYPASS.LTC128B.128 [R125+0x6000], desc[UR16][R144.64] ;  /* 0x06000000907d7fae */ /* 0x000fe2000b901d50 */
[----:B------:R-:W-:Y:S03]  /*2e40*/  ISETP.GT.AND P0, PT, R133, RZ, PT ;  /* 0x000000ff8500720c */ /* 0x000fe60003f04270 */
[----:B------:R-:W-:Y:S04]  /*2e50*/  LDGSTS.E.BYPASS.LTC128B.128 [R125+0x7000], desc[UR16][R144.64+0x40] ;  /* 0x07000040907d7fae */ /* 0x000fe8000b901d50 */
[----:B------:R1:W-:Y:S04]  /*2e60*/  LDGSTS.E.BYPASS.LTC128B.128 [R125+0x8000], desc[UR16][R144.64+0x80] ;  /* 0x08000080907d7fae */ /* 0x0003e8000b901d50 */
[----:B------:R2:W-:Y:S04]  /*2e70*/  LDGSTS.E.BYPASS.LTC128B.128 [R125+0x6800], desc[UR16][R146.64] ;  /* 0x06800000927d7fae */ /* 0x0005e8000b901d50 */
[----:B------:R2:W-:Y:S04]  /*2e80*/  LDGSTS.E.BYPASS.LTC128B.128 [R125+0x7800], desc[UR16][R146.64+0x40] ;  /* 0x07800040927d7fae */ /* 0x0005e8000b901d50 */
[----:B------:R2:W-:Y:S04]  /*2e90*/  LDGSTS.E.BYPASS.LTC128B.128 [R125+0x8800], desc[UR16][R146.64+0x80] ;  /* 0x08800080927d7fae */ /* 0x0005e8000b901d50 */
[----:B------:R-:W-:Y:S04]  /*2ea0*/  LDSM.16.M88.4 R88, [R121] ;  /* 0x000000007958783b */ /* 0x000fe80000000200 */
[----:B------:R-:W3:Y:S04]  /*2eb0*/  LDSM.16.M88.4 R92, [R120] ;  /* 0x00000000785c783b */ /* 0x000ee80000000200 */
[----:B------:R-:W4:Y:S04]  /*2ec0*/  LDSM.16.M88.4 R96, [R120+0x400] ;  /* 0x000400007860783b */ /* 0x000f280000000200 */
[----:B------:R-:W5:Y:S04]  /*2ed0*/  LDSM.16.M88.4 R100, [R120+0x800] ;  /* 0x000800007864783b */ /* 0x000f680000000200 */
[----:B------:R-:W1:Y:S04]  /*2ee0*/  LDSM.16.M88.4 R104, [R120+0xc00] ;  /* 0x000c00007868783b */ /* 0x000e680000000200 */
[----:B------:R-:W0:Y:S04]  /*2ef0*/  LDGDEPBAR ;  /* 0x00000000000079af */ /* 0x000e280000000000 */
[----:B------:R-:W-:Y:S04]  /*2f00*/  LDSM.16.M88.4 R108, [R119] ;  /* 0x00000000776c783b */ /* 0x000fe80000000200 */
[----:B------:R-:W2:Y:S01]  /*2f10*/  LDSM.16.M88.4 R112, [R118] ;  /* 0x000000007670783b */ /* 0x000ea20000000200 */
[C---:B---3--:R-:W-:Y:S06]  /*2f20*/  HMMA.16816.F32.BF16 R4, R88.reuse, R92, RZ ;  /* 0x0000005c5804723c */ /* 0x048fec00000418ff */
[C---:B------:R-:W-:Y:S01]  /*2f30*/  HMMA.16816.F32.BF16 R8, R88.reuse, R94, RZ ;  /* 0x0000005e5808723c */ /* 0x040fe200000418ff */
[----:B------:R-:W3:Y:S05]  /*2f40*/  LDSM.16.M88.4 R92, [R118+0x400] ;  /* 0x00040000765c783b */ /* 0x000eea0000000200 */
[C---:B----4-:R-:W-:Y:S06]  /*2f50*/  HMMA.16816.F32.BF16 R12, R88.reuse, R96, RZ ;  /* 0x00000060580c723c */ /* 0x050fec00000418ff */
[C---:B------:R-:W-:Y:S01]  /*2f60*/  HMMA.16816.F32.BF16 R16, R88.reuse, R98, RZ ;  /* 0x000000625810723c */ /* 0x040fe200000418ff */
[----:B------:R-:W-:Y:S05]  /*2f70*/  LDSM.16.M88.4 R96, [R118+0xc00] ;  /* 0x000c00007660783b */ /* 0x000fea0000000200 */
[C---:B-----5:R-:W-:Y:S06]  /*2f80*/  HMMA.16816.F32.BF16 R20, R88.reuse, R100, RZ ;  /* 0x000000645814723c */ /* 0x060fec00000418ff */
[C---:B------:R-:W-:Y:S01]  /*2f90*/  HMMA.16816.F32.BF16 R24, R88.reuse, R102, RZ ;  /* 0x000000665818723c */ /* 0x040fe200000418ff */
[----:B------:R-:W-:Y:S05]  /*2fa0*/  LDSM.16.M88.4 R100, [R120+0x1800] ;  /* 0x001800007864783b */ /* 0x000fea0000000200 */
[C---:B-1----:R-:W-:Y:S06]  /*2fb0*/  HMMA.16816.F32.BF16 R28, R88.reuse, R104, RZ ;  /* 0x00000068581c723c */ /* 0x042fec00000418ff */
[----:B------:R-:W-:Y:S01]  /*2fc0*/  HMMA.16816.F32.BF16 R32, R88, R106, RZ ;  /* 0x0000006a5820723c */ /* 0x000fe200000418ff */
[----:B------:R-:W1:Y:S05]  /*2fd0*/  LDSM.16.M88.4 R88, [R118+0x800] ;  /* 0x000800007658783b */ /* 0x000e6a0000000200 */
[C---:B--2---:R-:W-:Y:S06]  /*2fe0*/  HMMA.16816.F32.BF16 R4, R108.reuse, R112, R4 ;  /* 0x000000706c04723c */ /* 0x044fec0000041804 */
[C---:B------:R-:W-:Y:S06]  /*2ff0*/  HMMA.16816.F32.BF16 R8, R108.reuse, R114, R8 ;  /* 0x000000726c08723c */ /* 0x040fec0000041808 */
[C---:B---3--:R-:W-:Y:S06]  /*3000*/  HMMA.16816.F32.BF16 R12, R108.reuse, R92, R12 ;  /* 0x0000005c6c0c723c */ /* 0x048fec000004180c */
[C---:B------:R-:W-:Y:S01]  /*3010*/  HMMA.16816.F32.BF16 R16, R108.reuse, R94, R16 ;  /* 0x0000005e6c10723c */ /* 0x040fe20000041810 */
[----:B------:R-:W-:Y:S05]  /*3020*/  LDSM.16.M88.4 R92, [R121+0x1000] ;  /* 0x00100000795c783b */ /* 0x000fea0000000200 */
[C---:B-1----:R-:W-:Y:S06]  /*3030*/  HMMA.16816.F32.BF16 R20, R108.reuse, R88, R20 ;  /* 0x000000586c14723c */ /* 0x042fec0000041814 */
[C---:B------:R-:W-:Y:S01]  /*3040*/  HMMA.16816.F32.BF16 R24, R108.reuse, R90, R24 ;  /* 0x0000005a6c18723c */ /* 0x040fe20000041818 */
[----:B------:R-:W1:Y:S05]  /*3050*/  LDSM.16.M88.4 R88, [R120+0x1000] ;  /* 0x001000007858783b */ /* 0x000e6a0000000200 */
[C---:B------:R-:W-:Y:S06]  /*3060*/  HMMA.16816.F32.BF16 R28, R108.reuse, R96, R28 ;  /* 0x000000606c1c723c */ /* 0x040fec000004181c */
[----:B------:R-:W-:Y:S01]  /*3070*/  HMMA.16816.F32.BF16 R32, R108, R98, R32 ;  /* 0x000000626c20723c */ /* 0x000fe20000041820 */
[----:B------:R-:W2:Y:S05]  /*3080*/  LDSM.16.M88.4 R96, [R120+0x1400] ;  /* 0x001400007860783b */ /* 0x000eaa0000000200 */
[C---:B-1----:R-:W-:Y:S06]  /*3090*/  HMMA.16816.F32.BF16 R4, R92.reuse, R88, R4 ;  /* 0x000000585c04723c */ /* 0x042fec0000041804 */
[C---:B------:R-:W-:Y:S01]  /*30a0*/  HMMA.16816.F32.BF16 R8, R92.reuse, R90, R8 ;  /* 0x0000005a5c08723c */ /* 0x040fe20000041808 */
[----:B------:R-:W1:Y:S05]  /*30b0*/  LDSM.16.M88.4 R88, [R120+0x1c00] ;  /* 0x001c00007858783b */ /* 0x000e6a0000000200 */
[C---:B--2---:R-:W-:Y:S06]  /*30c0*/  HMMA.16816.F32.BF16 R12, R92.reuse, R96, R12 ;  /* 0x000000605c0c723c */ /* 0x044fec000004180c */
[C---:B------:R-:W-:Y:S01]  /*30d0*/  HMMA.16816.F32.BF16 R16, R92.reuse, R98, R16 ;  /* 0x000000625c10723c */ /* 0x040fe20000041810 */
[----:B------:R-:W-:Y:S05]  /*30e0*/  LDSM.16.M88.4 R96, [R119+0x1000] ;  /* 0x001000007760783b */ /* 0x000fea0000000200 */
[C---:B------:R-:W-:Y:S06]  /*30f0*/  HMMA.16816.F32.BF16 R20, R92.reuse, R100, R20 ;  /* 0x000000645c14723c */ /* 0x040fec0000041814 */
[C---:B------:R-:W-:Y:S01]  /*3100*/  HMMA.16816.F32.BF16 R24, R92.reuse, R102, R24 ;  /* 0x000000665c18723c */ /* 0x040fe20000041818 */
[----:B------:R-:W2:Y:S05]  /*3110*/  LDSM.16.M88.4 R100, [R118+0x1000] ;  /* 0x001000007664783b */ /* 0x000eaa0000000200 */
[C---:B-1----:R-:W-:Y:S06]  /*3120*/  HMMA.16816.F32.BF16 R28, R92.reuse, R88, R28 ;  /* 0x000000585c1c723c */ /* 0x042fec000004181c */
[----:B------:R-:W-:Y:S01]  /*3130*/  HMMA.16816.F32.BF16 R32, R92, R90, R32 ;  /* 0x0000005a5c20723c */ /* 0x000fe20000041820 */
[----:B------:R-:W1:Y:S04]  /*3140*/  LDSM.16.M88.4 R88, [R118+0x1400] ;  /* 0x001400007658783b */ /* 0x000e680000000200 */
[----:B------:R-:W3:Y:S01]  /*3150*/  LDSM.16.M88.4 R92, [R118+0x1800] ;  /* 0x00180000765c783b */ /* 0x000ee20000000200 */
[C---:B--2---:R-:W-:Y:S06]  /*3160*/  HMMA.16816.F32.BF16 R4, R96.reuse, R100, R4 ;  /* 0x000000646004723c */ /* 0x044fec0000041804 */
[C---:B------:R-:W-:Y:S01]  /*3170*/  HMMA.16816.F32.BF16 R8, R96.reuse, R102, R8 ;  /* 0x000000666008723c */ /* 0x040fe20000041808 */
[----:B------:R-:W2:Y:S05]  /*3180*/  LDSM.16.M88.4 R100, [R118+0x1c00] ;  /* 0x001c00007664783b */ /* 0x000eaa0000000200 */
[C---:B-1----:R-:W-:Y:S06]  /*3190*/  HMMA.16816.F32.BF16 R12, R96.reuse, R88, R12 ;  /* 0x00000058600c723c */ /* 0x042fec000004180c */
[C---:B------:R-:W-:Y:S01]  /*31a0*/  HMMA.16816.F32.BF16 R16, R96.reuse, R90, R16 ;  /* 0x0000005a6010723c */ /* 0x040fe20000041810 */
[----:B------:R-:W-:Y:S05]  /*31b0*/  LDSM.16.M88.4 R88, [R121+0x2000] ;  /* 0x002000007958783b */ /* 0x000fea0000000200 */
[C---:B---3--:R-:W-:Y:S06]  /*31c0*/  HMMA.16816.F32.BF16 R20, R96.reuse, R92, R20 ;  /* 0x0000005c6014723c */ /* 0x048fec0000041814 */
[C---:B------:R-:W-:Y:S01]  /*31d0*/  HMMA.16816.F32.BF16 R24, R96.reuse, R94, R24 ;  /* 0x0000005e6018723c */ /* 0x040fe20000041818 */
[----:B------:R-:W1:Y:S05]  /*31e0*/  LDSM.16.M88.4 R92, [R120+0x2000] ;  /* 0x00200000785c783b */ /* 0x000e6a0000000200 */
[C---:B--2---:R-:W-:Y:S06]  /*31f0*/  HMMA.16816.F32.BF16 R28, R96.reuse, R100, R28 ;  /* 0x00000064601c723c */ /* 0x044fec000004181c */
[----:B------:R-:W-:Y:S01]  /*3200*/  HMMA.16816.F32.BF16 R32, R96, R102, R32 ;  /* 0x000000666020723c */ /* 0x000fe20000041820 */
[----:B------:R-:W2:Y:S04]  /*3210*/  LDSM.16.M88.4 R96, [R120+0x2400] ;  /* 0x002400007860783b */ /* 0x000ea80000000200 */
[----:B------:R-:W3:Y:S01]  /*3220*/  LDSM.16.M88.4 R100, [R120+0x2800] ;  /* 0x002800007864783b */ /* 0x000ee20000000200 */
[C---:B-1----:R-:W-:Y:S06]  /*3230*/  HMMA.16816.F32.BF16 R4, R88.reuse, R92, R4 ;  /* 0x0000005c5804723c */ /* 0x042fec0000041804 */
[C---:B------:R-:W-:Y:S01]  /*3240*/  HMMA.16816.F32.BF16 R8, R88.reuse, R94, R8 ;  /* 0x0000005e5808723c */ /* 0x040fe20000041808 */
[----:B------:R-:W1:Y:S05]  /*3250*/  LDSM.16.M88.4 R92, [R120+0x2c00] ;  /* 0x002c0000785c783b */ /* 0x000e6a0000000200 */
[C---:B--2---:R-:W-:Y:S06]  /*3260*/  HMMA.16816.F32.BF16 R12, R88.reuse, R96, R12 ;  /* 0x00000060580c723c */ /* 0x044fec000004180c */
[C---:B------:R-:W-:Y:S01]  /*3270*/  HMMA.16816.F32.BF16 R16, R88.reuse, R98, R16 ;  /* 0x000000625810723c */ /* 0x040fe20000041810 */
[----:B------:R-:W-:Y:S05]  /*3280*/  LDSM.16.M88.4 R96, [R119+0x2000] ;  /* 0x002000007760783b */ /* 0x000fea0000000200 */
[C---:B---3--:R-:W-:Y:S06]  /*3290*/  HMMA.16816.F32.BF16 R20, R88.reuse, R100, R20 ;  /* 0x000000645814723c */ /* 0x048fec0000041814 */
        /* <DEDUP_REMOVED lines=8> */
[----:B------:R-:W2:Y:S01]  /*3320*/  LDSM.16.M88.4 R100, [R118+0x2c00] ;  /* 0x002c00007664783b */ /* 0x000ea20000000200 */
[----:B------:R-:W-:Y:S04]  /*3330*/  DEPBAR.LE SB0, 0x0 ;  /* 0x000080000000791a */ /* 0x000fe80000000000 */
[----:B------:R-:W-:Y:S01]  /*3340*/  BAR.SYNC.DEFER_BLOCKING 0x0 ;  /* 0x0000000000007b1d */ /* 0x000fe20000010000 */
[C---:B-1----:R-:W-:Y:S11]  /*3350*/  HMMA.16816.F32.BF16 R12, R96.reuse, R88, R12 ;  /* 0x00000058600c723c */ /* 0x042ff6000004180c */
[----:B------:R-:W-:Y:S01]  /*3360*/  FMNMX.FTZ R84, R4, R85, !PT ;  /* 0x0000005504547209 */ /* 0x000fe20007810000 */
[C---:B------:R-:W-:Y:S03]  /*3370*/  HMMA.16816.F32.BF16 R16, R96.reuse, R90, R16 ;  /* 0x0000005a6010723c */ /* 0x040fe60000041810 */
[----:B------:R-:W-:Y:S03]  /*3380*/  FMNMX.FTZ R0, R6, R3, !PT ;  /* 0x0000000306007209 */ /* 0x000fe60007810000 */
[C---:B---3--:R-:W-:Y:S05]  /*3390*/  HMMA.16816.F32.BF16 R20, R96.reuse, R92, R20 ;  /* 0x0000005c6014723c */ /* 0x048fea0000041814 */
[----:B------:R-:W-:Y:S01]  /*33a0*/  FMNMX.FTZ R143, R5, R84, !PT ;  /* 0x00000054058f7209 */ /* 0x000fe20007810000 */
[C---:B------:R-:W-:Y:S05]  /*33b0*/  HMMA.16816.F32.BF16 R24, R96.reuse, R94, R24 ;  /* 0x0000005e6018723c */ /* 0x040fea0000041818 */
[----:B------:R-:W-:Y:S01]  /*33c0*/  FMNMX.FTZ R145, R7, R0, !PT ;  /* 0x0000000007917209 */ /* 0x000fe20007810000 */
[C---:B--2---:R-:W-:Y:S05]  /*33d0*/  HMMA.16816.F32.BF16 R28, R96.reuse, R100, R28 ;  /* 0x00000064601c723c */ /* 0x044fea000004181c */
[----:B------:R-:W-:Y:S01]  /*33e0*/  FMNMX.FTZ R84, R8, R143, !PT ;  /* 0x0000008f08547209 */ /* 0x000fe20007810000 */
[----:B------:R-:W-:Y:S05]  /*33f0*/  HMMA.16816.F32.BF16 R32, R96, R102, R32 ;  /* 0x000000666020723c */ /* 0x000fea0000041820 */
[----:B------:R-:W-:Y:S02]  /*3400*/  FMNMX.FTZ R0, R10, R145, !PT ;  /* 0x000000910a007209 */ /* 0x000fe40007810000 */
[----:B------:R-:W-:Y:S04]  /*3410*/  FMNMX.FTZ R143, R9, R84, !PT ;  /* 0x00000054098f7209 */ /* 0x000fe80007810000 */
        /* <DEDUP_REMOVED lines=25> */
.L_x_183:
[----:B-1----:R-:W1:Y:S01]  /*35b0*/  SHFL.BFLY PT, R88, R143, 0x2, 0x1f ;  /* 0x0c401f008f587f89 */ /* 0x002e6200000e0000 */
[----:B------:R-:W-:Y:S02]  /*35c0*/  FMNMX.FTZ R89, R35, R2, !PT ;  /* 0x0000000223597209 */ /* 0x000fe40007810000 */
[----:B------:R-:W-:Y:S05]  /*35d0*/  IADD3 R133, R133, -0x1, RZ ;  /* 0xffffffff85857810 */ /* 0x000fea0007ffe0ff */
[----:B------:R-:W-:Y:S08]  /*35e0*/  LDSM.16.MT88.4 R96, [R117+0x6000] ;  /* 0x006000007560783b */ /* 0x000ff00000004200 */
[----:B------:R-:W2:Y:S08]  /*35f0*/  SHFL.BFLY PT, R2, R89, 0x2, 0x1f ;  /* 0x0c401f0059027f89 */ /* 0x000eb000000e0000 */
[----:B------:R-:W-:Y:S01]  /*3600*/  LDSM.16.MT88.4 R100, [R116+0x6000] ;  /* 0x006000007464783b */ /* 0x000fe20000004200 */
[----:B-1----:R-:W-:Y:S07]  /*3610*/  FMNMX.FTZ R91, R143, R88, !PT ;  /* 0x000000588f5b7209 */ /* 0x002fee0007810000 */
[----:B------:R-:W1:Y:S01]  /*3620*/  SHFL.BFLY PT, R88, R91, 0x1, 0x1f ;  /* 0x0c201f005b587f89 */ /* 0x000e6200000e0000 */
[----:B--2---:R-:W-:Y:S07]  /*3630*/  FMNMX.FTZ R87, R89, R2, !PT ;  /* 0x0000000259577209 */ /* 0x004fee0007810000 */
[----:B------:R-:W2:Y:S01]  /*3640*/  SHFL.BFLY PT, R86, R87, 0x1, 0x1f ;  /* 0x0c201f0057567f89 */ /* 0x000ea200000e0000 */
[----:B-1----:R-:W-:Y:S04]  /*3650*/  FMNMX.FTZ R2, R91, R88, !PT ;  /* 0x000000585b027209 */ /* 0x002fe80007810000 */
[C---:B------:R-:W-:Y:S01]  /*3660*/  FSETP.NEU.FTZ.AND P1, PT, R2.reuse, -INF , PT ;  /* 0xff8000000200780b */ /* 0x040fe20003f3d000 */
[C---:B------:R-:W-:Y:S01]  /*3670*/  FMUL.FTZ R106, R2.reuse, UR4 ;  /* 0x00000004026a7c20 */ /* 0x040fe20008410000 */
[----:B------:R-:W-:Y:S04]  /*3680*/  FADD.FTZ R84, -R2, R85 ;  /* 0x0000005502547221 */ /* 0x000fe80000010100 */
[----:B------:R-:W-:Y:S01]  /*3690*/  FSEL R106, R106, RZ, P1 ;  /* 0x000000ff6a6a7208 */ /* 0x000fe20000800000 */
[----:B------:R-:W-:Y:S01]  /*36a0*/  FMUL.FTZ R85, R84, UR4 ;  /* 0x0000000454557c20 */ /* 0x000fe20008410000 */
[----:B--2---:R-:W-:Y:S03]  /*36b0*/  FMNMX.FTZ R0, R87, R86, !PT ;  /* 0x0000005657007209 */ /* 0x004fe60007810000 */
[--C-:B------:R-:W-:Y:S01]  /*36c0*/  FFMA.FTZ R105, R4, UR4, -R106.reuse ;  /* 0x0000000404697c23 */ /* 0x100fe2000801086a */
[C---:B------:R-:W-:Y:S01]  /*36d0*/  FSETP.NEU.FTZ.AND P1, PT, R0.reuse, -INF , PT ;  /* 0xff8000000000780b */ /* 0x040fe20003f3d000 */
[C---:B------:R-:W-:Y:S01]  /*36e0*/  FMUL.FTZ R107, R0.reuse, UR4 ;  /* 0x00000004006b7c20 */ /* 0x040fe20008410000 */
[----:B------:R-:W-:Y:S01]  /*36f0*/  FADD.FTZ R3, -R0, R3 ;  /* 0x0000000300037221 */ /* 0x000fe20000010100 */
[--C-:B------:R-:W-:Y:S01]  /*3700*/  FFMA.FTZ R90, R5, UR4, -R106.reuse ;  /* 0x00000004055a7c23 */ /* 0x100fe2000801086a */
[--C-:B------:R-:W-:Y:S01]  /*3710*/  FFMA.FTZ R88, R8, UR4, -R106.reuse ;  /* 0x0000000408587c23 */ /* 0x100fe2000801086a */
[--C-:B------:R-:W-:Y:S01]  /*3720*/  FFMA.FTZ R9, R9, UR4, -R106.reuse ;  /* 0x0000000409097c23 */ /* 0x100fe2000801086a */
[----:B------:R-:W-:Y:S01]  /*3730*/  FSEL R107, R107, RZ, P1 ;  /* 0x000000ff6b6b7208 */ /* 0x000fe20000800000 */
[----:B------:R-:W-:Y:S01]  /*3740*/  FMUL.FTZ R86, R3, UR4 ;  /* 0x0000000403567c20 */ /* 0x000fe20008410000 */
[----:B------:R-:W1:Y:S01]  /*3750*/  MUFU.EX2 R84, R85 ;  /* 0x0000005500547308 */ /* 0x000e620000000800 */
[--C-:B------:R-:W-:Y:S01]  /*3760*/  FFMA.FTZ R108, R12, UR4, -R106.reuse ;  /* 0x000000040c6c7c23 */ /* 0x100fe2000801086a */
[--C-:B------:R-:W-:Y:S01]  /*3770*/  FFMA.FTZ R109, R13, UR4, -R106.reuse ;  /* 0x000000040d6d7c23 */ /* 0x100fe2000801086a */
[--C-:B------:R-:W-:Y:S01]  /*3780*/  FFMA.FTZ R104, R6, UR4, -R107.reuse ;  /* 0x0000000406687c23 */ /* 0x100fe2000801086b */
[--C-:B------:R-:W-:Y:S01]  /*3790*/  FFMA.FTZ R91, R7, UR4, -R107.reuse ;  /* 0x00000004075b7c23 */ /* 0x100fe2000801086b */
[--C-:B------:R-:W-:Y:S01]  /*37a0*/  FFMA.FTZ R10, R10, UR4, -R107.reuse ;  /* 0x000000040a0a7c23 */ /* 0x100fe2000801086b */
[--C-:B------:R-:W-:Y:S01]  /*37b0*/  FFMA.FTZ R11, R11, UR4, -R107.reuse ;  /* 0x000000040b0b7c23 */ /* 0x100fe2000801086b */
[--C-:B------:R-:W-:Y:S03]  /*37c0*/  FFMA.FTZ R110, R14, UR4, -R107.reuse ;  /* 0x000000040e6e7c23 */ /* 0x100fe6000801086b */
[----:B------:R-:W2:Y:S01]  /*37d0*/  MUFU.EX2 R3, R86 ;  /* 0x0000005600037308 */ /* 0x000ea20000000800 */
[--C-:B------:R-:W-:Y:S01]  /*37e0*/  FFMA.FTZ R111, R15, UR4, -R107.reuse ;  /* 0x000000040f6f7c23 */ /* 0x100fe2000801086b */
[--C-:B------:R-:W-:Y:S01]  /*37f0*/  FFMA.FTZ R112, R16, UR4, -R106.reuse ;  /* 0x0000000410707c23 */ /* 0x100fe2000801086a */
[--C-:B------:R-:W-:Y:S01]  /*3800*/  FFMA.FTZ R113, R17, UR4, -R106.reuse ;  /* 0x0000000411717c23 */ /* 0x100fe2000801086a */
[--C-:B------:R-:W-:Y:S01]  /*3810*/  FFMA.FTZ R114, R18, UR4, -R107.reuse ;  /* 0x0000000412727c23 */ /* 0x100fe2000801086b */
[--C-:B------:R-:W-:Y:S01]  /*3820*/  FFMA.FTZ R115, R22, UR4, -R107.reuse ;  /* 0x0000000416737c23 */ /* 0x100fe2000801086b */
[--C-:B------:R-:W-:Y:S01]  /*3830*/  FFMA.FTZ R140, R24, UR4, -R106.reuse ;  /* 0x00000004188c7c23 */ /* 0x100fe2000801086a */
[--C-:B------:R-:W-:Y:S03]  /*3840*/  FFMA.FTZ R143, R25, UR4, -R106.reuse ;  /* 0x00000004198f7c23 */ /* 0x100fe6000801086a */
[----:B------:R-:W-:Y:S01]  /*3850*/  MUFU.EX2 R105, R105 ;  /* 0x0000006900697308 */ /* 0x000fe20000000800 */
[C---:B-1----:R-:W-:Y:S01]  /*3860*/  FMUL.FTZ R36, R84.reuse, R36 ;  /* 0x0000002454247220 */ /* 0x042fe20000410000 */
[C---:B------:R-:W-:Y:S01]  /*3870*/  FMUL.FTZ R37, R84.reuse, R37 ;  /* 0x0000002554257220 */ /* 0x040fe20000410000 */
[C---:B------:R-:W-:Y:S01]  /*3880*/  FMUL.FTZ R40, R84.reuse, R40 ;  /* 0x0000002854287220 */ /* 0x040fe20000410000 */
[C---:B------:R-:W-:Y:S01]  /*3890*/  FMUL.FTZ R41, R84.reuse, R41 ;  /* 0x0000002954297220 */ /* 0x040fe20000410000 */
[C---:B------:R-:W-:Y:S01]  /*38a0*/  FMUL.FTZ R44, R84.reuse, R44 ;  /* 0x0000002c542c7220 */ /* 0x040fe20000410000 */
[C---:B------:R-:W-:Y:S01]  /*38b0*/  FMUL.FTZ R45, R84.reuse, R45 ;  /* 0x0000002d542d7220 */ /* 0x040fe20000410000 */
[C---:B------:R-:W-:Y:S03]  /*38c0*/  FMUL.FTZ R48, R84.reuse, R48 ;  /* 0x0000003054307220 */ /* 0x040fe60000410000 */
[----:B------:R-:W1:Y:S01]  /*38d0*/  MUFU.EX2 R90, R90 ;  /* 0x0000005a005a7308 */ /* 0x000e620000000800 */
[C---:B--2---:R-:W-:Y:S01]  /*38e0*/  FMUL.FTZ R38, R3.reuse, R38 ;  /* 0x0000002603267220 */ /* 0x044fe20000410000 */
[C---:B------:R-:W-:Y:S01]  /*38f0*/  FMUL.FTZ R39, R3.reuse, R39 ;  /* 0x0000002703277220 */ /* 0x040fe20000410000 */
[C---:B------:R-:W-:Y:S01]  /*3900*/  FMUL.FTZ R42, R3.reuse, R42 ;  /* 0x0000002a032a7220 */ /* 0x040fe20000410000 */
[C---:B------:R-:W-:Y:S01]  /*3910*/  FMUL.FTZ R43, R3.reuse, R43 ;  /* 0x0000002b032b7220 */ /* 0x040fe20000410000 */
[C---:B------:R-:W-:Y:S01]  /*3920*/  FMUL.FTZ R46, R3.reuse, R46 ;  /* 0x0000002e032e7220 */ /* 0x040fe20000410000 */
[C---:B------:R-:W-:Y:S01]  /*3930*/  FMUL.FTZ R47, R3.reuse, R47 ;  /* 0x0000002f032f7220 */ /* 0x040fe20000410000 */
[C---:B------:R-:W-:Y:S03]  /*3940*/  FMUL.FTZ R49, R84.reuse, R49 ;  /* 0x0000003154317220 */ /* 0x040fe60000410000 */
[----:B------:R-:W-:Y:S01]  /*3950*/  MUFU.EX2 R104, R104 ;  /* 0x0000006800687308 */ /* 0x000fe20000000800 */
[C---:B------:R-:W-:Y:S01]  /*3960*/  FMUL.FTZ R50, R3.reuse, R50 ;  /* 0x0000003203327220 */ /* 0x040fe20000410000 */
[C---:B------:R-:W-:Y:S01]  /*3970*/  FMUL.FTZ R51, R3.reuse, R51 ;  /* 0x0000003303337220 */ /* 0x040fe20000410000 */
[C---:B------:R-:W-:Y:S01]  /*3980*/  FMUL.FTZ R52, R84.reuse, R52 ;  /* 0x0000003454347220 */ /* 0x040fe20000410000 */
[C---:B------:R-:W-:Y:S01]  /*3990*/  FMUL.FTZ R53, R84.reuse, R53 ;  /* 0x0000003554357220 */ /* 0x040fe20000410000 */
[C---:B------:R-:W-:Y:S01]  /*39a0*/  FMUL.FTZ R54, R3.reuse, R54 ;  /* 0x0000003603367220 */ /* 0x040fe20000410000 */
[C---:B------:R-:W-:Y:S01]  /*39b0*/  FMUL.FTZ R55, R3.reuse, R55 ;  /* 0x0000003703377220 */ /* 0x040fe20000410000 */
[----:B------:R-:W-:Y:S03]  /*39c0*/  FMUL.FTZ R56, R84, R56 ;  /* 0x0000003854387220 */ /* 0x000fe60000410000 */
[----:B------:R-:W2:Y:S01]  /*39d0*/  MUFU.EX2 R91, R91 ;  /* 0x0000005b005b7308 */ /* 0x000ea20000000800 */
[----:B-1----:R-:W-:Y:S01]  /*39e0*/  F2FP.BF16.F32.PACK_AB R92, R90, R105 ;  /* 0x000000695a5c723e */ /* 0x002fe200000010ff */
        /* <DEDUP_REMOVED lines=11> */
[----:B------:R-:W-:Y:S01]  /*3aa0*/  FMUL.FTZ R67, R3, R67 ;  /* 0x0000004303437220 */ /* 0x000fe20000410000 */
[C---:B------:R-:W-:Y:S01]  /*3ab0*/  FMUL.FTZ R12, R84.reuse, R80 ;  /* 0x00000050540c7220 */ /* 0x040fe20000410000 */
[C---:B------:R-:W-:Y:S03]  /*3ac0*/  FMUL.FTZ R13, R84.reuse, R81 ;  /* 0x00000051540d7220 */ /* 0x040fe60000410000 */
[----:B------:R-:W1:Y:S01]  /*3ad0*/  MUFU.EX2 R9, R9 ;  /* 0x0000000900097308 */ /* 0x000e620000000800 */
[----:B--2---:R-:W-:Y:S01]  /*3ae0*/  F2FP.BF16.F32.PACK_AB R93, R91, R104 ;  /* 0x000000685b5d723e */ /* 0x004fe200000010ff */
        /* <DEDUP_REMOVED lines=10> */
[----:B------:R-:W-:Y:S01]  /*3b90*/  FMUL.FTZ R75, R3, R75 ;  /* 0x0000004b034b7220 */ /* 0x000fe20000410000 */
[----:B------:R-:W-:Y:S01]  /*3ba0*/  LDSM.16.MT88.4 R80, [R117+0x6400] ;  /* 0x006400007550783b */ /* 0x000fe20000004200 */
[C---:B------:R-:W-:Y:S01]  /*3bb0*/  FMUL.FTZ R76, R84.reuse, R76 ;  /* 0x0000004c544c7220 */ /* 0x040fe20000410000 */
[----:B------:R-:W-:Y:S03]  /*3bc0*/  FMUL.FTZ R77, R84, R77 ;  /* 0x0000004d544d7220 */ /* 0x000fe60000410000 */
[----:B------:R-:W2:Y:S01]  /*3bd0*/  MUFU.EX2 R11, R11 ;  /* 0x0000000b000b7308 */ /* 0x000ea20000000800 */
[----:B-1----:R-:W-:Y:S01]  /*3be0*/  F2FP.BF16.F32.PACK_AB R94, R9, R88 ;  /* 0x00000058095e723e */ /* 0x002fe200000010ff */
[C---:B------:R-:W-:Y:S01]  /*3bf0*/  FMUL.FTZ R78, R3.reuse, R78 ;  /* 0x0000004e034e7220 */ /* 0x040fe20000410000 */
[----:B------:R-:W-:Y:S01]  /*3c00*/  FMUL.FTZ R79, R3, R79 ;  /* 0x0000004f034f7220 */ /* 0x000fe20000410000 */
[--C-:B------:R-:W-:Y:S01]  /*3c10*/  FFMA.FTZ R142, R26, UR4, -R107.reuse ;  /* 0x000000041a8e7c23 */ /* 0x100fe2000801086b */
[----:B------:R-:W-:Y:S01]  /*3c20*/  FFMA.FTZ R145, R31, UR4, -R107 ;  /* 0x000000041f917c23 */ /* 0x000fe2000801086b */
[----:B------:R-:W-:Y:S01]  /*3c30*/  FFMA.FTZ R147, R32, UR4, -R106 ;  /* 0x0000000420937c23 */ /* 0x000fe2000801086a */
[----:B------:R-:W-:Y:S03]  /*3c40*/  FFMA.FTZ R104, R3, R138, R104 ;  /* 0x0000008a03687223 */ /* 0x000fe60000010068 */
[----:B------:R-:W-:Y:S01]  /*3c50*/  MUFU.EX2 R108, R108 ;  /* 0x0000006c006c7308 */ /* 0x000fe20000000800 */
[----:B------:R-:W-:Y:S01]  /*3c60*/  FFMA.FTZ R105, R84, R141, R105 ;  /* 0x0000008d54697223 */ /* 0x000fe20000010069 */
[----:B------:R-:W-:Y:S01]  /*3c70*/  MOV R3, R0 ;  /* 0x0000000000037202 */ /* 0x000fe20000000f00 */
[----:B------:R-:W-:Y:S01]  /*3c80*/  FADD.FTZ R91, R91, R104 ;  /* 0x000000685b5b7221 */ /* 0x000fe20000010000 */
[----:B------:R-:W-:Y:S01]  /*3c90*/  MOV R85, R2 ;  /* 0x0000000200557202 */ /* 0x000fe20000000f00 */
[----:B------:R-:W-:Y:S05]  /*3ca0*/  FADD.FTZ R105, R90, R105 ;  /* 0x000000695a697221 */ /* 0x000fea0000010000 */
[----:B------:R-:W1:Y:S01]  /*3cb0*/  MUFU.EX2 R109, R109 ;  /* 0x0000006d006d7308 */ /* 0x000e620000000800 */
[----:B--2---:R-:W-:Y:S01]  /*3cc0*/  F2FP.BF16.F32.PACK_AB R95, R11, R10 ;  /* 0x0000000a0b5f723e */ /* 0x004fe200000010ff */
[----:B------:R-:W-:Y:S01]  /*3cd0*/  FADD.FTZ R88, R88, R105 ;  /* 0x0000006958587221 */ /* 0x000fe20000010000 */
[----:B------:R-:W-:Y:S03]  /*3ce0*/  FADD.FTZ R10, R10, R91 ;  /* 0x0000005b0a0a7221 */ /* 0x000fe60000010000 */
[----:B------:R-:W-:Y:S01]  /*3cf0*/  FADD.FTZ R9, R9, R88 ;  /* 0x0000005809097221 */ /* 0x000fe20000010000 */
[----:B------:R-:W-:Y:S01]  /*3d00*/  FADD.FTZ R11, R11, R10 ;  /* 0x0000000a0b0b7221 */ /* 0x000fe20000010000 */
[C---:B------:R-:W-:Y:S02]  /*3d10*/  HMMA.16816.F32.BF16 R36, R92.reuse, R96, R36 ;  /* 0x000000605c24723c */ /* 0x040fe40000041824 */
[----:B------:R-:W-:Y:S04]  /*3d20*/  MUFU.EX2 R110, R110 ;  /* 0x0000006e006e7308 */ /* 0x000fe80000000800 */
[C---:B------:R-:W-:Y:S01]  /*3d30*/  HMMA.16816.F32.BF16 R40, R92.reuse, R98, R40 ;  /* 0x000000625c28723c */ /* 0x040fe20000041828 */
[----:B------:R-:W2:Y:S05]  /*3d40*/  LDSM.16.MT88.4 R96, [R117+0x7000] ;  /* 0x007000007560783b */ /* 0x000eaa0000004200 */
[----:B------:R-:W3:Y:S01]  /*3d50*/  MUFU.EX2 R111, R111 ;  /* 0x0000006f006f7308 */ /* 0x000ee20000000800 */
[----:B-1----:R-:W-:Y:S01]  /*3d60*/  F2FP.BF16.F32.PACK_AB R16, R109, R108 ;  /* 0x0000006c6d10723e */ /* 0x002fe200000010ff */
[C---:B------:R-:W-:Y:S08]  /*3d70*/  HMMA.16816.F32.BF16 R44, R92.reuse, R100, R44 ;  /* 0x000000645c2c723c */ /* 0x040ff0000004182c */
[----:B------:R-:W-:Y:S01]  /*3d80*/  MUFU.EX2 R112, R112 ;  /* 0x0000007000707308 */ /* 0x000fe20000000800 */
[C---:B------:R-:W-:Y:S01]  /*3d90*/  HMMA.16816.F32.BF16 R48, R92.reuse, R102, R48 ;  /* 0x000000665c30723c */ /* 0x040fe20000041830 */
[----:B------:R-:W1:Y:S02]  /*3da0*/  LDSM.16.MT88.4 R100, [R116+0x7000] ;  /* 0x007000007464783b */ /* 0x000e640000004200 */
[----:B------:R-:W-:Y:S06]  /*3db0*/  FADD.FTZ R108, R108, R9 ;  /* 0x000000096c6c7221 */ /* 0x000fec0000010000 */
[----:B------:R-:W4:Y:S02]  /*3dc0*/  MUFU.EX2 R113, R113 ;  /* 0x0000007100717308 */ /* 0x000f240000000800 */
[----:B---3--:R-:W-:Y:S01]  /*3dd0*/  F2FP.BF16.F32.PACK_AB R17, R111, R110 ;  /* 0x0000006e6f11723e */ /* 0x008fe200000010ff */
[----:B------:R-:W-:Y:S01]  /*3de0*/  FADD.FTZ R110, R110, R11 ;  /* 0x0000000b6e6e7221 */ /* 0x000fe20000010000 */
[----:B------:R-:W-:Y:S06]  /*3df0*/  FADD.FTZ R109, R109, R108 ;  /* 0x0000006c6d6d7221 */ /* 0x000fec0000010000 */
[----:B------:R-:W3:Y:S01]  /*3e00*/  MUFU.EX2 R114, R114 ;  /* 0x0000007200727308 */ /* 0x000ee20000000800 */
[----:B------:R-:W-:Y:S09]  /*3e10*/  FADD.FTZ R111, R111, R110 ;  /* 0x0000006e6f6f7221 */ /* 0x000ff20000010000 */
[----:B------:R-:W-:Y:S01]  /*3e20*/  MUFU.EX2 R115, R115 ;  /* 0x0000007300737308 */ /* 0x000fe20000000800 */
[C---:B----4-:R-:W-:Y:S01]  /*3e30*/  F2FP.BF16.F32.PACK_AB R18, R113.reuse, R112 ;  /* 0x000000707112723e */ /* 0x050fe200000010ff */
[----:B------:R-:W-:Y:S01]  /*3e40*/  FADD.FTZ R112, R112, R109 ;  /* 0x0000006d70707221 */ /* 0x000fe20000010000 */
[C---:B--2---:R-:W-:Y:S07]  /*3e50*/  HMMA.16816.F32.BF16 R52, R92.reuse, R96, R52 ;  /* 0x000000605c34723c */ /* 0x044fee0000041834 */
[----:B------:R-:W-:Y:S01]  /*3e60*/  MUFU.EX2 R140, R140 ;  /* 0x0000008c008c7308 */ /* 0x000fe20000000800 */
[----:B---3--:R-:W-:Y:S03]  /*3e70*/  FADD.FTZ R10, R114, R111 ;  /* 0x0000006f720a7221 */ /* 0x008fe60000010000 */
[----:B------:R-:W-:Y:S01]  /*3e80*/  FADD.FTZ R113, R113, R112 ;  /* 0x0000007071717221 */ /* 0x000fe20000010000 */
[C---:B------:R-:W-:Y:S01]  /*3e90*/  HMMA.16816.F32.BF16 R56, R92.reuse, R98, R56 ;  /* 0x000000625c38723c */ /* 0x040fe20000041838 */
[----:B------:R-:W2:Y:S04]  /*3ea0*/  LDSM.16.MT88.4 R96, [R117+0x8000] ;  /* 0x008000007560783b */ /* 0x000ea80000004200 */
[----:B------:R-:W-:Y:S01]  /*3eb0*/  MUFU.EX2 R143, R143 ;  /* 0x0000008f008f7308 */ /* 0x000fe20000000800 */
[C---:B-1----:R-:W-:Y:S06]  /*3ec0*/  HMMA.16816.F32.BF16 R60, R92.reuse, R100, R60 ;  /* 0x000000645c3c723c */ /* 0x042fec000004183c */
[C---:B------:R-:W-:Y:S01]  /*3ed0*/  HMMA.16816.F32.BF16 R64, R92.reuse, R102, R64 ;  /* 0x000000665c40723c */ /* 0x040fe20000041840 */
[----:B------:R-:W1:Y:S02]  /*3ee0*/  LDSM.16.MT88.4 R100, [R116+0x8000] ;  /* 0x008000007464783b */ /* 0x000e640000004200 */
[----:B------:R-:W-:Y:S10]  /*3ef0*/  MUFU.EX2 R142, R142 ;  /* 0x0000008e008e7308 */ /* 0x000ff40000000800 */
[----:B------:R-:W-:Y:S10]  /*3f00*/  MUFU.EX2 R145, R145 ;  /* 0x0000009100917308 */ /* 0x000ff40000000800 */
[----:B------:R-:W-:Y:S01]  /*3f10*/  MUFU.EX2 R147, R147 ;  /* 0x0000009300937308 */ /* 0x000fe20000000800 */
[C---:B--2---:R-:W-:Y:S06]  /*3f20*/  HMMA.16816.F32.BF16 R12, R92.reuse, R96, R12 ;  /* 0x000000605c0c723c */ /* 0x044fec000004180c */
[C---:B------:R-:W-:Y:S06]  /*3f30*/  HMMA.16816.F32.BF16 R68, R92.reuse, R98, R68 ;  /* 0x000000625c44723c */ /* 0x040fec0000041844 */
[C---:B-1----:R-:W-:Y:S06]  /*3f40*/  HMMA.16816.F32.BF16 R72, R92.reuse, R100, R72 ;  /* 0x000000645c48723c */ /* 0x042fec0000041848 */
[----:B------:R-:W-:Y:S01]  /*3f50*/  HMMA.16816.F32.BF16 R76, R92, R102, R76 ;  /* 0x000000665c4c723c */ /* 0x000fe2000004184c */
[----:B------:R-:W1:Y:S04]  /*3f60*/  LDSM.16.MT88.4 R92, [R116+0x6400] ;  /* 0x00640000745c783b */ /* 0x000e680000004200 */
[--C-:B------:R-:W-:Y:S01]  /*3f70*/  FFMA.FTZ R101, R19, UR4, -R107.reuse ;  /* 0x0000000413657c23 */ /* 0x100fe2000801086b */
[--C-:B------:R-:W-:Y:S01]  /*3f80*/  FFMA.FTZ R100, R20, UR4, -R106.reuse ;  /* 0x0000000414647c23 */ /* 0x100fe2000801086a */
[----:B------:R-:W-:Y:S01]  /*3f90*/  FFMA.FTZ R103, R21, UR4, -R106 ;  /* 0x0000000415677c23 */ /* 0x000fe2000801086a */
[--C-:B------:R-:W-:Y:S02]  /*3fa0*/  FFMA.FTZ R102, R23, UR4, -R107.reuse ;  /* 0x0000000417667c23 */ /* 0x100fe4000801086b */
[----:B------:R-:W-:Y:S01]  /*3fb0*/  LDSM.16.MT88.4 R20, [R117+0x6800] ;  /* 0x006800007514783b */ /* 0x000fe20000004200 */
[----:B------:R-:W2:Y:S10]  /*3fc0*/  MUFU.EX2 R101, R101 ;  /* 0x0000006500657308 */ /* 0x000eb40000000800 */
[----:B------:R-:W-:Y:S10]  /*3fd0*/  MUFU.EX2 R100, R100 ;  /* 0x0000006400647308 */ /* 0x000ff40000000800 */
[----:B------:R-:W3:Y:S01]  /*3fe0*/  MUFU.EX2 R103, R103 ;  /* 0x0000006700677308 */ /* 0x000ee20000000800 */
[C---:B--2---:R-:W-:Y:S01]  /*3ff0*/  F2FP.BF16.F32.PACK_AB R19, R101.reuse, R114 ;  /* 0x000000726513723e */ /* 0x044fe200000010ff */
[----:B------:R-:W-:Y:S06]  /*4000*/  FADD.FTZ R10, R101, R10 ;  /* 0x0000000a650a7221 */ /* 0x000fec0000010000 */
[C---:B------:R-:W-:Y:S02]  /*4010*/  HMMA.16816.F32.BF16 R36, R16.reuse, R80, R36 ;  /* 0x000000501024723c */ /* 0x040fe40000041824 */
[----:B------:R-:W2:Y:S04]  /*4020*/  MUFU.EX2 R102, R102 ;  /* 0x0000006600667308 */ /* 0x000ea80000000800 */
[C---:B------:R-:W-:Y:S01]  /*4030*/  HMMA.16816.F32.BF16 R40, R16.reuse, R82, R40 ;  /* 0x000000521028723c */ /* 0x040fe20000041828 */
[----:B------:R-:W4:Y:S05]  /*4040*/  LDSM.16.MT88.4 R80, [R117+0x7400] ;  /* 0x007400007550783b */ /* 0x000f2a0000004200 */
[C---:B-1----:R-:W-:Y:S06]  /*4050*/  HMMA.16816.F32.BF16 R44, R16.reuse, R92, R44 ;  /* 0x0000005c102c723c */ /* 0x042fec000004182c */
[C---:B------:R-:W-:Y:S01]  /*4060*/  HMMA.16816.F32.BF16 R48, R16.reuse, R94, R48 ;  /* 0x0000005e1030723c */ /* 0x040fe20000041830 */
[----:B------:R-:W1:Y:S05]  /*4070*/  LDSM.16.MT88.4 R92, [R116+0x7400] ;  /* 0x00740000745c783b */ /* 0x000e6a0000004200 */
[C---:B----4-:R-:W-:Y:S06]  /*4080*/  HMMA.16816.F32.BF16 R52, R16.reuse, R80, R52 ;  /* 0x000000501034723c */ /* 0x050fec0000041834 */
[C---:B------:R-:W-:Y:S01]  /*4090*/  HMMA.16816.F32.BF16 R56, R16.reuse, R82, R56 ;  /* 0x000000521038723c */ /* 0x040fe20000041838 */
[----:B------:R-:W4:Y:S05]  /*40a0*/  LDSM.16.MT88.4 R80, [R117+0x8400] ;  /* 0x008400007550783b */ /* 0x000f2a0000004200 */
[C---:B-1----:R-:W-:Y:S06]  /*40b0*/  HMMA.16816.F32.BF16 R60, R16.reuse, R92, R60 ;  /* 0x0000005c103c723c */ /* 0x042fec000004183c */
[C---:B------:R-:W-:Y:S01]  /*40c0*/  HMMA.16816.F32.BF16 R64, R16.reuse, R94, R64 ;  /* 0x0000005e1040723c */ /* 0x040fe20000041840 */
[----:B------:R-:W1:Y:S05]  /*40d0*/  LDSM.16.MT88.4 R92, [R116+0x8400] ;  /* 0x00840000745c783b */ /* 0x000e6a0000004200 */
[C---:B----4-:R-:W-:Y:S06]  /*40e0*/  HMMA.16816.F32.BF16 R12, R16.reuse, R80, R12 ;  /* 0x00000050100c723c */ /* 0x050fec000004180c */
[C---:B------:R-:W-:Y:S05]  /*40f0*/  HMMA.16816.F32.BF16 R68, R16.reuse, R82, R68 ;  /* 0x000000521044723c */ /* 0x040fea0000041844 */
[--C-:B------:R-:W-:Y:S01]  /*4100*/  FFMA.FTZ R80, R27, UR4, -R107.reuse ;  /* 0x000000041b507c23 */ /* 0x100fe2000801086b */
[C---:B-1----:R-:W-:Y:S01]  /*4110*/  HMMA.16816.F32.BF16 R72, R16.reuse, R92, R72 ;  /* 0x0000005c1048723c */ /* 0x042fe20000041848 */
[----:B------:R-:W1:Y:S02]  /*4120*/  LDSM.16.MT88.4 R24, [R116+0x6800] ;  /* 0x006800007418783b */ /* 0x000e640000004200 */
[----:B------:R-:W4:Y:S03]  /*4130*/  MUFU.EX2 R93, R80 ;  /* 0x00000050005d7308 */ /* 0x000f260000000800 */
[----:B------:R-:W-:Y:S05]  /*4140*/  HMMA.16816.F32.BF16 R76, R16, R94, R76 ;  /* 0x0000005e104c723c */ /* 0x000fea000004184c */
[--C-:B------:R-:W-:Y:S02]  /*4150*/  FFMA.FTZ R92, R29, UR4, -R106.reuse ;  /* 0x000000041d5c7c23 */ /* 0x100fe4000801086a */
[----:B---3--:R-:W-:Y:S01]  /*4160*/  F2FP.BF16.F32.PACK_AB R16, R103, R100 ;  /* 0x000000646710723e */ /* 0x008fe200000010ff */
[--C-:B------:R-:W-:Y:S03]  /*4170*/  FFMA.FTZ R95, R28, UR4, -R106.reuse ;  /* 0x000000041c5f7c23 */ /* 0x100fe6000801086a */
[----:B--2---:R-:W-:Y:S01]  /*4180*/  F2FP.BF16.F32.PACK_AB R17, R102, R115 ;  /* 0x000000736611723e */ /* 0x004fe200000010ff */
[--C-:B------:R-:W-:Y:S01]  /*4190*/  FFMA.FTZ R94, R30, UR4, -R107.reuse ;  /* 0x000000041e5e7c23 */ /* 0x100fe2000801086b */
[----:B------:R-:W-:Y:S01]  /*41a0*/  F2FP.BF16.F32.PACK_AB R18, R143, R140 ;  /* 0x0000008c8f12723e */ /* 0x000fe200000010ff */
[----:B------:R-:W-:Y:S01]  /*41b0*/  LDSM.16.MT88.4 R28, [R117+0x6c00] ;  /* 0x006c0000751c783b */ /* 0x000fe20000004200 */
[----:B----4-:R-:W-:Y:S01]  /*41c0*/  F2FP.BF16.F32.PACK_AB R19, R93, R142 ;  /* 0x0000008e5d13723e */ /* 0x010fe200000010ff */
[----:B------:R-:W-:Y:S01]  /*41d0*/  MUFU.EX2 R95, R95 ;  /* 0x0000005f005f7308 */ /* 0x000fe20000000800 */
[----:B------:R-:W-:Y:S01]  /*41e0*/  FFMA.FTZ R106, R33, UR4, -R106 ;  /* 0x00000004216a7c23 */ /* 0x000fe2000801086a */
[--C-:B------:R-:W-:Y:S01]  /*41f0*/  FFMA.FTZ R33, R34, UR4, -R107.reuse ;  /* 0x0000000422217c23 */ /* 0x100fe2000801086b */
[----:B------:R-:W-:Y:S01]  /*4200*/  FFMA.FTZ R107, R35, UR4, -R107 ;  /* 0x00000004236b7c23 */ /* 0x000fe2000801086b */
[----:B------:R-:W-:Y:S01]  /*4210*/  FADD.FTZ R100, R100, R113 ;  /* 0x0000007164647221 */ /* 0x000fe20000010000 */
[----:B------:R-:W-:Y:S01]  /*4220*/  FADD.FTZ R115, R115, R10 ;  /* 0x0000000a73737221 */ /* 0x000fe20000010000 */
[C---:B------:R-:W-:Y:S01]  /*4230*/  HMMA.16816.F32.BF16 R36, R16.reuse, R20, R36 ;  /* 0x000000141024723c */ /* 0x040fe20000041824 */
[----:B------:R-:W-:Y:S03]  /*4240*/  LDSM.16.MT88.4 R80, [R117+0x7c00] ;  /* 0x007c00007550783b */ /* 0x000fe60000004200 */
[----:B------:R-:W2:Y:S01]  /*4250*/  MUFU.EX2 R92, R92 ;  /* 0x0000005c005c7308 */ /* 0x000ea20000000800 */
[----:B------:R-:W-:Y:S01]  /*4260*/  FADD.FTZ R103, R103, R100 ;  /* 0x0000006467677221 */ /* 0x000fe20000010000 */
[----:B------:R-:W-:Y:S01]  /*4270*/  FADD.FTZ R115, R102, R115 ;  /* 0x0000007366737221 */ /* 0x000fe20000010000 */
[C---:B------:R-:W-:Y:S02]  /*4280*/  HMMA.16816.F32.BF16 R40, R16.reuse, R22, R40 ;  /* 0x000000161028723c */ /* 0x040fe40000041828 */
[----:B------:R-:W3:Y:S05]  /*4290*/  LDSM.16.MT88.4 R20, [R117+0x7800] ;  /* 0x007800007514783b */ /* 0x000eea0000004200 */
[----:B------:R-:W4:Y:S01]  /*42a0*/  MUFU.EX2 R94, R94 ;  /* 0x0000005e005e7308 */ /* 0x000f220000000800 */
[----:B------:R-:W-:Y:S03]  /*42b0*/  FADD.FTZ R140, R140, R103 ;  /* 0x000000678c8c7221 */ /* 0x000fe60000010000 */
[----:B------:R-:W-:Y:S01]  /*42c0*/  FADD.FTZ R142, R142, R115 ;  /* 0x000000738e8e7221 */ /* 0x000fe20000010000 */
[C---:B-1----:R-:W-:Y:S03]  /*42d0*/  HMMA.16816.F32.BF16 R44, R16.reuse, R24, R44 ;  /* 0x00000018102c723c */ /* 0x042fe6000004182c */
[----:B------:R-:W-:Y:S02]  /*42e0*/  FADD.FTZ R140, R143, R140 ;  /* 0x0000008c8f8c7221 */ /* 0x000fe40000010000 */
[----:B------:R-:W1:Y:S01]  /*42f0*/  MUFU.EX2 R106, R106 ;  /* 0x0000006a006a7308 */ /* 0x000e620000000800 */
[C---:B------:R-:W-:Y:S01]  /*4300*/  HMMA.16816.F32.BF16 R48, R16.reuse, R26, R48 ;  /* 0x0000001a1030723c */ /* 0x040fe20000041830 */
[----:B------:R-:W5:Y:S04]  /*4310*/  LDSM.16.MT88.4 R24, [R116+0x7800] ;  /* 0x007800007418783b */ /* 0x000f680000004200 */
[----:B------:R-:W-:Y:S04]  /*4320*/  FADD.FTZ R93, R93, R142 ;  /* 0x0000008e5d5d7221 */ /* 0x000fe80000010000 */
[----:B------:R-:W-:Y:S10]  /*4330*/  MUFU.EX2 R33, R33 ;  /* 0x0000002100217308 */ /* 0x000ff40000000800 */
[----:B------:R-:W1:Y:S01]  /*4340*/  MUFU.EX2 R138, R107 ;  /* 0x0000006b008a7308 */ /* 0x000e620000000800 */
[C---:B---3--:R-:W-:Y:S06]  /*4350*/  HMMA.16816.F32.BF16 R52, R16.reuse, R20, R52 ;  /* 0x000000141034723c */ /* 0x048fec0000041834 */
[C---:B------:R-:W-:Y:S01]  /*4360*/  HMMA.16816.F32.BF16 R56, R16.reuse, R22, R56 ;  /* 0x000000161038723c */ /* 0x040fe20000041838 */
[----:B------:R-:W3:Y:S05]  /*4370*/  LDSM.16.MT88.4 R20, [R117+0x8800] ;  /* 0x008800007514783b */ /* 0x000eea0000004200 */
[C---:B-----5:R-:W-:Y:S06]  /*4380*/  HMMA.16816.F32.BF16 R60, R16.reuse, R24, R60 ;  /* 0x00000018103c723c */ /* 0x060fec000004183c */
[C---:B------:R-:W-:Y:S01]  /*4390*/  HMMA.16816.F32.BF16 R64, R16.reuse, R26, R64 ;  /* 0x0000001a1040723c */ /* 0x040fe20000041840 */
[----:B------:R-:W5:Y:S05]  /*43a0*/  LDSM.16.MT88.4 R24, [R116+0x8800] ;  /* 0x008800007418783b */ /* 0x000f6a0000004200 */
[C---:B---3--:R-:W-:Y:S06]  /*43b0*/  HMMA.16816.F32.BF16 R12, R16.reuse, R20, R12 ;  /* 0x00000014100c723c */ /* 0x048fec000004180c */
[C---:B------:R-:W-:Y:S01]  /*43c0*/  HMMA.16816.F32.BF16 R68, R16.reuse, R22, R68 ;  /* 0x000000161044723c */ /* 0x040fe20000041844 */
[----:B------:R-:W3:Y:S05]  /*43d0*/  LDSM.16.MT88.4 R20, [R116+0x6c00] ;  /* 0x006c00007414783b */ /* 0x000eea0000004200 */
[C---:B-----5:R-:W-:Y:S06]  /*43e0*/  HMMA.16816.F32.BF16 R72, R16.reuse, R24, R72 ;  /* 0x000000181048723c */ /* 0x060fec0000041848 */
[----:B------:R-:W-:Y:S01]  /*43f0*/  HMMA.16816.F32.BF16 R76, R16, R26, R76 ;  /* 0x0000001a104c723c */ /* 0x000fe2000004184c */
[----:B------:R-:W5:Y:S06]  /*4400*/  LDSM.16.MT88.4 R24, [R116+0x7c00] ;  /* 0x007c00007418783b */ /* 0x000f6c0000004200 */
[----:B--2---:R-:W-:Y:S01]  /*4410*/  F2FP.BF16.F32.PACK_AB R16, R92, R95 ;  /* 0x0000005f5c10723e */ /* 0x004fe200000010ff */
[----:B------:R-:W-:Y:S03]  /*4420*/  FADD.FTZ R95, R95, R140 ;  /* 0x0000008c5f5f7221 */ /* 0x000fe60000010000 */
[C---:B----4-:R-:W-:Y:S01]  /*4430*/  F2FP.BF16.F32.PACK_AB R17, R145.reuse, R94 ;  /* 0x0000005e9111723e */ /* 0x050fe200000010ff */
[----:B------:R-:W-:Y:S01]  /*4440*/  FADD.FTZ R94, R94, R93 ;  /* 0x0000005d5e5e7221 */ /* 0x000fe20000010000 */
[----:B-1----:R-:W-:Y:S01]  /*4450*/  F2FP.BF16.F32.PACK_AB R18, R106, R147 ;  /* 0x000000936a12723e */ /* 0x002fe200000010ff */
[----:B------:R-:W-:Y:S01]  /*4460*/  FADD.FTZ R92, R92, R95 ;  /* 0x0000005f5c5c7221 */ /* 0x000fe20000010000 */
[----:B------:R-:W-:Y:S01]  /*4470*/  F2FP.BF16.F32.PACK_AB R19, R138, R33 ;  /* 0x000000218a13723e */ /* 0x000fe200000010ff */
[----:B------:R-:W-:Y:S02]  /*4480*/  FADD.FTZ R94, R145, R94 ;  /* 0x0000005e915e7221 */ /* 0x000fe40000010000 */
[----:B------:R-:W-:Y:S02]  /*4490*/  FADD.FTZ R141, R147, R92 ;  /* 0x0000005c938d7221 */ /* 0x000fe40000010000 */
[----:B------:R-:W-:Y:S02]  /*44a0*/  FADD.FTZ R33, R33, R94 ;  /* 0x0000005e21217221 */ /* 0x000fe40000010000 */
[C---:B------:R-:W-:Y:S03]  /*44b0*/  HMMA.16816.F32.BF16 R36, R16.reuse, R28, R36 ;  /* 0x0000001c1024723c */ /* 0x040fe60000041824 */
[----:B------:R-:W-:Y:S01]  /*44c0*/  FADD.FTZ R141, R106, R141 ;  /* 0x0000008d6a8d7221 */ /* 0x000fe20000010000 */
[----:B------:R-:W-:Y:S02]  /*44d0*/  FADD.FTZ R138, R138, R33 ;  /* 0x000000218a8a7221 */ /* 0x000fe40000010000 */
[C---:B------:R-:W-:Y:S01]  /*44e0*/  HMMA.16816.F32.BF16 R40, R16.reuse, R30, R40 ;  /* 0x0000001e1028723c */ /* 0x040fe20000041828 */
[----:B------:R-:W1:Y:S05]  /*44f0*/  LDSM.16.MT88.4 R28, [R117+0x8c00] ;  /* 0x008c0000751c783b */ /* 0x000e6a0000004200 */
[C---:B---3--:R-:W-:Y:S06]  /*4500*/  HMMA.16816.F32.BF16 R44, R16.reuse, R20, R44 ;  /* 0x00000014102c723c */ /* 0x048fec000004182c */
[C---:B------:R-:W-:Y:S01]  /*4510*/  HMMA.16816.F32.BF16 R48, R16.reuse, R22, R48 ;  /* 0x000000161030723c */ /* 0x040fe20000041830 */
[----:B------:R-:W2:Y:S05]  /*4520*/  LDSM.16.MT88.4 R20, [R116+0x8c00] ;  /* 0x008c00007414783b */ /* 0x000eaa0000004200 */
[C---:B------:R-:W-:Y:S06]  /*4530*/  HMMA.16816.F32.BF16 R52, R16.reuse, R80, R52 ;  /* 0x000000501034723c */ /* 0x040fec0000041834 */
[C---:B------:R-:W-:Y:S06]  /*4540*/  HMMA.16816.F32.BF16 R56, R16.reuse, R82, R56 ;  /* 0x000000521038723c */ /* 0x040fec0000041838 */
[C---:B-----5:R-:W-:Y:S06]  /*4550*/  HMMA.16816.F32.BF16 R60, R16.reuse, R24, R60 ;  /* 0x00000018103c723c */ /* 0x060fec000004183c */
[C---:B------:R-:W-:Y:S06]  /*4560*/  HMMA.16816.F32.BF16 R64, R16.reuse, R26, R64 ;  /* 0x0000001a1040723c */ /* 0x040fec0000041840 */
[C---:B-1----:R-:W-:Y:S06]  /*4570*/  HMMA.16816.F32.BF16 R80, R16.reuse, R28, R12 ;  /* 0x0000001c1050723c */ /* 0x042fec000004180c */
[C---:B------:R-:W-:Y:S06]  /*4580*/  HMMA.16816.F32.BF16 R68, R16.reuse, R30, R68 ;  /* 0x0000001e1044723c */ /* 0x040fec0000041844 */
[C---:B--2---:R-:W-:Y:S06]  /*4590*/  HMMA.16816.F32.BF16 R72, R16.reuse, R20, R72 ;  /* 0x000000141048723c */ /* 0x044fec0000041848 */
[----:B------:R-:W-:Y:S01]  /*45a0*/  HMMA.16816.F32.BF16 R76, R16, R22, R76 ;  /* 0x00000016104c723c */ /* 0x000fe2000004184c */
[----:B------:R-:W-:Y:S11]  /*45b0*/  @!UPT UIADD3 URZ, URZ, URZ, URZ ;  /* 0x0000003f3f3ff290 */ /* 0x000ff6000fffe03f */
[----:B------:R-:W-:Y:S01]  /*45c0*/  @!UPT UIADD3 URZ, URZ, URZ, URZ ;  /* 0x0000003f3f3ff290 */ /* 0x000fe2000fffe03f */
[----:B------:R-:W-:Y:S11]  /*45d0*/  @P0 BRA `(.L_x_182) ;  /* 0xffffffe400d40947 */ /* 0x000ff6000383ffff */
.L_x_181:
        /* <DEDUP_REMOVED lines=8> */
[----:B------:R-:W4:Y:S01]  /*4660*/  S2R R3, SR_TID.X ;  /* 0x0000000000037919 */ /* 0x000f220000002100 */
[----:B------:R-:W5:Y:S01]  /*4670*/  S2UR UR10, SR_CTAID.Y ;  /* 0x00000000000a79c3 */ /* 0x000f620000002600 */
[----:B------:R-:W-:-:S07]  /*4680*/  LEA R139, R139, R132, 0x4 ;  /* 0x000000848b8b7211 */ /* 0x000fce00078e20ff */
[----:B------:R-:W5:Y:S01]  /*4690*/  S2UR UR8, SR_CTAID.X ;  /* 0x00000000000879c3 */ /* 0x000f620000002500 */
[----:B-1----:R-:W-:Y:S01]  /*46a0*/  FADD.FTZ R4, R5, R138 ;  /* 0x0000008a05047221 */ /* 0x002fe20000010000 */
[----:B--2---:R-:W-:-:S06]  /*46b0*/  ULEA UR4, UR4, UR5, 0x18 ;  /* 0x0000000504047291 */ /* 0x004fcc000f8ec03f */
[----:B------:R-:W1:Y:S01]  /*46c0*/  S2UR UR9, SR_CTAID.Z ;  /* 0x00000000000979c3 */ /* 0x000e620000002700 */
[----:B---3--:R-:W-:Y:S01]  /*46d0*/  FADD.FTZ R12, R12, R141 ;  /* 0x0000008d0c0c7221 */ /* 0x008fe20000010000 */
[----:B------:R-:W2:Y:S01]  /*46e0*/  SHFL.BFLY PT, R7, R4, 0x1, 0x1f ;  /* 0x0c201f0004077f89 */ /* 0x000ea200000e0000 */
[----:B------:R-:W-:Y:S02]  /*46f0*/  ULDC.U8 UR5, c[0x0][0x3d8] ;  /* 0x0000f60000057ab9 */ /* 0x000fe40000000000 */
[----:B------:R-:W-:Y:S01]  /*4700*/  UISETP.NE.AND UP1, UPT, UR5, URZ, UPT ;  /* 0x0000003f0500728c */ /* 0x000fe2000bf25270 */
[----:B------:R-:W3:Y:S01]  /*4710*/  SHFL.BFLY PT, R9, R12, 0x1, 0x1f ;  /* 0x0c201f000c097f89 */ /* 0x000ee200000e0000 */
[----:B----4-:R-:W-:-:S04]  /*4720*/  SHF.R.S32.HI R6, RZ, 0x1f, R3 ;  /* 0x0000001fff067819 */ /* 0x010fc80000011403 */
[CC--:B------:R-:W-:Y:S02]  /*4730*/  LEA.HI R8, R6.reuse, R3.reuse, RZ, 0x5 ;  /* 0x0000000306087211 */ /* 0x0c0fe400078f28ff */
[----:B------:R-:W-:Y:S01]  /*4740*/  LEA.HI R6, R6, R3, RZ, 0x2 ;  /* 0x0000000306067211 */ /* 0x000fe200078f10ff */
[----:B--2---:R-:W-:Y:S01]  /*4750*/  FADD.FTZ R7, R4, R7 ;  /* 0x0000000704077221 */ /* 0x004fe20000010000 */
[----:B------:R-:W-:Y:S02]  /*4760*/  LOP3.LUT R4, R8, 0xffffffe0, RZ, 0xc0, !PT ;  /* 0xffffffe008047812 */ /* 0x000fe400078ec0ff */
[----:B------:R-:W-:Y:S01]  /*4770*/  SHF.R.S32.HI R8, RZ, 0x5, R8 ;  /* 0x00000005ff087819 */ /* 0x000fe20000011408 */
[----:B---3--:R-:W-:Y:S01]  /*4780*/  FADD.FTZ R9, R12, R9 ;  /* 0x000000090c097221 */ /* 0x008fe20000010000 */
[----:B------:R-:W-:Y:S02]  /*4790*/  FSETP.NE.FTZ.AND P2, PT, R7, RZ, PT ;  /* 0x000000ff0700720b */ /* 0x000fe40003f55000 */
[----:B------:R-:W-:-:S02]  /*47a0*/  LOP3.LUT R12, R6, 0xfffffffc, RZ, 0xc0, !PT ;  /* 0xfffffffc060c7812 */ /* 0x000fc400078ec0ff */
[-C--:B------:R-:W-:Y:S02]  /*47b0*/  IADD3 R4, -R4, R3.reuse, RZ ;  /* 0x0000000304047210 */ /* 0x080fe40007ffe1ff */
[----:B------:R-:W-:Y:S01]  /*47c0*/  IADD3 R5, -R12, R3, RZ ;  /* 0x000000030c057210 */ /* 0x000fe20007ffe1ff */
[----:B------:R-:W-:Y:S01]  /*47d0*/  IMAD.MOV.U32 R3, RZ, RZ, 0x3f800000 ;  /* 0x3f800000ff037424 */ /* 0x000fe200078e00ff */
[----:B------:R-:W-:Y:S02]  /*47e0*/  SHF.R.S32.HI R6, RZ, 0x2, R6 ;  /* 0x00000002ff067819 */ /* 0x000fe40000011406 */
[----:B------:R-:W-:Y:S02]  /*47f0*/  LOP3.LUT P4, RZ, R4, 0x3, RZ, 0xc0, !PT ;  /* 0x0000000304ff7812 */ /* 0x000fe4000788c0ff */
[----:B------:R-:W-:Y:S01]  /*4800*/  SHF.R.S32.HI R11, RZ, 0x1f, R6 ;  /* 0x0000001fff0b7819 */ /* 0x000fe20000011406 */
[----:B------:R-:W2:Y:S01]  /*4810*/  @P2 MUFU.RCP R3, R7 ;  /* 0x0000000700032308 */ /* 0x000ea20000001000 */
[----:B------:R-:W-:Y:S01]  /*4820*/  FSETP.NE.FTZ.AND P3, PT, R9, RZ, PT ;  /* 0x000000ff0900720b */ /* 0x000fe20003f75000 */
[----:B------:R-:W3:Y:S01]  /*4830*/  @P2 LDC R15, c[0x0][0x2e8] ;  /* 0x0000ba00ff0f2b82 */ /* 0x000ee20000000800 */
[----:B------:R-:W-:-:S02]  /*4840*/  LEA.HI R11, R11, R6, RZ, 0x3 ;  /* 0x000000060b0b7211 */ /* 0x000fc400078f18ff */
[----:B------:R-:W-:Y:S02]  /*4850*/  LEA R5, R8, R5, 0x8 ;  /* 0x0000000508057211 */ /* 0x000fe400078e40ff */
[----:B------:R-:W-:Y:S01]  /*4860*/  LOP3.LUT R11, R11, 0xfffffff8, RZ, 0xc0, !PT ;  /* 0xfffffff80b0b7812 */ /* 0x000fe200078ec0ff */
[----:B------:R-:W-:Y:S04]  /*4870*/  @P2 MUFU.LG2 R7, R7 ;  /* 0x0000000700072308 */ /* 0x000fe80000000c00 */
[----:B------:R-:W-:Y:S02]  /*4880*/  IMAD.IADD R11, R6, 0x1, -R11 ;  /* 0x00000001060b7824 */ /* 0x000fe400078e0a0b */
[----:B------:R-:W4:Y:S02]  /*4890*/  @P3 LDC R17, c[0x0][0x2e8] ;  /* 0x0000ba00ff113b82 */ /* 0x000f240000000800 */
[----:B------:R-:W5:Y:S01]  /*48a0*/  @P3 MUFU.RCP R10, R9 ;  /* 0x00000009000a3308 */ /* 0x000f620000001000 */
        /* <DEDUP_REMOVED lines=25> */
[C---:B-----5:R-:W-:Y:S01]  /*4a40*/  FMUL.FTZ R36, R10.reuse, R36 ;  /* 0x000000240a247220 */ /* 0x060fe20000410000 */
[C---:B------:R-:W-:Y:S01]  /*4a50*/  FMUL.FTZ R37, R10.reuse, R37 ;  /* 0x000000250a257220 */ /* 0x040fe20000410000 */
[C---:B------:R-:W-:Y:S01]  /*4a60*/  FMUL.FTZ R40, R10.reuse, R40 ;  /* 0x000000280a287220 */ /* 0x040fe20000410000 */
[----:B------:R-:W-:Y:S01]  /*4a70*/  SHF.R.S32.HI R4, RZ, 0x1, R3 ;  /* 0x00000001ff047819 */ /* 0x000fe20000011403 */
[C---:B------:R-:W-:Y:S01]  /*4a80*/  FMUL.FTZ R41, R10.reuse, R41 ;  /* 0x000000290a297220 */ /* 0x040fe20000410000 */
[----:B------:R-:W-:Y:S01]  /*4a90*/  LOP3.LUT R6, R3, 0x3fffffe, RZ, 0xc0, !PT ;  /* 0x03fffffe03067812 */ /* 0x000fe200078ec0ff */
[----:B------:R-:W-:Y:S01]  /*4aa0*/  FMUL.FTZ R44, R10, R44 ;  /* 0x0000002c0a2c7220 */ /* 0x000fe20000410000 */
[----:B------:R-:W-:Y:S01]  /*4ab0*/  SHF.L.U32 R3, R4, 0x6, RZ ;  /* 0x0000000604037819 */ /* 0x000fe200000006ff */
[C---:B------:R-:W-:Y:S01]  /*4ac0*/  FMUL.FTZ R45, R10.reuse, R45 ;  /* 0x0000002d0a2d7220 */ /* 0x040fe20000410000 */
[----:B------:R-:W-:Y:S01]  /*4ad0*/  IADD3 R6, R11, -R6, RZ ;  /* 0x800000060b067210 */ /* 0x000fe20007ffe0ff */
[C---:B------:R-:W-:Y:S01]  /*4ae0*/  FMUL.FTZ R48, R10.reuse, R48 ;  /* 0x000000300a307220 */ /* 0x040fe20000410000 */
[----:B------:R-:W-:Y:S01]  /*4af0*/  LOP3.LUT R3, R3, 0xc0, RZ, 0xc0, !PT ;  /* 0x000000c003037812 */ /* 0x000fe200078ec0ff */
[----:B------:R-:W-:Y:S01]  /*4b00*/  FMUL.FTZ R49, R10, R49 ;  /* 0x000000310a317220 */ /* 0x000fe20000410000 */
[----:B------:R-:W-:Y:S01]  /*4b10*/  LEA R5, R6, R5, 0x4 ;  /* 0x0000000506057211 */ /* 0x000fe200078e20ff */
[C---:B------:R-:W-:Y:S01]  /*4b20*/  FMUL.FTZ R52, R10.reuse, R52 ;  /* 0x000000340a347220 */ /* 0x040fe20000410000 */
[----:B------:R-:W-:Y:S01]  /*4b30*/  LEA.HI R8, R3, R3, RZ, 0x1d ;  /* 0x0000000303087211 */ /* 0x000fe200078fe8ff */
[----:B------:R-:W-:Y:S01]  /*4b40*/  FMUL.FTZ R53, R10, R53 ;  /* 0x000000350a357220 */ /* 0x000fe20000410000 */
[----:B------:R-:W-:Y:S01]  /*4b50*/  LOP3.LUT R6, R4, 0x1, RZ, 0xc0, !PT ;  /* 0x0000000104067812 */ /* 0x000fe200078ec0ff */
[----:B------:R-:W-:Y:S01]  /*4b60*/  FMUL.FTZ R56, R10, R56 ;  /* 0x000000380a387220 */ /* 0x000fe20000410000 */
[----:B------:R-:W-:Y:S01]  /*4b70*/  LOP3.LUT P0, RZ, R4, 0x2, RZ, 0xc0, !PT ;  /* 0x0000000204ff7812 */ /* 0x000fe2000780c0ff */
[----:B------:R-:W-:Y:S01]  /*4b80*/  IMAD.U32 R5, R5, 0x2, R8 ;  /* 0x0000000205057824 */ /* 0x000fe200078e0008 */
[----:B------:R-:W-:Y:S01]  /*4b90*/  ISETP.NE.U32.AND P1, PT, R6, 0x1, PT ;  /* 0x000000010600780c */ /* 0x000fe20003f25070 */
[C---:B------:R-:W-:Y:S01]  /*4ba0*/  FMUL.FTZ R57, R10.reuse, R57 ;  /* 0x000000390a397220 */ /* 0x040fe20000410000 */
[----:B------:R-:W-:Y:S01]  /*4bb0*/  MOV R3, 0x20 ;  /* 0x0000002000037802 */ /* 0x000fe20000000f00 */
[C---:B------:R-:W-:Y:S01]  /*4bc0*/  FMUL.FTZ R60, R10.reuse, R60 ;  /* 0x0000003c0a3c7220 */ /* 0x040fe20000410000 */
[----:B------:R-:W-:Y:S01]  /*4bd0*/  LEA R5, R5, UR4, 0x1 ;  /* 0x0000000405057c11 */ /* 0x000fe2000f8e08ff */
[----:B------:R-:W-:Y:S01]  /*4be0*/  ULDC.U8 UR4, c[0x0][0x3d9] ;  /* 0x0000f64000047ab9 */ /* 0x000fe20000000000 */
[----:B------:R-:W-:Y:S01]  /*4bf0*/  SEL R4, R3, 0xffffffe0, !P0 ;  /* 0xffffffe003047807 */ /* 0x000fe20004000000 */
[----:B------:R-:W-:Y:S01]  /*4c00*/  UISETP.NE.AND UP0, UPT, UR4, URZ, UPT ;  /* 0x0000003f0400728c */ /* 0x000fe2000bf05270 */
[----:B------:R-:W-:Y:S01]  /*4c10*/  IADD3 R11, R5, -0x10, RZ ;  /* 0xfffffff0050b7810 */ /* 0x000fe20007ffe0ff */
[C---:B------:R-:W-:Y:S01]  /*4c20*/  FMUL.FTZ R61, R10.reuse, R61 ;  /* 0x0000003d0a3d7220 */ /* 0x040fe20000410000 */
[----:B------:R-:W-:Y:S01]  /*4c30*/  F2FP.BF16.F32.PACK_AB R36, R37, R36 ;  /* 0x000000242524723e */ /* 0x000fe200000010ff */
[C---:B------:R-:W-:Y:S01]  /*4c40*/  FMUL.FTZ R64, R10.reuse, R64 ;  /* 0x000000400a407220 */ /* 0x040fe20000410000 */
[----:B------:R-:W-:Y:S01]  /*4c50*/  F2FP.BF16.F32.PACK_AB R38, R39, R38 ;  /* 0x000000262726723e */ /* 0x000fe200000010ff */
[C---:B------:R-:W-:Y:S01]  /*4c60*/  FMUL.FTZ R65, R10.reuse, R65 ;  /* 0x000000410a417220 */ /* 0x040fe20000410000 */
[C---:B------:R-:W-:Y:S01]  /*4c70*/  @P1 IADD3 R11, R5.reuse, 0x10, RZ ;  /* 0x00000010050b1810 */ /* 0x040fe20007ffe0ff */
[----:B------:R-:W-:Y:S01]  /*4c80*/  IMAD.IADD R3, R5, 0x1, R4 ;  /* 0x0000000105037824 */ /* 0x000fe200078e0204 */
[----:B------:R-:W-:Y:S01]  /*4c90*/  F2FP.BF16.F32.PACK_AB R40, R41, R40 ;  /* 0x000000282928723e */ /* 0x000fe200000010ff */
[C---:B------:R-:W-:Y:S01]  /*4ca0*/  FMUL.FTZ R80, R10.reuse, R80 ;  /* 0x000000500a507220 */ /* 0x040fe20000410000 */
[----:B------:R-:W-:Y:S01]  /*4cb0*/  F2FP.BF16.F32.PACK_AB R42, R43, R42 ;  /* 0x0000002a2b2a723e */ /* 0x000fe200000010ff */
[----:B------:R-:W-:Y:S01]  /*4cc0*/  @UP0 ULDC.64 UR6, c[0x0][0x2c0] ;  /* 0x0000b00000060ab9 */ /* 0x000fe20000000a00 */
[----:B------:R-:W-:Y:S01]  /*4cd0*/  F2FP.BF16.F32.PACK_AB R44, R45, R44 ;  /* 0x0000002c2d2c723e */ /* 0x000fe200000010ff */
[----:B------:R-:W-:Y:S01]  /*4ce0*/  FMUL.FTZ R81, R10, R81 ;  /* 0x000000510a517220 */ /* 0x000fe20000410000 */
[----:B------:R-:W-:Y:S01]  /*4cf0*/  F2FP.BF16.F32.PACK_AB R46, R47, R46 ;  /* 0x0000002e2f2e723e */ /* 0x000fe200000010ff */
[----:B------:R-:W-:Y:S01]  /*4d00*/  @UP0 UIMAD UR6, UR7, UR6, URZ ;  /* 0x00000006070602a4 */ /* 0x000fe2000f8e023f */
[----:B------:R-:W-:Y:S01]  /*4d10*/  F2FP.BF16.F32.PACK_AB R48, R49, R48 ;  /* 0x000000303130723e */ /* 0x000fe200000010ff */
[----:B------:R-:W-:Y:S01]  /*4d20*/  @!UP0 ULDC UR12, c[0x0][0x2e4] ;  /* 0x0000b900000c8ab9 */ /* 0x000fe20000000800 */
[----:B------:R-:W-:Y:S01]  /*4d30*/  F2FP.BF16.F32.PACK_AB R50, R51, R50 ;  /* 0x000000323332723e */ /* 0x000fe200000010ff */
[----:B------:R-:W-:Y:S01]  /*4d40*/  @!UP0 ULDC UR7, c[0x0][0x2c4] ;  /* 0x0000b10000078ab9 */ /* 0x000fe20000000800 */
[----:B------:R-:W-:Y:S01]  /*4d50*/  IADD3 R13, R4, R11, RZ ;  /* 0x0000000b040d7210 */ /* 0x000fe20007ffe0ff */
[----:B------:R-:W-:Y:S01]  /*4d60*/  STS [R5], R36 ;  /* 0x0000002405007388 */ /* 0x000fe20000000800 */
[----:B------:R-:W-:Y:S01]  /*4d70*/  F2FP.BF16.F32.PACK_AB R52, R53, R52 ;  /* 0x000000343534723e */ /* 0x000fe200000010ff */
[----:B------:R-:W-:Y:S01]  /*4d80*/  UISETP.NE.OR UP2, UPT, UR4, URZ, !UP1 ;  /* 0x0000003f0400728c */ /* 0x000fe2000cf45670 */
[----:B------:R-:W-:Y:S01]  /*4d90*/  F2FP.BF16.F32.PACK_AB R54, R55, R54 ;  /* 0x000000363736723e */ /* 0x000fe200000010ff */
[----:B------:R-:W-:Y:S01]  /*4da0*/  STS [R5+0x200], R38 ;  /* 0x0002002605007388 */ /* 0x000fe20000000800 */
[----:B------:R-:W-:Y:S01]  /*4db0*/  F2FP.BF16.F32.PACK_AB R56, R57, R56 ;  /* 0x000000383938723e */ /* 0x000fe200000010ff */
[----:B------:R-:W-:Y:S01]  /*4dc0*/  @!UP0 USEL UR6, UR7, UR12, !UP1 ;  /* 0x0000000c07068287 */ /* 0x000fe2000c800000 */
[----:B------:R-:W-:Y:S01]  /*4dd0*/  F2FP.BF16.F32.PACK_AB R58, R59, R58 ;  /* 0x0000003a3b3a723e */ /* 0x000fe200000010ff */
[----:B------:R-:W-:Y:S01]  /*4de0*/  STS [R11], R40 ;  /* 0x000000280b007388 */ /* 0x000fe20000000800 */
[----:B------:R-:W-:Y:S01]  /*4df0*/  F2FP.BF16.F32.PACK_AB R60, R61, R60 ;  /* 0x0000003c3d3c723e */ /* 0x000fe200000010ff */
[----:B------:R-:W-:Y:S01]  /*4e00*/  @!UP0 ULDC UR5, c[0x0][0x270] ;  /* 0x00009c0000058ab9 */ /* 0x000fe20000000800 */
[----:B------:R-:W-:Y:S01]  /*4e10*/  F2FP.BF16.F32.PACK_AB R62, R63, R62 ;  /* 0x0000003e3f3e723e */ /* 0x000fe200000010ff */
[----:B------:R-:W-:Y:S01]  /*4e20*/  STS [R11+0x200], R42 ;  /* 0x0002002a0b007388 */ /* 0x000fe20000000800 */
[----:B------:R-:W-:Y:S01]  /*4e30*/  F2FP.BF16.F32.PACK_AB R64, R65, R64 ;  /* 0x000000404140723e */ /* 0x000fe200000010ff */
[----:B------:R-:W-:Y:S01]  /*4e40*/  @UP0 UMOV UR13, 0x1 ;  /* 0x00000001000d0882 */ /* 0x000fe20000000000 */
[----:B------:R-:W-:Y:S01]  /*4e50*/  F2FP.BF16.F32.PACK_AB R66, R67, R66 ;  /* 0x000000424342723e */ /* 0x000fe200000010ff */
[----:B------:R-:W-:Y:S01]  /*4e60*/  STS [R3], R44 ;  /* 0x0000002c03007388 */ /* 0x000fe20000000800 */
[----:B------:R-:W-:Y:S01]  /*4e70*/  F2FP.BF16.F32.PACK_AB R80, R81, R80 ;  /* 0x000000505150723e */ /* 0x000fe200000010ff */
[----:B------:R-:W-:Y:S01]  /*4e80*/  @!UP0 UIMAD UR13, UR6, UR5, URZ ;  /* 0x00000005060d82a4 */ /* 0x000fe2000f8e023f */
[----:B------:R-:W-:Y:S01]  /*4e90*/  F2FP.BF16.F32.PACK_AB R82, R83, R82 ;  /* 0x000000525352723e */ /* 0x000fe200000010ff */
[----:B------:R-:W-:Y:S01]  /*4ea0*/  STS [R3+0x200], R46 ;  /* 0x0002002e03007388 */ /* 0x000fe20000000800 */
[----:B------:R2:W5:Y:S01]  /*4eb0*/  @P3 MUFU.LG2 R6, R9 ;  /* 0x0000000900063308 */ /* 0x0005620000000c00 */
[----:B------:R-:W-:Y:S01]  /*4ec0*/  UIMAD UR12, UR10, UR13, URZ ;  /* 0x0000000d0a0c72a4 */ /* 0x000fe2000f8e023f */
[C---:B------:R-:W-:Y:S01]  /*4ed0*/  FMUL.FTZ R68, R10.reuse, R68 ;  /* 0x000000440a447220 */ /* 0x040fe20000410000 */
[----:B------:R-:W-:Y:S01]  /*4ee0*/  STS [R13], R48 ;  /* 0x000000300d007388 */ /* 0x000fe20000000800 */
[----:B------:R-:W-:Y:S01]  /*4ef0*/  @UP0 ULDC UR11, c[0x0][0x2c0] ;  /* 0x0000b000000b0ab9 */ /* 0x000fe20000000800 */
[----:B------:R-:W-:Y:S01]  /*4f00*/  @!UP2 ULDC UR4, c[0x0][0x2c4] ;  /* 0x0000b1000004aab9 */ /* 0x000fe20000000800 */
[----:B------:R-:W-:Y:S01]  /*4f10*/  @!UP0 UMOV UR11, 0x1 ;  /* 0x00000001000b8882 */ /* 0x000fe20000000000 */
[----:B------:R-:W-:Y:S01]  /*4f20*/  STS [R13+0x200], R50 ;  /* 0x000200320d007388 */ /* 0x000fe20000000800 */
[C---:B------:R-:W-:Y:S01]  /*4f30*/  FMUL.FTZ R69, R10.reuse, R69 ;  /* 0x000000450a457220 */ /* 0x040fe20000410000 */
[----:B------:R-:W-:Y:S01]  /*4f40*/  @!UP2 UIMAD UR4, UR10, UR4, URZ ;  /* 0x000000040a04a2a4 */ /* 0x000fe2000f8e023f */
[C---:B------:R-:W-:Y:S01]  /*4f50*/  FMUL.FTZ R72, R10.reuse, R72 ;  /* 0x000000480a487220 */ /* 0x040fe20000410000 */
[----:B------:R-:W-:Y:S01]  /*4f60*/  STS [R5+0x1000], R52 ;  /* 0x0010003405007388 */ /* 0x000fe20000000800 */
[----:B------:R-:W-:Y:S01]  /*4f70*/  USEL UR12, UR12, URZ, UP2 ;  /* 0x0000003f0c0c7287 */ /* 0x000fe20009000000 */
[C---:B------:R-:W-:Y:S01]  /*4f80*/  FMUL.FTZ R73, R10.reuse, R73 ;  /* 0x000000490a497220 */ /* 0x040fe20000410000 */
[----:B------:R-:W-:Y:S01]  /*4f90*/  UIMAD UR5, UR8, UR11, URZ ;  /* 0x0000000b080572a4 */ /* 0x000fe2000f8e023f */
[----:B------:R-:W-:Y:S01]  /*4fa0*/  STS [R5+0x1200], R54 ;  /* 0x0012003605007388 */ /* 0x000fe20000000800 */
[C---:B------:R-:W-:Y:S01]  /*4fb0*/  FMUL.FTZ R76, R10.reuse, R76 ;  /* 0x0000004c0a4c7220 */ /* 0x040fe20000410000 */
[----:B--2---:R-:W2:Y:S01]  /*4fc0*/  LDC.64 R8, c[0x0][0x290] ;  /* 0x0000a400ff087b82 */ /* 0x004ea20000000a00 */
[----:B------:R-:W-:Y:S01]  /*4fd0*/  FMUL.FTZ R77, R10, R77 ;  /* 0x0000004d0a4d7220 */ /* 0x000fe20000410000 */
[----:B------:R-:W-:Y:S01]  /*4fe0*/  STS [R11+0x1000], R56 ;  /* 0x001000380b007388 */ /* 0x000fe20000000800 */
[----:B-1----:R-:W-:Y:S01]  /*4ff0*/  UIMAD UR6, UR9, UR6, UR12 ;  /* 0x00000006090672a4 */ /* 0x002fe2000f8e020c */
[----:B------:R-:W-:Y:S01]  /*5000*/  F2FP.BF16.F32.PACK_AB R68, R69, R68 ;  /* 0x000000444544723e */ /* 0x000fe200000010ff */
[----:B------:R-:W-:Y:S01]  /*5010*/  USHF.L.U32 UR13, UR5, 0x6, URZ ;  /* 0x00000006050d7899 */ /* 0x000fe2000800063f */
[----:B------:R-:W-:Y:S01]  /*5020*/  STS [R11+0x1200], R58 ;  /* 0x0012003a0b007388 */ /* 0x000fe20000000800 */
[----:B------:R-:W-:Y:S01]  /*5030*/  F2FP.BF16.F32.PACK_AB R70, R71, R70 ;  /* 0x000000464746723e */ /* 0x000fe200000010ff */
[----:B------:R-:W-:Y:S01]  /*5040*/  @!UP2 UMOV UR14, UR4 ;  /* 0x00000004000eac82 */ /* 0x000fe20008000000 */
[----:B------:R-:W-:Y:S01]  /*5050*/  F2FP.BF16.F32.PACK_AB R72, R73, R72 ;  /* 0x000000484948723e */ /* 0x000fe200000010ff */
[----:B------:R-:W-:Y:S01]  /*5060*/  STS [R3+0x1000], R60 ;  /* 0x0010003c03007388 */ /* 0x000fe20000000800 */
[----:B------:R-:W-:Y:S01]  /*5070*/  F2FP.BF16.F32.PACK_AB R74, R75, R74 ;  /* 0x0000004a4b4a723e */ /* 0x000fe200000010ff */
[----:B------:R-:W-:Y:S01]  /*5080*/  USHF.R.S32.HI UR12, URZ, 0x1f, UR6 ;  /* 0x0000001f3f0c7899 */ /* 0x000fe20008011406 */
[----:B------:R-:W-:Y:S01]  /*5090*/  F2FP.BF16.F32.PACK_AB R76, R77, R76 ;  /* 0x0000004c4d4c723e */ /* 0x000fe200000010ff */
[----:B------:R-:W-:Y:S01]  /*50a0*/  STS [R3+0x1200], R62 ;  /* 0x0012003e03007388 */ /* 0x000fe20000000800 */
[----:B------:R-:W-:Y:S01]  /*50b0*/  F2FP.BF16.F32.PACK_AB R78, R79, R78 ;  /* 0x0000004e4f4e723e */ /* 0x000fe200000010ff */
[----:B------:R-:W-:Y:S01]  /*50c0*/  @!UP2 USHF.R.S32.HI UR15, URZ, 0x1f, UR4 ;  /* 0x0000001f3f0fa899 */ /* 0x000fe20008011404 */
[----:B------:R-:W-:Y:S01]  /*50d0*/  @P2 FMUL.FTZ R7, R7, 0.69314718246459960938 ;  /* 0x3f31721807072820 */ /* 0x000fe20000410000 */
[----:B------:R-:W-:Y:S01]  /*50e0*/  STS [R13+0x1000], R64 ;  /* 0x001000400d007388 */ /* 0x000fe20000000800 */
[----:B------:R-:W-:Y:S01]  /*50f0*/  USHF.R.S32.HI UR5, URZ, 0x1f, UR13 ;  /* 0x0000001f3f057899 */ /* 0x000fe2000801140d */
[----:B------:R-:W-:Y:S01]  /*5100*/  MOV R10, 0x7f800000 ;  /* 0x7f800000000a7802 */ /* 0x000fe20000000f00 */
[----:B------:R-:W-:Y:S01]  /*5110*/  UIADD3 UR6, UP1, UP0, UR13, UR14, UR6 ;  /* 0x0000000e0d067290 */ /* 0x000fe2000f83e006 */
[----:B------:R-:W-:Y:S03]  /*5120*/  STS [R13+0x1200], R66 ;  /* 0x001200420d007388 */ /* 0x000fe60000000800 */
[----:B------:R-:W-:Y:S01]  /*5130*/  UIADD3.X UR12, UR5, UR15, UR12, UP1, UP0 ;  /* 0x0000000f050c7290 */ /* 0x000fe20008fe040c */
[----:B------:R-:W-:Y:S04]  /*5140*/  STS [R5+0x2000], R80 ;  /* 0x0020005005007388 */ /* 0x000fe80000000800 */
[----:B------:R1:W-:Y:S04]  /*5150*/  STS [R5+0x2200], R82 ;  /* 0x0022005205007388 */ /* 0x0003e80000000800 */
[----:B------:R-:W-:Y:S04]  /*5160*/  STS [R11+0x2000], R68 ;  /* 0x002000440b007388 */ /* 0x000fe80000000800 */
[----:B------:R3:W-:Y:S04]  /*5170*/  STS [R11+0x2200], R70 ;  /* 0x002200460b007388 */ /* 0x0007e80000000800 */
[----:B------:R-:W-:Y:S04]  /*5180*/  STS [R3+0x2000], R72 ;  /* 0x0020004803007388 */ /* 0x000fe80000000800 */
[----:B------:R5:W-:Y:S04]  /*5190*/  STS [R3+0x2200], R74 ;  /* 0x0022004a03007388 */ /* 0x000be80000000800 */
[----:B------:R2:W-:Y:S04]  /*51a0*/  STS [R13+0x2000], R76 ;  /* 0x0020004c0d007388 */ /* 0x0005e80000000800 */
[----:B------:R2:W-:Y:S01]  /*51b0*/  STS [R13+0x2200], R78 ;  /* 0x0022004e0d007388 */ /* 0x0005e20000000800 */
[----:B-1----:R-:W1:Y:S01]  /*51c0*/  LDC.64 R4, c[0x0][0x2a0] ;  /* 0x0000a800ff047b82 */ /* 0x002e620000000a00 */
[----:B---3--:R-:W-:Y:S01]  /*51d0*/  MOV R11, 0x7f800000 ;  /* 0x7f800000000b7802 */ /* 0x008fe20000000f00 */
[----:B------:R-:W-:Y:S01]  /*51e0*/  @P2 FFMA.FTZ R11, R0, R15, R7 ;  /* 0x0000000f000b2223 */ /* 0x000fe20000010007 */
[----:B-----5:R-:W-:-:S04]  /*51f0*/  @P3 FMUL.FTZ R3, R6, 0.69314718246459960938 ;  /* 0x3f31721806033820 */ /* 0x020fc80000410000 */
[----:B----4-:R-:W-:Y:S01]  /*5200*/  @P3 FFMA.FTZ R10, R2, R17, R3 ;  /* 0x00000011020a3223 */ /* 0x010fe20000010003 */
[----:B------:R-:W-:Y:S06]  /*5210*/  BAR.SYNC.DEFER_BLOCKING 0x0 ;  /* 0x0000000000007b1d */ /* 0x000fec0000010000 */
[----:B------:R-:W-:Y:S05]  /*5220*/  @P4 BRA `(.L_x_186) ;  /* 0x0000000000484947 */ /* 0x000fea0003800000 */
[----:B------:R-:W-:Y:S01]  /*5230*/  UIMAD UR4, UR8, -0x40, UR7 ;  /* 0xffffffc0080478a4 */ /* 0x000fe2000f8e0207 */
[----:B------:R-:W-:-:S05]  /*5240*/  VIADD R12, R139, 0x8 ;  /* 0x000000088b0c7836 */ /* 0x000fca0000000000 */
[----:B------:R-:W-:Y:S02]  /*5250*/  ISETP.GE.AND P3, PT, R139, UR4, PT ;  /* 0x000000048b007c0c */ /* 0x000fe4000bf66270 */
[----:B------:R-:W-:-:S11]  /*5260*/  ISETP.GE.AND P2, PT, R12, UR4, PT ;  /* 0x000000040c007c0c */ /* 0x000fd6000bf46270 */
[----:B------:R-:W3:Y:S01]  /*5270*/  @!P3 LDC.64 R6, c[0x0][0x2b0] ;  /* 0x0000ac00ff06bb82 */ /* 0x000ee20000000a00 */
[----:B------:R-:W-:Y:S02]  /*5280*/  @!P3 IMAD R0, R139, UR11, RZ ;  /* 0x0000000b8b00bc24 */ /* 0x000fe4000f8e02ff */
[----:B------:R-:W-:-:S03]  /*5290*/  @!P2 IMAD R12, R12, UR11, RZ ;  /* 0x0000000b0c0cac24 */ /* 0x000fc6000f8e02ff */
[----:B--2---:R-:W-:Y:S02]  /*52a0*/  @!P3 IADD3 R13, P1, R0, UR6, RZ ;  /* 0x00000006000dbc10 */ /* 0x004fe4000ff3e0ff */
[----:B------:R-:W2:Y:S01]  /*52b0*/  @!P2 LDC.64 R2, c[0x0][0x2b0] ;  /* 0x0000ac00ff02ab82 */ /* 0x000ea20000000a00 */
[----:B------:R-:W-:Y:S02]  /*52c0*/  @!P2 IADD3 R15, P0, R12, UR6, RZ ;  /* 0x000000060c0fac10 */ /* 0x000fe4000ff1e0ff */
[----:B------:R-:W-:Y:S02]  /*52d0*/  @!P3 LEA.HI.X.SX32 R0, R0, UR12, 0x1, P1 ;  /* 0x0000000c0000bc11 */ /* 0x000fe400088f0eff */
[----:B------:R-:W-:Y:S02]  /*52e0*/  @!P2 LEA.HI.X.SX32 R12, R12, UR12, 0x1, P0 ;  /* 0x0000000c0c0cac11 */ /* 0x000fe400080f0eff */
[----:B---3--:R-:W-:-:S04]  /*52f0*/  @!P3 LEA R6, P1, R13, R6, 0x2 ;  /* 0x000000060d06b211 */ /* 0x008fc800078210ff */
[----:B------:R-:W-:Y:S02]  /*5300*/  @!P3 LEA.HI.X R7, R13, R7, R0, 0x2, P1 ;  /* 0x000000070d07b211 */ /* 0x000fe400008f1400 */
[----:B--2---:R-:W-:-:S03]  /*5310*/  @!P2 LEA R2, P0, R15, R2, 0x2 ;  /* 0x000000020f02a211 */ /* 0x004fc600078010ff */
[----:B------:R3:W-:Y:S01]  /*5320*/  @!P3 STG.E desc[UR16][R6.64], R10 ;  /* 0x0000000a0600b986 */ /* 0x0007e2000c101910 */
[----:B------:R-:W-:-:S05]  /*5330*/  @!P2 LEA.HI.X R3, R15, R3, R12, 0x2, P0 ;  /* 0x000000030f03a211 */ /* 0x000fca00000f140c */
[----:B------:R3:W-:Y:S04]  /*5340*/  @!P2 STG.E desc[UR16][R2.64], R11 ;  /* 0x0000000b0200a986 */ /* 0x0007e8000c101910 */
.L_x_186:
[----:B------:R-:W-:Y:S05]  /*5350*/  BSYNC B0 ;  /* 0x0000000000007941 */ /* 0x000fea0003800000 */
.L_x_185:
[----:B------:R-:W-:Y:S01]  /*5360*/  USHF.R.S32.HI UR4, URZ, 0x1f, UR10 ;  /* 0x0000001f3f047899 */ /* 0x000fe2000801140a */
[--C-:B------:R-:W-:Y:S01]  /*5370*/  SHF.R.S32.HI R135, RZ, 0x1f, R134.reuse ;  /* 0x0000001fff877819 */ /* 0x100fe20000011486 */
[----:B---3--:R-:W3:Y:S01]  /*5380*/  LDC.64 R2, c[0x0][0x298] ;  /* 0x0000a600ff027b82 */ /* 0x008ee20000000a00 */
[----:B------:R-:W4:Y:S03]  /*5390*/  LDS.128 R24, [R125] ;  /* 0x000000007d187984 */ /* 0x000f260000000c00 */
[C---:B--2---:R-:W-:Y:S01]  /*53a0*/  IMAD R0, R8.reuse, UR4, RZ ;  /* 0x0000000408007c24 */ /* 0x044fe2000f8e02ff */
[----:B------:R-:W2:Y:S01]  /*53b0*/  LDS.128 R16, [R125+0x1000] ;  /* 0x001000007d107984 */ /* 0x000ea20000000c00 */
[----:B------:R-:W-:Y:S01]  /*53c0*/  IMAD.WIDE.U32 R6, R8, UR10, R134 ;  /* 0x0000000a08067c25 */ /* 0x000fe2000f8e0086 */
[----:B------:R-:W-:Y:S02]  /*53d0*/  USHF.R.S32.HI UR4, URZ, 0x1f, UR9 ;  /* 0x0000001f3f047899 */ /* 0x000fe40008011409 */
[----:B------:R-:W-:Y:S01]  /*53e0*/  LDS.128 R20, [R125+0x800] ;  /* 0x000800007d147984 */ /* 0x000fe20000000c00 */
[----:B------:R-:W-:-:S03]  /*53f0*/  IMAD R0, R9, UR10, R0 ;  /* 0x0000000a09007c24 */ /* 0x000fc6000f8e0200 */
[----:B------:R-:W5:Y:S02]  /*5400*/  LDS.128 R8, [R125+0x2000] ;  /* 0x002000007d087984 */ /* 0x000f640000000c00 */
[----:B------:R-:W-:Y:S01]  /*5410*/  IADD3 R7, R7, R0, RZ ;  /* 0x0000000007077210 */ /* 0x000fe20007ffe0ff */
[C---:B-1----:R-:W-:Y:S01]  /*5420*/  IMAD R0, R4.reuse, UR4, RZ ;  /* 0x0000000404007c24 */ /* 0x042fe2000f8e02ff */
[----:B------:R-:W1:Y:S01]  /*5430*/  LDS.128 R12, [R125+0x1800] ;  /* 0x001800007d0c7984 */ /* 0x000e620000000c00 */
[----:B------:R-:W-:Y:S02]  /*5440*/  ULDC.64 UR4, c[0x0][0x280] ;  /* 0x0000a00000047ab9 */ /* 0x000fe40000000a00 */
[----:B------:R-:W-:Y:S01]  /*5450*/  IMAD R0, R5, UR9, R0 ;  /* 0x0000000905007c24 */ /* 0x000fe2000f8e0200 */
[----:B------:R-:W1:Y:S01]  /*5460*/  LDS.128 R28, [R125+0x2800] ;  /* 0x002800007d1c7984 */ /* 0x000e620000000c00 */
[----:B------:R-:W-:-:S05]  /*5470*/  IMAD.WIDE.U32 R4, R4, UR9, R6 ;  /* 0x0000000904047c25 */ /* 0x000fca000f8e0006 */
[----:B------:R-:W-:Y:S01]  /*5480*/  IADD3 R5, R5, R0, RZ ;  /* 0x0000000005057210 */ /* 0x000fe20007ffe0ff */
[----:B---3--:R-:W-:-:S04]  /*5490*/  IMAD R0, R137, R2, RZ ;  /* 0x0000000289007224 */ /* 0x008fc800078e02ff */
[C---:B------:R-:W-:Y:S02]  /*54a0*/  IMAD R0, R136.reuse, R3, R0 ;  /* 0x0000000388007224 */ /* 0x040fe400078e0200 */
[----:B------:R-:W-:-:S05]  /*54b0*/  IMAD.WIDE.U32 R4, R136, R2, R4 ;  /* 0x0000000288047225 */ /* 0x000fca00078e0004 */
[----:B------:R-:W-:Y:S02]  /*54c0*/  IADD3 R0, R5, R0, RZ ;  /* 0x0000000005007210 */ /* 0x000fe40007ffe0ff */
[----:B------:R-:W-:-:S04]  /*54d0*/  LEA R6, P0, R4, UR4, 0x1 ;  /* 0x0000000404067c11 */ /* 0x000fc8000f8008ff */
[----:B------:R-:W-:Y:S02]  /*54e0*/  LEA.HI.X R7, R4, UR5, R0, 0x1, P0 ;  /* 0x0000000504077c11 */ /* 0x000fe400080f0c00 */
[----:B------:R-:W-:-:S03]  /*54f0*/  LEA R4, P0, R2, R6, 0x6 ;  /* 0x0000000602047211 */ /* 0x000fc600078030ff */
[----:B----4-:R-:W-:Y:S01]  /*5500*/  STG.E.128 desc[UR16][R6.64], R24 ;  /* 0x0000001806007986 */ /* 0x010fe2000c101d10 */
[----:B------:R-:W-:-:S03]  /*5510*/  LEA.HI.X R5, R2, R7, R3, 0x6, P0 ;  /* 0x0000000702057211 */ /* 0x000fc600000f3403 */
[----:B--2---:R-:W-:Y:S04]  /*5520*/  STG.E.128 desc[UR16][R6.64+0x40], R16 ;  /* 0x0000401006007986 */ /* 0x004fe8000c101d10 */
[----:B-----5:R-:W-:Y:S04]  /*5530*/  STG.E.128 desc[UR16][R6.64+0x80], R8 ;  /* 0x0000800806007986 */ /* 0x020fe8000c101d10 */
[----:B------:R-:W-:Y:S04]  /*5540*/  STG.E.128 desc[UR16][R4.64], R20 ;  /* 0x0000001404007986 */ /* 0x000fe8000c101d10 */
[----:B-1----:R-:W-:Y:S04]  /*5550*/  STG.E.128 desc[UR16][R4.64+0x40], R12 ;  /* 0x0000400c04007986 */ /* 0x002fe8000c101d10 */
[----:B------:R-:W-:Y:S01]  /*5560*/  STG.E.128 desc[UR16][R4.64+0x80], R28 ;  /* 0x0000801c04007986 */ /* 0x000fe2000c101d10 */
[----:B------:R-:W-:Y:S05]  /*5570*/  EXIT ;  /* 0x000000000000794d */ /* 0x000fea0003800000 */
.L_x_179:
[----:B------:R-:W-:Y:S01]  /*5580*/  SHF.R.S32.HI R5, RZ, 0x1f, R82 ;  /* 0x0000001fff057819 */ /* 0x000fe20000011452 */
[----:B------:R-:W-:Y:S01]  /*5590*/  ULDC.64 UR4, c[0x0][0x290] ;  /* 0x0000a40000047ab9 */ /* 0x000fe20000000a00 */
[----:B------:R-:W-:Y:S01]  /*55a0*/  SHF.R.S32.HI R4, RZ, 0x1f, R19 ;  /* 0x0000001fff047819 */ /* 0x000fe20000011413 */
[----:B------:R-:W-:Y:S01]  /*55b0*/  ULDC.U8 UR6, c[0x0][0x3d9] ;  /* 0x0000f64000067ab9 */ /* 0x000fe20000000000 */
[----:B------:R-:W-:Y:S01]  /*55c0*/  LEA.HI R5, R5, R82, RZ, 0x2 ;  /* 0x0000005205057211 */ /* 0x000fe200078f10ff */
[----:B------:R-:W-:Y:S01]  /*55d0*/  UISETP.NE.AND UP1, UPT, UR6, URZ, UPT ;  /* 0x0000003f0600728c */ /* 0x000fe2000bf25270 */
[----:B------:R-:W-:Y:S01]  /*55e0*/  SHF.R.S32.HI R0, RZ, 0x1f, R23 ;  /* 0x0000001fff007819 */ /* 0x000fe20000011417 */
[----:B------:R-:W-:Y:S01]  /*55f0*/  IMAD R4, R4, UR4, RZ ;  /* 0x0000000404047c24 */ /* 0x000fe2000f8e02ff */
[----:B------:R-:W-:Y:S01]  /*5600*/  LOP3.LUT R3, R5, 0x1ffffffc, RZ, 0xc0, !PT ;  /* 0x1ffffffc05037812 */ /* 0x000fe200078ec0ff */
[----:B------:R-:W-:Y:S01]  /*5610*/  ULDC.U8 UR8, c[0x0][0x3d8] ;  /* 0x0000f60000087ab9 */ /* 0x000fe20000000000 */
[C---:B------:R-:W-:Y:S01]  /*5620*/  LOP3.LUT P3, RZ, R82.reuse, 0x3, RZ, 0xc0, !PT ;  /* 0x0000000352ff7812 */ /* 0x040fe2000786c0ff */
[----:B------:R-:W-:Y:S01]  /*5630*/  IMAD R4, R19, UR5, R4 ;  /* 0x0000000513047c24 */ /* 0x000fe2000f8e0204 */
[----:B------:R-:W-:Y:S01]  /*5640*/  ISETP.NE.AND P1, PT, RZ, UR8, PT ;  /* 0x00000008ff007c0c */ /* 0x000fe2000bf25270 */
[----:B------:R-:W-:Y:S01]  /*5650*/  IMAD.IADD R6, R82, 0x1, -R3 ;  /* 0x0000000152067824 */ /* 0x000fe200078e0a03 */
[----:B------:R-:W-:Y:S01]  /*5660*/  BSSY B0, `(.L_x_187) ;  /* 0x0000041000007945 */ /* 0x000fe20003800000 */
[----:B------:R-:W1:Y:S01]  /*5670*/  LDC.64 R2, c[0x0][0x298] ;  /* 0x0000a600ff027b82 */ /* 0x000e620000000a00 */
[----:B------:R-:W-:Y:S01]  /*5680*/  @!UP1 UISETP.NE.AND UP0, UPT, UR8, URZ, UPT ;  /* 0x0000003f0800928c */ /* 0x000fe2000bf05270 */
[----:B------:R-:W-:Y:S01]  /*5690*/  IMAD.SHL.U32 R6, R6, 0x8, RZ ;  /* 0x0000000806067824 */ /* 0x000fe200078e00ff */
[----:B------:R-:W-:Y:S01]  /*56a0*/  @UP1 ULDC UR7, c[0x0][0x2c0] ;  /* 0x0000b00000071ab9 */ /* 0x000fe20000000800 */
[----:B------:R-:W-:Y:S01]  /*56b0*/  ISETP.EQ.AND P1, PT, RZ, UR6, P1 ;  /* 0x00000006ff007c0c */ /* 0x000fe20008f22270 */
[----:B------:R-:W-:-:S02]  /*56c0*/  @UP1 UIMAD UR7, UR13, UR7, URZ ;  /* 0x000000070d0712a4 */ /* 0x000fc4000f8e023f */
[--C-:B------:R-:W-:Y:S01]  /*56d0*/  SHF.R.S32.HI R7, RZ, 0x1f, R6.reuse ;  /* 0x0000001fff077819 */ /* 0x100fe20000011406 */
[----:B------:R-:W-:Y:S01]  /*56e0*/  @UP1 ULDC UR6, c[0x0][0x2c0] ;  /* 0x0000b00000061ab9 */ /* 0x000fe20000000800 */
[----:B------:R-:W-:Y:S01]  /*56f0*/  @!UP1 UMOV UR6, 0x1 ;  /* 0x0000000100069882 */ /* 0x000fe20000000000 */
[----:B------:R-:W-:Y:S01]  /*5700*/  IMAD.WIDE.U32 R6, R19, UR4, R6 ;  /* 0x0000000413067c25 */ /* 0x000fe2000f8e0006 */
[----:B------:R-:W-:-:S03]  /*5710*/  ULDC.64 UR4, c[0x0][0x2a0] ;  /* 0x0000a80000047ab9 */ /* 0x000fc60000000a00 */
[----:B------:R-:W-:Y:S01]  /*5720*/  IMAD.IADD R7, R4, 0x1, R7 ;  /* 0x0000000104077824 */ /* 0x000fe200078e0207 */
[----:B------:R-:W-:Y:S01]  /*5730*/  SHF.R.S32.HI R4, RZ, 0x2, R5 ;  /* 0x00000002ff047819 */ /* 0x000fe20000011405 */
[----:B------:R-:W-:Y:S02]  /*5740*/  IMAD R0, R0, UR4, RZ ;  /* 0x0000000400007c24 */ /* 0x000fe4000f8e02ff */
[C---:B------:R-:W-:Y:S01]  /*5750*/  IMAD.WIDE.U32 R10, R23.reuse, UR4, R6 ;  /* 0x00000004170a7c25 */ /* 0x040fe2000f8e0006 */
[----:B------:R-:W-:Y:S01]  /*5760*/  SHF.R.S32.HI R5, RZ, 0x1f, R4 ;  /* 0x0000001fff057819 */ /* 0x000fe20000011404 */
[----:B------:R-:W-:Y:S02]  /*5770*/  @!UP1 ULDC UR4, c[0x0][0x2e4] ;  /* 0x0000b90000049ab9 */ /* 0x000fe40000000800 */
[----:B------:R-:W-:Y:S01]  /*5780*/  IMAD R0, R23, UR5, R0 ;  /* 0x0000000517007c24 */ /* 0x000fe2000f8e0200 */
[----:B------:R-:W-:Y:S01]  /*5790*/  @!UP1 USEL UR7, UR13, UR4, !UP0 ;  /* 0x000000040d079287 */ /* 0x000fe2000c000000 */
[----:B------:R-:W-:Y:S01]  /*57a0*/  IMAD.WIDE R8, R137, 0x40, R4 ;  /* 0x0000004089087825 */ /* 0x000fe200078e0204 */
[----:B------:R-:W-:Y:S01]  /*57b0*/  @UP1 UMOV UR5, 0x1 ;  /* 0x0000000100051882 */ /* 0x000fe20000000000 */
[----:B------:R-:W-:-:S02]  /*57c0*/  @!UP1 ULDC UR4, c[0x0][0x270] ;  /* 0x00009c0000049ab9 */ /* 0x000fc40000000800 */
[----:B------:R-:W-:Y:S01]  /*57d0*/  IMAD.IADD R11, R0, 0x1, R11 ;  /* 0x00000001000b7824 */ /* 0x000fe200078e020b */
[----:B------:R-:W-:Y:S01]  /*57e0*/  @!UP1 UIMAD UR5, UR7, UR4, URZ ;  /* 0x00000004070592a4 */ /* 0x000fe2000f8e023f */
[----:B-1----:R-:W-:-:S04]  /*57f0*/  IMAD R0, R9, R2, RZ ;  /* 0x0000000209007224 */ /* 0x002fc800078e02ff */
[C---:B------:R-:W-:Y:S02]  /*5800*/  IMAD R0, R8.reuse, R3, R0 ;  /* 0x0000000308007224 */ /* 0x040fe400078e0200 */
[----:B------:R-:W-:-:S04]  /*5810*/  IMAD.WIDE.U32 R8, R8, R2, R10 ;  /* 0x0000000208087225 */ /* 0x000fc800078e000a */
[C---:B------:R-:W-:Y:S01]  /*5820*/  IMAD R6, R19.reuse, UR5, RZ ;  /* 0x0000000513067c24 */ /* 0x040fe2000f8e02ff */
[----:B------:R-:W-:Y:S01]  /*5830*/  ULDC.64 UR4, c[0x0][0x280] ;  /* 0x0000a00000047ab9 */ /* 0x000fe20000000a00 */
[----:B------:R-:W-:Y:S01]  /*5840*/  IMAD.IADD R7, R0, 0x1, R9 ;  /* 0x0000000100077824 */ /* 0x000fe200078e0209 */
[----:B------:R-:W-:Y:S01]  /*5850*/  LEA R10, P0, R8, UR4, 0x1 ;  /* 0x00000004080a7c11 */ /* 0x000fe2000f8008ff */
[----:B------:R-:W-:Y:S01]  /*5860*/  IMAD R19, R19, UR13, RZ ;  /* 0x0000000d13137c24 */ /* 0x000fe2000f8e02ff */
[----:B------:R-:W-:Y:S02]  /*5870*/  IADD3 R9, -R88, UR13, RZ ;  /* 0x0000000d58097c10 */ /* 0x000fe4000fffe1ff */
[----:B------:R-:W-:Y:S01]  /*5880*/  LEA.HI.X R11, R8, UR5, R7, 0x1, P0 ;  /* 0x00000005080b7c11 */ /* 0x000fe200080f0c07 */
[----:B------:R-:W-:Y:S01]  /*5890*/  IMAD R7, R88, UR6, RZ ;  /* 0x0000000658077c24 */ /* 0x000fe2000f8e02ff */
[----:B------:R-:W-:Y:S01]  /*58a0*/  LEA R12, P0, R2, R10, 0x6 ;  /* 0x0000000a020c7211 */ /* 0x000fe200078030ff */
[----:B------:R-:W-:Y:S01]  /*58b0*/  VIADD R8, R4, 0x20 ;  /* 0x0000002004087836 */ /* 0x000fe20000000000 */
[----:B------:R-:W-:Y:S01]  /*58c0*/  SEL R6, R6, RZ, !P1 ;  /* 0x000000ff06067207 */ /* 0x000fe20004800000 */
[----:B------:R1:W-:Y:S01]  /*58d0*/  STG.E.128 desc[UR16][R10.64], RZ ;  /* 0x000000ff0a007986 */ /* 0x0003e2000c101d10 */
[----:B------:R-:W-:-:S02]  /*58e0*/  LEA.HI.X R13, R2, R11, R3, 0x6, P0 ;  /* 0x0000000b020d7211 */ /* 0x000fc400000f3403 */
[----:B------:R-:W-:Y:S01]  /*58f0*/  ISETP.GE.OR P4, PT, R4, R9, P3 ;  /* 0x000000090400720c */ /* 0x000fe20001f86670 */
[----:B------:R1:W-:Y:S01]  /*5900*/  STG.E.128 desc[UR16][R10.64+0x40], RZ ;  /* 0x000040ff0a007986 */ /* 0x0003e2000c101d10 */
[----:B------:R-:W-:Y:S01]  /*5910*/  IMAD R6, R23, UR7, R6 ;  /* 0x0000000717067c24 */ /* 0x000fe2000f8e0206 */
[----:B------:R-:W-:Y:S02]  /*5920*/  SHF.R.S32.HI R0, RZ, 0x1f, R19 ;  /* 0x0000001fff007819 */ /* 0x000fe40000011413 */
[----:B------:R1:W-:Y:S01]  /*5930*/  STG.E.128 desc[UR16][R10.64+0x80], RZ ;  /* 0x000080ff0a007986 */ /* 0x0003e2000c101d10 */
[----:B------:R-:W-:Y:S02]  /*5940*/  SEL R19, R19, RZ, P1 ;  /* 0x000000ff13137207 */ /* 0x000fe40000800000 */
[----:B------:R-:W-:Y:S01]  /*5950*/  SEL R0, R0, RZ, P1 ;  /* 0x000000ff00007207 */ /* 0x000fe20000800000 */
[----:B------:R1:W-:Y:S01]  /*5960*/  STG.E.128 desc[UR16][R12.64], RZ ;  /* 0x000000ff0c007986 */ /* 0x0003e2000c101d10 */
[----:B------:R-:W-:-:S02]  /*5970*/  IADD3 R19, P2, P1, R7, R19, R6 ;  /* 0x0000001307137210 */ /* 0x000fc4000795e006 */
[----:B------:R-:W-:Y:S01]  /*5980*/  SHF.R.S32.HI R7, RZ, 0x1f, R7 ;  /* 0x0000001fff077819 */ /* 0x000fe20000011407 */
[----:B------:R1:W-:Y:S01]  /*5990*/  STG.E.128 desc[UR16][R12.64+0x40], RZ ;  /* 0x000040ff0c007986 */ /* 0x0003e2000c101d10 */
[----:B------:R-:W-:Y:S02]  /*59a0*/  SHF.R.S32.HI R6, RZ, 0x1f, R6 ;  /* 0x0000001fff067819 */ /* 0x000fe40000011406 */
[----:B------:R-:W-:Y:S01]  /*59b0*/  ISETP.GE.OR P3, PT, R8, R9, P3 ;  /* 0x000000090800720c */ /* 0x000fe20001f66670 */
[----:B------:R1:W-:Y:S01]  /*59c0*/  STG.E.128 desc[UR16][R12.64+0x80], RZ ;  /* 0x000080ff0c007986 */ /* 0x0003e2000c101d10 */
[----:B------:R-:W-:Y:S01]  /*59d0*/  IADD3.X R0, R7, R0, R6, P2, P1 ;  /* 0x0000000007007210 */ /* 0x000fe200017e2406 */
[----:B------:R-:W-:Y:S10]  /*59e0*/  @P4 BRA `(.L_x_188) ;  /* 0x0000000000204947 */ /* 0x000ff40003800000 */
[----:B------:R-:W-:Y:S01]  /*59f0*/  IMAD R2, R4, UR6, RZ ;  /* 0x0000000604027c24 */ /* 0x000fe2000f8e02ff */
[----:B------:R-:W-:-:S04]  /*5a00*/  ULDC.64 UR4, c[0x0][0x2b0] ;  /* 0x0000ac0000047ab9 */ /* 0x000fc80000000a00 */
[----:B------:R-:W-:-:S04]  /*5a10*/  IADD3 R3, P0, R2, R19, RZ ;  /* 0x0000001302037210 */ /* 0x000fc80007f1e0ff */
[----:B------:R-:W-:Y:S02]  /*5a20*/  LEA.HI.X.SX32 R2, R2, R0, 0x1, P0 ;  /* 0x0000000002027211 */ /* 0x000fe400000f0eff */
[----:B------:R-:W-:-:S04]  /*5a30*/  LEA R4, P0, R3, UR4, 0x2 ;  /* 0x0000000403047c11 */ /* 0x000fc8000f8010ff */
[----:B------:R-:W-:Y:S01]  /*5a40*/  LEA.HI.X R5, R3, UR5, R2, 0x2, P0 ;  /* 0x0000000503057c11 */ /* 0x000fe200080f1402 */
[----:B------:R-:W-:-:S05]  /*5a50*/  IMAD.MOV.U32 R3, RZ, RZ, 0x7f800000 ;  /* 0x7f800000ff037424 */ /* 0x000fca00078e00ff */
[----:B------:R2:W-:Y:S03]  /*5a60*/  STG.E desc[UR16][R4.64], R3 ;  /* 0x0000000304007986 */ /* 0x0005e6000c101910 */
.L_x_188:
[----:B------:R-:W-:Y:S05]  /*5a70*/  BSYNC B0 ;  /* 0x0000000000007941 */ /* 0x000fea0003800000 */
.L_x_187:
[----:B------:R-:W-:Y:S05]  /*5a80*/  @P3 EXIT ;  /* 0x000000000000394d */ /* 0x000fea0003800000 */
[----:B------:R-:W-:Y:S01]  /*5a90*/  IMAD R8, R8, UR6, RZ ;  /* 0x0000000608087c24 */ /* 0x000fe2000f8e02ff */
[----:B------:R-:W-:Y:S01]  /*5aa0*/  ULDC.64 UR4, c[0x0][0x2b0] ;  /* 0x0000ac0000047ab9 */ /* 0x000fe20000000a00 */
[----:B--2---:R-:W-:-:S03]  /*5ab0*/  IMAD.MOV.U32 R5, RZ, RZ, 0x7f800000 ;  /* 0x7f800000ff057424 */ /* 0x004fc600078e00ff */
[----:B------:R-:W-:-:S04]  /*5ac0*/  IADD3 R19, P0, R8, R19, RZ ;  /* 0x0000001308137210 */ /* 0x000fc80007f1e0ff */
[----:B------:R-:W-:Y:S02]  /*5ad0*/  LEA.HI.X.SX32 R0, R8, R0, 0x1, P0 ;  /* 0x0000000008007211 */ /* 0x000fe400000f0eff */
[----:B------:R-:W-:-:S04]  /*5ae0*/  LEA R2, P0, R19, UR4, 0x2 ;  /* 0x0000000413027c11 */ /* 0x000fc8000f8010ff */
[----:B------:R-:W-:-:S05]  /*5af0*/  LEA.HI.X R3, R19, UR5, R0, 0x2, P0 ;  /* 0x0000000513037c11 */ /* 0x000fca00080f1400 */
[----:B------:R-:W-:Y:S01]  /*5b00*/  STG.E desc[UR16][R2.64], R5 ;  /* 0x0000000502007986 */ /* 0x000fe2000c101910 */
[----:B------:R-:W-:Y:S05]  /*5b10*/  EXIT ;  /* 0x000000000000794d */ /* 0x000fea0003800000 */
.L_x_189:
        /* <DEDUP_REMOVED lines=14> */
.L_x_1145:


//--------------------- .text._ZN5flash16flash_fwd_kernelI23Flash_fwd_kernel_traitsILi96ELi64ELi64ELi4ELb0ELb0EN7cutlass10bfloat16_tE19Flash_kernel_traitsILi96ELi64ELi64ELi4ES3_EELb0ELb1ELb0ELb0ELb0ELb1ELb0ELb0EEEvNS_16Flash_fwd_paramsE --------------------------
	.section	.text._ZN5flash16flash_fwd_kernelI23Flash_fwd_kernel_traitsILi96ELi64ELi64ELi4ELb0ELb0EN7cutlass10bfloat16_tE19Flash_kernel_traitsILi96ELi64ELi64ELi4ES3_EELb0ELb1ELb0ELb0ELb0ELb1ELb0ELb0EEEvNS_16Flash_fwd_paramsE,"ax",@progbits
	.align	128
        .global         _ZN5flash16flash_fwd_kernelI23Flash_fwd_kernel_traitsILi96ELi64ELi64ELi4ELb0ELb0EN7cutlass10bfloat16_tE19Flash_kernel_traitsILi96ELi64ELi64ELi4ES3_EELb0ELb1ELb0ELb0ELb0ELb1ELb0ELb0EEEvNS_16Flash_fwd_paramsE
        .type           _ZN5flash16flash_fwd_kernelI23Flash_fwd_kernel_traitsILi96ELi64ELi64ELi4ELb0ELb0EN7cutlass10bfloat16_tE19Flash_kernel_traitsILi96ELi64ELi64ELi4ES3_EELb0ELb1ELb0ELb0ELb0ELb1ELb0ELb0EEEvNS_16Flash_fwd_paramsE,@function
        .size           _ZN5flash16flash_fwd_kernelI23Flash_fwd_kernel_traitsILi96ELi64ELi64ELi4ELb0ELb0EN7cutlass10bfloat16_tE19Flash_kernel_traitsILi96ELi64ELi64ELi4ES3_EELb0ELb1ELb0ELb0ELb0ELb1ELb0ELb0EEEvNS_16Flash_fwd_paramsE,(.L_x_1146 - _ZN5flash16flash_fwd_kernelI23Flash_fwd_kernel_traitsILi96ELi64ELi64ELi4ELb0ELb0EN7cutlass10bfloat16_tE19Flash_kernel_traitsILi96ELi64ELi64ELi4ES3_EELb0ELb1ELb0ELb0ELb0ELb1ELb0ELb0EEEvNS_16Flash_fwd_paramsE)
        .other          _ZN5flash16flash_fwd_kernelI23Flash_fwd_kernel_traitsILi96ELi64ELi64ELi4ELb0ELb0EN7cutlass10bfloat16_tE19Flash_kernel_traitsILi96ELi64ELi64ELi4ES3_EELb0ELb1ELb0ELb0ELb0ELb1ELb0ELb0EEEvNS_16Flash_fwd_paramsE,@"STO_CUDA_ENTRY STV_DEFAULT"
_ZN5flash16flash_fwd_kernelI23Flash_fwd_kernel_traitsILi96ELi64ELi64ELi4ELb0ELb0EN7cutlass10bfloat16_tE19Flash_kernel_traitsILi96ELi64ELi64ELi4ES3_EELb0ELb1ELb0ELb0ELb0ELb1ELb0ELb0EEEvNS_16Flash_fwd_paramsE:
.text._ZN5flash16flash_fwd_kernelI23Flash_fwd_kernel_traitsILi96ELi64ELi64ELi4ELb0ELb0EN7cutlass10bfloat16_tE19Flash_kernel_traitsILi96ELi64ELi64ELi4ES3_EELb0ELb1ELb0ELb0ELb0ELb1ELb0ELb0EEEvNS_16Flash_fwd_paramsE:
[----:B------:R-:W-:Y:S08]  /*0000*/  LDC R1, c[0x0][0x28] ;  /* 0x00000a00ff017b82 */ /* 0x000ff00000000800 */
[----:B------:R-:W1:Y:S01]  /*0010*/  LDC.64 R4, c[0x0][0x2f0] ;  /* 0x0000bc00ff047b82 */ /* 0x000e620000000a00 */
[----:B------:R-:W2:Y:S01]  /*0020*/  S2R R20, SR_CTAID.Y ;  /* 0x0000000000147919 */ /* 0x000ea20000002600 */
[----:B------:R-:W-:Y:S01]  /*0030*/  IMAD.MOV.U32 R117, RZ, RZ, -0x1 ;  /* 0xffffffffff757424 */ /* 0x000fe200078e00ff */
[----:B------:R-:W-:-:S05]  /*0040*/  ULDC.64 UR12, c[0x0][0x208] ;  /* 0x00008200000c7ab9 */ /* 0x000fca0000000a00 */
[----:B------:R-:W3:Y:S08]  /*0050*/  LDC.64 R2, c[0x0][0x300] ;  /* 0x0000c000ff027b82 */ /* 0x000ef00000000a00 */
[----:B------:R-:W2:Y:S01]  /*0060*/  LDC.64 R6, c[0x0][0x2f0] ;  /* 0x0000bc00ff067b82 */ /* 0x000ea20000000a00 */
[----:B-1----:R-:W-:-:S07]  /*0070*/  ISETP.NE.U32.AND P2, PT, R4, RZ, PT ;  /* 0x000000ff0400720c */ /* 0x002fce0003f45070 */
[----:B------:R-:W1:Y:S01]  /*0080*/  LDC.U8 R8, c[0x0][0x3c2] ;  /* 0x0000f080ff087b82 */ /* 0x000e620000000000 */
[----:B------:R-:W-:Y:S02]  /*0090*/  ISETP.NE.AND.EX P2, PT, R5, RZ, PT, P2 ;  /* 0x000000ff0500720c */ /* 0x000fe40003f45320 */
[----:B---3--:R-:W-:-:S04]  /*00a0*/  ISETP.NE.U32.AND P1, PT, R2, RZ, PT ;  /* 0x000000ff0200720c */ /* 0x008fc80003f25070 */
[----:B------:R-:W-:Y:S01]  /*00b0*/  ISETP.NE.AND.EX P1, PT, R3, RZ, PT, P1 ;  /* 0x000000ff0300720c */ /* 0x000fe20003f25310 */
[----:B------:R-:W-:Y:S01]  /*00c0*/  IMAD.MOV.U32 R22, RZ, RZ, RZ ;  /* 0x000000ffff167224 */ /* 0x000fe200078e00ff */
[----:B------:R-:W3:Y:S01]  /*00d0*/  LDC.64 R2, c[0x0][0x2f8] ;  /* 0x0000be00ff027b82 */ /* 0x000ee20000000a00 */
[----:B--2---:R-:W-:-:S05]  /*00e0*/  IMAD.WIDE R10, R20, 0x4, R6 ;  /* 0x00000004140a7825 */ /* 0x004fca00078e0206 */
[----:B------:R-:W2:Y:S02]  /*00f0*/  @P2 LDG.E R117, desc[UR12][R10.64] ;  /* 0x0000000c0a752981 */ /* 0x000ea4000c1e1900 */
[----:B------:R-:W4:Y:S02]  /*0100*/  LDC.64 R6, c[0x0][0x2f8] ;  /* 0x0000be00ff067b82 */ /* 0x000f240000000a00 */
[----:B------:R-:W2:Y:S06]  /*0110*/  @P2 LDG.E R0, desc[UR12][R10.64+0x4] ;  /* 0x0000040c0a002981 */ /* 0x000eac000c1e1900 */
[----:B------:R-:W1:Y:S02]  /*0120*/  @P1 LDC.64 R4, c[0x0][0x300] ;  /* 0x0000c000ff041b82 */ /* 0x000e640000000a00 */
[----:B-1----:R-:W-:-:S05]  /*0130*/  @P1 IMAD.WIDE R4, R20, 0x4, R4 ;  /* 0x0000000414041825 */ /* 0x002fca00078e0204 */
[----:B------:R1:W5:Y:S01]  /*0140*/  @P1 LDG.E R22, desc[UR12][R4.64] ;  /* 0x0000000c04161981 */ /* 0x000362000c1e1900 */
[----:B------:R-:W-:Y:S02]  /*0150*/  ISETP.NE.AND P3, PT, R8, RZ, PT ;  /* 0x000000ff0800720c */ /* 0x000fe40003f65270 */
[----:B---3--:R-:W-:-:S04]  /*0160*/  ISETP.EQ.U32.AND P0, PT, R2, RZ, PT ;  /* 0x000000ff0200720c */ /* 0x008fc80003f02070 */
[----:B------:R-:W-:Y:S01]  /*0170*/  ISETP.EQ.OR.EX P0, PT, R3, RZ, !P3, P0 ;  /* 0x000000ff0300720c */ /* 0x000fe20005f02700 */
[----:B------:R-:W-:Y:S02]  /*0180*/  IMAD.MOV.U32 R23, RZ, RZ, -0x1 ;  /* 0xffffffffff177424 */ /* 0x000fe400078e00ff */
[----:B----4-:R-:W-:Y:S01]  /*0190*/  IMAD.WIDE R6, R20, 0x4, R6 ;  /* 0x0000000414067825 */ /* 0x010fe200078e0206 */
[----:B------:R-:W3:Y:S01]  /*01a0*/  S2R R137, SR_CTAID.X ;  /* 0x0000000000897919 */ /* 0x000ee20000002500 */
[----:B------:R-:W4:Y:S08]  /*01b0*/  S2R R36, SR_CTAID.Z ;  /* 0x0000000000247919 */ /* 0x000f300000002700 */
[----:B------:R1:W5:Y:S01]  /*01c0*/  @!P0 LDG.E R23, desc[UR12][R6.64] ;  /* 0x0000000c06178981 */ /* 0x000362000c1e1900 */
[----:B------:R-:W-:-:S04]  /*01d0*/  ISETP.NE.U32.AND P0, PT, R2, RZ, PT ;  /* 0x000000ff0200720c */ /* 0x000fc80003f05070 */
[----:B------:R-:W-:Y:S01]  /*01e0*/  ISETP.NE.AND.EX P0, PT, R3, RZ, PT, P0 ;  /* 0x000000ff0300720c */ /* 0x000fe20003f05300 */
[----:B--2---:R-:W-:-:S06]  /*01f0*/  @P2 IMAD.IADD R119, R0, 0x1, -R117 ;  /* 0x0000000100772824 */ /* 0x004fcc00078e0a75 */
[----:B------:R-:W2:Y:S06]  /*0200*/  @!P2 LDC R119, c[0x0][0x2c4] ;  /* 0x0000b100ff77ab82 */ /* 0x000eac0000000800 */
[----:B-1-34-:R-:W-:Y:S05]  /*0210*/  @!P0 BRA `(.L_x_190) ;  /* 0x0000000000108947 */ /* 0x01afea0003800000 */
[----:B------:R-:W3:Y:S02]  /*0220*/  @P3 LDG.E R0, desc[UR12][R6.64+0x4] ;  /* 0x0000040c06003981 */ /* 0x000ee4000c1e1900 */
[----:B---3-5:R-:W-:-:S06]  /*0230*/  @P3 IADD3 R5, R0, -R23, RZ ;  /* 0x8000001700053210 */ /* 0x028fcc0007ffe0ff */
[----:B------:R3:W5:Y:S01]  /*0240*/  @!P3 LDG.E R5, desc[UR12][R6.64] ;  /* 0x0000000c0605b981 */ /* 0x000762000c1e1900 */
[----:B------:R-:W-:Y:S05]  /*0250*/  BRA `(.L_x_191) ;  /* 0x0000000000047947 */ /* 0x000fea0003800000 */
.L_x_190:
[----:B------:R-:W1:Y:S02]  /*0260*/  LDC R5, c[0x0][0x2c8] ;  /* 0x0000b200ff057b82 */ /* 0x000e640000000800 */
.L_x_191:
[----:B------:R-:W4:Y:S02]  /*0270*/  LDC.64 R2, c[0x0][0x308] ;  /* 0x0000c200ff027b82 */ /* 0x000f240000000a00 */
[----:B----4-:R-:W-:-:S04]  /*0280*/  ISETP.NE.U32.AND P1, PT, R2, RZ, PT ;  /* 0x000000ff0200720c */ /* 0x010fc80003f25070 */
[----:B------:R-:W-:-:S13]  /*0290*/  ISETP.NE.AND.EX P1, PT, R3, RZ, PT, P1 ;  /* 0x000000ff0300720c */ /* 0x000fda0003f25310 */
[----:B------:R-:W3:Y:S01]  /*02a0*/  @P1 LDC.64 R2, c[0x0][0x308] ;  /* 0x0000c200ff021b82 */ /* 0x000ee20000000a00 */
[----:B------:R-:W-:-:S07]  /*02b0*/  IMAD.SHL.U32 R88, R137, 0x40, RZ ;  /* 0x0000004089587824 */ /* 0x000fce00078e00ff */
[----:B------:R-:W4:Y:S01]  /*02c0*/  @!P1 LDC R0, c[0x0][0x2cc] ;  /* 0x0000b300ff009b82 */ /* 0x000f220000000800 */
[----:B---3--:R-:W-:-:S07]  /*02d0*/  @P1 IMAD.WIDE R6, R20, 0x4, R2 ;  /* 0x0000000414061825 */ /* 0x008fce00078e0202 */
[----:B------:R-:W3:Y:S01]  /*02e0*/  @!P1 LDC.64 R2, c[0x0][0x318] ;  /* 0x0000c600ff029b82 */ /* 0x000ee20000000a00 */
[----:B------:R1:W5:Y:S01]  /*02f0*/  @P1 LDG.E R7, desc[UR12][R6.64] ;  /* 0x0000000c06071981 */ /* 0x000362000c1e1900 */
[----:B--2---:R-:W-:-:S13]  /*0300*/  ISETP.GT.AND P0, PT, R119, R88, PT ;  /* 0x000000587700720c */ /* 0x004fda0003f04270 */
[----:B----4-:R-:W-:Y:S05]  /*0310*/  @!P0 EXIT ;  /* 0x000000000000894d */ /* 0x010fea0003800000 */
[----:B------:R-:W2:Y:S01]  /*0320*/  LDC R87, c[0x0][0x398] ;  /* 0x0000e600ff577b82 */ /* 0x000ea20000000800 */
[----:B---3--:R-:W-:Y:S01]  /*0330*/  @!P1 ISETP.NE.U32.AND P0, PT, R2, RZ, PT ;  /* 0x000000ff0200920c */ /* 0x008fe20003f05070 */
[----:B-----5:R-:W-:Y:S01]  /*0340*/  @P1 IMAD.IADD R2, R7, 0x1, -R22 ;  /* 0x0000000107021824 */ /* 0x020fe200078e0a16 */
[----:B------:R-:W3:Y:S02]  /*0350*/  S2R R86, SR_TID.X ;  /* 0x0000000000567919 */ /* 0x000ee40000002100 */
[----:B------:R-:W-:Y:S02]  /*0360*/  @!P1 ISETP.NE.AND.EX P0, PT, R3, RZ, PT, P0 ;  /* 0x000000ff0300920c */ /* 0x000fe40003f05300 */
[----:B------:R-:W-:Y:S02]  /*0370*/  IADD3 R3, -R119, 0x7f, R88 ;  /* 0x0000007f77037810 */ /* 0x000fe40007ffe158 */
[----:B------:R-:W-:-:S04]  /*0380*/  @!P1 SEL R0, R0, RZ, P0 ;  /* 0x000000ff00009207 */ /* 0x000fc80000000000 */
[----:B-1----:R-:W-:-:S05]  /*0390*/  @!P1 IADD3 R2, R0, R5, -R22 ;  /* 0x0000000500029210 */ /* 0x002fca0007ffe816 */
[----:B------:R-:W-:-:S05]  /*03a0*/  VIADD R5, R2, 0x3f ;  /* 0x0000003f02057836 */ /* 0x000fca0000000000 */
[----:B------:R-:W-:Y:S02]  /*03b0*/  SHF.R.S32.HI R4, RZ, 0x1f, R5 ;  /* 0x0000001fff047819 */ /* 0x000fe40000011405 */
[----:B--2---:R-:W-:Y:S02]  /*03c0*/  IADD3 R3, R3, R87, R2 ;  /* 0x0000005703037210 */ /* 0x004fe40007ffe002 */
[----:B------:R-:W-:Y:S02]  /*03d0*/  LEA.HI R4, R4, R5, RZ, 0x6 ;  /* 0x0000000504047211 */ /* 0x000fe400078f30ff */
[----:B------:R-:W-:Y:S02]  /*03e0*/  SHF.R.S32.HI R0, RZ, 0x1f, R3 ;  /* 0x0000001fff007819 */ /* 0x000fe40000011403 */
[----:B------:R-:W-:Y:S02]  /*03f0*/  SHF.R.S32.HI R4, RZ, 0x6, R4 ;  /* 0x00000006ff047819 */ /* 0x000fe40000011404 */
[----:B------:R-:W-:-:S04]  /*0400*/  LEA.HI R0, R0, R3, RZ, 0x6 ;  /* 0x0000000300007211 */ /* 0x000fc800078f30ff */
[----:B------:R-:W-:-:S04]  /*0410*/  SHF.R.S32.HI R3, RZ, 0x6, R0 ;  /* 0x00000006ff037819 */ /* 0x000fc80000011400 */
[----:B------:R-:W-:-:S04]  /*0420*/  VIMNMX R98, R4, R3, PT ;  /* 0x0000000304627248 */ /* 0x000fc80003fe0100 */
[----:B------:R-:W-:-:S13]  /*0430*/  ISETP.GE.AND P0, PT, R98, 0x1, PT ;  /* 0x000000016200780c */ /* 0x000fda0003f06270 */
[----:B---3--:R-:W-:Y:S05]  /*0440*/  @!P0 BRA `(.L_x_192) ;  /* 0x0000007800bc8947 */ /* 0x008fea0003800000 */
[----:B------:R-:W1:Y:S01]  /*0450*/  LDC R3, c[0x0][0x278] ;  /* 0x00009e00ff037b82 */ /* 0x000e620000000800 */
[----:B------:R-:W-:Y:S01]  /*0460*/  ISETP.NE.AND P2, PT, R117, -0x1, PT ;  /* 0xffffffff7500780c */ /* 0x000fe20003f45270 */
[----:B------:R-:W-:Y:S01]  /*0470*/  VIADD R85, R98, 0xffffffff ;  /* 0xffffffff62557836 */ /* 0x000fe20000000000 */
[----:B------:R-:W-:Y:S01]  /*0480*/  IABS R8, R36 ;  /* 0x0000002400087213 */ /* 0x000fe20000000000 */
[----:B------:R-:W-:Y:S01]  /*0490*/  IMAD.IADD R114, R119, 0x1, -R88 ;  /* 0x0000000177727824 */ /* 0x000fe200078e0a58 */
[----:B------:R-:W-:Y:S01]  /*04a0*/  SHF.R.S32.HI R89, RZ, 0x1f, R86 ;  /* 0x0000001fff597819 */ /* 0x000fe20000011456 */
[----:B------:R-:W-:Y:S01]  /*04b0*/  IMAD R15, R85, -0x40, R2 ;  /* 0xffffffc0550f7824 */ /* 0x000fe200078e0202 */
[----:B------:R-:W-:Y:S01]  /*04c0*/  SHF.R.S32.HI R27, RZ, 0x1f, R36 ;  /* 0x0000001fff1b7819 */ /* 0x000fe20000011424 */
[----:B------:R-:W-:Y:S01]  /*04d0*/  ULDC.64 UR4, c[0x0][0x258] ;  /* 0x0000960000047ab9 */ /* 0x000fe20000000a00 */
[----:B------:R-:W-:-:S03]  /*04e0*/  LEA.HI R13, R89, R86, RZ, 0x2 ;  /* 0x00000056590d7211 */ /* 0x000fc600078f10ff */
[----:B------:R-:W-:Y:S01]  /*04f0*/  IMAD R27, R27, UR4, RZ ;  /* 0x000000041b1b7c24 */ /* 0x000fe2000f8e02ff */
[----:B------:R-:W-:Y:S02]  /*0500*/  SHF.R.S32.HI R28, RZ, 0x2, R13 ;  /* 0x00000002ff1c7819 */ /* 0x000fe4000001140d */
[----:B------:R-:W-:Y:S01]  /*0510*/  @!P2 SHF.R.S32.HI R11, RZ, 0x1f, R20 ;  /* 0x0000001fff0ba819 */ /* 0x000fe20000011414 */
[----:B------:R-:W-:Y:S01]  /*0520*/  IMAD R27, R36, UR5, R27 ;  /* 0x00000005241b7c24 */ /* 0x000fe2000f8e021b */
[CC--:B------:R-:W-:Y:S02]  /*0530*/  ISETP.GE.AND P3, PT, R28.reuse, R15.reuse, PT ;  /* 0x0000000f1c00720c */ /* 0x0c0fe40003f66270 */
[----:B------:R-:W-:Y:S02]  /*0540*/  ISETP.GE.AND P5, PT, R28, R15, PT ;  /* 0x0000000f1c00720c */ /* 0x000fe40003fa6270 */
[----:B------:R-:W-:Y:S02]  /*0550*/  SHF.R.S32.HI R29, RZ, 0x1f, R28 ;  /* 0x0000001fff1d7819 */ /* 0x000fe4000001141c */
[----:B------:R-:W-:-:S02]  /*0560*/  P2R R31, PR, RZ, 0x8 ;  /* 0x00000008ff1f7803 */ /* 0x000fc40000000000 */
[----:B-1----:R-:W-:Y:S01]  /*0570*/  IABS R0, R3 ;  /* 0x0000000300007213 */ /* 0x002fe20000000000 */
[----:B------:R-:W-:-:S03]  /*0580*/  IMAD.WIDE R136, R137, 0x40, R28 ;  /* 0x0000004089887825 */ /* 0x000fc600078e021c */
[----:B------:R-:W1:Y:S01]  /*0590*/  I2F.RP R6, R0 ;  /* 0x0000000000067306 */ /* 0x000e620000209400 */
[----:B------:R-:W2:Y:S07]  /*05a0*/  @!P3 S2R R21, SR_CgaCtaId ;  /* 0x000000000015b919 */ /* 0x000eae0000008800 */
[----:B-1----:R-:W1:Y:S02]  /*05b0*/  MUFU.RCP R5, R6 ;  /* 0x0000000600057308 */ /* 0x002e640000001000 */
[----:B-1----:R-:W-:Y:S01]  /*05c0*/  VIADD R5, R5, 0xffffffe ;  /* 0x0ffffffe05057836 */ /* 0x002fe20000000000 */
[----:B------:R-:W1:Y:S05]  /*05d0*/  @P2 LDC.64 R6, c[0x0][0x240] ;  /* 0x00009000ff062b82 */ /* 0x000e6a0000000a00 */
[----:B------:R-:W3:Y:S02]  /*05e0*/  F2I.FTZ.U32.TRUNC.NTZ R5, R5 ;  /* 0x0000000500057305 */ /* 0x000ee4000021f000 */
[----:B---3--:R-:W-:-:S04]  /*05f0*/  IMAD.MOV R4, RZ, RZ, -R5 ;  /* 0x000000ffff047224 */ /* 0x008fc800078e0a05 */
[----:B------:R-:W-:Y:S02]  /*0600*/  IMAD R9, R4, R0, RZ ;  /* 0x0000000004097224 */ /* 0x000fe400078e02ff */
[----:B------:R-:W-:Y:S02]  /*0610*/  IMAD.MOV.U32 R4, RZ, RZ, RZ ;  /* 0x000000ffff047224 */ /* 0x000fe400078e00ff */
[----:B-1----:R-:W-:Y:S01]  /*0620*/  @P2 IMAD.WIDE.U32 R34, R117, R6, RZ ;  /* 0x0000000675222225 */ /* 0x002fe200078e00ff */
[----:B------:R-:W-:-:S03]  /*0630*/  LOP3.LUT R6, R36, R3, RZ, 0x3c, !PT ;  /* 0x0000000324067212 */ /* 0x000fc600078e3cff */
[----:B------:R-:W-:Y:S02]  /*0640*/  IMAD.HI.U32 R9, R5, R9, R4 ;  /* 0x0000000905097227 */ /* 0x000fe400078e0004 */
[----:B------:R-:W1:Y:S02]  /*0650*/  @!P2 LDC.64 R4, c[0x0][0x228] ;  /* 0x00008a00ff04ab82 */ /* 0x000e640000000a00 */
[----:B------:R-:W-:Y:S02]  /*0660*/  @P2 IMAD R7, R117, R7, R35 ;  /* 0x0000000775072224 */ /* 0x000fe400078e0223 */
[----:B------:R-:W-:-:S04]  /*0670*/  IMAD.HI.U32 R96, R9, R8, RZ ;  /* 0x0000000809607227 */ /* 0x000fc800078e00ff */
[----:B------:R-:W-:-:S04]  /*0680*/  IMAD.MOV R9, RZ, RZ, -R96 ;  /* 0x000000ffff097224 */ /* 0x000fc800078e0a60 */
[----:B------:R-:W-:Y:S02]  /*0690*/  IMAD R9, R0, R9, R8 ;  /* 0x0000000900097224 */ /* 0x000fe400078e0208 */
[----:B------:R-:W-:-:S03]  /*06a0*/  VIADD R8, R28, 0x20 ;  /* 0x000000201c087836 */ /* 0x000fc60000000000 */
[----:B------:R-:W-:Y:S02]  /*06b0*/  ISETP.GT.U32.AND P1, PT, R0, R9, PT ;  /* 0x000000090000720c */ /* 0x000fe40003f24070 */
[C---:B------:R-:W-:Y:S02]  /*06c0*/  ISETP.GE.AND P0, PT, R8.reuse, R114, PT ;  /* 0x000000720800720c */ /* 0x040fe40003f06270 */
[CC--:B------:R-:W-:Y:S02]  /*06d0*/  ISETP.GE.AND P6, PT, R8.reuse, R15.reuse, PT ;  /* 0x0000000f0800720c */ /* 0x0c0fe40003fc6270 */
[----:B------:R-:W-:Y:S01]  /*06e0*/  ISETP.GE.AND P4, PT, R8, R15, PT ;  /* 0x0000000f0800720c */ /* 0x000fe20003f86270 */
[-C--:B-1----:R-:W-:Y:S02]  /*06f0*/  @!P2 IMAD R8, R11, R4.reuse, RZ ;  /* 0x000000040b08a224 */ /* 0x082fe400078e02ff */
[----:B------:R-:W-:Y:S01]  /*0700*/  @!P2 IMAD.WIDE.U32 R10, R20, R4, RZ ;  /* 0x00000004140aa225 */ /* 0x000fe200078e00ff */
[----:B------:R-:W-:-:S03]  /*0710*/  LEA.HI R4, R89, R86, RZ, 0x3 ;  /* 0x0000005659047211 */ /* 0x000fc600078f18ff */
[----:B------:R-:W-:Y:S01]  /*0720*/  @!P2 IMAD R5, R20, R5, R8 ;  /* 0x000000051405a224 */ /* 0x000fe200078e0208 */
[----:B------:R-:W-:Y:S01]  /*0730*/  SHF.R.S32.HI R17, RZ, 0x3, R4 ;  /* 0x00000003ff117819 */ /* 0x000fe20000011404 */
[----:B------:R-:W-:Y:S01]  /*0740*/  @!P1 IMAD.IADD R9, R9, 0x1, -R0 ;  /* 0x0000000109099824 */ /* 0x000fe200078e0a00 */
[----:B------:R-:W1:Y:S01]  /*0750*/  @!P0 S2R R25, SR_CgaCtaId ;  /* 0x0000000000198919 */ /* 0x000e620000008800 */
[----:B------:R-:W-:Y:S01]  /*0760*/  @!P2 IMAD.IADD R7, R11, 0x1, R5 ;  /* 0x000000010b07a824 */ /* 0x000fe200078e0205 */
[----:B------:R-:W-:Y:S01]  /*0770*/  @!P0 MOV R8, 0x400 ;  /* 0x0000040000088802 */ /* 0x000fe20000000f00 */
[----:B------:R-:W-:Y:S01]  /*0780*/  @!P2 IMAD.MOV.U32 R34, RZ, RZ, R10 ;  /* 0x000000ffff22a224 */ /* 0x000fe200078e000a */
[----:B------:R-:W-:Y:S01]  /*0790*/  ISETP.GE.U32.AND P2, PT, R9, R0, PT ;  /* 0x000000000900720c */ /* 0x000fe20003f46070 */
[----:B------:R-:W-:Y:S01]  /*07a0*/  @!P1 VIADD R96, R96, 0x1 ;  /* 0x0000000160609836 */ /* 0x000fe20000000000 */
[----:B------:R-:W-:Y:S01]  /*07b0*/  LEA.HI R0, R89, R86, RZ, 0x4 ;  /* 0x0000005659007211 */ /* 0x000fe200078f20ff */
[----:B------:R-:W3:Y:S01]  /*07c0*/  @!P6 S2R R19, SR_CgaCtaId ;  /* 0x000000000013e919 */ /* 0x000ee20000008800 */
[----:B------:R-:W-:Y:S01]  /*07d0*/  ISETP.GE.AND P1, PT, R6, RZ, PT ;  /* 0x000000ff0600720c */ /* 0x000fe20003f26270 */
[----:B------:R-:W-:Y:S01]  /*07e0*/  IMAD.SHL.U32 R33, R17, 0x40, RZ ;  /* 0x0000004011217824 */ /* 0x000fe200078e00ff */
[----:B------:R-:W-:-:S02]  /*07f0*/  SHF.R.S32.HI R5, RZ, 0x4, R0 ;  /* 0x00000004ff057819 */ /* 0x000fc40000011400 */
[----:B------:R-:W-:Y:S02]  /*0800*/  LOP3.LUT R9, R13, 0xfffffffc, RZ, 0xc0, !PT ;  /* 0xfffffffc0d097812 */ /* 0x000fe400078ec0ff */
[----:B------:R-:W-:Y:S02]  /*0810*/  LEA.HI R16, R0, R5, RZ, 0x1 ;  /* 0x0000000500107211 */ /* 0x000fe400078f08ff */
[----:B------:R-:W-:Y:S01]  /*0820*/  LOP3.LUT R33, R33, 0xc0, RZ, 0xc0, !PT ;  /* 0x000000c021217812 */ /* 0x000fe200078ec0ff */
[----:B------:R-:W-:Y:S01]  /*0830*/  @P2 VIADD R96, R96, 0x1 ;  /* 0x0000000160602836 */ /* 0x000fe20000000000 */
[----:B------:R-:W-:Y:S01]  /*0840*/  ISETP.NE.AND P2, PT, R3, RZ, PT ;  /* 0x000000ff0300720c */ /* 0x000fe20003f45270 */
[----:B------:R-:W-:Y:S01]  /*0850*/  IMAD.IADD R128, R86, 0x1, -R9 ;  /* 0x0000000156807824 */ /* 0x000fe200078e0a09 */
[----:B------:R-:W-:Y:S01]  /*0860*/  LOP3.LUT R16, R16, 0xfffffffe, RZ, 0xc0, !PT ;  /* 0xfffffffe10107812 */ /* 0x000fe200078ec0ff */
[----:B------:R-:W-:Y:S01]  /*0870*/  @!P1 IMAD.MOV R96, RZ, RZ, -R96 ;  /* 0x000000ffff609224 */ /* 0x000fe200078e0a60 */
[----:B------:R-:W-:Y:S01]  /*0880*/  @!P3 MOV R6, 0x400 ;  /* 0x000004000006b802 */ /* 0x000fe20000000f00 */
[----:B------:R-:W-:Y:S01]  /*0890*/  IMAD.SHL.U32 R128, R128, 0x8, RZ ;  /* 0x0000000880807824 */ /* 0x000fe200078e00ff */
[----:B------:R-:W-:Y:S01]  /*08a0*/  LEA.HI R89, R89, R86, RZ, 0x5 ;  /* 0x0000005659597211 */ /* 0x000fe200078f28ff */
[----:B------:R-:W-:Y:S01]  /*08b0*/  IMAD.IADD R16, R5, 0x1, -R16 ;  /* 0x0000000105107824 */ /* 0x000fe200078e0a10 */
[----:B------:R-:W-:-:S02]  /*08c0*/  LOP3.LUT R5, R0, 0xfffffff0, RZ, 0xc0, !PT ;  /* 0xfffffff000057812 */ /* 0x000fc400078ec0ff */
[----:B------:R-:W-:Y:S02]  /*08d0*/  SHF.R.S32.HI R129, RZ, 0x1f, R128 ;  /* 0x0000001fff817819 */ /* 0x000fe40000011480 */
[----:B------:R-:W-:Y:S01]  /*08e0*/  IADD3 R34, P1, R128, R34, RZ ;  /* 0x0000002280227210 */ /* 0x000fe20007f3e0ff */
[----:B------:R-:W-:Y:S01]  /*08f0*/  IMAD.IADD R5, R86, 0x1, -R5 ;  /* 0x0000000156057824 */ /* 0x000fe200078e0a05 */
[----:B------:R-:W-:Y:S02]  /*0900*/  @!P2 LOP3.LUT R96, RZ, R3, RZ, 0x33, !PT ;  /* 0x00000003ff60a212 */ /* 0x000fe400078e33ff */
[----:B------:R-:W-:Y:S01]  /*0910*/  LOP3.LUT R3, R4, 0xfffffff8, RZ, 0xc0, !PT ;  /* 0xfffffff804037812 */ /* 0x000fe200078ec0ff */
[----:B------:R-:W-:Y:S01]  /*0920*/  IMAD.X R35, R129, 0x1, R7, P1 ;  /* 0x0000000181237824 */ /* 0x000fe200008e0607 */
[----:B------:R-:W-:Y:S02]  /*0930*/  ISETP.NE.AND P2, PT, R23, -0x1, PT ;  /* 0xffffffff1700780c */ /* 0x000fe40003f45270 */
[----:B------:R-:W-:Y:S01]  /*0940*/  ISETP.GE.AND P1, PT, R28, R114, PT ;  /* 0x000000721c00720c */ /* 0x000fe20003f26270 */
[----:B------:R-:W-:Y:S01]  /*0950*/  IMAD.IADD R0, R86, 0x1, -R3 ;  /* 0x0000000156007824 */ /* 0x000fe200078e0a03 */
[-C--:B------:R-:W-:Y:S01]  /*0960*/  LEA.HI R3, R5, R5.reuse, RZ, 0x1 ;  /* 0x0000000505037211 */ /* 0x080fe200078f08ff */
[----:B------:R-:W-:Y:S01]  /*0970*/  IMAD.WIDE.U32 R36, R36, UR4, R34 ;  /* 0x0000000424247c25 */ /* 0x000fe2000f8e0022 */
[----:B------:R-:W-:Y:S01]  /*0980*/  SHF.R.S32.HI R14, RZ, 0x1f, R5 ;  /* 0x0000001fff0e7819 */ /* 0x000fe20000011405 */
[----:B------:R-:W4:Y:S01]  /*0990*/  S2UR UR4, SR_CgaCtaId ;  /* 0x00000000000479c3 */ /* 0x000f220000008800 */
[----:B------:R-:W-:Y:S01]  /*09a0*/  LOP3.LUT R82, R3, 0x7fffffe, RZ, 0xc0, !PT ;  /* 0x07fffffe03527812 */ /* 0x000fe200078ec0ff */
[----:B------:R-:W-:Y:S01]  /*09b0*/  IMAD.IADD R37, R37, 0x1, R27 ;  /* 0x0000000125257824 */ /* 0x000fe200078e021b */
[----:B------:R-:W-:Y:S01]  /*09c0*/  LEA.HI R14, R14, R5, RZ, 0x3 ;  /* 0x000000050e0e7211 */ /* 0x000fe200078f18ff */
[----:B------:R-:W-:Y:S01]  /*09d0*/  @!P0 IMAD.MOV.U32 R26, RZ, RZ, R36 ;  /* 0x000000ffff1a8224 */ /* 0x000fe200078e0024 */
[----:B--2---:R-:W-:Y:S01]  /*09e0*/  @!P3 LEA R21, R21, R6, 0x18 ;  /* 0x000000061515b211 */ /* 0x004fe200078ec0ff */
[----:B------:R-:W-:Y:S01]  /*09f0*/  IMAD.IADD R82, R5, 0x1, -R82 ;  /* 0x0000000105527824 */ /* 0x000fe200078e0a52 */
[----:B------:R-:W-:Y:S01]  /*0a00*/  LOP3.LUT R10, R33, 0x18, R128, 0xf8, !PT ;  /* 0x00000018210a7812 */ /* 0x000fe200078ef880 */
[C-C-:B------:R-:W-:Y:S01]  /*0a10*/  @P2 IMAD.IADD R38, R22.reuse, 0x1, R23.reuse ;  /* 0x0000000116262824 */ /* 0x140fe200078e0217 */
[----:B------:R-:W-:Y:S01]  /*0a20*/  LEA.HI R5, R13, R28, RZ, 0x1 ;  /* 0x0000001c0d057211 */ /* 0x000fe200078f08ff */
[----:B------:R-:W-:Y:S01]  /*0a30*/  @P2 IMAD.IADD R32, R22, 0x1, R23 ;  /* 0x0000000116202824 */ /* 0x000fe200078e0217 */
[----:B------:R-:W-:Y:S01]  /*0a40*/  SHF.R.U32.HI R33, RZ, 0x3, R33 ;  /* 0x00000003ff217819 */ /* 0x000fe20000011621 */
[----:B------:R-:W2:Y:S01]  /*0a50*/  @!P1 LDC.64 R12, c[0x0][0x210] ;  /* 0x00008400ff0c9b82 */ /* 0x000ea20000000a00 */
[----:B------:R-:W-:Y:S01]  /*0a60*/  @!P6 MOV R6, 0x400 ;  /* 0x000004000006e802 */ /* 0x000fe20000000f00 */
[----:B------:R-:W-:Y:S01]  /*0a70*/  @!P0 IMAD.MOV.U32 R27, RZ, RZ, R37 ;  /* 0x000000ffff1b8224 */ /* 0x000fe200078e0025 */
[----:B------:R-:W-:-:S02]  /*0a80*/  LOP3.LUT R5, R5, 0x7fffffe, RZ, 0xc0, !PT ;  /* 0x07fffffe05057812 */ /* 0x000fc400078ec0ff */
[----:B------:R-:W-:Y:S02]  /*0a90*/  LOP3.LUT R33, R10, R33, RZ, 0x3c, !PT ;  /* 0x000000210a217212 */ /* 0x000fe400078e3cff */
[----:B-1----:R-:W-:Y:S01]  /*0aa0*/  @!P0 LEA R25, R25, R8, 0x18 ;  /* 0x0000000819198211 */ /* 0x002fe200078ec0ff */
[----:B------:R-:W1:Y:S01]  /*0ab0*/  @P2 LDC.64 R10, c[0x0][0x248] ;  /* 0x00009200ff0a2b82 */ /* 0x000e620000000a00 */
[----:B------:R-:W-:Y:S01]  /*0ac0*/  LEA.HI R18, R0, R0, RZ, 0x1 ;  /* 0x0000000000127211 */ /* 0x000fe200078f08ff */
[----:B------:R-:W-:Y:S01]  /*0ad0*/  IMAD.IADD R5, R28, 0x1, -R5 ;  /* 0x000000011c057824 */ /* 0x000fe200078e0a05 */
[----:B---3--:R-:W-:Y:S02]  /*0ae0*/  @!P6 LEA R19, R19, R6, 0x18 ;  /* 0x000000061313e211 */ /* 0x008fe400078ec0ff */
[----:B------:R-:W-:Y:S02]  /*0af0*/  LOP3.LUT R15, R18, 0x7fffffe, RZ, 0xc0, !PT ;  /* 0x07fffffe120f7812 */ /* 0x000fe400078ec0ff */
[----:B------:R-:W-:Y:S01]  /*0b00*/  SHF.R.S32.HI R84, RZ, 0x5, R89 ;  /* 0x00000005ff547819 */ /* 0x000fe20000011459 */
[----:B------:R-:W3:Y:S02]  /*0b10*/  @P2 LDC.64 R8, c[0x0][0x250] ;  /* 0x00009400ff082b82 */ /* 0x000ee40000000a00 */
[----:B------:R-:W-:Y:S01]  /*0b20*/  IMAD.IADD R15, R0, 0x1, -R15 ;  /* 0x00000001000f7824 */ /* 0x000fe200078e0a0f */
[----:B------:R-:W-:Y:S01]  /*0b30*/  SHF.R.S32.HI R0, RZ, 0x1, R3 ;  /* 0x00000001ff007819 */ /* 0x000fe20000011403 */
[----:B------:R-:W-:Y:S01]  /*0b40*/  IMAD R118, R84, 0x8, R5 ;  /* 0x0000000854767824 */ /* 0x000fe200078e0205 */
[----:B------:R-:W-:-:S03]  /*0b50*/  SHF.R.S32.HI R3, RZ, 0x1f, R3 ;  /* 0x0000001fff037819 */ /* 0x000fc60000011403 */
[----:B------:R-:W5:Y:S01]  /*0b60*/  @!P1 LDC.64 R6, c[0x0][0x240] ;  /* 0x00009000ff069b82 */ /* 0x000f620000000a00 */
[----:B------:R-:W-:Y:S01]  /*0b70*/  LEA.HI R3, R3, R0, RZ, 0x2 ;  /* 0x0000000003037211 */ /* 0x000fe200078f10ff */
[----:B------:R-:W-:-:S03]  /*0b80*/  IMAD.U32 R118, R118, 0x20, R33 ;  /* 0x0000002076767824 */ /* 0x000fc600078e0021 */
[----:B------:R-:W-:-:S03]  /*0b90*/  LOP3.LUT R3, R3, 0xfffffffc, RZ, 0xc0, !PT ;  /* 0xfffffffc03037812 */ /* 0x000fc600078ec0ff */
[----:B------:R-:W2:Y:S01]  /*0ba0*/  @!P0 LDC.64 R4, c[0x0][0x240] ;  /* 0x00009000ff048b82 */ /* 0x000ea20000000a00 */
[----:B-1----:R-:W-:Y:S02]  /*0bb0*/  @P2 IMAD R23, R32, R11, RZ ;  /* 0x0000000b20172224 */ /* 0x002fe400078e02ff */
[----:B------:R-:W-:Y:S02]  /*0bc0*/  IMAD.IADD R3, R0, 0x1, -R3 ;  /* 0x0000000100037824 */ /* 0x000fe400078e0a03 */
[----:B------:R-:W-:-:S04]  /*0bd0*/  @P2 IMAD.WIDE.U32 R32, R32, R10, RZ ;  /* 0x0000000a20202225 */ /* 0x000fc800078e00ff */
[C---:B---3--:R-:W-:Y:S02]  /*0be0*/  @P2 IMAD R0, R38.reuse, R9, RZ ;  /* 0x0000000926002224 */ /* 0x048fe400078e02ff */
[----:B------:R-:W-:-:S04]  /*0bf0*/  @P2 IMAD.WIDE.U32 R38, R38, R8, RZ ;  /* 0x0000000826262225 */ /* 0x000fc800078e00ff */
[----:B------:R-:W-:Y:S02]  /*0c00*/  @P2 IMAD.IADD R0, R39, 0x1, R0 ;  /* 0x0000000127002824 */ /* 0x000fe400078e0200 */
[-C--:B-----5:R-:W-:Y:S02]  /*0c10*/  @!P1 IMAD R34, R137, R6.reuse, RZ ;  /* 0x0000000689229224 */ /* 0x0a0fe400078e02ff */
[----:B------:R-:W-:Y:S02]  /*0c20*/  @P2 IMAD.MOV.U32 R24, RZ, RZ, R38 ;  /* 0x000000ffff182224 */ /* 0x000fe400078e0026 */
[C---:B------:R-:W-:Y:S02]  /*0c30*/  @!P1 IMAD R34, R136.reuse, R7, R34 ;  /* 0x0000000788229224 */ /* 0x040fe400078e0222 */
[----:B------:R-:W-:-:S04]  /*0c40*/  @!P1 IMAD.WIDE.U32 R36, R136, R6, R36 ;  /* 0x0000000688249225 */ /* 0x000fc800078e0024 */
[----:B------:R-:W-:Y:S02]  /*0c50*/  @P2 IMAD.IADD R23, R33, 0x1, R23 ;  /* 0x0000000121172824 */ /* 0x000fe400078e0217 */
[----:B------:R-:W-:Y:S01]  /*0c60*/  @P2 IMAD.MOV.U32 R30, RZ, RZ, R32 ;  /* 0x000000ffff1e2224 */ /* 0x000fe200078e0020 */
[----:B--2-4-:R-:W-:Y:S06]  /*0c70*/  @P2 BRA `(.L_x_193) ;  /* 0x0000000000342947 */ /* 0x014fec0003800000 */
[----:B------:R-:W1:Y:S01]  /*0c80*/  LDC.64 R10, c[0x0][0x248] ;  /* 0x00009200ff0a7b82 */ /* 0x000e620000000a00 */
[----:B------:R-:W-:-:S07]  /*0c90*/  SHF.R.S32.HI R23, RZ, 0x1f, R22 ;  /* 0x0000001fff177819 */ /* 0x000fce0000011416 */
[----:B------:R-:W2:Y:S01]  /*0ca0*/  LDC.64 R6, c[0x0][0x230] ;  /* 0x00008c00ff067b82 */ /* 0x000ea20000000a00 */
[-C--:B-1----:R-:W-:Y:S01]  /*0cb0*/  IMAD R30, R23, R10.reuse, RZ ;  /* 0x0000000a171e7224 */ /* 0x082fe200078e02ff */
[----:B------:R-:W-:Y:S01]  /*0cc0*/  SHF.R.S32.HI R23, RZ, 0x1f, R20 ;  /* 0x0000001fff177819 */ /* 0x000fe20000011414 */
[----:B------:R-:W-:-:S04]  /*0cd0*/  IMAD.WIDE.U32 R32, R22, R10, RZ ;  /* 0x0000000a16207225 */ /* 0x000fc800078e00ff */
[----:B------:R-:W-:Y:S02]  /*0ce0*/  IMAD R30, R22, R11, R30 ;  /* 0x0000000b161e7224 */ /* 0x000fe400078e021e */
[----:B--2---:R-:W-:-:S03]  /*0cf0*/  IMAD R23, R23, R6, RZ ;  /* 0x0000000617177224 */ /* 0x004fc600078e02ff */
[----:B------:R-:W-:Y:S01]  /*0d00*/  IADD3 R33, R33, R30, RZ ;  /* 0x0000001e21217210 */ /* 0x000fe20007ffe0ff */
[C---:B------:R-:W-:Y:S02]  /*0d10*/  IMAD R23, R20.reuse, R7, R23 ;  /* 0x0000000714177224 */ /* 0x040fe400078e0217 */
[----:B------:R-:W-:-:S05]  /*0d20*/  IMAD.WIDE.U32 R6, R20, R6, R32 ;  /* 0x0000000614067225 */ /* 0x000fca00078e0020 */
[----:B------:R-:W-:Y:S02]  /*0d30*/  IADD3 R23, R7, R23, RZ ;  /* 0x0000001707177210 */ /* 0x000fe40007ffe0ff */
[----:B------:R-:W-:-:S07]  /*0d40*/  MOV R30, R6 ;  /* 0x00000006001e7202 */ /* 0x000fce0000000f00 */
.L_x_193:
[----:B------:R-:W-:Y:S02]  /*0d50*/  @!P1 IADD3 R34, R37, R34, RZ ;  /* 0x0000002225229210 */ /* 0x000fe40007ffe0ff */
[----:B------:R-:W-:Y:S01]  /*0d60*/  @!P1 LEA R32, P3, R36, R12, 0x1 ;  /* 0x0000000c24209211 */ /* 0x000fe200078608ff */
[----:B------:R-:W-:-:S12]  /*0d70*/  @P2 BRA `(.L_x_194) ;  /* 0x0000000000342947 */ /* 0x000fd80003800000 */
        /* <DEDUP_REMOVED lines=13> */
.L_x_194:
[----:B------:R-:W-:Y:S01]  /*0e50*/  @!P1 LEA.HI.X R33, R36, R13, R34, 0x1, P3 ;  /* 0x0000000d24219211 */ /* 0x000fe200018f0c22 */
[----:B------:R-:W-:Y:S01]  /*0e60*/  @!P0 IMAD R22, R118, 0x2, R25 ;  /* 0x0000000276168824 */ /* 0x000fe200078e0219 */
[----:B------:R-:W-:Y:S01]  /*0e70*/  @!P0 IADD3 R7, P2, R136, 0x20, RZ ;  /* 0x0000002088078810 */ /* 0x000fe20007f5e0ff */
[----:B------:R-:W1:Y:S01]  /*0e80*/  @!P0 LDC.64 R12, c[0x0][0x210] ;  /* 0x00008400ff0c8b82 */ /* 0x000e620000000a00 */
[----:B------:R-:W-:Y:S01]  /*0e90*/  ISETP.NE.AND P3, PT, R31, RZ, PT ;  /* 0x000000ff1f00720c */ /* 0x000fe20003f65270 */
[CC--:B------:R-:W-:Y:S01]  /*0ea0*/  IMAD R6, R29.reuse, R10.reuse, RZ ;  /* 0x0000000a1d067224 */ /* 0x0c0fe200078e02ff */
[----:B------:R-:W-:Y:S01]  /*0eb0*/  UMOV UR5, 0x400 ;  /* 0x0000040000057882 */ /* 0x000fe20000000000 */
[----:B------:R-:W-:Y:S01]  /*0ec0*/  IMAD.WIDE.U32 R36, R28, R10, R128 ;  /* 0x0000000a1c247225 */ /* 0x000fe200078e0080 */
[----:B------:R-:W-:Y:S01]  /*0ed0*/  ULEA UR4, UR4, UR5, 0x18 ;  /* 0x0000000504047291 */ /* 0x000fe2000f8ec03f */
[----:B------:R-:W-:Y:S01]  /*0ee0*/  SHF.L.U64.HI R115, R10, 0x6, R11 ;  /* 0x000000060a737819 */ /* 0x000fe2000001020b */
[----:B------:R-:W-:Y:S01]  /*0ef0*/  ULDC.64 UR6, c[0x0][0x260] ;  /* 0x0000980000067ab9 */ /* 0x000fe20000000a00 */
[----:B------:R-:W-:Y:S01]  /*0f00*/  IMAD R25, R29, R8, RZ ;  /* 0x000000081d197224 */ /* 0x000fe200078e02ff */
[----:B------:R-:W-:Y:S01]  /*0f10*/  LOP3.LUT R89, R89, 0xffffffe0, RZ, 0xc0, !PT ;  /* 0xffffffe059597812 */ /* 0x000fe200078ec0ff */
[----:B------:R-:W-:Y:S01]  /*0f20*/  @!P0 IMAD.X R31, RZ, RZ, R137, P2 ;  /* 0x000000ffff1f8224 */ /* 0x000fe200010e0689 */
[----:B------:R-:W-:Y:S01]  /*0f30*/  IADD3 R120, P2, R30, R36, RZ ;  /* 0x000000241e787210 */ /* 0x000fe20007f5e0ff */
[----:B------:R-:W-:-:S02]  /*0f40*/  IMAD R6, R28, R11, R6 ;  /* 0x0000000b1c067224 */ /* 0x000fc400078e0206 */
[----:B------:R-:W-:-:S03]  /*0f50*/  IMAD.WIDE.U32 R34, R28, R8, R128 ;  /* 0x000000081c227225 */ /* 0x000fc600078e0080 */
[----:B------:R-:W-:Y:S01]  /*0f60*/  IADD3.X R121, R23, R37, R6, P2, !PT ;  /* 0x0000002517797210 */ /* 0x000fe200017fe406 */
[----:B------:R-:W-:Y:S01]  /*0f70*/  IMAD R25, R28, R9, R25 ;  /* 0x000000091c197224 */ /* 0x000fe200078e0219 */
[----:B------:R-:W-:Y:S01]  /*0f80*/  SHF.R.S32.HI R23, RZ, 0x1f, R96 ;  /* 0x0000001fff177819 */ /* 0x000fe20000011460 */
[----:B------:R-:W-:Y:S01]  /*0f90*/  @!P0 IMAD R28, R31, R4, RZ ;  /* 0x000000041f1c8224 */ /* 0x000fe200078e02ff */
[----:B------:R-:W-:Y:S01]  /*0fa0*/  IADD3 R24, P2, R24, R34, RZ ;  /* 0x0000002218187210 */ /* 0x000fe20007f5e0ff */
[----:B------:R-:W-:-:S03]  /*0fb0*/  @!P0 IMAD.WIDE.U32 R30, R7, R4, R26 ;  /* 0x00000004071e8225 */ /* 0x000fc600078e001a */
[----:B------:R-:W-:Y:S01]  /*0fc0*/  IADD3.X R25, R0, R35, R25, P2, !PT ;  /* 0x0000002300197210 */ /* 0x000fe200017fe419 */
[----:B------:R-:W-:Y:S01]  /*0fd0*/  @!P0 IMAD R28, R7, R5, R28 ;  /* 0x00000005071c8224 */ /* 0x000fe200078e021c */
[----:B------:R-:W-:Y:S01]  /*0fe0*/  SHF.L.U64.HI R0, R10, 0x5, R11 ;  /* 0x000000050a007819 */ /* 0x000fe2000001020b */
[----:B------:R-:W2:Y:S01]  /*0ff0*/  @!P3 LDC.64 R6, c[0x0][0x218] ;  /* 0x00008600ff06bb82 */ /* 0x000ea20000000a00 */
[C---:B------:R-:W-:Y:S02]  /*1000*/  @!P3 IMAD R21, R118.reuse, 0x2, R21 ;  /* 0x000000027615b824 */ /* 0x040fe400078e0215 */
[C---:B------:R-:W-:Y:S01]  /*1010*/  @!P6 IMAD R20, R118.reuse, 0x2, R19 ;  /* 0x000000027614e824 */ /* 0x040fe200078e0213 */
[----:B------:R-:W-:Y:S01]  /*1020*/  LEA R118, R118, UR4, 0x1 ;  /* 0x0000000476767c11 */ /* 0x000fe2000f8e08ff */
[----:B------:R-:W-:Y:S01]  /*1030*/  IMAD R125, R23, UR6, RZ ;  /* 0x00000006177d7c24 */ /* 0x000fe2000f8e02ff */
[----:B------:R-:W-:Y:S01]  /*1040*/  SHF.R.S32.HI R19, RZ, 0x1f, R85 ;  /* 0x0000001fff137819 */ /* 0x000fe20000011455 */
[C---:B------:R-:W-:Y:S01]  /*1050*/  IMAD.WIDE.U32 R120, R96.reuse, UR6, R120 ;  /* 0x0000000660787c25 */ /* 0x040fe2000f8e0078 */
[----:B------:R-:W3:Y:S01]  /*1060*/  @!P6 LDC.64 R4, c[0x0][0x218] ;  /* 0x00008600ff04eb82 */ /* 0x000ee20000000a00 */
[----:B------:R-:W-:Y:S01]  /*1070*/  @!PT LDS RZ, [RZ] ;  /* 0x00000000fffff984 */ /* 0x000fe20000000800 */
[----:B------:R-:W-:Y:S01]  /*1080*/  @!PT LDS RZ, [RZ] ;  /* 0x00000000fffff984 */ /* 0x000fe20000000800 */
[----:B------:R-:W-:Y:S01]  /*1090*/  @!PT LDS RZ, [RZ] ;  /* 0x00000000fffff984 */ /* 0x000fe20000000800 */
[----:B------:R-:W-:Y:S02]  /*10a0*/  @!P1 LDGSTS.E.BYPASS.LTC128B.128 [R118], desc[UR12][R32.64] ;  /* 0x0000000020769fae */ /* 0x000fe4000b901d4c */
[----:B------:R-:W-:Y:S01]  /*10b0*/  IMAD R125, R96, UR7, R125 ;  /* 0x00000007607d7c24 */ /* 0x000fe2000f8e027d */
[----:B------:R-:W-:Y:S01]  /*10c0*/  ULDC.64 UR6, c[0x0][0x268] ;  /* 0x00009a0000067ab9 */ /* 0x000fe20000000a00 */
[----:B------:R-:W-:Y:S01]  /*10d0*/  @!P1 LDGSTS.E.BYPASS.LTC128B.128 [R118+0x1000], desc[UR12][R32.64+0x40] ;  /* 0x0100004020769fae */ /* 0x000fe2000b901d4c */
[----:B------:R-:W-:-:S02]  /*10e0*/  @!P0 IMAD.IADD R28, R31, 0x1, R28 ;  /* 0x000000011f1c8824 */ /* 0x000fc400078e021c */
[----:B------:R-:W-:Y:S01]  /*10f0*/  IMAD.SHL.U32 R116, R10, 0x40, RZ ;  /* 0x000000400a747824 */ /* 0x000fe200078e00ff */
[----:B------:R-:W-:Y:S01]  /*1100*/  @!P1 LDGSTS.E.BYPASS.LTC128B.128 [R118+0x2000], desc[UR12][R32.64+0x80] ;  /* 0x0200008020769fae */ /* 0x000fe2000b901d4c */
[C---:B-1----:R-:W-:Y:S01]  /*1110*/  @!P0 LEA R26, P1, R30.reuse, R12, 0x1 ;  /* 0x0000000c1e1a8211 */ /* 0x042fe200078208ff */
[----:B------:R-:W-:Y:S02]  /*1120*/  IMAD.IADD R125, R121, 0x1, R125 ;  /* 0x00000001797d7824 */ /* 0x000fe400078e027d */
[----:B------:R-:W-:Y:S01]  /*1130*/  IMAD.MOV.U32 R124, RZ, RZ, R120 ;  /* 0x000000ffff7c7224 */ /* 0x000fe200078e0078 */
[----:B------:R-:W-:Y:S01]  /*1140*/  @!P0 LEA.HI.X R27, R30, R13, R28, 0x1, P1 ;  /* 0x0000000d1e1b8211 */ /* 0x000fe200008f0c1c */
[----:B------:R-:W-:Y:S02]  /*1150*/  IMAD R12, R115, R85, RZ ;  /* 0x00000055730c7224 */ /* 0x000fe400078e02ff */
[-C--:B------:R-:W-:Y:S02]  /*1160*/  IMAD.WIDE.U32 R28, R85, R116.reuse, R124 ;  /* 0x00000074551c7225 */ /* 0x080fe400078e007c */
[----:B------:R-:W-:Y:S02]  /*1170*/  @!P0 LDGSTS.E.BYPASS.LTC128B.128 [R22+0x800], desc[UR12][R26.64] ;  /* 0x008000001a168fae */ /* 0x000fe4000b901d4c */
[----:B------:R-:W-:Y:S01]  /*1180*/  IMAD R12, R19, R116, R12 ;  /* 0x00000074130c7224 */ /* 0x000fe200078e020c */
[----:B--2---:R-:W-:Y:S01]  /*1190*/  @!P3 LEA R30, P2, R28, R6, 0x1 ;  /* 0x000000061c1eb211 */ /* 0x004fe200078408ff */
[----:B------:R-:W-:Y:S01]  /*11a0*/  IMAD.SHL.U32 R83, R10, 0x20, RZ ;  /* 0x000000200a537824 */ /* 0x000fe200078e00ff */
[----:B------:R-:W-:Y:S01]  /*11b0*/  @!P0 LDGSTS.E.BYPASS.LTC128B.128 [R22+0x1800], desc[UR12][R26.64+0x40] ;  /* 0x018000401a168fae */ /* 0x000fe2000b901d4c */
[----:B------:R-:W-:-:S02]  /*11c0*/  IMAD.IADD R12, R29, 0x1, R12 ;  /* 0x000000011d0c7824 */ /* 0x000fc400078e020c */
[----:B------:R-:W-:Y:S01]  /*11d0*/  IMAD R123, R23, UR6, RZ ;  /* 0x00000006177b7c24 */ /* 0x000fe2000f8e02ff */
[----:B------:R-:W-:Y:S01]  /*11e0*/  @!P6 IADD3 R6, P1, R83, R28, RZ ;  /* 0x0000001c5306e210 */ /* 0x000fe20007f3e0ff */
[----:B------:R1:W-:Y:S01]  /*11f0*/  @!P0 LDGSTS.E.BYPASS.LTC128B.128 [R22+0x2800], desc[UR12][R26.64+0x80] ;  /* 0x028000801a168fae */ /* 0x0003e2000b901d4c */
[----:B------:R-:W-:Y:S01]  /*1200*/  @!P3 LEA.HI.X R31, R28, R7, R12, 0x1, P2 ;  /* 0x000000071c1fb211 */ /* 0x000fe200010f0c0c */
[C---:B------:R-:W-:Y:S02]  /*1210*/  IMAD R123, R96.reuse, UR7, R123 ;  /* 0x00000007607b7c24 */ /* 0x040fe4000f8e027b */
[----:B------:R-:W-:Y:S02]  /*1220*/  IMAD.WIDE.U32 R96, R96, UR6, R24 ;  /* 0x0000000660607c25 */ /* 0x000fe4000f8e0018 */
[----:B------:R-:W-:Y:S02]  /*1230*/  @!P3 LDGSTS.E.BYPASS.LTC128B.128 [R21+0x3000], desc[UR12][R30.64] ;  /* 0x030000001e15bfae */ /* 0x000fe4000b901d4c */
[----:B------:R-:W-:Y:S01]  /*1240*/  @!P6 IMAD.X R12, R0, 0x1, R12, P1 ;  /* 0x00000001000ce824 */ /* 0x000fe200008e060c */
[----:B---3--:R-:W-:Y:S01]  /*1250*/  @!P6 LEA R24, P1, R6, R4, 0x1 ;  /* 0x000000040618e211 */ /* 0x008fe200078208ff */
[----:B------:R-:W-:Y:S01]  /*1260*/  @!P3 LDGSTS.E.BYPASS.LTC128B.128 [R21+0x4000], desc[UR12][R30.64+0x40] ;  /* 0x040000401e15bfae */ /* 0x000fe2000b901d4c */
[----:B------:R-:W-:-:S02]  /*1270*/  IMAD.SHL.U32 R13, R17, 0x8, RZ ;  /* 0x00000008110d7824 */ /* 0x000fc400078e00ff */
[----:B------:R-:W-:Y:S01]  /*1280*/  @!P6 LEA.HI.X R25, R6, R5, R12, 0x1, P1 ;  /* 0x000000050619e211 */ /* 0x000fe200008f0c0c */
[----:B------:R2:W-:Y:S01]  /*1290*/  @!P3 LDGSTS.E.BYPASS.LTC128B.128 [R21+0x5000], desc[UR12][R30.64+0x80] ;  /* 0x050000801e15bfae */ /* 0x0005e2000b901d4c */
[----:B------:R-:W3:Y:S01]  /*12a0*/  @!P5 LDC.64 R6, c[0x0][0x220] ;  /* 0x00008800ff06db82 */ /* 0x000ee20000000a00 */
[----:B------:R-:W-:Y:S01]  /*12b0*/  SHF.R.S32.HI R12, RZ, 0x1, R18 ;  /* 0x00000001ff0c7819 */ /* 0x000fe20000011412 */
[-C--:B------:R-:W-:Y:S01]  /*12c0*/  IMAD R18, R19, R8.reuse, RZ ;  /* 0x0000000813127224 */ /* 0x080fe200078e02ff */
[----:B------:R-:W-:Y:S01]  /*12d0*/  @!P6 LDGSTS.E.BYPASS.LTC128B.128 [R20+0x3800], desc[UR12][R24.64] ;  /* 0x038000001814efae */ /* 0x000fe2000b901d4c */
[----:B------:R-:W-:Y:S02]  /*12e0*/  IMAD.SHL.U32 R14, R14, 0x20, RZ ;  /* 0x000000200e0e7824 */ /* 0x000fe400078e00ff */
[----:B------:R-:W-:Y:S01]  /*12f0*/  IMAD.SHL.U32 R112, R12, 0x40, RZ ;  /* 0x000000400c707824 */ /* 0x000fe200078e00ff */
[----:B------:R-:W-:Y:S01]  /*1300*/  @!P6 LDGSTS.E.BYPASS.LTC128B.128 [R20+0x4800], desc[UR12][R24.64+0x40] ;  /* 0x048000401814efae */ /* 0x000fe2000b901d4c */
[----:B------:R-:W4:Y:S01]  /*1310*/  @!P4 LDC.64 R4, c[0x0][0x220] ;  /* 0x00008800ff04cb82 */ /* 0x000f220000000a00 */
[C---:B------:R-:W-:Y:S01]  /*1320*/  IMAD R17, R85.reuse, R9, R18 ;  /* 0x0000000955117224 */ /* 0x040fe200078e0212 */
[----:B------:R-:W-:Y:S01]  /*1330*/  LOP3.LUT R81, R14, 0xffffff00, RZ, 0xc0, !PT ;  /* 0xffffff000e517812 */ /* 0x000fe200078ec0ff */
[----:B------:R5:W-:Y:S01]  /*1340*/  @!P6 LDGSTS.E.BYPASS.LTC128B.128 [R20+0x5800], desc[UR12][R24.64+0x80] ;  /* 0x058000801814efae */ /* 0x000be2000b901d4c */
[----:B------:R-:W-:Y:S01]  /*1350*/  LOP3.LUT R112, R112, 0xc0, RZ, 0xc0, !PT ;  /* 0x000000c070707812 */ /* 0x000fe200078ec0ff */
[----:B-1----:R-:W-:-:S02]  /*1360*/  IMAD.WIDE.U32 R22, R85, R8, RZ ;  /* 0x0000000855167225 */ /* 0x002fc400078e00ff */
[----:B------:R-:W0:Y:S01]  /*1370*/  LDGDEPBAR ;  /* 0x00000000000079af */ /* 0x000e220000000000 */
[----:B------:R-:W-:Y:S01]  /*1380*/  LOP3.LUT R19, R112, 0x8, R13, 0xf8, !PT ;  /* 0x0000000870137812 */ /* 0x000fe200078ef80d */
[----:B------:R-:W-:Y:S01]  /*1390*/  IMAD R15, R16, 0x8, R15 ;  /* 0x00000008100f7824 */ /* 0x000fe200078e020f */
[----:B------:R-:W-:Y:S01]  /*13a0*/  LEA R13, P0, R22, R96, 0x6 ;  /* 0x00000060160d7211 */ /* 0x000fe200078030ff */
[----:B------:R-:W-:Y:S01]  /*13b0*/  IMAD.SHL.U32 R16, R16, 0x8, RZ ;  /* 0x0000000810107824 */ /* 0x000fe200078e00ff */
[----:B------:R-:W-:Y:S01]  /*13c0*/  SHF.R.U32.HI R112, RZ, 0x3, R112 ;  /* 0x00000003ff707819 */ /* 0x000fe20000011670 */
[----:B------:R-:W-:Y:S02]  /*13d0*/  IMAD.IADD R17, R23, 0x1, R17 ;  /* 0x0000000117117824 */ /* 0x000fe400078e0211 */
[----:B------:R-:W-:Y:S01]  /*13e0*/  IMAD.IADD R123, R97, 0x1, R123 ;  /* 0x00000001617b7824 */ /* 0x000fe200078e027b */
[----:B------:R-:W-:Y:S01]  /*13f0*/  LOP3.LUT R112, R19, R112, RZ, 0x3c, !PT ;  /* 0x0000007013707212 */ /* 0x000fe200078e3cff */
[----:B--2---:R-:W-:-:S03]  /*1400*/  IMAD.SHL.U32 R21, R3, 0x40, RZ ;  /* 0x0000004003157824 */ /* 0x004fc600078e00ff */
[----:B------:R-:W-:Y:S01]  /*1410*/  LEA.HI.X R22, R22, R123, R17, 0x6, P0 ;  /* 0x0000007b16167211 */ /* 0x000fe200000f3411 */
[----:B------:R-:W-:Y:S01]  /*1420*/  IMAD R17, R84, 0x200, R81 ;  /* 0x0000020054117824 */ /* 0x000fe200078e0251 */
[----:B---3--:R-:W-:Y:S01]  /*1430*/  @!P5 LEA R18, P0, R13, R6, 0x1 ;  /* 0x000000060d12d211 */ /* 0x008fe200078008ff */
[----:B------:R-:W-:Y:S01]  /*1440*/  IMAD.U32 R112, R15, 0x20, R112 ;  /* 0x000000200f707824 */ /* 0x000fe200078e0070 */
[----:B------:R-:W-:Y:S01]  /*1450*/  LOP3.LUT R21, R21, 0xc0, RZ, 0xc0, !PT ;  /* 0x000000c015157812 */ /* 0x000fe200078ec0ff */
[----:B------:R-:W-:Y:S01]  /*1460*/  IMAD R17, R82, 0x20, R17 ;  /* 0x0000002052117824 */ /* 0x000fe200078e0211 */
[----:B------:R-:W-:Y:S02]  /*1470*/  @!P4 LEA R6, P1, R8, R13, 0x5 ;  /* 0x0000000d0806c211 */ /* 0x000fe400078228ff */
[----:B------:R-:W-:Y:S02]  /*1480*/  LOP3.LUT R16, R21, 0x8, R16, 0xf8, !PT ;  /* 0x0000000815107812 */ /* 0x000fe400078ef810 */
[----:B------:R-:W-:Y:S01]  /*1490*/  SHF.R.U32.HI R21, RZ, 0x3, R21 ;  /* 0x00000003ff157819 */ /* 0x000fe20000011615 */
[----:B------:R-:W-:-:S04]  /*14a0*/  DEPBAR.LE SB0, 0x0 ;  /* 0x000080000000791a */ /* 0x000fc80000000000 */
[----:B------:R-:W-:Y:S01]  /*14b0*/  BAR.SYNC.DEFER_BLOCKING 0x0 ;  /* 0x0000000000007b1d */ /* 0x000fe20000010000 */
[----:B------:R-:W-:Y:S02]  /*14c0*/  LOP3.LUT R80, R16, R21, RZ, 0x3c, !PT ;  /* 0x0000001510507212 */ /* 0x000fe400078e3cff */
[----:B------:R-:W-:Y:S02]  /*14d0*/  @!P5 LEA.HI.X R19, R13, R7, R22, 0x1, P0 ;  /* 0x000000070d13d211 */ /* 0x000fe400000f0c16 */
[----:B----4-:R-:W-:Y:S01]  /*14e0*/  @!P4 LEA R14, P0, R6, R4, 0x1 ;  /* 0x00000004060ec211 */ /* 0x010fe200078008ff */
[----:B------:R-:W-:Y:S01]  /*14f0*/  IMAD.IADD R113, R80, 0x1, R17 ;  /* 0x0000000150717824 */ /* 0x000fe200078e0211 */
[----:B------:R-:W-:Y:S02]  /*1500*/  @!P4 LEA.HI.X R22, R8, R22, R9, 0x5, P1 ;  /* 0x000000160816c211 */ /* 0x000fe400008f2c09 */
[----:B------:R-:W-:Y:S02]  /*1510*/  LEA R112, R112, UR4, 0x1 ;  /* 0x0000000470707c11 */ /* 0x000fe4000f8e08ff */
[----:B------:R-:W-:Y:S01]  /*1520*/  @!P4 LEA.HI.X R15, R6, R5, R22, 0x1, P0 ;  /* 0x00000005060fc211 */ /* 0x000fe200000f0c16 */
[----:B------:R-:W-:Y:S01]  /*1530*/  IMAD.MOV.U32 R5, RZ, RZ, 0x10 ;  /* 0x00000010ff057424 */ /* 0x000fe200078e00ff */
[----:B------:R-:W-:-:S02]  /*1540*/  LEA R113, R113, UR4, 0x1 ;  /* 0x0000000471717c11 */ /* 0x000fc4000f8e08ff */
[----:B------:R-:W-:Y:S02]  /*1550*/  LOP3.LUT P1, RZ, R3, 0x2, RZ, 0xc0, !PT ;  /* 0x0000000203ff7812 */ /* 0x000fe4000782c0ff */
[----:B------:R-:W-:Y:S02]  /*1560*/  LOP3.LUT P0, RZ, R12, 0x2, RZ, 0xc0, !PT ;  /* 0x000000020cff7812 */ /* 0x000fe4000780c0ff */
[C---:B------:R-:W-:Y:S02]  /*1570*/  SEL R3, R5.reuse, 0xfffffff0, !P1 ;  /* 0xfffffff005037807 */ /* 0x040fe40004800000 */
[----:B------:R-:W-:Y:S01]  /*1580*/  SEL R5, R5, 0xfffffff0, !P0 ;  /* 0xfffffff005057807 */ /* 0x000fe20004000000 */
[----:B------:R-:W-:Y:S02]  /*1590*/  @P5 STS [R118+0x6000], RZ ;  /* 0x006000ff76005388 */ /* 0x000fe40000000800 */
[----:B------:R-:W-:Y:S02]  /*15a0*/  IMAD R111, R3, 0x2, R113 ;  /* 0x00000002036f7824 */ /* 0x000fe400078e0271 */
[----:B------:R-:W-:Y:S01]  /*15b0*/  IMAD R109, R5, 0x2, R112 ;  /* 0x00000002056d7824 */ /* 0x000fe200078e0270 */
        /* <DEDUP_REMOVED lines=20> */
[----:B------:R-:W3:Y:S04]  /*1700*/  LDSM.16.M88.4 R32, [R112+0x3000] ;  /* 0x003000007020783b */ /* 0x000ee80000000200 */
[----:B-----5:R-:W4:Y:S04]  /*1710*/  LDSM.16.M88.4 R24, [R112+0x3400] ;  /* 0x003400007018783b */ /* 0x020f280000000200 */
[----:B-1----:R-:W1:Y:S04]  /*1720*/  LDSM.16.M88.4 R16, [R112+0x3800] ;  /* 0x003800007010783b */ /* 0x002e680000000200 */
[----:B------:R-:W5:Y:S04]  /*1730*/  LDSM.16.M88.4 R68, [R112+0x3c00] ;  /* 0x003c00007044783b */ /* 0x000f680000000200 */
[----:B------:R-:W-:Y:S04]  /*1740*/  LDSM.16.M88.4 R52, [R109+0x3000] ;  /* 0x003000006d34783b */ /* 0x000fe80000000200 */
[----:B--2---:R-:W2:Y:S04]  /*1750*/  LDSM.16.M88.4 R12, [R111] ;  /* 0x000000006f0c783b */ /* 0x004ea80000000200 */
[----:B------:R-:W2:Y:S04]  /*1760*/  LDSM.16.M88.4 R48, [R109+0x3400] ;  /* 0x003400006d30783b */ /* 0x000ea80000000200 */
[----:B------:R-:W2:Y:S04]  /*1770*/  LDSM.16.M88.4 R40, [R109+0x3800] ;  /* 0x003800006d28783b */ /* 0x000ea80000000200 */
[----:B------:R-:W2:Y:S04]  /*1780*/  LDSM.16.M88.4 R56, [R109+0x3c00] ;  /* 0x003c00006d38783b */ /* 0x000ea80000000200 */
[----:B------:R-:W-:Y:S01]  /*1790*/  LDSM.16.M88.4 R44, [R113+0x1000] ;  /* 0x00100000712c783b */ /* 0x000fe20000000200 */
[C---:B---3--:R-:W-:Y:S03]  /*17a0*/  HMMA.16816.F32.BF16 R36, R60.reuse, R32, RZ ;  /* 0x000000203c24723c */ /* 0x048fe600000418ff */
[----:B------:R-:W3:Y:S04]  /*17b0*/  LDSM.16.M88.4 R4, [R112+0x4000] ;  /* 0x004000007004783b */ /* 0x000ee80000000200 */
[----:B------:R-:W-:Y:S01]  /*17c0*/  LDSM.16.M88.4 R76, [R112+0x4c00] ;  /* 0x004c0000704c783b */ /* 0x000fe20000000200 */
[C---:B----4-:R-:W-:Y:S03]  /*17d0*/  HMMA.16816.F32.BF16 R28, R60.reuse, R24, RZ ;  /* 0x000000183c1c723c */ /* 0x050fe600000418ff */
[----:B------:R-:W-:Y:S03]  /*17e0*/  LDSM.16.M88.4 R72, [R111+0x1000] ;  /* 0x001000006f48783b */ /* 0x000fe60000000200 */
[C---:B------:R-:W-:Y:S01]  /*17f0*/  HMMA.16816.F32.BF16 R32, R60.reuse, R34, RZ ;  /* 0x000000223c20723c */ /* 0x040fe200000418ff */
[----:B------:R-:W0:Y:S05]  /*1800*/  LDGDEPBAR ;  /* 0x00000000000079af */ /* 0x000e2a0000000000 */
[C---:B------:R-:W-:Y:S06]  /*1810*/  HMMA.16816.F32.BF16 R24, R60.reuse, R26, RZ ;  /* 0x0000001a3c18723c */ /* 0x040fec00000418ff */
[C---:B-1----:R-:W-:Y:S06]  /*1820*/  HMMA.16816.F32.BF16 R20, R60.reuse, R16, RZ ;  /* 0x000000103c14723c */ /* 0x042fec00000418ff */
[C---:B------:R-:W-:Y:S06]  /*1830*/  HMMA.16816.F32.BF16 R16, R60.reuse, R18, RZ ;  /* 0x000000123c10723c */ /* 0x040fec00000418ff */
[C---:B-----5:R-:W-:Y:S06]  /*1840*/  HMMA.16816.F32.BF16 R64, R60.reuse, R68, RZ ;  /* 0x000000443c40723c */ /* 0x060fec00000418ff */
[----:B------:R-:W-:Y:S01]  /*1850*/  HMMA.16816.F32.BF16 R60, R60, R70, RZ ;  /* 0x000000463c3c723c */ /* 0x000fe200000418ff */
[----:B------:R-:W-:Y:S05]  /*1860*/  LDSM.16.M88.4 R68, [R109+0x4c00] ;  /* 0x004c00006d44783b */ /* 0x000fea0000000200 */
[C---:B--2---:R-:W-:Y:S06]  /*1870*/  HMMA.16816.F32.BF16 R36, R12.reuse, R52, R36 ;  /* 0x000000340c24723c */ /* 0x044fec0000041824 */
[C---:B------:R-:W-:Y:S01]  /*1880*/  HMMA.16816.F32.BF16 R32, R12.reuse, R54, R32 ;  /* 0x000000360c20723c */ /* 0x040fe20000041820 */
[----:B------:R-:W1:Y:S05]  /*1890*/  LDSM.16.M88.4 R52, [R112+0x4400] ;  /* 0x004400007034783b */ /* 0x000e6a0000000200 */
[C---:B------:R-:W-:Y:S06]  /*18a0*/  HMMA.16816.F32.BF16 R28, R12.reuse, R48, R28 ;  /* 0x000000300c1c723c */ /* 0x040fec000004181c */
[C---:B------:R-:W-:Y:S01]  /*18b0*/  HMMA.16816.F32.BF16 R24, R12.reuse, R50, R24 ;  /* 0x000000320c18723c */ /* 0x040fe20000041818 */
[----:B------:R-:W2:Y:S05]  /*18c0*/  LDSM.16.M88.4 R48, [R112+0x4800] ;  /* 0x004800007030783b */ /* 0x000eaa0000000200 */
[C---:B------:R-:W-:Y:S06]  /*18d0*/  HMMA.16816.F32.BF16 R20, R12.reuse, R40, R20 ;  /* 0x000000280c14723c */ /* 0x040fec0000041814 */
[C---:B------:R-:W-:Y:S01]  /*18e0*/  HMMA.16816.F32.BF16 R16, R12.reuse, R42, R16 ;  /* 0x0000002a0c10723c */ /* 0x040fe20000041810 */
[----:B------:R-:W4:Y:S05]  /*18f0*/  LDSM.16.M88.4 R40, [R109+0x4000] ;  /* 0x004000006d28783b */ /* 0x000f2a0000000200 */
[C---:B------:R-:W-:Y:S06]  /*1900*/  HMMA.16816.F32.BF16 R64, R12.reuse, R56, R64 ;  /* 0x000000380c40723c */ /* 0x040fec0000041840 */
[----:B------:R-:W-:Y:S01]  /*1910*/  HMMA.16816.F32.BF16 R60, R12, R58, R60 ;  /* 0x0000003a0c3c723c */ /* 0x000fe2000004183c */
[----:B------:R-:W5:Y:S04]  /*1920*/  LDSM.16.M88.4 R12, [R109+0x4400] ;  /* 0x004400006d0c783b */ /* 0x000f680000000200 */
[----:B------:R-:W-:Y:S01]  /*1930*/  LDSM.16.M88.4 R56, [R113+0x2000] ;  /* 0x002000007138783b */ /* 0x000fe20000000200 */
[C---:B---3--:R-:W-:Y:S06]  /*1940*/  HMMA.16816.F32.BF16 R36, R44.reuse, R4, R36 ;  /* 0x000000042c24723c */ /* 0x048fec0000041824 */
[C---:B------:R-:W-:Y:S01]  /*1950*/  HMMA.16816.F32.BF16 R32, R44.reuse, R6, R32 ;  /* 0x000000062c20723c */ /* 0x040fe20000041820 */
[----:B------:R-:W3:Y:S05]  /*1960*/  LDSM.16.M88.4 R4, [R109+0x4800] ;  /* 0x004800006d04783b */ /* 0x000eea0000000200 */
[C---:B-1----:R-:W-:Y:S06]  /*1970*/  HMMA.16816.F32.BF16 R28, R44.reuse, R52, R28 ;  /* 0x000000342c1c723c */ /* 0x042fec000004181c */
[C---:B------:R-:W-:Y:S01]  /*1980*/  HMMA.16816.F32.BF16 R24, R44.reuse, R54, R24 ;  /* 0x000000362c18723c */ /* 0x040fe20000041818 */
[----:B------:R-:W1:Y:S05]  /*1990*/  LDSM.16.M88.4 R52, [R112+0x5000] ;  /* 0x005000007034783b */ /* 0x000e6a0000000200 */
[C---:B--2---:R-:W-:Y:S06]  /*19a0*/  HMMA.16816.F32.BF16 R20, R44.reuse, R48, R20 ;  /* 0x000000302c14723c */ /* 0x044fec0000041814 */
[C---:B------:R-:W-:Y:S01]  /*19b0*/  HMMA.16816.F32.BF16 R16, R44.reuse, R50, R16 ;  /* 0x000000322c10723c */ /* 0x040fe20000041810 */
[----:B------:R-:W2:Y:S05]  /*19c0*/  LDSM.16.M88.4 R48, [R112+0x5400] ;  /* 0x005400007030783b */ /* 0x000eaa0000000200 */
[----:B------:R-:W-:Y:S06]  /*19d0*/  HMMA.16816.F32.BF16 R64, R44, R76, R64 ;  /* 0x0000004c2c40723c */ /* 0x000fec0000041840 */
[C---:B----4-:R-:W-:Y:S06]  /*19e0*/  HMMA.16816.F32.BF16 R36, R72.reuse, R40, R36 ;  /* 0x000000284824723c */ /* 0x050fec0000041824 */
[C---:B------:R-:W-:Y:S01]  /*19f0*/  HMMA.16816.F32.BF16 R32, R72.reuse, R42, R32 ;  /* 0x0000002a4820723c */ /* 0x040fe20000041820 */
[----:B------:R-:W4:Y:S05]  /*1a00*/  LDSM.16.M88.4 R40, [R112+0x5c00] ;  /* 0x005c00007028783b */ /* 0x000f2a0000000200 */
[C---:B-----5:R-:W-:Y:S06]  /*1a10*/  HMMA.16816.F32.BF16 R28, R72.reuse, R12, R28 ;  /* 0x0000000c481c723c */ /* 0x060fec000004181c */
[C---:B------:R-:W-:Y:S01]  /*1a20*/  HMMA.16816.F32.BF16 R24, R72.reuse, R14, R24 ;  /* 0x0000000e4818723c */ /* 0x040fe20000041818 */
[----:B------:R-:W-:Y:S05]  /*1a30*/  LDSM.16.M88.4 R12, [R109+0x5000] ;  /* 0x005000006d0c783b */ /* 0x000fea0000000200 */
[C---:B---3--:R-:W-:Y:S06]  /*1a40*/  HMMA.16816.F32.BF16 R20, R72.reuse, R4, R20 ;  /* 0x000000044814723c */ /* 0x048fec0000041814 */
[----:B------:R-:W-:Y:S01]  /*1a50*/  HMMA.16816.F32.BF16 R16, R72, R6, R16 ;  /* 0x000000064810723c */ /* 0x000fe20000041810 */
[----:B------:R-:W3:Y:S05]  /*1a60*/  LDSM.16.M88.4 R4, [R111+0x2000] ;  /* 0x002000006f04783b */ /* 0x000eea0000000200 */
[----:B------:R-:W-:Y:S01]  /*1a70*/  HMMA.16816.F32.BF16 R60, R44, R78, R60 ;  /* 0x0000004e2c3c723c */ /* 0x000fe2000004183c */
[----:B------:R-:W5:Y:S05]  /*1a80*/  LDSM.16.M88.4 R44, [R112+0x5800] ;  /* 0x00580000702c783b */ /* 0x000f6a0000000200 */
[----:B------:R-:W-:Y:S06]  /*1a90*/  HMMA.16816.F32.BF16 R64, R72, R68, R64 ;  /* 0x000000444840723c */ /* 0x000fec0000041840 */
[C---:B-1----:R-:W-:Y:S06]  /*1aa0*/  HMMA.16816.F32.BF16 R36, R56.reuse, R52, R36 ;  /* 0x000000343824723c */ /* 0x042fec0000041824 */
[----:B------:R-:W-:Y:S06]  /*1ab0*/  HMMA.16816.F32.BF16 R32, R56, R54, R32 ;  /* 0x000000363820723c */ /* 0x000fec0000041820 */
[----:B------:R-:W-:Y:S06]  /*1ac0*/  HMMA.16816.F32.BF16 R60, R72, R70, R60 ;  /* 0x00000046483c723c */ /* 0x000fec000004183c */
[C---:B--2---:R-:W-:Y:S01]  /*1ad0*/  HMMA.16816.F32.BF16 R52, R56.reuse, R48, R28 ;  /* 0x000000303834723c */ /* 0x044fe2000004181c */
[----:B------:R-:W1:Y:S05]  /*1ae0*/  LDSM.16.M88.4 R28, [R109+0x5400] ;  /* 0x005400006d1c783b */ /* 0x000e6a0000000200 */
[----:B----4-:R-:W-:Y:S06]  /*1af0*/  HMMA.16816.F32.BF16 R64, R56, R40, R64 ;  /* 0x000000283840723c */ /* 0x010fec0000041840 */
[----:B---3--:R-:W-:Y:S01]  /*1b00*/  HMMA.16816.F32.BF16 R36, R4, R12, R36 ;  /* 0x0000000c0424723c */ /* 0x008fe20000041824 */
[----:B------:R-:W-:-:S02]  /*1b10*/  IMAD.IADD R40, R86, 0x1, -R89 ;  /* 0x0000000156287824 */ /* 0x000fc400078e0a59 */
[----:B------:R-:W-:-:S03]  /*1b20*/  IMAD.SHL.U32 R86, R86, 0x2, RZ ;  /* 0x0000000256567824 */ /* 0x000fc600078e00ff */
[----:B------:R-:W-:Y:S01]  /*1b30*/  SHF.R.S32.HI R41, RZ, 0x1f, R40 ;  /* 0x0000001fff297819 */ /* 0x000fe20000011428 */
[----:B------:R-:W-:Y:S01]  /*1b40*/  IMAD R13, R84, 0x10, R88 ;  /* 0x00000010540d7824 */ /* 0x000fe200078e0258 */
[C---:B-----5:R-:W-:Y:S02]  /*1b50*/  HMMA.16816.F32.BF16 R20, R56.reuse, R44, R20 ;  /* 0x0000002c3814723c */ /* 0x060fe40000041814 */
[----:B------:R-:W-:Y:S02]  /*1b60*/  LEA.HI R126, R41, R40, RZ, 0x2 ;  /* 0x00000028297e7211 */ /* 0x000fe400078f10ff */
[----:B------:R-:W-:Y:S02]  /*1b70*/  LOP3.LUT R40, R86, 0x6, RZ, 0xc0, !PT ;  /* 0x0000000656287812 */ /* 0x000fe400078ec0ff */
[----:B------:R-:W-:Y:S01]  /*1b80*/  HMMA.16816.F32.BF16 R16, R56, R46, R16 ;  /* 0x0000002e3810723c */ /* 0x000fe20000041810 */
[----:B------:R-:W-:Y:S01]  /*1b90*/  SHF.R.S32.HI R126, RZ, 0x2, R126 ;  /* 0x00000002ff7e7819 */ /* 0x000fe2000001147e */
[----:B------:R-:W2:Y:S01]  /*1ba0*/  LDSM.16.M88.4 R44, [R109+0x5800] ;  /* 0x005800006d2c783b */ /* 0x000ea20000000200 */
[----:B------:R-:W-:-:S02]  /*1bb0*/  IMAD R40, R85, 0x40, R40 ;  /* 0x0000004055287824 */ /* 0x000fc400078e0228 */
[----:B------:R-:W-:Y:S01]  /*1bc0*/  IADD3 R12, R13, 0x1, R126 ;  /* 0x000000010d0c7810 */ /* 0x000fe20007ffe07e */
[----:B------:R-:W-:Y:S06]  /*1bd0*/  HMMA.16816.F32.BF16 R60, R56, R42, R60 ;  /* 0x0000002a383c723c */ /* 0x000fec000004183c */
[----:B------:R-:W-:Y:S01]  /*1be0*/  HMMA.16816.F32.BF16 R32, R4, R14, R32 ;  /* 0x0000000e0420723c */ /* 0x000fe20000041820 */
[----:B------:R-:W-:Y:S02]  /*1bf0*/  IADD3 R42, R2, R12, -R119 ;  /* 0x0000000c022a7210 */ /* 0x000fe40007ffe877 */
[----:B------:R-:W3:Y:S01]  /*1c00*/  LDSM.16.M88.4 R12, [R109+0x5c00] ;  /* 0x005c00006d0c783b */ /* 0x000ee20000000200 */
[----:B------:R-:W-:-:S04]  /*1c10*/  DEPBAR.LE SB0, 0x0 ;  /* 0x000080000000791a */ /* 0x000fc80000000000 */
[----:B------:R-:W-:Y:S01]  /*1c20*/  HMMA.16816.F32.BF16 R24, R56, R50, R24 ;  /* 0x000000323818723c */ /* 0x000fe20000041818 */
[----:B------:R-:W-:-:S05]  /*1c30*/  IMAD.IADD R87, R42, 0x1, R87 ;  /* 0x000000012a577824 */ /* 0x000fca00078e0257 */
[----:B-1----:R-:W-:Y:S01]  /*1c40*/  HMMA.16816.F32.BF16 R52, R4, R28, R52 ;  /* 0x0000001c0434723c */ /* 0x002fe20000041834 */
[C---:B------:R-:W-:Y:S02]  /*1c50*/  VIMNMX R100, R87.reuse, R2, PT ;  /* 0x0000000257647248 */ /* 0x040fe40003fe0100 */
[----:B------:R-:W-:Y:S01]  /*1c60*/  VIADDMNMX R99, R87, 0x8, R2, PT ;  /* 0x0000000857637846 */ /* 0x000fe20003800102 */
[----:B------:R-:W-:-:S03]  /*1c70*/  VIADD R2, R40, 0x8 ;  /* 0x0000000828027836 */ /* 0x000fc60000000000 */
[----:B------:R-:W-:Y:S02]  /*1c80*/  VIADD R28, R40, 0x1 ;  /* 0x00000001281c7836 */ /* 0x000fe40000000000 */
[CC--:B------:R-:W-:Y:S02]  /*1c90*/  ISETP.GE.AND P0, PT, R2.reuse, R100.reuse, PT ;  /* 0x000000640200720c */ /* 0x0c0fe40003f06270 */
[-C--:B------:R-:W-:Y:S01]  /*1ca0*/  ISETP.GE.AND P6, PT, R2, R99.reuse, PT ;  /* 0x000000630200720c */ /* 0x080fe20003fc6270 */
[----:B------:R-:W-:Y:S01]  /*1cb0*/  VIADD R2, R40, 0x10 ;  /* 0x0000001028027836 */ /* 0x000fe20000000000 */
[C---:B------:R-:W-:Y:S02]  /*1cc0*/  ISETP.GE.AND P5, PT, R28.reuse, R100, PT ;  /* 0x000000641c00720c */ /* 0x040fe40003fa6270 */
[----:B------:R-:W-:Y:S01]  /*1cd0*/  ISETP.GE.AND P4, PT, R28, R99, PT ;  /* 0x000000631c00720c */ /* 0x000fe20003f86270 */
[----:B------:R-:W-:Y:S01]  /*1ce0*/  VIADD R28, R40, 0x9 ;  /* 0x00000009281c7836 */ /* 0x000fe20000000000 */
[----:B--2---:R-:W-:Y:S01]  /*1cf0*/  HMMA.16816.F32.BF16 R20, R4, R44, R20 ;  /* 0x0000002c0414723c */ /* 0x004fe20000041814 */
[----:B------:R-:W-:-:S02]  /*1d00*/  FSEL R37, R37, -INF , !P5 ;  /* 0xff80000025257808 */ /* 0x000fc40006800000 */
[----:B------:R-:W-:Y:S02]  /*1d10*/  FSEL R29, R32, -INF , !P0 ;  /* 0xff800000201d7808 */ /* 0x000fe40004000000 */
[C---:B------:R-:W-:Y:S01]  /*1d20*/  ISETP.GE.AND P1, PT, R28.reuse, R99, PT ;  /* 0x000000631c00720c */ /* 0x040fe20003f26270 */
[C---:B------:R-:W-:Y:S01]  /*1d30*/  HMMA.16816.F32.BF16 R24, R4.reuse, R30, R24 ;  /* 0x0000001e0418723c */ /* 0x040fe20000041818 */
[-C--:B------:R-:W-:Y:S01]  /*1d40*/  ISETP.GE.AND P2, PT, R28, R100.reuse, PT ;  /* 0x000000641c00720c */ /* 0x080fe20003f46270 */
[C---:B------:R-:W-:Y:S01]  /*1d50*/  VIADD R28, R40.reuse, 0x11 ;  /* 0x00000011281c7836 */ /* 0x040fe20000000000 */
[----:B------:R-:W-:Y:S02]  /*1d60*/  FSEL R45, R35, -INF , !P1 ;  /* 0xff800000232d7808 */ /* 0x000fe40004800000 */
[-C--:B------:R-:W-:Y:S01]  /*1d70*/  ISETP.GE.AND P1, PT, R40, R100.reuse, PT ;  /* 0x000000642800720c */ /* 0x080fe20003f26270 */
[----:B---3--:R-:W-:Y:S01]  /*1d80*/  HMMA.16816.F32.BF16 R64, R4, R12, R64 ;  /* 0x0000000c0440723c */ /* 0x008fe20000041840 */
[----:B------:R-:W-:-:S02]  /*1d90*/  ISETP.GE.AND P3, PT, R2, R100, PT ;  /* 0x000000640200720c */ /* 0x000fc40003f66270 */
[----:B------:R-:W-:Y:S02]  /*1da0*/  FSEL R43, R36, -INF , !P1 ;  /* 0xff800000242b7808 */ /* 0x000fe40004800000 */
[----:B------:R-:W-:Y:S01]  /*1db0*/  FSEL R41, R33, -INF , !P2 ;  /* 0xff80000021297808 */ /* 0x000fe20005000000 */
[C---:B------:R-:W-:Y:S01]  /*1dc0*/  HMMA.16816.F32.BF16 R16, R4.reuse, R46, R16 ;  /* 0x0000002e0410723c */ /* 0x040fe20000041810 */
[----:B------:R-:W-:Y:S02]  /*1dd0*/  FMNMX.FTZ R12, R43, R37, !PT ;  /* 0x000000252b0c7209 */ /* 0x000fe40007810000 */
[----:B------:R-:W-:Y:S02]  /*1de0*/  FSEL R31, R34, -INF , !P6 ;  /* 0xff800000221f7808 */ /* 0x000fe40007000000 */
[----:B------:R-:W-:Y:S01]  /*1df0*/  FMNMX.FTZ R12, R29, R12, !PT ;  /* 0x0000000c1d0c7209 */ /* 0x000fe20007810000 */
[----:B------:R-:W-:Y:S01]  /*1e00*/  HMMA.16816.F32.BF16 R60, R4, R14, R60 ;  /* 0x0000000e043c723c */ /* 0x000fe2000004183c */
[----:B------:R-:W-:-:S02]  /*1e10*/  ISETP.GE.AND P6, PT, R28, R100, PT ;  /* 0x000000641c00720c */ /* 0x000fc40003fc6270 */
[-C--:B------:R-:W-:Y:S01]  /*1e20*/  ISETP.GE.AND P2, PT, R28, R99.reuse, PT ;  /* 0x000000631c00720c */ /* 0x080fe20003f46270 */
[----:B------:R-:W-:Y:S01]  /*1e30*/  VIADD R28, R40, 0x18 ;  /* 0x00000018281c7836 */ /* 0x000fe20000000000 */
[----:B------:R-:W-:Y:S02]  /*1e40*/  FSEL R47, R52, -INF , !P3 ;  /* 0xff800000342f7808 */ /* 0x000fe40005800000 */
[----:B------:R-:W-:Y:S01]  /*1e50*/  FMNMX.FTZ R12, R41, R12, !PT ;  /* 0x0000000c290c7209 */ /* 0x000fe20007810000 */
[----:B------:R-:W-:Y:S01]  /*1e60*/  VIADD R5, R40, 0x20 ;  /* 0x0000002028057836 */ /* 0x000fe20000000000 */
[----:B------:R-:W-:Y:S01]  /*1e70*/  ISETP.GE.AND P0, PT, R2, R99, PT ;  /* 0x000000630200720c */ /* 0x000fe20003f06270 */
[----:B------:R-:W-:Y:S01]  /*1e80*/  VIADD R2, R40, 0x19 ;  /* 0x0000001928027836 */ /* 0x000fe20000000000 */
[----:B------:R-:W-:Y:S01]  /*1e90*/  ISETP.GE.AND P5, PT, R28, R100, PT ;  /* 0x000000641c00720c */ /* 0x000fe20003fa6270 */
[C---:B------:R-:W-:Y:S01]  /*1ea0*/  VIADD R4, R40.reuse, 0x30 ;  /* 0x0000003028047836 */ /* 0x040fe20000000000 */
[----:B------:R-:W-:Y:S01]  /*1eb0*/  FSEL R53, R53, -INF , !P6 ;  /* 0xff80000035357808 */ /* 0x000fe20007000000 */
[C---:B------:R-:W-:Y:S01]  /*1ec0*/  VIADD R6, R40.reuse, 0x29 ;  /* 0x0000002928067836 */ /* 0x040fe20000000000 */
[----:B------:R-:W-:Y:S01]  /*1ed0*/  FMNMX.FTZ R14, R47, R12, !PT ;  /* 0x0000000c2f0e7209 */ /* 0x000fe20007810000 */
[----:B------:R-:W-:Y:S01]  /*1ee0*/  VIADD R12, R40, 0x28 ;  /* 0x00000028280c7836 */ /* 0x000fe20000000000 */
[----:B------:R-:W-:Y:S01]  /*1ef0*/  FSEL R39, R39, -INF , !P4 ;  /* 0xff80000027277808 */ /* 0x000fe20006000000 */
[----:B------:R-:W-:Y:S01]  /*1f00*/  BAR.SYNC.DEFER_BLOCKING 0x0 ;  /* 0x0000000000007b1d */ /* 0x000fe20000010000 */
[----:B------:R-:W-:-:S02]  /*1f10*/  ISETP.GE.AND P4, PT, R2, R100, PT ;  /* 0x000000640200720c */ /* 0x000fc40003f86270 */
[----:B------:R-:W-:Y:S02]  /*1f20*/  FSEL R51, R24, -INF , !P5 ;  /* 0xff80000018337808 */ /* 0x000fe40006800000 */
[----:B------:R-:W-:Y:S02]  /*1f30*/  FMNMX.FTZ R14, R53, R14, !PT ;  /* 0x0000000e350e7209 */ /* 0x000fe40007810000 */
[-C--:B------:R-:W-:Y:S01]  /*1f40*/  ISETP.GE.AND P1, PT, R28, R99.reuse, PT ;  /* 0x000000631c00720c */ /* 0x080fe20003f26270 */
[C---:B------:R-:W-:Y:S01]  /*1f50*/  VIADD R28, R40.reuse, 0x21 ;  /* 0x00000021281c7836 */ /* 0x040fe20000000000 */
[----:B------:R-:W-:Y:S02]  /*1f60*/  ISETP.GE.AND P3, PT, R40, R99, PT ;  /* 0x000000632800720c */ /* 0x000fe40003f66270 */
[----:B------:R-:W-:Y:S02]  /*1f70*/  FSEL R55, R55, -INF , !P2 ;  /* 0xff80000037377808 */ /* 0x000fe40005000000 */
[----:B------:R-:W-:-:S02]  /*1f80*/  ISETP.GE.AND P2, PT, R5, R100, PT ;  /* 0x000000640500720c */ /* 0x000fc40003f46270 */
[----:B------:R-:W-:Y:S02]  /*1f90*/  FSEL R49, R25, -INF , !P4 ;  /* 0xff80000019317808 */ /* 0x000fe40006000000 */
[----:B------:R-:W-:Y:S02]  /*1fa0*/  FMNMX.FTZ R14, R51, R14, !PT ;  /* 0x0000000e330e7209 */ /* 0x000fe40007810000 */
[----:B------:R-:W-:Y:S02]  /*1fb0*/  FSEL R15, R38, -INF , !P3 ;  /* 0xff800000260f7808 */ /* 0x000fe40005800000 */
[----:B------:R-:W-:Y:S02]  /*1fc0*/  ISETP.GE.AND P3, PT, R28, R100, PT ;  /* 0x000000641c00720c */ /* 0x000fe40003f66270 */
[----:B------:R-:W-:Y:S02]  /*1fd0*/  FSEL R93, R20, -INF , !P2 ;  /* 0xff800000145d7808 */ /* 0x000fe40005000000 */
[----:B------:R-:W-:-:S02]  /*1fe0*/  FMNMX.FTZ R14, R49, R14, !PT ;  /* 0x0000000e310e7209 */ /* 0x000fc40007810000 */
[----:B------:R-:W-:Y:S02]  /*1ff0*/  ISETP.GE.AND P2, PT, R12, R100, PT ;  /* 0x000000640c00720c */ /* 0x000fe40003f46270 */
[----:B------:R-:W-:Y:S02]  /*2000*/  FSEL R92, R21, -INF , !P3 ;  /* 0xff800000155c7808 */ /* 0x000fe40005800000 */
[----:B------:R-:W-:Y:S01]  /*2010*/  FMNMX.FTZ R7, R93, R14, !PT ;  /* 0x0000000e5d077209 */ /* 0x000fe20007810000 */
[----:B------:R-:W-:Y:S01]  /*2020*/  VIADD R14, R40, 0x38 ;  /* 0x00000038280e7836 */ /* 0x000fe20000000000 */
[----:B------:R-:W-:Y:S02]  /*2030*/  FSEL R91, R16, -INF , !P2 ;  /* 0xff800000105b7808 */ /* 0x000fe40005000000 */
[-C--:B------:R-:W-:Y:S02]  /*2040*/  ISETP.GE.AND P2, PT, R4, R100.reuse, PT ;  /* 0x000000640400720c */ /* 0x080fe40003f46270 */
[----:B------:R-:W-:-:S02]  /*2050*/  ISETP.GE.AND P3, PT, R6, R100, PT ;  /* 0x000000640600720c */ /* 0x000fc40003f66270 */
[----:B------:R-:W-:Y:S02]  /*2060*/  FMNMX.FTZ R20, R92, R7, !PT ;  /* 0x000000075c147209 */ /* 0x000fe40007810000 */
[----:B------:R-:W-:Y:S02]  /*2070*/  FSEL R13, R54, -INF , !P0 ;  /* 0xff800000360d7808 */ /* 0x000fe40004000000 */
[----:B------:R-:W-:Y:S01]  /*2080*/  ISETP.GE.AND P0, PT, R2, R99, PT ;  /* 0x000000630200720c */ /* 0x000fe20003f06270 */
[----:B------:R-:W-:Y:S01]  /*2090*/  VIADD R2, R40, 0x31 ;  /* 0x0000003128027836 */ /* 0x000fe20000000000 */
[----:B------:R-:W-:Y:S01]  /*20a0*/  FSEL R101, R64, -INF , !P2 ;  /* 0xff80000040657808 */ /* 0x000fe20005000000 */
[----:B------:R-:W-:Y:S01]  /*20b0*/  VIADD R40, R40, 0x39 ;  /* 0x0000003928287836 */ /* 0x000fe20000000000 */
[----:B------:R-:W-:Y:S02]  /*20c0*/  FSEL R89, R17, -INF , !P3 ;  /* 0xff80000011597808 */ /* 0x000fe40005800000 */
[----:B------:R-:W-:-:S02]  /*20d0*/  FMNMX.FTZ R20, R91, R20, !PT ;  /* 0x000000145b147209 */ /* 0x000fc40007810000 */
[-C--:B------:R-:W-:Y:S02]  /*20e0*/  ISETP.GE.AND P2, PT, R14, R100.reuse, PT ;  /* 0x000000640e00720c */ /* 0x080fe40003f46270 */
[----:B------:R-:W-:Y:S02]  /*20f0*/  ISETP.GE.AND P3, PT, R2, R100, PT ;  /* 0x000000640200720c */ /* 0x000fe40003f66270 */
[----:B------:R-:W-:Y:S02]  /*2100*/  FMNMX.FTZ R20, R89, R20, !PT ;  /* 0x0000001459147209 */ /* 0x000fe40007810000 */
[----:B------:R-:W-:Y:S02]  /*2110*/  FSEL R105, R60, -INF , !P2 ;  /* 0xff8000003c697808 */ /* 0x000fe40005000000 */
[----:B------:R-:W-:Y:S02]  /*2120*/  ISETP.GE.AND P2, PT, R98, 0x2, PT ;  /* 0x000000026200780c */ /* 0x000fe40003f46270 */
[----:B------:R-:W-:-:S02]  /*2130*/  FMNMX.FTZ R16, R15, R39, !PT ;  /* 0x000000270f107209 */ /* 0x000fc40007810000 */
[----:B------:R-:W-:Y:S02]  /*2140*/  FSEL R103, R65, -INF , !P3 ;  /* 0xff80000041677808 */ /* 0x000fe40005800000 */
[----:B------:R-:W-:Y:S02]  /*2150*/  FMNMX.FTZ R20, R101, R20, !PT ;  /* 0x0000001465147209 */ /* 0x000fe40007810000 */
[----:B------:R-:W-:Y:S02]  /*2160*/  FMNMX.FTZ R16, R31, R16, !PT ;  /* 0x000000101f107209 */ /* 0x000fe40007810000 */
[----:B------:R-:W-:Y:S02]  /*2170*/  ISETP.GE.AND P3, PT, R40, R100, PT ;  /* 0x000000642800720c */ /* 0x000fe40003f66270 */
[----:B------:R-:W-:Y:S02]  /*2180*/  FMNMX.FTZ R20, R103, R20, !PT ;  /* 0x0000001467147209 */ /* 0x000fe40007810000 */
[----:B------:R-:W-:-:S02]  /*2190*/  FMNMX.FTZ R16, R45, R16, !PT ;  /* 0x000000102d107209 */ /* 0x000fc40007810000 */
[----:B------:R-:W-:Y:S02]  /*21a0*/  FSEL R106, R61, -INF , !P3 ;  /* 0xff8000003d6a7808 */ /* 0x000fe40005800000 */
[----:B------:R-:W-:Y:S02]  /*21b0*/  FMNMX.FTZ R7, R105, R20, !PT ;  /* 0x0000001469077209 */ /* 0x000fe40007810000 */
[----:B------:R-:W-:Y:S02]  /*21c0*/  FMNMX.FTZ R20, R13, R16, !PT ;  /* 0x000000100d147209 */ /* 0x000fe40007810000 */
[----:B------:R-:W-:Y:S01]  /*21d0*/  FMNMX.FTZ R16, R106, R7, !PT ;  /* 0x000000076a107209 */ /* 0x000fe20007810000 */
[----:B------:R-:W-:Y:S06]  /*21e0*/  @!P2 BRA `(.L_x_195) ;  /* 0x000000000054a947 */ /* 0x000fec0003800000 */
[----:B------:R-:W-:Y:S01]  /*21f0*/  VIADD R21, R98, 0xfffffffe ;  /* 0xfffffffe62157836 */ /* 0x000fe20000000000 */
[----:B------:R-:W-:-:S03]  /*2200*/  ULDC.64 UR6, c[0x0][0x218] ;  /* 0x0000860000067ab9 */ /* 0x000fc60000000a00 */
        /* <DEDUP_REMOVED lines=19> */
.L_x_195:
[----:B------:R-:W-:Y:S01]  /*2340*/  FSEL R7, R26, -INF , !P1 ;  /* 0xff8000001a077808 */ /* 0x000fe20004800000 */
[----:B------:R-:W2:Y:S01]  /*2350*/  SHFL.BFLY PT, R17, R16, 0x2, 0x1f ;  /* 0x0c401f0010117f89 */ /* 0x000ea200000e0000 */
[----:B------:R-:W-:Y:S01]  /*2360*/  FMNMX.FTZ R20, R55, R20, !PT ;  /* 0x0000001437147209 */ /* 0x000fe20007810000 */
[----:B------:R-:W-:Y:S01]  /*2370*/  ULDC UR6, c[0x0][0x2ec] ;  /* 0x0000bb0000067ab9 */ /* 0x000fe20000000800 */
[-C--:B------:R-:W-:Y:S02]  /*2380*/  ISETP.GE.AND P1, PT, R5, R99.reuse, PT ;  /* 0x000000630500720c */ /* 0x080fe40003f26270 */
[----:B------:R-:W-:Y:S02]  /*2390*/  FSEL R5, R27, -INF , !P0 ;  /* 0xff8000001b057808 */ /* 0x000fe40004000000 */
[----:B------:R-:W-:Y:S02]  /*23a0*/  FMNMX.FTZ R20, R7, R20, !PT ;  /* 0x0000001407147209 */ /* 0x000fe40007810000 */
[----:B------:R-:W-:-:S02]  /*23b0*/  ISETP.GE.AND P0, PT, R28, R99, PT ;  /* 0x000000631c00720c */ /* 0x000fc40003f06270 */
[----:B------:R-:W-:Y:S02]  /*23c0*/  FSEL R133, R22, -INF , !P1 ;  /* 0xff80000016857808 */ /* 0x000fe40004800000 */
[----:B------:R-:W-:Y:S02]  /*23d0*/  FMNMX.FTZ R20, R5, R20, !PT ;  /* 0x0000001405147209 */ /* 0x000fe40007810000 */
        /* <DEDUP_REMOVED lines=10> */
[----:B-1----:R-:W-:Y:S02]  /*2480*/  FSEL R35, R66, -INF , !P1 ;  /* 0xff80000042237808 */ /* 0x002fe40004800000 */
[----:B------:R-:W-:Y:S02]  /*2490*/  FMNMX.FTZ R0, R107, R0, !PT ;  /* 0x000000006b007209 */ /* 0x000fe40007810000 */
[-C--:B------:R-:W-:Y:S02]  /*24a0*/  ISETP.GE.AND P1, PT, R14, R99.reuse, PT ;  /* 0x000000630e00720c */ /* 0x080fe40003f26270 */
[----:B------:R-:W-:Y:S02]  /*24b0*/  FSEL R34, R67, -INF , !P0 ;  /* 0xff80000043227808 */ /* 0x000fe40004000000 */
[----:B------:R-:W-:Y:S02]  /*24c0*/  FMNMX.FTZ R19, R35, R0, !PT ;  /* 0x0000000023137209 */ /* 0x000fe40007810000 */
[----:B------:R-:W-:-:S02]  /*24d0*/  ISETP.GE.AND P0, PT, R40, R99, PT ;  /* 0x000000632800720c */ /* 0x000fc40003f06270 */
[----:B------:R-:W-:Y:S02]  /*24e0*/  FSEL R33, R62, -INF , !P1 ;  /* 0xff8000003e217808 */ /* 0x000fe40004800000 */
[----:B------:R-:W-:Y:S02]  /*24f0*/  FMNMX.FTZ R0, R34, R19, !PT ;  /* 0x0000001322007209 */ /* 0x000fe40007810000 */
[----:B------:R-:W-:Y:S02]  /*2500*/  FSEL R32, R63, -INF , !P0 ;  /* 0xff8000003f207808 */ /* 0x000fe40004000000 */
[----:B------:R-:W-:Y:S02]  /*2510*/  FMNMX.FTZ R19, R33, R0, !PT ;  /* 0x0000000021137209 */ /* 0x000fe40007810000 */
[----:B--2---:R-:W-:Y:S02]  /*2520*/  FMNMX.FTZ R17, R16, R17, !PT ;  /* 0x0000001110117209 */ /* 0x004fe40007810000 */
[----:B------:R-:W-:-:S02]  /*2530*/  FMNMX.FTZ R19, R32, R19, !PT ;  /* 0x0000001320137209 */ /* 0x000fc40007810000 */
[----:B------:R-:W-:Y:S01]  /*2540*/  LEA R81, R82, R81, 0x5 ;  /* 0x0000005152517211 */ /* 0x000fe200078e28ff */
[----:B------:R-:W1:Y:S03]  /*2550*/  SHFL.BFLY PT, R2, R17, 0x1, 0x1f ;  /* 0x0c201f0011027f89 */ /* 0x000e6600000e0000 */
[----:B------:R-:W-:Y:S01]  /*2560*/  IADD3 R110, R80, R81, RZ ;  /* 0x00000051506e7210 */ /* 0x000fe20007ffe0ff */
[----:B------:R-:W2:Y:S03]  /*2570*/  SHFL.BFLY PT, R4, R19, 0x2, 0x1f ;  /* 0x0c401f0013047f89 */ /* 0x000ea600000e0000 */
[----:B------:R-:W-:-:S04]  /*2580*/  LEA R110, R110, UR4, 0x1 ;  /* 0x000000046e6e7c11 */ /* 0x000fc8000f8e08ff */
[----:B------:R-:W-:Y:S01]  /*2590*/  LEA R108, R3, R110, 0x1 ;  /* 0x0000006e036c7211 */ /* 0x000fe200078e08ff */
[----:B------:R-:W-:Y:S04]  /*25a0*/  LDSM.16.MT88.4 R56, [R110+0x7000] ;  /* 0x007000006e38783b */ /* 0x000fe80000004200 */
[----:B------:R-:W-:Y:S04]  /*25b0*/  LDSM.16.MT88.4 R72, [R110+0x8000] ;  /* 0x008000006e48783b */ /* 0x000fe80000004200 */
[----:B------:R-:W-:Y:S01]  /*25c0*/  LDSM.16.MT88.4 R64, [R108+0x7000] ;  /* 0x007000006c40783b */ /* 0x000fe20000004200 */
[----:B-1----:R-:W-:-:S03]  /*25d0*/  FMNMX.FTZ R2, R17, R2, !PT ;  /* 0x0000000211027209 */ /* 0x002fc60007810000 */
[----:B------:R-:W-:Y:S01]  /*25e0*/  LDSM.16.MT88.4 R20, [R108+0x6400] ;  /* 0x006400006c14783b */ /* 0x000fe20000004200 */
[----:B--2---:R-:W-:Y:S01]  /*25f0*/  FMNMX.FTZ R4, R19, R4, !PT ;  /* 0x0000000413047209 */ /* 0x004fe20007810000 */
[C---:B------:R-:W-:Y:S01]  /*2600*/  FMUL.FTZ R132, R2.reuse, UR6 ;  /* 0x0000000602847c20 */ /* 0x040fe20008410000 */
[----:B------:R-:W-:-:S03]  /*2610*/  FSETP.NEU.FTZ.AND P0, PT, R2, -INF , PT ;  /* 0xff8000000200780b */ /* 0x000fc60003f1d000 */
[----:B------:R-:W1:Y:S01]  /*2620*/  SHFL.BFLY PT, R17, R4, 0x1, 0x1f ;  /* 0x0c201f0004117f89 */ /* 0x000e6200000e0000 */
        /* <DEDUP_REMOVED lines=12> */
[--C-:B------:R-:W-:Y:S01]  /*26f0*/  FFMA.FTZ R104, R93, UR6, -R132.reuse ;  /* 0x000000065d687c23 */ /* 0x100fe20008010884 */
[--C-:B------:R-:W-:Y:S01]  /*2700*/  FFMA.FTZ R95, R92, UR6, -R132.reuse ;  /* 0x000000065c5f7c23 */ /* 0x100fe20008010884 */
[----:B------:R-:W3:Y:S01]  /*2710*/  LDSM.16.MT88.4 R48, [R108+0x6000] ;  /* 0x006000006c30783b */ /* 0x000ee20000004200 */
[----:B------:R-:W4:Y:S01]  /*2720*/  MUFU.EX2 R127, R127 ;  /* 0x0000007f007f7308 */ /* 0x000f220000000800 */
[--C-:B------:R-:W-:Y:S01]  /*2730*/  FFMA.FTZ R91, R89, UR6, -R132.reuse ;  /* 0x00000006595b7c23 */ /* 0x100fe20008010884 */
[--C-:B------:R-:W-:Y:S01]  /*2740*/  FFMA.FTZ R101, R101, UR6, -R132.reuse ;  /* 0x0000000665657c23 */ /* 0x100fe20008010884 */
[--C-:B------:R-:W-:Y:S01]  /*2750*/  FFMA.FTZ R105, R105, UR6, -R132.reuse ;  /* 0x0000000669697c23 */ /* 0x100fe20008010884 */
[----:B-1----:R-:W-:Y:S01]  /*2760*/  FMNMX.FTZ R0, R4, R17, !PT ;  /* 0x0000001104007209 */ /* 0x002fe20007810000 */
[--C-:B------:R-:W-:Y:S01]  /*2770*/  FFMA.FTZ R106, R106, UR6, -R132.reuse ;  /* 0x000000066a6a7c23 */ /* 0x100fe20008010884 */
[----:B------:R-:W-:Y:S01]  /*2780*/  LDSM.16.MT88.4 R16, [R110+0x6400] ;  /* 0x006400006e10783b */ /* 0x000fe20000004200 */
[----:B------:R-:W-:Y:S01]  /*2790*/  FFMA.FTZ R103, R103, UR6, -R132 ;  /* 0x0000000667677c23 */ /* 0x000fe20008010884 */
[C---:B------:R-:W-:Y:S01]  /*27a0*/  FSETP.NEU.FTZ.AND P0, PT, R0.reuse, -INF , PT ;  /* 0xff8000000000780b */ /* 0x040fe20003f1d000 */
[----:B------:R-:W-:Y:S01]  /*27b0*/  FMUL.FTZ R88, R0, UR6 ;  /* 0x0000000600587c20 */ /* 0x000fe20008410000 */
[----:B------:R-:W-:Y:S04]  /*27c0*/  MUFU.EX2 R87, R87 ;  /* 0x0000005700577308 */ /* 0x000fe80000000800 */
[----:B------:R-:W-:-:S02]  /*27d0*/  FSEL R88, R88, RZ, P0 ;  /* 0x000000ff58587208 */ /* 0x000fc40000000000 */
[----:B----4-:R-:W-:Y:S02]  /*27e0*/  F2FP.BF16.F32.PACK_AB R76, R127, R130 ;  /* 0x000000827f4c723e */ /* 0x010fe400000010ff */
[----:B------:R-:W1:Y:S01]  /*27f0*/  MUFU.EX2 R86, R86 ;  /* 0x0000005600567308 */ /* 0x000e620000000800 */
[--C-:B------:R-:W-:Y:S01]  /*2800*/  FFMA.FTZ R90, R31, UR6, -R88.reuse ;  /* 0x000000061f5a7c23 */ /* 0x100fe20008010858 */
[--C-:B------:R-:W-:Y:S01]  /*2810*/  FFMA.FTZ R139, R15, UR6, -R88.reuse ;  /* 0x000000060f8b7c23 */ /* 0x100fe20008010858 */
[--C-:B------:R-:W-:Y:S01]  /*2820*/  FFMA.FTZ R134, R39, UR6, -R88.reuse ;  /* 0x0000000627867c23 */ /* 0x100fe20008010858 */
[--C-:B------:R-:W-:Y:S01]  /*2830*/  FFMA.FTZ R31, R45, UR6, -R88.reuse ;  /* 0x000000062d1f7c23 */ /* 0x100fe20008010858 */
[--C-:B------:R-:W-:Y:S01]  /*2840*/  FFMA.FTZ R30, R13, UR6, -R88.reuse ;  /* 0x000000060d1e7c23 */ /* 0x100fe20008010858 */
[--C-:B------:R-:W-:Y:S01]  /*2850*/  FFMA.FTZ R27, R55, UR6, -R88.reuse ;  /* 0x00000006371b7c23 */ /* 0x100fe20008010858 */
[----:B------:R-:W4:Y:S01]  /*2860*/  LDSM.16.MT88.4 R12, [R110+0x7400] ;  /* 0x007400006e0c783b */ /* 0x000f220000004200 */
[----:B------:R-:W-:Y:S01]  /*2870*/  MUFU.EX2 R139, R139 ;  /* 0x0000008b008b7308 */ /* 0x000fe20000000800 */
[--C-:B------:R-:W-:Y:S01]  /*2880*/  FFMA.FTZ R26, R7, UR6, -R88.reuse ;  /* 0x00000006071a7c23 */ /* 0x100fe20008010858 */
[--C-:B------:R-:W-:Y:S01]  /*2890*/  FFMA.FTZ R3, R5, UR6, -R88.reuse ;  /* 0x0000000605037c23 */ /* 0x100fe20008010858 */
[--C-:B------:R-:W-:Y:S01]  /*28a0*/  FFMA.FTZ R102, R133, UR6, -R88.reuse ;  /* 0x0000000685667c23 */ /* 0x100fe20008010858 */
[--C-:B------:R-:W-:Y:S01]  /*28b0*/  FFMA.FTZ R93, R131, UR6, -R88.reuse ;  /* 0x00000006835d7c23 */ /* 0x100fe20008010858 */
[--C-:B------:R-:W-:Y:S01]  /*28c0*/  FFMA.FTZ R92, R135, UR6, -R88.reuse ;  /* 0x00000006875c7c23 */ /* 0x100fe20008010858 */
[--C-:B------:R-:W-:Y:S01]  /*28d0*/  FFMA.FTZ R89, R107, UR6, -R88.reuse ;  /* 0x000000066b597c23 */ /* 0x100fe20008010858 */
[--C-:B------:R-:W-:Y:S01]  /*28e0*/  FFMA.FTZ R35, R35, UR6, -R88.reuse ;  /* 0x0000000623237c23 */ /* 0x100fe20008010858 */
[----:B------:R-:W5:Y:S01]  /*28f0*/  MUFU.EX2 R134, R134 ;  /* 0x0000008600867308 */ /* 0x000f620000000800 */
[----:B-1----:R-:W-:Y:S01]  /*2900*/  F2FP.BF16.F32.PACK_AB R78, R86, R87 ;  /* 0x00000057564e723e */ /* 0x002fe200000010ff */
[--C-:B------:R-:W-:Y:S01]  /*2910*/  FFMA.FTZ R34, R34, UR6, -R88.reuse ;  /* 0x0000000622227c23 */ /* 0x100fe20008010858 */
[--C-:B------:R-:W-:Y:S01]  /*2920*/  FFMA.FTZ R33, R33, UR6, -R88.reuse ;  /* 0x0000000621217c23 */ /* 0x100fe20008010858 */
[----:B------:R-:W-:Y:S01]  /*2930*/  FFMA.FTZ R138, R32, UR6, -R88 ;  /* 0x00000006208a7c23 */ /* 0x000fe20008010858 */
[----:B------:R-:W-:-:S03]  /*2940*/  FADD.FTZ R130, R130, R127 ;  /* 0x0000007f82827221 */ /* 0x000fc60000010000 */
[----:B------:R-:W-:Y:S01]  /*2950*/  MUFU.EX2 R90, R90 ;  /* 0x0000005a005a7308 */ /* 0x000fe20000000800 */
[----:B------:R-:W-:-:S04]  /*2960*/  FADD.FTZ R87, R87, R130 ;  /* 0x0000008257577221 */ /* 0x000fc80000010000 */
[----:B------:R-:W-:-:S03]  /*2970*/  FADD.FTZ R86, R86, R87 ;  /* 0x0000005756567221 */ /* 0x000fc60000010000 */
[----:B------:R-:W1:Y:S01]  /*2980*/  MUFU.EX2 R31, R31 ;  /* 0x0000001f001f7308 */ /* 0x000e620000000800 */
[----:B-----5:R-:W-:Y:S01]  /*2990*/  F2FP.BF16.F32.PACK_AB R77, R134, R139 ;  /* 0x0000008b864d723e */ /* 0x020fe200000010ff */
[----:B------:R-:W-:-:S06]  /*29a0*/  FADD.FTZ R139, R139, R134 ;  /* 0x000000868b8b7221 */ /* 0x000fcc0000010000 */
[----:B------:R-:W-:Y:S08]  /*29b0*/  MUFU.EX2 R29, R29 ;  /* 0x0000001d001d7308 */ /* 0x000ff00000000800 */
[----:B------:R-:W5:Y:S01]  /*29c0*/  MUFU.EX2 R28, R28 ;  /* 0x0000001c001c7308 */ /* 0x000f620000000800 */
[----:B-1----:R-:W-:Y:S01]  /*29d0*/  F2FP.BF16.F32.PACK_AB R79, R31, R90 ;  /* 0x0000005a1f4f723e */ /* 0x002fe200000010ff */
[----:B------:R-:W-:-:S04]  /*29e0*/  FADD.FTZ R90, R90, R139 ;  /* 0x0000008b5a5a7221 */ /* 0x000fc80000010000 */
[----:B------:R-:W-:Y:S02]  /*29f0*/  FADD.FTZ R31, R31, R90 ;  /* 0x0000005a1f1f7221 */ /* 0x000fe40000010000 */
[C---:B------:R-:W-:Y:S01]  /*2a00*/  HMMA.16816.F32.BF16 R52, R76.reuse, R56, RZ ;  /* 0x000000384c34723c */ /* 0x040fe200000418ff */
[----:B------:R-:W-:Y:S05]  /*2a10*/  MUFU.EX2 R25, R25 ;  /* 0x0000001900197308 */ /* 0x000fea0000000800 */
[C---:B------:R-:W-:Y:S03]  /*2a20*/  HMMA.16816.F32.BF16 R56, R76.reuse, R58, RZ ;  /* 0x0000003a4c38723c */ /* 0x040fe600000418ff */
[----:B------:R-:W1:Y:S01]  /*2a30*/  MUFU.EX2 R24, R24 ;  /* 0x0000001800187308 */ /* 0x000e620000000800 */
[C---:B-----5:R-:W-:Y:S01]  /*2a40*/  F2FP.BF16.F32.PACK_AB R4, R28.reuse, R29 ;  /* 0x0000001d1c04723e */ /* 0x060fe200000010ff */
[----:B------:R-:W-:Y:S01]  /*2a50*/  FADD.FTZ R29, R29, R86 ;  /* 0x000000561d1d7221 */ /* 0x000fe20000010000 */
[----:B------:R-:W-:Y:S03]  /*2a60*/  HMMA.16816.F32.BF16 R68, R76, R72, RZ ;  /* 0x000000484c44723c */ /* 0x000fe600000418ff */
[----:B------:R-:W-:-:S02]  /*2a70*/  FADD.FTZ R28, R28, R29 ;  /* 0x0000001d1c1c7221 */ /* 0x000fc40000010000 */
[----:B------:R-:W-:Y:S01]  /*2a80*/  MUFU.EX2 R30, R30 ;  /* 0x0000001e001e7308 */ /* 0x000fe20000000800 */
[C---:B------:R-:W-:Y:S06]  /*2a90*/  HMMA.16816.F32.BF16 R72, R76.reuse, R74, RZ ;  /* 0x0000004a4c48723c */ /* 0x040fec00000418ff */
[----:B--2---:R-:W-:Y:S01]  /*2aa0*/  HMMA.16816.F32.BF16 R36, R76, R40, RZ ;  /* 0x000000284c24723c */ /* 0x004fe200000418ff */
[----:B------:R-:W2:Y:S01]  /*2ab0*/  MUFU.EX2 R27, R27 ;  /* 0x0000001b001b7308 */ /* 0x000ea20000000800 */
[----:B-1----:R-:W-:Y:S01]  /*2ac0*/  F2FP.BF16.F32.PACK_AB R6, R24, R25 ;  /* 0x000000191806723e */ /* 0x002fe200000010ff */
[----:B------:R-:W-:-:S03]  /*2ad0*/  FADD.FTZ R25, R25, R28 ;  /* 0x0000001c19197221 */ /* 0x000fc60000010000 */
[C---:B---3--:R-:W-:Y:S01]  /*2ae0*/  HMMA.16816.F32.BF16 R44, R76.reuse, R48, RZ ;  /* 0x000000304c2c723c */ /* 0x048fe200000418ff */
[----:B------:R-:W-:Y:S02]  /*2af0*/  FADD.FTZ R25, R24, R25 ;  /* 0x0000001918197221 */ /* 0x000fe40000010000 */
[----:B------:R-:W-:Y:S03]  /*2b00*/  MUFU.EX2 R26, R26 ;  /* 0x0000001a001a7308 */ /* 0x000fe60000000800 */
[C---:B------:R-:W-:Y:S05]  /*2b10*/  HMMA.16816.F32.BF16 R60, R76.reuse, R64, RZ ;  /* 0x000000404c3c723c */ /* 0x040fea00000418ff */
[----:B------:R-:W1:Y:S01]  /*2b20*/  MUFU.EX2 R3, R3 ;  /* 0x0000000300037308 */ /* 0x000e620000000800 */
[----:B--2---:R-:W-:Y:S01]  /*2b30*/  F2FP.BF16.F32.PACK_AB R5, R27, R30 ;  /* 0x0000001e1b05723e */ /* 0x004fe200000010ff */
[----:B------:R-:W-:Y:S01]  /*2b40*/  HMMA.16816.F32.BF16 R40, R76, R42, RZ ;  /* 0x0000002a4c28723c */ /* 0x000fe200000418ff */
[----:B------:R-:W-:-:S04]  /*2b50*/  FADD.FTZ R30, R30, R31 ;  /* 0x0000001f1e1e7221 */ /* 0x000fc80000010000 */
[----:B------:R-:W-:Y:S01]  /*2b60*/  FADD.FTZ R27, R27, R30 ;  /* 0x0000001e1b1b7221 */ /* 0x000fe20000010000 */
[C---:B------:R-:W-:Y:S01]  /*2b70*/  HMMA.16816.F32.BF16 R48, R76.reuse, R50, RZ ;  /* 0x000000324c30723c */ /* 0x040fe200000418ff */
[----:B------:R-:W-:Y:S05]  /*2b80*/  MUFU.EX2 R104, R104 ;  /* 0x0000006800687308 */ /* 0x000fea0000000800 */
[----:B------:R-:W-:Y:S01]  /*2b90*/  HMMA.16816.F32.BF16 R64, R76, R66, RZ ;  /* 0x000000424c40723c */ /* 0x000fe200000418ff */
[----:B-1----:R-:W-:Y:S02]  /*2ba0*/  F2FP.BF16.F32.PACK_AB R7, R3, R26 ;  /* 0x0000001a0307723e */ /* 0x002fe400000010ff */
[----:B------:R-:W1:Y:S01]  /*2bb0*/  MUFU.EX2 R95, R95 ;  /* 0x0000005f005f7308 */ /* 0x000e620000000800 */
[----:B------:R-:W-:-:S04]  /*2bc0*/  FADD.FTZ R26, R26, R27 ;  /* 0x0000001b1a1a7221 */ /* 0x000fc80000010000 */
[----:B------:R-:W-:Y:S01]  /*2bd0*/  FADD.FTZ R3, R3, R26 ;  /* 0x0000001a03037221 */ /* 0x000fe20000010000 */
[C---:B----4-:R-:W-:Y:S02]  /*2be0*/  HMMA.16816.F32.BF16 R52, R4.reuse, R12, R52 ;  /* 0x0000000c0434723c */ /* 0x050fe40000041834 */
[----:B------:R-:W-:Y:S04]  /*2bf0*/  MUFU.EX2 R94, R94 ;  /* 0x0000005e005e7308 */ /* 0x000fe80000000800 */
[C---:B------:R-:W-:Y:S01]  /*2c00*/  HMMA.16816.F32.BF16 R56, R4.reuse, R14, R56 ;  /* 0x0000000e0438723c */ /* 0x040fe20000041838 */
[----:B------:R-:W2:Y:S03]  /*2c10*/  LDSM.16.MT88.4 R12, [R110+0x8400] ;  /* 0x008400006e0c783b */ /* 0x000ea60000004200 */
[----:B------:R-:W-:Y:S02]  /*2c20*/  MUFU.EX2 R91, R91 ;  /* 0x0000005b005b7308 */ /* 0x000fe40000000800 */
[C---:B------:R-:W-:Y:S06]  /*2c30*/  HMMA.16816.F32.BF16 R36, R4.reuse, R16, R36 ;  /* 0x000000100424723c */ /* 0x040fec0000041824 */
[C---:B------:R-:W-:Y:S01]  /*2c40*/  HMMA.16816.F32.BF16 R40, R4.reuse, R18, R40 ;  /* 0x000000120428723c */ /* 0x040fe20000041828 */
[----:B------:R-:W3:Y:S01]  /*2c50*/  LDSM.16.MT88.4 R16, [R108+0x7400] ;  /* 0x007400006c10783b */ /* 0x000ee20000004200 */
[----:B------:R-:W-:Y:S04]  /*2c60*/  MUFU.EX2 R102, R102 ;  /* 0x0000006600667308 */ /* 0x000fe80000000800 */
[C---:B------:R-:W-:Y:S04]  /*2c70*/  HMMA.16816.F32.BF16 R44, R4.reuse, R20, R44 ;  /* 0x00000014042c723c */ /* 0x040fe8000004182c */
[----:B------:R-:W4:Y:S02]  /*2c80*/  MUFU.EX2 R93, R93 ;  /* 0x0000005d005d7308 */ /* 0x000f240000000800 */
[C---:B------:R-:W-:Y:S01]  /*2c90*/  HMMA.16816.F32.BF16 R48, R4.reuse, R22, R48 ;  /* 0x000000160430723c */ /* 0x040fe20000041830 */
[----:B------:R-:W-:Y:S05]  /*2ca0*/  LDSM.16.MT88.4 R20, [R110+0x6c00] ;  /* 0x006c00006e14783b */ /* 0x000fea0000004200 */
[----:B------:R-:W-:Y:S08]  /*2cb0*/  MUFU.EX2 R92, R92 ;  /* 0x0000005c005c7308 */ /* 0x000ff00000000800 */
[----:B------:R-:W5:Y:S01]  /*2cc0*/  MUFU.EX2 R89, R89 ;  /* 0x0000005900597308 */ /* 0x000f620000000800 */
[C---:B--2---:R-:W-:Y:S07]  /*2cd0*/  HMMA.16816.F32.BF16 R68, R4.reuse, R12, R68 ;  /* 0x0000000c0444723c */ /* 0x044fee0000041844 */
[----:B------:R-:W-:Y:S01]  /*2ce0*/  MUFU.EX2 R101, R101 ;  /* 0x0000006500657308 */ /* 0x000fe20000000800 */
[C---:B------:R-:W-:Y:S01]  /*2cf0*/  HMMA.16816.F32.BF16 R72, R4.reuse, R14, R72 ;  /* 0x0000000e0448723c */ /* 0x040fe20000041848 */
[----:B------:R-:W2:Y:S05]  /*2d00*/  LDSM.16.MT88.4 R12, [R108+0x8000] ;  /* 0x008000006c0c783b */ /* 0x000eaa0000004200 */
[C---:B---3--:R-:W-:Y:S01]  /*2d10*/  HMMA.16816.F32.BF16 R60, R4.reuse, R16, R60 ;  /* 0x00000010043c723c */ /* 0x048fe2000004183c */
[----:B------:R-:W3:Y:S05]  /*2d20*/  MUFU.EX2 R132, R103 ;  /* 0x0000006700847308 */ /* 0x000eea0000000800 */
[----:B------:R-:W-:Y:S01]  /*2d30*/  HMMA.16816.F32.BF16 R64, R4, R18, R64 ;  /* 0x000000120440723c */ /* 0x000fe20000041840 */
[----:B------:R-:W-:Y:S02]  /*2d40*/  LDSM.16.MT88.4 R16, [R108+0x6c00] ;  /* 0x006c00006c10783b */ /* 0x000fe40000004200 */
[----:B------:R-:W-:Y:S08]  /*2d50*/  MUFU.EX2 R105, R105 ;  /* 0x0000006900697308 */ /* 0x000ff00000000800 */
[----:B------:R-:W-:Y:S08]  /*2d60*/  MUFU.EX2 R106, R106 ;  /* 0x0000006a006a7308 */ /* 0x000ff00000000800 */
[----:B------:R-:W-:Y:S08]  /*2d70*/  MUFU.EX2 R35, R35 ;  /* 0x0000002300237308 */ /* 0x000ff00000000800 */
[----:B------:R-:W3:Y:S01]  /*2d80*/  MUFU.EX2 R34, R34 ;  /* 0x0000002200227308 */ /* 0x000ee20000000800 */
[C---:B--2---:R-:W-:Y:S06]  /*2d90*/  HMMA.16816.F32.BF16 R80, R76.reuse, R12, RZ ;  /* 0x0000000c4c50723c */ /* 0x044fec00000418ff */
[----:B------:R-:W-:Y:S01]  /*2da0*/  HMMA.16816.F32.BF16 R76, R76, R14, RZ ;  /* 0x0000000e4c4c723c */ /* 0x000fe200000418ff */
[----:B------:R-:W2:Y:S01]  /*2db0*/  LDSM.16.MT88.4 R12, [R108+0x8400] ;  /* 0x008400006c0c783b */ /* 0x000ea20000004200 */
[----:B------:R-:W-:Y:S08]  /*2dc0*/  MUFU.EX2 R33, R33 ;  /* 0x0000002100217308 */ /* 0x000ff00000000800 */
[----:B------:R-:W3:Y:S08]  /*2dd0*/  MUFU.EX2 R138, R138 ;  /* 0x0000008a008a7308 */ /* 0x000ef00000000800 */
[C---:B--2---:R-:W-:Y:S06]  /*2de0*/  HMMA.16816.F32.BF16 R80, R4.reuse, R12, R80 ;  /* 0x0000000c0450723c */ /* 0x044fec0000041850 */
[----:B------:R-:W-:Y:S01]  /*2df0*/  HMMA.16816.F32.BF16 R76, R4, R14, R76 ;  /* 0x0000000e044c723c */ /* 0x000fe2000004184c */
[----:B------:R-:W2:Y:S06]  /*2e00*/  LDSM.16.MT88.4 R12, [R110+0x6800] ;  /* 0x006800006e0c783b */ /* 0x000eac0000004200 */
[----:B-1----:R-:W-:Y:S01]  /*2e10*/  F2FP.BF16.F32.PACK_AB R4, R95, R104 ;  /* 0x000000685f04723e */ /* 0x002fe200000010ff */
[----:B------:R-:W-:Y:S01]  /*2e20*/  FADD.FTZ R104, R104, R25 ;  /* 0x0000001968687221 */ /* 0x000fe20000010000 */
[----:B----4-:R-:W-:Y:S01]  /*2e30*/  F2FP.BF16.F32.PACK_AB R5, R93, R102 ;  /* 0x000000665d05723e */ /* 0x010fe200000010ff */
[----:B------:R-:W-:Y:S01]  /*2e40*/  FADD.FTZ R102, R102, R3 ;  /* 0x0000000366667221 */ /* 0x000fe20000010000 */
[----:B------:R-:W-:Y:S01]  /*2e50*/  F2FP.BF16.F32.PACK_AB R6, R91, R94 ;  /* 0x0000005e5b06723e */ /* 0x000fe200000010ff */
[----:B------:R-:W-:Y:S01]  /*2e60*/  FADD.FTZ R95, R95, R104 ;  /* 0x000000685f5f7221 */ /* 0x000fe20000010000 */
[----:B-----5:R-:W-:Y:S01]  /*2e70*/  F2FP.BF16.F32.PACK_AB R7, R89, R92 ;  /* 0x0000005c5907723e */ /* 0x020fe200000010ff */
[----:B------:R-:W-:Y:S01]  /*2e80*/  FADD.FTZ R93, R93, R102 ;  /* 0x000000665d5d7221 */ /* 0x000fe20000010000 */
[----:B------:R-:W-:Y:S01]  /*2e90*/  SHF.R.S32.HI R3, RZ, 0x1f, R84 ;  /* 0x0000001fff037819 */ /* 0x000fe20000011454 */
[----:B------:R-:W-:-:S02]  /*2ea0*/  FADD.FTZ R94, R94, R95 ;  /* 0x0000005f5e5e7221 */ /* 0x000fc40000010000 */
[----:B------:R-:W-:Y:S01]  /*2eb0*/  FADD.FTZ R92, R92, R93 ;  /* 0x0000005d5c5c7221 */ /* 0x000fe20000010000 */
[----:B------:R-:W-:Y:S01]  /*2ec0*/  LEA.HI R3, R3, R84, RZ, 0x2 ;  /* 0x0000005403037211 */ /* 0x000fe200078f10ff */
[----:B------:R-:W-:Y:S02]  /*2ed0*/  FADD.FTZ R94, R91, R94 ;  /* 0x0000005e5b5e7221 */ /* 0x000fe40000010000 */
[----:B------:R-:W-:Y:S01]  /*2ee0*/  FADD.FTZ R92, R89, R92 ;  /* 0x0000005c595c7221 */ /* 0x000fe20000010000 */
[----:B------:R-:W-:-:S04]  /*2ef0*/  LOP3.LUT R3, R3, 0xfffffffc, RZ, 0xc0, !PT ;  /* 0xfffffffc03037812 */ /* 0x000fc800078ec0ff */
[----:B------:R-:W-:Y:S02]  /*2f00*/  IADD3 R133, R84, -R3, RZ ;  /* 0x8000000354857210 */ /* 0x000fe40007ffe0ff */
[----:B------:R-:W-:Y:S01]  /*2f10*/  MOV R3, R85 ;  /* 0x0000005500037202 */ /* 0x000fe20000000f00 */
[C---:B--2---:R-:W-:Y:S06]  /*2f20*/  HMMA.16816.F32.BF16 R36, R4.reuse, R12, R36 ;  /* 0x0000000c0424723c */ /* 0x044fec0000041824 */
[C---:B------:R-:W-:Y:S01]  /*2f30*/  HMMA.16816.F32.BF16 R40, R4.reuse, R14, R40 ;  /* 0x0000000e0428723c */ /* 0x040fe20000041828 */
[----:B------:R-:W1:Y:S05]  /*2f40*/  LDSM.16.MT88.4 R12, [R108+0x6800] ;  /* 0x006800006c0c783b */ /* 0x000e6a0000004200 */
[C---:B-1----:R-:W-:Y:S06]  /*2f50*/  HMMA.16816.F32.BF16 R44, R4.reuse, R12, R44 ;  /* 0x0000000c042c723c */ /* 0x042fec000004182c */
        /* <DEDUP_REMOVED lines=12> */
[----:B------:R-:W-:Y:S01]  /*3020*/  HMMA.16816.F32.BF16 R76, R4, R14, R76 ;  /* 0x0000000e044c723c */ /* 0x000fe2000004184c */
[----:B------:R-:W1:Y:S06]  /*3030*/  LDSM.16.MT88.4 R12, [R110+0x7c00] ;  /* 0x007c00006e0c783b */ /* 0x000e6c0000004200 */
[----:B---3--:R-:W-:Y:S01]  /*3040*/  F2FP.BF16.F32.PACK_AB R4, R132, R101 ;  /* 0x000000658404723e */ /* 0x008fe200000010ff */
[----:B------:R-:W-:Y:S01]  /*3050*/  FADD.FTZ R101, R101, R94 ;  /* 0x0000005e65657221 */ /* 0x000fe20000010000 */
[----:B------:R-:W-:Y:S01]  /*3060*/  F2FP.BF16.F32.PACK_AB R5, R34, R35 ;  /* 0x000000232205723e */ /* 0x000fe200000010ff */
[----:B------:R-:W-:Y:S01]  /*3070*/  FADD.FTZ R35, R35, R92 ;  /* 0x0000005c23237221 */ /* 0x000fe20000010000 */
[----:B------:R-:W-:Y:S01]  /*3080*/  F2FP.BF16.F32.PACK_AB R6, R106, R105 ;  /* 0x000000696a06723e */ /* 0x000fe200000010ff */
[----:B------:R-:W-:Y:S01]  /*3090*/  FADD.FTZ R132, R132, R101 ;  /* 0x0000006584847221 */ /* 0x000fe20000010000 */
[----:B------:R-:W-:Y:S01]  /*30a0*/  F2FP.BF16.F32.PACK_AB R7, R138, R33 ;  /* 0x000000218a07723e */ /* 0x000fe200000010ff */
[----:B------:R-:W-:-:S02]  /*30b0*/  FADD.FTZ R34, R34, R35 ;  /* 0x0000002322227221 */ /* 0x000fc40000010000 */
[----:B------:R-:W-:Y:S02]  /*30c0*/  FADD.FTZ R105, R105, R132 ;  /* 0x0000008469697221 */ /* 0x000fe40000010000 */
[----:B------:R-:W-:Y:S02]  /*30d0*/  FADD.FTZ R33, R33, R34 ;  /* 0x0000002221217221 */ /* 0x000fe40000010000 */
[----:B------:R-:W-:Y:S01]  /*30e0*/  HMMA.16816.F32.BF16 R36, R4, R20, R36 ;  /* 0x000000140424723c */ /* 0x000fe20000041824 */
[----:B------:R-:W-:Y:S01]  /*30f0*/  FADD.FTZ R135, R106, R105 ;  /* 0x000000696a877221 */ /* 0x000fe20000010000 */
[----:B------:R-:W-:-:S04]  /*3100*/  FADD.FTZ R138, R138, R33 ;  /* 0x000000218a8a7221 */ /* 0x000fc80000010000 */
[C---:B------:R-:W-:Y:S01]  /*3110*/  HMMA.16816.F32.BF16 R40, R4.reuse, R22, R40 ;  /* 0x000000160428723c */ /* 0x040fe20000041828 */
[----:B------:R-:W2:Y:S05]  /*3120*/  LDSM.16.MT88.4 R20, [R108+0x7c00] ;  /* 0x007c00006c14783b */ /* 0x000eaa0000004200 */
[C---:B------:R-:W-:Y:S06]  /*3130*/  HMMA.16816.F32.BF16 R44, R4.reuse, R16, R44 ;  /* 0x00000010042c723c */ /* 0x040fec000004182c */
[C---:B------:R-:W-:Y:S01]  /*3140*/  HMMA.16816.F32.BF16 R48, R4.reuse, R18, R48 ;  /* 0x000000120430723c */ /* 0x040fe20000041830 */
[----:B------:R-:W3:Y:S05]  /*3150*/  LDSM.16.MT88.4 R16, [R110+0x8c00] ;  /* 0x008c00006e10783b */ /* 0x000eea0000004200 */
[C---:B-1----:R-:W-:Y:S06]  /*3160*/  HMMA.16816.F32.BF16 R52, R4.reuse, R12, R52 ;  /* 0x0000000c0434723c */ /* 0x042fec0000041834 */
[C---:B------:R-:W-:Y:S01]  /*3170*/  HMMA.16816.F32.BF16 R56, R4.reuse, R14, R56 ;  /* 0x0000000e0438723c */ /* 0x040fe20000041838 */
[----:B------:R-:W1:Y:S05]  /*3180*/  LDSM.16.MT88.4 R12, [R108+0x8c00] ;  /* 0x008c00006c0c783b */ /* 0x000e6a0000004200 */
[C---:B--2---:R-:W-:Y:S06]  /*3190*/  HMMA.16816.F32.BF16 R60, R4.reuse, R20, R60 ;  /* 0x00000014043c723c */ /* 0x044fec000004183c */
[C---:B------:R-:W-:Y:S06]  /*31a0*/  HMMA.16816.F32.BF16 R64, R4.reuse, R22, R64 ;  /* 0x000000160440723c */ /* 0x040fec0000041840 */
[C---:B---3--:R-:W-:Y:S06]  /*31b0*/  HMMA.16816.F32.BF16 R68, R4.reuse, R16, R68 ;  /* 0x000000100444723c */ /* 0x048fec0000041844 */
[C---:B------:R-:W-:Y:S06]  /*31c0*/  HMMA.16816.F32.BF16 R72, R4.reuse, R18, R72 ;  /* 0x000000120448723c */ /* 0x040fec0000041848 */
[C---:B-1----:R-:W-:Y:S06]  /*31d0*/  HMMA.16816.F32.BF16 R80, R4.reuse, R12, R80 ;  /* 0x0000000c0450723c */ /* 0x042fec0000041850 */
[----:B------:R-:W-:Y:S01]  /*31e0*/  HMMA.16816.F32.BF16 R76, R4, R14, R76 ;  /* 0x0000000e044c723c */ /* 0x000fe2000004184c */
[----:B------:R-:W-:-:S08]  /*31f0*/  NOP ;  /* 0x0000000000007918 */ /* 0x000fd00000000000 */
[----:B------:R-:W-:-:S15]  /*3200*/  @!P2 BRA `(.L_x_196) ;  /* 0x000000200000a947 */ /* 0x000fde0003800000 */
[----:B------:R-:W-:Y:S01]  /*3210*/  VIADD R3, R98, 0xfffffffe ;  /* 0xfffffffe62037836 */ /* 0x000fe20000000000 */
[----:B------:R-:W-:-:S04]  /*3220*/  DEPBAR.LE SB0, 0x0 ;  /* 0x000080000000791a */ /* 0x000fc80000000000 */
[----:B------:R-:W-:Y:S01]  /*3230*/  SHF.R.S32.HI R5, RZ, 0x1f, R3 ;  /* 0x0000001fff057819 */ /* 0x000fe20000011403 */
[----:B------:R-:W-:Y:S01]  /*3240*/  IMAD.WIDE.U32 R12, R3, R8, RZ ;  /* 0x00000008030c7225 */ /* 0x000fe200078e00ff */
[----:B------:R-:W-:-:S03]  /*3250*/  ULDC.64 UR4, c[0x0][0x220] ;  /* 0x0000880000047ab9 */ /* 0x000fc60000000a00 */
[----:B------:R-:W-:Y:S01]  /*3260*/  IMAD R4, R5, R8, RZ ;  /* 0x0000000805047224 */ /* 0x000fe200078e02ff */
[----:B------:R-:W-:Y:S01]  /*3270*/  BAR.SYNC.DEFER_BLOCKING 0x0 ;  /* 0x0000000000007b1d */ /* 0x000fe20000010000 */
[----:B------:R-:W-:Y:S01]  /*3280*/  LEA R6, P0, R12, R96, 0x6 ;  /* 0x000000600c067211 */ /* 0x000fe200078030ff */
[----:B------:R-:W-:-:S03]  /*3290*/  IMAD.WIDE.U32 R14, R8, 0x40, RZ ;  /* 0x00000040080e7825 */ /* 0x000fc600078e00ff */
[----:B------:R-:W-:Y:S01]  /*32a0*/  LEA R16, P1, R6, UR4, 0x1 ;  /* 0x0000000406107c11 */ /* 0x000fe2000f8208ff */
[----:B------:R-:W-:-:S04]  /*32b0*/  IMAD R4, R3, R9, R4 ;  /* 0x0000000903047224 */ /* 0x000fc800078e0204 */
[----:B------:R-:W-:Y:S02]  /*32c0*/  IMAD.IADD R5, R13, 0x1, R4 ;  /* 0x000000010d057824 */ /* 0x000fe400078e0204 */
[----:B------:R-:W-:-:S03]  /*32d0*/  IMAD.SHL.U32 R4, R9, 0x40, RZ ;  /* 0x0000004009047824 */ /* 0x000fc600078e00ff */
[----:B------:R-:W-:Y:S02]  /*32e0*/  LEA.HI.X R5, R12, R123, R5, 0x6, P0 ;  /* 0x0000007b0c057211 */ /* 0x000fe400000f3405 */
[----:B------:R-:W-:Y:S02]  /*32f0*/  IADD3 R18, P0, R14, R16, RZ ;  /* 0x000000100e127210 */ /* 0x000fe40007f1e0ff */
[----:B------:R-:W-:-:S04]  /*3300*/  LEA.HI.X R17, R6, UR5, R5, 0x1, P1 ;  /* 0x0000000506117c11 */ /* 0x000fc800088f0c05 */
[----:B------:R-:W-:Y:S01]  /*3310*/  IADD3.X R19, R17, R15, R4, P0, !PT ;  /* 0x0000000f11137210 */ /* 0x000fe200007fe404 */
        /* <DEDUP_REMOVED lines=12> */
[----:B------:R-:W-:Y:S04]  /*33e0*/  LDSM.16.M88.4 R88, [R111] ;  /* 0x000000006f58783b */ /* 0x000fe80000000200 */
[----:B------:R-:W4:Y:S04]  /*33f0*/  LDSM.16.M88.4 R12, [R109+0x3000] ;  /* 0x003000006d0c783b */ /* 0x000f280000000200 */
[----:B------:R-:W5:Y:S04]  /*3400*/  LDSM.16.M88.4 R20, [R109+0x3400] ;  /* 0x003400006d14783b */ /* 0x000f680000000200 */
[----:B-1----:R-:W1:Y:S04]  /*3410*/  LDSM.16.M88.4 R16, [R112+0x3800] ;  /* 0x003800007010783b */ /* 0x002e680000000200 */
[----:B------:R-:W-:Y:S04]  /*3420*/  LDSM.16.M88.4 R92, [R112+0x3c00] ;  /* 0x003c0000705c783b */ /* 0x000fe80000000200 */
[----:B------:R-:W0:Y:S01]  /*3430*/  LDGDEPBAR ;  /* 0x00000000000079af */ /* 0x000e220000000000 */
[C---:B--2---:R-:W-:Y:S06]  /*3440*/  HMMA.16816.F32.BF16 R84, R4.reuse, R32, RZ ;  /* 0x000000200454723c */ /* 0x044fec00000418ff */
[C---:B------:R-:W-:Y:S06]  /*3450*/  HMMA.16816.F32.BF16 R32, R4.reuse, R34, RZ ;  /* 0x000000220420723c */ /* 0x040fec00000418ff */
[C---:B---3--:R-:W-:Y:S06]  /*3460*/  HMMA.16816.F32.BF16 R28, R4.reuse, R24, RZ ;  /* 0x00000018041c723c */ /* 0x048fec00000418ff */
[----:B------:R-:W-:Y:S06]  /*3470*/  HMMA.16816.F32.BF16 R24, R4, R26, RZ ;  /* 0x0000001a0418723c */ /* 0x000fec00000418ff */
[C---:B----4-:R-:W-:Y:S06]  /*3480*/  HMMA.16816.F32.BF16 R84, R88.reuse, R12, R84 ;  /* 0x0000000c5854723c */ /* 0x050fec0000041854 */
[C---:B------:R-:W-:Y:S01]  /*3490*/  HMMA.16816.F32.BF16 R32, R88.reuse, R14, R32 ;  /* 0x0000000e5820723c */ /* 0x040fe20000041820 */
[----:B------:R-:W2:Y:S05]  /*34a0*/  LDSM.16.M88.4 R12, [R109+0x3800] ;  /* 0x003800006d0c783b */ /* 0x000eaa0000000200 */
[C---:B-----5:R-:W-:Y:S06]  /*34b0*/  HMMA.16816.F32.BF16 R28, R88.reuse, R20, R28 ;  /* 0x00000014581c723c */ /* 0x060fec000004181c */
[----:B------:R-:W-:Y:S06]  /*34c0*/  HMMA.16816.F32.BF16 R24, R88, R22, R24 ;  /* 0x000000165818723c */ /* 0x000fec0000041818 */
[C---:B-1----:R-:W-:Y:S06]  /*34d0*/  HMMA.16816.F32.BF16 R20, R4.reuse, R16, RZ ;  /* 0x000000100414723c */ /* 0x042fec00000418ff */
[----:B------:R-:W-:-:S15]  /*34e0*/  HMMA.16816.F32.BF16 R16, R4, R18, RZ ;  /* 0x000000120410723c */ /* 0x000fde00000418ff */
[----:B------:R-:W-:-:S03]  /*34f0*/  NOP ;  /* 0x0000000000007918 */ /* 0x000fc60000000000 */
[C---:B--2---:R-:W-:Y:S06]  /*3500*/  HMMA.16816.F32.BF16 R20, R88.reuse, R12, R20 ;  /* 0x0000000c5814723c */ /* 0x044fec0000041814 */
[----:B------:R-:W-:Y:S06]  /*3510*/  HMMA.16816.F32.BF16 R16, R88, R14, R16 ;  /* 0x0000000e5810723c */ /* 0x000fec0000041810 */
[C---:B------:R-:W-:Y:S06]  /*3520*/  HMMA.16816.F32.BF16 R12, R4.reuse, R92, RZ ;  /* 0x0000005c040c723c */ /* 0x040fec00000418ff */
[----:B------:R-:W-:Y:S01]  /*3530*/  HMMA.16816.F32.BF16 R4, R4, R94, RZ ;  /* 0x0000005e0404723c */ /* 0x000fe200000418ff */
[----:B------:R-:W1:-:S15]  /*3540*/  LDSM.16.M88.4 R92, [R109+0x3c00] ;  /* 0x003c00006d5c783b */ /* 0x000e5e0000000200 */
[----:B------:R-:W-:-:S02]  /*3550*/  NOP ;  /* 0x0000000000007918 */ /* 0x000fc40000000000 */
[C---:B-1----:R-:W-:Y:S06]  /*3560*/  HMMA.16816.F32.BF16 R12, R88.reuse, R92, R12 ;  /* 0x0000005c580c723c */ /* 0x042fec000004180c */
[----:B------:R-:W-:Y:S01]  /*3570*/  HMMA.16816.F32.BF16 R4, R88, R94, R4 ;  /* 0x0000005e5804723c */ /* 0x000fe20000041804 */
[----:B------:R-:W-:Y:S04]  /*3580*/  LDSM.16.M88.4 R88, [R113+0x1000] ;  /* 0x001000007158783b */ /* 0x000fe80000000200 */
[----:B------:R-:W1:Y:S02]  /*3590*/  LDSM.16.M88.4 R92, [R112+0x4000] ;  /* 0x00400000705c783b */ /* 0x000e640000000200 */
[C---:B-1----:R-:W-:Y:S06]  /*35a0*/  HMMA.16816.F32.BF16 R84, R88.reuse, R92, R84 ;  /* 0x0000005c5854723c */ /* 0x042fec0000041854 */
[C---:B------:R-:W-:Y:S01]  /*35b0*/  HMMA.16816.F32.BF16 R32, R88.reuse, R94, R32 ;  /* 0x0000005e5820723c */ /* 0x040fe20000041820 */
[----:B------:R-:W1:Y:S05]  /*35c0*/  LDSM.16.M88.4 R92, [R112+0x4400] ;  /* 0x00440000705c783b */ /* 0x000e6a0000000200 */
[C---:B-1----:R-:W-:Y:S06]  /*35d0*/  HMMA.16816.F32.BF16 R28, R88.reuse, R92, R28 ;  /* 0x0000005c581c723c */ /* 0x042fec000004181c */
[C---:B------:R-:W-:Y:S01]  /*35e0*/  HMMA.16816.F32.BF16 R24, R88.reuse, R94, R24 ;  /* 0x0000005e5818723c */ /* 0x040fe20000041818 */
[----:B------:R-:W1:Y:S05]  /*35f0*/  LDSM.16.M88.4 R92, [R112+0x4800] ;  /* 0x00480000705c783b */ /* 0x000e6a0000000200 */
[C---:B-1----:R-:W-:Y:S06]  /*3600*/  HMMA.16816.F32.BF16 R20, R88.reuse, R92, R20 ;  /* 0x0000005c5814723c */ /* 0x042fec0000041814 */
[C---:B------:R-:W-:Y:S01]  /*3610*/  HMMA.16816.F32.BF16 R16, R88.reuse, R94, R16 ;  /* 0x0000005e5810723c */ /* 0x040fe20000041810 */
[----:B------:R-:W1:Y:S05]  /*3620*/  LDSM.16.M88.4 R92, [R112+0x4c00] ;  /* 0x004c0000705c783b */ /* 0x000e6a0000000200 */
        /* <DEDUP_REMOVED lines=38> */
[----:B------:R-:W1:Y:S01]  /*3890*/  LDSM.16.M88.4 R88, [R109+0x5c00] ;  /* 0x005c00006d58783b */ /* 0x000e620000000200 */
[----:B------:R-:W-:-:S04]  /*38a0*/  DEPBAR.LE SB0, 0x0 ;  /* 0x000080000000791a */ /* 0x000fc80000000000 */
[C---:B-1----:R-:W-:Y:S01]  /*38b0*/  HMMA.16816.F32.BF16 R12, R92.reuse, R88, R12 ;  /* 0x000000585c0c723c */ /* 0x042fe2000004180c */
[----:B------:R-:W1:Y:S05]  /*38c0*/  S2R R88, SR_TID.X ;  /* 0x0000000000587919 */ /* 0x000e6a0000002100 */
[----:B------:R-:W-:Y:S01]  /*38d0*/  HMMA.16816.F32.BF16 R4, R92, R90, R4 ;  /* 0x0000005a5c04723c */ /* 0x000fe20000041804 */
[----:B-1----:R-:W-:-:S05]  /*38e0*/  IMAD.SHL.U32 R88, R88, 0x2, RZ ;  /* 0x0000000258587824 */ /* 0x002fca00078e00ff */
[----:B------:R-:W-:-:S05]  /*38f0*/  LOP3.LUT R88, R88, 0x6, RZ, 0xc0, !PT ;  /* 0x0000000658587812 */ /* 0x000fca00078ec0ff */
[----:B------:R-:W-:-:S04]  /*3900*/  IMAD R88, R3, 0x40, R88 ;  /* 0x0000004003587824 */ /* 0x000fc800078e0258 */
[C---:B------:R-:W-:Y:S01]  /*3910*/  VIADD R89, R88.reuse, 0x1 ;  /* 0x0000000158597836 */ /* 0x040fe20000000000 */
[----:B------:R-:W-:Y:S04]  /*3920*/  BAR.SYNC.DEFER_BLOCKING 0x0 ;  /* 0x0000000000007b1d */ /* 0x000fe80000010000 */
[C---:B------:R-:W-:Y:S02]  /*3930*/  ISETP.GE.AND P5, PT, R89.reuse, R100, PT ;  /* 0x000000645900720c */ /* 0x040fe40003fa6270 */
[----:B------:R-:W-:Y:S01]  /*3940*/  ISETP.GE.AND P1, PT, R89, R99, PT ;  /* 0x000000635900720c */ /* 0x000fe20003f26270 */
[C---:B------:R-:W-:Y:S01]  /*3950*/  VIADD R89, R88.reuse, 0x8 ;  /* 0x0000000858597836 */ /* 0x040fe20000000000 */
[----:B------:R-:W-:Y:S01]  /*3960*/  FSEL R90, R85, -INF , !P5 ;  /* 0xff800000555a7808 */ /* 0x000fe20006800000 */
[----:B------:R-:W-:Y:S01]  /*3970*/  VIADD R85, R88, 0x11 ;  /* 0x0000001158557836 */ /* 0x000fe20000000000 */
[----:B------:R-:W-:-:S02]  /*3980*/  FSEL R95, R87, -INF , !P1 ;  /* 0xff800000575f7808 */ /* 0x000fc40004800000 */
[CC--:B------:R-:W-:Y:S02]  /*3990*/  ISETP.GE.AND P4, PT, R89.reuse, R100.reuse, PT ;  /* 0x000000645900720c */ /* 0x0c0fe40003f86270 */
[-C--:B------:R-:W-:Y:S01]  /*39a0*/  ISETP.GE.AND P0, PT, R89, R99.reuse, PT ;  /* 0x000000635900720c */ /* 0x080fe20003f06270 */
[----:B------:R-:W-:Y:S01]  /*39b0*/  VIADD R89, R88, 0x9 ;  /* 0x0000000958597836 */ /* 0x000fe20000000000 */
[----:B------:R-:W-:Y:S01]  /*39c0*/  FSEL R106, R32, -INF , !P4 ;  /* 0xff800000206a7808 */ /* 0x000fe20006000000 */
[----:B------:R-:W-:Y:S01]  /*39d0*/  VIADD R32, R88, 0x18 ;  /* 0x0000001858207836 */ /* 0x000fe20000000000 */
[----:B------:R-:W-:Y:S01]  /*39e0*/  FSEL R105, R34, -INF , !P0 ;  /* 0xff80000022697808 */ /* 0x000fe20004000000 */
[C---:B------:R-:W-:Y:S01]  /*39f0*/  VIADD R34, R88.reuse, 0x19 ;  /* 0x0000001958227836 */ /* 0x040fe20000000000 */
[C---:B------:R-:W-:Y:S02]  /*3a00*/  ISETP.GE.AND P3, PT, R89.reuse, R100, PT ;  /* 0x000000645900720c */ /* 0x040fe40003f66270 */
[----:B------:R-:W-:Y:S01]  /*3a10*/  ISETP.GE.AND P6, PT, R89, R99, PT ;  /* 0x000000635900720c */ /* 0x000fe20003fc6270 */
[----:B------:R-:W-:Y:S01]  /*3a20*/  VIADD R89, R88, 0x10 ;  /* 0x0000001058597836 */ /* 0x000fe20000000000 */
[----:B------:R-:W-:-:S02]  /*3a30*/  FSEL R104, R33, -INF , !P3 ;  /* 0xff80000021687808 */ /* 0x000fc40005800000 */
[CC--:B------:R-:W-:Y:S02]  /*3a40*/  ISETP.GE.AND P0, PT, R32.reuse, R100.reuse, PT ;  /* 0x000000642000720c */ /* 0x0c0fe40003f06270 */
[CC--:B------:R-:W-:Y:S02]  /*3a50*/  ISETP.GE.AND P2, PT, R89.reuse, R100.reuse, PT ;  /* 0x000000645900720c */ /* 0x0c0fe40003f46270 */
[-C--:B------:R-:W-:Y:S02]  /*3a60*/  ISETP.GE.AND P3, PT, R32, R99.reuse, PT ;  /* 0x000000632000720c */ /* 0x080fe40003f66270 */
[----:B------:R-:W-:Y:S01]  /*3a70*/  FSEL R32, R28, -INF , !P2 ;  /* 0xff8000001c207808 */ /* 0x000fe20005000000 */
[----:B------:R-:W-:Y:S01]  /*3a80*/  VIADD R28, R88, 0x20 ;  /* 0x00000020581c7836 */ /* 0x000fe20000000000 */
[----:B------:R-:W-:Y:S02]  /*3a90*/  ISETP.GE.AND P5, PT, R89, R99, PT ;  /* 0x000000635900720c */ /* 0x000fe40003fa6270 */
[----:B------:R-:W-:-:S02]  /*3aa0*/  ISETP.GE.AND P1, PT, R85, R100, PT ;  /* 0x000000645500720c */ /* 0x000fc40003f26270 */
[----:B------:R-:W-:Y:S02]  /*3ab0*/  FSEL R93, R30, -INF , !P5 ;  /* 0xff8000001e5d7808 */ /* 0x000fe40006800000 */
[----:B------:R-:W-:Y:S02]  /*3ac0*/  FSEL R92, R29, -INF , !P1 ;  /* 0xff8000001d5c7808 */ /* 0x000fe40004800000 */
[C---:B------:R-:W-:Y:S02]  /*3ad0*/  ISETP.GE.AND P5, PT, R28.reuse, R100, PT ;  /* 0x000000641c00720c */ /* 0x040fe40003fa6270 */
[-C--:B------:R-:W-:Y:S01]  /*3ae0*/  ISETP.GE.AND P1, PT, R28, R99.reuse, PT ;  /* 0x000000631c00720c */ /* 0x080fe20003f26270 */
[----:B------:R-:W-:Y:S01]  /*3af0*/  VIADD R28, R88, 0x21 ;  /* 0x00000021581c7836 */ /* 0x000fe20000000000 */
[----:B------:R-:W-:Y:S02]  /*3b00*/  ISETP.GE.AND P4, PT, R85, R99, PT ;  /* 0x000000635500720c */ /* 0x000fe40003f86270 */
[----:B------:R-:W-:-:S02]  /*3b10*/  FSEL R103, R26, -INF , !P3 ;  /* 0xff8000001a677808 */ /* 0x000fc40005800000 */
[-C--:B------:R-:W-:Y:S02]  /*3b20*/  ISETP.GE.AND P2, PT, R34, R99.reuse, PT ;  /* 0x000000632200720c */ /* 0x080fe40003f46270 */
[----:B------:R-:W-:Y:S02]  /*3b30*/  FSEL R31, R31, -INF , !P4 ;  /* 0xff8000001f1f7808 */ /* 0x000fe40006000000 */
[----:B------:R-:W-:Y:S01]  /*3b40*/  FSEL R26, R20, -INF , !P5 ;  /* 0xff800000141a7808 */ /* 0x000fe20006800000 */
[----:B------:R-:W-:Y:S01]  /*3b50*/  VIADD R20, R88, 0x30 ;  /* 0x0000003058147836 */ /* 0x000fe20000000000 */
[----:B------:R-:W-:Y:S02]  /*3b60*/  ISETP.GE.AND P4, PT, R28, R100, PT ;  /* 0x000000641c00720c */ /* 0x000fe40003f86270 */
[----:B------:R-:W-:Y:S01]  /*3b70*/  FSEL R94, R24, -INF , !P0 ;  /* 0xff800000185e7808 */ /* 0x000fe20004000000 */
[----:B------:R-:W-:Y:S01]  /*3b80*/  VIADD R24, R88, 0x28 ;  /* 0x0000002858187836 */ /* 0x000fe20000000000 */
[----:B------:R-:W-:-:S02]  /*3b90*/  ISETP.GE.AND P0, PT, R28, R99, PT ;  /* 0x000000631c00720c */ /* 0x000fc40003f06270 */
[----:B------:R-:W-:Y:S02]  /*3ba0*/  FSEL R101, R27, -INF , !P2 ;  /* 0xff8000001b657808 */ /* 0x000fe40005000000 */
[----:B------:R-:W-:Y:S02]  /*3bb0*/  FSEL R27, R22, -INF , !P1 ;  /* 0xff800000161b7808 */ /* 0x000fe40004800000 */
[----:B------:R-:W-:Y:S02]  /*3bc0*/  FSEL R28, R21, -INF , !P4 ;  /* 0xff800000151c7808 */ /* 0x000fe40006000000 */
[C---:B------:R-:W-:Y:S02]  /*3bd0*/  ISETP.GE.AND P1, PT, R20.reuse, R100, PT ;  /* 0x000000641400720c */ /* 0x040fe40003f26270 */
[----:B------:R-:W-:Y:S01]  /*3be0*/  ISETP.GE.AND P4, PT, R20, R99, PT ;  /* 0x000000631400720c */ /* 0x000fe20003f86270 */
[----:B------:R-:W-:Y:S01]  /*3bf0*/  VIADD R20, R88, 0x31 ;  /* 0x0000003158147836 */ /* 0x000fe20000000000 */
[----:B------:R-:W-:-:S02]  /*3c00*/  FSEL R33, R35, -INF , !P6 ;  /* 0xff80000023217808 */ /* 0x000fc40007000000 */
[-C--:B------:R-:W-:Y:S02]  /*3c10*/  ISETP.GE.AND P6, PT, R34, R100.reuse, PT ;  /* 0x000000642200720c */ /* 0x080fe40003fc6270 */
[----:B------:R-:W-:Y:S02]  /*3c20*/  FSEL R29, R23, -INF , !P0 ;  /* 0xff800000171d7808 */ /* 0x000fe40004000000 */
[----:B------:R-:W-:Y:S02]  /*3c30*/  ISETP.GE.AND P0, PT, R20, R100, PT ;  /* 0x000000641400720c */ /* 0x000fe40003f06270 */
[----:B------:R-:W-:Y:S02]  /*3c40*/  FSEL R102, R25, -INF , !P6 ;  /* 0xff80000019667808 */ /* 0x000fe40007000000 */
[----:B------:R-:W-:Y:S02]  /*3c50*/  FSEL R25, R13, -INF , !P0 ;  /* 0xff8000000d197808 */ /* 0x000fe40004000000 */
[----:B------:R-:W-:-:S02]  /*3c60*/  ISETP.GE.AND P0, PT, R88, R99, PT ;  /* 0x000000635800720c */ /* 0x000fc40003f06270 */
[-C--:B------:R-:W-:Y:S02]  /*3c70*/  ISETP.GE.AND P3, PT, R24, R100.reuse, PT ;  /* 0x000000641800720c */ /* 0x080fe40003f66270 */
[----:B------:R-:W-:Y:S02]  /*3c80*/  FSEL R13, R86, -INF , !P0 ;  /* 0xff800000560d7808 */ /* 0x000fe40004000000 */
[----:B------:R-:W-:Y:S02]  /*3c90*/  ISETP.NE.AND P0, PT, R98, 0x2, PT ;  /* 0x000000026200780c */ /* 0x000fe40003f05270 */
[-C--:B------:R-:W-:Y:S01]  /*3ca0*/  ISETP.GE.AND P6, PT, R24, R99.reuse, PT ;  /* 0x000000631800720c */ /* 0x080fe20003fc6270 */
[----:B------:R-:W-:Y:S01]  /*3cb0*/  VIADD R24, R88, 0x29 ;  /* 0x0000002958187836 */ /* 0x000fe20000000000 */
[----:B------:R-:W-:Y:S02]  /*3cc0*/  FSEL R16, R16, -INF , !P3 ;  /* 0xff80000010107808 */ /* 0x000fe40005800000 */
[----:B------:R-:W-:Y:S01]  /*3cd0*/  ISETP.GE.AND P3, PT, R20, R99, PT ;  /* 0x000000631400720c */ /* 0x000fe20003f66270 */
[----:B------:R-:W-:Y:S01]  /*3ce0*/  VIADD R20, R88, 0x38 ;  /* 0x0000003858147836 */ /* 0x000fe20000000000 */
[----:B------:R-:W-:-:S02]  /*3cf0*/  ISETP.GE.AND P2, PT, R24, R100, PT ;  /* 0x000000641800720c */ /* 0x000fc40003f46270 */
[----:B------:R-:W-:Y:S02]  /*3d00*/  ISETP.GE.AND P5, PT, R24, R99, PT ;  /* 0x000000631800720c */ /* 0x000fe40003fa6270 */
[----:B------:R-:W-:Y:S02]  /*3d10*/  FSEL R24, R12, -INF , !P1 ;  /* 0xff8000000c187808 */ /* 0x000fe40004800000 */
[----:B------:R-:W-:Y:S02]  /*3d20*/  FSEL R18, R18, -INF , !P6 ;  /* 0xff80000012127808 */ /* 0x000fe40007000000 */
[CC--:B------:R-:W-:Y:S01]  /*3d30*/  ISETP.GE.AND P1, PT, R88.reuse, R100.reuse, PT ;  /* 0x000000645800720c */ /* 0x0c0fe20003f26270 */
[----:B------:R-:W-:Y:S01]  /*3d40*/  VIADD R88, R88, 0x39 ;  /* 0x0000003958587836 */ /* 0x000fe20000000000 */
[----:B------:R-:W-:Y:S02]  /*3d50*/  ISETP.GE.AND P6, PT, R20, R100, PT ;  /* 0x000000641400720c */ /* 0x000fe40003fc6270 */
[----:B------:R-:W-:-:S02]  /*3d60*/  FSEL R17, R17, -INF , !P2 ;  /* 0xff80000011117808 */ /* 0x000fc40005000000 */
[-C--:B------:R-:W-:Y:S02]  /*3d70*/  ISETP.GE.AND P2, PT, R20, R99.reuse, PT ;  /* 0x000000631400720c */ /* 0x080fe40003f46270 */
[----:B------:R-:W-:Y:S02]  /*3d80*/  P2R R20, PR, RZ, 0x40 ;  /* 0x00000040ff147803 */ /* 0x000fe40000000000 */
[----:B------:R-:W-:Y:S02]  /*3d90*/  FSEL R12, R84, -INF , !P1 ;  /* 0xff800000540c7808 */ /* 0x000fe40004800000 */
[C---:B------:R-:W-:Y:S02]  /*3da0*/  ISETP.GE.AND P6, PT, R88.reuse, R100, PT ;  /* 0x000000645800720c */ /* 0x040fe40003fc6270 */
[----:B------:R-:W-:Y:S01]  /*3db0*/  ISETP.GE.AND P1, PT, R88, R99, PT ;  /* 0x000000635800720c */ /* 0x000fe20003f26270 */
[----:B------:R-:W-:-:S12]  /*3dc0*/  @!P0 BRA `(.L_x_197) ;  /* 0x00000000005c8947 */ /* 0x000fd80003800000 */
[----:B------:R-:W-:Y:S01]  /*3dd0*/  VIADD R21, R98, 0xfffffffd ;  /* 0xfffffffd62157836 */ /* 0x000fe20000000000 */
[----:B------:R-:W-:-:S03]  /*3de0*/  ULDC.64 UR4, c[0x0][0x218] ;  /* 0x0000860000047ab9 */ /* 0x000fc60000000a00 */
[----:B------:R-:W-:Y:S01]  /*3df0*/  IMAD.WIDE.U32 R34, R21, R10, RZ ;  /* 0x0000000a15227225 */ /* 0x000fe200078e00ff */
[----:B------:R-:W-:-:S05]  /*3e00*/  SHF.R.S32.HI R23, RZ, 0x1f, R21 ;  /* 0x0000001fff177819 */ /* 0x000fca0000011415 */
[----:B------:R-:W-:Y:S01]  /*3e10*/  IMAD R22, R23, R10, RZ ;  /* 0x0000000a17167224 */ /* 0x000fe200078e02ff */
[----:B------:R-:W-:-:S03]  /*3e20*/  LEA R10, P0, R34, R120, 0x6 ;  /* 0x00000078220a7211 */ /* 0x000fc600078030ff */
[----:B------:R-:W-:-:S04]  /*3e30*/  IMAD R22, R21, R11, R22 ;  /* 0x0000000b15167224 */ /* 0x000fc800078e0216 */
        /* <DEDUP_REMOVED lines=16> */
.L_x_197:
[----:B-1----:R-:W-:Y:S02]  /*3f40*/  FMNMX.FTZ R11, R2, R12, !PT ;  /* 0x0000000c020b7209 */ /* 0x002fe40007810000 */
[----:B------:R-:W-:Y:S02]  /*3f50*/  ISETP.NE.AND P0, PT, R20, RZ, PT ;  /* 0x000000ff1400720c */ /* 0x000fe40003f05270 */
        /* <DEDUP_REMOVED lines=26> */
[----:B------:R-:W-:Y:S02]  /*4100*/  FSEL R34, R5, -INF , !P6 ;  /* 0xff80000005227808 */ /* 0x000fe40007000000 */
[----:B------:R-:W-:-:S02]  /*4110*/  FSEL R84, R14, -INF , !P4 ;  /* 0xff8000000e547808 */ /* 0x000fc40006000000 */
[----:B------:R-:W-:Y:S02]  /*4120*/  FMNMX.FTZ R11, R35, R10, !PT ;  /* 0x0000000a230b7209 */ /* 0x000fe40007810000 */
[----:B------:R-:W-:Y:S02]  /*4130*/  FMNMX.FTZ R5, R30, R21, !PT ;  /* 0x000000151e057209 */ /* 0x000fe40007810000 */
[----:B------:R-:W-:Y:S02]  /*4140*/  FSEL R85, R15, -INF , !P3 ;  /* 0xff8000000f557808 */ /* 0x000fe40005800000 */
[----:B------:R-:W-:Y:S02]  /*4150*/  FMNMX.FTZ R10, R84, R11, !PT ;  /* 0x0000000b540a7209 */ /* 0x000fe40007810000 */
[----:B------:R-:W-:Y:S02]  /*4160*/  FMNMX.FTZ R4, R34, R5, !PT ;  /* 0x0000000522047209 */ /* 0x000fe40007810000 */
[----:B------:R-:W-:-:S02]  /*4170*/  FSEL R87, R6, -INF , !P2 ;  /* 0xff80000006577808 */ /* 0x000fc40005000000 */
[----:B------:R-:W-:Y:S01]  /*4180*/  FMNMX.FTZ R6, R85, R10, !PT ;  /* 0x0000000a55067209 */ /* 0x000fe20007810000 */
[----:B------:R-:W1:Y:S01]  /*4190*/  SHFL.BFLY PT, R5, R4, 0x2, 0x1f ;  /* 0x0c401f0004057f89 */ /* 0x000e6200000e0000 */
[----:B------:R-:W-:Y:S02]  /*41a0*/  FSEL R88, R7, -INF , !P1 ;  /* 0xff80000007587808 */ /* 0x000fe40004800000 */
[----:B------:R-:W-:-:S04]  /*41b0*/  FMNMX.FTZ R7, R87, R6, !PT ;  /* 0x0000000657077209 */ /* 0x000fc80007810000 */
[----:B------:R-:W-:-:S05]  /*41c0*/  FMNMX.FTZ R7, R88, R7, !PT ;  /* 0x0000000758077209 */ /* 0x000fca0007810000 */
[----:B------:R-:W2:Y:S01]  /*41d0*/  SHFL.BFLY PT, R6, R7, 0x2, 0x1f ;  /* 0x0c401f0007067f89 */ /* 0x000ea200000e0000 */
[----:B-1----:R-:W-:-:S05]  /*41e0*/  FMNMX.FTZ R14, R4, R5, !PT ;  /* 0x00000005040e7209 */ /* 0x002fca0007810000 */
[----:B------:R-:W1:Y:S01]  /*41f0*/  SHFL.BFLY PT, R11, R14, 0x1, 0x1f ;  /* 0x0c201f000e0b7f89 */ /* 0x000e6200000e0000 */
[----:B--2---:R-:W-:-:S05]  /*4200*/  FMNMX.FTZ R5, R7, R6, !PT ;  /* 0x0000000607057209 */ /* 0x004fca0007810000 */
[----:B------:R-:W2:Y:S01]  /*4210*/  SHFL.BFLY PT, R10, R5, 0x1, 0x1f ;  /* 0x0c201f00050a7f89 */ /* 0x000ea200000e0000 */
[----:B-1----:R-:W-:-:S04]  /*4220*/  FMNMX.FTZ R11, R14, R11, !PT ;  /* 0x0000000b0e0b7209 */ /* 0x002fc80007810000 */
[C---:B------:R-:W-:Y:S01]  /*4230*/  FSETP.NEU.FTZ.AND P1, PT, R11.reuse, -INF , PT ;  /* 0xff8000000b00780b */ /* 0x040fe20003f3d000 */
[----:B------:R-:W-:-:S05]  /*4240*/  FMUL.FTZ R91, R11, UR6 ;  /* 0x000000060b5b7c20 */ /* 0x000fca0008410000 */
[----:B------:R-:W-:Y:S02]  /*4250*/  FSEL R91, R91, RZ, P1 ;  /* 0x000000ff5b5b7208 */ /* 0x000fe40000800000 */
[----:B--2---:R-:W-:Y:S02]  /*4260*/  FMNMX.FTZ R10, R5, R10, !PT ;  /* 0x0000000a050a7209 */ /* 0x004fe40007810000 */
[----:B------:R-:W-:Y:S01]  /*4270*/  FSEL R5, R11, RZ, P1 ;  /* 0x000000ff0b057208 */ /* 0x000fe20000800000 */
[--C-:B------:R-:W-:Y:S01]  /*4280*/  FFMA.FTZ R89, R90, UR6, -R91.reuse ;  /* 0x000000065a597c23 */ /* 0x100fe2000801085b */
[C---:B------:R-:W-:Y:S01]  /*4290*/  FSETP.NEU.FTZ.AND P0, PT, R10.reuse, -INF , PT ;  /* 0xff8000000a00780b */ /* 0x040fe20003f1d000 */
[----:B------:R-:W-:Y:S01]  /*42a0*/  FMUL.FTZ R90, R10, UR6 ;  /* 0x000000060a5a7c20 */ /* 0x000fe20008410000 */
[----:B------:R-:W-:Y:S01]  /*42b0*/  FFMA.FTZ R100, R12, UR6, -R91 ;  /* 0x000000060c647c23 */ /* 0x000fe2000801085b */
[----:B------:R-:W-:Y:S01]  /*42c0*/  FADD.FTZ R4, R2, -R5 ;  /* 0x8000000502047221 */ /* 0x000fe20000010000 */
[----:B------:R-:W-:Y:S01]  /*42d0*/  FSEL R5, R10, RZ, P0 ;  /* 0x000000ff0a057208 */ /* 0x000fe20000000000 */
[--C-:B------:R-:W-:Y:S01]  /*42e0*/  FFMA.FTZ R21, R104, UR6, -R91.reuse ;  /* 0x0000000668157c23 */ /* 0x100fe2000801085b */
[----:B------:R-:W-:Y:S01]  /*42f0*/  FSEL R90, R90, RZ, P0 ;  /* 0x000000ff5a5a7208 */ /* 0x000fe20000000000 */
[----:B------:R-:W-:Y:S01]  /*4300*/  FFMA.FTZ R22, R106, UR6, -R91 ;  /* 0x000000066a167c23 */ /* 0x000fe2000801085b */
[----:B------:R-:W-:Y:S01]  /*4310*/  FMUL.FTZ R104, R4, UR6 ;  /* 0x0000000604687c20 */ /* 0x000fe20008410000 */
[----:B------:R-:W-:Y:S01]  /*4320*/  FADD.FTZ R5, R0, -R5 ;  /* 0x8000000500057221 */ /* 0x000fe20000010000 */
[----:B------:R-:W-:Y:S01]  /*4330*/  MUFU.EX2 R100, R100 ;  /* 0x0000006400647308 */ /* 0x000fe20000000800 */
[--C-:B------:R-:W-:Y:S01]  /*4340*/  FFMA.FTZ R99, R13, UR6, -R90.reuse ;  /* 0x000000060d637c23 */ /* 0x100fe2000801085a */
[--C-:B------:R-:W-:Y:S01]  /*4350*/  FFMA.FTZ R20, R95, UR6, -R90.reuse ;  /* 0x000000065f147c23 */ /* 0x100fe2000801085a */
[----:B------:R-:W1:Y:S01]  /*4360*/  LDSM.16.MT88.4 R12, [R110+0x6000] ;  /* 0x006000006e0c783b */ /* 0x000e620000004200 */
[--C-:B------:R-:W-:Y:S01]  /*4370*/  FFMA.FTZ R2, R105, UR6, -R90.reuse ;  /* 0x0000000669027c23 */ /* 0x100fe2000801085a */
[----:B------:R-:W-:Y:S01]  /*4380*/  FMUL.FTZ R19, R5, UR6 ;  /* 0x0000000605137c20 */ /* 0x000fe20008410000 */
[--C-:B------:R-:W-:Y:S01]  /*4390*/  FFMA.FTZ R23, R33, UR6, -R90.reuse ;  /* 0x0000000621177c23 */ /* 0x100fe2000801085a */
[--C-:B------:R-:W-:Y:S01]  /*43a0*/  FFMA.FTZ R95, R32, UR6, -R91.reuse ;  /* 0x00000006205f7c23 */ /* 0x100fe2000801085b */
[----:B------:R-:W2:Y:S01]  /*43b0*/  MUFU.EX2 R89, R89 ;  /* 0x0000005900597308 */ /* 0x000ea20000000800 */
[--C-:B------:R-:W-:Y:S01]  /*43c0*/  FFMA.FTZ R86, R31, UR6, -R90.reuse ;  /* 0x000000061f567c23 */ /* 0x100fe2000801085a */
        /* <DEDUP_REMOVED lines=14> */
[----:B------:R-:W3:Y:S01]  /*44b0*/  MUFU.EX2 R21, R21 ;  /* 0x0000001500157308 */ /* 0x000ee20000000800 */
[----:B--2---:R-:W-:Y:S01]  /*44c0*/  F2FP.BF16.F32.PACK_AB R4, R89, R100 ;  /* 0x000000645904723e */ /* 0x004fe200000010ff */
[----:B------:R-:W-:Y:S01]  /*44d0*/  FFMA.FTZ R26, R24, UR6, -R91 ;  /* 0x00000006181a7c23 */ /* 0x000fe2000801085b */
[--C-:B------:R-:W-:Y:S01]  /*44e0*/  FFMA.FTZ R24, R84, UR6, -R90.reuse ;  /* 0x0000000654187c23 */ /* 0x100fe2000801085a */
[--C-:B------:R-:W-:Y:S01]  /*44f0*/  FFMA.FTZ R84, R85, UR6, -R90.reuse ;  /* 0x0000000655547c23 */ /* 0x100fe2000801085a */
[--C-:B------:R-:W-:Y:S01]  /*4500*/  FFMA.FTZ R87, R87, UR6, -R90.reuse ;  /* 0x0000000657577c23 */ /* 0x100fe2000801085a */
[----:B------:R-:W-:Y:S01]  /*4510*/  FFMA.FTZ R88, R88, UR6, -R90 ;  /* 0x0000000658587c23 */ /* 0x000fe2000801085a */
[----:B------:R-:W-:Y:S01]  /*4520*/  ISETP.GE.AND P0, PT, R98, 0x3, PT ;  /* 0x000000036200780c */ /* 0x000fe20003f06270 */
[----:B------:R-:W-:Y:S08]  /*4530*/  MUFU.EX2 R99, R99 ;  /* 0x0000006300637308 */ /* 0x000ff00000000800 */
[----:B------:R-:W2:Y:S01]  /*4540*/  MUFU.EX2 R20, R20 ;  /* 0x0000001400147308 */ /* 0x000ea20000000800 */
[----:B---3--:R-:W-:-:S03]  /*4550*/  F2FP.BF16.F32.PACK_AB R6, R21, R22 ;  /* 0x000000161506723e */ /* 0x008fc600000010ff */
[----:B------:R-:W-:-:S04]  /*4560*/  @P0 IADD3 R134, R98, -0x3, RZ ;  /* 0xfffffffd62860810 */ /* 0x000fc80007ffe0ff */
[----:B------:R-:W-:Y:S08]  /*4570*/  MUFU.EX2 R2, R2 ;  /* 0x0000000200027308 */ /* 0x000ff00000000800 */
[----:B------:R-:W3:Y:S01]  /*4580*/  MUFU.EX2 R104, R104 ;  /* 0x0000006800687308 */ /* 0x000ee20000000800 */
[----:B--2---:R-:W-:-:S07]  /*4590*/  F2FP.BF16.F32.PACK_AB R5, R20, R99 ;  /* 0x000000631405723e */ /* 0x004fce00000010ff */
[----:B------:R-:W2:Y:S08]  /*45a0*/  MUFU.EX2 R19, R19 ;  /* 0x0000001300137308 */ /* 0x000eb00000000800 */
[----:B------:R-:W4:Y:S01]  /*45b0*/  MUFU.EX2 R23, R23 ;  /* 0x0000001700177308 */ /* 0x000f220000000800 */
[-C--:B---3--:R-:W-:Y:S01]  /*45c0*/  FMUL.FTZ R36, R36, R104.reuse ;  /* 0x0000006824247220 */ /* 0x088fe20000410000 */
[-C--:B------:R-:W-:Y:S01]  /*45d0*/  FMUL.FTZ R37, R37, R104.reuse ;  /* 0x0000006825257220 */ /* 0x080fe20000410000 */
[-C--:B------:R-:W-:Y:S01]  /*45e0*/  FMUL.FTZ R40, R40, R104.reuse ;  /* 0x0000006828287220 */ /* 0x080fe20000410000 */
[-C--:B------:R-:W-:Y:S01]  /*45f0*/  FMUL.FTZ R41, R41, R104.reuse ;  /* 0x0000006829297220 */ /* 0x080fe20000410000 */
        /* <DEDUP_REMOVED lines=12> */
[----:B----4-:R-:W-:Y:S01]  /*46c0*/  F2FP.BF16.F32.PACK_AB R7, R23, R2 ;  /* 0x000000021707723e */ /* 0x010fe200000010ff */
[-C--:B------:R-:W-:Y:S01]  /*46d0*/  FMUL.FTZ R52, R52, R104.reuse ;  /* 0x0000006834347220 */ /* 0x080fe20000410000 */
[-C--:B------:R-:W-:Y:S01]  /*46e0*/  FMUL.FTZ R53, R53, R104.reuse ;  /* 0x0000006835357220 */ /* 0x080fe20000410000 */
[-C--:B------:R-:W-:Y:S01]  /*46f0*/  FMUL.FTZ R54, R54, R19.reuse ;  /* 0x0000001336367220 */ /* 0x080fe20000410000 */
[-C--:B------:R-:W-:Y:S01]  /*4700*/  FMUL.FTZ R55, R55, R19.reuse ;  /* 0x0000001337377220 */ /* 0x080fe20000410000 */
[-C--:B------:R-:W-:Y:S01]  /*4710*/  FMUL.FTZ R56, R56, R104.reuse ;  /* 0x0000006838387220 */ /* 0x080fe20000410000 */
[-C--:B------:R-:W-:Y:S01]  /*4720*/  FMUL.FTZ R57, R57, R104.reuse ;  /* 0x0000006839397220 */ /* 0x080fe20000410000 */
[C---:B-1----:R-:W-:Y:S01]  /*4730*/  HMMA.16816.F32.BF16 R36, R4.reuse, R12, R36 ;  /* 0x0000000c0424723c */ /* 0x042fe20000041824 */
[-C--:B------:R-:W-:Y:S01]  /*4740*/  FMUL.FTZ R58, R58, R19.reuse ;  /* 0x000000133a3a7220 */ /* 0x080fe20000410000 */
[-C--:B------:R-:W-:Y:S01]  /*4750*/  FMUL.FTZ R59, R59, R19.reuse ;  /* 0x000000133b3b7220 */ /* 0x080fe20000410000 */
[-C--:B------:R-:W-:Y:S01]  /*4760*/  FMUL.FTZ R60, R60, R104.reuse ;  /* 0x000000683c3c7220 */ /* 0x080fe20000410000 */
[-C--:B------:R-:W-:Y:S01]  /*4770*/  FMUL.FTZ R61, R61, R104.reuse ;  /* 0x000000683d3d7220 */ /* 0x080fe20000410000 */
[-C--:B------:R-:W-:Y:S01]  /*4780*/  FMUL.FTZ R62, R62, R19.reuse ;  /* 0x000000133e3e7220 */ /* 0x080fe20000410000 */
[----:B------:R-:W-:Y:S01]  /*4790*/  HMMA.16816.F32.BF16 R40, R4, R14, R40 ;  /* 0x0000000e0428723c */ /* 0x000fe20000041828 */
[----:B------:R-:W1:Y:S01]  /*47a0*/  LDSM.16.MT88.4 R12, [R108+0x6000] ;  /* 0x006000006c0c783b */ /* 0x000e620000004200 */
        /* <DEDUP_REMOVED lines=22> */
[----:B------:R-:W-:Y:S01]  /*4910*/  FFMA.FTZ R99, R138, R19, R99 ;  /* 0x000000138a637223 */ /* 0x000fe20000010063 */
[----:B------:R-:W-:Y:S01]  /*4920*/  FFMA.FTZ R104, R135, R104, R100 ;  /* 0x0000006887687223 */ /* 0x000fe20000010064 */
[----:B------:R-:W-:Y:S01]  /*4930*/  LDSM.16.MT88.4 R16, [R110+0x6800] ;  /* 0x006800006e10783b */ /* 0x000fe20000004200 */
[----:B------:R-:W-:Y:S01]  /*4940*/  FFMA.FTZ R100, R35, UR6, -R90 ;  /* 0x0000000623647c23 */ /* 0x000fe2000801085a */
[--C-:B------:R-:W-:Y:S01]  /*4950*/  FFMA.FTZ R35, R25, UR6, -R91.reuse ;  /* 0x0000000619237c23 */ /* 0x100fe2000801085b */
[--C-:B------:R-:W-:Y:S01]  /*4960*/  FFMA.FTZ R135, R34, UR6, -R91.reuse ;  /* 0x0000000622877c23 */ /* 0x100fe2000801085b */
[----:B------:R-:W-:Y:S01]  /*4970*/  FFMA.FTZ R25, R30, UR6, -R91 ;  /* 0x000000061e197c23 */ /* 0x000fe2000801085b */
[----:B------:R-:W2:Y:S01]  /*4980*/  MUFU.EX2 R92, R92 ;  /* 0x0000005c005c7308 */ /* 0x000ea20000000800 */
[----:B------:R-:W-:Y:S01]  /*4990*/  FADD.FTZ R89, R89, R104 ;  /* 0x0000006859597221 */ /* 0x000fe20000010000 */
[----:B------:R-:W-:-:S03]  /*49a0*/  FADD.FTZ R99, R20, R99 ;  /* 0x0000006314637221 */ /* 0x000fc60000010000 */
[----:B------:R-:W-:Y:S01]  /*49b0*/  FADD.FTZ R22, R22, R89 ;  /* 0x0000005916167221 */ /* 0x000fe20000010000 */
[----:B------:R-:W-:Y:S02]  /*49c0*/  FADD.FTZ R2, R2, R99 ;  /* 0x0000006302027221 */ /* 0x000fe40000010000 */
[----:B------:R-:W-:Y:S01]  /*49d0*/  MUFU.EX2 R33, R33 ;  /* 0x0000002100217308 */ /* 0x000fe20000000800 */
[----:B------:R-:W-:Y:S01]  /*49e0*/  FADD.FTZ R22, R21, R22 ;  /* 0x0000001615167221 */ /* 0x000fe20000010000 */
[----:B-1----:R-:W-:Y:S01]  /*49f0*/  HMMA.16816.F32.BF16 R44, R4, R12, R44 ;  /* 0x0000000c042c723c */ /* 0x002fe2000004182c */
[----:B------:R-:W-:-:S05]  /*4a00*/  FADD.FTZ R2, R23, R2 ;  /* 0x0000000217027221 */ /* 0x000fca0000010000 */
[C---:B------:R-:W-:Y:S01]  /*4a10*/  HMMA.16816.F32.BF16 R48, R4.reuse, R14, R48 ;  /* 0x0000000e0430723c */ /* 0x040fe20000041830 */
[----:B------:R-:W1:Y:S01]  /*4a20*/  LDSM.16.MT88.4 R12, [R110+0x7000] ;  /* 0x007000006e0c783b */ /* 0x000e620000004200 */
[----:B------:R-:W-:Y:S08]  /*4a30*/  MUFU.EX2 R32, R32 ;  /* 0x0000002000207308 */ /* 0x000ff00000000800 */
[----:B------:R-:W-:Y:S08]  /*4a40*/  MUFU.EX2 R93, R93 ;  /* 0x0000005d005d7308 */ /* 0x000ff00000000800 */
[----:B------:R-:W3:Y:S08]  /*4a50*/  MUFU.EX2 R86, R86 ;  /* 0x0000005600567308 */ /* 0x000ef00000000800 */
[----:B------:R-:W-:Y:S08]  /*4a60*/  MUFU.EX2 R31, R31 ;  /* 0x0000001f001f7308 */ /* 0x000ff00000000800 */
[----:B------:R-:W4:Y:S01]  /*4a70*/  MUFU.EX2 R0, R0 ;  /* 0x0000000000007308 */ /* 0x000f220000000800 */
[C---:B-1----:R-:W-:Y:S07]  /*4a80*/  HMMA.16816.F32.BF16 R52, R4.reuse, R12, R52 ;  /* 0x0000000c0434723c */ /* 0x042fee0000041834 */
[----:B------:R-:W-:Y:S01]  /*4a90*/  MUFU.EX2 R94, R94 ;  /* 0x0000005e005e7308 */ /* 0x000fe20000000800 */
[C---:B------:R-:W-:Y:S01]  /*4aa0*/  HMMA.16816.F32.BF16 R56, R4.reuse, R14, R56 ;  /* 0x0000000e0438723c */ /* 0x040fe20000041838 */
[----:B------:R-:W1:Y:S06]  /*4ab0*/  LDSM.16.MT88.4 R12, [R108+0x7000] ;  /* 0x007000006c0c783b */ /* 0x000e6c0000004200 */
[----:B------:R-:W5:Y:S08]  /*4ac0*/  MUFU.EX2 R103, R103 ;  /* 0x0000006700677308 */ /* 0x000f700000000800 */
[----:B------:R-:W-:Y:S08]  /*4ad0*/  MUFU.EX2 R28, R28 ;  /* 0x0000001c001c7308 */ /* 0x000ff00000000800 */
[----:B------:R-:W-:Y:S08]  /*4ae0*/  MUFU.EX2 R101, R101 ;  /* 0x0000006500657308 */ /* 0x000ff00000000800 */
[----:B------:R-:W-:Y:S08]  /*4af0*/  MUFU.EX2 R102, R102 ;  /* 0x0000006600667308 */ /* 0x000ff00000000800 */
[----:B------:R-:W5:Y:S01]  /*4b00*/  MUFU.EX2 R105, R105 ;  /* 0x0000006900697308 */ /* 0x000f620000000800 */
[C---:B-1----:R-:W-:Y:S07]  /*4b10*/  HMMA.16816.F32.BF16 R60, R4.reuse, R12, R60 ;  /* 0x0000000c043c723c */ /* 0x042fee000004183c */
[----:B------:R-:W-:Y:S01]  /*4b20*/  MUFU.EX2 R29, R29 ;  /* 0x0000001d001d7308 */ /* 0x000fe20000000800 */
[C---:B------:R-:W-:Y:S01]  /*4b30*/  HMMA.16816.F32.BF16 R64, R4.reuse, R14, R64 ;  /* 0x0000000e0440723c */ /* 0x040fe20000041840 */
[----:B------:R-:W1:Y:S06]  /*4b40*/  LDSM.16.MT88.4 R12, [R110+0x8000] ;  /* 0x008000006e0c783b */ /* 0x000e6c0000004200 */
[----:B------:R-:W5:Y:S08]  /*4b50*/  MUFU.EX2 R100, R100 ;  /* 0x0000006400647308 */ /* 0x000f700000000800 */
[----:B------:R-:W-:Y:S08]  /*4b60*/  MUFU.EX2 R30, R26 ;  /* 0x0000001a001e7308 */ /* 0x000ff00000000800 */
[----:B------:R-:W5:Y:S08]  /*4b70*/  MUFU.EX2 R35, R35 ;  /* 0x0000002300237308 */ /* 0x000f700000000800 */
[----:B------:R-:W-:Y:S08]  /*4b80*/  MUFU.EX2 R34, R25 ;  /* 0x0000001900227308 */ /* 0x000ff00000000800 */
[----:B------:R-:W-:Y:S01]  /*4b90*/  MUFU.EX2 R135, R135 ;  /* 0x0000008700877308 */ /* 0x000fe20000000800 */
[C---:B-1----:R-:W-:Y:S07]  /*4ba0*/  HMMA.16816.F32.BF16 R68, R4.reuse, R12, R68 ;  /* 0x0000000c0444723c */ /* 0x042fee0000041844 */
[----:B------:R1:W-:Y:S01]  /*4bb0*/  MUFU.EX2 R85, R24 ;  /* 0x0000001800557308 */ /* 0x0003e20000000800 */
[C---:B------:R-:W-:Y:S01]  /*4bc0*/  HMMA.16816.F32.BF16 R72, R4.reuse, R14, R72 ;  /* 0x0000000e0448723c */ /* 0x040fe20000041848 */
[----:B------:R-:W2:Y:S06]  /*4bd0*/  LDSM.16.MT88.4 R12, [R108+0x8000] ;  /* 0x008000006c0c783b */ /* 0x000eac0000004200 */
[----:B------:R-:W5:Y:S08]  /*4be0*/  MUFU.EX2 R84, R84 ;  /* 0x0000005400547308 */ /* 0x000f700000000800 */
[----:B------:R-:W-:Y:S01]  /*4bf0*/  MUFU.EX2 R87, R87 ;  /* 0x0000005700577308 */ /* 0x000fe20000000800 */
[----:B-1----:R-:W-:Y:S07]  /*4c00*/  LDSM.16.MT88.4 R24, [R110+0x7c00] ;  /* 0x007c00006e18783b */ /* 0x002fee0000004200 */
[----:B------:R-:W1:Y:S01]  /*4c10*/  MUFU.EX2 R88, R88 ;  /* 0x0000005800587308 */ /* 0x000e620000000800 */
[C---:B--2---:R-:W-:Y:S06]  /*4c20*/  HMMA.16816.F32.BF16 R80, R4.reuse, R12, R80 ;  /* 0x0000000c0450723c */ /* 0x044fec0000041850 */
[----:B------:R-:W-:Y:S01]  /*4c30*/  HMMA.16816.F32.BF16 R76, R4, R14, R76 ;  /* 0x0000000e044c723c */ /* 0x000fe2000004184c */
[----:B------:R-:W2:Y:S06]  /*4c40*/  LDSM.16.MT88.4 R12, [R110+0x6400] ;  /* 0x006400006e0c783b */ /* 0x000eac0000004200 */
[----:B------:R-:W-:Y:S01]  /*4c50*/  F2FP.BF16.F32.PACK_AB R4, R92, R95 ;  /* 0x0000005f5c04723e */ /* 0x000fe200000010ff */
[----:B------:R-:W-:Y:S01]  /*4c60*/  FADD.FTZ R95, R95, R22 ;  /* 0x000000165f5f7221 */ /* 0x000fe20000010000 */
[----:B---3--:R-:W-:Y:S01]  /*4c70*/  F2FP.BF16.F32.PACK_AB R5, R86, R93 ;  /* 0x0000005d5605723e */ /* 0x008fe200000010ff */
[----:B------:R-:W-:Y:S01]  /*4c80*/  LDSM.16.MT88.4 R20, [R108+0x7c00] ;  /* 0x007c00006c14783b */ /* 0x000fe20000004200 */
[----:B------:R-:W-:Y:S01]  /*4c90*/  F2FP.BF16.F32.PACK_AB R6, R32, R33 ;  /* 0x000000212006723e */ /* 0x000fe200000010ff */
[----:B------:R-:W-:Y:S01]  /*4ca0*/  FADD.FTZ R93, R93, R2 ;  /* 0x000000025d5d7221 */ /* 0x000fe20000010000 */
[----:B----4-:R-:W-:Y:S01]  /*4cb0*/  F2FP.BF16.F32.PACK_AB R7, R0, R31 ;  /* 0x0000001f0007723e */ /* 0x010fe200000010ff */
[----:B------:R-:W-:Y:S01]  /*4cc0*/  FADD.FTZ R92, R92, R95 ;  /* 0x0000005f5c5c7221 */ /* 0x000fe20000010000 */
[-C--:B------:R-:W-:Y:S01]  /*4cd0*/  MOV R2, R11.reuse ;  /* 0x0000000b00027202 */ /* 0x080fe20000000f00 */
[----:B------:R-:W-:Y:S01]  /*4ce0*/  FADD.FTZ R86, R86, R93 ;  /* 0x0000005d56567221 */ /* 0x000fe20000010000 */
[----:B------:R-:W-:-:S03]  /*4cf0*/  @P0 MOV R2, R11 ;  /* 0x0000000b00020202 */ /* 0x000fc60000000f00 */
[C---:B--2---:R-:W-:Y:S06]  /*4d00*/  HMMA.16816.F32.BF16 R36, R4.reuse, R12, R36 ;  /* 0x0000000c0424723c */ /* 0x044fec0000041824 */
[C---:B------:R-:W-:Y:S01]  /*4d10*/  HMMA.16816.F32.BF16 R40, R4.reuse, R14, R40 ;  /* 0x0000000e0428723c */ /* 0x040fe20000041828 */
[----:B------:R-:W2:Y:S05]  /*4d20*/  LDSM.16.MT88.4 R12, [R108+0x6400] ;  /* 0x006400006c0c783b */ /* 0x000eaa0000004200 */
        /* <DEDUP_REMOVED lines=13> */
[----:B------:R-:W-:Y:S01]  /*4e00*/  HMMA.16816.F32.BF16 R76, R4, R14, R76 ;  /* 0x0000000e044c723c */ /* 0x000fe2000004184c */
[----:B------:R-:W2:Y:S06]  /*4e10*/  LDSM.16.MT88.4 R12, [R108+0x6800] ;  /* 0x006800006c0c783b */ /* 0x000eac0000004200 */
[----:B-----5:R-:W-:-:S02]  /*4e20*/  F2FP.BF16.F32.PACK_AB R4, R103, R94 ;  /* 0x0000005e6704723e */ /* 0x020fc400000010ff */
[----:B------:R-:W-:Y:S02]  /*4e30*/  F2FP.BF16.F32.PACK_AB R5, R105, R102 ;  /* 0x000000666905723e */ /* 0x000fe400000010ff */
[----:B------:R-:W-:Y:S02]  /*4e40*/  F2FP.BF16.F32.PACK_AB R6, R101, R28 ;  /* 0x0000001c6506723e */ /* 0x000fe400000010ff */
[----:B------:R-:W-:-:S07]  /*4e50*/  F2FP.BF16.F32.PACK_AB R7, R100, R29 ;  /* 0x0000001d6407723e */ /* 0x000fce00000010ff */
[C---:B------:R-:W-:Y:S06]  /*4e60*/  HMMA.16816.F32.BF16 R36, R4.reuse, R16, R36 ;  /* 0x000000100424723c */ /* 0x040fec0000041824 */
[C---:B------:R-:W-:Y:S01]  /*4e70*/  HMMA.16816.F32.BF16 R40, R4.reuse, R18, R40 ;  /* 0x000000120428723c */ /* 0x040fe20000041828 */
[----:B------:R-:W3:Y:S05]  /*4e80*/  LDSM.16.MT88.4 R16, [R110+0x7800] ;  /* 0x007800006e10783b */ /* 0x000eea0000004200 */
[C---:B--2---:R-:W-:Y:S06]  /*4e90*/  HMMA.16816.F32.BF16 R44, R4.reuse, R12, R44 ;  /* 0x0000000c042c723c */ /* 0x044fec000004182c */
[C---:B------:R-:W-:Y:S01]  /*4ea0*/  HMMA.16816.F32.BF16 R48, R4.reuse, R14, R48 ;  /* 0x0000000e0430723c */ /* 0x040fe20000041830 */
[----:B------:R-:W2:Y:S05]  /*4eb0*/  LDSM.16.MT88.4 R12, [R108+0x7800] ;  /* 0x007800006c0c783b */ /* 0x000eaa0000004200 */
[C---:B---3--:R-:W-:Y:S06]  /*4ec0*/  HMMA.16816.F32.BF16 R52, R4.reuse, R16, R52 ;  /* 0x000000100434723c */ /* 0x048fec0000041834 */
        /* <DEDUP_REMOVED lines=9> */
[----:B------:R-:W-:Y:S01]  /*4f60*/  HMMA.16816.F32.BF16 R76, R4, R14, R76 ;  /* 0x0000000e044c723c */ /* 0x000fe2000004184c */
[----:B------:R-:W2:Y:S06]  /*4f70*/  LDSM.16.MT88.4 R12, [R108+0x6c00] ;  /* 0x006c00006c0c783b */ /* 0x000eac0000004200 */
[----:B------:R-:W-:-:S02]  /*4f80*/  F2FP.BF16.F32.PACK_AB R4, R35, R30 ;  /* 0x0000001e2304723e */ /* 0x000fc400000010ff */
[----:B------:R-:W-:Y:S02]  /*4f90*/  F2FP.BF16.F32.PACK_AB R5, R84, R85 ;  /* 0x000000555405723e */ /* 0x000fe400000010ff */
[----:B------:R-:W-:Y:S02]  /*4fa0*/  F2FP.BF16.F32.PACK_AB R6, R135, R34 ;  /* 0x000000228706723e */ /* 0x000fe400000010ff */
[----:B-1----:R-:W-:-:S07]  /*4fb0*/  F2FP.BF16.F32.PACK_AB R7, R88, R87 ;  /* 0x000000575807723e */ /* 0x002fce00000010ff */
[C---:B---3--:R-:W-:Y:S06]  /*4fc0*/  HMMA.16816.F32.BF16 R36, R4.reuse, R16, R36 ;  /* 0x000000100424723c */ /* 0x048fec0000041824 */
[C---:B------:R-:W-:Y:S01]  /*4fd0*/  HMMA.16816.F32.BF16 R40, R4.reuse, R18, R40 ;  /* 0x000000120428723c */ /* 0x040fe20000041828 */
[----:B------:R-:W1:Y:S05]  /*4fe0*/  LDSM.16.MT88.4 R16, [R110+0x8c00] ;  /* 0x008c00006e10783b */ /* 0x000e6a0000004200 */
[C---:B------:R-:W-:Y:S06]  /*4ff0*/  HMMA.16816.F32.BF16 R60, R4.reuse, R20, R60 ;  /* 0x00000014043c723c */ /* 0x040fec000004183c */
[----:B------:R-:W-:Y:S01]  /*5000*/  HMMA.16816.F32.BF16 R52, R4, R24, R52 ;  /* 0x000000180434723c */ /* 0x000fe20000041834 */
[----:B------:R-:W-:-:S04]  /*5010*/  FADD.FTZ R21, R31, R86 ;  /* 0x000000561f157221 */ /* 0x000fc80000010000 */
[----:B------:R-:W-:Y:S01]  /*5020*/  FADD.FTZ R21, R0, R21 ;  /* 0x0000001500157221 */ /* 0x000fe20000010000 */
[----:B--2---:R-:W-:Y:S03]  /*5030*/  HMMA.16816.F32.BF16 R44, R4, R12, R44 ;  /* 0x0000000c042c723c */ /* 0x004fe6000004182c */
[----:B------:R-:W-:-:S03]  /*5040*/  FADD.FTZ R0, R102, R21 ;  /* 0x0000001566007221 */ /* 0x000fc60000010000 */
[----:B------:R-:W-:Y:S01]  /*5050*/  HMMA.16816.F32.BF16 R48, R4, R14, R48 ;  /* 0x0000000e0430723c */ /* 0x000fe20000041830 */
[----:B------:R-:W2:Y:S01]  /*5060*/  LDSM.16.MT88.4 R12, [R108+0x8c00] ;  /* 0x008c00006c0c783b */ /* 0x000ea20000004200 */
[----:B------:R-:W-:-:S04]  /*5070*/  FADD.FTZ R0, R105, R0 ;  /* 0x0000000069007221 */ /* 0x000fc80000010000 */
[----:B------:R-:W-:Y:S01]  /*5080*/  FADD.FTZ R29, R29, R0 ;  /* 0x000000001d1d7221 */ /* 0x000fe20000010000 */
[C---:B------:R-:W-:Y:S01]  /*5090*/  HMMA.16816.F32.BF16 R56, R4.reuse, R26, R56 ;  /* 0x0000001a0438723c */ /* 0x040fe20000041838 */
[-C--:B------:R-:W-:Y:S02]  /*50a0*/  MOV R0, R10.reuse ;  /* 0x0000000a00007202 */ /* 0x080fe40000000f00 */
[----:B------:R-:W-:Y:S01]  /*50b0*/  FADD.FTZ R100, R100, R29 ;  /* 0x0000001d64647221 */ /* 0x000fe20000010000 */
[----:B------:R-:W-:Y:S02]  /*50c0*/  @P0 MOV R0, R10 ;  /* 0x0000000a00000202 */ /* 0x000fe40000000f00 */
[----:B------:R-:W-:Y:S01]  /*50d0*/  HMMA.16816.F32.BF16 R64, R4, R22, R64 ;  /* 0x000000160440723c */ /* 0x000fe20000041840 */
[----:B------:R-:W-:-:S04]  /*50e0*/  FADD.FTZ R85, R85, R100 ;  /* 0x0000006455557221 */ /* 0x000fc80000010000 */
[----:B------:R-:W-:Y:S01]  /*50f0*/  FADD.FTZ R84, R84, R85 ;  /* 0x0000005554547221 */ /* 0x000fe20000010000 */
[----:B-1----:R-:W-:Y:S03]  /*5100*/  HMMA.16816.F32.BF16 R68, R4, R16, R68 ;  /* 0x000000100444723c */ /* 0x002fe60000041844 */
[----:B------:R-:W-:-:S03]  /*5110*/  FADD.FTZ R87, R87, R84 ;  /* 0x0000005457577221 */ /* 0x000fc60000010000 */
[----:B------:R-:W-:Y:S01]  /*5120*/  HMMA.16816.F32.BF16 R72, R4, R18, R72 ;  /* 0x000000120448723c */ /* 0x000fe20000041848 */
[----:B------:R-:W-:Y:S01]  /*5130*/  FADD.FTZ R17, R33, R92 ;  /* 0x0000005c21117221 */ /* 0x000fe20000010000 */
[----:B------:R-:W-:-:S03]  /*5140*/  FADD.FTZ R138, R88, R87 ;  /* 0x00000057588a7221 */ /* 0x000fc60000010000 */
[----:B------:R-:W-:-:S04]  /*5150*/  FADD.FTZ R17, R32, R17 ;  /* 0x0000001120117221 */ /* 0x000fc80000010000 */
[----:B------:R-:W-:-:S04]  /*5160*/  FADD.FTZ R94, R94, R17 ;  /* 0x000000115e5e7221 */ /* 0x000fc80000010000 */
[----:B------:R-:W-:Y:S01]  /*5170*/  FADD.FTZ R103, R103, R94 ;  /* 0x0000005e67677221 */ /* 0x000fe20000010000 */
[----:B--2---:R-:W-:Y:S03]  /*5180*/  HMMA.16816.F32.BF16 R80, R4, R12, R80 ;  /* 0x0000000c0450723c */ /* 0x004fe60000041850 */
[----:B------:R-:W-:-:S04]  /*5190*/  FADD.FTZ R28, R28, R103 ;  /* 0x000000671c1c7221 */ /* 0x000fc80000010000 */
[----:B------:R-:W-:Y:S01]  /*51a0*/  FADD.FTZ R101, R101, R28 ;  /* 0x0000001c65657221 */ /* 0x000fe20000010000 */
[----:B------:R-:W-:Y:S03]  /*51b0*/  HMMA.16816.F32.BF16 R76, R4, R14, R76 ;  /* 0x0000000e044c723c */ /* 0x000fe6000004184c */
[----:B------:R-:W-:-:S04]  /*51c0*/  FADD.FTZ R30, R30, R101 ;  /* 0x000000651e1e7221 */ /* 0x000fc80000010000 */
[----:B------:R-:W-:-:S04]  /*51d0*/  FADD.FTZ R35, R35, R30 ;  /* 0x0000001e23237221 */ /* 0x000fc80000010000 */
[----:B------:R-:W-:-:S04]  /*51e0*/  FADD.FTZ R34, R34, R35 ;  /* 0x0000002322227221 */ /* 0x000fc80000010000 */
[----:B------:R-:W-:Y:S01]  /*51f0*/  FADD.FTZ R135, R135, R34 ;  /* 0x0000002287877221 */ /* 0x000fe20000010000 */
[----:B------:R-:W-:Y:S08]  /*5200*/  @P0 BRA `(.L_x_198) ;  /* 0x0000000000040947 */ /* 0x000ff00003800000 */
.L_x_196:
[----:B------:R-:W-:-:S07]  /*5210*/  IADD3 R134, R3, -0x1, RZ ;  /* 0xffffffff03867810 */ /* 0x000fce0007ffe0ff */
.L_x_198:
[----:B------:R-:W-:-:S13]  /*5220*/  ISETP.GE.AND P0, PT, R134, RZ, PT ;  /* 0x000000ff8600720c */ /* 0x000fda0003f06270 */
[----:B------:R-:W-:Y:S05]  /*5230*/  @!P0 BRA `(.L_x_199) ;  /* 0x0000001800c88947 */ /* 0x000fea0003800000 */
[C---:B------:R-:W-:Y:S01]  /*5240*/  IMAD.SHL.U32 R5, R8.reuse, 0x20, RZ ;  /* 0x0000002008057824 */ /* 0x040fe200078e00ff */
[C-C-:B------:R-:W-:Y:S01]  /*5250*/  SHF.L.U64.HI R130, R8.reuse, 0x5, R9.reuse ;  /* 0x0000000508827819 */ /* 0x140fe20000010209 */
[C---:B------:R-:W-:Y:S01]  /*5260*/  IMAD.SHL.U32 R131, R8.reuse, 0x40, RZ ;  /* 0x0000004008837824 */ /* 0x040fe200078e00ff */
[----:B------:R-:W-:Y:S01]  /*5270*/  SHF.L.U64.HI R127, R8, 0x6, R9 ;  /* 0x00000006087f7819 */ /* 0x000fe20000010209 */
[----:B------:R-:W-:Y:S01]  /*5280*/  IMAD.MOV.U32 R85, RZ, RZ, R2 ;  /* 0x000000ffff557224 */ /* 0x000fe200078e0002 */
[----:B------:R-:W-:Y:S01]  /*5290*/  MOV R3, R0 ;  /* 0x0000000000037202 */ /* 0x000fe20000000f00 */
[----:B------:R-:W-:Y:S01]  /*52a0*/  IMAD.MOV.U32 R122, RZ, RZ, R96 ;  /* 0x000000ffff7a7224 */ /* 0x000fe200078e0060 */
[C---:B------:R-:W-:Y:S01]  /*52b0*/  SHF.L.U64.HI R130, R5.reuse, 0x1, R130 ;  /* 0x0000000105827819 */ /* 0x040fe20000010282 */
[----:B------:R-:W-:Y:S01]  /*52c0*/  ULDC UR4, c[0x0][0x2ec] ;  /* 0x0000bb0000047ab9 */ /* 0x000fe20000000800 */
[----:B------:R-:W-:Y:S01]  /*52d0*/  SHF.L.U32 R132, R5, 0x1, RZ ;  /* 0x0000000105847819 */ /* 0x000fe200000006ff */
[----:B------:R-:W-:Y:S01]  /*52e0*/  ULDC.64 UR6, c[0x0][0x218] ;  /* 0x0000860000067ab9 */ /* 0x000fe20000000a00 */
[----:B------:R-:W-:Y:S01]  /*52f0*/  ULDC.64 UR10, c[0x0][0x220] ;  /* 0x00008800000a7ab9 */ /* 0x000fe20000000a00 */
[----:B------:R-:W-:Y:S01]  /*5300*/  ULDC.64 UR8, c[0x0][0x248] ;  /* 0x0000920000087ab9 */ /* 0x000fe20000000a00 */
[----:B------:R-:W-:Y:S05]  /*5310*/  BRA `(.L_x_200) ;  /* 0x00000000005c7947 */ /* 0x000fea0003800000 */
.L_x_202:
        /* <DEDUP_REMOVED lines=23> */
.L_x_200:
[----:B------:R-:W-:Y:S04]  /*5490*/  DEPBAR.LE SB0, 0x0 ;  /* 0x000080000000791a */ /* 0x000fe80000000000 */
[----:B------:R-:W-:Y:S01]  /*54a0*/  BAR.SYNC.DEFER_BLOCKING 0x0 ;  /* 0x0000000000007b1d */ /* 0x000fe20000010000 */
[----:B------:R-:W-:Y:S01]  /*54b0*/  SHF.R.S32.HI R84, RZ, 0x1f, R134 ;  /* 0x0000001fff547819 */ /* 0x000fe20000011486 */
[----:B------:R-:W-:Y:S02]  /*54c0*/  IMAD R0, R127, R134, RZ ;  /* 0x000000867f007224 */ /* 0x000fe400078e02ff */
[-C--:B------:R-:W-:Y:S04]  /*54d0*/  IMAD.WIDE.U32 R140, R134, R131.reuse, R122 ;  /* 0x00000083868c7225 */ /* 0x080fe800078e007a */
[----:B------:R-:W-:Y:S01]  /*54e0*/  IMAD R0, R84, R131, R0 ;  /* 0x0000008354007224 */ /* 0x000fe200078e0200 */
[----:B------:R-:W-:Y:S03]  /*54f0*/  LEA R142, P1, R140, UR10, 0x1 ;  /* 0x0000000a8c8e7c11 */ /* 0x000fe6000f8208ff */
        /* <DEDUP_REMOVED lines=14> */
[----:B------:R-:W-:Y:S04]  /*55e0*/  LDSM.16.M88.4 R88, [R113] ;  /* 0x000000007158783b */ /* 0x000fe80000000200 */
[----:B------:R-:W2:Y:S04]  /*55f0*/  LDSM.16.M88.4 R92, [R112+0x3000] ;  /* 0x00300000705c783b */ /* 0x000ea80000000200 */
[----:B------:R-:W3:Y:S04]  /*5600*/  LDSM.16.M88.4 R96, [R112+0x3400] ;  /* 0x003400007060783b */ /* 0x000ee80000000200 */
[----:B------:R-:W4:Y:S04]  /*5610*/  LDSM.16.M88.4 R100, [R112+0x3800] ;  /* 0x003800007064783b */ /* 0x000f280000000200 */
[----:B------:R-:W5:Y:S04]  /*5620*/  LDSM.16.M88.4 R104, [R112+0x3c00] ;  /* 0x003c00007068783b */ /* 0x000f680000000200 */
[----:B------:R-:W0:Y:S01]  /*5630*/  LDGDEPBAR ;  /* 0x00000000000079af */ /* 0x000e220000000000 */
[C---:B--2---:R-:W-:Y:S06]  /*5640*/  HMMA.16816.F32.BF16 R4, R88.reuse, R92, RZ ;  /* 0x0000005c5804723c */ /* 0x044fec00000418ff */
[C---:B------:R-:W-:Y:S01]  /*5650*/  HMMA.16816.F32.BF16 R8, R88.reuse, R94, RZ ;  /* 0x0000005e5808723c */ /* 0x040fe200000418ff */
[----:B------:R-:W-:Y:S05]  /*5660*/  LDSM.16.M88.4 R92, [R111] ;  /* 0x000000006f5c783b */ /* 0x000fea0000000200 */
[C---:B---3--:R-:W-:Y:S06]  /*5670*/  HMMA.16816.F32.BF16 R12, R88.reuse, R96, RZ ;  /* 0x00000060580c723c */ /* 0x048fec00000418ff */
[C---:B------:R-:W-:Y:S06]  /*5680*/  HMMA.16816.F32.BF16 R16, R88.reuse, R98, RZ ;  /* 0x000000625810723c */ /* 0x040fec00000418ff */
[C---:B----4-:R-:W-:Y:S06]  /*5690*/  HMMA.16816.F32.BF16 R20, R88.reuse, R100, RZ ;  /* 0x000000645814723c */ /* 0x050fec00000418ff */
[C---:B------:R-:W-:Y:S06]  /*56a0*/  HMMA.16816.F32.BF16 R24, R88.reuse, R102, RZ ;  /* 0x000000665818723c */ /* 0x040fec00000418ff */
[C---:B-----5:R-:W-:Y:S06]  /*56b0*/  HMMA.16816.F32.BF16 R28, R88.reuse, R104, RZ ;  /* 0x00000068581c723c */ /* 0x060fec00000418ff */
[----:B------:R-:W-:Y:S01]  /*56c0*/  HMMA.16816.F32.BF16 R32, R88, R106, RZ ;  /* 0x0000006a5820723c */ /* 0x000fe200000418ff */
[----:B------:R-:W2:Y:S05]  /*56d0*/  LDSM.16.M88.4 R88, [R109+0x3000] ;  /* 0x003000006d58783b */ /* 0x000eaa0000000200 */
[C---:B--2---:R-:W-:Y:S06]  /*56e0*/  HMMA.16816.F32.BF16 R4, R92.reuse, R88, R4 ;  /* 0x000000585c04723c */ /* 0x044fec0000041804 */
[C---:B------:R-:W-:Y:S01]  /*56f0*/  HMMA.16816.F32.BF16 R8, R92.reuse, R90, R8 ;  /* 0x0000005a5c08723c */ /* 0x040fe20000041808 */
        /* <DEDUP_REMOVED lines=8> */
[----:B------:R-:W-:Y:S01]  /*5780*/  HMMA.16816.F32.BF16 R32, R92, R90, R32 ;  /* 0x0000005a5c20723c */ /* 0x000fe20000041820 */
[----:B------:R-:W-:Y:S04]  /*5790*/  LDSM.16.M88.4 R88, [R113+0x1000] ;  /* 0x001000007158783b */ /* 0x000fe80000000200 */
[----:B------:R-:W2:Y:S02]  /*57a0*/  LDSM.16.M88.4 R92, [R112+0x4000] ;  /* 0x00400000705c783b */ /* 0x000ea40000000200 */
        /* <DEDUP_REMOVED lines=41> */
[----:B------:R-:W2:Y:S11]  /*5a40*/  LDSM.16.M88.4 R92, [R109+0x5400] ;  /* 0x005400006d5c783b */ /* 0x000eb60000000200 */
[----:B------:R-:W-:Y:S06]  /*5a50*/  @!UPT UIADD3 URZ, URZ, URZ, URZ ;  /* 0x0000003f3f3ff290 */ /* 0x000fec000fffe03f */
        /* <DEDUP_REMOVED lines=22> */
[----:B------:R-:W2:Y:S01]  /*5bc0*/  LDSM.16.M88.4 R92, [R109+0x5c00] ;  /* 0x005c00006d5c783b */ /* 0x000ea20000000200 */
[----:B------:R-:W-:Y:S04]  /*5bd0*/  DEPBAR.LE SB0, 0x0 ;  /* 0x000080000000791a */ /* 0x000fe80000000000 */
[----:B------:R-:W-:Y:S11]  /*5be0*/  BAR.SYNC.DEFER_BLOCKING 0x0 ;  /* 0x0000000000007b1d */ /* 0x000ff60000010000 */
[----:B------:R-:W-:Y:S01]  /*5bf0*/  @!UPT UIADD3 URZ, URZ, URZ, URZ ;  /* 0x0000003f3f3ff290 */ /* 0x000fe2000fffe03f */
        /* <DEDUP_REMOVED lines=9> */
[----:B------:R-:W-:Y:S11]  /*5c90*/  HMMA.16816.F32.BF16 R32, R88, R94, R32 ;  /* 0x0000005e5820723c */ /* 0x000ff60000041820 */
[----:B------:R-:W-:Y:S07]  /*5ca0*/  @!UPT UIADD3 URZ, URZ, URZ, URZ ;  /* 0x0000003f3f3ff290 */ /* 0x000fee000fffe03f */
[----:B------:R-:W-:Y:S02]  /*5cb0*/  FMNMX.FTZ R84, R28, R141, !PT ;  /* 0x0000008d1c547209 */ /* 0x000fe40007810000 */
[----:B------:R-:W-:Y:S02]  /*5cc0*/  FMNMX.FTZ R0, R30, R139, !PT ;  /* 0x0000008b1e007209 */ /* 0x000fe40007810000 */
[----:B------:R-:W-:Y:S02]  /*5cd0*/  FMNMX.FTZ R139, R29, R84, !PT ;  /* 0x000000541d8b7209 */ /* 0x000fe40007810000 */
[----:B------:R-:W-:Y:S02]  /*5ce0*/  FMNMX.FTZ R87, R31, R0, !PT ;  /* 0x000000001f577209 */ /* 0x000fe40007810000 */
[----:B------:R-:W-:Y:S02]  /*5cf0*/  FMNMX.FTZ R0, R32, R139, !PT ;  /* 0x0000008b20007209 */ /* 0x000fe40007810000 */
[----:B------:R-:W-:Y:S02]  /*5d00*/  FMNMX.FTZ R2, R34, R87, !PT ;  /* 0x0000005722027209 */ /* 0x000fe40007810000 */
[----:B------:R-:W-:Y:S01]  /*5d10*/  FMNMX.FTZ R139, R33, R0, !PT ;  /* 0x00000000218b7209 */ /* 0x000fe20007810000 */
[----:B-1----:R-:W-:Y:S06]  /*5d20*/  @P0 BRA `(.L_x_202) ;  /* 0xfffffff4007c0947 */ /* 0x002fec000383ffff */
.L_x_201:
[----:B-1----:R-:W1:Y:S01]  /*5d30*/  SHFL.BFLY PT, R88, R139, 0x2, 0x1f ;  /* 0x0c401f008b587f89 */ /* 0x002e6200000e0000 */
[----:B------:R-:W-:Y:S02]  /*5d40*/  FMNMX.FTZ R89, R35, R2, !PT ;  /* 0x0000000223597209 */ /* 0x000fe40007810000 */
[----:B------:R-:W-:Y:S05]  /*5d50*/  IADD3 R134, R134, -0x1, RZ ;  /* 0xffffffff86867810 */ /* 0x000fea0007ffe0ff */
[----:B------:R-:W-:Y:S08]  /*5d60*/  LDSM.16.MT88.4 R96, [R110+0x6000] ;  /* 0x006000006e60783b */ /* 0x000ff00000004200 */
[----:B------:R-:W2:Y:S01]  /*5d70*/  SHFL.BFLY PT, R2, R89, 0x2, 0x1f ;  /* 0x0c401f0059027f89 */ /* 0x000ea200000e0000 */
        /* <DEDUP_REMOVED lines=11> */
[----:B------:R-:W-:Y:S01]  /*5e30*/  FFMA.FTZ R88, R9, UR4, -R107 ;  /* 0x0000000409587c23 */ /* 0x000fe2000801086b */
        /* <DEDUP_REMOVED lines=47> */
[C---:B------:R-:W-:Y:S03]  /*6130*/  FMUL.FTZ R56, R84.reuse, R56 ;  /* 0x0000003854387220 */ /* 0x040fe60000410000 */
[----:B------:R-:W1:Y:S01]  /*6140*/  MUFU.EX2 R88, R88 ;  /* 0x0000005800587308 */ /* 0x000e620000000800 */
[C---:B------:R-:W-:Y:S01]  /*6150*/  FMUL.FTZ R57, R84.reuse, R57 ;  /* 0x0000003954397220 */ /* 0x040fe20000410000 */
[C---:B------:R-:W-:Y:S01]  /*6160*/  FMUL.FTZ R58, R3.reuse, R58 ;  /* 0x0000003a033a7220 */ /* 0x040fe20000410000 */
[C---:B------:R-:W-:Y:S01]  /*6170*/  FMUL.FTZ R59, R3.reuse, R59 ;  /* 0x0000003b033b7220 */ /* 0x040fe20000410000 */
[C---:B------:R-:W-:Y:S01]  /*6180*/  FMUL.FTZ R60, R84.reuse, R60 ;  /* 0x0000003c543c7220 */ /* 0x040fe20000410000 */
[C---:B------:R-:W-:Y:S01]  /*6190*/  FMUL.FTZ R61, R84.reuse, R61 ;  /* 0x0000003d543d7220 */ /* 0x040fe20000410000 */
[C---:B------:R-:W-:Y:S01]  /*61a0*/  FMUL.FTZ R62, R3.reuse, R62 ;  /* 0x0000003e033e7220 */ /* 0x040fe20000410000 */
[C---:B------:R-:W-:Y:S03]  /*61b0*/  FMUL.FTZ R63, R3.reuse, R63 ;  /* 0x0000003f033f7220 */ /* 0x040fe60000410000 */
[----:B------:R-:W2:Y:S01]  /*61c0*/  MUFU.EX2 R139, R139 ;  /* 0x0000008b008b7308 */ /* 0x000ea20000000800 */
[C---:B------:R-:W-:Y:S01]  /*61d0*/  FMUL.FTZ R64, R84.reuse, R64 ;  /* 0x0000004054407220 */ /* 0x040fe20000410000 */
[C---:B------:R-:W-:Y:S01]  /*61e0*/  FMUL.FTZ R65, R84.reuse, R65 ;  /* 0x0000004154417220 */ /* 0x040fe20000410000 */
[C---:B------:R-:W-:Y:S01]  /*61f0*/  FMUL.FTZ R66, R3.reuse, R66 ;  /* 0x0000004203427220 */ /* 0x040fe20000410000 */
[C---:B------:R-:W-:Y:S01]  /*6200*/  FMUL.FTZ R67, R3.reuse, R67 ;  /* 0x0000004303437220 */ /* 0x040fe20000410000 */
[C---:B------:R-:W-:Y:S01]  /*6210*/  FMUL.FTZ R68, R84.reuse, R68 ;  /* 0x0000004454447220 */ /* 0x040fe20000410000 */
[----:B------:R-:W-:Y:S01]  /*6220*/  FMUL.FTZ R69, R84, R69 ;  /* 0x0000004554457220 */ /* 0x000fe20000410000 */
[C---:B------:R-:W-:Y:S03]  /*6230*/  FMUL.FTZ R70, R3.reuse, R70 ;  /* 0x0000004603467220 */ /* 0x040fe60000410000 */
[----:B------:R-:W3:Y:S01]  /*6240*/  MUFU.EX2 R102, R102 ;  /* 0x0000006600667308 */ /* 0x000ee20000000800 */
[----:B-1----:R-:W-:Y:S01]  /*6250*/  F2FP.BF16.F32.PACK_AB R94, R88, R91 ;  /* 0x0000005b585e723e */ /* 0x002fe200000010ff */
[C---:B------:R-:W-:Y:S01]  /*6260*/  FMUL.FTZ R71, R3.reuse, R71 ;  /* 0x0000004703477220 */ /* 0x040fe20000410000 */
[C---:B------:R-:W-:Y:S01]  /*6270*/  FMUL.FTZ R72, R84.reuse, R72 ;  /* 0x0000004854487220 */ /* 0x040fe20000410000 */
[C---:B------:R-:W-:Y:S01]  /*6280*/  FMUL.FTZ R73, R84.reuse, R73 ;  /* 0x0000004954497220 */ /* 0x040fe20000410000 */
[C---:B------:R-:W-:Y:S01]  /*6290*/  FMUL.FTZ R74, R3.reuse, R74 ;  /* 0x0000004a034a7220 */ /* 0x040fe20000410000 */
[----:B------:R-:W-:Y:S01]  /*62a0*/  FMUL.FTZ R75, R3, R75 ;  /* 0x0000004b034b7220 */ /* 0x000fe20000410000 */
[C---:B------:R-:W-:Y:S03]  /*62b0*/  FMUL.FTZ R12, R84.reuse, R80 ;  /* 0x00000050540c7220 */ /* 0x040fe60000410000 */
[----:B------:R-:W-:Y:S01]  /*62c0*/  MUFU.EX2 R10, R10 ;  /* 0x0000000a000a7308 */ /* 0x000fe20000000800 */
[----:B--2---:R-:W-:Y:S01]  /*62d0*/  F2FP.BF16.F32.PACK_AB R92, R101, R139 ;  /* 0x0000008b655c723e */ /* 0x004fe200000010ff */
[C---:B------:R-:W-:Y:S01]  /*62e0*/  FMUL.FTZ R13, R84.reuse, R81 ;  /* 0x00000051540d7220 */ /* 0x040fe20000410000 */
[C---:B------:R-:W-:Y:S01]  /*62f0*/  FMUL.FTZ R14, R3.reuse, R82 ;  /* 0x00000052030e7220 */ /* 0x040fe20000410000 */
[C---:B------:R-:W-:Y:S01]  /*6300*/  FMUL.FTZ R15, R3.reuse, R83 ;  /* 0x00000053030f7220 */ /* 0x040fe20000410000 */
[C---:B------:R-:W-:Y:S01]  /*6310*/  FMUL.FTZ R76, R84.reuse, R76 ;  /* 0x0000004c544c7220 */ /* 0x040fe20000410000 */
[----:B------:R-:W-:Y:S01]  /*6320*/  FMUL.FTZ R77, R84, R77 ;  /* 0x0000004d544d7220 */ /* 0x000fe20000410000 */
[C---:B------:R-:W-:Y:S03]  /*6330*/  FMUL.FTZ R78, R3.reuse, R78 ;  /* 0x0000004e034e7220 */ /* 0x040fe60000410000 */
[----:B------:R-:W1:Y:S01]  /*6340*/  MUFU.EX2 R9, R9 ;  /* 0x0000000900097308 */ /* 0x000e620000000800 */
[----:B---3--:R-:W-:Y:S01]  /*6350*/  F2FP.BF16.F32.PACK_AB R93, R90, R102 ;  /* 0x000000665a5d723e */ /* 0x008fe200000010ff */
[----:B------:R-:W-:Y:S01]  /*6360*/  FMUL.FTZ R79, R3, R79 ;  /* 0x0000004f034f7220 */ /* 0x000fe20000410000 */
[----:B------:R-:W-:Y:S01]  /*6370*/  LDSM.16.MT88.4 R80, [R110+0x6400] ;  /* 0x006400006e50783b */ /* 0x000fe20000004200 */
[--C-:B------:R-:W-:Y:S01]  /*6380*/  FFMA.FTZ R146, R29, UR4, -R107.reuse ;  /* 0x000000041d927c23 */ /* 0x100fe2000801086b */
[----:B------:R-:W-:Y:S01]  /*6390*/  FFMA.FTZ R141, R33, UR4, -R107 ;  /* 0x00000004218d7c23 */ /* 0x000fe2000801086b */
[--C-:B------:R-:W-:Y:S01]  /*63a0*/  FFMA.FTZ R33, R23, UR4, -R100.reuse ;  /* 0x0000000417217c23 */ /* 0x100fe20008010864 */
[----:B------:R-:W-:Y:S03]  /*63b0*/  FFMA.FTZ R139, R84, R135, R139 ;  /* 0x00000087548b7223 */ /* 0x000fe6000001008b */
[----:B------:R-:W-:Y:S01]  /*63c0*/  MUFU.EX2 R104, R104 ;  /* 0x0000006800687308 */ /* 0x000fe20000000800 */
[----:B------:R-:W-:Y:S01]  /*63d0*/  FFMA.FTZ R135, R27, UR4, -R100 ;  /* 0x000000041b877c23 */ /* 0x000fe20008010864 */
[----:B------:R-:W-:Y:S01]  /*63e0*/  FFMA.FTZ R145, R28, UR4, -R107 ;  /* 0x000000041c917c23 */ /* 0x000fe2000801086b */
[----:B------:R-:W-:Y:S01]  /*63f0*/  LDSM.16.MT88.4 R24, [R108+0x6800] ;  /* 0x006800006c18783b */ /* 0x000fe20000004200 */
[----:B------:R-:W-:Y:S01]  /*6400*/  FADD.FTZ R28, R101, R139 ;  /* 0x0000008b651c7221 */ /* 0x000fe20000010000 */
[----:B------:R-:W-:Y:S01]  /*6410*/  FFMA.FTZ R102, R3, R138, R102 ;  /* 0x0000008a03667223 */ /* 0x000fe20000010066 */
[--C-:B------:R-:W-:Y:S01]  /*6420*/  FFMA.FTZ R143, R32, UR4, -R107.reuse ;  /* 0x00000004208f7c23 */ /* 0x100fe2000801086b */
[----:B------:R-:W-:Y:S03]  /*6430*/  MOV R3, R0 ;  /* 0x0000000000037202 */ /* 0x000fe60000000f00 */
[----:B------:R-:W2:Y:S01]  /*6440*/  MUFU.EX2 R105, R105 ;  /* 0x0000006900697308 */ /* 0x000ea20000000800 */
[----:B-1----:R-:W-:Y:S01]  /*6450*/  F2FP.BF16.F32.PACK_AB R95, R9, R10 ;  /* 0x0000000a095f723e */ /* 0x002fe200000010ff */
[----:B------:R-:W-:Y:S01]  /*6460*/  FADD.FTZ R91, R91, R28 ;  /* 0x0000001c5b5b7221 */ /* 0x000fe20000010000 */
[----:B------:R-:W-:Y:S05]  /*6470*/  MOV R85, R2 ;  /* 0x0000000200557202 */ /* 0x000fea0000000f00 */
[C---:B------:R-:W-:Y:S02]  /*6480*/  HMMA.16816.F32.BF16 R36, R92.reuse, R96, R36 ;  /* 0x000000605c24723c */ /* 0x040fe40000041824 */
[----:B------:R-:W-:Y:S04]  /*6490*/  MUFU.EX2 R106, R106 ;  /* 0x0000006a006a7308 */ /* 0x000fe80000000800 */
[C---:B------:R-:W-:Y:S01]  /*64a0*/  HMMA.16816.F32.BF16 R40, R92.reuse, R98, R40 ;  /* 0x000000625c28723c */ /* 0x040fe20000041828 */
[----:B------:R-:W1:Y:S05]  /*64b0*/  LDSM.16.MT88.4 R96, [R108+0x6000] ;  /* 0x006000006c60783b */ /* 0x000e6a0000004200 */
[----:B------:R-:W3:Y:S01]  /*64c0*/  MUFU.EX2 R11, R11 ;  /* 0x0000000b000b7308 */ /* 0x000ee20000000800 */
[----:B--2---:R-:W-:Y:S09]  /*64d0*/  F2FP.BF16.F32.PACK_AB R16, R105, R104 ;  /* 0x000000686910723e */ /* 0x004ff200000010ff */
[----:B------:R-:W-:Y:S10]  /*64e0*/  MUFU.EX2 R103, R103 ;  /* 0x0000006700677308 */ /* 0x000ff40000000800 */
[----:B------:R-:W-:Y:S10]  /*64f0*/  MUFU.EX2 R140, R140 ;  /* 0x0000008c008c7308 */ /* 0x000ff40000000800 */
[----:B------:R-:W-:Y:S10]  /*6500*/  MUFU.EX2 R142, R142 ;  /* 0x0000008e008e7308 */ /* 0x000ff40000000800 */
[----:B------:R-:W-:Y:S01]  /*6510*/  MUFU.EX2 R33, R33 ;  /* 0x0000002100217308 */ /* 0x000fe20000000800 */
[C---:B-1----:R-:W-:Y:S09]  /*6520*/  HMMA.16816.F32.BF16 R44, R92.reuse, R96, R44 ;  /* 0x000000605c2c723c */ /* 0x042ff2000004182c */
[----:B------:R-:W-:Y:S01]  /*6530*/  MUFU.EX2 R144, R144 ;  /* 0x0000009000907308 */ /* 0x000fe20000000800 */
[C---:B------:R-:W-:Y:S01]  /*6540*/  HMMA.16816.F32.BF16 R48, R92.reuse, R98, R48 ;  /* 0x000000625c30723c */ /* 0x040fe20000041830 */
[----:B------:R-:W1:Y:S08]  /*6550*/  LDSM.16.MT88.4 R96, [R110+0x7000] ;  /* 0x007000006e60783b */ /* 0x000e700000004200 */
[----:B------:R-:W-:Y:S10]  /*6560*/  MUFU.EX2 R148, R148 ;  /* 0x0000009400947308 */ /* 0x000ff40000000800 */
[----:B------:R-:W-:Y:S10]  /*6570*/  MUFU.EX2 R135, R135 ;  /* 0x0000008700877308 */ /* 0x000ff40000000800 */
[----:B------:R-:W-:Y:S10]  /*6580*/  MUFU.EX2 R145, R145 ;  /* 0x0000009100917308 */ /* 0x000ff40000000800 */
[----:B------:R-:W-:Y:S10]  /*6590*/  MUFU.EX2 R146, R146 ;  /* 0x0000009200927308 */ /* 0x000ff40000000800 */
[----:B------:R-:W-:Y:S01]  /*65a0*/  MUFU.EX2 R143, R143 ;  /* 0x0000008f008f7308 */ /* 0x000fe20000000800 */
        /* <DEDUP_REMOVED lines=10> */
[----:B------:R-:W-:Y:S07]  /*6650*/  HMMA.16816.F32.BF16 R76, R92, R98, R76 ;  /* 0x000000625c4c723c */ /* 0x000fee000004184c */
[--C-:B------:R-:W-:Y:S01]  /*6660*/  FFMA.FTZ R92, R17, UR4, -R107.reuse ;  /* 0x00000004115c7c23 */ /* 0x100fe2000801086b */
[--C-:B------:R-:W-:Y:S03]  /*6670*/  FFMA.FTZ R93, R18, UR4, -R100.reuse ;  /* 0x00000004125d7c23 */ /* 0x100fe60008010864 */
[--C-:B------:R-:W-:Y:S01]  /*6680*/  FFMA.FTZ R94, R19, UR4, -R100.reuse ;  /* 0x00000004135e7c23 */ /* 0x100fe20008010864 */
[----:B---3--:R-:W-:Y:S01]  /*6690*/  F2FP.BF16.F32.PACK_AB R17, R11, R106 ;  /* 0x0000006a0b11723e */ /* 0x008fe200000010ff */
[----:B------:R-:W1:Y:S01]  /*66a0*/  MUFU.EX2 R92, R92 ;  /* 0x0000005c005c7308 */ /* 0x000e620000000800 */
[----:B------:R-:W-:Y:S02]  /*66b0*/  FFMA.FTZ R95, R21, UR4, -R107 ;  /* 0x00000004155f7c23 */ /* 0x000fe4000801086b */
[----:B------:R-:W-:Y:S07]  /*66c0*/  LDSM.16.MT88.4 R20, [R110+0x6800] ;  /* 0x006800006e14783b */ /* 0x000fee0000004200 */
[----:B------:R-:W-:Y:S10]  /*66d0*/  MUFU.EX2 R93, R93 ;  /* 0x0000005d005d7308 */ /* 0x000ff40000000800 */
[----:B------:R-:W2:Y:S01]  /*66e0*/  MUFU.EX2 R94, R94 ;  /* 0x0000005e005e7308 */ /* 0x000ea20000000800 */
[----:B-1----:R-:W-:Y:S09]  /*66f0*/  F2FP.BF16.F32.PACK_AB R18, R92, R103 ;  /* 0x000000675c12723e */ /* 0x002ff200000010ff */
[----:B------:R-:W1:Y:S10]  /*6700*/  MUFU.EX2 R95, R95 ;  /* 0x0000005f005f7308 */ /* 0x000e740000000800 */
[----:B------:R-:W3:Y:S01]  /*6710*/  MUFU.EX2 R107, R147 ;  /* 0x00000093006b7308 */ /* 0x000ee20000000800 */
[----:B--2---:R-:W-:Y:S07]  /*6720*/  F2FP.BF16.F32.PACK_AB R19, R94, R93 ;  /* 0x0000005d5e13723e */ /* 0x004fee00000010ff */
[C---:B------:R-:W-:Y:S06]  /*6730*/  HMMA.16816.F32.BF16 R36, R16.reuse, R80, R36 ;  /* 0x000000501024723c */ /* 0x040fec0000041824 */
        /* <DEDUP_REMOVED lines=15> */
[----:B------:R-:W-:Y:S05]  /*6830*/  HMMA.16816.F32.BF16 R76, R16, R82, R76 ;  /* 0x00000052104c723c */ /* 0x000fea000004184c */
[--C-:B------:R-:W-:Y:S01]  /*6840*/  FFMA.FTZ R81, R31, UR4, -R100.reuse ;  /* 0x000000041f517c23 */ /* 0x100fe20008010864 */
[--C-:B------:R-:W-:Y:S01]  /*6850*/  FFMA.FTZ R80, R34, UR4, -R100.reuse ;  /* 0x0000000422507c23 */ /* 0x100fe20008010864 */
[----:B-1----:R-:W-:Y:S01]  /*6860*/  F2FP.BF16.F32.PACK_AB R16, R95, R140 ;  /* 0x0000008c5f10723e */ /* 0x002fe200000010ff */
[----:B------:R-:W-:Y:S01]  /*6870*/  FFMA.FTZ R82, R30, UR4, -R100 ;  /* 0x000000041e527c23 */ /* 0x000fe20008010864 */
[----:B------:R-:W-:Y:S01]  /*6880*/  MUFU.EX2 R34, R81 ;  /* 0x0000005100227308 */ /* 0x000fe20000000800 */
[----:B------:R-:W-:Y:S01]  /*6890*/  LDSM.16.MT88.4 R28, [R110+0x6c00] ;  /* 0x006c00006e1c783b */ /* 0x000fe20000004200 */
[----:B------:R-:W-:Y:S01]  /*68a0*/  F2FP.BF16.F32.PACK_AB R17, R33, R142 ;  /* 0x0000008e2111723e */ /* 0x000fe200000010ff */
[----:B------:R-:W-:Y:S01]  /*68b0*/  FADD.FTZ R83, R90, R102 ;  /* 0x000000665a537221 */ /* 0x000fe20000010000 */
[----:B---3--:R-:W-:Y:S01]  /*68c0*/  F2FP.BF16.F32.PACK_AB R18, R144, R107 ;  /* 0x0000006b9012723e */ /* 0x008fe200000010ff */
[----:B------:R-:W-:Y:S01]  /*68d0*/  FFMA.FTZ R100, R35, UR4, -R100 ;  /* 0x0000000423647c23 */ /* 0x000fe20008010864 */
[----:B------:R-:W-:Y:S01]  /*68e0*/  F2FP.BF16.F32.PACK_AB R19, R135, R148 ;  /* 0x000000948713723e */ /* 0x000fe200000010ff */
[----:B------:R-:W-:Y:S01]  /*68f0*/  FADD.FTZ R10, R10, R83 ;  /* 0x000000530a0a7221 */ /* 0x000fe20000010000 */
[----:B------:R-:W-:Y:S02]  /*6900*/  FADD.FTZ R83, R88, R91 ;  /* 0x0000005b58537221 */ /* 0x000fe40000010000 */
[----:B------:R-:W1:Y:S01]  /*6910*/  MUFU.EX2 R101, R82 ;  /* 0x0000005200657308 */ /* 0x000e620000000800 */
[----:B------:R-:W-:Y:S01]  /*6920*/  FADD.FTZ R9, R9, R10 ;  /* 0x0000000a09097221 */ /* 0x000fe20000010000 */
[----:B------:R-:W-:Y:S01]  /*6930*/  FADD.FTZ R10, R104, R83 ;  /* 0x00000053680a7221 */ /* 0x000fe20000010000 */
[C---:B------:R-:W-:Y:S03]  /*6940*/  HMMA.16816.F32.BF16 R36, R16.reuse, R20, R36 ;  /* 0x000000141024723c */ /* 0x040fe60000041824 */
[----:B------:R-:W-:Y:S04]  /*6950*/  FADD.FTZ R106, R106, R9 ;  /* 0x000000096a6a7221 */ /* 0x000fe80000010000 */
[----:B------:R2:W-:Y:S01]  /*6960*/  MUFU.EX2 R90, R80 ;  /* 0x00000050005a7308 */ /* 0x0005e20000000800 */
[----:B------:R-:W-:Y:S01]  /*6970*/  FADD.FTZ R10, R105, R10 ;  /* 0x0000000a690a7221 */ /* 0x000fe20000010000 */
[C---:B------:R-:W-:Y:S01]  /*6980*/  HMMA.16816.F32.BF16 R40, R16.reuse, R22, R40 ;  /* 0x000000161028723c */ /* 0x040fe20000041828 */
[----:B------:R-:W3:Y:S02]  /*6990*/  LDSM.16.MT88.4 R20, [R110+0x7800] ;  /* 0x007800006e14783b */ /* 0x000ee40000004200 */
[----:B------:R-:W-:Y:S03]  /*69a0*/  FADD.FTZ R106, R11, R106 ;  /* 0x0000006a0b6a7221 */ /* 0x000fe60000010000 */
[C---:B------:R-:W-:Y:S02]  /*69b0*/  HMMA.16816.F32.BF16 R44, R16.reuse, R24, R44 ;  /* 0x00000018102c723c */ /* 0x040fe4000004182c */
[----:B------:R-:W4:Y:S03]  /*69c0*/  MUFU.EX2 R102, R141 ;  /* 0x0000008d00667308 */ /* 0x000f260000000800 */
[----:B------:R-:W-:Y:S01]  /*69d0*/  FADD.FTZ R103, R103, R10 ;  /* 0x0000000a67677221 */ /* 0x000fe20000010000 */
[C---:B------:R-:W-:Y:S01]  /*69e0*/  HMMA.16816.F32.BF16 R48, R16.reuse, R26, R48 ;  /* 0x0000001a1030723c */ /* 0x040fe20000041830 */
[----:B------:R-:W5:Y:S05]  /*69f0*/  LDSM.16.MT88.4 R24, [R108+0x7800] ;  /* 0x007800006c18783b */ /* 0x000f6a0000004200 */
[----:B------:R-:W4:Y:S01]  /*6a00*/  MUFU.EX2 R91, R100 ;  /* 0x00000064005b7308 */ /* 0x000f220000000800 */
[----:B------:R-:W-:Y:S01]  /*6a10*/  FADD.FTZ R9, R93, R106 ;  /* 0x0000006a5d097221 */ /* 0x000fe20000010000 */
[----:B------:R-:W-:Y:S01]  /*6a20*/  FADD.FTZ R103, R92, R103 ;  /* 0x000000675c677221 */ /* 0x000fe20000010000 */
[----:B--2---:R-:W-:Y:S02]  /*6a30*/  LDSM.16.MT88.4 R80, [R108+0x7c00] ;  /* 0x007c00006c50783b */ /* 0x004fe40000004200 */
[----:B------:R-:W-:Y:S01]  /*6a40*/  FADD.FTZ R9, R94, R9 ;  /* 0x000000095e097221 */ /* 0x000fe20000010000 */
[----:B------:R-:W-:Y:S03]  /*6a50*/  FADD.FTZ R10, R140, R103 ;  /* 0x000000678c0a7221 */ /* 0x000fe60000010000 */
[----:B------:R-:W-:Y:S01]  /*6a60*/  FADD.FTZ R142, R142, R9 ;  /* 0x000000098e8e7221 */ /* 0x000fe20000010000 */
[----:B------:R-:W-:Y:S03]  /*6a70*/  FADD.FTZ R10, R95, R10 ;  /* 0x0000000a5f0a7221 */ /* 0x000fe60000010000 */
[----:B------:R-:W-:Y:S01]  /*6a80*/  FADD.FTZ R33, R33, R142 ;  /* 0x0000008e21217221 */ /* 0x000fe20000010000 */
[----:B------:R-:W-:Y:S03]  /*6a90*/  FADD.FTZ R107, R107, R10 ;  /* 0x0000000a6b6b7221 */ /* 0x000fe60000010000 */
[----:B------:R-:W-:Y:S01]  /*6aa0*/  FADD.FTZ R148, R148, R33 ;  /* 0x0000002194947221 */ /* 0x000fe20000010000 */
[----:B------:R-:W-:Y:S03]  /*6ab0*/  FADD.FTZ R144, R144, R107 ;  /* 0x0000006b90907221 */ /* 0x000fe60000010000 */
[----:B------:R-:W-:Y:S01]  /*6ac0*/  FADD.FTZ R148, R135, R148 ;  /* 0x0000009487947221 */ /* 0x000fe20000010000 */
[C---:B---3--:R-:W-:Y:S06]  /*6ad0*/  HMMA.16816.F32.BF16 R52, R16.reuse, R20, R52 ;  /* 0x000000141034723c */ /* 0x048fec0000041834 */
[C---:B------:R-:W-:Y:S01]  /*6ae0*/  HMMA.16816.F32.BF16 R56, R16.reuse, R22, R56 ;  /* 0x000000161038723c */ /* 0x040fe20000041838 */
[----:B------:R-:W2:Y:S05]  /*6af0*/  LDSM.16.MT88.4 R20, [R110+0x8800] ;  /* 0x008800006e14783b */ /* 0x000eaa0000004200 */
[C---:B-----5:R-:W-:Y:S06]  /*6b00*/  HMMA.16816.F32.BF16 R60, R16.reuse, R24, R60 ;  /* 0x00000018103c723c */ /* 0x060fec000004183c */
[C---:B------:R-:W-:Y:S01]  /*6b10*/  HMMA.16816.F32.BF16 R64, R16.reuse, R26, R64 ;  /* 0x0000001a1040723c */ /* 0x040fe20000041840 */
[----:B------:R-:W3:Y:S05]  /*6b20*/  LDSM.16.MT88.4 R24, [R108+0x8800] ;  /* 0x008800006c18783b */ /* 0x000eea0000004200 */
[C---:B--2---:R-:W-:Y:S06]  /*6b30*/  HMMA.16816.F32.BF16 R68, R16.reuse, R20, R68 ;  /* 0x000000141044723c */ /* 0x044fec0000041844 */
[C---:B------:R-:W-:Y:S01]  /*6b40*/  HMMA.16816.F32.BF16 R72, R16.reuse, R22, R72 ;  /* 0x000000161048723c */ /* 0x040fe20000041848 */
[----:B------:R-:W2:Y:S05]  /*6b50*/  LDSM.16.MT88.4 R20, [R108+0x6c00] ;  /* 0x006c00006c14783b */ /* 0x000eaa0000004200 */
[C---:B---3--:R-:W-:Y:S06]  /*6b60*/  HMMA.16816.F32.BF16 R12, R16.reuse, R24, R12 ;  /* 0x00000018100c723c */ /* 0x048fec000004180c */
[----:B------:R-:W-:Y:S01]  /*6b70*/  HMMA.16816.F32.BF16 R76, R16, R26, R76 ;  /* 0x0000001a104c723c */ /* 0x000fe2000004184c */
[----:B------:R-:W3:Y:S06]  /*6b80*/  LDSM.16.MT88.4 R24, [R110+0x7c00] ;  /* 0x007c00006e18783b */ /* 0x000eec0000004200 */
[----:B------:R-:W-:Y:S01]  /*6b90*/  F2FP.BF16.F32.PACK_AB R16, R146, R145 ;  /* 0x000000919210723e */ /* 0x000fe200000010ff */
[----:B------:R-:W-:Y:S03]  /*6ba0*/  FADD.FTZ R145, R145, R144 ;  /* 0x0000009091917221 */ /* 0x000fe60000010000 */
[----:B-1----:R-:W-:Y:S01]  /*6bb0*/  F2FP.BF16.F32.PACK_AB R17, R34, R101 ;  /* 0x000000652211723e */ /* 0x002fe200000010ff */
[----:B------:R-:W-:Y:S01]  /*6bc0*/  FADD.FTZ R101, R101, R148 ;  /* 0x0000009465657221 */ /* 0x000fe20000010000 */
[----:B----4-:R-:W-:Y:S01]  /*6bd0*/  F2FP.BF16.F32.PACK_AB R18, R102, R143 ;  /* 0x0000008f6612723e */ /* 0x010fe200000010ff */
        /* <DEDUP_REMOVED lines=10> */
[C---:B--2---:R-:W-:Y:S06]  /*6c80*/  HMMA.16816.F32.BF16 R44, R16.reuse, R20, R44 ;  /* 0x00000014102c723c */ /* 0x044fec000004182c */
[C---:B------:R-:W-:Y:S01]  /*6c90*/  HMMA.16816.F32.BF16 R48, R16.reuse, R22, R48 ;  /* 0x000000161030723c */ /* 0x040fe20000041830 */
[----:B------:R-:W2:Y:S05]  /*6ca0*/  LDSM.16.MT88.4 R20, [R108+0x8c00] ;  /* 0x008c00006c14783b */ /* 0x000eaa0000004200 */
[C---:B---3--:R-:W-:Y:S06]  /*6cb0*/  HMMA.16816.F32.BF16 R52, R16.reuse, R24, R52 ;  /* 0x000000181034723c */ /* 0x048fec0000041834 */
[C---:B------:R-:W-:Y:S06]  /*6cc0*/  HMMA.16816.F32.BF16 R56, R16.reuse, R26, R56 ;  /* 0x0000001a1038723c */ /* 0x040fec0000041838 */
[C---:B------:R-:W-:Y:S06]  /*6cd0*/  HMMA.16816.F32.BF16 R60, R16.reuse, R80, R60 ;  /* 0x00000050103c723c */ /* 0x040fec000004183c */
        /* <DEDUP_REMOVED lines=8> */
.L_x_199:
[----:B------:R-:W1:Y:S01]  /*6d60*/  SHFL.BFLY PT, R11, R138, 0x2, 0x1f ;  /* 0x0c401f008a0b7f89 */ /* 0x000e6200000e0000 */
[----:B------:R-:W-:Y:S01]  /*6d70*/  ISETP.NE.AND P0, PT, R117, -0x1, PT ;  /* 0xffffffff7500780c */ /* 0x000fe20003f05270 */
[----:B------:R-:W2:Y:S01]  /*6d80*/  S2UR UR4, SR_CgaCtaId ;  /* 0x00000000000479c3 */ /* 0x000ea20000008800 */
[----:B------:R-:W-:Y:S01]  /*6d90*/  MOV R9, 0x3f800000 ;  /* 0x3f80000000097802 */ /* 0x000fe20000000f00 */
[----:B------:R-:W3:Y:S01]  /*6da0*/  SHFL.BFLY PT, R8, R135, 0x2, 0x1f ;  /* 0x0c401f0087087f89 */ /* 0x000ee200000e0000 */
[----:B------:R-:W-:Y:S01]  /*6db0*/  UMOV UR5, 0x400 ;  /* 0x0000040000057882 */ /* 0x000fe20000000000 */
[----:B------:R-:W4:Y:S01]  /*6dc0*/  S2R R3, SR_TID.X ;  /* 0x0000000000037919 */ /* 0x000f220000002100 */
[----:B-1----:R-:W-:Y:S01]  /*6dd0*/  FADD.FTZ R11, R11, R138 ;  /* 0x0000008a0b0b7221 */ /* 0x002fe20000010000 */
[----:B--2---:R-:W-:Y:S01]  /*6de0*/  ULEA UR4, UR4, UR5, 0x18 ;  /* 0x0000000504047291 */ /* 0x004fe2000f8ec03f */
[----:B---3--:R-:W-:-:S03]  /*6df0*/  FADD.FTZ R8, R8, R135 ;  /* 0x0000008708087221 */ /* 0x008fc60000010000 */
[----:B------:R-:W1:Y:S04]  /*6e00*/  SHFL.BFLY PT, R6, R11, 0x1, 0x1f ;  /* 0x0c201f000b067f89 */ /* 0x000e6800000e0000 */
[----:B------:R-:W2:Y:S01]  /*6e10*/  SHFL.BFLY PT, R7, R8, 0x1, 0x1f ;  /* 0x0c201f0008077f89 */ /* 0x000ea200000e0000 */
[----:B----4-:R-:W-:-:S04]  /*6e20*/  SHF.R.S32.HI R4, RZ, 0x1f, R3 ;  /* 0x0000001fff047819 */ /* 0x010fc80000011403 */
[CC--:B------:R-:W-:Y:S02]  /*6e30*/  LEA.HI R5, R4.reuse, R3.reuse, RZ, 0x2 ;  /* 0x0000000304057211 */ /* 0x0c0fe400078f10ff */
[-C--:B------:R-:W-:Y:S02]  /*6e40*/  LEA.HI R4, R4, R3.reuse, RZ, 0x5 ;  /* 0x0000000304047211 */ /* 0x080fe400078f28ff */
[----:B------:R-:W-:Y:S02]  /*6e50*/  LOP3.LUT R10, R5, 0xfffffffc, RZ, 0xc0, !PT ;  /* 0xfffffffc050a7812 */ /* 0x000fe400078ec0ff */
[----:B------:R-:W-:Y:S01]  /*6e60*/  SHF.R.S32.HI R5, RZ, 0x2, R5 ;  /* 0x00000002ff057819 */ /* 0x000fe20000011405 */
[----:B-1----:R-:W-:Y:S01]  /*6e70*/  FADD.FTZ R6, R11, R6 ;  /* 0x000000060b067221 */ /* 0x002fe20000010000 */
[----:B------:R-:W-:Y:S02]  /*6e80*/  IADD3 R11, -R10, R3, RZ ;  /* 0x000000030a0b7210 */ /* 0x000fe40007ffe1ff */
[----:B------:R-:W-:Y:S01]  /*6e90*/  MOV R10, 0x3f800000 ;  /* 0x3f800000000a7802 */ /* 0x000fe20000000f00 */
[----:B--2---:R-:W-:Y:S01]  /*6ea0*/  FADD.FTZ R7, R8, R7 ;  /* 0x0000000708077221 */ /* 0x004fe20000010000 */
[----:B------:R-:W-:-:S02]  /*6eb0*/  FSETP.NE.FTZ.AND P4, PT, R6, RZ, PT ;  /* 0x000000ff0600720b */ /* 0x000fc40003f95000 */
[----:B------:R-:W-:Y:S02]  /*6ec0*/  SHF.R.S32.HI R12, RZ, 0x1f, R5 ;  /* 0x0000001fff0c7819 */ /* 0x000fe40000011405 */
[----:B------:R-:W-:Y:S02]  /*6ed0*/  FSETP.NE.FTZ.AND P5, PT, R7, RZ, PT ;  /* 0x000000ff0700720b */ /* 0x000fe40003fb5000 */
[----:B------:R-:W-:Y:S02]  /*6ee0*/  LEA.HI R12, R12, R5, RZ, 0x3 ;  /* 0x000000050c0c7211 */ /* 0x000fe400078f18ff */
[----:B------:R-:W-:Y:S02]  /*6ef0*/  SHF.R.S32.HI R8, RZ, 0x5, R4 ;  /* 0x00000005ff087819 */ /* 0x000fe40000011404 */
[----:B------:R-:W-:Y:S02]  /*6f00*/  LOP3.LUT R14, R12, 0xfffffff8, RZ, 0xc0, !PT ;  /* 0xfffffff80c0e7812 */ /* 0x000fe400078ec0ff */
[----:B------:R-:W1:Y:S01]  /*6f10*/  @P0 LDC.64 R12, c[0x0][0x298] ;  /* 0x0000a600ff0c0b82 */ /* 0x000e620000000a00 */
[----:B------:R-:W2:Y:S01]  /*6f20*/  @P4 MUFU.RCP R10, R6 ;  /* 0x00000006000a4308 */ /* 0x000ea20000001000 */
[----:B------:R-:W-:-:S02]  /*6f30*/  IADD3 R5, R5, -R14, RZ ;  /* 0x8000000e05057210 */ /* 0x000fc40007ffe0ff */
[----:B------:R-:W-:Y:S02]  /*6f40*/  LEA R8, R8, R11, 0x8 ;  /* 0x0000000b08087211 */ /* 0x000fe400078e40ff */
[----:B------:R-:W-:-:S03]  /*6f50*/  LEA.HI R11, R5, R5, RZ, 0x1 ;  /* 0x00000005050b7211 */ /* 0x000fc600078f08ff */
[----:B------:R-:W3:Y:S01]  /*6f60*/  @P5 MUFU.RCP R9, R7 ;  /* 0x0000000700095308 */ /* 0x000ee20000001000 */
[----:B------:R-:W-:Y:S01]  /*6f70*/  SHF.R.S32.HI R14, RZ, 0x1, R11 ;  /* 0x00000001ff0e7819 */ /* 0x000fe2000001140b */
        /* <DEDUP_REMOVED lines=24> */
[----:B------:R-:W-:Y:S01]  /*7100*/  LOP3.LUT R10, R11, 0x3fffffe, RZ, 0xc0, !PT ;  /* 0x03fffffe0b0a7812 */ /* 0x000fe200078ec0ff */
[C---:B---3--:R-:W-:Y:S01]  /*7110*/  FMUL.FTZ R36, R9.reuse, R36 ;  /* 0x0000002409247220 */ /* 0x048fe20000410000 */
[----:B------:R-:W-:Y:S01]  /*7120*/  SHF.L.U32 R11, R14, 0x6, RZ ;  /* 0x000000060e0b7819 */ /* 0x000fe200000006ff */
[----:B------:R-:W-:Y:S01]  /*7130*/  FMUL.FTZ R37, R9, R37 ;  /* 0x0000002509257220 */ /* 0x000fe20000410000 */
[----:B------:R-:W-:Y:S01]  /*7140*/  IADD3 R5, R5, -R10, RZ ;  /* 0x8000000a05057210 */ /* 0x000fe20007ffe0ff */
[----:B------:R-:W-:Y:S01]  /*7150*/  FMUL.FTZ R40, R9, R40 ;  /* 0x0000002809287220 */ /* 0x000fe20000410000 */
[----:B------:R-:W-:Y:S01]  /*7160*/  LOP3.LUT R11, R11, 0xc0, RZ, 0xc0, !PT ;  /* 0x000000c00b0b7812 */ /* 0x000fe200078ec0ff */
[----:B------:R-:W-:Y:S01]  /*7170*/  FMUL.FTZ R41, R9, R41 ;  /* 0x0000002909297220 */ /* 0x000fe20000410000 */
[----:B------:R-:W-:Y:S01]  /*7180*/  LEA R5, R5, R8, 0x4 ;  /* 0x0000000805057211 */ /* 0x000fe200078e20ff */
[----:B------:R-:W-:Y:S01]  /*7190*/  FMUL.FTZ R44, R9, R44 ;  /* 0x0000002c092c7220 */ /* 0x000fe20000410000 */
[----:B------:R-:W-:Y:S01]  /*71a0*/  LEA.HI R8, R11, R11, RZ, 0x1d ;  /* 0x0000000b0b087211 */ /* 0x000fe200078fe8ff */
[----:B-1----:R-:W-:-:S04]  /*71b0*/  @P0 IMAD.WIDE.U32 R10, R117, R12, RZ ;  /* 0x0000000c750a0225 */ /* 0x002fc800078e00ff */
[C---:B------:R-:W-:Y:S01]  /*71c0*/  FMUL.FTZ R45, R9.reuse, R45 ;  /* 0x0000002d092d7220 */ /* 0x040fe20000410000 */
[----:B------:R-:W-:Y:S01]  /*71d0*/  FMUL.FTZ R48, R9, R48 ;  /* 0x0000003009307220 */ /* 0x000fe20000410000 */
[----:B------:R-:W-:Y:S01]  /*71e0*/  LEA R5, R5, R8, 0x1 ;  /* 0x0000000805057211 */ /* 0x000fe200078e08ff */
[----:B------:R-:W-:Y:S01]  /*71f0*/  FMUL.FTZ R49, R9, R49 ;  /* 0x0000003109317220 */ /* 0x000fe20000410000 */
[----:B------:R-:W-:Y:S02]  /*7200*/  @P0 IMAD R11, R117, R13, R11 ;  /* 0x0000000d750b0224 */ /* 0x000fe400078e020b */
[----:B------:R-:W-:Y:S01]  /*7210*/  FMUL.FTZ R52, R9, R52 ;  /* 0x0000003409347220 */ /* 0x000fe20000410000 */
[----:B------:R-:W-:Y:S01]  /*7220*/  LEA R13, R5, UR4, 0x1 ;  /* 0x00000004050d7c11 */ /* 0x000fe2000f8e08ff */
        /* <DEDUP_REMOVED lines=15> */
[----:B------:R-:W-:-:S02]  /*7320*/  F2FP.BF16.F32.PACK_AB R36, R37, R36 ;  /* 0x000000242524723e */ /* 0x000fc400000010ff */
[----:B------:R-:W-:Y:S02]  /*7330*/  F2FP.BF16.F32.PACK_AB R38, R39, R38 ;  /* 0x000000262726723e */ /* 0x000fe400000010ff */
[----:B------:R-:W-:Y:S02]  /*7340*/  F2FP.BF16.F32.PACK_AB R40, R41, R40 ;  /* 0x000000282928723e */ /* 0x000fe400000010ff */
[----:B------:R-:W-:Y:S02]  /*7350*/  F2FP.BF16.F32.PACK_AB R42, R43, R42 ;  /* 0x0000002a2b2a723e */ /* 0x000fe400000010ff */
[----:B------:R-:W-:Y:S02]  /*7360*/  F2FP.BF16.F32.PACK_AB R44, R45, R44 ;  /* 0x0000002c2d2c723e */ /* 0x000fe400000010ff */
[----:B------:R-:W-:Y:S02]  /*7370*/  F2FP.BF16.F32.PACK_AB R46, R47, R46 ;  /* 0x0000002e2f2e723e */ /* 0x000fe400000010ff */
[----:B------:R-:W-:-:S02]  /*7380*/  F2FP.BF16.F32.PACK_AB R48, R49, R48 ;  /* 0x000000303130723e */ /* 0x000fc400000010ff */
[----:B------:R-:W-:Y:S01]  /*7390*/  F2FP.BF16.F32.PACK_AB R50, R51, R50 ;  /* 0x000000323332723e */ /* 0x000fe200000010ff */
[----:B------:R-:W-:Y:S06]  /*73a0*/  @P0 BRA `(.L_x_203) ;  /* 0x0000000000200947 */ /* 0x000fec0003800000 */
[----:B------:R-:W1:Y:S01]  /*73b0*/  S2R R8, SR_CTAID.Y ;  /* 0x0000000000087919 */ /* 0x000e620000002600 */
[----:B------:R-:W2:Y:S01]  /*73c0*/  LDC.64 R10, c[0x0][0x290] ;  /* 0x0000a400ff0a7b82 */ /* 0x000ea20000000a00 */
[----:B-1----:R-:W-:Y:S01]  /*73d0*/  SHF.R.S32.HI R5, RZ, 0x1f, R8 ;  /* 0x0000001fff057819 */ /* 0x002fe20000011408 */
[----:B--2---:R-:W-:-:S04]  /*73e0*/  IMAD.WIDE.U32 R16, R8, R10, RZ ;  /* 0x0000000a08107225 */ /* 0x004fc800078e00ff */
[----:B------:R-:W-:Y:S01]  /*73f0*/  IMAD R5, R5, R10, RZ ;  /* 0x0000000a05057224 */ /* 0x000fe200078e02ff */
[----:B------:R-:W-:-:S03]  /*7400*/  MOV R10, R16 ;  /* 0x00000010000a7202 */ /* 0x000fc60000000f00 */
[----:B------:R-:W-:-:S05]  /*7410*/  IMAD R11, R8, R11, R5 ;  /* 0x0000000b080b7224 */ /* 0x000fca00078e0205 */
[----:B------:R-:W-:-:S07]  /*7420*/  IADD3 R11, R17, R11, RZ ;  /* 0x0000000b110b7210 */ /* 0x000fce0007ffe0ff */
.L_x_203:
[----:B------:R-:W-:Y:S01]  /*7430*/  ULDC.U8 UR4, c[0x0][0x3d8] ;  /* 0x0000f60000047ab9 */ /* 0x000fe20000000000 */
[----:B------:R-:W-:Y:S02]  /*7440*/  F2FP.BF16.F32.PACK_AB R52, R53, R52 ;  /* 0x000000343534723e */ /* 0x000fe400000010ff */
[----:B------:R-:W-:Y:S02]  /*7450*/  CS2R R16, SRZ ;  /* 0x0000000000107805 */ /* 0x000fe4000001ff00 */
[----:B------:R-:W-:Y:S01]  /*7460*/  ISETP.NE.AND P1, PT, RZ, UR4, PT ;  /* 0x00000004ff007c0c */ /* 0x000fe2000bf25270 */
[----:B------:R-:W-:Y:S01]  /*7470*/  ULDC.U8 UR4, c[0x0][0x3d9] ;  /* 0x0000f64000047ab9 */ /* 0x000fe20000000000 */
[----:B------:R-:W-:Y:S02]  /*7480*/  F2FP.BF16.F32.PACK_AB R54, R55, R54 ;  /* 0x000000363736723e */ /* 0x000fe400000010ff */
[----:B------:R-:W-:Y:S02]  /*7490*/  ISETP.NE.OR P2, PT, RZ, UR4, !P1 ;  /* 0x00000004ff007c0c */ /* 0x000fe4000cf45670 */
[----:B------:R-:W-:-:S02]  /*74a0*/  F2FP.BF16.F32.PACK_AB R56, R57, R56 ;  /* 0x000000383938723e */ /* 0x000fc400000010ff */
[----:B------:R-:W-:Y:S02]  /*74b0*/  F2FP.BF16.F32.PACK_AB R58, R59, R58 ;  /* 0x0000003a3b3a723e */ /* 0x000fe400000010ff */
[----:B------:R-:W-:Y:S02]  /*74c0*/  F2FP.BF16.F32.PACK_AB R60, R61, R60 ;  /* 0x0000003c3d3c723e */ /* 0x000fe400000010ff */
[----:B------:R-:W-:Y:S02]  /*74d0*/  F2FP.BF16.F32.PACK_AB R62, R63, R62 ;  /* 0x0000003e3f3e723e */ /* 0x000fe400000010ff */
[----:B------:R-:W-:Y:S02]  /*74e0*/  F2FP.BF16.F32.PACK_AB R64, R65, R64 ;  /* 0x000000404140723e */ /* 0x000fe400000010ff */
[----:B------:R-:W-:Y:S02]  /*74f0*/  F2FP.BF16.F32.PACK_AB R66, R67, R66 ;  /* 0x000000424342723e */ /* 0x000fe400000010ff */
[----:B------:R-:W-:-:S02]  /*7500*/  PLOP3.LUT P6, PT, PT, PT, PT, 0x8, 0x0 ;  /* 0x000000000000781c */ /* 0x000fc40003fce170 */
[----:B------:R-:W-:Y:S01]  /*7510*/  LOP3.LUT R12, R14, 0x1, RZ, 0xc0, !PT ;  /* 0x000000010e0c7812 */ /* 0x000fe200078ec0ff */
[----:B------:R-:W-:Y:S10]  /*7520*/  @P2 BRA `(.L_x_204) ;  /* 0x00000000001c2947 */ /* 0x000ff40003800000 */
[----:B------:R-:W1:Y:S01]  /*7530*/  S2R R5, SR_CTAID.Y ;  /* 0x0000000000057919 */ /* 0x000e620000002600 */
[----:B------:R-:W1:Y:S01]  /*7540*/  LDC R8, c[0x0][0x2c4] ;  /* 0x0000b100ff087b82 */ /* 0x000e620000000800 */
[----:B------:R-:W-:Y:S01]  /*7550*/  PLOP3.LUT P6, PT, PT, PT, PT, 0x80, 0x0 ;  /* 0x000000000000781c */ /* 0x000fe20003fcf070 */
[----:B-1----:R-:W-:-:S05]  /*7560*/  IMAD R8, R5, R8, RZ ;  /* 0x0000000805087224 */ /* 0x002fca00078e02ff */
[----:B------:R-:W-:-:S04]  /*7570*/  SEL R8, R8, R117, !P0 ;  /* 0x0000007508087207 */ /* 0x000fc80004000000 */
[--C-:B------:R-:W-:Y:S01]  /*7580*/  SHF.R.S32.HI R17, RZ, 0x1f, R8.reuse ;  /* 0x0000001fff117819 */ /* 0x100fe20000011408 */
[----:B------:R-:W-:-:S07]  /*7590*/  IMAD.MOV.U32 R16, RZ, RZ, R8 ;  /* 0x000000ffff107224 */ /* 0x000fce00078e0008 */
.L_x_204:
[----:B------:R-:W-:Y:S01]  /*75a0*/  ISETP.NE.U32.AND P3, PT, R12, 0x1, PT ;  /* 0x000000010c00780c */ /* 0x000fe20003f65070 */
[----:B------:R-:W-:Y:S01]  /*75b0*/  IMAD.MOV.U32 R5, RZ, RZ, 0x20 ;  /* 0x00000020ff057424 */ /* 0x000fe200078e00ff */
[----:B------:R-:W-:Y:S01]  /*75c0*/  ISETP.NE.AND P0, PT, RZ, UR4, PT ;  /* 0x00000004ff007c0c */ /* 0x000fe2000bf05270 */
[----:B------:R-:W-:Y:S01]  /*75d0*/  VIADD R15, R13, 0xfffffff0 ;  /* 0xfffffff00d0f7836 */ /* 0x000fe20000000000 */
[----:B------:R-:W-:Y:S01]  /*75e0*/  LOP3.LUT P2, RZ, R14, 0x2, RZ, 0xc0, !PT ;  /* 0x000000020eff7812 */ /* 0x000fe2000784c0ff */
[----:B------:R-:W-:Y:S01]  /*75f0*/  STS [R13], R36 ;  /* 0x000000240d007388 */ /* 0x000fe20000000800 */
[----:B------:R-:W-:Y:S01]  /*7600*/  F2FP.BF16.F32.PACK_AB R68, R69, R68 ;  /* 0x000000444544723e */ /* 0x000fe200000010ff */
[----:B------:R-:W1:Y:S01]  /*7610*/  @P5 LDC R37, c[0x0][0x2e8] ;  /* 0x0000ba00ff255b82 */ /* 0x000e620000000800 */
[----:B------:R-:W-:Y:S01]  /*7620*/  SEL R8, R5, 0xffffffe0, !P2 ;  /* 0xffffffe005087807 */ /* 0x000fe20005000000 */
[----:B------:R-:W-:Y:S01]  /*7630*/  STS [R13+0x200], R38 ;  /* 0x000200260d007388 */ /* 0x000fe20000000800 */
[----:B------:R-:W-:Y:S01]  /*7640*/  F2FP.BF16.F32.PACK_AB R70, R71, R70 ;  /* 0x000000464746723e */ /* 0x000fe200000010ff */
[----:B------:R-:W-:Y:S01]  /*7650*/  @P4 MUFU.LG2 R6, R6 ;  /* 0x0000000600064308 */ /* 0x000fe20000000c00 */
[----:B------:R-:W-:Y:S01]  /*7660*/  F2FP.BF16.F32.PACK_AB R72, R73, R72 ;  /* 0x000000484948723e */ /* 0x000fe200000010ff */
[----:B------:R-:W-:Y:S01]  /*7670*/  @P3 VIADD R15, R13, 0x10 ;  /* 0x000000100d0f3836 */ /* 0x000fe20000000000 */
[----:B------:R-:W-:Y:S01]  /*7680*/  F2FP.BF16.F32.PACK_AB R74, R75, R74 ;  /* 0x0000004a4b4a723e */ /* 0x000fe200000010ff */
[----:B------:R-:W-:Y:S01]  /*7690*/  IMAD.IADD R19, R13, 0x1, R8 ;  /* 0x000000010d137824 */ /* 0x000fe200078e0208 */
[----:B------:R-:W2:Y:S01]  /*76a0*/  @!P0 LDC R5, c[0x0][0x2c4] ;  /* 0x0000b100ff058b82 */ /* 0x000ea20000000800 */
[----:B------:R-:W-:Y:S01]  /*76b0*/  IMAD.IADD R29, R8, 0x1, R15 ;  /* 0x00000001081d7824 */ /* 0x000fe200078e020f */
[----:B------:R-:W-:Y:S01]  /*76c0*/  STS [R15], R40 ;  /* 0x000000280f007388 */ /* 0x000fe20000000800 */
[----:B------:R-:W-:Y:S01]  /*76d0*/  F2FP.BF16.F32.PACK_AB R80, R81, R80 ;  /* 0x000000505150723e */ /* 0x000fe200000010ff */
[----:B------:R-:W-:Y:S01]  /*76e0*/  @P0 IMAD.MOV.U32 R35, RZ, RZ, 0x1 ;  /* 0x00000001ff230424 */ /* 0x000fe200078e00ff */
[----:B------:R-:W-:Y:S01]  /*76f0*/  F2FP.BF16.F32.PACK_AB R82, R83, R82 ;  /* 0x000000525352723e */ /* 0x000fe200000010ff */
[----:B------:R-:W-:Y:S01]  /*7700*/  STS [R15+0x200], R42 ;  /* 0x0002002a0f007388 */ /* 0x000fe20000000800 */
[----:B------:R-:W-:Y:S01]  /*7710*/  F2FP.BF16.F32.PACK_AB R76, R9, R76 ;  /* 0x0000004c094c723e */ /* 0x000fe200000010ff */
[----:B------:R-:W3:Y:S01]  /*7720*/  @!P0 LDC R28, c[0x0][0x270] ;  /* 0x00009c00ff1c8b82 */ /* 0x000ee20000000800 */
[----:B------:R-:W-:Y:S01]  /*7730*/  F2FP.BF16.F32.PACK_AB R78, R79, R78 ;  /* 0x0000004e4f4e723e */ /* 0x000fe200000010ff */
[----:B------:R-:W-:Y:S01]  /*7740*/  STS [R19], R44 ;  /* 0x0000002c13007388 */ /* 0x000fe20000000800 */
[----:B------:R-:W-:Y:S01]  /*7750*/  PLOP3.LUT P2, PT, PT, PT, PT, 0x8, 0x0 ;  /* 0x000000000000781c */ /* 0x000fe20003f4e170 */
[----:B------:R-:W4:Y:S01]  /*7760*/  @P5 MUFU.LG2 R7, R7 ;  /* 0x0000000700075308 */ /* 0x000f220000000c00 */
[----:B------:R-:W-:Y:S01]  /*7770*/  @!P0 PLOP3.LUT P2, PT, P1, PT, PT, 0x80, 0x0 ;  /* 0x000000000000881c */ /* 0x000fe20000f4f070 */
[----:B------:R-:W-:Y:S01]  /*7780*/  STS [R19+0x200], R46 ;  /* 0x0002002e13007388 */ /* 0x000fe20000000800 */
[----:B------:R-:W-:Y:S01]  /*7790*/  LOP3.LUT R4, R4, 0xffffffe0, RZ, 0xc0, !PT ;  /* 0xffffffe004047812 */ /* 0x000fe200078ec0ff */
[----:B------:R-:W5:Y:S01]  /*77a0*/  @P0 LDC R31, c[0x0][0x2c0] ;  /* 0x0000b000ff1f0b82 */ /* 0x000f620000000800 */
[----:B------:R-:W-:Y:S01]  /*77b0*/  BSSY B0, `(.L_x_205) ;  /* 0x0000049000007945 */ /* 0x000fe20003800000 */
[----:B------:R-:W-:Y:S01]  /*77c0*/  STS [R29], R48 ;  /* 0x000000301d007388 */ /* 0x000fe20000000800 */
[----:B------:R-:W-:-:S02]  /*77d0*/  IMAD R126, R133, 0x10, R126 ;  /* 0x00000010857e7824 */ /* 0x000fc400078e027e */
[----:B------:R-:W-:Y:S01]  /*77e0*/  IMAD.IADD R4, R3, 0x1, -R4 ;  /* 0x0000000103047824 */ /* 0x000fe200078e0a04 */
[----:B------:R-:W-:Y:S02]  /*77f0*/  STS [R29+0x200], R50 ;  /* 0x000200321d007388 */ /* 0x000fe40000000800 */
[----:B------:R-:W1:Y:S02]  /*7800*/  @P0 LDC.64 R8, c[0x0][0x2c0] ;  /* 0x0000b000ff080b82 */ /* 0x000e640000000a00 */
[----:B------:R-:W-:Y:S01]  /*7810*/  STS [R13+0x1000], R52 ;  /* 0x001000340d007388 */ /* 0x000fe20000000800 */
[----:B----4-:R-:W-:-:S03]  /*7820*/  @P5 FMUL.FTZ R7, R7, 0.69314718246459960938 ;  /* 0x3f31721807075820 */ /* 0x010fc60000410000 */
[----:B------:R-:W-:Y:S02]  /*7830*/  STS [R13+0x1200], R54 ;  /* 0x001200360d007388 */ /* 0x000fe40000000800 */
[----:B--2---:R-:W3:Y:S01]  /*7840*/  @P2 LDC R5, c[0x0][0x2e4] ;  /* 0x0000b900ff052b82 */ /* 0x004ee20000000800 */
[----:B------:R-:W-:Y:S01]  /*7850*/  LOP3.LUT P2, RZ, R4, 0x3, RZ, 0xc0, !PT ;  /* 0x0000000304ff7812 */ /* 0x000fe2000784c0ff */
[----:B------:R-:W-:Y:S04]  /*7860*/  STS [R15+0x1000], R56 ;  /* 0x001000380f007388 */ /* 0x000fe80000000800 */
[----:B------:R-:W-:Y:S01]  /*7870*/  STS [R15+0x1200], R58 ;  /* 0x0012003a0f007388 */ /* 0x000fe20000000800 */
[----:B------:R-:W-:-:S03]  /*7880*/  @!P0 IMAD.MOV.U32 R31, RZ, RZ, 0x1 ;  /* 0x00000001ff1f8424 */ /* 0x000fc600078e00ff */
[----:B------:R-:W-:Y:S04]  /*7890*/  STS [R19+0x1000], R60 ;  /* 0x0010003c13007388 */ /* 0x000fe80000000800 */
[----:B------:R-:W-:Y:S01]  /*78a0*/  STS [R19+0x1200], R62 ;  /* 0x0012003e13007388 */ /* 0x000fe20000000800 */
[----:B-1----:R-:W-:-:S03]  /*78b0*/  @P0 IMAD R9, R9, R8, RZ ;  /* 0x0000000809090224 */ /* 0x002fc600078e02ff */
[----:B------:R-:W-:Y:S01]  /*78c0*/  STS [R29+0x1000], R64 ;  /* 0x001000401d007388 */ /* 0x000fe20000000800 */
[----:B------:R-:W-:Y:S02]  /*78d0*/  IMAD.MOV.U32 R8, RZ, RZ, 0x7f800000 ;  /* 0x7f800000ff087424 */ /* 0x000fe400078e00ff */
[----:B------:R-:W-:Y:S01]  /*78e0*/  @P5 FFMA.FTZ R8, R2, R37, R7 ;  /* 0x0000002502085223 */ /* 0x000fe20000010007 */
[----:B------:R-:W-:Y:S01]  /*78f0*/  STS [R29+0x1200], R66 ;  /* 0x001200421d007388 */ /* 0x000fe20000000800 */
[----:B---3--:R-:W-:-:S03]  /*7900*/  @!P0 IMAD R35, R5, R28, RZ ;  /* 0x0000001c05238224 */ /* 0x008fc600078e02ff */
[----:B------:R-:W-:Y:S01]  /*7910*/  STS [R13+0x2000], R68 ;  /* 0x002000440d007388 */ /* 0x000fe20000000800 */
[----:B------:R-:W-:-:S03]  /*7920*/  @!P0 IMAD.MOV.U32 R9, RZ, RZ, R5 ;  /* 0x000000ffff098224 */ /* 0x000fc600078e0005 */
[----:B------:R-:W-:Y:S04]  /*7930*/  STS [R13+0x2200], R70 ;  /* 0x002200460d007388 */ /* 0x000fe80000000800 */
[----:B------:R-:W-:Y:S04]  /*7940*/  STS [R15+0x2000], R72 ;  /* 0x002000480f007388 */ /* 0x000fe80000000800 */
[----:B------:R-:W-:Y:S04]  /*7950*/  STS [R15+0x2200], R74 ;  /* 0x0022004a0f007388 */ /* 0x000fe80000000800 */
[----:B------:R-:W-:Y:S04]  /*7960*/  STS [R19+0x2000], R80 ;  /* 0x0020005013007388 */ /* 0x000fe80000000800 */
[----:B------:R1:W-:Y:S04]  /*7970*/  STS [R19+0x2200], R82 ;  /* 0x0022005213007388 */ /* 0x0003e80000000800 */
[----:B------:R-:W-:Y:S04]  /*7980*/  STS [R29+0x2000], R76 ;  /* 0x0020004c1d007388 */ /* 0x000fe80000000800 */
[----:B------:R2:W-:Y:S01]  /*7990*/  STS [R29+0x2200], R78 ;  /* 0x0022004e1d007388 */ /* 0x0005e20000000800 */
[----:B------:R-:W-:Y:S06]  /*79a0*/  BAR.SYNC.DEFER_BLOCKING 0x0 ;  /* 0x0000000000007b1d */ /* 0x000fec0000010000 */
[----:B------:R-:W3:Y:S01]  /*79b0*/  S2R R18, SR_CTAID.Y ;  /* 0x0000000000127919 */ /* 0x000ee20000002600 */
[----:B------:R-:W5:Y:S01]  /*79c0*/  S2R R32, SR_CTAID.X ;  /* 0x0000000000207919 */ /* 0x000f620000002500 */
[----:B-1----:R-:W1:Y:S01]  /*79d0*/  @P4 LDC R19, c[0x0][0x2e8] ;  /* 0x0000ba00ff134b82 */ /* 0x002e620000000800 */
[----:B------:R-:W4:Y:S01]  /*79e0*/  S2R R30, SR_CTAID.Z ;  /* 0x00000000001e7919 */ /* 0x000f220000002700 */
[----:B------:R-:W4:Y:S01]  /*79f0*/  S2R R33, SR_TID.X ;  /* 0x0000000000217919 */ /* 0x000f220000002100 */
[----:B--2---:R-:W-:Y:S01]  /*7a00*/  @P4 FMUL.FTZ R29, R6, 0.69314718246459960938 ;  /* 0x3f317218061d4820 */ /* 0x004fe20000410000 */
[----:B------:R2:W2:Y:S04]  /*7a10*/  LDS.128 R24, [R118+0x800] ;  /* 0x0008000076187984 */ /* 0x0004a80000000c00 */
[----:B------:R1:W2:Y:S04]  /*7a20*/  LDS.128 R20, [R118+0x1800] ;  /* 0x0018000076147984 */ /* 0x0002a80000000c00 */
[----:B------:R1:W2:Y:S01]  /*7a30*/  LDS.128 R12, [R118+0x2800] ;  /* 0x00280000760c7984 */ /* 0x0002a20000000c00 */
[----:B---3--:R-:W-:-:S05]  /*7a40*/  IMAD R18, R18, R35, RZ ;  /* 0x0000002312127224 */ /* 0x008fca00078e02ff */
[----:B------:R-:W-:Y:S01]  /*7a50*/  SEL R3, R18, RZ, !P6 ;  /* 0x000000ff12037207 */ /* 0x000fe20007000000 */
[----:B-----5:R-:W-:-:S04]  /*7a60*/  IMAD R18, R32, R31, RZ ;  /* 0x0000001f20127224 */ /* 0x020fc800078e02ff */
[----:B----4-:R-:W-:Y:S02]  /*7a70*/  IMAD R3, R30, R9, R3 ;  /* 0x000000091e037224 */ /* 0x010fe400078e0203 */
[----:B------:R-:W-:Y:S01]  /*7a80*/  IMAD.SHL.U32 R18, R18, 0x40, RZ ;  /* 0x0000004012127824 */ /* 0x000fe200078e00ff */
[----:B------:R-:W-:Y:S01]  /*7a90*/  SHF.R.S32.HI R4, RZ, 0x1f, R33 ;  /* 0x0000001fff047819 */ /* 0x000fe20000011421 */
[----:B------:R-:W-:Y:S02]  /*7aa0*/  IMAD.MOV.U32 R9, RZ, RZ, 0x7f800000 ;  /* 0x7f800000ff097424 */ /* 0x000fe400078e00ff */
[----:B-1----:R-:W-:Y:S01]  /*7ab0*/  @P4 FFMA.FTZ R9, R0, R19, R29 ;  /* 0x0000001300094223 */ /* 0x002fe2000001001d */
[--C-:B------:R-:W-:Y:S02]  /*7ac0*/  IADD3 R6, P1, P0, R18, R16, R3.reuse ;  /* 0x0000001012067210 */ /* 0x100fe4000783e003 */
[----:B------:R-:W-:Y:S02]  /*7ad0*/  SHF.R.S32.HI R5, RZ, 0x1f, R18 ;  /* 0x0000001fff057819 */ /* 0x000fe40000011412 */
[----:B------:R-:W-:-:S02]  /*7ae0*/  SHF.R.S32.HI R16, RZ, 0x1f, R3 ;  /* 0x0000001fff107819 */ /* 0x000fc40000011403 */
[----:B------:R-:W-:Y:S02]  /*7af0*/  LEA.HI R33, R4, R33, RZ, 0x2 ;  /* 0x0000002104217211 */ /* 0x000fe400078f10ff */
[----:B------:R-:W-:Y:S01]  /*7b00*/  IADD3.X R16, R5, R17, R16, P1, P0 ;  /* 0x0000001105107210 */ /* 0x000fe20000fe0410 */
[----:B--2---:R-:W-:Y:S06]  /*7b10*/  @P2 BRA `(.L_x_206) ;  /* 0x0000000000482947 */ /* 0x004fec0003800000 */
[----:B------:R-:W-:Y:S02]  /*7b20*/  IMAD R119, R32, -0x40, R119 ;  /* 0xffffffc020777824 */ /* 0x000fe400078e0277 */
[----:B------:R-:W-:-:S03]  /*7b30*/  VIADD R0, R126, 0x8 ;  /* 0x000000087e007836 */ /* 0x000fc60000000000 */
[-C--:B------:R-:W-:Y:S02]  /*7b40*/  ISETP.GE.AND P3, PT, R126, R119.reuse, PT ;  /* 0x000000777e00720c */ /* 0x080fe40003f66270 */
[----:B------:R-:W-:-:S11]  /*7b50*/  ISETP.GE.AND P2, PT, R0, R119, PT ;  /* 0x000000770000720c */ /* 0x000fd60003f46270 */
[----:B------:R-:W1:Y:S01]  /*7b60*/  @!P3 LDC.64 R4, c[0x0][0x2b0] ;  /* 0x0000ac00ff04bb82 */ /* 0x000e620000000a00 */
[-C--:B------:R-:W-:Y:S02]  /*7b70*/  @!P3 IMAD R7, R126, R31.reuse, RZ ;  /* 0x0000001f7e07b224 */ /* 0x080fe400078e02ff */
[----:B------:R-:W-:-:S03]  /*7b80*/  @!P2 IMAD R31, R0, R31, RZ ;  /* 0x0000001f001fa224 */ /* 0x000fc600078e02ff */
[-C--:B------:R-:W-:Y:S02]  /*7b90*/  @!P3 IADD3 R0, P1, R7, R6.reuse, RZ ;  /* 0x000000060700b210 */ /* 0x080fe40007f3e0ff */
[----:B------:R-:W2:Y:S01]  /*7ba0*/  @!P2 LDC.64 R2, c[0x0][0x2b0] ;  /* 0x0000ac00ff02ab82 */ /* 0x000ea20000000a00 */
[----:B------:R-:W-:Y:S02]  /*7bb0*/  @!P2 IADD3 R6, P0, R31, R6, RZ ;  /* 0x000000061f06a210 */ /* 0x000fe40007f1e0ff */
[-C--:B------:R-:W-:Y:S02]  /*7bc0*/  @!P3 LEA.HI.X.SX32 R7, R7, R16.reuse, 0x1, P1 ;  /* 0x000000100707b211 */ /* 0x080fe400008f0eff */
[----:B------:R-:W-:Y:S02]  /*7bd0*/  @!P2 LEA.HI.X.SX32 R16, R31, R16, 0x1, P0 ;  /* 0x000000101f10a211 */ /* 0x000fe400000f0eff */
[----:B-1----:R-:W-:-:S04]  /*7be0*/  @!P3 LEA R4, P1, R0, R4, 0x2 ;  /* 0x000000040004b211 */ /* 0x002fc800078210ff */
[----:B------:R-:W-:Y:S02]  /*7bf0*/  @!P3 LEA.HI.X R5, R0, R5, R7, 0x2, P1 ;  /* 0x000000050005b211 */ /* 0x000fe400008f1407 */
[----:B--2---:R-:W-:-:S03]  /*7c00*/  @!P2 LEA R2, P0, R6, R2, 0x2 ;  /* 0x000000020602a211 */ /* 0x004fc600078010ff */
[----:B------:R1:W-:Y:S01]  /*7c10*/  @!P3 STG.E desc[UR12][R4.64], R8 ;  /* 0x000000080400b986 */ /* 0x0003e2000c10190c */
[----:B------:R-:W-:-:S05]  /*7c20*/  @!P2 LEA.HI.X R3, R6, R3, R16, 0x2, P0 ;  /* 0x000000030603a211 */ /* 0x000fca00000f1410 */
[----:B------:R1:W-:Y:S04]  /*7c30*/  @!P2 STG.E desc[UR12][R2.64], R9 ;  /* 0x000000090200a986 */ /* 0x0003e8000c10190c */
.L_x_206:
[----:B------:R-:W-:Y:S05]  /*7c40*/  BSYNC B0 ;  /* 0x0000000000007941 */ /* 0x000fea0003800000 */
.L_x_205:
[----:B------:R-:W-:Y:S01]  /*7c50*/  IADD3 R10, P0, R128, R10, RZ ;  /* 0x0000000a800a7210 */ /* 0x000fe20007f1e0ff */
[----:B------:R-:W-:Y:S01]  /*7c60*/  ULDC.64 UR4, c[0x0][0x2a0] ;  /* 0x0000a80000047ab9 */ /* 0x000fe20000000a00 */
[----:B------:R-:W-:Y:S01]  /*7c70*/  SHF.R.S32.HI R0, RZ, 0x1f, R30 ;  /* 0x0000001fff007819 */ /* 0x000fe2000001141e */
[----:B------:R2:W3:Y:S01]  /*7c80*/  LDS.128 R16, [R118+0x2000] ;  /* 0x0020000076107984 */ /* 0x0004e20000000c00 */
[----:B------:R-:W-:Y:S01]  /*7c90*/  SHF.R.S32.HI R33, RZ, 0x2, R33 ;  /* 0x00000002ff217819 */ /* 0x000fe20000011421 */
[----:B------:R-:W-:Y:S01]  /*7ca0*/  IMAD.X R11, R129, 0x1, R11, P0 ;  /* 0x00000001810b7824 */ /* 0x000fe200000e060b */
[----:B------:R-:W-:Y:S01]  /*7cb0*/  BSSY B0, `(.L_x_207) ;  /* 0x0000017000007945 */ /* 0x000fe20003800000 */
[----:B-1----:R-:W-:Y:S01]  /*7cc0*/  IMAD R5, R0, UR4, RZ ;  /* 0x0000000400057c24 */ /* 0x002fe2000f8e02ff */
[C---:B------:R-:W-:Y:S02]  /*7cd0*/  ISETP.GE.AND P1, PT, R33.reuse, R114, PT ;  /* 0x000000722100720c */ /* 0x040fe40003f26270 */
[----:B------:R-:W-:Y:S01]  /*7ce0*/  IADD3 R3, R33, 0x20, RZ ;  /* 0x0000002021037810 */ /* 0x000fe20007ffe0ff */
[----:B------:R-:W-:-:S02]  /*7cf0*/  IMAD R0, R30, UR5, R5 ;  /* 0x000000051e007c24 */ /* 0x000fc4000f8e0205 */
[----:B------:R-:W-:Y:S01]  /*7d00*/  IMAD.WIDE.U32 R30, R30, UR4, R10 ;  /* 0x000000041e1e7c25 */ /* 0x000fe2000f8e000a */
[----:B------:R2:W1:Y:S01]  /*7d10*/  LDS.128 R4, [R118+0x1000] ;  /* 0x0010000076047984 */ /* 0x0004620000000c00 */
[----:B------:R-:W-:Y:S02]  /*7d20*/  ISETP.GE.AND P0, PT, R3, R114, PT ;  /* 0x000000720300720c */ /* 0x000fe40003f06270 */
[----:B------:R-:W-:Y:S01]  /*7d30*/  IMAD.IADD R29, R31, 0x1, R0 ;  /* 0x000000011f1d7824 */ /* 0x000fe200078e0200 */
[----:B------:R2:W4:Y:S03]  /*7d40*/  LDS.128 R8, [R118] ;  /* 0x0000000076087984 */ /* 0x0005260000000c00 */
[----:B------:R-:W-:Y:S07]  /*7d50*/  @P1 BRA `(.L_x_208) ;  /* 0x0000000000301947 */ /* 0x000fee0003800000 */
        /* <DEDUP_REMOVED lines=9> */
[----:B----4-:R4:W-:Y:S04]  /*7df0*/  STG.E.128 desc[UR12][R2.64], R8 ;  /* 0x0000000802007986 */ /* 0x0109e8000c101d0c */
[----:B-1----:R4:W-:Y:S04]  /*7e00*/  STG.E.128 desc[UR12][R2.64+0x40], R4 ;  /* 0x0000400402007986 */ /* 0x0029e8000c101d0c */
[----:B---3--:R4:W-:Y:S02]  /*7e10*/  STG.E.128 desc[UR12][R2.64+0x80], R16 ;  /* 0x0000801002007986 */ /* 0x0089e4000c101d0c */
.L_x_208:
[----:B------:R-:W-:Y:S05]  /*7e20*/  BSYNC B0 ;  /* 0x0000000000007941 */ /* 0x000fea0003800000 */
.L_x_207:
[----:B------:R-:W-:Y:S05]  /*7e30*/  @P0 EXIT ;  /* 0x000000000000094d */ /* 0x000fea0003800000 */
[----:B------:R-:W-:Y:S01]  /*7e40*/  IADD3 R0, P0, R136, 0x20, RZ ;  /* 0x0000002088007810 */ /* 0x000fe20007f1e0ff */
[----:B------:R-:W-:Y:S01]  /*7e50*/  ULDC.64 UR4, c[0x0][0x298] ;  /* 0x0000a60000047ab9 */ /* 0x000fe20000000a00 */
[----:B-1--4-:R-:W-:Y:S01]  /*7e60*/  MOV R5, R29 ;  /* 0x0000001d00057202 */ /* 0x012fe20000000f00 */
        /* <DEDUP_REMOVED lines=13> */
.L_x_192:
[----:B------:R-:W1:Y:S01]  /*7f40*/  LDC.U8 R0, c[0x0][0x3d9] ;  /* 0x0000f640ff007b82 */ /* 0x000e620000000000 */
[----:B------:R-:W-:Y:S01]  /*7f50*/  ISETP.NE.AND P3, PT, R117, -0x1, PT ;  /* 0xffffffff7500780c */ /* 0x000fe20003f65270 */
[----:B------:R-:W-:Y:S01]  /*7f60*/  IMAD.IADD R119, R119, 0x1, -R88 ;  /* 0x0000000177777824 */ /* 0x000fe200078e0a58 */
[----:B------:R-:W-:Y:S01]  /*7f70*/  SHF.R.S32.HI R13, RZ, 0x1f, R86 ;  /* 0x0000001fff0d7819 */ /* 0x000fe20000011456 */
[----:B------:R-:W-:Y:S01]  /*7f80*/  ULDC.64 UR4, c[0x0][0x2a0] ;  /* 0x0000a80000047ab9 */ /* 0x000fe20000000a00 */
[----:B------:R-:W-:Y:S01]  /*7f90*/  LOP3.LUT P5, RZ, R86, 0x3, RZ, 0xc0, !PT ;  /* 0x0000000356ff7812 */ /* 0x000fe200078ac0ff */
[----:B------:R-:W-:Y:S02]  /*7fa0*/  BSSY B0, `(.L_x_209) ;  /* 0x0000047000007945 */ /* 0x000fe40003800000 */
[----:B------:R-:W2:Y:S06]  /*7fb0*/  LDC.U8 R2, c[0x0][0x3d8] ;  /* 0x0000f600ff027b82 */ /* 0x000eac0000000000 */
[----:B------:R-:W-:-:S02]  /*7fc0*/  @!P3 SHF.R.S32.HI R11, RZ, 0x1f, R20 ;  /* 0x0000001fff0bb819 */ /* 0x000fc40000011414 */
[----:B------:R-:W3:Y:S01]  /*7fd0*/  @P3 LDC.64 R6, c[0x0][0x298] ;  /* 0x0000a600ff063b82 */ /* 0x000ee20000000a00 */
[----:B-1----:R-:W-:-:S07]  /*7fe0*/  ISETP.NE.AND P1, PT, R0, RZ, PT ;  /* 0x000000ff0000720c */ /* 0x002fce0003f25270 */
[----:B------:R-:W1:Y:S01]  /*7ff0*/  @!P3 LDC.64 R4, c[0x0][0x290] ;  /* 0x0000a400ff04bb82 */ /* 0x000e620000000a00 */
[C---:B--2---:R-:W-:Y:S02]  /*8000*/  ISETP.NE.AND P0, PT, R2.reuse, RZ, !P1 ;  /* 0x000000ff0200720c */ /* 0x044fe40004f05270 */
[----:B------:R-:W-:-:S05]  /*8010*/  ISETP.NE.AND P2, PT, R2, RZ, PT ;  /* 0x000000ff0200720c */ /* 0x000fca0003f45270 */
[----:B------:R-:W2:Y:S01]  /*8020*/  @!P1 LDC R9, c[0x0][0x2c4] ;  /* 0x0000b100ff099b82 */ /* 0x000ea20000000800 */
[----:B------:R-:W-:Y:S01]  /*8030*/  ISETP.NE.OR P2, PT, R0, RZ, !P2 ;  /* 0x000000ff0000720c */ /* 0x000fe20005745670 */
[----:B------:R-:W-:Y:S01]  /*8040*/  @P1 IMAD.MOV.U32 R19, RZ, RZ, 0x1 ;  /* 0x00000001ff131424 */ /* 0x000fe200078e00ff */
[----:B------:R-:W-:Y:S01]  /*8050*/  LEA.HI R0, R13, R86, RZ, 0x2 ;  /* 0x000000560d007211 */ /* 0x000fe200078f10ff */
[----:B---3--:R-:W-:-:S03]  /*8060*/  @P3 IMAD.WIDE.U32 R12, R117, R6, RZ ;  /* 0x00000006750c3225 */ /* 0x008fc600078e00ff */
[----:B------:R-:W-:Y:S01]  /*8070*/  LOP3.LUT R15, R0, 0x1ffffffc, RZ, 0xc0, !PT ;  /* 0x1ffffffc000f7812 */ /* 0x000fe200078ec0ff */
[----:B------:R-:W3:Y:S01]  /*8080*/  @!P1 LDC R8, c[0x0][0x270] ;  /* 0x00009c00ff089b82 */ /* 0x000ee20000000800 */
[----:B------:R-:W-:Y:S02]  /*8090*/  @P3 IMAD R7, R117, R7, R13 ;  /* 0x0000000775073224 */ /* 0x000fe400078e020d */
[-C--:B-1----:R-:W-:Y:S02]  /*80a0*/  @!P3 IMAD R10, R11, R4.reuse, RZ ;  /* 0x000000040b0ab224 */ /* 0x082fe400078e02ff */
[----:B------:R-:W-:Y:S01]  /*80b0*/  @!P3 IMAD.WIDE.U32 R16, R20, R4, RZ ;  /* 0x000000041410b225 */ /* 0x000fe200078e00ff */
[----:B------:R-:W-:Y:S02]  /*80c0*/  SHF.R.S32.HI R4, RZ, 0x2, R0 ;  /* 0x00000002ff047819 */ /* 0x000fe40000011400 */
[----:B------:R-:W1:Y:S01]  /*80d0*/  @P1 LDC.64 R2, c[0x0][0x2c0] ;  /* 0x0000b000ff021b82 */ /* 0x000e620000000a00 */
[----:B------:R-:W-:Y:S01]  /*80e0*/  IMAD.IADD R15, R86, 0x1, -R15 ;  /* 0x00000001560f7824 */ /* 0x000fe200078e0a0f */
[----:B------:R-:W-:Y:S01]  /*80f0*/  ISETP.GE.AND P4, PT, R4, R119, PT ;  /* 0x000000770400720c */ /* 0x000fe20003f86270 */
[----:B------:R-:W-:Y:S01]  /*8100*/  @!P3 IMAD R5, R20, R5, R10 ;  /* 0x000000051405b224 */ /* 0x000fe200078e020a */
[----:B------:R-:W-:Y:S01]  /*8110*/  ISETP.GE.OR P6, PT, R4, R119, P5 ;  /* 0x000000770400720c */ /* 0x000fe20002fc6670 */
[----:B------:R-:W-:-:S03]  /*8120*/  @!P3 IMAD.MOV.U32 R12, RZ, RZ, R16 ;  /* 0x000000ffff0cb224 */ /* 0x000fc600078e0010 */
[----:B--2---:R-:W3:Y:S01]  /*8130*/  @P0 LDC R9, c[0x0][0x2e4] ;  /* 0x0000b900ff090b82 */ /* 0x004ee20000000800 */
[----:B------:R-:W-:Y:S01]  /*8140*/  ISETP.NE.OR P0, PT, R117, -0x1, P2 ;  /* 0xffffffff7500780c */ /* 0x000fe20001705670 */
[----:B------:R-:W-:Y:S02]  /*8150*/  IMAD.SHL.U32 R15, R15, 0x8, RZ ;  /* 0x000000080f0f7824 */ /* 0x000fe400078e00ff */
[----:B------:R-:W-:Y:S01]  /*8160*/  @!P3 IMAD.IADD R7, R17, 0x1, R5 ;  /* 0x000000011107b824 */ /* 0x000fe200078e0205 */
[----:B------:R-:W-:Y:S01]  /*8170*/  SHF.R.S32.HI R5, RZ, 0x1f, R4 ;  /* 0x0000001fff057819 */ /* 0x000fe20000011404 */
[----:B------:R-:W-:Y:S02]  /*8180*/  VIADD R0, R4, 0x20 ;  /* 0x0000002004007836 */ /* 0x000fe40000000000 */
[----:B------:R-:W2:Y:S03]  /*8190*/  @!P2 LDC R11, c[0x0][0x2c4] ;  /* 0x0000b100ff0bab82 */ /* 0x000ea60000000800 */
[----:B------:R-:W-:-:S02]  /*81a0*/  ISETP.GE.AND P3, PT, R0, R119, PT ;  /* 0x000000770000720c */ /* 0x000fc40003f66270 */
[----:B------:R-:W-:-:S03]  /*81b0*/  ISETP.GE.OR P5, PT, R0, R119, P5 ;  /* 0x000000770000720c */ /* 0x000fc60002fa6670 */
[----:B------:R-:W4:Y:S01]  /*81c0*/  @P1 LDC R13, c[0x0][0x2c0] ;  /* 0x0000b000ff0d1b82 */ /* 0x000f220000000800 */
[----:B-1----:R-:W-:Y:S01]  /*81d0*/  @P1 IMAD R3, R3, R2, RZ ;  /* 0x0000000203031224 */ /* 0x002fe200078e02ff */
[----:B------:R-:W-:Y:S01]  /*81e0*/  SHF.R.S32.HI R2, RZ, 0x1f, R36 ;  /* 0x0000001fff027819 */ /* 0x000fe20000011424 */
[----:B---3--:R-:W-:Y:S02]  /*81f0*/  @!P1 IMAD R19, R9, R8, RZ ;  /* 0x0000000809139224 */ /* 0x008fe400078e02ff */
[----:B------:R-:W-:Y:S01]  /*8200*/  @!P1 IMAD.MOV.U32 R3, RZ, RZ, R9 ;  /* 0x000000ffff039224 */ /* 0x000fe200078e0009 */
[----:B------:R-:W-:Y:S01]  /*8210*/  CS2R R8, SRZ ;  /* 0x0000000000087805 */ /* 0x000fe2000001ff00 */
[C---:B------:R-:W-:Y:S02]  /*8220*/  IMAD R19, R20.reuse, R19, RZ ;  /* 0x0000001314137224 */ /* 0x040fe400078e02ff */
[----:B--2---:R-:W-:Y:S01]  /*8230*/  @!P0 IMAD R117, R20, R11, RZ ;  /* 0x0000000b14758224 */ /* 0x004fe200078e02ff */
[----:B------:R-:W-:Y:S01]  /*8240*/  IADD3 R6, P0, R15, R12, RZ ;  /* 0x0000000c0f067210 */ /* 0x000fe20007f1e0ff */
[----:B------:R-:W-:Y:S01]  /*8250*/  IMAD R11, R2, UR4, RZ ;  /* 0x00000004020b7c24 */ /* 0x000fe2000f8e02ff */
[----:B------:R-:W-:Y:S01]  /*8260*/  SEL R19, R19, RZ, P2 ;  /* 0x000000ff13137207 */ /* 0x000fe20001000000 */
[----:B------:R-:W-:Y:S01]  /*8270*/  @!P2 IMAD.MOV.U32 R8, RZ, RZ, R117 ;  /* 0x000000ffff08a224 */ /* 0x000fe200078e0075 */
[----:B------:R-:W-:Y:S01]  /*8280*/  LEA.HI.X.SX32 R7, R15, R7, 0x1, P0 ;  /* 0x000000070f077211 */ /* 0x000fe200000f0eff */
[----:B------:R-:W-:Y:S01]  /*8290*/  IMAD R11, R36, UR5, R11 ;  /* 0x00000005240b7c24 */ /* 0x000fe2000f8e020b */
[----:B------:R-:W-:Y:S01]  /*82a0*/  @!P2 SHF.R.S32.HI R9, RZ, 0x1f, R117 ;  /* 0x0000001fff09a819 */ /* 0x000fe20000011475 */
[----:B------:R-:W-:-:S02]  /*82b0*/  @!P1 IMAD.MOV.U32 R13, RZ, RZ, 0x1 ;  /* 0x00000001ff0d9424 */ /* 0x000fc400078e00ff */
[----:B------:R-:W-:Y:S02]  /*82c0*/  IMAD R3, R36, R3, R19 ;  /* 0x0000000324037224 */ /* 0x000fe400078e0213 */
[----:B----4-:R-:W-:Y:S02]  /*82d0*/  IMAD R88, R88, R13, RZ ;  /* 0x0000000d58587224 */ /* 0x010fe400078e02ff */
[----:B------:R-:W-:-:S03]  /*82e0*/  IMAD.WIDE.U32 R36, R36, UR4, R6 ;  /* 0x0000000424247c25 */ /* 0x000fc6000f8e0006 */
[----:B------:R-:W-:Y:S01]  /*82f0*/  IADD3 R2, P1, P0, R88, R8, R3 ;  /* 0x0000000858027210 */ /* 0x000fe2000783e003 */
[----:B------:R-:W-:Y:S01]  /*8300*/  IMAD.WIDE R14, R137, 0x40, R4 ;  /* 0x00000040890e7825 */ /* 0x000fe200078e0204 */
[----:B------:R-:W-:Y:S02]  /*8310*/  SHF.R.S32.HI R7, RZ, 0x1f, R88 ;  /* 0x0000001fff077819 */ /* 0x000fe40000011458 */
[----:B------:R-:W-:Y:S01]  /*8320*/  SHF.R.S32.HI R3, RZ, 0x1f, R3 ;  /* 0x0000001fff037819 */ /* 0x000fe20000011403 */
[----:B------:R-:W-:Y:S01]  /*8330*/  IMAD.IADD R17, R11, 0x1, R37 ;  /* 0x000000010b117824 */ /* 0x000fe200078e0225 */
        /* <DEDUP_REMOVED lines=13> */
.L_x_210:
[----:B------:R-:W-:Y:S05]  /*8410*/  BSYNC B0 ;  /* 0x0000000000007941 */ /* 0x000fea0003800000 */
.L_x_209:
        /* <DEDUP_REMOVED lines=17> */
.L_x_212:
[----:B------:R-:W-:Y:S05]  /*8530*/  BSYNC B0 ;  /* 0x0000000000007941 */ /* 0x000fea0003800000 */
.L_x_211:
[----:B------:R-:W-:Y:S01]  /*8540*/  BSSY B0, `(.L_x_213) ;  /* 0x000000b000007945 */ /* 0x000fe20003800000 */
[----:B------:R-:W-:-:S03]  /*8550*/  IADD3.X R3, R7, R9, R3, P1, P0 ;  /* 0x0000000907037210 */ /* 0x000fc60000fe0403 */
[----:B------:R-:W-:Y:S05]  /*8560*/  @P6 BRA `(.L_x_214) ;  /* 0x0000000000206947 */ /* 0x000fea0003800000 */
[----:B------:R-:W-:Y:S01]  /*8570*/  IMAD R4, R4, R13, RZ ;  /* 0x0000000d04047224 */ /* 0x000fe200078e02ff */
[----:B------:R-:W-:-:S04]  /*8580*/  ULDC.64 UR4, c[0x0][0x2b0] ;  /* 0x0000ac0000047ab9 */ /* 0x000fc80000000a00 */
[----:B------:R-:W-:-:S04]  /*8590*/  IADD3 R5, P0, R4, R2, RZ ;  /* 0x0000000204057210 */ /* 0x000fc80007f1e0ff */
[----:B------:R-:W-:Y:S02]  /*85a0*/  LEA.HI.X.SX32 R4, R4, R3, 0x1, P0 ;  /* 0x0000000304047211 */ /* 0x000fe400000f0eff */
[----:B------:R-:W-:-:S04]  /*85b0*/  LEA R6, P0, R5, UR4, 0x2 ;  /* 0x0000000405067c11 */ /* 0x000fc8000f8010ff */
[----:B------:R-:W-:Y:S01]  /*85c0*/  LEA.HI.X R7, R5, UR5, R4, 0x2, P0 ;  /* 0x0000000505077c11 */ /* 0x000fe200080f1404 */
[----:B------:R-:W-:-:S05]  /*85d0*/  IMAD.MOV.U32 R5, RZ, RZ, 0x7f800000 ;  /* 0x7f800000ff057424 */ /* 0x000fca00078e00ff */
[----:B------:R3:W-:Y:S03]  /*85e0*/  STG.E desc[UR12][R6.64], R5 ;  /* 0x0000000506007986 */ /* 0x0007e6000c10190c */
.L_x_214:
[----:B------:R-:W-:Y:S05]  /*85f0*/  BSYNC B0 ;  /* 0x0000000000007941 */ /* 0x000fea0003800000 */
.L_x_213:
[----:B------:R-:W-:Y:S05]  /*8600*/  @P5 EXIT ;  /* 0x000000000000594d */ /* 0x000fea0003800000 */
[----:B------:R-:W-:Y:S01]  /*8610*/  IMAD R0, R0, R13, RZ ;  /* 0x0000000d00007224 */ /* 0x000fe200078e02ff */
[----:B------:R-:W-:-:S04]  /*8620*/  ULDC.64 UR4, c[0x0][0x2b0] ;  /* 0x0000ac0000047ab9 */ /* 0x000fc80000000a00 */
[----:B------:R-:W-:-:S04]  /*8630*/  IADD3 R2, P0, R0, R2, RZ ;  /* 0x0000000200027210 */ /* 0x000fc80007f1e0ff */
[----:B------:R-:W-:Y:S02]  /*8640*/  LEA.HI.X.SX32 R3, R0, R3, 0x1, P0 ;  /* 0x0000000300037211 */ /* 0x000fe400000f0eff */
[----:B------:R-:W-:-:S04]  /*8650*/  LEA R4, P0, R2, UR4, 0x2 ;  /* 0x0000000402047c11 */ /* 0x000fc8000f8010ff */
[----:B---3--:R-:W-:Y:S01]  /*8660*/  LEA.HI.X R5, R2, UR5, R3, 0x2, P0 ;  /* 0x0000000502057c11 */ /* 0x008fe200080f1403 */
[----:B------:R-:W-:-:S05]  /*8670*/  IMAD.MOV.U32 R3, RZ, RZ, 0x7f800000 ;  /* 0x7f800000ff037424 */ /* 0x000fca00078e00ff */
[----:B------:R-:W-:Y:S01]  /*8680*/  STG.E desc[UR12][R4.64], R3 ;  /* 0x0000000304007986 */ /* 0x000fe2000c10190c */
[----:B------:R-:W-:Y:S05]  /*8690*/  EXIT ;  /* 0x000000000000794d */ /* 0x000fea0003800000 */
.L_x_215:
        /* <DEDUP_REMOVED lines=14> */
.L_x_1146:


//--------------------- .text._ZN5flash16flash_fwd_kernelI23Flash_fwd_kernel_traitsILi96ELi64ELi64ELi4ELb0ELb0EN7cutlass10bfloat16_tE19Flash_kernel_traitsILi96ELi64ELi64ELi4ES3_EELb0ELb1ELb0ELb0ELb0ELb0ELb0ELb0EEEvNS_16Flash_fwd_paramsE --------------------------
	.section	.text._ZN5flash16flash_fwd_kernelI23Flash_fwd_kernel_traitsILi96ELi64ELi64ELi4ELb0ELb0EN7cutlass10bfloat16_tE19Flash_kernel_traitsILi96ELi64ELi64ELi4ES3_EELb0ELb1ELb0ELb0ELb0ELb0ELb0ELb0EEEvNS_16Flash_fwd_paramsE,"ax",@progbits
	.align	128
        .global         _ZN5flash16flash_fwd_kernelI23Flash_fwd_kernel_traitsILi96ELi64ELi64ELi4ELb0ELb0EN7cutlass10bfloat16_tE19Flash_kernel_traitsILi96ELi64ELi64ELi4ES3_EELb0ELb1ELb0ELb0ELb0ELb0ELb0ELb0EEEvNS_16Flash_fwd_paramsE
        .type           _ZN5flash16flash_fwd_kernelI23Flash_fwd_kernel_traitsILi96ELi64ELi64ELi4ELb0ELb0EN7cutlass10bfloat16_tE19Flash_kernel_traitsILi96ELi64ELi64ELi4ES3_EELb0ELb1ELb0ELb0ELb0ELb0ELb0ELb0EEEvNS_16Flash_fwd_paramsE,@function
        .size           _ZN5flash16flash_fwd_kernelI23Flash_fwd_kernel_traitsILi96ELi64ELi64ELi4ELb0ELb0EN7cutlass10bfloat16_tE19Flash_kernel_traitsILi96ELi64ELi64ELi4ES3_EELb0ELb1ELb0ELb0ELb0ELb0ELb0ELb0EEEvNS_16Flash_fwd_paramsE,(.L_x_1147 - _ZN5flash16flash_fwd_kernelI23Flash_fwd_kernel_traitsILi96ELi64ELi64ELi4ELb0ELb0EN7cutlass10bfloat16_tE19Flash_kernel_traitsILi96ELi64ELi64ELi4ES3_EELb0ELb1ELb0ELb0ELb0ELb0ELb0ELb0EEEvNS_16Flash_fwd_paramsE)
        .other          _ZN5flash16flash_fwd_kernelI23Flash_fwd_kernel_traitsILi96ELi64ELi64ELi4ELb0ELb0EN7cutlass10bfloat16_tE19Flash_kernel_traitsILi96ELi64ELi64ELi4ES3_EELb0ELb1ELb0ELb0ELb0ELb0ELb0ELb0EEEvNS_16Flash_fwd_paramsE,@"STO_CUDA_ENTRY STV_DEFAULT"
_ZN5flash16flash_fwd_kernelI23Flash_fwd_kernel_traitsILi96ELi64ELi64ELi4ELb0ELb0EN7cutlass10bfloat16_tE19Flash_kernel_traitsILi96ELi64ELi64ELi4ES3_EELb0ELb1ELb0ELb0ELb0ELb0ELb0ELb0EEEvNS_16Flash_fwd_paramsE:
.text._ZN5flash16flash_fwd_kernelI23Flash_fwd_kernel_traitsILi96ELi64ELi64ELi4ELb0ELb0EN7cutlass10bfloat16_tE19Flash_kernel_traitsILi96ELi64ELi64ELi4ES3_EELb0ELb1ELb0ELb0ELb0ELb0ELb0ELb0EEEvNS_16Flash_fwd_paramsE:
        /* <DEDUP_REMOVED lines=10> */
[----:B---3--:R-:W-:-:S05]  /*00a0*/  ISETP.NE.U32.AND P1, PT, R2, RZ, PT ;  /* 0x000000ff0200720c */ /* 0x008fca0003f25070 */
[----:B------:R-:W3:Y:S01]  /*00b0*/  LDC.64 R8, c[0x0][0x2f8] ;  /* 0x0000be00ff087b82 */ /* 0x000ee20000000a00 */
[----:B------:R-:W-:Y:S01]  /*00c0*/  ISETP.NE.AND.EX P1, PT, R3, RZ, PT, P1 ;  /* 0x000000ff0300720c */ /* 0x000fe20003f25310 */
[----:B--2---:R-:W-:-:S06]  /*00d0*/  IMAD.WIDE R18, R11, 0x4, R6 ;  /* 0x000000040b127825 */ /* 0x004fcc00078e0206 */
[----:B------:R-:W2:Y:S01]  /*00e0*/  LDC.64 R2, c[0x0][0x2f8] ;  /* 0x0000be00ff027b82 */ /* 0x000ea20000000a00 */
[----:B------:R-:W4:Y:S04]  /*00f0*/  @P2 LDG.E R128, desc[UR8][R18.64] ;  /* 0x0000000812802981 */ /* 0x000f28000c1e1900 */
[----:B------:R-:W4:Y:S03]  /*0100*/  @P2 LDG.E R5, desc[UR8][R18.64+0x4] ;  /* 0x0000040812052981 */ /* 0x000f26000c1e1900 */
[----:B------:R-:W1:Y:S01]  /*0110*/  @P1 LDC.64 R6, c[0x0][0x300] ;  /* 0x0000c000ff061b82 */ /* 0x000e620000000a00 */
[----:B------:R-:W-:Y:S02]  /*0120*/  IMAD.MOV.U32 R12, RZ, RZ, RZ ;  /* 0x000000ffff0c7224 */ /* 0x000fe400078e00ff */
[----:B-1----:R-:W-:-:S05]  /*0130*/  @P1 IMAD.WIDE R14, R11, 0x4, R6 ;  /* 0x000000040b0e1825 */ /* 0x002fca00078e0206 */
[----:B------:R1:W5:Y:S01]  /*0140*/  @P1 LDG.E R12, desc[UR8][R14.64] ;  /* 0x000000080e0c1981 */ /* 0x000362000c1e1900 */
[----:B------:R-:W-:Y:S02]  /*0150*/  ISETP.NE.AND P3, PT, R0, RZ, PT ;  /* 0x000000ff0000720c */ /* 0x000fe40003f65270 */
[----:B--2---:R-:W-:-:S04]  /*0160*/  ISETP.EQ.U32.AND P0, PT, R2, RZ, PT ;  /* 0x000000ff0200720c */ /* 0x004fc80003f02070 */
[----:B------:R-:W-:Y:S01]  /*0170*/  ISETP.EQ.OR.EX P0, PT, R3, RZ, !P3, P0 ;  /* 0x000000ff0300720c */ /* 0x000fe20005f02700 */
[----:B------:R-:W-:Y:S02]  /*0180*/  IMAD.MOV.U32 R17, RZ, RZ, -0x1 ;  /* 0xffffffffff117424 */ /* 0x000fe400078e00ff */
[----:B---3--:R-:W-:Y:S01]  /*0190*/  IMAD.WIDE R6, R11, 0x4, R8 ;  /* 0x000000040b067825 */ /* 0x008fe200078e0208 */
[----:B------:R-:W2:Y:S01]  /*01a0*/  S2R R141, SR_CTAID.X ;  /* 0x00000000008d7919 */ /* 0x000ea20000002500 */
[----:B------:R-:W3:Y:S08]  /*01b0*/  S2R R25, SR_CTAID.Z ;  /* 0x0000000000197919 */ /* 0x000ef00000002700 */
[----:B------:R1:W5:Y:S01]  /*01c0*/  @!P0 LDG.E R17, desc[UR8][R6.64] ;  /* 0x0000000806118981 */ /* 0x000362000c1e1900 */
[----:B------:R-:W-:-:S04]  /*01d0*/  ISETP.NE.U32.AND P0, PT, R2, RZ, PT ;  /* 0x000000ff0200720c */ /* 0x000fc80003f05070 */
[----:B------:R-:W-:Y:S01]  /*01e0*/  ISETP.NE.AND.EX P0, PT, R3, RZ, PT, P0 ;  /* 0x000000ff0300720c */ /* 0x000fe20003f05300 */
[----:B----4-:R-:W-:-:S06]  /*01f0*/  @P2 IMAD.IADD R132, R5, 0x1, -R128 ;  /* 0x0000000105842824 */ /* 0x010fcc00078e0a80 */
[----:B------:R-:W4:Y:S06]  /*0200*/  @!P2 LDC R132, c[0x0][0x2c4] ;  /* 0x0000b100ff84ab82 */ /* 0x000f2c0000000800 */
[----:B-123--:R-:W-:Y:S05]  /*0210*/  @!P0 BRA `(.L_x_216) ;  /* 0x0000000000108947 */ /* 0x00efea0003800000 */
[----:B------:R-:W2:Y:S02]  /*0220*/  @P3 LDG.E R0, desc[UR8][R6.64+0x4] ;  /* 0x0000040806003981 */ /* 0x000ea4000c1e1900 */
[----:B--2--5:R-:W-:-:S06]  /*0230*/  @P3 IADD3 R5, R0, -R17, RZ ;  /* 0x8000001100053210 */ /* 0x024fcc0007ffe0ff */
[----:B------:R2:W5:Y:S01]  /*0240*/  @!P3 LDG.E R5, desc[UR8][R6.64] ;  /* 0x000000080605b981 */ /* 0x000562000c1e1900 */
[----:B------:R-:W-:Y:S05]  /*0250*/  BRA `(.L_x_217) ;  /* 0x0000000000047947 */ /* 0x000fea0003800000 */
.L_x_216:
[----:B------:R-:W1:Y:S02]  /*0260*/  LDC R5, c[0x0][0x2c8] ;  /* 0x0000b200ff057b82 */ /* 0x000e640000000800 */
.L_x_217:
[----:B------:R-:W3:Y:S02]  /*0270*/  LDC.64 R2, c[0x0][0x308] ;  /* 0x0000c200ff027b82 */ /* 0x000ee40000000a00 */
[----:B---3--:R-:W-:-:S04]  /*0280*/  ISETP.NE.U32.AND P1, PT, R2, RZ, PT ;  /* 0x000000ff0200720c */ /* 0x008fc80003f25070 */
[----:B------:R-:W-:-:S13]  /*0290*/  ISETP.NE.AND.EX P1, PT, R3, RZ, PT, P1 ;  /* 0x000000ff0300720c */ /* 0x000fda0003f25310 */
[----:B------:R-:W2:Y:S01]  /*02a0*/  @P1 LDC.64 R2, c[0x0][0x308] ;  /* 0x0000c200ff021b82 */ /* 0x000ea20000000a00 */
[----:B------:R-:W-:-:S07]  /*02b0*/  IMAD.SHL.U32 R87, R141, 0x40, RZ ;  /* 0x000000408d577824 */ /* 0x000fce00078e00ff */
[----:B------:R-:W3:Y:S01]  /*02c0*/  @!P1 LDC R0, c[0x0][0x2cc] ;  /* 0x0000b300ff009b82 */ /* 0x000ee20000000800 */
[----:B--2---:R-:W-:-:S07]  /*02d0*/  @P1 IMAD.WIDE R6, R11, 0x4, R2 ;  /* 0x000000040b061825 */ /* 0x004fce00078e0202 */
[----:B------:R-:W2:Y:S01]  /*02e0*/  @!P1 LDC.64 R2, c[0x0][0x318] ;  /* 0x0000c600ff029b82 */ /* 0x000ea20000000a00 */
[----:B------:R1:W5:Y:S01]  /*02f0*/  @P1 LDG.E R7, desc[UR8][R6.64] ;  /* 0x0000000806071981 */ /* 0x000362000c1e1900 */
[----:B----4-:R-:W-:-:S13]  /*0300*/  ISETP.GT.AND P0, PT, R132, R87, PT ;  /* 0x000000578400720c */ /* 0x010fda0003f04270 */
[----:B---3--:R-:W-:Y:S05]  /*0310*/  @!P0 EXIT ;  /* 0x000000000000894d */ /* 0x008fea0003800000 */
[----:B------:R-:W3:Y:S01]  /*0320*/  LDC R83, c[0x0][0x398] ;  /* 0x0000e600ff537b82 */ /* 0x000ee20000000800 */
[----:B--2---:R-:W-:Y:S01]  /*0330*/  @!P1 ISETP.NE.U32.AND P0, PT, R2, RZ, PT ;  /* 0x000000ff0200920c */ /* 0x004fe20003f05070 */
[----:B-----5:R-:W-:Y:S01]  /*0340*/  @P1 IMAD.IADD R76, R7, 0x1, -R12 ;  /* 0x00000001074c1824 */ /* 0x020fe200078e0a0c */
[----:B------:R-:W2:Y:S02]  /*0350*/  S2R R80, SR_TID.X ;  /* 0x0000000000507919 */ /* 0x000ea40000002100 */
[----:B------:R-:W-:Y:S02]  /*0360*/  @!P1 ISETP.NE.AND.EX P0, PT, R3, RZ, PT, P0 ;  /* 0x000000ff0300920c */ /* 0x000fe40003f05300 */
[----:B------:R-:W-:Y:S02]  /*0370*/  IADD3 R3, -R132, 0x7f, R87 ;  /* 0x0000007f84037810 */ /* 0x000fe40007ffe157 */
[----:B------:R-:W-:-:S04]  /*0380*/  @!P1 SEL R0, R0, RZ, P0 ;  /* 0x000000ff00009207 */ /* 0x000fc80000000000 */
[----:B-1----:R-:W-:-:S05]  /*0390*/  @!P1 IADD3 R76, R0, R5, -R12 ;  /* 0x00000005004c9210 */ /* 0x002fca0007ffe80c */
[----:B------:R-:W-:-:S05]  /*03a0*/  VIADD R5, R76, 0x3f ;  /* 0x0000003f4c057836 */ /* 0x000fca0000000000 */
[----:B------:R-:W-:Y:S02]  /*03b0*/  SHF.R.S32.HI R2, RZ, 0x1f, R5 ;  /* 0x0000001fff027819 */ /* 0x000fe40000011405 */
[----:B---3--:R-:W-:Y:S02]  /*03c0*/  IADD3 R3, R3, R83, R76 ;  /* 0x0000005303037210 */ /* 0x008fe40007ffe04c */
[----:B------:R-:W-:Y:S02]  /*03d0*/  LEA.HI R2, R2, R5, RZ, 0x6 ;  /* 0x0000000502027211 */ /* 0x000fe400078f30ff */
[----:B------:R-:W-:Y:S02]  /*03e0*/  SHF.R.S32.HI R0, RZ, 0x1f, R3 ;  /* 0x0000001fff007819 */ /* 0x000fe40000011403 */
[----:B------:R-:W-:Y:S02]  /*03f0*/  SHF.R.S32.HI R2, RZ, 0x6, R2 ;  /* 0x00000006ff027819 */ /* 0x000fe40000011402 */
[----:B------:R-:W-:-:S04]  /*0400*/  LEA.HI R0, R0, R3, RZ, 0x6 ;  /* 0x0000000300007211 */ /* 0x000fc800078f30ff */
[----:B------:R-:W-:-:S04]  /*0410*/  SHF.R.S32.HI R3, RZ, 0x6, R0 ;  /* 0x00000006ff037819 */ /* 0x000fc80000011400 */
[----:B------:R-:W-:-:S04]  /*0420*/  VIMNMX R94, R2, R3, PT ;  /* 0x00000003025e7248 */ /* 0x000fc80003fe0100 */
[----:B------:R-:W-:-:S13]  /*0430*/  ISETP.GE.AND P0, PT, R94, 0x1, PT ;  /* 0x000000015e00780c */ /* 0x000fda0003f06270 */
[----:B--2---:R-:W-:Y:S05]  /*0440*/  @!P0 BRA `(.L_x_218) ;  /* 0x0000009000248947 */ /* 0x004fea0003800000 */
[----:B------:R-:W1:Y:S01]  /*0450*/  LDC R8, c[0x0][0x278] ;  /* 0x00009e00ff087b82 */ /* 0x000e620000000800 */
[----:B------:R-:W-:Y:S01]  /*0460*/  SHF.R.S32.HI R21, RZ, 0x1f, R80 ;  /* 0x0000001fff157819 */ /* 0x000fe20000011450 */
[----:B------:R-:W-:Y:S01]  /*0470*/  VIADD R79, R94, 0xffffffff ;  /* 0xffffffff5e4f7836 */ /* 0x000fe20000000000 */
[----:B------:R-:W-:Y:S02]  /*0480*/  ISETP.NE.AND P4, PT, R128, -0x1, PT ;  /* 0xffffffff8000780c */ /* 0x000fe40003f85270 */
[CC--:B------:R-:W-:Y:S02]  /*0490*/  LEA.HI R23, R21.reuse, R80.reuse, RZ, 0x2 ;  /* 0x0000005015177211 */ /* 0x0c0fe400078f10ff */
[----:B------:R-:W-:Y:S02]  /*04a0*/  LEA.HI R5, R21, R80, RZ, 0x3 ;  /* 0x0000005015057211 */ /* 0x000fe400078f18ff */
[----:B------:R-:W-:Y:S02]  /*04b0*/  SHF.R.S32.HI R18, RZ, 0x2, R23 ;  /* 0x00000002ff127819 */ /* 0x000fe40000011417 */
[----:B------:R-:W-:-:S02]  /*04c0*/  LOP3.LUT R7, R23, 0xfffffffc, RZ, 0xc0, !PT ;  /* 0xfffffffc17077812 */ /* 0x000fc400078ec0ff */
[----:B------:R-:W-:Y:S01]  /*04d0*/  SHF.R.S32.HI R15, RZ, 0x3, R5 ;  /* 0x00000003ff0f7819 */ /* 0x000fe20000011405 */
[----:B------:R-:W-:Y:S01]  /*04e0*/  VIADD R9, R18, 0x20 ;  /* 0x0000002012097836 */ /* 0x000fe20000000000 */
[----:B------:R-:W-:Y:S01]  /*04f0*/  ISETP.NE.AND P1, PT, R17, -0x1, PT ;  /* 0xffffffff1100780c */ /* 0x000fe20003f25270 */
[----:B------:R-:W-:Y:S01]  /*0500*/  IMAD.IADD R138, R80, 0x1, -R7 ;  /* 0x00000001508a7824 */ /* 0x000fe200078e0a07 */
[----:B------:R-:W-:Y:S01]  /*0510*/  LOP3.LUT R5, R5, 0xfffffff8, RZ, 0xc0, !PT ;  /* 0xfffffff805057812 */ /* 0x000fe200078ec0ff */
[----:B------:R-:W-:Y:S01]  /*0520*/  IMAD.SHL.U32 R7, R15, 0x40, RZ ;  /* 0x000000400f077824 */ /* 0x000fe200078e00ff */
[----:B------:R-:W-:Y:S02]  /*0530*/  LEA.HI R23, R23, R18, RZ, 0x1 ;  /* 0x0000001217177211 */ /* 0x000fe400078f08ff */
[----:B------:R-:W-:Y:S01]  /*0540*/  SHF.L.U32 R138, R138, 0x3, RZ ;  /* 0x000000038a8a7819 */ /* 0x000fe200000006ff */
[----:B------:R-:W-:Y:S01]  /*0550*/  IMAD.IADD R20, R80, 0x1, -R5 ;  /* 0x0000000150147824 */ /* 0x000fe200078e0a05 */
[----:B------:R-:W-:-:S02]  /*0560*/  LOP3.LUT R7, R7, 0xc0, RZ, 0xc0, !PT ;  /* 0x000000c007077812 */ /* 0x000fc400078ec0ff */
[----:B-1----:R-:W-:Y:S02]  /*0570*/  IABS R13, R8 ;  /* 0x00000008000d7213 */ /* 0x002fe40000000000 */
[----:B------:R-:W-:Y:S01]  /*0580*/  LOP3.LUT R29, R7, 0x18, R138, 0xf8, !PT ;  /* 0x00000018071d7812 */ /* 0x000fe200078ef88a */
[----:B------:R-:W1:Y:S01]  /*0590*/  @P1 LDC.64 R92, c[0x0][0x248] ;  /* 0x00009200ff5c1b82 */ /* 0x000e620000000a00 */
[----:B------:R-:W2:Y:S01]  /*05a0*/  I2F.RP R4, R13 ;  /* 0x0000000d00047306 */ /* 0x000ea20000209400 */
[----:B------:R-:W-:Y:S02]  /*05b0*/  SHF.R.U32.HI R24, RZ, 0x3, R7 ;  /* 0x00000003ff187819 */ /* 0x000fe40000011607 */
[----:B------:R-:W-:Y:S02]  /*05c0*/  LEA.HI R82, R21, R80, RZ, 0x5 ;  /* 0x0000005015527211 */ /* 0x000fe400078f28ff */
[----:B------:R-:W-:Y:S02]  /*05d0*/  LOP3.LUT R23, R23, 0x7fffffe, RZ, 0xc0, !PT ;  /* 0x07fffffe17177812 */ /* 0x000fe400078ec0ff */
[----:B------:R-:W3:Y:S01]  /*05e0*/  @P4 LDC.64 R6, c[0x0][0x240] ;  /* 0x00009000ff064b82 */ /* 0x000ee20000000a00 */
[----:B------:R-:W-:-:S02]  /*05f0*/  LEA.HI R10, R20, R20, RZ, 0x1 ;  /* 0x00000014140a7211 */ /* 0x000fc400078f08ff */
[----:B------:R-:W-:Y:S01]  /*0600*/  SHF.R.S32.HI R85, RZ, 0x5, R82 ;  /* 0x00000005ff557819 */ /* 0x000fe20000011452 */
[----:B------:R-:W-:Y:S01]  /*0610*/  IMAD.IADD R22, R18, 0x1, -R23 ;  /* 0x0000000112167824 */ /* 0x000fe200078e0a17 */
[----:B------:R-:W-:Y:S02]  /*0620*/  SHF.R.S32.HI R19, RZ, 0x1f, R18 ;  /* 0x0000001fff137819 */ /* 0x000fe40000011412 */
[----:B------:R-:W-:Y:S01]  /*0630*/  LOP3.LUT R24, R29, R24, RZ, 0x3c, !PT ;  /* 0x000000181d187212 */ /* 0x000fe200078e3cff */
[----:B--2---:R-:W2:Y:S01]  /*0640*/  MUFU.RCP R2, R4 ;  /* 0x0000000400027308 */ /* 0x004ea20000001000 */
[----:B------:R-:W-:Y:S01]  /*0650*/  IMAD R129, R85, 0x8, R22 ;  /* 0x0000000855817824 */ /* 0x000fe200078e0216 */
[----:B------:R-:W-:Y:S01]  /*0660*/  SHF.R.S32.HI R139, RZ, 0x1f, R138 ;  /* 0x0000001fff8b7819 */ /* 0x000fe2000001148a */
[----:B------:R-:W-:-:S03]  /*0670*/  IMAD.WIDE R140, R141, 0x40, R18 ;  /* 0x000000408d8c7825 */ /* 0x000fc600078e0212 */
[----:B------:R-:W-:Y:S01]  /*0680*/  LEA R129, R129, R24, 0x5 ;  /* 0x0000001881817211 */ /* 0x000fe200078e28ff */
[----:B--2---:R-:W-:Y:S02]  /*0690*/  VIADD R2, R2, 0xffffffe ;  /* 0x0ffffffe02027836 */ /* 0x004fe40000000000 */
[----:B------:R-:W-:Y:S02]  /*06a0*/  IMAD.IADD R4, R132, 0x1, -R87 ;  /* 0x0000000184047824 */ /* 0x000fe400078e0a57 */
[----:B------:R-:W2:Y:S03]  /*06b0*/  F2I.FTZ.U32.TRUNC.NTZ R3, R2 ;  /* 0x0000000200037305 */ /* 0x000ea6000021f000 */
[-C--:B------:R-:W-:Y:S02]  /*06c0*/  ISETP.GE.AND P6, PT, R18, R4.reuse, PT ;  /* 0x000000041200720c */ /* 0x080fe40003fc6270 */
[----:B------:R-:W-:Y:S01]  /*06d0*/  ISETP.GE.AND P0, PT, R9, R4, PT ;  /* 0x000000040900720c */ /* 0x000fe20003f06270 */
[----:B--2---:R-:W-:-:S02]  /*06e0*/  IMAD.MOV R0, RZ, RZ, -R3 ;  /* 0x000000ffff007224 */ /* 0x004fc400078e0a03 */
[----:B------:R-:W-:Y:S02]  /*06f0*/  IMAD.MOV.U32 R2, RZ, RZ, RZ ;  /* 0x000000ffff027224 */ /* 0x000fe400078e00ff */
[----:B------:R-:W-:Y:S01]  /*0700*/  IMAD R99, R0, R13, RZ ;  /* 0x0000000d00637224 */ /* 0x000fe200078e02ff */
[----:B------:R-:W-:-:S03]  /*0710*/  IABS R0, R25 ;  /* 0x0000001900007213 */ /* 0x000fc60000000000 */
[----:B------:R-:W-:Y:S01]  /*0720*/  IMAD.HI.U32 R99, R3, R99, R2 ;  /* 0x0000006303637227 */ /* 0x000fe200078e0002 */
[----:B------:R-:W-:Y:S02]  /*0730*/  LEA.HI R3, R21, R80, RZ, 0x4 ;  /* 0x0000005015037211 */ /* 0x000fe400078f20ff */
[----:B------:R-:W-:Y:S02]  /*0740*/  @!P4 SHF.R.S32.HI R21, RZ, 0x1f, R11 ;  /* 0x0000001fff15c819 */ /* 0x000fe4000001140b */
[----:B------:R-:W-:Y:S01]  /*0750*/  SHF.R.S32.HI R2, RZ, 0x4, R3 ;  /* 0x00000004ff027819 */ /* 0x000fe20000011403 */
[----:B------:R-:W-:-:S03]  /*0760*/  IMAD.HI.U32 R99, R99, R0, RZ ;  /* 0x0000000063637227 */ /* 0x000fc600078e00ff */
[C---:B------:R-:W-:Y:S01]  /*0770*/  LEA.HI R16, R3.reuse, R2, RZ, 0x1 ;  /* 0x0000000203107211 */ /* 0x040fe200078f08ff */
[----:B------:R-:W-:Y:S01]  /*0780*/  IMAD.MOV R26, RZ, RZ, -R99 ;  /* 0x000000ffff1a7224 */ /* 0x000fe200078e0a63 */
[----:B------:R-:W-:Y:S02]  /*0790*/  LOP3.LUT R3, R3, 0xfffffff0, RZ, 0xc0, !PT ;  /* 0xfffffff003037812 */ /* 0x000fe400078ec0ff */
[----:B------:R-:W-:Y:S01]  /*07a0*/  LOP3.LUT R16, R16, 0xfffffffe, RZ, 0xc0, !PT ;  /* 0xfffffffe10107812 */ /* 0x000fe200078ec0ff */
[C---:B------:R-:W-:Y:S02]  /*07b0*/  IMAD R26, R13.reuse, R26, R0 ;  /* 0x0000001a0d1a7224 */ /* 0x040fe400078e0200 */
[----:B------:R-:W-:Y:S02]  /*07c0*/  IMAD.IADD R4, R80, 0x1, -R3 ;  /* 0x0000000150047824 */ /* 0x000fe400078e0a03 */
[----:B------:R-:W-:Y:S01]  /*07d0*/  IMAD.IADD R16, R2, 0x1, -R16 ;  /* 0x0000000102107824 */ /* 0x000fe200078e0a10 */
[----:B------:R-:W-:Y:S01]  /*07e0*/  ISETP.GT.U32.AND P3, PT, R13, R26, PT ;  /* 0x0000001a0d00720c */ /* 0x000fe20003f64070 */
[----:B------:R-:W2:Y:S01]  /*07f0*/  @!P4 LDC.64 R2, c[0x0][0x228] ;  /* 0x00008a00ff02cb82 */ /* 0x000ea20000000a00 */
[----:B------:R-:W-:-:S02]  /*0800*/  LEA.HI R0, R4, R4, RZ, 0x1 ;  /* 0x0000000404007211 */ /* 0x000fc400078f08ff */
[----:B------:R-:W-:Y:S02]  /*0810*/  SHF.R.S32.HI R27, RZ, 0x1f, R4 ;  /* 0x0000001fff1b7819 */ /* 0x000fe40000011404 */
[----:B------:R-:W-:Y:S02]  /*0820*/  LOP3.LUT R81, R0, 0x7fffffe, RZ, 0xc0, !PT ;  /* 0x07fffffe00517812 */ /* 0x000fe400078ec0ff */
[----:B------:R-:W-:-:S03]  /*0830*/  LEA.HI R14, R27, R4, RZ, 0x3 ;  /* 0x000000041b0e7211 */ /* 0x000fc600078f18ff */
[----:B------:R-:W-:Y:S02]  /*0840*/  IMAD.IADD R81, R4, 0x1, -R81 ;  /* 0x0000000104517824 */ /* 0x000fe400078e0a51 */
[----:B------:R-:W-:Y:S01]  /*0850*/  @!P3 IMAD.IADD R26, R26, 0x1, -R13 ;  /* 0x000000011a1ab824 */ /* 0x000fe200078e0a0d */
[----:B------:R-:W4:Y:S01]  /*0860*/  @P1 LDC.64 R4, c[0x0][0x250] ;  /* 0x00009400ff041b82 */ /* 0x000f220000000a00 */
[----:B------:R-:W-:Y:S01]  /*0870*/  @!P3 VIADD R99, R99, 0x1 ;  /* 0x000000016363b836 */ /* 0x000fe20000000000 */
[----:B------:R-:W-:Y:S02]  /*0880*/  ISETP.NE.AND P3, PT, R8, RZ, PT ;  /* 0x000000ff0800720c */ /* 0x000fe40003f65270 */
[----:B------:R-:W-:Y:S02]  /*0890*/  ISETP.GE.U32.AND P5, PT, R26, R13, PT ;  /* 0x0000000d1a00720c */ /* 0x000fe40003fa6070 */
[----:B------:R-:W-:Y:S01]  /*08a0*/  LOP3.LUT R13, R10, 0x7fffffe, RZ, 0xc0, !PT ;  /* 0x07fffffe0a0d7812 */ /* 0x000fe200078ec0ff */
[----:B--2---:R-:W-:-:S04]  /*08b0*/  @!P4 IMAD R22, R21, R2, RZ ;  /* 0x000000021516c224 */ /* 0x004fc800078e02ff */
[----:B------:R-:W-:Y:S01]  /*08c0*/  IMAD.IADD R13, R20, 0x1, -R13 ;  /* 0x00000001140d7824 */ /* 0x000fe200078e0a0d */
[----:B------:R-:W-:Y:S01]  /*08d0*/  LOP3.LUT R20, R25, R8, RZ, 0x3c, !PT ;  /* 0x0000000819147212 */ /* 0x000fe200078e3cff */
[----:B------:R-:W-:Y:S02]  /*08e0*/  @!P4 IMAD R3, R11, R3, R22 ;  /* 0x000000030b03c224 */ /* 0x000fe400078e0216 */
[----:B---3--:R-:W-:Y:S01]  /*08f0*/  @P4 IMAD.WIDE.U32 R22, R128, R6, RZ ;  /* 0x0000000680164225 */ /* 0x008fe200078e00ff */
[----:B------:R-:W-:-:S03]  /*0900*/  ISETP.GE.AND P2, PT, R20, RZ, PT ;  /* 0x000000ff1400720c */ /* 0x000fc60003f46270 */
[----:B------:R-:W-:Y:S01]  /*0910*/  @P4 IMAD.MOV.U32 R6, RZ, RZ, R22 ;  /* 0x000000ffff064224 */ /* 0x000fe200078e0016 */
[----:B------:R-:W-:Y:S01]  /*0920*/  @P1 IADD3 R22, R12, R17, RZ ;  /* 0x000000110c161210 */ /* 0x000fe20007ffe0ff */
[----:B------:R-:W-:-:S04]  /*0930*/  @!P4 IMAD.WIDE.U32 R20, R11, R2, RZ ;  /* 0x000000020b14c225 */ /* 0x000fc800078e00ff */
[----:B------:R-:W-:Y:S02]  /*0940*/  @P1 IMAD.IADD R2, R12, 0x1, R17 ;  /* 0x000000010c021824 */ /* 0x000fe400078e0211 */
[----:B------:R-:W-:Y:S02]  /*0950*/  @P4 IMAD R7, R128, R7, R23 ;  /* 0x0000000780074224 */ /* 0x000fe400078e0217 */
[----:B------:R-:W-:Y:S02]  /*0960*/  @P5 VIADD R99, R99, 0x1 ;  /* 0x0000000163635836 */ /* 0x000fe40000000000 */
[----:B------:R-:W-:Y:S02]  /*0970*/  @!P4 IMAD.IADD R7, R21, 0x1, R3 ;  /* 0x000000011507c824 */ /* 0x000fe400078e0203 */
[----:B----4-:R-:W-:Y:S02]  /*0980*/  @P1 IMAD R17, R2, R5, RZ ;  /* 0x0000000502111224 */ /* 0x010fe400078e02ff */
[----:B-1----:R-:W-:-:S02]  /*0990*/  @P1 IMAD R21, R22, R93, RZ ;  /* 0x0000005d16151224 */ /* 0x002fc400078e02ff */
[----:B------:R-:W-:-:S04]  /*09a0*/  @P1 IMAD.WIDE.U32 R2, R2, R4, RZ ;  /* 0x0000000402021225 */ /* 0x000fc800078e00ff */
[----:B------:R-:W-:-:S04]  /*09b0*/  @P1 IMAD.WIDE.U32 R22, R22, R92, RZ ;  /* 0x0000005c16161225 */ /* 0x000fc800078e00ff */
[----:B------:R-:W-:Y:S01]  /*09c0*/  @!P2 IMAD.MOV R99, RZ, RZ, -R99 ;  /* 0x000000ffff63a224 */ /* 0x000fe200078e0a63 */
[----:B------:R-:W-:Y:S01]  /*09d0*/  @!P3 LOP3.LUT R99, RZ, R8, RZ, 0x33, !PT ;  /* 0x00000008ff63b212 */ /* 0x000fe200078e33ff */
[----:B------:R-:W-:Y:S02]  /*09e0*/  @!P4 IMAD.MOV.U32 R6, RZ, RZ, R20 ;  /* 0x000000ffff06c224 */ /* 0x000fe400078e0014 */
[----:B------:R-:W-:Y:S02]  /*09f0*/  @P1 IMAD.IADD R17, R3, 0x1, R17 ;  /* 0x0000000103111824 */ /* 0x000fe400078e0211 */
[----:B------:R-:W-:Y:S02]  /*0a00*/  @P1 IMAD.MOV.U32 R20, RZ, RZ, R2 ;  /* 0x000000ffff141224 */ /* 0x000fe400078e0002 */
[----:B------:R-:W-:Y:S02]  /*0a10*/  IMAD R8, R79, -0x40, R76 ;  /* 0xffffffc04f087824 */ /* 0x000fe400078e024c */
[----:B------:R-:W-:Y:S01]  /*0a20*/  @P1 IMAD.IADD R21, R23, 0x1, R21 ;  /* 0x0000000117151824 */ /* 0x000fe200078e0215 */
[----:B------:R-:W-:Y:S06]  /*0a30*/  @P1 BRA `(.L_x_219) ;  /* 0x0000000000301947 */ /* 0x000fec0003800000 */
        /* <DEDUP_REMOVED lines=12> */
.L_x_219:
[----:B------:R-:W-:Y:S05]  /*0b00*/  @P1 BRA `(.L_x_220) ;  /* 0x0000000000341947 */ /* 0x000fea0003800000 */
        /* <DEDUP_REMOVED lines=13> */
.L_x_220:
[----:B------:R-:W1:Y:S01]  /*0be0*/  S2UR UR10, SR_CgaCtaId ;  /* 0x00000000000a79c3 */ /* 0x000e620000008800 */
[C---:B------:R-:W-:Y:S01]  /*0bf0*/  IMAD R2, R19.reuse, R92, RZ ;  /* 0x0000005c13027224 */ /* 0x040fe200078e02ff */
[----:B------:R-:W-:Y:S01]  /*0c00*/  IADD3 R6, P1, R138, R6, RZ ;  /* 0x000000068a067210 */ /* 0x000fe20007f3e0ff */
[C---:B------:R-:W-:Y:S01]  /*0c10*/  IMAD.WIDE.U32 R28, R18.reuse, R92, R138 ;  /* 0x0000005c121c7225 */ /* 0x040fe200078e008a */
[----:B------:R-:W-:Y:S01]  /*0c20*/  ULDC.64 UR4, c[0x0][0x258] ;  /* 0x0000960000047ab9 */ /* 0x000fe20000000a00 */
[C---:B------:R-:W-:Y:S01]  /*0c30*/  ISETP.GE.AND P4, PT, R18.reuse, R8, PT ;  /* 0x000000081200720c */ /* 0x040fe20003f86270 */
[----:B------:R-:W-:Y:S01]  /*0c40*/  ULDC.64 UR6, c[0x0][0x260] ;  /* 0x0000980000067ab9 */ /* 0x000fe20000000a00 */
[----:B------:R-:W-:Y:S01]  /*0c50*/  IMAD R2, R18, R93, R2 ;  /* 0x0000005d12027224 */ /* 0x000fe200078e0202 */
[----:B------:R-:W-:Y:S01]  /*0c60*/  IADD3 R134, P3, R22, R28, RZ ;  /* 0x0000001c16867210 */ /* 0x000fe20007f7e0ff */
[-C--:B------:R-:W-:Y:S01]  /*0c70*/  IMAD R3, R19, R4.reuse, RZ ;  /* 0x0000000413037224 */ /* 0x080fe200078e02ff */
[----:B------:R-:W-:Y:S01]  /*0c80*/  IADD3.X R7, R139, R7, RZ, P1, !PT ;  /* 0x000000078b077210 */ /* 0x000fe20000ffe4ff */
[C---:B------:R-:W-:Y:S01]  /*0c90*/  IMAD.WIDE.U32 R26, R18.reuse, R4, R138 ;  /* 0x00000004121a7225 */ /* 0x040fe200078e008a */
[----:B------:R-:W-:Y:S01]  /*0ca0*/  IADD3.X R135, R21, R29, R2, P3, !PT ;  /* 0x0000001d15877210 */ /* 0x000fe20001ffe402 */
[----:B------:R-:W-:Y:S01]  /*0cb0*/  BSSY B0, `(.L_x_221) ;  /* 0x0000040000007945 */ /* 0x000fe20003800000 */
[----:B------:R-:W-:Y:S01]  /*0cc0*/  SHF.R.S32.HI R2, RZ, 0x1f, R99 ;  /* 0x0000001fff027819 */ /* 0x000fe20000011463 */
[----:B------:R-:W-:Y:S01]  /*0cd0*/  IMAD.WIDE.U32 R22, R25, UR4, R6 ;  /* 0x0000000419167c25 */ /* 0x000fe2000f8e0006 */
[----:B------:R-:W-:-:S02]  /*0ce0*/  ISETP.GE.AND P5, PT, R18, R8, PT ;  /* 0x000000081200720c */ /* 0x000fc40003fa6270 */
[----:B------:R-:W-:Y:S01]  /*0cf0*/  IADD3 R96, P2, R20, R26, RZ ;  /* 0x0000001a14607210 */ /* 0x000fe20007f5e0ff */
[----:B------:R-:W-:Y:S01]  /*0d00*/  IMAD R18, R18, R5, R3 ;  /* 0x0000000512127224 */ /* 0x000fe200078e0203 */
[----:B------:R-:W-:Y:S01]  /*0d10*/  SHF.R.S32.HI R3, RZ, 0x1f, R25 ;  /* 0x0000001fff037819 */ /* 0x000fe20000011419 */
[----:B------:R-:W-:Y:S01]  /*0d20*/  IMAD R6, R2, UR6, RZ ;  /* 0x0000000602067c24 */ /* 0x000fe2000f8e02ff */
[----:B------:R-:W-:Y:S01]  /*0d30*/  SHF.R.S32.HI R11, RZ, 0x1, R0 ;  /* 0x00000001ff0b7819 */ /* 0x000fe20000011400 */
[----:B------:R-:W-:Y:S01]  /*0d40*/  IMAD.WIDE.U32 R134, R99, UR6, R134 ;  /* 0x0000000663867c25 */ /* 0x000fe2000f8e0086 */
[----:B------:R-:W-:Y:S02]  /*0d50*/  IADD3.X R97, R17, R27, R18, P2, !PT ;  /* 0x0000001b11617210 */ /* 0x000fe400017fe412 */
[----:B------:R-:W-:Y:S01]  /*0d60*/  IADD3 R131, R138, 0x20, RZ ;  /* 0x000000208a837810 */ /* 0x000fe20007ffe0ff */
[----:B------:R-:W-:Y:S01]  /*0d70*/  IMAD R137, R99, UR7, R6 ;  /* 0x0000000763897c24 */ /* 0x000fe2000f8e0206 */
[----:B------:R-:W-:Y:S01]  /*0d80*/  ULDC.64 UR6, c[0x0][0x268] ;  /* 0x00009a0000067ab9 */ /* 0x000fe20000000a00 */
[----:B------:R-:W-:Y:S01]  /*0d90*/  IMAD R12, R3, UR4, RZ ;  /* 0x00000004030c7c24 */ /* 0x000fe2000f8e02ff */
[----:B------:R-:W-:Y:S01]  /*0da0*/  UMOV UR4, 0x400 ;  /* 0x0000040000047882 */ /* 0x000fe20000000000 */
[----:B------:R-:W-:Y:S01]  /*0db0*/  IMAD R2, R2, UR6, RZ ;  /* 0x0000000602027c24 */ /* 0x000fe2000f8e02ff */
[----:B-1----:R-:W-:Y:S01]  /*0dc0*/  ULEA UR4, UR10, UR4, 0x18 ;  /* 0x000000040a047291 */ /* 0x002fe2000f8ec03f */
[----:B------:R-:W-:Y:S01]  /*0dd0*/  IMAD R25, R25, UR5, R12 ;  /* 0x0000000519197c24 */ /* 0x000fe2000f8e020c */
[----:B------:R-:W-:Y:S01]  /*0de0*/  SHF.R.S32.HI R12, RZ, 0x1f, R0 ;  /* 0x0000001fff0c7819 */ /* 0x000fe20000011400 */
[----:B------:R-:W-:Y:S01]  /*0df0*/  IMAD.WIDE.U32 R96, R99, UR6, R96 ;  /* 0x0000000663607c25 */ /* 0x000fe2000f8e0060 */
[----:B------:R-:W-:-:S02]  /*0e00*/  IADD3 R130, R138, 0x40, RZ ;  /* 0x000000408a827810 */ /* 0x000fc40007ffe0ff */
[----:B------:R-:W-:Y:S01]  /*0e10*/  LEA.HI R12, R12, R11, RZ, 0x2 ;  /* 0x0000000b0c0c7211 */ /* 0x000fe200078f10ff */
[----:B------:R-:W-:Y:S01]  /*0e20*/  IMAD R99, R99, UR7, R2 ;  /* 0x0000000763637c24 */ /* 0x000fe2000f8e0202 */
[----:B------:R-:W-:Y:S02]  /*0e30*/  LEA R129, R129, UR4, 0x1 ;  /* 0x0000000481817c11 */ /* 0x000fe4000f8e08ff */
[----:B------:R-:W-:Y:S01]  /*0e40*/  IADD3 R25, R23, R25, RZ ;  /* 0x0000001917197210 */ /* 0x000fe20007ffe0ff */
        /* <DEDUP_REMOVED lines=38> */
.L_x_222:
[----:B------:R-:W-:Y:S05]  /*10b0*/  BSYNC B0 ;  /* 0x0000000000007941 */ /* 0x000fea0003800000 */
.L_x_221:
[----:B------:R-:W-:Y:S01]  /*10c0*/  SHF.L.U64.HI R0, R92, 0x6, R93 ;  /* 0x000000065c007819 */ /* 0x000fe2000001025d */
[----:B------:R-:W-:Y:S01]  /*10d0*/  IMAD.IADD R137, R135, 0x1, R137 ;  /* 0x0000000187897824 */ /* 0x000fe200078e0289 */
[----:B-12---:R-:W-:Y:S01]  /*10e0*/  LOP3.LUT R2, R12, 0xfffffffc, RZ, 0xc0, !PT ;  /* 0xfffffffc0c027812 */ /* 0x006fe200078ec0ff */
[----:B------:R-:W-:Y:S01]  /*10f0*/  IMAD.SHL.U32 R77, R92, 0x40, RZ ;  /* 0x000000405c4d7824 */ /* 0x000fe200078e00ff */
[----:B------:R-:W-:Y:S01]  /*1100*/  SHF.R.S32.HI R12, RZ, 0x1f, R79 ;  /* 0x0000001fff0c7819 */ /* 0x000fe2000001144f */
[----:B------:R-:W-:Y:S01]  /*1110*/  IMAD R17, R0, R79, RZ ;  /* 0x0000004f00117224 */ /* 0x000fe200078e02ff */
[----:B------:R-:W-:Y:S01]  /*1120*/  MOV R136, R134 ;  /* 0x0000008600887202 */ /* 0x000fe20000000f00 */
[----:B------:R-:W-:Y:S01]  /*1130*/  BSSY B0, `(.L_x_223) ;  /* 0x000002b000007945 */ /* 0x000fe20003800000 */
[----:B------:R-:W-:Y:S01]  /*1140*/  ISETP.GE.AND P6, PT, R9, R8, PT ;  /* 0x000000080900720c */ /* 0x000fe20003fc6270 */
[-C--:B------:R-:W-:Y:S01]  /*1150*/  IMAD R17, R12, R77.reuse, R17 ;  /* 0x0000004d0c117224 */ /* 0x080fe200078e0211 */
[----:B------:R-:W-:Y:S01]  /*1160*/  IADD3 R11, R11, -R2, RZ ;  /* 0x800000020b0b7210 */ /* 0x000fe20007ffe0ff */
[----:B------:R-:W-:Y:S01]  /*1170*/  IMAD.WIDE.U32 R20, R79, R77, R136 ;  /* 0x0000004d4f147225 */ /* 0x000fe200078e0088 */
        /* <DEDUP_REMOVED lines=9> */
[----:B------:R-:W-:-:S04]  /*1210*/  IMAD.WIDE.U32 R22, R19, UR6, R22 ;  /* 0x0000000613167c25 */ /* 0x000fc8000f8e0016 */
[----:B------:R-:W-:-:S04]  /*1220*/  IMAD R18, R18, UR6, RZ ;  /* 0x0000000612127c24 */ /* 0x000fc8000f8e02ff */
        /* <DEDUP_REMOVED lines=27> */
.L_x_224:
[----:B------:R-:W-:Y:S05]  /*13e0*/  BSYNC B0 ;  /* 0x0000000000007941 */ /* 0x000fea0003800000 */
.L_x_223:
[----:B------:R-:W-:Y:S01]  /*13f0*/  BSSY B0, `(.L_x_225) ;  /* 0x0000023000007945 */ /* 0x000fe20003800000 */
[----:B------:R-:W-:Y:S02]  /*1400*/  SHF.R.S32.HI R10, RZ, 0x1, R10 ;  /* 0x00000001ff0a7819 */ /* 0x000fe4000001140a */
[----:B------:R-:W-:Y:S01]  /*1410*/  IADD3 R18, R21, R17, RZ ;  /* 0x0000001115127210 */ /* 0x000fe20007ffe0ff */
[----:B------:R-:W-:Y:S06]  /*1420*/  @P4 BRA `(.L_x_226) ;  /* 0x00000000007c4947 */ /* 0x000fec0003800000 */
[----:B------:R-:W-:Y:S02]  /*1430*/  ULDC UR5, c[0x0][0x2d0] ;  /* 0x0000b40000057ab9 */ /* 0x000fe40000000800 */
[----:B------:R-:W-:Y:S02]  /*1440*/  ISETP.GE.AND P3, PT, R138, UR5, PT ;  /* 0x000000058a007c0c */ /* 0x000fe4000bf66270 */
[----:B------:R-:W-:Y:S02]  /*1450*/  ISETP.GE.AND P2, PT, R131, UR5, PT ;  /* 0x0000000583007c0c */ /* 0x000fe4000bf46270 */
[----:B------:R-:W-:-:S09]  /*1460*/  ISETP.GE.AND P0, PT, R130, UR5, PT ;  /* 0x0000000582007c0c */ /* 0x000fd2000bf06270 */
[----:B--2---:R-:W2:Y:S01]  /*1470*/  @!P3 LDC.64 R6, c[0x0][0x218] ;  /* 0x00008600ff06bb82 */ /* 0x004ea20000000a00 */
[----:B------:R3:W-:Y:S04]  /*1480*/  @P3 STS [R129+0x3000], RZ ;  /* 0x003000ff81003388 */ /* 0x0007e80000000800 */
[----:B------:R3:W-:Y:S03]  /*1490*/  @P3 STS [R129+0x3004], RZ ;  /* 0x003004ff81003388 */ /* 0x0007e60000000800 */
[----:B-1----:R-:W1:Y:S01]  /*14a0*/  @!P2 LDC.64 R2, c[0x0][0x218] ;  /* 0x00008600ff02ab82 */ /* 0x002e620000000a00 */
        /* <DEDUP_REMOVED lines=23> */
.L_x_226:
[----:B------:R-:W-:Y:S05]  /*1620*/  BSYNC B0 ;  /* 0x0000000000007941 */ /* 0x000fea0003800000 */
.L_x_225:
[----:B------:R-:W-:Y:S01]  /*1630*/  BSSY B0, `(.L_x_227) ;  /* 0x0000023000007945 */ /* 0x000fe20003800000 */
[C---:B------:R-:W-:Y:S02]  /*1640*/  SHF.L.U64.HI R122, R92.reuse, 0x5, R93 ;  /* 0x000000055c7a7819 */ /* 0x040fe4000001025d */
[----:B------:R-:W-:Y:S01]  /*1650*/  SHF.L.U32 R123, R92, 0x5, RZ ;  /* 0x000000055c7b7819 */ /* 0x000fe200000006ff */
[----:B------:R-:W-:Y:S06]  /*1660*/  @P6 BRA `(.L_x_228) ;  /* 0x00000000007c6947 */ /* 0x000fec0003800000 */
[----:B------:R-:W-:Y:S01]  /*1670*/  ULDC UR5, c[0x0][0x2d0] ;  /* 0x0000b40000057ab9 */ /* 0x000fe20000000800 */
[----:B------:R-:W-:Y:S02]  /*1680*/  IADD3 R20, P0, R123, R20, RZ ;  /* 0x000000147b147210 */ /* 0x000fe40007f1e0ff */
[----:B------:R-:W-:Y:S02]  /*1690*/  ISETP.GE.AND P3, PT, R138, UR5, PT ;  /* 0x000000058a007c0c */ /* 0x000fe4000bf66270 */
[----:B------:R-:W-:Y:S01]  /*16a0*/  ISETP.GE.AND P2, PT, R131, UR5, PT ;  /* 0x0000000583007c0c */ /* 0x000fe2000bf46270 */
[----:B------:R-:W-:Y:S01]  /*16b0*/  IMAD.X R17, R122, 0x1, R18, P0 ;  /* 0x000000017a117824 */ /* 0x000fe200000e0612 */
[----:B------:R-:W-:-:S09]  /*16c0*/  ISETP.GE.AND P0, PT, R130, UR5, PT ;  /* 0x0000000582007c0c */ /* 0x000fd2000bf06270 */
        /* <DEDUP_REMOVED lines=25> */
.L_x_228:
[----:B------:R-:W-:Y:S05]  /*1860*/  BSYNC B0 ;  /* 0x0000000000007941 */ /* 0x000fea0003800000 */
.L_x_227:
[----:B------:R-:W0:Y:S01]  /*1870*/  LDGDEPBAR ;  /* 0x00000000000079af */ /* 0x000e220000000000 */
[----:B------:R-:W-:Y:S01]  /*1880*/  IMAD.SHL.U32 R120, R10, 0x40, RZ ;  /* 0x000000400a787824 */ /* 0x000fe200078e00ff */
[----:B------:R-:W-:Y:S01]  /*1890*/  SHF.L.U64.HI R124, R4, 0x6, R5 ;  /* 0x00000006047c7819 */ /* 0x000fe20000010205 */
[----:B-1234-:R-:W-:Y:S01]  /*18a0*/  IMAD.SHL.U32 R2, R11, 0x40, RZ ;  /* 0x000000400b027824 */ /* 0x01efe200078e00ff */
[----:B------:R-:W-:Y:S01]  /*18b0*/  LEA R13, R16, R13, 0x3 ;  /* 0x0000000d100d7211 */ /* 0x000fe200078e18ff */
[----:B------:R-:W-:Y:S01]  /*18c0*/  IMAD.SHL.U32 R14, R14, 0x20, RZ ;  /* 0x000000200e0e7824 */ /* 0x000fe200078e00ff */
[----:B------:R-:W-:Y:S01]  /*18d0*/  LOP3.LUT R120, R120, 0xc0, RZ, 0xc0, !PT ;  /* 0x000000c078787812 */ /* 0x000fe200078ec0ff */
[----:B------:R-:W-:Y:S01]  /*18e0*/  IMAD.SHL.U32 R15, R15, 0x8, RZ ;  /* 0x000000080f0f7824 */ /* 0x000fe200078e00ff */
[----:B------:R-:W-:Y:S01]  /*18f0*/  LOP3.LUT R2, R2, 0xc0, RZ, 0xc0, !PT ;  /* 0x000000c002027812 */ /* 0x000fe200078ec0ff */
[----:B------:R-:W-:Y:S01]  /*1900*/  IMAD.SHL.U32 R7, R16, 0x8, RZ ;  /* 0x0000000810077824 */ /* 0x000fe200078e00ff */
[----:B------:R-:W-:Y:S01]  /*1910*/  LOP3.LUT R78, R14, 0xffffff00, RZ, 0xc0, !PT ;  /* 0xffffff000e4e7812 */ /* 0x000fe200078ec0ff */
[----:B------:R-:W-:Y:S01]  /*1920*/  IMAD.SHL.U32 R125, R4, 0x40, RZ ;  /* 0x00000040047d7824 */ /* 0x000fe200078e00ff */
[----:B------:R-:W-:Y:S01]  /*1930*/  LOP3.LUT R15, R120, 0x8, R15, 0xf8, !PT ;  /* 0x00000008780f7812 */ /* 0x000fe200078ef80f */
[----:B------:R-:W-:Y:S01]  /*1940*/  IMAD R3, R124, R79, RZ ;  /* 0x0000004f7c037224 */ /* 0x000fe200078e02ff */
[----:B------:R-:W-:Y:S01]  /*1950*/  SHF.R.U32.HI R120, RZ, 0x3, R120 ;  /* 0x00000003ff787819 */ /* 0x000fe20000011678 */
[----:B------:R-:W-:Y:S01]  /*1960*/  IMAD.IADD R99, R97, 0x1, R99 ;  /* 0x0000000161637824 */ /* 0x000fe200078e0263 */
[----:B------:R-:W-:Y:S01]  /*1970*/  LOP3.LUT R7, R2, 0x8, R7, 0xf8, !PT ;  /* 0x0000000802077812 */ /* 0x000fe200078ef807 */
[----:B------:R-:W-:Y:S01]  /*1980*/  IMAD.MOV.U32 R98, RZ, RZ, R96 ;  /* 0x000000ffff627224 */ /* 0x000fe200078e0060 */
[----:B------:R-:W-:Y:S01]  /*1990*/  LEA R6, R85, R78, 0x9 ;  /* 0x0000004e55067211 */ /* 0x000fe200078e48ff */
[-C--:B------:R-:W-:Y:S01]  /*19a0*/  IMAD R3, R12, R125.reuse, R3 ;  /* 0x0000007d0c037224 */ /* 0x080fe200078e0203 */
[----:B------:R-:W-:Y:S01]  /*19b0*/  SHF.R.U32.HI R2, RZ, 0x3, R2 ;  /* 0x00000003ff027819 */ /* 0x000fe20000011602 */
[----:B------:R-:W-:Y:S01]  /*19c0*/  BSSY B0, `(.L_x_229) ;  /* 0x0000030000007945 */ /* 0x000fe20003800000 */
[----:B------:R-:W-:Y:S01]  /*19d0*/  LOP3.LUT R120, R15, R120, RZ, 0x3c, !PT ;  /* 0x000000780f787212 */ /* 0x000fe200078e3cff */
[----:B------:R-:W-:Y:S01]  /*19e0*/  IMAD.WIDE.U32 R14, R79, R125, R98 ;  /* 0x0000007d4f0e7225 */ /* 0x000fe200078e0062 */
[----:B------:R-:W-:-:S04]  /*19f0*/  DEPBAR.LE SB0, 0x0 ;  /* 0x000080000000791a */ /* 0x000fc80000000000 */
[----:B------:R-:W-:Y:S01]  /*1a00*/  BAR.SYNC.DEFER_BLOCKING 0x0 ;  /* 0x0000000000007b1d */ /* 0x000fe20000010000 */
[----:B------:R-:W-:Y:S01]  /*1a10*/  LOP3.LUT R2, R7, R2, RZ, 0x3c, !PT ;  /* 0x0000000207027212 */ /* 0x000fe200078e3cff */
[----:B------:R-:W-:Y:S01]  /*1a20*/  IMAD.U32 R120, R13, 0x20, R120 ;  /* 0x000000200d787824 */ /* 0x000fe200078e0078 */
[----:B------:R-:W-:Y:S01]  /*1a30*/  LEA R121, R81, R6, 0x5 ;  /* 0x0000000651797211 */ /* 0x000fe200078e28ff */
[----:B------:R-:W-:Y:S01]  /*1a40*/  IMAD.IADD R12, R15, 0x1, R3 ;  /* 0x000000010f0c7824 */ /* 0x000fe200078e0203 */
[----:B------:R-:W-:Y:S02]  /*1a50*/  ISETP.GE.AND P0, PT, R9, R8, PT ;  /* 0x000000080900720c */ /* 0x000fe40003f06270 */
[----:B------:R-:W-:Y:S01]  /*1a60*/  IADD3 R121, R2, R121, RZ ;  /* 0x0000007902797210 */ /* 0x000fe20007ffe0ff */
        /* <DEDUP_REMOVED lines=37> */
.L_x_230:
[----:B------:R-:W-:Y:S05]  /*1cc0*/  BSYNC B0 ;  /* 0x0000000000007941 */ /* 0x000fea0003800000 */
.L_x_229:
[----:B------:R4:W-:Y:S01]  /*1cd0*/  @P0 STS.128 [R129+0x6800], RZ ;  /* 0x006800ff81000388 */ /* 0x0009e20000000c00 */
[----:B------:R-:W-:Y:S01]  /*1ce0*/  BSSY B0, `(.L_x_231) ;  /* 0x0000027000007945 */ /* 0x000fe20003800000 */
[C---:B------:R-:W-:Y:S01]  /*1cf0*/  SHF.L.U64.HI R126, R4.reuse, 0x5, R5 ;  /* 0x00000005047e7819 */ /* 0x040fe20000010205 */
[----:B------:R-:W-:Y:S01]  /*1d00*/  IMAD.SHL.U32 R127, R4, 0x20, RZ ;  /* 0x00000020047f7824 */ /* 0x000fe200078e00ff */
[----:B------:R4:W-:Y:S01]  /*1d10*/  @P0 STS.128 [R129+0x7800], RZ ;  /* 0x007800ff81000388 */ /* 0x0009e20000000c00 */
[----:B------:R-:W-:Y:S02]  /*1d20*/  LEA R120, R120, UR4, 0x1 ;  /* 0x0000000478787c11 */ /* 0x000fe4000f8e08ff */
[----:B------:R-:W-:Y:S01]  /*1d30*/  LEA R121, R121, UR4, 0x1 ;  /* 0x0000000479797c11 */ /* 0x000fe2000f8e08ff */
[----:B------:R4:W-:Y:S01]  /*1d40*/  @P0 STS.128 [R129+0x8800], RZ ;  /* 0x008800ff81000388 */ /* 0x0009e20000000c00 */
[----:B------:R-:W-:Y:S05]  /*1d50*/  @P0 BRA `(.L_x_232) ;  /* 0x00000000007c0947 */ /* 0x000fea0003800000 */
        /* <DEDUP_REMOVED lines=8> */
[----:B------:R-:W5:Y:S01]  /*1de0*/  @!P2 LDC.64 R4, c[0x0][0x220] ;  /* 0x00008800ff04ab82 */ /* 0x000f620000000a00 */
[----:B--2---:R-:W-:-:S04]  /*1df0*/  @!P3 LEA R6, P4, R14, R6, 0x1 ;  /* 0x000000060e06b211 */ /* 0x004fc800078808ff */
[C---:B------:R-:W-:Y:S02]  /*1e00*/  @!P3 LEA.HI.X R7, R14.reuse, R7, R3, 0x1, P4 ;  /* 0x000000070e07b211 */ /* 0x040fe400020f0c03 */
[----:B-----5:R-:W-:-:S03]  /*1e10*/  @!P2 LEA R4, P1, R14, R4, 0x1 ;  /* 0x000000040e04a211 */ /* 0x020fc600078208ff */
        /* <DEDUP_REMOVED lines=19> */
.L_x_232:
[----:B------:R-:W-:Y:S05]  /*1f50*/  BSYNC B0 ;  /* 0x0000000000007941 */ /* 0x000fea0003800000 */
.L_x_231:
[----:B------:R-:W-:Y:S01]  /*1f60*/  LDSM.16.M88.4 R40, [R121] ;  /* 0x000000007928783b */ /* 0x000fe20000000200 */
[----:B--23--:R-:W-:Y:S01]  /*1f70*/  IMAD.MOV.U32 R5, RZ, RZ, 0x10 ;  /* 0x00000010ff057424 */ /* 0x00cfe200078e00ff */
[----:B------:R-:W-:Y:S01]  /*1f80*/  LOP3.LUT P1, RZ, R11, 0x2, RZ, 0xc0, !PT ;  /* 0x000000020bff7812 */ /* 0x000fe2000782c0ff */
[----:B------:R-:W-:Y:S01]  /*1f90*/  IMAD R81, R81, 0x20, R78 ;  /* 0x0000002051517824 */ /* 0x000fe200078e024e */
[----:B------:R-:W2:Y:S01]  /*1fa0*/  LDSM.16.M88.4 R24, [R120+0x3000] ;  /* 0x003000007818783b */ /* 0x000ea20000000200 */
[----:B------:R-:W-:Y:S02]  /*1fb0*/  LOP3.LUT P0, RZ, R10, 0x2, RZ, 0xc0, !PT ;  /* 0x000000020aff7812 */ /* 0x000fe4000780c0ff */
[C---:B------:R-:W-:Y:S01]  /*1fc0*/  SEL R3, R5.reuse, 0xfffffff0, !P1 ;  /* 0xfffffff005037807 */ /* 0x040fe20004800000 */
[----:B------:R-:W3:Y:S01]  /*1fd0*/  LDSM.16.M88.4 R48, [R120+0x3800] ;  /* 0x003800007830783b */ /* 0x000ee20000000200 */
[----:B------:R-:W-:-:S03]  /*1fe0*/  SEL R5, R5, 0xfffffff0, !P0 ;  /* 0xfffffff005057807 */ /* 0x000fc60004000000 */
[----:B------:R-:W5:Y:S01]  /*1ff0*/  LDSM.16.M88.4 R56, [R120+0x3400] ;  /* 0x003400007838783b */ /* 0x000f620000000200 */
[----:B------:R-:W-:Y:S02]  /*2000*/  IMAD R119, R3, 0x2, R121 ;  /* 0x0000000203777824 */ /* 0x000fe400078e0279 */
[----:B------:R-:W-:Y:S01]  /*2010*/  IMAD R117, R5, 0x2, R120 ;  /* 0x0000000205757824 */ /* 0x000fe200078e0278 */
[----:B------:R-:W-:Y:S04]  /*2020*/  LDSM.16.M88.4 R72, [R120+0x3c00] ;  /* 0x003c00007848783b */ /* 0x000fe80000000200 */
[----:B------:R-:W-:Y:S04]  /*2030*/  LDSM.16.M88.4 R60, [R119] ;  /* 0x00000000773c783b */ /* 0x000fe80000000200 */
[----:B------:R-:W1:Y:S04]  /*2040*/  LDSM.16.M88.4 R68, [R117+0x3000] ;  /* 0x003000007544783b */ /* 0x000e680000000200 */
[----:B------:R-:W4:Y:S04]  /*2050*/  LDSM.16.M88.4 R4, [R117+0x3800] ;  /* 0x003800007504783b */ /* 0x000f280000000200 */
[----:B------:R-:W4:Y:S04]  /*2060*/  LDSM.16.M88.4 R16, [R117+0x3400] ;  /* 0x003400007510783b */ /* 0x000f280000000200 */
[----:B------:R-:W-:Y:S04]  /*2070*/  LDSM.16.M88.4 R12, [R121+0x1000] ;  /* 0x00100000790c783b */ /* 0x000fe80000000200 */
[----:B------:R-:W4:Y:S01]  /*2080*/  LDSM.16.M88.4 R36, [R120+0x4000] ;  /* 0x004000007824783b */ /* 0x000f220000000200 */
[C---:B--2---:R-:W-:Y:S03]  /*2090*/  HMMA.16816.F32.BF16 R28, R40.reuse, R24, RZ ;  /* 0x00000018281c723c */ /* 0x044fe600000418ff */
[----:B------:R-:W2:Y:S04]  /*20a0*/  LDSM.16.M88.4 R64, [R117+0x3c00] ;  /* 0x003c00007540783b */ /* 0x000ea80000000200 */
[----:B------:R-:W2:Y:S01]  /*20b0*/  LDSM.16.M88.4 R8, [R120+0x4800] ;  /* 0x004800007808783b */ /* 0x000ea20000000200 */
[C---:B---3--:R-:W-:Y:S03]  /*20c0*/  HMMA.16816.F32.BF16 R52, R40.reuse, R48, RZ ;  /* 0x000000302834723c */ /* 0x048fe600000418ff */
[----:B------:R-:W3:Y:S03]  /*20d0*/  LDSM.16.M88.4 R32, [R120+0x4400] ;  /* 0x004400007820783b */ /* 0x000ee60000000200 */
[C---:B------:R-:W-:Y:S01]  /*20e0*/  HMMA.16816.F32.BF16 R24, R40.reuse, R26, RZ ;  /* 0x0000001a2818723c */ /* 0x040fe200000418ff */
[----:B------:R-:W0:Y:S05]  /*20f0*/  LDGDEPBAR ;  /* 0x00000000000079af */ /* 0x000e2a0000000000 */
[C---:B------:R-:W-:Y:S06]  /*2100*/  HMMA.16816.F32.BF16 R48, R40.reuse, R50, RZ ;  /* 0x000000322830723c */ /* 0x040fec00000418ff */
[C---:B-----5:R-:W-:Y:S06]  /*2110*/  HMMA.16816.F32.BF16 R20, R40.reuse, R56, RZ ;  /* 0x000000382814723c */ /* 0x060fec00000418ff */
[----:B------:R-:W-:Y:S06]  /*2120*/  HMMA.16816.F32.BF16 R56, R40, R58, RZ ;  /* 0x0000003a2838723c */ /* 0x000fec00000418ff */
[----:B-1----:R-:W-:Y:S06]  /*2130*/  HMMA.16816.F32.BF16 R28, R60, R68, R28 ;  /* 0x000000443c1c723c */ /* 0x002fec000004181c */
[C---:B------:R-:W-:Y:S06]  /*2140*/  HMMA.16816.F32.BF16 R44, R40.reuse, R72, RZ ;  /* 0x00000048282c723c */ /* 0x040fec00000418ff */
[----:B------:R-:W-:Y:S01]  /*2150*/  HMMA.16816.F32.BF16 R40, R40, R74, RZ ;  /* 0x0000004a2828723c */ /* 0x000fe200000418ff */
[----:B------:R-:W-:Y:S05]  /*2160*/  LDSM.16.M88.4 R72, [R117+0x4400] ;  /* 0x004400007548783b */ /* 0x000fea0000000200 */
[C---:B------:R-:W-:Y:S01]  /*2170*/  HMMA.16816.F32.BF16 R24, R60.reuse, R70, R24 ;  /* 0x000000463c18723c */ /* 0x040fe20000041818 */
[----:B------:R-:W-:Y:S05]  /*2180*/  LDSM.16.M88.4 R68, [R119+0x1000] ;  /* 0x001000007744783b */ /* 0x000fea0000000200 */
[C---:B----4-:R-:W-:Y:S06]  /*2190*/  HMMA.16816.F32.BF16 R52, R60.reuse, R4, R52 ;  /* 0x000000043c34723c */ /* 0x050fec0000041834 */
[C---:B------:R-:W-:Y:S01]  /*21a0*/  HMMA.16816.F32.BF16 R48, R60.reuse, R6, R48 ;  /* 0x000000063c30723c */ /* 0x040fe20000041830 */
[----:B------:R-:W1:Y:S05]  /*21b0*/  LDSM.16.M88.4 R4, [R117+0x4000] ;  /* 0x004000007504783b */ /* 0x000e6a0000000200 */
[C---:B------:R-:W-:Y:S06]  /*21c0*/  HMMA.16816.F32.BF16 R20, R60.reuse, R16, R20 ;  /* 0x000000103c14723c */ /* 0x040fec0000041814 */
[----:B------:R-:W-:Y:S01]  /*21d0*/  HMMA.16816.F32.BF16 R56, R60, R18, R56 ;  /* 0x000000123c38723c */ /* 0x000fe20000041838 */
[----:B------:R-:W4:Y:S05]  /*21e0*/  LDSM.16.M88.4 R16, [R120+0x4c00] ;  /* 0x004c00007810783b */ /* 0x000f2a0000000200 */
[----:B------:R-:W-:Y:S06]  /*21f0*/  HMMA.16816.F32.BF16 R28, R12, R36, R28 ;  /* 0x000000240c1c723c */ /* 0x000fec000004181c */
[C---:B--2---:R-:W-:Y:S06]  /*2200*/  HMMA.16816.F32.BF16 R44, R60.reuse, R64, R44 ;  /* 0x000000403c2c723c */ /* 0x044fec000004182c */
[----:B------:R-:W-:Y:S01]  /*2210*/  HMMA.16816.F32.BF16 R40, R60, R66, R40 ;  /* 0x000000423c28723c */ /* 0x000fe20000041828 */
[----:B------:R-:W2:Y:S04]  /*2220*/  LDSM.16.M88.4 R64, [R117+0x4800] ;  /* 0x004800007540783b */ /* 0x000ea80000000200 */
[----:B------:R-:W-:Y:S01]  /*2230*/  LDSM.16.M88.4 R60, [R117+0x4c00] ;  /* 0x004c0000753c783b */ /* 0x000fe20000000200 */
[C---:B------:R-:W-:Y:S03]  /*2240*/  HMMA.16816.F32.BF16 R24, R12.reuse, R38, R24 ;  /* 0x000000260c18723c */ /* 0x040fe60000041818 */
[----:B------:R-:W-:Y:S03]  /*2250*/  LDSM.16.M88.4 R36, [R120+0x5000] ;  /* 0x005000007824783b */ /* 0x000fe60000000200 */
[C---:B------:R-:W-:Y:S06]  /*2260*/  HMMA.16816.F32.BF16 R52, R12.reuse, R8, R52 ;  /* 0x000000080c34723c */ /* 0x040fec0000041834 */
[C---:B------:R-:W-:Y:S01]  /*2270*/  HMMA.16816.F32.BF16 R48, R12.reuse, R10, R48 ;  /* 0x0000000a0c30723c */ /* 0x040fe20000041830 */
[----:B------:R-:W5:Y:S05]  /*2280*/  LDSM.16.M88.4 R8, [R121+0x2000] ;  /* 0x002000007908783b */ /* 0x000f6a0000000200 */
[C---:B---3--:R-:W-:Y:S06]  /*2290*/  HMMA.16816.F32.BF16 R20, R12.reuse, R32, R20 ;  /* 0x000000200c14723c */ /* 0x048fec0000041814 */
[----:B------:R-:W-:Y:S01]  /*22a0*/  HMMA.16816.F32.BF16 R56, R12, R34, R56 ;  /* 0x000000220c38723c */ /* 0x000fe20000041838 */
[----:B------:R-:W3:Y:S05]  /*22b0*/  LDSM.16.M88.4 R32, [R120+0x5400] ;  /* 0x005400007820783b */ /* 0x000eea0000000200 */
[----:B-1----:R-:W-:Y:S06]  /*22c0*/  HMMA.16816.F32.BF16 R28, R68, R4, R28 ;  /* 0x00000004441c723c */ /* 0x002fec000004181c */
[C---:B----4-:R-:W-:Y:S06]  /*22d0*/  HMMA.16816.F32.BF16 R44, R12.reuse, R16, R44 ;  /* 0x000000100c2c723c */ /* 0x050fec000004182c */
[----:B------:R-:W-:Y:S01]  /*22e0*/  HMMA.16816.F32.BF16 R40, R12, R18, R40 ;  /* 0x000000120c28723c */ /* 0x000fe20000041828 */
[----:B------:R-:W1:Y:S04]  /*22f0*/  LDSM.16.M88.4 R12, [R120+0x5800] ;  /* 0x00580000780c783b */ /* 0x000e680000000200 */
[----:B------:R-:W-:Y:S01]  /*2300*/  LDSM.16.M88.4 R16, [R117+0x5000] ;  /* 0x005000007510783b */ /* 0x000fe20000000200 */
[C---:B------:R-:W-:Y:S03]  /*2310*/  HMMA.16816.F32.BF16 R24, R68.reuse, R6, R24 ;  /* 0x000000064418723c */ /* 0x040fe60000041818 */
[----:B------:R-:W4:Y:S03]  /*2320*/  LDSM.16.M88.4 R4, [R119+0x2000] ;  /* 0x002000007704783b */ /* 0x000f260000000200 */
[C---:B------:R-:W-:Y:S06]  /*2330*/  HMMA.16816.F32.BF16 R20, R68.reuse, R72, R20 ;  /* 0x000000484414723c */ /* 0x040fec0000041814 */
[----:B--2---:R-:W-:Y:S06]  /*2340*/  HMMA.16816.F32.BF16 R52, R68, R64, R52 ;  /* 0x000000404434723c */ /* 0x004fec0000041834 */
[----:B-----5:R-:W-:Y:S06]  /*2350*/  HMMA.16816.F32.BF16 R28, R8, R36, R28 ;  /* 0x00000024081c723c */ /* 0x020fec000004181c */
[C---:B------:R-:W-:Y:S06]  /*2360*/  HMMA.16816.F32.BF16 R56, R68.reuse, R74, R56 ;  /* 0x0000004a4438723c */ /* 0x040fec0000041838 */
[----:B------:R-:W-:Y:S06]  /*2370*/  HMMA.16816.F32.BF16 R44, R68, R60, R44 ;  /* 0x0000003c442c723c */ /* 0x000fec000004182c */
[----:B---3--:R-:W-:Y:S01]  /*2380*/  HMMA.16816.F32.BF16 R20, R8, R32, R20 ;  /* 0x000000200814723c */ /* 0x008fe20000041814 */
[----:B------:R-:W-:-:S05]  /*2390*/  LOP3.LUT R61, R82, 0xffffffe0, RZ, 0xc0, !PT ;  /* 0xffffffe0523d7812 */ /* 0x000fca00078ec0ff */
[C---:B------:R-:W-:Y:S01]  /*23a0*/  IMAD.IADD R60, R80.reuse, 0x1, -R61 ;  /* 0x00000001503c7824 */ /* 0x040fe200078e0a3d */
[----:B------:R-:W-:Y:S01]  /*23b0*/  HMMA.16816.F32.BF16 R48, R68, R66, R48 ;  /* 0x000000424430723c */ /* 0x000fe20000041830 */
[----:B------:R-:W-:-:S03]  /*23c0*/  IMAD.SHL.U32 R80, R80, 0x2, RZ ;  /* 0x0000000250507824 */ /* 0x000fc600078e00ff */
[----:B------:R-:W-:Y:S02]  /*23d0*/  SHF.R.S32.HI R33, RZ, 0x1f, R60 ;  /* 0x0000001fff217819 */ /* 0x000fe4000001143c */
[----:B------:R-:W-:Y:S01]  /*23e0*/  HMMA.16816.F32.BF16 R36, R8, R38, R24 ;  /* 0x000000260824723c */ /* 0x000fe20000041818 */
[----:B------:R-:W2:Y:S01]  /*23f0*/  LDSM.16.M88.4 R24, [R117+0x5400] ;  /* 0x005400007518783b */ /* 0x000ea20000000200 */
[----:B------:R-:W-:Y:S01]  /*2400*/  LEA.HI R33, R33, R60, RZ, 0x2 ;  /* 0x0000003c21217211 */ /* 0x000fe200078f10ff */
[----:B------:R-:W-:-:S03]  /*2410*/  IMAD R60, R85, 0x10, R87 ;  /* 0x00000010553c7824 */ /* 0x000fc600078e0257 */
[----:B------:R-:W-:Y:S01]  /*2420*/  SHF.R.S32.HI R133, RZ, 0x2, R33 ;  /* 0x00000002ff857819 */ /* 0x000fe20000011421 */
[----:B-1----:R-:W-:Y:S06]  /*2430*/  HMMA.16816.F32.BF16 R52, R8, R12, R52 ;  /* 0x0000000c0834723c */ /* 0x002fec0000041834 */
[----:B----4-:R-:W-:Y:S01]  /*2440*/  HMMA.16816.F32.BF16 R28, R4, R16, R28 ;  /* 0x00000010041c723c */ /* 0x010fe2000004181c */
[----:B------:R-:W-:-:S04]  /*2450*/  IADD3 R13, R60, 0x1, R133 ;  /* 0x000000013c0d7810 */ /* 0x000fc80007ffe085 */
[----:B------:R-:W-:Y:S01]  /*2460*/  IADD3 R12, R76, R13, -R132 ;  /* 0x0000000d4c0c7210 */ /* 0x000fe20007ffe884 */
[----:B------:R-:W-:Y:S01]  /*2470*/  HMMA.16816.F32.BF16 R56, R8, R34, R56 ;  /* 0x000000220838723c */ /* 0x000fe20000041838 */
[----:B------:R-:W1:Y:S01]  /*2480*/  LDSM.16.M88.4 R32, [R120+0x5c00] ;  /* 0x005c00007820783b */ /* 0x000e620000000200 */
[----:B------:R-:W-:Y:S02]  /*2490*/  LOP3.LUT R16, R80, 0x6, RZ, 0xc0, !PT ;  /* 0x0000000650107812 */ /* 0x000fe400078ec0ff */
[----:B------:R-:W-:Y:S02]  /*24a0*/  IMAD.IADD R83, R12, 0x1, R83 ;  /* 0x000000010c537824 */ /* 0x000fe400078e0253 */
[----:B------:R-:W-:Y:S01]  /*24b0*/  HMMA.16816.F32.BF16 R40, R68, R62, R40 ;  /* 0x0000003e4428723c */ /* 0x000fe20000041828 */
[----:B------:R-:W-:Y:S01]  /*24c0*/  IMAD R16, R79, 0x40, R16 ;  /* 0x000000404f107824 */ /* 0x000fe200078e0210 */
[----:B------:R-:W3:Y:S01]  /*24d0*/  LDSM.16.M88.4 R60, [R117+0x5800] ;  /* 0x00580000753c783b */ /* 0x000ee20000000200 */
[----:B------:R-:W-:-:S02]  /*24e0*/  VIMNMX R100, R83, R76, PT ;  /* 0x0000004c53647248 */ /* 0x000fc40003fe0100 */
[C---:B------:R-:W-:Y:S01]  /*24f0*/  VIADD R12, R16.reuse, 0x1 ;  /* 0x00000001100c7836 */ /* 0x040fe20000000000 */
[----:B------:R-:W-:Y:S01]  /*2500*/  VIADDMNMX R95, R83, 0x8, R76, PT ;  /* 0x00000008535f7846 */ /* 0x000fe2000380014c */
[----:B------:R-:W-:Y:S01]  /*2510*/  HMMA.16816.F32.BF16 R48, R8, R14, R48 ;  /* 0x0000000e0830723c */ /* 0x000fe20000041830 */
[----:B------:R-:W-:Y:S02]  /*2520*/  VIADD R13, R16, 0x9 ;  /* 0x00000009100d7836 */ /* 0x000fe40000000000 */
[-C--:B------:R-:W-:Y:S01]  /*2530*/  ISETP.GE.AND P0, PT, R12, R100.reuse, PT ;  /* 0x000000640c00720c */ /* 0x080fe20003f06270 */
[----:B------:R-:W-:Y:S01]  /*2540*/  VIADD R17, R16, 0x11 ;  /* 0x0000001110117836 */ /* 0x000fe20000000000 */
[----:B------:R-:W-:Y:S01]  /*2550*/  ISETP.GE.AND P5, PT, R12, R95, PT ;  /* 0x0000005f0c00720c */ /* 0x000fe20003fa6270 */
[C---:B------:R-:W-:Y:S01]  /*2560*/  VIADD R12, R16.reuse, 0x10 ;  /* 0x00000010100c7836 */ /* 0x040fe20000000000 */
[----:B------:R-:W-:Y:S01]  /*2570*/  HMMA.16816.F32.BF16 R36, R4, R18, R36 ;  /* 0x000000120424723c */ /* 0x000fe20000041824 */
[----:B------:R-:W-:Y:S01]  /*2580*/  VIADD R14, R16, 0x8 ;  /* 0x00000008100e7836 */ /* 0x000fe20000000000 */
[----:B------:R-:W-:-:S02]  /*2590*/  ISETP.GE.AND P2, PT, R13, R100, PT ;  /* 0x000000640d00720c */ /* 0x000fc40003f46270 */
[-C--:B------:R-:W-:Y:S02]  /*25a0*/  ISETP.GE.AND P4, PT, R13, R95.reuse, PT ;  /* 0x0000005f0d00720c */ /* 0x080fe40003f86270 */
[-C--:B------:R-:W-:Y:S01]  /*25b0*/  ISETP.GE.AND P3, PT, R14, R100.reuse, PT ;  /* 0x000000640e00720c */ /* 0x080fe20003f66270 */
[C---:B--2---:R-:W-:Y:S01]  /*25c0*/  HMMA.16816.F32.BF16 R20, R4.reuse, R24, R20 ;  /* 0x000000180414723c */ /* 0x044fe20000041814 */
[----:B------:R-:W-:Y:S01]  /*25d0*/  FSEL R19, R29, -INF , !P0 ;  /* 0xff8000001d137808 */ /* 0x000fe20004000000 */
[----:B------:R-:W-:Y:S01]  /*25e0*/  VIADD R18, R16, 0x18 ;  /* 0x0000001810127836 */ /* 0x000fe20000000000 */
[-C--:B------:R-:W-:Y:S02]  /*25f0*/  ISETP.GE.AND P6, PT, R14, R95.reuse, PT ;  /* 0x0000005f0e00720c */ /* 0x080fe40003fc6270 */
[C---:B------:R-:W-:Y:S01]  /*2600*/  ISETP.GE.AND P1, PT, R12.reuse, R100, PT ;  /* 0x000000640c00720c */ /* 0x040fe20003f26270 */
[----:B------:R-:W-:Y:S01]  /*2610*/  HMMA.16816.F32.BF16 R56, R4, R26, R56 ;  /* 0x0000001a0438723c */ /* 0x000fe20000041838 */
[----:B------:R-:W-:Y:S01]  /*2620*/  ISETP.GE.AND P0, PT, R12, R95, PT ;  /* 0x0000005f0c00720c */ /* 0x000fe20003f06270 */
[----:B------:R-:W-:Y:S01]  /*2630*/  VIADD R24, R16, 0x20 ;  /* 0x0000002010187836 */ /* 0x000fe20000000000 */
[----:B------:R-:W2:Y:S01]  /*2640*/  LDSM.16.M88.4 R12, [R117+0x5c00] ;  /* 0x005c0000750c783b */ /* 0x000ea20000000200 */
[----:B------:R-:W-:Y:S01]  /*2650*/  FSEL R31, R31, -INF , !P5 ;  /* 0xff8000001f1f7808 */ /* 0x000fe20006800000 */
[----:B------:R-:W-:-:S04]  /*2660*/  DEPBAR.LE SB0, 0x0 ;  /* 0x000080000000791a */ /* 0x000fc80000000000 */
[----:B-1----:R-:W-:Y:S01]  /*2670*/  HMMA.16816.F32.BF16 R44, R8, R32, R44 ;  /* 0x00000020082c723c */ /* 0x002fe2000004182c */
[CC--:B------:R-:W-:Y:S02]  /*2680*/  ISETP.GE.AND P5, PT, R17.reuse, R100.reuse, PT ;  /* 0x000000641100720c */ /* 0x0c0fe40003fa6270 */
[----:B------:R-:W-:Y:S02]  /*2690*/  FSEL R25, R36, -INF , !P3 ;  /* 0xff80000024197808 */ /* 0x000fe40005800000 */
[-C--:B------:R-:W-:Y:S01]  /*26a0*/  ISETP.GE.AND P3, PT, R17, R95.reuse, PT ;  /* 0x0000005f1100720c */ /* 0x080fe20003f66270 */
[----:B---3--:R-:W-:Y:S01]  /*26b0*/  HMMA.16816.F32.BF16 R52, R4, R60, R52 ;  /* 0x0000003c0434723c */ /* 0x008fe20000041834 */
[----:B------:R-:W-:Y:S02]  /*26c0*/  FSEL R17, R38, -INF , !P6 ;  /* 0xff80000026117808 */ /* 0x000fe40007000000 */
[----:B------:R-:W-:Y:S02]  /*26d0*/  FSEL R65, R37, -INF , !P2 ;  /* 0xff80000025417808 */ /* 0x000fe40005000000 */
[C---:B------:R-:W-:Y:S01]  /*26e0*/  ISETP.GE.AND P6, PT, R18.reuse, R100, PT ;  /* 0x000000641200720c */ /* 0x040fe20003fc6270 */
[----:B------:R-:W-:Y:S01]  /*26f0*/  HMMA.16816.F32.BF16 R40, R8, R34, R40 ;  /* 0x000000220828723c */ /* 0x000fe20000041828 */
[----:B------:R-:W-:Y:S01]  /*2700*/  ISETP.GE.AND P2, PT, R18, R95, PT ;  /* 0x0000005f1200720c */ /* 0x000fe20003f46270 */
[----:B------:R-:W-:Y:S01]  /*2710*/  VIADD R18, R16, 0x19 ;  /* 0x0000001910127836 */ /* 0x000fe20000000000 */
[----:B------:R-:W-:-:S02]  /*2720*/  FSEL R71, R56, -INF , !P6 ;  /* 0xff80000038477808 */ /* 0x000fc40007000000 */
[----:B------:R-:W-:Y:S01]  /*2730*/  FSEL R69, R20, -INF , !P1 ;  /* 0xff80000014457808 */ /* 0x000fe20004800000 */
[----:B------:R-:W-:Y:S01]  /*2740*/  HMMA.16816.F32.BF16 R48, R4, R62, R48 ;  /* 0x0000003e0430723c */ /* 0x000fe20000041830 */
[----:B------:R-:W-:Y:S01]  /*2750*/  VIADD R8, R16, 0x21 ;  /* 0x0000002110087836 */ /* 0x000fe20000000000 */
[----:B------:R-:W-:Y:S01]  /*2760*/  FSEL R67, R22, -INF , !P0 ;  /* 0xff80000016437808 */ /* 0x000fe20004000000 */
[----:B------:R-:W-:Y:S01]  /*2770*/  VIADD R9, R16, 0x28 ;  /* 0x0000002810097836 */ /* 0x000fe20000000000 */
[-C--:B------:R-:W-:Y:S01]  /*2780*/  ISETP.GE.AND P1, PT, R18, R95.reuse, PT ;  /* 0x0000005f1200720c */ /* 0x080fe20003f26270 */
[----:B------:R-:W-:Y:S01]  /*2790*/  IMAD.MOV.U32 R20, RZ, RZ, R79 ;  /* 0x000000ffff147224 */ /* 0x000fe200078e004f */
[C---:B------:R-:W-:Y:S02]  /*27a0*/  ISETP.GE.AND P6, PT, R8.reuse, R95, PT ;  /* 0x0000005f0800720c */ /* 0x040fe40003fc6270 */
[----:B------:R-:W-:Y:S02]  /*27b0*/  FSEL R63, R23, -INF , !P3 ;  /* 0xff800000173f7808 */ /* 0x000fe40005800000 */
[-C--:B------:R-:W-:Y:S01]  /*27c0*/  ISETP.GE.AND P3, PT, R8, R100.reuse, PT ;  /* 0x000000640800720c */ /* 0x080fe20003f66270 */
[----:B------:R-:W-:Y:S01]  /*27d0*/  VIADD R8, R16, 0x29 ;  /* 0x0000002910087836 */ /* 0x000fe20000000000 */
[----:B------:R-:W-:-:S02]  /*27e0*/  ISETP.GE.AND P0, PT, R24, R100, PT ;  /* 0x000000641800720c */ /* 0x000fc40003f06270 */
[----:B------:R-:W-:Y:S01]  /*27f0*/  FSEL R37, R59, -INF , !P1 ;  /* 0xff8000003b257808 */ /* 0x000fe20004800000 */
[C---:B--2---:R-:W-:Y:S01]  /*2800*/  HMMA.16816.F32.BF16 R44, R4.reuse, R12, R44 ;  /* 0x0000000c042c723c */ /* 0x044fe2000004182c */
[----:B------:R-:W-:Y:S02]  /*2810*/  FSEL R33, R52, -INF , !P0 ;  /* 0xff80000034217808 */ /* 0x000fe40004000000 */
[----:B------:R-:W-:Y:S02]  /*2820*/  FSEL R21, R21, -INF , !P5 ;  /* 0xff80000015157808 */ /* 0x000fe40006800000 */
[C---:B------:R-:W-:Y:S01]  /*2830*/  ISETP.GE.AND P1, PT, R8.reuse, R100, PT ;  /* 0x000000640800720c */ /* 0x040fe20003f26270 */
[----:B------:R-:W-:Y:S01]  /*2840*/  HMMA.16816.F32.BF16 R40, R4, R14, R40 ;  /* 0x0000000e0428723c */ /* 0x000fe20000041828 */
[-C--:B------:R-:W-:Y:S01]  /*2850*/  ISETP.GE.AND P0, PT, R8, R95.reuse, PT ;  /* 0x0000005f0800720c */ /* 0x080fe20003f06270 */
[----:B------:R-:W-:Y:S01]  /*2860*/  VIADD R8, R16, 0x30 ;  /* 0x0000003010087836 */ /* 0x000fe20000000000 */
[----:B------:R-:W-:-:S02]  /*2870*/  ISETP.GE.AND P5, PT, R24, R95, PT ;  /* 0x0000005f1800720c */ /* 0x000fc40003fa6270 */
[----:B------:R-:W-:Y:S02]  /*2880*/  FSEL R39, R39, -INF , !P4 ;  /* 0xff80000027277808 */ /* 0x000fe40006000000 */
[----:B------:R-:W-:Y:S01]  /*2890*/  FSEL R85, R54, -INF , !P5 ;  /* 0xff80000036557808 */ /* 0x000fe20006800000 */
[----:B------:R-:W-:Y:S01]  /*28a0*/  VIADD R4, R16, 0x39 ;  /* 0x0000003910047836 */ /* 0x000fe20000000000 */
[----:B------:R-:W-:Y:S01]  /*28b0*/  BAR.SYNC.DEFER_BLOCKING 0x0 ;  /* 0x0000000000007b1d */ /* 0x000fe20000010000 */
[-C--:B------:R-:W-:Y:S02]  /*28c0*/  ISETP.GE.AND P5, PT, R8, R100.reuse, PT ;  /* 0x000000640800720c */ /* 0x080fe40003fa6270 */
[----:B------:R-:W-:Y:S02]  /*28d0*/  ISETP.GE.AND P4, PT, R18, R100, PT ;  /* 0x000000641200720c */ /* 0x000fe40003f86270 */
[----:B------:R-:W-:Y:S02]  /*28e0*/  FSEL R61, R58, -INF , !P2 ;  /* 0xff8000003a3d7808 */ /* 0x000fe40005000000 */
[----:B------:R-:W-:-:S02]  /*28f0*/  FSEL R57, R57, -INF , !P4 ;  /* 0xff80000039397808 */ /* 0x000fc40006000000 */
[----:B------:R-:W-:Y:S02]  /*2900*/  FSEL R101, R44, -INF , !P5 ;  /* 0xff8000002c657808 */ /* 0x000fe40006800000 */
[----:B------:R-:W-:Y:S02]  /*2910*/  ISETP.GE.AND P5, PT, R16, R95, PT ;  /* 0x0000005f1000720c */ /* 0x000fe40003fa6270 */
[----:B------:R-:W-:Y:S02]  /*2920*/  FSEL R35, R53, -INF , !P3 ;  /* 0xff80000035237808 */ /* 0x000fe40005800000 */
[----:B------:R-:W-:Y:S02]  /*2930*/  FSEL R5, R30, -INF , !P5 ;  /* 0xff8000001e057808 */ /* 0x000fe40006800000 */
[----:B------:R-:W-:Y:S02]  /*2940*/  ISETP.GE.AND P5, PT, R94, 0x2, PT ;  /* 0x000000025e00780c */ /* 0x000fe40003fa6270 */
[----:B------:R-:W-:-:S02]  /*2950*/  ISETP.GE.AND P2, PT, R9, R100, PT ;  /* 0x000000640900720c */ /* 0x000fc40003f46270 */
[-C--:B------:R-:W-:Y:S01]  /*2960*/  ISETP.GE.AND P4, PT, R9, R95.reuse, PT ;  /* 0x0000005f0900720c */ /* 0x080fe20003f86270 */
[----:B------:R-:W-:Y:S01]  /*2970*/  VIADD R9, R16, 0x31 ;  /* 0x0000003110097836 */ /* 0x000fe20000000000 */
[----:B------:R-:W-:Y:S01]  /*2980*/  ISETP.GE.AND P3, PT, R8, R95, PT ;  /* 0x0000005f0800720c */ /* 0x000fe20003f66270 */
[C---:B------:R-:W-:Y:S01]  /*2990*/  VIADD R8, R16.reuse, 0x38 ;  /* 0x0000003810087836 */ /* 0x040fe20000000000 */
[----:B------:R-:W-:Y:S02]  /*29a0*/  FSEL R91, R51, -INF , !P0 ;  /* 0xff800000335b7808 */ /* 0x000fe40004000000 */
        /* <DEDUP_REMOVED lines=9> */
[CC--:B------:R-:W-:Y:S02]  /*2a40*/  ISETP.GE.AND P4, PT, R8.reuse, R100.reuse, PT ;  /* 0x000000640800720c */ /* 0x0c0fe40003f86270 */
[-C--:B------:R-:W-:Y:S02]  /*2a50*/  ISETP.GE.AND P1, PT, R8, R95.reuse, PT ;  /* 0x0000005f0800720c */ /* 0x080fe40003f26270 */
        /* <DEDUP_REMOVED lines=11> */
[----:B------:R-:W-:Y:S01]  /*2b10*/  VIADD R41, R94, 0xfffffffe ;  /* 0xfffffffe5e297836 */ /* 0x000fe20000000000 */
[----:B------:R-:W-:Y:S01]  /*2b20*/  ISETP.GE.AND P3, PT, R131, UR5, PT ;  /* 0x0000000583007c0c */ /* 0x000fe2000bf66270 */
[----:B------:R-:W-:Y:S01]  /*2b30*/  BSSY B0, `(.L_x_234) ;  /* 0x000003d000007945 */ /* 0x000fe20003800000 */
[----:B------:R-:W-:Y:S01]  /*2b40*/  ISETP.GE.AND P4, PT, R138, UR5, PT ;  /* 0x000000058a007c0c */ /* 0x000fe2000bf86270 */
[----:B------:R-:W-:Y:S01]  /*2b50*/  IMAD R0, R0, R41, RZ ;  /* 0x0000002900007224 */ /* 0x000fe200078e02ff */
[----:B------:R-:W-:Y:S02]  /*2b60*/  ISETP.GE.AND P1, PT, R130, UR5, PT ;  /* 0x0000000582007c0c */ /* 0x000fe4000bf26270 */
[----:B------:R-:W-:Y:S01]  /*2b70*/  SHF.R.S32.HI R2, RZ, 0x1f, R41 ;  /* 0x0000001fff027819 */ /* 0x000fe20000011429 */
[----:B------:R-:W-:-:S04]  /*2b80*/  IMAD.WIDE.U32 R40, R41, R77, R136 ;  /* 0x0000004d29287225 */ /* 0x000fc800078e0088 */
[----:B------:R-:W-:Y:S02]  /*2b90*/  IMAD R0, R2, R77, R0 ;  /* 0x0000004d02007224 */ /* 0x000fe400078e0200 */
[----:B------:R-:W1:Y:S02]  /*2ba0*/  @!P3 LDC.64 R12, c[0x0][0x218] ;  /* 0x00008600ff0cbb82 */ /* 0x000e640000000a00 */
[----:B------:R-:W-:Y:S01]  /*2bb0*/  IMAD.IADD R0, R41, 0x1, R0 ;  /* 0x0000000129007824 */ /* 0x000fe200078e0200 */
[----:B------:R2:W-:Y:S04]  /*2bc0*/  @P4 STS [R129+0x3000], RZ ;  /* 0x003000ff81004388 */ /* 0x0005e80000000800 */
[----:B------:R2:W-:Y:S01]  /*2bd0*/  @P4 STS [R129+0x3004], RZ ;  /* 0x003004ff81004388 */ /* 0x0005e20000000800 */
[----:B------:R-:W3:Y:S03]  /*2be0*/  @!P4 LDC.64 R14, c[0x0][0x218] ;  /* 0x00008600ff0ecb82 */ /* 0x000ee60000000a00 */
[----:B------:R2:W-:Y:S05]  /*2bf0*/  @P4 STS.64 [R129+0x3008], RZ ;  /* 0x003008ff81004388 */ /* 0x0005ea0000000a00 */
[----:B------:R-:W4:Y:S08]  /*2c00*/  @!P1 LDC.64 R10, c[0x0][0x218] ;  /* 0x00008600ff0a9b82 */ /* 0x000f300000000a00 */
[----:B------:R-:W5:Y:S01]  /*2c10*/  @!P4 LDC.64 R8, c[0x0][0x218] ;  /* 0x00008600ff08cb82 */ /* 0x000f620000000a00 */
[----:B-1----:R-:W-:-:S04]  /*2c20*/  @!P3 LEA R12, P2, R40, R12, 0x1 ;  /* 0x0000000c280cb211 */ /* 0x002fc800078408ff */
[C---:B------:R-:W-:Y:S02]  /*2c30*/  @!P3 LEA.HI.X R13, R40.reuse, R13, R0, 0x1, P2 ;  /* 0x0000000d280db211 */ /* 0x040fe400010f0c00 */
[----:B------:R-:W-:Y:S01]  /*2c40*/  IADD3 R2, P2, R123, R40, RZ ;  /* 0x000000287b027210 */ /* 0x000fe20007f5e0ff */
[----:B------:R-:W1:Y:S01]  /*2c50*/  @!P3 LDC.64 R6, c[0x0][0x218] ;  /* 0x00008600ff06bb82 */ /* 0x000e620000000a00 */
[----:B---3--:R-:W-:-:S04]  /*2c60*/  @!P4 LEA R14, P6, R40, R14, 0x1 ;  /* 0x0000000e280ec211 */ /* 0x008fc800078c08ff */
[C---:B------:R-:W-:Y:S02]  /*2c70*/  @!P4 LEA.HI.X R15, R40.reuse, R15, R0, 0x1, P6 ;  /* 0x0000000f280fc211 */ /* 0x040fe400030f0c00 */
[----:B----4-:R-:W-:-:S03]  /*2c80*/  @!P1 LEA R42, P0, R40, R10, 0x1 ;  /* 0x0000000a282a9211 */ /* 0x010fc600078008ff */
[----:B------:R-:W-:Y:S01]  /*2c90*/  @!PT LDS RZ, [RZ] ;  /* 0x00000000fffff984 */ /* 0x000fe20000000800 */
[----:B------:R-:W-:Y:S01]  /*2ca0*/  @!PT LDS RZ, [RZ] ;  /* 0x00000000fffff984 */ /* 0x000fe20000000800 */
[----:B------:R-:W-:Y:S01]  /*2cb0*/  @!PT LDS RZ, [RZ] ;  /* 0x00000000fffff984 */ /* 0x000fe20000000800 */
[----:B------:R2:W-:Y:S01]  /*2cc0*/  @!P4 LDGSTS.E.BYPASS.LTC128B.128 [R129+0x3000], desc[UR8][R14.64] ;  /* 0x030000000e81cfae */ /* 0x0005e2000b901d48 */
[--C-:B------:R-:W-:Y:S01]  /*2cd0*/  @!P1 LEA.HI.X R43, R40, R11, R0.reuse, 0x1, P0 ;  /* 0x0000000b282b9211 */ /* 0x100fe200000f0c00 */
[----:B------:R-:W-:Y:S02]  /*2ce0*/  IMAD.X R11, R122, 0x1, R0, P2 ;  /* 0x000000017a0b7824 */ /* 0x000fe400010e0600 */
        /* <DEDUP_REMOVED lines=33> */
.L_x_235:
[----:B------:R-:W-:Y:S05]  /*2f00*/  BSYNC B0 ;  /* 0x0000000000007941 */ /* 0x000fea0003800000 */
.L_x_234:
[----:B------:R-:W0:Y:S02]  /*2f10*/  LDGDEPBAR ;  /* 0x00000000000079af */ /* 0x000e240000000000 */
.L_x_233:
[----:B------:R-:W-:Y:S01]  /*2f20*/  FMNMX.FTZ R0, R23, R19, !PT ;  /* 0x0000001317007209 */ /* 0x000fe20007810000 */
[----:B------:R-:W-:Y:S01]  /*2f30*/  ULDC UR6, c[0x0][0x2ec] ;  /* 0x0000bb0000067ab9 */ /* 0x000fe20000000800 */
[----:B------:R-:W-:Y:S02]  /*2f40*/  LEA R118, R4, UR4, 0x1 ;  /* 0x0000000404767c11 */ /* 0x000fe4000f8e08ff */
[----:B------:R-:W-:Y:S02]  /*2f50*/  FMNMX.FTZ R0, R25, R0, !PT ;  /* 0x0000000019007209 */ /* 0x000fe40007810000 */
[----:B------:R-:W-:Y:S01]  /*2f60*/  LEA R116, R3, R118, 0x1 ;  /* 0x0000007603747211 */ /* 0x000fe200078e08ff */
[----:B--2---:R-:W-:Y:S01]  /*2f70*/  LDSM.16.MT88.4 R40, [R118+0x6000] ;  /* 0x006000007628783b */ /* 0x004fe20000004200 */
[----:B------:R-:W-:-:S03]  /*2f80*/  FMNMX.FTZ R0, R65, R0, !PT ;  /* 0x0000000041007209 */ /* 0x000fc60007810000 */
[----:B------:R-:W-:Y:S01]  /*2f90*/  LDSM.16.MT88.4 R72, [R118+0x8000] ;  /* 0x008000007648783b */ /* 0x000fe20000004200 */
[----:B------:R-:W-:-:S03]  /*2fa0*/  FMNMX.FTZ R0, R69, R0, !PT ;  /* 0x0000000045007209 */ /* 0x000fc60007810000 */
[----:B------:R-:W-:Y:S01]  /*2fb0*/  LDSM.16.MT88.4 R48, [R116+0x6000] ;  /* 0x006000007430783b */ /* 0x000fe20000004200 */
[----:B------:R-:W-:-:S03]  /*2fc0*/  FMNMX.FTZ R0, R21, R0, !PT ;  /* 0x0000000015007209 */ /* 0x000fc60007810000 */
[----:B------:R-:W-:Y:S01]  /*2fd0*/  LDSM.16.MT88.4 R12, [R118+0x7400] ;  /* 0x00740000760c783b */ /* 0x000fe20000004200 */
[----:B------:R-:W-:-:S04]  /*2fe0*/  FMNMX.FTZ R0, R71, R0, !PT ;  /* 0x0000000047007209 */ /* 0x000fc80007810000 */
[----:B------:R-:W-:-:S04]  /*2ff0*/  FMNMX.FTZ R0, R57, R0, !PT ;  /* 0x0000000039007209 */ /* 0x000fc80007810000 */
[----:B------:R-:W-:-:S04]  /*3000*/  FMNMX.FTZ R0, R33, R0, !PT ;  /* 0x0000000021007209 */ /* 0x000fc80007810000 */
[----:B-1----:R-:W-:Y:S02]  /*3010*/  FMNMX.FTZ R7, R35, R0, !PT ;  /* 0x0000000023077209 */ /* 0x002fe40007810000 */
        /* <DEDUP_REMOVED lines=12> */
[----:B------:R-:W-:-:S03]  /*30e0*/  FMNMX.FTZ R0, R37, R0, !PT ;  /* 0x0000000025007209 */ /* 0x000fc60007810000 */
[----:B------:R-:W1:Y:S01]  /*30f0*/  SHFL.BFLY PT, R7, R6, 0x2, 0x1f ;  /* 0x0c401f0006077f89 */ /* 0x000e6200000e0000 */
[----:B------:R-:W-:-:S04]  /*3100*/  FMNMX.FTZ R0, R85, R0, !PT ;  /* 0x0000000055007209 */ /* 0x000fc80007810000 */
[----:B------:R-:W-:-:S04]  /*3110*/  FMNMX.FTZ R0, R89, R0, !PT ;  /* 0x0000000059007209 */ /* 0x000fc80007810000 */
[----:B------:R-:W-:-:S04]  /*3120*/  FMNMX.FTZ R0, R103, R0, !PT ;  /* 0x0000000067007209 */ /* 0x000fc80007810000 */
[----:B------:R-:W-:-:S04]  /*3130*/  FMNMX.FTZ R9, R91, R0, !PT ;  /* 0x000000005b097209 */ /* 0x000fc80007810000 */
[----:B------:R-:W-:-:S04]  /*3140*/  FMNMX.FTZ R0, R26, R9, !PT ;  /* 0x000000091a007209 */ /* 0x000fc80007810000 */
[----:B------:R-:W-:Y:S02]  /*3150*/  FMNMX.FTZ R9, R29, R0, !PT ;  /* 0x000000001d097209 */ /* 0x000fe40007810000 */
[----:B-1----:R-:W-:Y:S02]  /*3160*/  FMNMX.FTZ R7, R6, R7, !PT ;  /* 0x0000000706077209 */ /* 0x002fe40007810000 */
[----:B------:R-:W-:-:S03]  /*3170*/  FMNMX.FTZ R0, R28, R9, !PT ;  /* 0x000000091c007209 */ /* 0x000fc60007810000 */
[----:B------:R-:W1:Y:S01]  /*3180*/  SHFL.BFLY PT, R2, R7, 0x1, 0x1f ;  /* 0x0c201f0007027f89 */ /* 0x000e6200000e0000 */
[----:B------:R-:W-:-:S05]  /*3190*/  FMNMX.FTZ R9, R27, R0, !PT ;  /* 0x000000001b097209 */ /* 0x000fca0007810000 */
[----:B------:R-:W2:Y:S01]  /*31a0*/  SHFL.BFLY PT, R6, R9, 0x2, 0x1f ;  /* 0x0c401f0009067f89 */ /* 0x000ea200000e0000 */
[----:B-1----:R-:W-:-:S04]  /*31b0*/  FMNMX.FTZ R2, R7, R2, !PT ;  /* 0x0000000207027209 */ /* 0x002fc80007810000 */
[C---:B------:R-:W-:Y:S01]  /*31c0*/  FSETP.NEU.FTZ.AND P0, PT, R2.reuse, -INF , PT ;  /* 0xff8000000200780b */ /* 0x040fe20003f1d000 */
[----:B------:R-:W-:Y:S01]  /*31d0*/  FMUL.FTZ R108, R2, UR6 ;  /* 0x00000006026c7c20 */ /* 0x000fe20008410000 */
[----:B--2---:R-:W-:Y:S02]  /*31e0*/  FMNMX.FTZ R6, R9, R6, !PT ;  /* 0x0000000609067209 */ /* 0x004fe40007810000 */
[----:B------:R-:W-:Y:S02]  /*31f0*/  LDSM.16.MT88.4 R8, [R118+0x6400] ;  /* 0x006400007608783b */ /* 0x000fe40000004200 */
[----:B------:R-:W-:Y:S02]  /*3200*/  FSEL R108, R108, RZ, P0 ;  /* 0x000000ff6c6c7208 */ /* 0x000fe40000000000 */
[----:B------:R-:W1:Y:S03]  /*3210*/  SHFL.BFLY PT, R7, R6, 0x1, 0x1f ;  /* 0x0c201f0006077f89 */ /* 0x000e6600000e0000 */
        /* <DEDUP_REMOVED lines=10> */
[----:B------:R-:W-:Y:S01]  /*32c0*/  LDSM.16.MT88.4 R56, [R118+0x7000] ;  /* 0x007000007638783b */ /* 0x000fe20000004200 */
[--C-:B------:R-:W-:Y:S01]  /*32d0*/  FFMA.FTZ R35, R88, UR6, -R108.reuse ;  /* 0x0000000658237c23 */ /* 0x100fe2000801086c */
[--C-:B------:R-:W-:Y:S01]  /*32e0*/  FFMA.FTZ R90, R33, UR6, -R108.reuse ;  /* 0x00000006215a7c23 */ /* 0x100fe2000801086c */
[--C-:B------:R-:W-:Y:S01]  /*32f0*/  FFMA.FTZ R86, R84, UR6, -R108.reuse ;  /* 0x0000000654567c23 */ /* 0x100fe2000801086c */
[----:B------:R-:W2:Y:S01]  /*3300*/  MUFU.EX2 R111, R111 ;  /* 0x0000006f006f7308 */ /* 0x000ea20000000800 */
[--C-:B------:R-:W-:Y:S01]  /*3310*/  FFMA.FTZ R101, R101, UR6, -R108.reuse ;  /* 0x0000000665657c23 */ /* 0x100fe2000801086c */
[--C-:B------:R-:W-:Y:S01]  /*3320*/  FFMA.FTZ R102, R102, UR6, -R108.reuse ;  /* 0x0000000666667c23 */ /* 0x100fe2000801086c */
[--C-:B------:R-:W-:Y:S01]  /*3330*/  FFMA.FTZ R104, R104, UR6, -R108.reuse ;  /* 0x0000000668687c23 */ /* 0x100fe2000801086c */
[----:B------:R-:W-:Y:S01]  /*3340*/  FFMA.FTZ R105, R105, UR6, -R108 ;  /* 0x0000000669697c23 */ /* 0x000fe2000801086c */
[----:B-1----:R-:W-:-:S03]  /*3350*/  FMNMX.FTZ R0, R6, R7, !PT ;  /* 0x0000000706007209 */ /* 0x002fc60007810000 */
[----:B------:R-:W-:Y:S01]  /*3360*/  MUFU.EX2 R107, R107 ;  /* 0x0000006b006b7308 */ /* 0x000fe20000000800 */
[C---:B------:R-:W-:Y:S01]  /*3370*/  FSETP.NEU.FTZ.AND P0, PT, R0.reuse, -INF , PT ;  /* 0xff8000000000780b */ /* 0x040fe20003f1d000 */
[----:B------:R-:W-:-:S06]  /*3380*/  FMUL.FTZ R30, R0, UR6 ;  /* 0x00000006001e7c20 */ /* 0x000fcc0008410000 */
[----:B------:R-:W1:Y:S01]  /*3390*/  MUFU.EX2 R106, R106 ;  /* 0x0000006a006a7308 */ /* 0x000e620000000800 */
[----:B------:R-:W-:Y:S02]  /*33a0*/  FSEL R30, R30, RZ, P0 ;  /* 0x000000ff1e1e7208 */ /* 0x000fe40000000000 */
[----:B--2---:R-:W-:Y:S01]  /*33b0*/  F2FP.BF16.F32.PACK_AB R80, R111, R114 ;  /* 0x000000726f50723e */ /* 0x004fe200000010ff */
        /* <DEDUP_REMOVED lines=12> */
[----:B-1----:R-:W-:Y:S01]  /*3480*/  F2FP.BF16.F32.PACK_AB R82, R106, R107 ;  /* 0x0000006b6a52723e */ /* 0x002fe200000010ff */
[--C-:B------:R-:W-:Y:S01]  /*3490*/  FFMA.FTZ R85, R89, UR6, -R30.reuse ;  /* 0x0000000659557c23 */ /* 0x100fe2000801081e */
[----:B------:R-:W1:Y:S01]  /*34a0*/  LDSM.16.MT88.4 R16, [R116+0x6400] ;  /* 0x006400007410783b */ /* 0x000e620000004200 */
[----:B------:R-:W3:Y:S01]  /*34b0*/  MUFU.EX2 R109, R109 ;  /* 0x0000006d006d7308 */ /* 0x000ee20000000800 */
[--C-:B------:R-:W-:Y:S01]  /*34c0*/  FFMA.FTZ R84, R103, UR6, -R30.reuse ;  /* 0x0000000667547c23 */ /* 0x100fe2000801081e */
[--C-:B------:R-:W-:Y:S01]  /*34d0*/  FFMA.FTZ R33, R91, UR6, -R30.reuse ;  /* 0x000000065b217c23 */ /* 0x100fe2000801081e */
[--C-:B------:R-:W-:Y:S01]  /*34e0*/  FFMA.FTZ R26, R26, UR6, -R30.reuse ;  /* 0x000000061a1a7c23 */ /* 0x100fe2000801081e */
[--C-:B------:R-:W-:Y:S01]  /*34f0*/  FFMA.FTZ R29, R29, UR6, -R30.reuse ;  /* 0x000000061d1d7c23 */ /* 0x100fe2000801081e */
[--C-:B------:R-:W-:Y:S01]  /*3500*/  FFMA.FTZ R146, R27, UR6, -R30.reuse ;  /* 0x000000061b927c23 */ /* 0x100fe2000801081e */
[----:B------:R-:W-:-:S02]  /*3510*/  FFMA.FTZ R28, R28, UR6, -R30 ;  /* 0x000000061c1c7c23 */ /* 0x000fc4000801081e */
[----:B------:R-:W-:Y:S08]  /*3520*/  MUFU.EX2 R110, R110 ;  /* 0x0000006e006e7308 */ /* 0x000ff00000000800 */
[----:B------:R-:W4:Y:S01]  /*3530*/  MUFU.EX2 R31, R31 ;  /* 0x0000001f001f7308 */ /* 0x000f220000000800 */
[----:B---3--:R-:W-:Y:S01]  /*3540*/  F2FP.BF16.F32.PACK_AB R81, R112, R109 ;  /* 0x0000006d7051723e */ /* 0x008fe200000010ff */
[----:B------:R-:W-:-:S06]  /*3550*/  FADD.FTZ R109, R109, R112 ;  /* 0x000000706d6d7221 */ /* 0x000fcc0000010000 */
[----:B------:R-:W-:Y:S08]  /*3560*/  MUFU.EX2 R32, R32 ;  /* 0x0000002000207308 */ /* 0x000ff00000000800 */
[----:B------:R-:W3:Y:S01]  /*3570*/  MUFU.EX2 R23, R23 ;  /* 0x0000001700177308 */ /* 0x000ee20000000800 */
[----:B----4-:R-:W-:Y:S01]  /*3580*/  F2FP.BF16.F32.PACK_AB R83, R31, R110 ;  /* 0x0000006e1f53723e */ /* 0x010fe200000010ff */
[----:B------:R-:W-:-:S04]  /*3590*/  FADD.FTZ R110, R110, R109 ;  /* 0x0000006d6e6e7221 */ /* 0x000fc80000010000 */
[----:B------:R-:W-:Y:S02]  /*35a0*/  FADD.FTZ R31, R31, R110 ;  /* 0x0000006e1f1f7221 */ /* 0x000fe40000010000 */
[C---:B------:R-:W-:Y:S01]  /*35b0*/  HMMA.16816.F32.BF16 R36, R80.reuse, R40, RZ ;  /* 0x000000285024723c */ /* 0x040fe200000418ff */
[----:B------:R-:W-:Y:S05]  /*35c0*/  MUFU.EX2 R22, R22 ;  /* 0x0000001600167308 */ /* 0x000fea0000000800 */
[----:B------:R-:W-:Y:S03]  /*35d0*/  HMMA.16816.F32.BF16 R40, R80, R42, RZ ;  /* 0x0000002a5028723c */ /* 0x000fe600000418ff */
[----:B------:R-:W4:Y:S01]  /*35e0*/  MUFU.EX2 R21, R21 ;  /* 0x0000001500157308 */ /* 0x000f220000000800 */
[----:B---3--:R-:W-:-:S02]  /*35f0*/  F2FP.BF16.F32.PACK_AB R4, R23, R32 ;  /* 0x000000201704723e */ /* 0x008fc400000010ff */
[C---:B--2---:R-:W-:Y:S05]  /*3600*/  HMMA.16816.F32.BF16 R60, R80.reuse, R64, RZ ;  /* 0x00000040503c723c */ /* 0x044fea00000418ff */
[----:B------:R-:W-:Y:S01]  /*3610*/  MUFU.EX2 R34, R34 ;  /* 0x0000002200227308 */ /* 0x000fe20000000800 */
[C---:B------:R-:W-:Y:S06]  /*3620*/  HMMA.16816.F32.BF16 R64, R80.reuse, R66, RZ ;  /* 0x000000425040723c */ /* 0x040fec00000418ff */
[----:B------:R-:W-:Y:S01]  /*3630*/  HMMA.16816.F32.BF16 R68, R80, R72, RZ ;  /* 0x000000485044723c */ /* 0x000fe200000418ff */
[----:B------:R-:W2:Y:S01]  /*3640*/  MUFU.EX2 R25, R25 ;  /* 0x0000001900197308 */ /* 0x000ea20000000800 */
[----:B----4-:R-:W-:-:S04]  /*3650*/  F2FP.BF16.F32.PACK_AB R6, R21, R22 ;  /* 0x000000161506723e */ /* 0x010fc800000010ff */
[C---:B------:R-:W-:Y:S03]  /*3660*/  HMMA.16816.F32.BF16 R72, R80.reuse, R74, RZ ;  /* 0x0000004a5048723c */ /* 0x040fe600000418ff */
[----:B------:R-:W-:Y:S03]  /*3670*/  MUFU.EX2 R24, R24 ;  /* 0x0000001800187308 */ /* 0x000fe60000000800 */
[C---:B------:R-:W-:Y:S05]  /*3680*/  HMMA.16816.F32.BF16 R44, R80.reuse, R48, RZ ;  /* 0x00000030502c723c */ /* 0x040fea00000418ff */
[----:B------:R-:W3:Y:S01]  /*3690*/  MUFU.EX2 R3, R3 ;  /* 0x0000000300037308 */ /* 0x000ee20000000800 */
[----:B--2---:R-:W-:Y:S01]  /*36a0*/  F2FP.BF16.F32.PACK_AB R5, R25, R34 ;  /* 0x000000221905723e */ /* 0x004fe200000010ff */
[----:B------:R-:W-:Y:S01]  /*36b0*/  HMMA.16816.F32.BF16 R52, R80, R56, RZ ;  /* 0x000000385034723c */ /* 0x000fe200000418ff */
[----:B------:R-:W-:-:S04]  /*36c0*/  FADD.FTZ R34, R34, R31 ;  /* 0x0000001f22227221 */ /* 0x000fc80000010000 */
[----:B------:R-:W-:Y:S01]  /*36d0*/  FADD.FTZ R25, R25, R34 ;  /* 0x0000002219197221 */ /* 0x000fe20000010000 */
[C---:B------:R-:W-:Y:S01]  /*36e0*/  HMMA.16816.F32.BF16 R48, R80.reuse, R50, RZ ;  /* 0x000000325030723c */ /* 0x040fe200000418ff */
[----:B------:R-:W-:Y:S05]  /*36f0*/  MUFU.EX2 R90, R90 ;  /* 0x0000005a005a7308 */ /* 0x000fea0000000800 */
[----:B------:R-:W-:Y:S01]  /*3700*/  HMMA.16816.F32.BF16 R56, R80, R58, RZ ;  /* 0x0000003a5038723c */ /* 0x000fe200000418ff */
[----:B---3--:R-:W-:Y:S02]  /*3710*/  F2FP.BF16.F32.PACK_AB R7, R3, R24 ;  /* 0x000000180307723e */ /* 0x008fe400000010ff */
[----:B------:R-:W2:Y:S01]  /*3720*/  MUFU.EX2 R87, R87 ;  /* 0x0000005700577308 */ /* 0x000ea20000000800 */
[----:B------:R-:W-:-:S04]  /*3730*/  FADD.FTZ R24, R24, R25 ;  /* 0x0000001918187221 */ /* 0x000fc80000010000 */
[----:B------:R-:W-:Y:S01]  /*3740*/  FADD.FTZ R3, R3, R24 ;  /* 0x0000001803037221 */ /* 0x000fe20000010000 */
[C---:B------:R-:W-:Y:S02]  /*3750*/  HMMA.16816.F32.BF16 R36, R4.reuse, R8, R36 ;  /* 0x000000080424723c */ /* 0x040fe40000041824 */
[----:B------:R-:W-:Y:S04]  /*3760*/  MUFU.EX2 R86, R86 ;  /* 0x0000005600567308 */ /* 0x000fe80000000800 */
[C---:B------:R-:W-:Y:S01]  /*3770*/  HMMA.16816.F32.BF16 R40, R4.reuse, R10, R40 ;  /* 0x0000000a0428723c */ /* 0x040fe20000041828 */
[----:B------:R-:W3:Y:S03]  /*3780*/  LDSM.16.MT88.4 R8, [R116+0x7400] ;  /* 0x007400007408783b */ /* 0x000ee60000004200 */
[----:B------:R-:W-:Y:S02]  /*3790*/  MUFU.EX2 R35, R35 ;  /* 0x0000002300237308 */ /* 0x000fe40000000800 */
[C---:B-1----:R-:W-:Y:S06]  /*37a0*/  HMMA.16816.F32.BF16 R44, R4.reuse, R16, R44 ;  /* 0x00000010042c723c */ /* 0x042fec000004182c */
[----:B------:R-:W-:Y:S01]  /*37b0*/  MUFU.EX2 R88, R88 ;  /* 0x0000005800587308 */ /* 0x000fe20000000800 */
[C---:B------:R-:W-:Y:S01]  /*37c0*/  HMMA.16816.F32.BF16 R48, R4.reuse, R18, R48 ;  /* 0x000000120430723c */ /* 0x040fe20000041830 */
[----:B------:R-:W-:Y:S05]  /*37d0*/  LDSM.16.MT88.4 R16, [R118+0x6c00] ;  /* 0x006c00007610783b */ /* 0x000fea0000004200 */
[C---:B------:R-:W-:Y:S01]  /*37e0*/  HMMA.16816.F32.BF16 R52, R4.reuse, R12, R52 ;  /* 0x0000000c0434723c */ /* 0x040fe20000041834 */
[----:B------:R-:W1:Y:S05]  /*37f0*/  MUFU.EX2 R85, R85 ;  /* 0x0000005500557308 */ /* 0x000e6a0000000800 */
[----:B------:R-:W-:Y:S01]  /*3800*/  HMMA.16816.F32.BF16 R56, R4, R14, R56 ;  /* 0x0000000e0438723c */ /* 0x000fe20000041838 */
[----:B------:R-:W-:-:S02]  /*3810*/  FADD.FTZ R13, R107, R114 ;  /* 0x000000726b0d7221 */ /* 0x000fc40000010000 */
[----:B------:R-:W-:Y:S02]  /*3820*/  MUFU.EX2 R84, R84 ;  /* 0x0000005400547308 */ /* 0x000fe40000000800 */
[----:B------:R-:W-:-:S04]  /*3830*/  FADD.FTZ R13, R106, R13 ;  /* 0x0000000d6a0d7221 */ /* 0x000fc80000010000 */
[----:B------:R-:W-:Y:S02]  /*3840*/  FADD.FTZ R32, R32, R13 ;  /* 0x0000000d20207221 */ /* 0x000fe40000010000 */
[----:B------:R-:W4:Y:S01]  /*3850*/  MUFU.EX2 R33, R33 ;  /* 0x0000002100217308 */ /* 0x000f220000000800 */
[----:B------:R-:W-:Y:S01]  /*3860*/  LDSM.16.MT88.4 R12, [R116+0x6c00] ;  /* 0x006c0000740c783b */ /* 0x000fe20000004200 */
[----:B------:R-:W-:Y:S01]  /*3870*/  FADD.FTZ R23, R23, R32 ;  /* 0x0000002017177221 */ /* 0x000fe20000010000 */
[C---:B---3--:R-:W-:Y:S03]  /*3880*/  HMMA.16816.F32.BF16 R60, R4.reuse, R8, R60 ;  /* 0x00000008043c723c */ /* 0x048fe6000004183c */
[----:B------:R-:W-:Y:S02]  /*3890*/  FADD.FTZ R22, R22, R23 ;  /* 0x0000001716167221 */ /* 0x000fe40000010000 */
[----:B------:R-:W-:Y:S02]  /*38a0*/  MUFU.EX2 R101, R101 ;  /* 0x0000006500657308 */ /* 0x000fe40000000800 */
[----:B------:R-:W-:Y:S01]  /*38b0*/  FADD.FTZ R21, R21, R22 ;  /* 0x0000001615157221 */ /* 0x000fe20000010000 */
[C---:B------:R-:W-:Y:S01]  /*38c0*/  HMMA.16816.F32.BF16 R64, R4.reuse, R10, R64 ;  /* 0x0000000a0440723c */ /* 0x040fe20000041840 */
[----:B------:R-:W3:Y:S04]  /*38d0*/  LDSM.16.MT88.4 R8, [R118+0x8400] ;  /* 0x008400007608783b */ /* 0x000ee80000004200 */
[----:B------:R-:W5:Y:S08]  /*38e0*/  MUFU.EX2 R102, R102 ;  /* 0x0000006600667308 */ /* 0x000f700000000800 */
[----:B------:R-:W-:Y:S08]  /*38f0*/  MUFU.EX2 R104, R104 ;  /* 0x0000006800687308 */ /* 0x000ff00000000800 */
[----:B------:R-:W-:Y:S08]  /*3900*/  MUFU.EX2 R105, R105 ;  /* 0x0000006900697308 */ /* 0x000ff00000000800 */
[----:B------:R-:W-:Y:S08]  /*3910*/  MUFU.EX2 R26, R26 ;  /* 0x0000001a001a7308 */ /* 0x000ff00000000800 */
[----:B------:R-:W5:Y:S01]  /*3920*/  MUFU.EX2 R29, R29 ;  /* 0x0000001d001d7308 */ /* 0x000f620000000800 */
[C---:B---3--:R-:W-:Y:S07]  /*3930*/  HMMA.16816.F32.BF16 R68, R4.reuse, R8, R68 ;  /* 0x000000080444723c */ /* 0x048fee0000041844 */
[----:B------:R-:W-:Y:S01]  /*3940*/  MUFU.EX2 R27, R28 ;  /* 0x0000001c001b7308 */ /* 0x000fe20000000800 */
[----:B------:R-:W-:Y:S01]  /*3950*/  HMMA.16816.F32.BF16 R72, R4, R10, R72 ;  /* 0x0000000a0448723c */ /* 0x000fe20000041848 */
[----:B------:R-:W3:Y:S06]  /*3960*/  LDSM.16.MT88.4 R8, [R116+0x8000] ;  /* 0x008000007408783b */ /* 0x000eec0000004200 */
[----:B------:R-:W5:Y:S01]  /*3970*/  MUFU.EX2 R146, R146 ;  /* 0x0000009200927308 */ /* 0x000f620000000800 */
[C---:B---3--:R-:W-:Y:S06]  /*3980*/  HMMA.16816.F32.BF16 R76, R80.reuse, R8, RZ ;  /* 0x00000008504c723c */ /* 0x048fec00000418ff */
[----:B------:R-:W-:Y:S01]  /*3990*/  HMMA.16816.F32.BF16 R80, R80, R10, RZ ;  /* 0x0000000a5050723c */ /* 0x000fe200000418ff */
[----:B------:R-:W3:-:S15]  /*39a0*/  LDSM.16.MT88.4 R8, [R116+0x8400] ;  /* 0x008400007408783b */ /* 0x000ede0000004200 */
[----:B------:R-:W-:-:S02]  /*39b0*/  NOP ;  /* 0x0000000000007918 */ /* 0x000fc40000000000 */
[C---:B---3--:R-:W-:Y:S06]  /*39c0*/  HMMA.16816.F32.BF16 R76, R4.reuse, R8, R76 ;  /* 0x00000008044c723c */ /* 0x048fec000004184c */
[----:B------:R-:W-:Y:S01]  /*39d0*/  HMMA.16816.F32.BF16 R80, R4, R10, R80 ;  /* 0x0000000a0450723c */ /* 0x000fe20000041850 */
[----:B------:R-:W3:Y:S06]  /*39e0*/  LDSM.16.MT88.4 R8, [R118+0x6800] ;  /* 0x006800007608783b */ /* 0x000eec0000004200 */
[----:B--2---:R-:W-:Y:S01]  /*39f0*/  F2FP.BF16.F32.PACK_AB R4, R87, R90 ;  /* 0x0000005a5704723e */ /* 0x004fe200000010ff */
[----:B------:R-:W-:Y:S01]  /*3a00*/  FADD.FTZ R90, R90, R21 ;  /* 0x000000155a5a7221 */ /* 0x000fe20000010000 */
[----:B-1----:R-:W-:Y:S01]  /*3a10*/  F2FP.BF16.F32.PACK_AB R5, R85, R88 ;  /* 0x000000585505723e */ /* 0x002fe200000010ff */
[----:B------:R-:W-:Y:S01]  /*3a20*/  FADD.FTZ R88, R88, R3 ;  /* 0x0000000358587221 */ /* 0x000fe20000010000 */
[----:B------:R-:W-:Y:S01]  /*3a30*/  F2FP.BF16.F32.PACK_AB R6, R35, R86 ;  /* 0x000000562306723e */ /* 0x000fe200000010ff */
[----:B------:R-:W-:Y:S01]  /*3a40*/  FADD.FTZ R87, R87, R90 ;  /* 0x0000005a57577221 */ /* 0x000fe20000010000 */
[----:B----4-:R-:W-:Y:S01]  /*3a50*/  F2FP.BF16.F32.PACK_AB R7, R33, R84 ;  /* 0x000000542107723e */ /* 0x010fe200000010ff */
[----:B------:R-:W-:-:S02]  /*3a60*/  FADD.FTZ R85, R85, R88 ;  /* 0x0000005855557221 */ /* 0x000fc40000010000 */
[----:B------:R-:W-:Y:S02]  /*3a70*/  FADD.FTZ R86, R86, R87 ;  /* 0x0000005756567221 */ /* 0x000fe40000010000 */
[----:B------:R-:W-:Y:S02]  /*3a80*/  FADD.FTZ R84, R84, R85 ;  /* 0x0000005554547221 */ /* 0x000fe40000010000 */
[----:B------:R-:W-:Y:S02]  /*3a90*/  FADD.FTZ R86, R35, R86 ;  /* 0x0000005623567221 */ /* 0x000fe40000010000 */
[----:B------:R-:W-:Y:S01]  /*3aa0*/  FADD.FTZ R33, R33, R84 ;  /* 0x0000005421217221 */ /* 0x000fe20000010000 */
[C---:B---3--:R-:W-:Y:S06]  /*3ab0*/  HMMA.16816.F32.BF16 R36, R4.reuse, R8, R36 ;  /* 0x000000080424723c */ /* 0x048fec0000041824 */
        /* <DEDUP_REMOVED lines=17> */
[----:B-----5:R-:W-:Y:S01]  /*3bd0*/  F2FP.BF16.F32.PACK_AB R4, R102, R101 ;  /* 0x000000656604723e */ /* 0x020fe200000010ff */
        /* <DEDUP_REMOVED lines=28> */
[----:B------:R-:W-:Y:S01]  /*3da0*/  ULDC UR4, c[0x0][0x2d0] ;  /* 0x0000b40000047ab9 */ /* 0x000fe20000000800 */
[----:B------:R-:W-:Y:S01]  /*3db0*/  VIADD R3, R94, 0xfffffffe ;  /* 0xfffffffe5e037836 */ /* 0x000fe20000000000 */
[----:B------:R-:W-:Y:S01]  /*3dc0*/  ISETP.GE.AND P4, PT, R138, UR4, PT ;  /* 0x000000048a007c0c */ /* 0x000fe2000bf86270 */
[----:B------:R-:W-:-:S04]  /*3dd0*/  DEPBAR.LE SB0, 0x0 ;  /* 0x000080000000791a */ /* 0x000fc80000000000 */
[----:B------:R-:W-:Y:S01]  /*3de0*/  BAR.SYNC.DEFER_BLOCKING 0x0 ;  /* 0x0000000000007b1d */ /* 0x000fe20000010000 */
[----:B------:R-:W-:Y:S01]  /*3df0*/  ISETP.GE.AND P3, PT, R131, UR4, PT ;  /* 0x0000000483007c0c */ /* 0x000fe2000bf66270 */
[----:B------:R-:W-:Y:S01]  /*3e00*/  IMAD R16, R124, R3, RZ ;  /* 0x000000037c107224 */ /* 0x000fe200078e02ff */
[----:B------:R-:W-:Y:S01]  /*3e10*/  ISETP.GE.AND P2, PT, R130, UR4, PT ;  /* 0x0000000482007c0c */ /* 0x000fe2000bf46270 */
[----:B------:R-:W-:Y:S01]  /*3e20*/  IMAD.WIDE.U32 R18, R3, R125, R98 ;  /* 0x0000007d03127225 */ /* 0x000fe200078e0062 */
[----:B------:R-:W-:-:S03]  /*3e30*/  SHF.R.S32.HI R4, RZ, 0x1f, R3 ;  /* 0x0000001fff047819 */ /* 0x000fc60000011403 */
[----:B------:R-:W1:Y:S02]  /*3e40*/  @!P4 LDC.64 R14, c[0x0][0x220] ;  /* 0x00008800ff0ecb82 */ /* 0x000e640000000a00 */
[----:B------:R-:W-:-:S04]  /*3e50*/  IMAD R16, R4, R125, R16 ;  /* 0x0000007d04107224 */ /* 0x000fc800078e0210 */
[----:B------:R-:W-:Y:S02]  /*3e60*/  IMAD.IADD R16, R19, 0x1, R16 ;  /* 0x0000000113107824 */ /* 0x000fe400078e0210 */
[----:B------:R-:W2:Y:S08]  /*3e70*/  @!P3 LDC.64 R12, c[0x0][0x220] ;  /* 0x00008800ff0cbb82 */ /* 0x000eb00000000a00 */
[----:B------:R-:W3:Y:S01]  /*3e80*/  @!P2 LDC.64 R10, c[0x0][0x220] ;  /* 0x00008800ff0aab82 */ /* 0x000ee20000000a00 */
[----:B------:R-:W-:Y:S04]  /*3e90*/  @P4 STS [R129+0x6000], RZ ;  /* 0x006000ff81004388 */ /* 0x000fe80000000800 */
[----:B------:R-:W-:Y:S03]  /*3ea0*/  @P4 STS [R129+0x6004], RZ ;  /* 0x006004ff81004388 */ /* 0x000fe60000000800 */
[----:B------:R-:W4:Y:S01]  /*3eb0*/  @!P4 LDC.64 R8, c[0x0][0x220] ;  /* 0x00008800ff08cb82 */ /* 0x000f220000000a00 */
[----:B-1----:R-:W-:Y:S01]  /*3ec0*/  @!P4 LEA R20, P0, R18, R14, 0x1 ;  /* 0x0000000e1214c211 */ /* 0x002fe200078008ff */
[----:B------:R-:W-:Y:S01]  /*3ed0*/  @P4 STS.64 [R129+0x6008], RZ ;  /* 0x006008ff81004388 */ /* 0x000fe20000000a00 */
[----:B------:R-:W-:-:S02]  /*3ee0*/  IADD3 R14, P6, R127, R18, RZ ;  /* 0x000000127f0e7210 */ /* 0x000fc40007fde0ff */
[----:B------:R-:W-:-:S03]  /*3ef0*/  @!P4 LEA.HI.X R21, R18, R15, R16, 0x1, P0 ;  /* 0x0000000f1215c211 */ /* 0x000fc600000f0c10 */
[----:B------:R-:W1:Y:S01]  /*3f00*/  @!P3 LDC.64 R6, c[0x0][0x220] ;  /* 0x00008800ff06bb82 */ /* 0x000e620000000a00 */
[C---:B--2---:R-:W-:Y:S01]  /*3f10*/  @!P3 LEA R12, P1, R18.reuse, R12, 0x1 ;  /* 0x0000000c120cb211 */ /* 0x044fe200078208ff */
[----:B------:R-:W-:Y:S01]  /*3f20*/  @!PT LDS RZ, [RZ] ;  /* 0x00000000fffff984 */ /* 0x000fe20000000800 */
[----:B------:R-:W-:Y:S01]  /*3f30*/  @!PT LDS RZ, [RZ] ;  /* 0x00000000fffff984 */ /* 0x000fe20000000800 */
[----:B------:R-:W-:Y:S01]  /*3f40*/  @!PT LDS RZ, [RZ] ;  /* 0x00000000fffff984 */ /* 0x000fe20000000800 */
[----:B------:R2:W-:Y:S03]  /*3f50*/  @!P4 LDGSTS.E.BYPASS.LTC128B.128 [R129+0x6000], desc[UR8][R20.64] ;  /* 0x060000001481cfae */ /* 0x0005e6000b901d48 */
[C-C-:B------:R-:W-:Y:S01]  /*3f60*/  @!P3 LEA.HI.X R13, R18.reuse, R13, R16.reuse, 0x1, P1 ;  /* 0x0000000d120db211 */ /* 0x140fe200008f0c10 */
[----:B------:R-:W-:Y:S02]  /*3f70*/  @P3 STS.128 [R129+0x7000], RZ ;  /* 0x007000ff81003388 */ /* 0x000fe40000000c00 */
[----:B------:R-:W5:Y:S01]  /*3f80*/  @!P2 LDC.64 R4, c[0x0][0x220] ;  /* 0x00008800ff04ab82 */ /* 0x000f620000000a00 */
[C---:B---3--:R-:W-:Y:S01]  /*3f90*/  @!P2 LEA R10, P0, R18.reuse, R10, 0x1 ;  /* 0x0000000a120aa211 */ /* 0x048fe200078008ff */
[----:B------:R-:W-:Y:S01]  /*3fa0*/  @!PT LDS RZ, [RZ] ;  /* 0x00000000fffff984 */ /* 0x000fe20000000800 */
[----:B------:R-:W-:Y:S01]  /*3fb0*/  @!PT LDS RZ, [RZ] ;  /* 0x00000000fffff984 */ /* 0x000fe20000000800 */
[----:B------:R-:W-:Y:S01]  /*3fc0*/  @!PT LDS RZ, [RZ] ;  /* 0x00000000fffff984 */ /* 0x000fe20000000800 */
[----:B------:R-:W-:Y:S03]  /*3fd0*/  @!P3 LDGSTS.E.BYPASS.LTC128B.128 [R129+0x7000], desc[UR8][R12.64+0x40] ;  /* 0x070000400c81bfae */ /* 0x000fe6000b901d48 */
[--C-:B------:R-:W-:Y:S01]  /*3fe0*/  @!P2 LEA.HI.X R11, R18, R11, R16.reuse, 0x1, P0 ;  /* 0x0000000b120ba211 */ /* 0x100fe200000f0c10 */
[----:B------:R-:W-:Y:S01]  /*3ff0*/  IMAD.X R16, R126, 0x1, R16, P6 ;  /* 0x000000017e107824 */ /* 0x000fe200030e0610 */
[----:B------:R-:W-:Y:S01]  /*4000*/  @P2 STS.128 [R129+0x8000], RZ ;  /* 0x008000ff81002388 */ /* 0x000fe20000000c00 */
[----:B----4-:R-:W-:-:S03]  /*4010*/  @!P4 LEA R24, P5, R14, R8, 0x1 ;  /* 0x000000080e18c211 */ /* 0x010fc600078a08ff */
[----:B------:R-:W-:Y:S01]  /*4020*/  @!PT LDS RZ, [RZ] ;  /* 0x00000000fffff984 */ /* 0x000fe20000000800 */
[----:B------:R-:W-:Y:S01]  /*4030*/  @!PT LDS RZ, [RZ] ;  /* 0x00000000fffff984 */ /* 0x000fe20000000800 */
[----:B------:R-:W-:Y:S01]  /*4040*/  @!PT LDS RZ, [RZ] ;  /* 0x00000000fffff984 */ /* 0x000fe20000000800 */
[----:B------:R3:W-:Y:S01]  /*4050*/  @!P2 LDGSTS.E.BYPASS.LTC128B.128 [R129+0x8000], desc[UR8][R10.64+0x80] ;  /* 0x080000800a81afae */ /* 0x0007e2000b901d48 */
[----:B------:R-:W-:-:S03]  /*4060*/  @!P4 LEA.HI.X R25, R14, R9, R16, 0x1, P5 ;  /* 0x000000090e19c211 */ /* 0x000fc600028f0c10 */
        /* <DEDUP_REMOVED lines=8> */
[----:B-----5:R-:W-:-:S03]  /*40f0*/  @!P2 LEA R88, P0, R14, R4, 0x1 ;  /* 0x000000040e58a211 */ /* 0x020fc600078008ff */
[----:B------:R-:W-:Y:S01]  /*4100*/  @!PT LDS RZ, [RZ] ;  /* 0x00000000fffff984 */ /* 0x000fe20000000800 */
[----:B------:R-:W-:Y:S01]  /*4110*/  @!PT LDS RZ, [RZ] ;  /* 0x00000000fffff984 */ /* 0x000fe20000000800 */
[----:B------:R-:W-:Y:S01]  /*4120*/  @!PT LDS RZ, [RZ] ;  /* 0x00000000fffff984 */ /* 0x000fe20000000800 */
[----:B------:R-:W-:Y:S01]  /*4130*/  @!P3 LDGSTS.E.BYPASS.LTC128B.128 [R129+0x7800], desc[UR8][R26.64+0x40] ;  /* 0x078000401a81bfae */ /* 0x000fe2000b901d48 */
[----:B------:R-:W-:-:S03]  /*4140*/  @!P2 LEA.HI.X R89, R14, R5, R16, 0x1, P0 ;  /* 0x000000050e59a211 */ /* 0x000fc600000f0c10 */
[----:B------:R-:W-:Y:S04]  /*4150*/  @P2 STS.128 [R129+0x8800], RZ ;  /* 0x008800ff81002388 */ /* 0x000fe80000000c00 */
[----:B------:R-:W-:Y:S01]  /*4160*/  @!PT LDS RZ, [RZ] ;  /* 0x00000000fffff984 */ /* 0x000fe20000000800 */
[----:B------:R-:W-:Y:S01]  /*4170*/  @!PT LDS RZ, [RZ] ;  /* 0x00000000fffff984 */ /* 0x000fe20000000800 */
[----:B------:R-:W-:Y:S01]  /*4180*/  @!PT LDS RZ, [RZ] ;  /* 0x00000000fffff984 */ /* 0x000fe20000000800 */
[----:B------:R1:W-:Y:S04]  /*4190*/  @!P2 LDGSTS.E.BYPASS.LTC128B.128 [R129+0x8800], desc[UR8][R88.64+0x80] ;  /* 0x088000805881afae */ /* 0x0003e8000b901d48 */
[----:B------:R-:W-:Y:S04]  /*41a0*/  LDSM.16.M88.4 R4, [R121] ;  /* 0x000000007904783b */ /* 0x000fe80000000200 */
[----:B--2---:R-:W2:Y:S04]  /*41b0*/  LDSM.16.M88.4 R20, [R120+0x3400] ;  /* 0x003400007814783b */ /* 0x004ea80000000200 */
[----:B------:R-:W4:Y:S04]  /*41c0*/  LDSM.16.M88.4 R28, [R120+0x3000] ;  /* 0x00300000781c783b */ /* 0x000f280000000200 */
[----:B------:R-:W-:Y:S04]  /*41d0*/  LDSM.16.M88.4 R84, [R119] ;  /* 0x000000007754783b */ /* 0x000fe80000000200 */
[----:B---3--:R-:W3:Y:S04]  /*41e0*/  LDSM.16.M88.4 R8, [R117+0x3400] ;  /* 0x003400007508783b */ /* 0x008ee80000000200 */
[----:B------:R-:W5:Y:S04]  /*41f0*/  LDSM.16.M88.4 R16, [R117+0x3000] ;  /* 0x003000007510783b */ /* 0x000f680000000200 */
[----:B------:R-:W5:Y:S04]  /*4200*/  LDSM.16.M88.4 R12, [R120+0x3800] ;  /* 0x00380000780c783b */ /* 0x000f680000000200 */
[----:B-1----:R-:W-:Y:S04]  /*4210*/  LDSM.16.M88.4 R88, [R120+0x3c00] ;  /* 0x003c00007858783b */ /* 0x002fe80000000200 */
[----:B------:R-:W0:Y:S01]  /*4220*/  LDGDEPBAR ;  /* 0x00000000000079af */ /* 0x000e220000000000 */
[C---:B--2---:R-:W-:Y:S06]  /*4230*/  HMMA.16816.F32.BF16 R24, R4.reuse, R20, RZ ;  /* 0x000000140418723c */ /* 0x044fec00000418ff */
[C---:B------:R-:W-:Y:S06]  /*4240*/  HMMA.16816.F32.BF16 R20, R4.reuse, R22, RZ ;  /* 0x000000160414723c */ /* 0x040fec00000418ff */
[C---:B----4-:R-:W-:Y:S06]  /*4250*/  HMMA.16816.F32.BF16 R32, R4.reuse, R28, RZ ;  /* 0x0000001c0420723c */ /* 0x050fec00000418ff */
[----:B------:R-:W-:Y:S06]  /*4260*/  HMMA.16816.F32.BF16 R28, R4, R30, RZ ;  /* 0x0000001e041c723c */ /* 0x000fec00000418ff */
[C---:B---3--:R-:W-:Y:S06]  /*4270*/  HMMA.16816.F32.BF16 R24, R84.reuse, R8, R24 ;  /* 0x000000085418723c */ /* 0x048fec0000041818 */
[C---:B------:R-:W-:Y:S01]  /*4280*/  HMMA.16816.F32.BF16 R20, R84.reuse, R10, R20 ;  /* 0x0000000a5414723c */ /* 0x040fe20000041814 */
[----:B------:R-:W1:Y:S05]  /*4290*/  LDSM.16.M88.4 R8, [R117+0x3800] ;  /* 0x003800007508783b */ /* 0x000e6a0000000200 */
[C---:B-----5:R-:W-:Y:S06]  /*42a0*/  HMMA.16816.F32.BF16 R32, R84.reuse, R16, R32 ;  /* 0x000000105420723c */ /* 0x060fec0000041820 */
[----:B------:R-:W-:Y:S06]  /*42b0*/  HMMA.16816.F32.BF16 R28, R84, R18, R28 ;  /* 0x00000012541c723c */ /* 0x000fec000004181c */
[C---:B------:R-:W-:Y:S06]  /*42c0*/  HMMA.16816.F32.BF16 R16, R4.reuse, R12, RZ ;  /* 0x0000000c0410723c */ /* 0x040fec00000418ff */
[----:B------:R-:W-:-:S15]  /*42d0*/  HMMA.16816.F32.BF16 R12, R4, R14, RZ ;  /* 0x0000000e040c723c */ /* 0x000fde00000418ff */
[----:B------:R-:W-:-:S03]  /*42e0*/  NOP ;  /* 0x0000000000007918 */ /* 0x000fc60000000000 */
[C---:B-1----:R-:W-:Y:S06]  /*42f0*/  HMMA.16816.F32.BF16 R16, R84.reuse, R8, R16 ;  /* 0x000000085410723c */ /* 0x042fec0000041810 */
        /* <DEDUP_REMOVED lines=68> */
[----:B------:R-:W-:Y:S01]  /*4740*/  VIADD R85, R84, 0x8 ;  /* 0x0000000854557836 */ /* 0x000fe20000000000 */
[----:B------:R-:W-:-:S04]  /*4750*/  FSEL R86, R33, -INF , !P0 ;  /* 0xff80000021567808 */ /* 0x000fc80004000000 */
[CC--:B------:R-:W-:Y:S02]  /*4760*/  ISETP.GE.AND P6, PT, R85.reuse, R100.reuse, PT ;  /* 0x000000645500720c */ /* 0x0c0fe40003fc6270 */
[----:B------:R-:W-:Y:S01]  /*4770*/  ISETP.GE.AND P1, PT, R85, R95, PT ;  /* 0x0000005f5500720c */ /* 0x000fe20003f26270 */
[----:B------:R-:W-:Y:S01]  /*4780*/  VIADD R85, R84, 0x9 ;  /* 0x0000000954557836 */ /* 0x000fe20000000000 */
[----:B------:R-:W-:Y:S01]  /*4790*/  FSEL R148, R28, -INF , !P6 ;  /* 0xff8000001c947808 */ /* 0x000fe20007000000 */
[----:B------:R-:W-:Y:S01]  /*47a0*/  VIADD R28, R84, 0x10 ;  /* 0x00000010541c7836 */ /* 0x000fe20000000000 */
[----:B------:R-:W-:Y:S02]  /*47b0*/  FSEL R142, R30, -INF , !P1 ;  /* 0xff8000001e8e7808 */ /* 0x000fe40004800000 */
[-C--:B------:R-:W-:Y:S02]  /*47c0*/  ISETP.GE.AND P0, PT, R85, R100.reuse, PT ;  /* 0x000000645500720c */ /* 0x080fe40003f06270 */
[----:B------:R-:W-:-:S02]  /*47d0*/  ISETP.GE.AND P1, PT, R28, R100, PT ;  /* 0x000000641c00720c */ /* 0x000fc40003f26270 */
[----:B------:R-:W-:Y:S02]  /*47e0*/  FSEL R144, R29, -INF , !P0 ;  /* 0xff8000001d907808 */ /* 0x000fe40004000000 */
[-C--:B------:R-:W-:Y:S01]  /*47f0*/  ISETP.GE.AND P0, PT, R28, R95.reuse, PT ;  /* 0x0000005f1c00720c */ /* 0x080fe20003f06270 */
[----:B------:R-:W-:Y:S01]  /*4800*/  VIADD R28, R84, 0x11 ;  /* 0x00000011541c7836 */ /* 0x000fe20000000000 */
[----:B------:R-:W-:Y:S02]  /*4810*/  ISETP.GE.AND P6, PT, R85, R95, PT ;  /* 0x0000005f5500720c */ /* 0x000fe40003fc6270 */
[----:B------:R-:W-:Y:S01]  /*4820*/  FSEL R90, R24, -INF , !P1 ;  /* 0xff800000185a7808 */ /* 0x000fe20004800000 */
[----:B------:R-:W-:Y:S01]  /*4830*/  VIADD R24, R84, 0x18 ;  /* 0x0000001854187836 */ /* 0x000fe20000000000 */
[----:B------:R-:W-:Y:S02]  /*4840*/  FSEL R114, R31, -INF , !P6 ;  /* 0xff8000001f727808 */ /* 0x000fe40007000000 */
[----:B------:R-:W-:-:S02]  /*4850*/  ISETP.GE.AND P6, PT, R28, R100, PT ;  /* 0x000000641c00720c */ /* 0x000fc40003fc6270 */
[----:B------:R-:W-:Y:S02]  /*4860*/  FSEL R88, R26, -INF , !P0 ;  /* 0xff8000001a587808 */ /* 0x000fe40004000000 */
[----:B------:R-:W-:Y:S02]  /*4870*/  FSEL R108, R25, -INF , !P6 ;  /* 0xff800000196c7808 */ /* 0x000fe40007000000 */
[C---:B------:R-:W-:Y:S02]  /*4880*/  ISETP.GE.AND P0, PT, R24.reuse, R100, PT ;  /* 0x000000641800720c */ /* 0x040fe40003f06270 */
[-C--:B------:R-:W-:Y:S01]  /*4890*/  ISETP.GE.AND P6, PT, R24, R95.reuse, PT ;  /* 0x0000005f1800720c */ /* 0x080fe20003fc6270 */
[----:B------:R-:W-:Y:S01]  /*48a0*/  VIADD R24, R84, 0x19 ;  /* 0x0000001954187836 */ /* 0x000fe20000000000 */
[----:B------:R-:W-:Y:S02]  /*48b0*/  ISETP.GE.AND P1, PT, R28, R95, PT ;  /* 0x0000005f1c00720c */ /* 0x000fe40003f26270 */
[----:B------:R-:W-:Y:S01]  /*48c0*/  FSEL R110, R20, -INF , !P0 ;  /* 0xff800000146e7808 */ /* 0x000fe20004000000 */
[----:B------:R-:W-:Y:S01]  /*48d0*/  VIADD R20, R84, 0x20 ;  /* 0x0000002054147836 */ /* 0x000fe20000000000 */
[----:B------:R-:W-:-:S02]  /*48e0*/  FSEL R104, R27, -INF , !P1 ;  /* 0xff8000001b687808 */ /* 0x000fc40004800000 */
[-C--:B------:R-:W-:Y:S02]  /*48f0*/  ISETP.GE.AND P1, PT, R24, R100.reuse, PT ;  /* 0x000000641800720c */ /* 0x080fe40003f26270 */
[----:B------:R-:W-:Y:S02]  /*4900*/  FSEL R106, R22, -INF , !P6 ;  /* 0xff800000166a7808 */ /* 0x000fe40007000000 */
[----:B------:R-:W-:Y:S02]  /*4910*/  FSEL R112, R21, -INF , !P1 ;  /* 0xff80000015707808 */ /* 0x000fe40004800000 */
[C---:B------:R-:W-:Y:S02]  /*4920*/  ISETP.GE.AND P6, PT, R20.reuse, R100, PT ;  /* 0x000000641400720c */ /* 0x040fe40003fc6270 */
[-C--:B------:R-:W-:Y:S01]  /*4930*/  ISETP.GE.AND P1, PT, R20, R95.reuse, PT ;  /* 0x0000005f1400720c */ /* 0x080fe20003f26270 */
[----:B------:R-:W-:Y:S01]  /*4940*/  VIADD R20, R84, 0x21 ;  /* 0x0000002154147836 */ /* 0x000fe20000000000 */
[----:B------:R-:W-:-:S02]  /*4950*/  ISETP.GE.AND P0, PT, R24, R95, PT ;  /* 0x0000005f1800720c */ /* 0x000fc40003f06270 */
[----:B------:R-:W-:Y:S01]  /*4960*/  FSEL R21, R16, -INF , !P6 ;  /* 0xff80000010157808 */ /* 0x000fe20007000000 */
[----:B------:R-:W-:Y:S01]  /*4970*/  VIADD R16, R84, 0x28 ;  /* 0x0000002854107836 */ /* 0x000fe20000000000 */
[----:B------:R-:W-:Y:S02]  /*4980*/  FSEL R102, R23, -INF , !P0 ;  /* 0xff80000017667808 */ /* 0x000fe40004000000 */
[-C--:B------:R-:W-:Y:S02]  /*4990*/  ISETP.GE.AND P0, PT, R20, R100.reuse, PT ;  /* 0x000000641400720c */ /* 0x080fe40003f06270 */
[----:B------:R-:W-:Y:S02]  /*49a0*/  FSEL R23, R18, -INF , !P1 ;  /* 0xff80000012177808 */ /* 0x000fe40004800000 */
[----:B------:R-:W-:Y:S02]  /*49b0*/  FSEL R27, R17, -INF , !P0 ;  /* 0xff800000111b7808 */ /* 0x000fe40004000000 */
[----:B------:R-:W-:-:S02]  /*49c0*/  ISETP.GE.AND P1, PT, R16, R100, PT ;  /* 0x000000641000720c */ /* 0x000fc40003f26270 */
[-C--:B------:R-:W-:Y:S01]  /*49d0*/  ISETP.GE.AND P0, PT, R16, R95.reuse, PT ;  /* 0x0000005f1000720c */ /* 0x080fe20003f06270 */
[----:B------:R-:W-:Y:S01]  /*49e0*/  VIADD R16, R84, 0x29 ;  /* 0x0000002954107836 */ /* 0x000fe20000000000 */
[-C--:B------:R-:W-:Y:S02]  /*49f0*/  ISETP.GE.AND P6, PT, R20, R95.reuse, PT ;  /* 0x0000005f1400720c */ /* 0x080fe40003fc6270 */
[----:B------:R-:W-:Y:S02]  /*4a00*/  FSEL R12, R12, -INF , !P1 ;  /* 0xff8000000c0c7808 */ /* 0x000fe40004800000 */
[----:B------:R-:W-:Y:S02]  /*4a10*/  FSEL R29, R19, -INF , !P6 ;  /* 0xff800000131d7808 */ /* 0x000fe40007000000 */
[C---:B------:R-:W-:Y:S02]  /*4a20*/  ISETP.GE.AND P6, PT, R16.reuse, R100, PT ;  /* 0x000000641000720c */ /* 0x040fe40003fc6270 */
[----:B------:R-:W-:Y:S01]  /*4a30*/  ISETP.GE.AND P1, PT, R16, R95, PT ;  /* 0x0000005f1000720c */ /* 0x000fe20003f26270 */
[----:B------:R-:W-:Y:S01]  /*4a40*/  VIADD R16, R84, 0x30 ;  /* 0x0000003054107836 */ /* 0x000fe20000000000 */
[----:B------:R-:W-:-:S02]  /*4a50*/  FSEL R14, R14, -INF , !P0 ;  /* 0xff8000000e0e7808 */ /* 0x000fc40004000000 */
[----:B------:R-:W-:Y:S02]  /*4a60*/  FSEL R13, R13, -INF , !P6 ;  /* 0xff8000000d0d7808 */ /* 0x000fe40007000000 */
[C---:B------:R-:W-:Y:S02]  /*4a70*/  ISETP.GE.AND P0, PT, R16.reuse, R100, PT ;  /* 0x000000641000720c */ /* 0x040fe40003f06270 */
[-C--:B------:R-:W-:Y:S01]  /*4a80*/  ISETP.GE.AND P6, PT, R16, R95.reuse, PT ;  /* 0x0000005f1000720c */ /* 0x080fe20003fc6270 */
[----:B------:R-:W-:Y:S01]  /*4a90*/  VIADD R16, R84, 0x31 ;  /* 0x0000003154107836 */ /* 0x000fe20000000000 */
[----:B------:R-:W-:Y:S01]  /*4aa0*/  FSEL R20, R8, -INF , !P0 ;  /* 0xff80000008147808 */ /* 0x000fe20004000000 */
[----:B------:R-:W-:Y:S01]  /*4ab0*/  VIADD R8, R84, 0x38 ;  /* 0x0000003854087836 */ /* 0x000fe20000000000 */
[----:B------:R-:W-:Y:S02]  /*4ac0*/  FSEL R18, R15, -INF , !P1 ;  /* 0xff8000000f127808 */ /* 0x000fe40004800000 */
[----:B------:R-:W-:-:S02]  /*4ad0*/  ISETP.GE.AND P0, PT, R16, R95, PT ;  /* 0x0000005f1000720c */ /* 0x000fc40003f06270 */
[-C--:B------:R-:W-:Y:S02]  /*4ae0*/  ISETP.GE.AND P1, PT, R16, R100.reuse, PT ;  /* 0x000000641000720c */ /* 0x080fe40003f26270 */
[----:B------:R-:W-:Y:S02]  /*4af0*/  FSEL R28, R11, -INF , !P0 ;  /* 0xff8000000b1c7808 */ /* 0x000fe40004000000 */
[----:B------:R-:W-:Y:S02]  /*4b00*/  ISETP.GE.AND P0, PT, R84, R100, PT ;  /* 0x000000645400720c */ /* 0x000fe40003f06270 */
[----:B------:R-:W-:Y:S02]  /*4b10*/  FSEL R22, R10, -INF , !P6 ;  /* 0xff8000000a167808 */ /* 0x000fe40007000000 */
[----:B------:R-:W-:Y:S02]  /*4b20*/  FSEL R16, R32, -INF , !P0 ;  /* 0xff80000020107808 */ /* 0x000fe40004000000 */
[----:B------:R-:W-:-:S02]  /*4b30*/  ISETP.GE.AND P0, PT, R94, 0x3, PT ;  /* 0x000000035e00780c */ /* 0x000fc40003f06270 */
[----:B------:R-:W-:Y:S02]  /*4b40*/  FSEL R26, R9, -INF , !P1 ;  /* 0xff800000091a7808 */ /* 0x000fe40004800000 */
[C---:B------:R-:W-:Y:S02]  /*4b50*/  ISETP.GE.AND P6, PT, R8.reuse, R100, PT ;  /* 0x000000640800720c */ /* 0x040fe40003fc6270 */
[-C--:B------:R-:W-:Y:S01]  /*4b60*/  ISETP.GE.AND P1, PT, R8, R95.reuse, PT ;  /* 0x0000005f0800720c */ /* 0x080fe20003f26270 */
[C---:B------:R-:W-:Y:S01]  /*4b70*/  VIADD R8, R84.reuse, 0x39 ;  /* 0x0000003954087836 */ /* 0x040fe20000000000 */
[----:B------:R-:W-:Y:S02]  /*4b80*/  FSEL R10, R35, -INF , !P5 ;  /* 0xff800000230a7808 */ /* 0x000fe40006800000 */
[----:B------:R-:W-:Y:S02]  /*4b90*/  ISETP.GE.AND P5, PT, R84, R95, PT ;  /* 0x0000005f5400720c */ /* 0x000fe40003fa6270 */
[----:B------:R-:W-:-:S02]  /*4ba0*/  FSEL R30, R4, -INF , !P6 ;  /* 0xff800000041e7808 */ /* 0x000fc40007000000 */
[----:B------:R-:W-:Y:S02]  /*4bb0*/  FSEL R31, R6, -INF , !P1 ;  /* 0xff800000061f7808 */ /* 0x000fe40004800000 */
[C---:B------:R-:W-:Y:S02]  /*4bc0*/  ISETP.GE.AND P6, PT, R8.reuse, R100, PT ;  /* 0x000000640800720c */ /* 0x040fe40003fc6270 */
[----:B------:R-:W-:Y:S02]  /*4bd0*/  ISETP.GE.AND P1, PT, R8, R95, PT ;  /* 0x0000005f0800720c */ /* 0x000fe40003f26270 */
[----:B------:R-:W-:Y:S02]  /*4be0*/  FSEL R32, R34, -INF , !P5 ;  /* 0xff80000022207808 */ /* 0x000fe40006800000 */
[----:B------:R-:W-:Y:S02]  /*4bf0*/  FSEL R34, R5, -INF , !P6 ;  /* 0xff80000005227808 */ /* 0x000fe40007000000 */
[----:B------:R-:W-:Y:S01]  /*4c00*/  FSEL R84, R7, -INF , !P1 ;  /* 0xff80000007547808 */ /* 0x000fe20004800000 */
[----:B------:R-:W-:Y:S06]  /*4c10*/  @!P0 BRA `(.L_x_237) ;  /* 0x0000000400008947 */ /* 0x000fec0003800000 */
[----:B------:R-:W-:Y:S01]  /*4c20*/  VIADD R6, R94, 0xfffffffd ;  /* 0xfffffffd5e067836 */ /* 0x000fe20000000000 */
[----:B------:R-:W1:Y:S01]  /*4c30*/  @!P4 LDC.64 R4, c[0x0][0x218] ;  /* 0x00008600ff04cb82 */ /* 0x000e620000000a00 */
[----:B------:R2:W-:Y:S01]  /*4c40*/  @P4 STS [R129+0x3000], RZ ;  /* 0x003000ff81004388 */ /* 0x0005e20000000800 */
[----:B------:R-:W-:Y:S01]  /*4c50*/  BSSY B0, `(.L_x_238) ;  /* 0x000003b000007945 */ /* 0x000fe20003800000 */
[-C--:B------:R-:W-:Y:S01]  /*4c60*/  IMAD.WIDE.U32 R24, R6, R92.reuse, RZ ;  /* 0x0000005c06187225 */ /* 0x080fe200078e00ff */
[----:B------:R-:W-:Y:S01]  /*4c70*/  SHF.R.S32.HI R7, RZ, 0x1f, R6 ;  /* 0x0000001fff077819 */ /* 0x000fe20000011406 */
[----:B------:R2:W-:Y:S03]  /*4c80*/  @P4 STS [R129+0x3004], RZ ;  /* 0x003004ff81004388 */ /* 0x0005e60000000800 */
[----:B------:R-:W3:Y:S01]  /*4c90*/  @!P2 LDC.64 R8, c[0x0][0x218] ;  /* 0x00008600ff08ab82 */ /* 0x000ee20000000a00 */
[----:B------:R-:W-:Y:S01]  /*4ca0*/  IMAD R7, R7, R92, RZ ;  /* 0x0000005c07077224 */ /* 0x000fe200078e02ff */
[----:B------:R-:W-:Y:S01]  /*4cb0*/  LEA R11, P1, R24, R134, 0x6 ;  /* 0x00000086180b7211 */ /* 0x000fe200078230ff */
[----:B------:R2:W-:Y:S02]  /*4cc0*/  @P4 STS.64 [R129+0x3008], RZ ;  /* 0x003008ff81004388 */ /* 0x0005e40000000a00 */
[----:B------:R-:W-:-:S03]  /*4cd0*/  IMAD R93, R6, R93, R7 ;  /* 0x0000005d065d7224 */ /* 0x000fc600078e0207 */
[----:B------:R-:W4:Y:S01]  /*4ce0*/  @!P3 LDC.64 R6, c[0x0][0x218] ;  /* 0x00008600ff06bb82 */ /* 0x000f220000000a00 */
[----:B------:R-:W-:-:S05]  /*4cf0*/  IMAD.IADD R93, R25, 0x1, R93 ;  /* 0x00000001195d7824 */ /* 0x000fca00078e025d */
[----:B------:R-:W-:Y:S02]  /*4d00*/  LEA.HI.X R24, R24, R137, R93, 0x6, P1 ;  /* 0x0000008918187211 */ /* 0x000fe400008f345d */
[----:B-1----:R-:W-:-:S04]  /*4d10*/  @!P4 LEA R92, P1, R11, R4, 0x1 ;  /* 0x000000040b5cc211 */ /* 0x002fc800078208ff */
[C---:B------:R-:W-:Y:S02]  /*4d20*/  @!P4 LEA.HI.X R93, R11.reuse, R5, R24, 0x1, P1 ;  /* 0x000000050b5dc211 */ /* 0x040fe400008f0c18 */
[----:B------:R-:W1:Y:S03]  /*4d30*/  @!P4 LDC.64 R4, c[0x0][0x218] ;  /* 0x00008600ff04cb82 */ /* 0x000e660000000a00 */
[----:B------:R-:W-:Y:S01]  /*4d40*/  @!PT LDS RZ, [RZ] ;  /* 0x00000000fffff984 */ /* 0x000fe20000000800 */
[----:B------:R-:W-:Y:S01]  /*4d50*/  @!PT LDS RZ, [RZ] ;  /* 0x00000000fffff984 */ /* 0x000fe20000000800 */
[----:B------:R-:W-:Y:S01]  /*4d60*/  @!PT LDS RZ, [RZ] ;  /* 0x00000000fffff984 */ /* 0x000fe20000000800 */
[----:B------:R2:W-:Y:S04]  /*4d70*/  @!P4 LDGSTS.E.BYPASS.LTC128B.128 [R129+0x3000], desc[UR8][R92.64] ;  /* 0x030000005c81cfae */ /* 0x0005e8000b901d48 */
[----:B------:R2:W-:Y:S01]  /*4d80*/  @P3 STS.128 [R129+0x4000], RZ ;  /* 0x004000ff81003388 */ /* 0x0005e20000000c00 */
[----:B----4-:R-:W-:-:S04]  /*4d90*/  @!P3 LEA R100, P1, R11, R6, 0x1 ;  /* 0x000000060b64b211 */ /* 0x010fc800078208ff */
[C-C-:B------:R-:W-:Y:S02]  /*4da0*/  @!P3 LEA.HI.X R101, R11.reuse, R7, R24.reuse, 0x1, P1 ;  /* 0x000000070b65b211 */ /* 0x140fe400008f0c18 */
[----:B------:R-:W4:Y:S01]  /*4db0*/  @!P3 LDC.64 R6, c[0x0][0x218] ;  /* 0x00008600ff06bb82 */ /* 0x000f220000000a00 */
[C---:B---3--:R-:W-:Y:S02]  /*4dc0*/  @!P2 LEA R8, P1, R11.reuse, R8, 0x1 ;  /* 0x000000080b08a211 */ /* 0x048fe400078208ff */
[----:B------:R-:W-:Y:S01]  /*4dd0*/  @!PT LDS RZ, [RZ] ;  /* 0x00000000fffff984 */ /* 0x000fe20000000800 */
[----:B------:R-:W-:Y:S01]  /*4de0*/  @!PT LDS RZ, [RZ] ;  /* 0x00000000fffff984 */ /* 0x000fe20000000800 */
[----:B------:R-:W-:Y:S01]  /*4df0*/  @!PT LDS RZ, [RZ] ;  /* 0x00000000fffff984 */ /* 0x000fe20000000800 */
[----:B------:R2:W-:Y:S02]  /*4e00*/  @!P3 LDGSTS.E.BYPASS.LTC128B.128 [R129+0x4000], desc[UR8][R100.64+0x40] ;  /* 0x040000406481bfae */ /* 0x0005e4000b901d48 */
[--C-:B------:R-:W-:Y:S02]  /*4e10*/  @!P2 LEA.HI.X R9, R11, R9, R24.reuse, 0x1, P1 ;  /* 0x000000090b09a211 */ /* 0x100fe400008f0c18 */
[----:B------:R-:W-:Y:S01]  /*4e20*/  IADD3 R11, P5, R123, R11, RZ ;  /* 0x0000000b7b0b7210 */ /* 0x000fe20007fbe0ff */
[----:B------:R2:W-:Y:S03]  /*4e30*/  @P2 STS.128 [R129+0x5000], RZ ;  /* 0x005000ff81002388 */ /* 0x0005e60000000c00 */
[C---:B-1----:R-:W-:Y:S01]  /*4e40*/  @!P4 LEA R4, P1, R11.reuse, R4, 0x1 ;  /* 0x000000040b04c211 */ /* 0x042fe200078208ff */
[----:B------:R-:W-:Y:S01]  /*4e50*/  IMAD.X R24, R122, 0x1, R24, P5 ;  /* 0x000000017a187824 */ /* 0x000fe200028e0618 */
[----:B------:R-:W-:Y:S01]  /*4e60*/  @!PT LDS RZ, [RZ] ;  /* 0x00000000fffff984 */ /* 0x000fe20000000800 */
[----:B------:R-:W-:Y:S01]  /*4e70*/  @!PT LDS RZ, [RZ] ;  /* 0x00000000fffff984 */ /* 0x000fe20000000800 */
[----:B------:R-:W-:Y:S01]  /*4e80*/  @!PT LDS RZ, [RZ] ;  /* 0x00000000fffff984 */ /* 0x000fe20000000800 */
[----:B------:R2:W-:Y:S04]  /*4e90*/  @!P2 LDGSTS.E.BYPASS.LTC128B.128 [R129+0x5000], desc[UR8][R8.64+0x80] ;  /* 0x050000800881afae */ /* 0x0005e8000b901d48 */
[C---:B------:R-:W-:Y:S01]  /*4ea0*/  @!P4 LEA.HI.X R5, R11.reuse, R5, R24, 0x1, P1 ;  /* 0x000000050b05c211 */ /* 0x040fe200008f0c18 */
[----:B------:R2:W-:Y:S04]  /*4eb0*/  @P4 STS.128 [R129+0x3800], RZ ;  /* 0x003800ff81004388 */ /* 0x0005e80000000c00 */
[----:B------:R-:W-:Y:S01]  /*4ec0*/  @!PT LDS RZ, [RZ] ;  /* 0x00000000fffff984 */ /* 0x000fe20000000800 */
[----:B------:R-:W-:Y:S01]  /*4ed0*/  @!PT LDS RZ, [RZ] ;  /* 0x00000000fffff984 */ /* 0x000fe20000000800 */
[----:B------:R-:W-:Y:S01]  /*4ee0*/  @!PT LDS RZ, [RZ] ;  /* 0x00000000fffff984 */ /* 0x000fe20000000800 */
[----:B------:R2:W-:Y:S01]  /*4ef0*/  @!P4 LDGSTS.E.BYPASS.LTC128B.128 [R129+0x3800], desc[UR8][R4.64] ;  /* 0x038000000481cfae */ /* 0x0005e2000b901d48 */
[----:B----4-:R-:W-:-:S03]  /*4f00*/  @!P3 LEA R6, P1, R11, R6, 0x1 ;  /* 0x000000060b06b211 */ /* 0x010fc600078208ff */
[----:B------:R2:W-:Y:S01]  /*4f10*/  @P3 STS.128 [R129+0x4800], RZ ;  /* 0x004800ff81003388 */ /* 0x0005e20000000c00 */
[----:B------:R-:W-:-:S05]  /*4f20*/  @!P3 LEA.HI.X R7, R11, R7, R24, 0x1, P1 ;  /* 0x000000070b07b211 */ /* 0x000fca00008f0c18 */
        /* <DEDUP_REMOVED lines=13> */
.L_x_239:
[----:B------:R-:W-:Y:S05]  /*5000*/  BSYNC B0 ;  /* 0x0000000000007941 */ /* 0x000fea0003800000 */
.L_x_238:
[----:B------:R-:W0:Y:S02]  /*5010*/  LDGDEPBAR ;  /* 0x00000000000079af */ /* 0x000e240000000000 */
.L_x_237:
        /* <DEDUP_REMOVED lines=14> */
[----:B------:R-:W-:-:S04]  /*5100*/  FMNMX.FTZ R4, R112, R7, !PT ;  /* 0x0000000770047209 */ /* 0x000fc80007810000 */
[----:B------:R-:W-:-:S04]  /*5110*/  FMNMX.FTZ R4, R21, R4, !PT ;  /* 0x0000000415047209 */ /* 0x000fc80007810000 */
[----:B------:R-:W-:-:S04]  /*5120*/  FMNMX.FTZ R7, R27, R4, !PT ;  /* 0x000000041b077209 */ /* 0x000fc80007810000 */
[----:B------:R-:W-:-:S04]  /*5130*/  FMNMX.FTZ R4, R12, R7, !PT ;  /* 0x000000070c047209 */ /* 0x000fc80007810000 */
        /* <DEDUP_REMOVED lines=9> */
[----:B------:R-:W-:-:S03]  /*51d0*/  FMNMX.FTZ R5, R18, R5, !PT ;  /* 0x0000000512057209 */ /* 0x000fc60007810000 */
[----:B------:R-:W1:Y:S01]  /*51e0*/  SHFL.BFLY PT, R4, R7, 0x2, 0x1f ;  /* 0x0c401f0007047f89 */ /* 0x000e6200000e0000 */
[----:B------:R-:W-:-:S04]  /*51f0*/  FMNMX.FTZ R5, R22, R5, !PT ;  /* 0x0000000516057209 */ /* 0x000fc80007810000 */
[----:B------:R-:W-:-:S04]  /*5200*/  FMNMX.FTZ R6, R28, R5, !PT ;  /* 0x000000051c067209 */ /* 0x000fc80007810000 */
        /* <DEDUP_REMOVED lines=10> */
[----:B------:R-:W-:-:S05]  /*52b0*/  FSEL R89, R89, RZ, P2 ;  /* 0x000000ff59597208 */ /* 0x000fca0001000000 */
[--C-:B------:R-:W-:Y:S01]  /*52c0*/  FFMA.FTZ R92, R16, UR6, -R89.reuse ;  /* 0x00000006105c7c23 */ /* 0x100fe20008010859 */
[--C-:B------:R-:W-:Y:S01]  /*52d0*/  FFMA.FTZ R86, R86, UR6, -R89.reuse ;  /* 0x0000000656567c23 */ /* 0x100fe20008010859 */
[--C-:B------:R-:W-:Y:S01]  /*52e0*/  FFMA.FTZ R17, R148, UR6, -R89.reuse ;  /* 0x0000000694117c23 */ /* 0x100fe20008010859 */
[----:B--2---:R-:W-:Y:S01]  /*52f0*/  FMNMX.FTZ R24, R5, R24, !PT ;  /* 0x0000001805187209 */ /* 0x004fe20007810000 */
[--C-:B------:R-:W-:Y:S01]  /*5300*/  FFMA.FTZ R16, R144, UR6, -R89.reuse ;  /* 0x0000000690107c23 */ /* 0x100fe20008010859 */
[----:B------:R-:W-:Y:S01]  /*5310*/  FSEL R5, R25, RZ, P2 ;  /* 0x000000ff19057208 */ /* 0x000fe20001000000 */
[----:B------:R-:W-:Y:S01]  /*5320*/  MUFU.EX2 R92, R92 ;  /* 0x0000005c005c7308 */ /* 0x000fe20000000800 */
[C---:B------:R-:W-:Y:S01]  /*5330*/  FSETP.NEU.FTZ.AND P1, PT, R24.reuse, -INF , PT ;  /* 0xff8000001800780b */ /* 0x040fe20003f3d000 */
[----:B------:R-:W-:Y:S01]  /*5340*/  FMUL.FTZ R87, R24, UR6 ;  /* 0x0000000618577c20 */ /* 0x000fe20008410000 */
[----:B------:R-:W-:Y:S01]  /*5350*/  FFMA.FTZ R93, R90, UR6, -R89 ;  /* 0x000000065a5d7c23 */ /* 0x000fe20008010859 */
[----:B------:R-:W-:Y:S01]  /*5360*/  FADD.FTZ R4, R2, -R5 ;  /* 0x8000000502047221 */ /* 0x000fe20000010000 */
[----:B------:R-:W-:Y:S01]  /*5370*/  FSEL R5, R24, RZ, P1 ;  /* 0x000000ff18057208 */ /* 0x000fe20000800000 */
[----:B------:R-:W-:Y:S01]  /*5380*/  FFMA.FTZ R90, R108, UR6, -R89 ;  /* 0x000000066c5a7c23 */ /* 0x000fe20008010859 */
[----:B------:R-:W-:Y:S01]  /*5390*/  FSEL R87, R87, RZ, P1 ;  /* 0x000000ff57577208 */ /* 0x000fe20000800000 */
[----:B------:R-:W-:Y:S01]  /*53a0*/  FMUL.FTZ R100, R4, UR6 ;  /* 0x0000000604647c20 */ /* 0x000fe20008410000 */
[----:B------:R-:W1:Y:S01]  /*53b0*/  MUFU.EX2 R86, R86 ;  /* 0x0000005600567308 */ /* 0x000e620000000800 */
[----:B------:R-:W-:Y:S01]  /*53c0*/  FADD.FTZ R5, R0, -R5 ;  /* 0x8000000500057221 */ /* 0x000fe20000010000 */
[----:B------:R-:W-:Y:S01]  /*53d0*/  FFMA.FTZ R35, R110, UR6, -R89 ;  /* 0x000000066e237c23 */ /* 0x000fe20008010859 */
[--C-:B------:R-:W-:Y:S01]  /*53e0*/  FFMA.FTZ R85, R10, UR6, -R87.reuse ;  /* 0x000000060a557c23 */ /* 0x100fe20008010857 */
[--C-:B------:R-:W-:Y:S01]  /*53f0*/  FFMA.FTZ R15, R32, UR6, -R87.reuse ;  /* 0x00000006200f7c23 */ /* 0x100fe20008010857 */
[----:B------:R-:W2:Y:S01]  /*5400*/  LDSM.16.MT88.4 R8, [R118+0x6000] ;  /* 0x006000007608783b */ /* 0x000ea20000004200 */
[--C-:B------:R-:W-:Y:S01]  /*5410*/  FFMA.FTZ R2, R142, UR6, -R87.reuse ;  /* 0x000000068e027c23 */ /* 0x100fe20008010857 */
[----:B------:R-:W-:Y:S01]  /*5420*/  FMUL.FTZ R95, R5, UR6 ;  /* 0x00000006055f7c20 */ /* 0x000fe20008410000 */
[--C-:B------:R-:W-:Y:S01]  /*5430*/  FFMA.FTZ R19, R114, UR6, -R87.reuse ;  /* 0x0000000672137c23 */ /* 0x100fe20008010857 */
[----:B------:R-:W-:Y:S01]  /*5440*/  MUFU.EX2 R17, R17 ;  /* 0x0000001100117308 */ /* 0x000fe20000000800 */
[----:B------:R-:W-:Y:S01]  /*5450*/  FFMA.FTZ R91, R88, UR6, -R87 ;  /* 0x00000006585b7c23 */ /* 0x000fe20008010857 */
[----:B------:R-:W-:Y:S01]  /*5460*/  FFMA.FTZ R32, R112, UR6, -R89 ;  /* 0x0000000670207c23 */ /* 0x000fe20008010859 */
[--C-:B------:R-:W-:Y:S01]  /*5470*/  FFMA.FTZ R88, R104, UR6, -R87.reuse ;  /* 0x0000000668587c23 */ /* 0x100fe20008010857 */
[--C-:B------:R-:W-:Y:S01]  /*5480*/  FFMA.FTZ R33, R106, UR6, -R87.reuse ;  /* 0x000000066a217c23 */ /* 0x100fe20008010857 */
[--C-:B------:R-:W-:Y:S01]  /*5490*/  FFMA.FTZ R0, R102, UR6, -R87.reuse ;  /* 0x0000000666007c23 */ /* 0x100fe20008010857 */
[--C-:B------:R-:W-:Y:S01]  /*54a0*/  FFMA.FTZ R104, R29, UR6, -R87.reuse ;  /* 0x000000061d687c23 */ /* 0x100fe20008010857 */
[--C-:B------:R-:W-:Y:S01]  /*54b0*/  FFMA.FTZ R101, R23, UR6, -R87.reuse ;  /* 0x0000000617657c23 */ /* 0x100fe20008010857 */
[----:B------:R-:W3:Y:S01]  /*54c0*/  MUFU.EX2 R16, R16 ;  /* 0x0000001000107308 */ /* 0x000ee20000000800 */
[----:B-1----:R-:W-:Y:S01]  /*54d0*/  F2FP.BF16.F32.PACK_AB R4, R86, R92 ;  /* 0x0000005c5604723e */ /* 0x002fe200000010ff */
[--C-:B------:R-:W-:Y:S01]  /*54e0*/  FFMA.FTZ R29, R14, UR6, -R87.reuse ;  /* 0x000000060e1d7c23 */ /* 0x100fe20008010857 */
[----:B------:R-:W-:Y:S01]  /*54f0*/  FFMA.FTZ R102, R18, UR6, -R87 ;  /* 0x0000000612667c23 */ /* 0x000fe20008010857 */
[--C-:B------:R-:W-:Y:S01]  /*5500*/  FFMA.FTZ R103, R20, UR6, -R89.reuse ;  /* 0x0000000614677c23 */ /* 0x100fe20008010859 */
[----:B------:R-:W-:Y:S01]  /*5510*/  FFMA.FTZ R20, R30, UR6, -R89 ;  /* 0x000000061e147c23 */ /* 0x000fe20008010859 */
[--C-:B------:R-:W-:Y:S01]  /*5520*/  FFMA.FTZ R30, R28, UR6, -R87.reuse ;  /* 0x000000061c1e7c23 */ /* 0x100fe20008010857 */
[----:B------:R-:W-:Y:S01]  /*5530*/  FFMA.FTZ R84, R84, UR6, -R87 ;  /* 0x0000000654547c23 */ /* 0x000fe20008010857 */
[----:B------:R-:W-:Y:S01]  /*5540*/  MUFU.EX2 R15, R15 ;  /* 0x0000000f000f7308 */ /* 0x000fe20000000800 */
[--C-:B------:R-:W-:Y:S01]  /*5550*/  FFMA.FTZ R23, R26, UR6, -R89.reuse ;  /* 0x000000061a177c23 */ /* 0x100fe20008010859 */
[----:B------:R-:W-:Y:S01]  /*5560*/  FFMA.FTZ R34, R34, UR6, -R89 ;  /* 0x0000000622227c23 */ /* 0x000fe20008010859 */
[--C-:B------:R-:W-:Y:S01]  /*5570*/  FFMA.FTZ R22, R22, UR6, -R87.reuse ;  /* 0x0000000616167c23 */ /* 0x100fe20008010857 */
[----:B------:R-:W-:Y:S01]  /*5580*/  FFMA.FTZ R18, R31, UR6, -R87 ;  /* 0x000000061f127c23 */ /* 0x000fe20008010857 */
[----:B------:R-:W-:-:S03]  /*5590*/  @P0 IADD3 R142, R94, -0x3, RZ ;  /* 0xfffffffd5e8e0810 */ /* 0x000fc60007ffe0ff */
[----:B------:R-:W1:Y:S01]  /*55a0*/  MUFU.EX2 R85, R85 ;  /* 0x0000005500557308 */ /* 0x000e620000000800 */
[----:B---3--:R-:W-:-:S07]  /*55b0*/  F2FP.BF16.F32.PACK_AB R6, R16, R17 ;  /* 0x000000111006723e */ /* 0x008fce00000010ff */
[----:B------:R-:W-:Y:S08]  /*55c0*/  MUFU.EX2 R2, R2 ;  /* 0x0000000200027308 */ /* 0x000ff00000000800 */
[----:B------:R-:W3:Y:S01]  /*55d0*/  MUFU.EX2 R100, R100 ;  /* 0x0000006400647308 */ /* 0x000ee20000000800 */
[----:B-1----:R-:W-:-:S07]  /*55e0*/  F2FP.BF16.F32.PACK_AB R5, R85, R15 ;  /* 0x0000000f5505723e */ /* 0x002fce00000010ff */
[----:B------:R-:W1:Y:S08]  /*55f0*/  MUFU.EX2 R95, R95 ;  /* 0x0000005f005f7308 */ /* 0x000e700000000800 */
        /* <DEDUP_REMOVED lines=56> */
[--C-:B------:R-:W-:Y:S01]  /*5980*/  FFMA.FTZ R100, R27, UR6, -R89.reuse ;  /* 0x000000061b647c23 */ /* 0x100fe20008010859 */
[--C-:B------:R-:W-:Y:S01]  /*5990*/  FFMA.FTZ R95, R21, UR6, -R89.reuse ;  /* 0x00000006155f7c23 */ /* 0x100fe20008010859 */
[--C-:B------:R-:W-:Y:S01]  /*59a0*/  FFMA.FTZ R27, R12, UR6, -R89.reuse ;  /* 0x000000060c1b7c23 */ /* 0x100fe20008010859 */
[----:B------:R-:W-:Y:S01]  /*59b0*/  FFMA.FTZ R92, R13, UR6, -R89 ;  /* 0x000000060d5c7c23 */ /* 0x000fe20008010859 */
[----:B------:R-:W-:Y:S01]  /*59c0*/  FADD.FTZ R86, R86, R143 ;  /* 0x0000008f56567221 */ /* 0x000fe20000010000 */
[----:B------:R-:W2:Y:S01]  /*59d0*/  MUFU.EX2 R90, R90 ;  /* 0x0000005a005a7308 */ /* 0x000ea20000000800 */
[----:B------:R-:W-:Y:S01]  /*59e0*/  LDSM.16.MT88.4 R12, [R118+0x6800] ;  /* 0x00680000760c783b */ /* 0x000fe20000004200 */
[----:B------:R-:W-:Y:S01]  /*59f0*/  FADD.FTZ R21, R85, R146 ;  /* 0x0000009255157221 */ /* 0x000fe20000010000 */
[----:B------:R-:W-:-:S03]  /*5a00*/  FADD.FTZ R17, R17, R86 ;  /* 0x0000005611117221 */ /* 0x000fc60000010000 */
[----:B------:R-:W-:Y:S01]  /*5a10*/  FADD.FTZ R2, R2, R21 ;  /* 0x0000001502027221 */ /* 0x000fe20000010000 */
[----:B------:R-:W-:Y:S01]  /*5a20*/  FADD.FTZ R16, R16, R17 ;  /* 0x0000001110107221 */ /* 0x000fe20000010000 */
[----:B------:R-:W-:Y:S01]  /*5a30*/  MUFU.EX2 R35, R35 ;  /* 0x0000002300237308 */ /* 0x000fe20000000800 */
        /* <DEDUP_REMOVED lines=32> */
[----:B------:R4:W-:Y:S01]  /*5c40*/  MUFU.EX2 R87, R18 ;  /* 0x0000001200577308 */ /* 0x0009e20000000800 */
        /* <DEDUP_REMOVED lines=8> */
[----:B------:R-:W-:Y:S01]  /*5cd0*/  FADD.FTZ R91, R91, R2 ;  /* 0x000000025b5b7221 */ /* 0x000fe20000010000 */
[----:B------:R-:W-:Y:S01]  /*5ce0*/  F2FP.BF16.F32.PACK_AB R6, R32, R35 ;  /* 0x000000232006723e */ /* 0x000fe200000010ff */
[----:B----4-:R-:W-:Y:S01]  /*5cf0*/  LDSM.16.MT88.4 R16, [R116+0x7c00] ;  /* 0x007c00007410783b */ /* 0x010fe20000004200 */
[----:B------:R-:W-:Y:S01]  /*5d00*/  F2FP.BF16.F32.PACK_AB R7, R0, R33 ;  /* 0x000000210007723e */ /* 0x000fe200000010ff */
[----:B------:R-:W-:Y:S01]  /*5d10*/  FADD.FTZ R90, R90, R93 ;  /* 0x0000005d5a5a7221 */ /* 0x000fe20000010000 */
[----:B------:R-:W-:Y:S01]  /*5d20*/  FADD.FTZ R88, R88, R91 ;  /* 0x0000005b58587221 */ /* 0x000fe20000010000 */
[----:B------:R-:W-:-:S02]  /*5d30*/  MOV R2, R25 ;  /* 0x0000001900027202 */ /* 0x000fc40000000f00 */
[----:B------:R-:W-:Y:S01]  /*5d40*/  FADD.FTZ R35, R35, R90 ;  /* 0x0000005a23237221 */ /* 0x000fe20000010000 */
[----:B------:R-:W-:Y:S01]  /*5d50*/  FADD.FTZ R33, R33, R88 ;  /* 0x0000005821217221 */ /* 0x000fe20000010000 */
[----:B------:R-:W-:Y:S02]  /*5d60*/  @P0 MOV R2, R25 ;  /* 0x0000001900020202 */ /* 0x000fe40000000f00 */
[----:B------:R-:W-:Y:S01]  /*5d70*/  FADD.FTZ R32, R32, R35 ;  /* 0x0000002320207221 */ /* 0x000fe20000010000 */
[----:B------:R-:W-:Y:S01]  /*5d80*/  FADD.FTZ R0, R0, R33 ;  /* 0x0000002100007221 */ /* 0x000fe20000010000 */
        /* <DEDUP_REMOVED lines=18> */
[----:B-----5:R-:W-:Y:S01]  /*5eb0*/  F2FP.BF16.F32.PACK_AB R4, R100, R95 ;  /* 0x0000005f6404723e */ /* 0x020fe200000010ff */
[----:B------:R-:W-:Y:S01]  /*5ec0*/  FADD.FTZ R95, R95, R32 ;  /* 0x000000205f5f7221 */ /* 0x000fe20000010000 */
[----:B------:R-:W-:Y:S01]  /*5ed0*/  F2FP.BF16.F32.PACK_AB R5, R104, R101 ;  /* 0x000000656805723e */ /* 0x000fe200000010ff */
[----:B------:R-:W-:Y:S01]  /*5ee0*/  FADD.FTZ R101, R101, R0 ;  /* 0x0000000065657221 */ /* 0x000fe20000010000 */
[----:B------:R-:W-:Y:S01]  /*5ef0*/  F2FP.BF16.F32.PACK_AB R6, R92, R27 ;  /* 0x0000001b5c06723e */ /* 0x000fe200000010ff */
[----:B------:R-:W-:Y:S01]  /*5f00*/  FADD.FTZ R100, R100, R95 ;  /* 0x0000005f64647221 */ /* 0x000fe20000010000 */
[----:B------:R-:W-:Y:S01]  /*5f10*/  F2FP.BF16.F32.PACK_AB R7, R102, R29 ;  /* 0x0000001d6607723e */ /* 0x000fe200000010ff */
[----:B------:R-:W-:Y:S01]  /*5f20*/  FADD.FTZ R104, R104, R101 ;  /* 0x0000006568687221 */ /* 0x000fe20000010000 */
[----:B------:R-:W-:-:S02]  /*5f30*/  MOV R0, R24 ;  /* 0x0000001800007202 */ /* 0x000fc40000000f00 */
[----:B------:R-:W-:Y:S01]  /*5f40*/  @P0 MOV R0, R24 ;  /* 0x0000001800000202 */ /* 0x000fe20000000f00 */
[----:B------:R-:W-:Y:S02]  /*5f50*/  FADD.FTZ R29, R29, R104 ;  /* 0x000000681d1d7221 */ /* 0x000fe40000010000 */
[----:B------:R-:W-:Y:S02]  /*5f60*/  HMMA.16816.F32.BF16 R36, R4, R12, R36 ;  /* 0x0000000c0424723c */ /* 0x000fe40000041824 */
[----:B------:R-:W-:-:S04]  /*5f70*/  FADD.FTZ R102, R102, R29 ;  /* 0x0000001d66667221 */ /* 0x000fc80000010000 */
        /* <DEDUP_REMOVED lines=18> */
[----:B------:R-:W-:Y:S01]  /*60a0*/  F2FP.BF16.F32.PACK_AB R5, R30, R85 ;  /* 0x000000551e05723e */ /* 0x000fe200000010ff */
[----:B------:R-:W-:Y:S01]  /*60b0*/  FADD.FTZ R85, R85, R102 ;  /* 0x0000006655557221 */ /* 0x000fe20000010000 */
[----:B------:R-:W-:Y:S02]  /*60c0*/  F2FP.BF16.F32.PACK_AB R6, R143, R28 ;  /* 0x0000001c8f06723e */ /* 0x000fe400000010ff */
[----:B-1----:R-:W-:Y:S01]  /*60d0*/  F2FP.BF16.F32.PACK_AB R7, R84, R87 ;  /* 0x000000575407723e */ /* 0x002fe200000010ff */
[----:B------:R-:W-:-:S04]  /*60e0*/  FADD.FTZ R30, R30, R85 ;  /* 0x000000551e1e7221 */ /* 0x000fc80000010000 */
[----:B------:R-:W-:Y:S02]  /*60f0*/  FADD.FTZ R87, R87, R30 ;  /* 0x0000001e57577221 */ /* 0x000fe40000010000 */
[----:B---3--:R-:W-:Y:S02]  /*6100*/  HMMA.16816.F32.BF16 R36, R4, R12, R36 ;  /* 0x0000000c0424723c */ /* 0x008fe40000041824 */
[----:B------:R-:W-:-:S04]  /*6110*/  FADD.FTZ R146, R84, R87 ;  /* 0x0000005754927221 */ /* 0x000fc80000010000 */
[C---:B------:R-:W-:Y:S01]  /*6120*/  HMMA.16816.F32.BF16 R40, R4.reuse, R14, R40 ;  /* 0x0000000e0428723c */ /* 0x040fe20000041828 */
[----:B------:R-:W1:Y:S05]  /*6130*/  LDSM.16.MT88.4 R12, [R118+0x8c00] ;  /* 0x008c0000760c783b */ /* 0x000e6a0000004200 */
[C---:B------:R-:W-:Y:S06]  /*6140*/  HMMA.16816.F32.BF16 R52, R4.reuse, R20, R52 ;  /* 0x000000140434723c */ /* 0x040fec0000041834 */
[----:B------:R-:W-:Y:S01]  /*6150*/  HMMA.16816.F32.BF16 R56, R4, R22, R56 ;  /* 0x000000160438723c */ /* 0x000fe20000041838 */
[----:B------:R-:W-:-:S05]  /*6160*/  MOV R20, R3 ;  /* 0x0000000300147202 */ /* 0x000fca0000000f00 */
[C---:B--2---:R-:W-:Y:S06]  /*6170*/  HMMA.16816.F32.BF16 R44, R4.reuse, R8, R44 ;  /* 0x00000008042c723c */ /* 0x044fec000004182c */
[C---:B------:R-:W-:Y:S01]  /*6180*/  HMMA.16816.F32.BF16 R48, R4.reuse, R10, R48 ;  /* 0x0000000a0430723c */ /* 0x040fe20000041830 */
[----:B------:R-:W2:Y:S05]  /*6190*/  LDSM.16.MT88.4 R8, [R116+0x8c00] ;  /* 0x008c00007408783b */ /* 0x000eaa0000004200 */
[C---:B------:R-:W-:Y:S06]  /*61a0*/  HMMA.16816.F32.BF16 R60, R4.reuse, R16, R60 ;  /* 0x00000010043c723c */ /* 0x040fec000004183c */
[C---:B------:R-:W-:Y:S06]  /*61b0*/  HMMA.16816.F32.BF16 R64, R4.reuse, R18, R64 ;  /* 0x000000120440723c */ /* 0x040fec0000041840 */
[C---:B-1----:R-:W-:Y:S06]  /*61c0*/  HMMA.16816.F32.BF16 R68, R4.reuse, R12, R68 ;  /* 0x0000000c0444723c */ /* 0x042fec0000041844 */
[C---:B------:R-:W-:Y:S06]  /*61d0*/  HMMA.16816.F32.BF16 R72, R4.reuse, R14, R72 ;  /* 0x0000000e0448723c */ /* 0x040fec0000041848 */
[C---:B--2---:R-:W-:Y:S06]  /*61e0*/  HMMA.16816.F32.BF16 R76, R4.reuse, R8, R76 ;  /* 0x00000008044c723c */ /* 0x044fec000004184c */
[----:B------:R-:W-:Y:S01]  /*61f0*/  HMMA.16816.F32.BF16 R80, R4, R10, R80 ;  /* 0x0000000a0450723c */ /* 0x000fe20000041850 */
[----:B------:R-:W-:-:S04]  /*6200*/  FADD.FTZ R9, R27, R100 ;  /* 0x000000641b097221 */ /* 0x000fc80000010000 */
[----:B------:R-:W-:-:S04]  /*6210*/  FADD.FTZ R9, R92, R9 ;  /* 0x000000095c097221 */ /* 0x000fc80000010000 */
[----:B------:R-:W-:-:S04]  /*6220*/  FADD.FTZ R26, R26, R9 ;  /* 0x000000091a1a7221 */ /* 0x000fc80000010000 */
[----:B------:R-:W-:-:S04]  /*6230*/  FADD.FTZ R31, R31, R26 ;  /* 0x0000001a1f1f7221 */ /* 0x000fc80000010000 */
[----:B------:R-:W-:-:S04]  /*6240*/  FADD.FTZ R28, R28, R31 ;  /* 0x0000001f1c1c7221 */ /* 0x000fc80000010000 */
[----:B------:R-:W-:Y:S01]  /*6250*/  FADD.FTZ R143, R143, R28 ;  /* 0x0000001c8f8f7221 */ /* 0x000fe20000010000 */
[----:B------:R-:W-:Y:S06]  /*6260*/  @P0 BRA `(.L_x_240) ;  /* 0x0000000000040947 */ /* 0x000fec0003800000 */
.L_x_236:
[----:B------:R-:W-:-:S07]  /*6270*/  IADD3 R142, R20, -0x1, RZ ;  /* 0xffffffff148e7810 */ /* 0x000fce0007ffe0ff */
.L_x_240:
[----:B------:R-:W-:-:S13]  /*6280*/  ISETP.GE.AND P0, PT, R142, RZ, PT ;  /* 0x000000ff8e00720c */ /* 0x000fda0003f06270 */
[----:B------:R-:W-:Y:S05]  /*6290*/  @!P0 BRA `(.L_x_241) ;  /* 0x0000001c00f08947 */ /* 0x000fea0003800000 */
[----:B------:R-:W-:Y:S01]  /*62a0*/  ULDC UR4, c[0x0][0x2d0] ;  /* 0x0000b40000047ab9 */ /* 0x000fe20000000800 */
[----:B------:R-:W-:Y:S01]  /*62b0*/  IMAD.MOV.U32 R3, RZ, RZ, R0 ;  /* 0x000000ffff037224 */ /* 0x000fe200078e0000 */
[----:B------:R-:W-:Y:S01]  /*62c0*/  MOV R144, R96 ;  /* 0x0000006000907202 */ /* 0x000fe20000000f00 */
[----:B------:R-:W-:Y:S01]  /*62d0*/  IMAD.MOV.U32 R85, RZ, RZ, R2 ;  /* 0x000000ffff557224 */ /* 0x000fe200078e0002 */
[----:B------:R-:W-:Y:S01]  /*62e0*/  MOV R145, R99 ;  /* 0x0000006300917202 */ /* 0x000fe20000000f00 */
[----:B------:R-:W-:Y:S01]  /*62f0*/  ULDC UR5, c[0x0][0x2d0] ;  /* 0x0000b40000057ab9 */ /* 0x000fe20000000800 */
[----:B------:R-:W-:Y:S01]  /*6300*/  ISETP.GE.AND P4, PT, R138, UR4, PT ;  /* 0x000000048a007c0c */ /* 0x000fe2000bf86270 */
[----:B------:R-:W-:Y:S01]  /*6310*/  ULDC UR4, c[0x0][0x2ec] ;  /* 0x0000bb0000047ab9 */ /* 0x000fe20000000800 */
[----:B------:R-:W-:Y:S01]  /*6320*/  ULDC.64 UR6, c[0x0][0x248] ;  /* 0x0000920000067ab9 */ /* 0x000fe20000000a00 */
[----:B------:R-:W-:Y:S10]  /*6330*/  BRA `(.L_x_242) ;  /* 0x0000000000fc7947 */ /* 0x000ff40003800000 */
.L_x_244:
[----:B------:R-:W-:Y:S01]  /*6340*/  ISETP.GE.AND P4, PT, R138, UR5, PT ;  /* 0x000000058a007c0c */ /* 0x000fe2000bf86270 */
[----:B------:R-:W-:Y:S01]  /*6350*/  VIADD R0, R142, 0xffffffff ;  /* 0xffffffff8e007836 */ /* 0x000fe20000000000 */
[----:B------:R-:W1:Y:S03]  /*6360*/  @!P3 LDC.64 R86, c[0x0][0x218] ;  /* 0x00008600ff56bb82 */ /* 0x000e660000000a00 */
[C---:B------:R-:W-:Y:S01]  /*6370*/  IMAD.WIDE.U32 R90, R0.reuse, UR6, RZ ;  /* 0x00000006005a7c25 */ /* 0x040fe2000f8e00ff */
[----:B------:R-:W-:Y:S04]  /*6380*/  SHF.R.S32.HI R95, RZ, 0x1f, R0 ;  /* 0x0000001fff5f7819 */ /* 0x000fe80000011400 */
[----:B------:R-:W2:Y:S01]  /*6390*/  @!P2 LDC.64 R92, c[0x0][0x218] ;  /* 0x00008600ff5cab82 */ /* 0x000ea20000000a00 */
[----:B------:R-:W-:Y:S02]  /*63a0*/  IMAD R95, R95, UR6, RZ ;  /* 0x000000065f5f7c24 */ /* 0x000fe4000f8e02ff */
[----:B------:R3:W-:Y:S02]  /*63b0*/  @P4 STS [R129+0x3000], RZ ;  /* 0x003000ff81004388 */ /* 0x0007e40000000800 */
[----:B------:R-:W-:Y:S01]  /*63c0*/  IMAD R95, R0, UR7, R95 ;  /* 0x00000007005f7c24 */ /* 0x000fe2000f8e025f */
[C---:B------:R-:W-:Y:S01]  /*63d0*/  LEA R0, P0, R90.reuse, R134, 0x6 ;  /* 0x000000865a007211 */ /* 0x040fe200078030ff */
[----:B------:R3:W-:Y:S01]  /*63e0*/  @P4 STS [R129+0x3004], RZ ;  /* 0x003004ff81004388 */ /* 0x0007e20000000800 */
[----:B------:R-:W4:Y:S01]  /*63f0*/  @!P4 LDC.64 R88, c[0x0][0x218] ;  /* 0x00008600ff58cb82 */ /* 0x000f220000000a00 */
[----:B------:R-:W-:Y:S02]  /*6400*/  IMAD.IADD R95, R91, 0x1, R95 ;  /* 0x000000015b5f7824 */ /* 0x000fe400078e025f */
[----:B------:R3:W-:Y:S03]  /*6410*/  @P4 STS.64 [R129+0x3008], RZ ;  /* 0x003008ff81004388 */ /* 0x0007e60000000a00 */
[----:B------:R-:W-:Y:S02]  /*6420*/  LEA.HI.X R95, R90, R137, R95, 0x6, P0 ;  /* 0x000000895a5f7211 */ /* 0x000fe400000f345f */
[----:B------:R-:W5:Y:S01]  /*6430*/  @!P4 LDC.64 R90, c[0x0][0x218] ;  /* 0x00008600ff5acb82 */ /* 0x000f620000000a00 */
[C---:B-1----:R-:W-:Y:S04]  /*6440*/  @!P3 LEA R96, P0, R0.reuse, R86, 0x1 ;  /* 0x000000560060b211 */ /* 0x042fe800078008ff */
[C-C-:B------:R-:W-:Y:S02]  /*6450*/  @!P3 LEA.HI.X R97, R0.reuse, R87, R95.reuse, 0x1, P0 ;  /* 0x000000570061b211 */ /* 0x140fe400000f0c5f */
[C---:B--2---:R-:W-:Y:S01]  /*6460*/  @!P2 LEA R92, P0, R0.reuse, R92, 0x1 ;  /* 0x0000005c005ca211 */ /* 0x044fe200078008ff */
[----:B------:R-:W1:Y:S03]  /*6470*/  @!P2 LDC.64 R86, c[0x0][0x218] ;  /* 0x00008600ff56ab82 */ /* 0x000e660000000a00 */
[C-C-:B------:R-:W-:Y:S02]  /*6480*/  @!P2 LEA.HI.X R93, R0.reuse, R93, R95.reuse, 0x1, P0 ;  /* 0x0000005d005da211 */ /* 0x140fe400000f0c5f */
[C---:B----4-:R-:W-:Y:S04]  /*6490*/  @!P4 LEA R88, P1, R0.reuse, R88, 0x1 ;  /* 0x000000580058c211 */ /* 0x050fe800078208ff */
[--C-:B------:R-:W-:Y:S02]  /*64a0*/  @!P4 LEA.HI.X R89, R0, R89, R95.reuse, 0x1, P1 ;  /* 0x000000590059c211 */ /* 0x100fe400008f0c5f */
[----:B------:R-:W-:Y:S03]  /*64b0*/  IADD3 R0, P0, R123, R0, RZ ;  /* 0x000000007b007210 */ /* 0x000fe60007f1e0ff */
[----:B------:R-:W-:Y:S01]  /*64c0*/  @!PT LDS RZ, [RZ] ;  /* 0x00000000fffff984 */ /* 0x000fe20000000800 */
[----:B------:R-:W-:Y:S01]  /*64d0*/  @!PT LDS RZ, [RZ] ;  /* 0x00000000fffff984 */ /* 0x000fe20000000800 */
[----:B------:R-:W-:Y:S01]  /*64e0*/  @!PT LDS RZ, [RZ] ;  /* 0x00000000fffff984 */ /* 0x000fe20000000800 */
[----:B------:R2:W-:Y:S01]  /*64f0*/  @!P4 LDGSTS.E.BYPASS.LTC128B.128 [R129+0x3000], desc[UR8][R88.64] ;  /* 0x030000005881cfae */ /* 0x0005e2000b901d48 */
[----:B-----5:R-:W-:Y:S01]  /*6500*/  @!P4 LEA R90, P6, R0, R90, 0x1 ;  /* 0x0000005a005ac211 */ /* 0x020fe200078c08ff */
[----:B------:R-:W-:Y:S02]  /*6510*/  IMAD.X R95, R122, 0x1, R95, P0 ;  /* 0x000000017a5f7824 */ /* 0x000fe400000e065f */
[----:B------:R3:W-:Y:S03]  /*6520*/  @P3 STS.128 [R129+0x4000], RZ ;  /* 0x004000ff81003388 */ /* 0x0007e60000000c00 */
[C-C-:B------:R-:W-:Y:S01]  /*6530*/  @!P4 LEA.HI.X R91, R0.reuse, R91, R95.reuse, 0x1, P6 ;  /* 0x0000005b005bc211 */ /* 0x140fe200030f0c5f */
[----:B------:R-:W-:Y:S01]  /*6540*/  @!PT LDS RZ, [RZ] ;  /* 0x00000000fffff984 */ /* 0x000fe20000000800 */
[----:B------:R-:W-:Y:S01]  /*6550*/  @!PT LDS RZ, [RZ] ;  /* 0x00000000fffff984 */ /* 0x000fe20000000800 */
[----:B------:R-:W-:Y:S01]  /*6560*/  @!PT LDS RZ, [RZ] ;  /* 0x00000000fffff984 */ /* 0x000fe20000000800 */
[----:B------:R3:W-:Y:S01]  /*6570*/  @!P3 LDGSTS.E.BYPASS.LTC128B.128 [R129+0x4000], desc[UR8][R96.64+0x40] ;  /* 0x040000406081bfae */ /* 0x0007e2000b901d48 */
[C---:B-1----:R-:W-:Y:S03]  /*6580*/  @!P2 LEA R86, P0, R0.reuse, R86, 0x1 ;  /* 0x000000560056a211 */ /* 0x042fe600078008ff */
[----:B------:R3:W-:Y:S01]  /*6590*/  @P2 STS.128 [R129+0x5000], RZ ;  /* 0x005000ff81002388 */ /* 0x0007e20000000c00 */
[C-C-:B------:R-:W-:Y:S03]  /*65a0*/  @!P2 LEA.HI.X R87, R0.reuse, R87, R95.reuse, 0x1, P0 ;  /* 0x000000570057a211 */ /* 0x140fe600000f0c5f */
        /* <DEDUP_REMOVED lines=8> */
[----:B------:R3:W-:Y:S01]  /*6630*/  @!P4 LDGSTS.E.BYPASS.LTC128B.128 [R129+0x3800], desc[UR8][R90.64] ;  /* 0x038000005a81cfae */ /* 0x0007e2000b901d48 */
[----:B--2---:R-:W1:Y:S03]  /*6640*/  @!P3 LDC.64 R88, c[0x0][0x218] ;  /* 0x00008600ff58bb82 */ /* 0x004e660000000a00 */
[----:B------:R3:W-:Y:S01]  /*6650*/  @P3 STS.128 [R129+0x4800], RZ ;  /* 0x004800ff81003388 */ /* 0x0007e20000000c00 */
[C---:B-1----:R-:W-:Y:S04]  /*6660*/  @!P3 LEA R88, P1, R0.reuse, R88, 0x1 ;  /* 0x000000580058b211 */ /* 0x042fe800078208ff */
[----:B------:R-:W-:Y:S05]  /*6670*/  @!P3 LEA.HI.X R89, R0, R89, R95, 0x1, P1 ;  /* 0x000000590059b211 */ /* 0x000fea00008f0c5f */
        /* <DEDUP_REMOVED lines=11> */
.L_x_242:
[----:B------:R-:W-:Y:S01]  /*6730*/  ISETP.GE.AND P3, PT, R131, UR5, PT ;  /* 0x0000000583007c0c */ /* 0x000fe2000bf66270 */
[----:B------:R-:W1:Y:S01]  /*6740*/  @!P4 LDC.64 R156, c[0x0][0x220] ;  /* 0x00008800ff9ccb82 */ /* 0x000e620000000a00 */
[----:B------:R-:W-:Y:S01]  /*6750*/  ISETP.GE.AND P2, PT, R130, UR5, PT ;  /* 0x0000000582007c0c */ /* 0x000fe2000bf46270 */
[----:B------:R-:W-:Y:S04]  /*6760*/  DEPBAR.LE SB0, 0x0 ;  /* 0x000080000000791a */ /* 0x000fe80000000000 */
[----:B------:R-:W-:Y:S01]  /*6770*/  SHF.R.S32.HI R2, RZ, 0x1f, R142 ;  /* 0x0000001fff027819 */ /* 0x000fe2000001148e */
[----:B------:R-:W-:Y:S01]  /*6780*/  IMAD R0, R124, R142, RZ ;  /* 0x0000008e7c007224 */ /* 0x000fe200078e02ff */
[----:B------:R-:W2:Y:S08]  /*6790*/  @!P4 LDC.64 R150, c[0x0][0x220] ;  /* 0x00008800ff96cb82 */ /* 0x000eb00000000a00 */
[----:B------:R-:W-:Y:S01]  /*67a0*/  BAR.SYNC.DEFER_BLOCKING 0x0 ;  /* 0x0000000000007b1d */ /* 0x000fe20000010000 */
[-C--:B------:R-:W-:Y:S04]  /*67b0*/  IMAD.WIDE.U32 R158, R142, R125.reuse, R144 ;  /* 0x0000007d8e9e7225 */ /* 0x080fe800078e0090 */
[----:B------:R-:W-:Y:S01]  /*67c0*/  IMAD R0, R2, R125, R0 ;  /* 0x0000007d02007224 */ /* 0x000fe200078e0200 */
[----:B------:R-:W-:Y:S03]  /*67d0*/  IADD3 R2, P6, R127, R158, RZ ;  /* 0x0000009e7f027210 */ /* 0x000fe60007fde0ff */
[----:B------:R-:W-:Y:S01]  /*67e0*/  IMAD.IADD R0, R159, 0x1, R0 ;  /* 0x000000019f007824 */ /* 0x000fe200078e0200 */
[----:B--2---:R-:W-:Y:S01]  /*67f0*/  @!P4 LEA R150, P5, R2, R150, 0x1 ;  /* 0x000000960296c211 */ /* 0x004fe200078a08ff */
[----:B------:R-:W2:Y:S01]  /*6800*/  @!P3 LDC.64 R154, c[0x0][0x220] ;  /* 0x00008800ff9abb82 */ /* 0x000ea20000000a00 */
[C---:B-1----:R-:W-:Y:S01]  /*6810*/  @!P4 LEA R156, P0, R158.reuse, R156, 0x1 ;  /* 0x0000009c9e9cc211 */ /* 0x042fe200078008ff */
[----:B------:R-:W-:Y:S03]  /*6820*/  @P4 STS [R129+0x6000], RZ ;  /* 0x006000ff81004388 */ /* 0x000fe60000000800 */
[C-C-:B------:R-:W-:Y:S01]  /*6830*/  @!P4 LEA.HI.X R157, R158.reuse, R157, R0.reuse, 0x1, P0 ;  /* 0x0000009d9e9dc211 */ /* 0x140fe200000f0c00 */
[----:B------:R-:W-:Y:S02]  /*6840*/  @P4 STS [R129+0x6004], RZ ;  /* 0x006004ff81004388 */ /* 0x000fe40000000800 */
[----:B------:R-:W1:Y:S02]  /*6850*/  @!P2 LDC.64 R152, c[0x0][0x220] ;  /* 0x00008800ff98ab82 */ /* 0x000e640000000a00 */
[----:B------:R-:W-:Y:S04]  /*6860*/  @P4 STS.64 [R129+0x6008], RZ ;  /* 0x006008ff81004388 */ /* 0x000fe80000000a00 */
[----:B------:R-:W-:Y:S01]  /*6870*/  @!PT LDS RZ, [RZ] ;  /* 0x00000000fffff984 */ /* 0x000fe20000000800 */
[----:B------:R-:W-:Y:S01]  /*6880*/  @!PT LDS RZ, [RZ] ;  /* 0x00000000fffff984 */ /* 0x000fe20000000800 */
[----:B------:R-:W-:Y:S01]  /*6890*/  @!PT LDS RZ, [RZ] ;  /* 0x00000000fffff984 */ /* 0x000fe20000000800 */
[----:B------:R3:W-:Y:S02]  /*68a0*/  @!P4 LDGSTS.E.BYPASS.LTC128B.128 [R129+0x6000], desc[UR8][R156.64] ;  /* 0x060000009c81cfae */ /* 0x0007e4000b901d48 */
[----:B------:R-:W4:Y:S02]  /*68b0*/  @!P3 LDC.64 R148, c[0x0][0x220] ;  /* 0x00008800ff94bb82 */ /* 0x000f240000000a00 */
[----:B------:R-:W-:Y:S01]  /*68c0*/  @P3 STS.128 [R129+0x7000], RZ ;  /* 0x007000ff81003388 */ /* 0x000fe20000000c00 */
[C---:B--2---:R-:W-:Y:S05]  /*68d0*/  @!P3 LEA R154, P1, R158.reuse, R154, 0x1 ;  /* 0x0000009a9e9ab211 */ /* 0x044fea00078208ff */
[----:B------:R-:W2:Y:S01]  /*68e0*/  @!P2 LDC.64 R86, c[0x0][0x220] ;  /* 0x00008800ff56ab82 */ /* 0x000ea20000000a00 */
[C-C-:B------:R-:W-:Y:S02]  /*68f0*/  @!P3 LEA.HI.X R155, R158.reuse, R155, R0.reuse, 0x1, P1 ;  /* 0x0000009b9e9bb211 */ /* 0x140fe400008f0c00 */
[C---:B-1----:R-:W-:Y:S03]  /*6900*/  @!P2 LEA R152, P0, R158.reuse, R152, 0x1 ;  /* 0x000000989e98a211 */ /* 0x042fe600078008ff */
[----:B------:R-:W-:Y:S01]  /*6910*/  @!PT LDS RZ, [RZ] ;  /* 0x00000000fffff984 */ /* 0x000fe20000000800 */
[----:B------:R-:W-:Y:S01]  /*6920*/  @!PT LDS RZ, [RZ] ;  /* 0x00000000fffff984 */ /* 0x000fe20000000800 */
[----:B------:R-:W-:Y:S01]  /*6930*/  @!PT LDS RZ, [RZ] ;  /* 0x00000000fffff984 */ /* 0x000fe20000000800 */
[----:B------:R3:W-:Y:S01]  /*6940*/  @!P3 LDGSTS.E.BYPASS.LTC128B.128 [R129+0x7000], desc[UR8][R154.64+0x40] ;  /* 0x070000409a81bfae */ /* 0x0007e2000b901d48 */
[--C-:B------:R-:W-:Y:S03]  /*6950*/  @!P2 LEA.HI.X R153, R158, R153, R0.reuse, 0x1, P0 ;  /* 0x000000999e99a211 */ /* 0x100fe600000f0c00 */
[----:B------:R-:W-:Y:S01]  /*6960*/  @P2 STS.128 [R129+0x8000], RZ ;  /* 0x008000ff81002388 */ /* 0x000fe20000000c00 */
[----:B------:R-:W-:Y:S01]  /*6970*/  IMAD.X R0, R126, 0x1, R0, P6 ;  /* 0x000000017e007824 */ /* 0x000fe200030e0600 */
[C---:B----4-:R-:W-:Y:S02]  /*6980*/  @!P3 LEA R148, P1, R2.reuse, R148, 0x1 ;  /* 0x000000940294b211 */ /* 0x050fe400078208ff */
[----:B------:R-:W-:Y:S01]  /*6990*/  @!PT LDS RZ, [RZ] ;  /* 0x00000000fffff984 */ /* 0x000fe20000000800 */
[----:B------:R-:W-:Y:S01]  /*69a0*/  @!PT LDS RZ, [RZ] ;  /* 0x00000000fffff984 */ /* 0x000fe20000000800 */
[----:B------:R-:W-:Y:S01]  /*69b0*/  @!PT LDS RZ, [RZ] ;  /* 0x00000000fffff984 */ /* 0x000fe20000000800 */
[----:B------:R3:W-:Y:S02]  /*69c0*/  @!P2 LDGSTS.E.BYPASS.LTC128B.128 [R129+0x8000], desc[UR8][R152.64+0x80] ;  /* 0x080000809881afae */ /* 0x0007e4000b901d48 */
[C-C-:B------:R-:W-:Y:S02]  /*69d0*/  @!P4 LEA.HI.X R151, R2.reuse, R151, R0.reuse, 0x1, P5 ;  /* 0x000000970297c211 */ /* 0x140fe400028f0c00 */
[----:B------:R-:W-:Y:S01]  /*69e0*/  @P4 STS.128 [R129+0x6800], RZ ;  /* 0x006800ff81004388 */ /* 0x000fe20000000c00 */
[--C-:B------:R-:W-:Y:S02]  /*69f0*/  @!P3 LEA.HI.X R149, R2, R149, R0.reuse, 0x1, P1 ;  /* 0x000000950295b211 */ /* 0x100fe400008f0c00 */
[----:B------:R-:W-:Y:S01]  /*6a00*/  ISETP.GT.AND P5, PT, R142, RZ, PT ;  /* 0x000000ff8e00720c */ /* 0x000fe20003fa4270 */
[----:B------:R-:W-:Y:S01]  /*6a10*/  @!PT LDS RZ, [RZ] ;  /* 0x00000000fffff984 */ /* 0x000fe20000000800 */
[----:B------:R-:W-:Y:S01]  /*6a20*/  @!PT LDS RZ, [RZ] ;  /* 0x00000000fffff984 */ /* 0x000fe20000000800 */
[----:B------:R-:W-:Y:S01]  /*6a30*/  @!PT LDS RZ, [RZ] ;  /* 0x00000000fffff984 */ /* 0x000fe20000000800 */
[----:B------:R3:W-:Y:S01]  /*6a40*/  @!P4 LDGSTS.E.BYPASS.LTC128B.128 [R129+0x6800], desc[UR8][R150.64] ;  /* 0x068000009681cfae */ /* 0x0007e2000b901d48 */
[C---:B--2---:R-:W-:Y:S03]  /*6a50*/  @!P2 LEA R86, P0, R2.reuse, R86, 0x1 ;  /* 0x000000560256a211 */ /* 0x044fe600078008ff */
[----:B------:R-:W-:Y:S01]  /*6a60*/  @P3 STS.128 [R129+0x7800], RZ ;  /* 0x007800ff81003388 */ /* 0x000fe20000000c00 */
[----:B------:R-:W-:Y:S03]  /*6a70*/  @!P2 LEA.HI.X R87, R2, R87, R0, 0x1, P0 ;  /* 0x000000570257a211 */ /* 0x000fe600000f0c00 */
[----:B------:R-:W-:Y:S01]  /*6a80*/  @!PT LDS RZ, [RZ] ;  /* 0x00000000fffff984 */ /* 0x000fe20000000800 */
[----:B------:R-:W-:Y:S01]  /*6a90*/  @!PT LDS RZ, [RZ] ;  /* 0x00000000fffff984 */ /* 0x000fe20000000800 */
[----:B------:R-:W-:Y:S01]  /*6aa0*/  @!PT LDS RZ, [RZ] ;  /* 0x00000000fffff984 */ /* 0x000fe20000000800 */
[----:B------:R3:W-:Y:S04]  /*6ab0*/  @!P3 LDGSTS.E.BYPASS.LTC128B.128 [R129+0x7800], desc[UR8][R148.64+0x40] ;  /* 0x078000409481bfae */ /* 0x0007e8000b901d48 */
[----:B------:R-:W-:Y:S04]  /*6ac0*/  @P2 STS.128 [R129+0x8800], RZ ;  /* 0x008800ff81002388 */ /* 0x000fe80000000c00 */
[----:B------:R-:W-:Y:S01]  /*6ad0*/  @!PT LDS RZ, [RZ] ;  /* 0x00000000fffff984 */ /* 0x000fe20000000800 */
[----:B------:R-:W-:Y:S01]  /*6ae0*/  @!PT LDS RZ, [RZ] ;  /* 0x00000000fffff984 */ /* 0x000fe20000000800 */
[----:B------:R-:W-:Y:S01]  /*6af0*/  @!PT LDS RZ, [RZ] ;  /* 0x00000000fffff984 */ /* 0x000fe20000000800 */
[----:B------:R3:W-:Y:S04]  /*6b00*/  @!P2 LDGSTS.E.BYPASS.LTC128B.128 [R129+0x8800], desc[UR8][R86.64+0x80] ;  /* 0x088000805681afae */ /* 0x0007e8000b901d48 */
[----:B------:R-:W-:Y:S04]  /*6b10*/  LDSM.16.M88.4 R88, [R121] ;  /* 0x000000007958783b */ /* 0x000fe80000000200 */
[----:B------:R-:W1:Y:S04]  /*6b20*/  LDSM.16.M88.4 R92, [R120+0x3000] ;  /* 0x00300000785c783b */ /* 0x000e680000000200 */
[----:B------:R-:W2:Y:S04]  /*6b30*/  LDSM.16.M88.4 R96, [R120+0x3400] ;  /* 0x003400007860783b */ /* 0x000ea80000000200 */
[----:B------:R-:W4:Y:S04]  /*6b40*/  LDSM.16.M88.4 R100, [R120+0x3800] ;  /* 0x003800007864783b */ /* 0x000f280000000200 */
[----:B------:R-:W5:Y:S04]  /*6b50*/  LDSM.16.M88.4 R104, [R120+0x3c00] ;  /* 0x003c00007868783b */ /* 0x000f680000000200 */
[----:B------:R-:W0:Y:S04]  /*6b60*/  LDGDEPBAR ;  /* 0x00000000000079af */ /* 0x000e280000000000 */
[----:B------:R-:W-:Y:S04]  /*6b70*/  LDSM.16.M88.4 R108, [R119] ;  /* 0x00000000776c783b */ /* 0x000fe80000000200 */
[----:B------:R-:W3:Y:S01]  /*6b80*/  LDSM.16.M88.4 R112, [R117+0x3000] ;  /* 0x003000007570783b */ /* 0x000ee20000000200 */
[C---:B-1----:R-:W-:Y:S06]  /*6b90*/  HMMA.16816.F32.BF16 R4, R88.reuse, R92, RZ ;  /* 0x0000005c5804723c */ /* 0x042fec00000418ff */
[C---:B------:R-:W-:Y:S01]  /*6ba0*/  HMMA.16816.F32.BF16 R8, R88.reuse, R94, RZ ;  /* 0x0000005e5808723c */ /* 0x040fe200000418ff */
[----:B------:R-:W-:Y:S05]  /*6bb0*/  LDSM.16.M88.4 R92, [R117+0x3800] ;  /* 0x00380000755c783b */ /* 0x000fea0000000200 */
[C---:B--2---:R-:W-:Y:S06]  /*6bc0*/  HMMA.16816.F32.BF16 R12, R88.reuse, R96, RZ ;  /* 0x00000060580c723c */ /* 0x044fec00000418ff */
[C---:B------:R-:W-:Y:S01]  /*6bd0*/  HMMA.16816.F32.BF16 R16, R88.reuse, R98, RZ ;  /* 0x000000625810723c */ /* 0x040fe200000418ff */
[----:B------:R-:W-:Y:S05]  /*6be0*/  LDSM.16.M88.4 R96, [R120+0x4400] ;  /* 0x004400007860783b */ /* 0x000fea0000000200 */
[C---:B----4-:R-:W-:Y:S06]  /*6bf0*/  HMMA.16816.F32.BF16 R20, R88.reuse, R100, RZ ;  /* 0x000000645814723c */ /* 0x050fec00000418ff */
[C---:B------:R-:W-:Y:S06]  /*6c00*/  HMMA.16816.F32.BF16 R24, R88.reuse, R102, RZ ;  /* 0x000000665818723c */ /* 0x040fec00000418ff */
[C---:B-----5:R-:W-:Y:S06]  /*6c10*/  HMMA.16816.F32.BF16 R28, R88.reuse, R104, RZ ;  /* 0x00000068581c723c */ /* 0x060fec00000418ff */
[----:B------:R-:W-:Y:S01]  /*6c20*/  HMMA.16816.F32.BF16 R32, R88, R106, RZ ;  /* 0x0000006a5820723c */ /* 0x000fe200000418ff */
[----:B------:R-:W1:Y:S05]  /*6c30*/  LDSM.16.M88.4 R88, [R117+0x3400] ;  /* 0x003400007558783b */ /* 0x000e6a0000000200 */
[C---:B---3--:R-:W-:Y:S06]  /*6c40*/  HMMA.16816.F32.BF16 R4, R108.reuse, R112, R4 ;  /* 0x000000706c04723c */ /* 0x048fec0000041804 */
[C---:B------:R-:W-:Y:S06]  /*6c50*/  HMMA.16816.F32.BF16 R8, R108.reuse, R114, R8 ;  /* 0x000000726c08723c */ /* 0x040fec0000041808 */
[C---:B-1----:R-:W-:Y:S06]  /*6c60*/  HMMA.16816.F32.BF16 R12, R108.reuse, R88, R12 ;  /* 0x000000586c0c723c */ /* 0x042fec000004180c */
[C---:B------:R-:W-:Y:S01]  /*6c70*/  HMMA.16816.F32.BF16 R16, R108.reuse, R90, R16 ;  /* 0x0000005a6c10723c */ /* 0x040fe20000041810 */
[----:B------:R-:W1:Y:S05]  /*6c80*/  LDSM.16.M88.4 R88, [R117+0x3c00] ;  /* 0x003c00007558783b */ /* 0x000e6a0000000200 */
[C---:B------:R-:W-:Y:S06]  /*6c90*/  HMMA.16816.F32.BF16 R20, R108.reuse, R92, R20 ;  /* 0x0000005c6c14723c */ /* 0x040fec0000041814 */
[C---:B------:R-:W-:Y:S01]  /*6ca0*/  HMMA.16816.F32.BF16 R24, R108.reuse, R94, R24 ;  /* 0x0000005e6c18723c */ /* 0x040fe20000041818 */
[----:B------:R-:W-:Y:S05]  /*6cb0*/  LDSM.16.M88.4 R92, [R121+0x1000] ;  /* 0x00100000795c783b */ /* 0x000fea0000000200 */
[C---:B-1----:R-:W-:Y:S06]  /*6cc0*/  HMMA.16816.F32.BF16 R28, R108.reuse, R88, R28 ;  /* 0x000000586c1c723c */ /* 0x042fec000004181c */
[----:B------:R-:W-:Y:S01]  /*6cd0*/  HMMA.16816.F32.BF16 R32, R108, R90, R32 ;  /* 0x0000005a6c20723c */ /* 0x000fe20000041820 */
[----:B------:R-:W1:Y:S05]  /*6ce0*/  LDSM.16.M88.4 R88, [R120+0x4000] ;  /* 0x004000007858783b */ /* 0x000e6a0000000200 */
[C---:B-1----:R-:W-:Y:S06]  /*6cf0*/  HMMA.16816.F32.BF16 R4, R92.reuse, R88, R4 ;  /* 0x000000585c04723c */ /* 0x042fec0000041804 */
[C---:B------:R-:W-:Y:S01]  /*6d00*/  HMMA.16816.F32.BF16 R8, R92.reuse, R90, R8 ;  /* 0x0000005a5c08723c */ /* 0x040fe20000041808 */
[----:B------:R-:W1:Y:S05]  /*6d10*/  LDSM.16.M88.4 R88, [R120+0x4800] ;  /* 0x004800007858783b */ /* 0x000e6a0000000200 */
[C---:B------:R-:W-:Y:S06]  /*6d20*/  HMMA.16816.F32.BF16 R12, R92.reuse, R96, R12 ;  /* 0x000000605c0c723c */ /* 0x040fec000004180c */
[C---:B------:R-:W-:Y:S01]  /*6d30*/  HMMA.16816.F32.BF16 R16, R92.reuse, R98, R16 ;  /* 0x000000625c10723c */ /* 0x040fe20000041810 */
[----:B------:R-:W2:Y:S05]  /*6d40*/  LDSM.16.M88.4 R96, [R120+0x4c00] ;  /* 0x004c00007860783b */ /* 0x000eaa0000000200 */
[C---:B-1----:R-:W-:Y:S06]  /*6d50*/  HMMA.16816.F32.BF16 R20, R92.reuse, R88, R20 ;  /* 0x000000585c14723c */ /* 0x042fec0000041814 */
[C---:B------:R-:W-:Y:S01]  /*6d60*/  HMMA.16816.F32.BF16 R24, R92.reuse, R90, R24 ;  /* 0x0000005a5c18723c */ /* 0x040fe20000041818 */
[----:B------:R-:W-:Y:S05]  /*6d70*/  LDSM.16.M88.4 R88, [R119+0x1000] ;  /* 0x001000007758783b */ /* 0x000fea0000000200 */
[C---:B--2---:R-:W-:Y:S06]  /*6d80*/  HMMA.16816.F32.BF16 R28, R92.reuse, R96, R28 ;  /* 0x000000605c1c723c */ /* 0x044fec000004181c */
[----:B------:R-:W-:Y:S01]  /*6d90*/  HMMA.16816.F32.BF16 R32, R92, R98, R32 ;  /* 0x000000625c20723c */ /* 0x000fe20000041820 */
[----:B------:R-:W1:Y:S04]  /*6da0*/  LDSM.16.M88.4 R92, [R117+0x4000] ;  /* 0x00400000755c783b */ /* 0x000e680000000200 */
[----:B------:R-:W2:Y:S01]  /*6db0*/  LDSM.16.M88.4 R96, [R117+0x4400] ;  /* 0x004400007560783b */ /* 0x000ea20000000200 */
[C---:B-1----:R-:W-:Y:S06]  /*6dc0*/  HMMA.16816.F32.BF16 R4, R88.reuse, R92, R4 ;  /* 0x0000005c5804723c */ /* 0x042fec0000041804 */
[C---:B------:R-:W-:Y:S01]  /*6dd0*/  HMMA.16816.F32.BF16 R8, R88.reuse, R94, R8 ;  /* 0x0000005e5808723c */ /* 0x040fe20000041808 */
[----:B------:R-:W1:Y:S05]  /*6de0*/  LDSM.16.M88.4 R92, [R117+0x4800] ;  /* 0x00480000755c783b */ /* 0x000e6a0000000200 */
[C---:B--2---:R-:W-:Y:S06]  /*6df0*/  HMMA.16816.F32.BF16 R12, R88.reuse, R96, R12 ;  /* 0x00000060580c723c */ /* 0x044fec000004180c */
        /* <DEDUP_REMOVED lines=27> */
[----:B------:R-:W2:Y:S01]  /*6fb0*/  LDSM.16.M88.4 R96, [R117+0x5c00] ;  /* 0x005c00007560783b */ /* 0x000ea20000000200 */
[----:B------:R-:W-:Y:S04]  /*6fc0*/  DEPBAR.LE SB0, 0x0 ;  /* 0x000080000000791a */ /* 0x000fe80000000000 */
[----:B------:R-:W-:Y:S01]  /*6fd0*/  BAR.SYNC.DEFER_BLOCKING 0x0 ;  /* 0x0000000000007b1d */ /* 0x000fe20000010000 */
[C---:B-1----:R-:W-:Y:S06]  /*6fe0*/  HMMA.16816.F32.BF16 R20, R88.reuse, R92, R20 ;  /* 0x0000005c5814723c */ /* 0x042fec0000041814 */
[C---:B------:R-:W-:Y:S06]  /*6ff0*/  HMMA.16816.F32.BF16 R24, R88.reuse, R94, R24 ;  /* 0x0000005e5818723c */ /* 0x040fec0000041818 */
[C---:B--2---:R-:W-:Y:S06]  /*7000*/  HMMA.16816.F32.BF16 R28, R88.reuse, R96, R28 ;  /* 0x00000060581c723c */ /* 0x044fec000004181c */
[----:B------:R-:W-:Y:S01]  /*7010*/  HMMA.16816.F32.BF16 R32, R88, R98, R32 ;  /* 0x000000625820723c */ /* 0x000fe20000041820 */
[----:B------:R-:W-:Y:S11]  /*7020*/  @!UPT UIADD3 URZ, URZ, URZ, URZ ;  /* 0x0000003f3f3ff290 */ /* 0x000ff6000fffe03f */
[----:B------:R-:W-:Y:S01]  /*7030*/  @!UPT UIADD3 URZ, URZ, URZ, URZ ;  /* 0x0000003f3f3ff290 */ /* 0x000fe2000fffe03f */
[----:B------:R-:W-:Y:S11]  /*7040*/  @P5 BRA `(.L_x_244) ;  /* 0xfffffff000bc5947 */ /* 0x000ff6000383ffff */
.L_x_243:
[----:B------:R-:W-:Y:S02]  /*7050*/  FMNMX.FTZ R0, R4, R85, !PT ;  /* 0x0000005504007209 */ /* 0x000fe40007810000 */
[----:B------:R-:W-:Y:S02]  /*7060*/  FMNMX.FTZ R2, R6, R3, !PT ;  /* 0x0000000306027209 */ /* 0x000fe40007810000 */
[----:B---3--:R-:W-:Y:S02]  /*7070*/  FMNMX.FTZ R87, R5, R0, !PT ;  /* 0x0000000005577209 */ /* 0x008fe40007810000 */
        /* <DEDUP_REMOVED lines=26> */
[----:B------:R-:W-:Y:S02]  /*7220*/  IADD3 R142, R142, -0x1, RZ ;  /* 0xffffffff8e8e7810 */ /* 0x000fe40007ffe0ff */
[----:B------:R-:W-:Y:S02]  /*7230*/  FMNMX.FTZ R86, R33, R0, !PT ;  /* 0x0000000021567209 */ /* 0x000fe40007810000 */
[----:B------:R-:W-:Y:S03]  /*7240*/  FMNMX.FTZ R0, R34, R91, !PT ;  /* 0x0000005b22007209 */ /* 0x000fe60007810000 */
[----:B------:R-:W-:Y:S01]  /*7250*/  SHFL.BFLY PT, R91, R86, 0x2, 0x1f ;  /* 0x0c401f00565b7f89 */ /* 0x000fe200000e0000 */
[----:B------:R-:W-:Y:S07]  /*7260*/  FMNMX.FTZ R89, R35, R0, !PT ;  /* 0x0000000023597209 */ /* 0x000fee0007810000 */
[----:B------:R-:W1:Y:S02]  /*7270*/  SHFL.BFLY PT, R0, R89, 0x2, 0x1f ;  /* 0x0c401f0059007f89 */ /* 0x000e6400000e0000 */
[----:B-1----:R-:W-:Y:S02]  /*7280*/  FMNMX.FTZ R87, R89, R0, !PT ;  /* 0x0000000059577209 */ /* 0x002fe40007810000 */
[----:B------:R-:W-:Y:S04]  /*7290*/  FMNMX.FTZ R93, R86, R91, !PT ;  /* 0x0000005b565d7209 */ /* 0x000fe80007810000 */
[----:B------:R-:W1:Y:S08]  /*72a0*/  SHFL.BFLY PT, R0, R87, 0x1, 0x1f ;  /* 0x0c201f0057007f89 */ /* 0x000e7000000e0000 */
[----:B------:R-:W2:Y:S01]  /*72b0*/  SHFL.BFLY PT, R2, R93, 0x1, 0x1f ;  /* 0x0c201f005d027f89 */ /* 0x000ea200000e0000 */
[----:B-1----:R-:W-:Y:S02]  /*72c0*/  FMNMX.FTZ R0, R87, R0, !PT ;  /* 0x0000000057007209 */ /* 0x002fe40007810000 */
[----:B--2---:R-:W-:Y:S03]  /*72d0*/  FMNMX.FTZ R2, R93, R2, !PT ;  /* 0x000000025d027209 */ /* 0x004fe60007810000 */
[C---:B------:R-:W-:Y:S02]  /*72e0*/  FADD.FTZ R3, -R0.reuse, R3 ;  /* 0x0000000300037221 */ /* 0x040fe40000010100 */
[----:B------:R-:W1:Y:S01]  /*72f0*/  LDSM.16.MT88.4 R92, [R118+0x6000] ;  /* 0x00600000765c783b */ /* 0x000e620000004200 */
[----:B------:R-:W-:Y:S01]  /*7300*/  FMUL.FTZ R111, R0, UR4 ;  /* 0x00000004006f7c20 */ /* 0x000fe20008410000 */
[C---:B------:R-:W-:Y:S01]  /*7310*/  FSETP.NEU.FTZ.AND P0, PT, R2.reuse, -INF , PT ;  /* 0xff8000000200780b */ /* 0x040fe20003f1d000 */
[----:B------:R-:W-:Y:S01]  /*7320*/  FMUL.FTZ R86, R3, UR4 ;  /* 0x0000000403567c20 */ /* 0x000fe20008410000 */
[C---:B------:R-:W-:Y:S01]  /*7330*/  FMUL.FTZ R110, R2.reuse, UR4 ;  /* 0x00000004026e7c20 */ /* 0x040fe20008410000 */
[----:B------:R-:W-:Y:S02]  /*7340*/  FADD.FTZ R84, -R2, R85 ;  /* 0x0000005502547221 */ /* 0x000fe40000010100 */
[----:B------:R2:W3:Y:S02]  /*7350*/  MUFU.EX2 R3, R86 ;  /* 0x0000005600037308 */ /* 0x0004e40000000800 */
[----:B------:R-:W-:Y:S01]  /*7360*/  FSEL R110, R110, RZ, P0 ;  /* 0x000000ff6e6e7208 */ /* 0x000fe20000000000 */
[----:B------:R-:W-:Y:S01]  /*7370*/  FMUL.FTZ R85, R84, UR4 ;  /* 0x0000000454557c20 */ /* 0x000fe20008410000 */
[----:B------:R-:W-:Y:S03]  /*7380*/  FSETP.NEU.FTZ.AND P0, PT, R0, -INF , PT ;  /* 0xff8000000000780b */ /* 0x000fe60003f1d000 */
[--C-:B------:R-:W-:Y:S01]  /*7390*/  FFMA.FTZ R103, R4, UR4, -R110.reuse ;  /* 0x0000000404677c23 */ /* 0x100fe2000801086e */
[----:B------:R-:W-:Y:S01]  /*73a0*/  FSEL R111, R111, RZ, P0 ;  /* 0x000000ff6f6f7208 */ /* 0x000fe20000000000 */
[--C-:B------:R-:W-:Y:S01]  /*73b0*/  FFMA.FTZ R98, R5, UR4, -R110.reuse ;  /* 0x0000000405627c23 */ /* 0x100fe2000801086e */
[--C-:B------:R-:W-:Y:S01]  /*73c0*/  FFMA.FTZ R96, R8, UR4, -R110.reuse ;  /* 0x0000000408607c23 */ /* 0x100fe2000801086e */
[--C-:B------:R-:W-:Y:S01]  /*73d0*/  FFMA.FTZ R87, R9, UR4, -R110.reuse ;  /* 0x0000000409577c23 */ /* 0x100fe2000801086e */
[----:B------:R-:W4:Y:S01]  /*73e0*/  MUFU.EX2 R84, R85 ;  /* 0x0000005500547308 */ /* 0x000f220000000800 */
[--C-:B------:R-:W-:Y:S01]  /*73f0*/  FFMA.FTZ R102, R6, UR4, -R111.reuse ;  /* 0x0000000406667c23 */ /* 0x100fe2000801086f */
[--C-:B------:R-:W-:Y:S01]  /*7400*/  FFMA.FTZ R99, R7, UR4, -R111.reuse ;  /* 0x0000000407637c23 */ /* 0x100fe2000801086f */
[--C-:B------:R-:W-:Y:S01]  /*7410*/  FFMA.FTZ R97, R10, UR4, -R111.reuse ;  /* 0x000000040a617c23 */ /* 0x100fe2000801086f */
[--C-:B------:R-:W-:Y:S01]  /*7420*/  FFMA.FTZ R147, R30, UR4, -R111.reuse ;  /* 0x000000041e937c23 */ /* 0x100fe2000801086f */
[--C-:B--2---:R-:W-:Y:S01]  /*7430*/  FFMA.FTZ R86, R11, UR4, -R111.reuse ;  /* 0x000000040b567c23 */ /* 0x104fe2000801086f */
[C---:B---3--:R-:W-:Y:S01]  /*7440*/  FMUL.FTZ R38, R3.reuse, R38 ;  /* 0x0000002603267220 */ /* 0x048fe20000410000 */
        /* <DEDUP_REMOVED lines=10> */
[C---:B----4-:R-:W-:Y:S01]  /*74f0*/  FMUL.FTZ R36, R84.reuse, R36 ;  /* 0x0000002454247220 */ /* 0x050fe20000410000 */
        /* <DEDUP_REMOVED lines=31> */
[----:B---3--:R-:W-:Y:S01]  /*76f0*/  F2FP.BF16.F32.PACK_AB R89, R99, R102 ;  /* 0x000000666359723e */ /* 0x008fe200000010ff */
        /* <DEDUP_REMOVED lines=11> */
[C---:B------:R-:W-:Y:S01]  /*77b0*/  FMUL.FTZ R82, R3.reuse, R82 ;  /* 0x0000005203527220 */ /* 0x040fe20000410000 */
[----:B------:R-:W-:Y:S01]  /*77c0*/  FMUL.FTZ R83, R3, R83 ;  /* 0x0000005303537220 */ /* 0x000fe20000410000 */
[--C-:B------:R-:W-:Y:S03]  /*77d0*/  FFMA.FTZ R151, R31, UR4, -R111.reuse ;  /* 0x000000041f977c23 */ /* 0x100fe6000801086f */
[----:B------:R-:W3:Y:S01]  /*77e0*/  MUFU.EX2 R86, R86 ;  /* 0x0000005600567308 */ /* 0x000ee20000000800 */
[----:B--2---:R-:W-:Y:S01]  /*77f0*/  F2FP.BF16.F32.PACK_AB R90, R87, R96 ;  /* 0x00000060575a723e */ /* 0x004fe200000010ff */
[--C-:B------:R-:W-:Y:S01]  /*7800*/  FFMA.FTZ R109, R12, UR4, -R110.reuse ;  /* 0x000000040c6d7c23 */ /* 0x100fe2000801086e */
        /* <DEDUP_REMOVED lines=14> */
[----:B---3--:R-:W-:Y:S01]  /*78f0*/  F2FP.BF16.F32.PACK_AB R91, R86, R97 ;  /* 0x00000061565b723e */ /* 0x008fe200000010ff */
[----:B------:R-:W-:Y:S01]  /*7900*/  FFMA.FTZ R149, R21, UR4, -R110 ;  /* 0x0000000415957c23 */ /* 0x000fe2000801086e */
[----:B------:R-:W-:Y:S01]  /*7910*/  FFMA.FTZ R148, R22, UR4, -R111 ;  /* 0x0000000416947c23 */ /* 0x000fe2000801086f */
[----:B------:R-:W-:Y:S01]  /*7920*/  FFMA.FTZ R103, R84, R143, R103 ;  /* 0x0000008f54677223 */ /* 0x000fe20000010067 */
[----:B------:R-:W-:Y:S01]  /*7930*/  FFMA.FTZ R102, R3, R146, R102 ;  /* 0x0000009203667223 */ /* 0x000fe20000010066 */
[----:B------:R-:W2:Y:S01]  /*7940*/  MUFU.EX2 R100, R100 ;  /* 0x0000006400647308 */ /* 0x000ea20000000800 */
[----:B------:R-:W-:Y:S01]  /*7950*/  MOV R3, R0 ;  /* 0x0000000000037202 */ /* 0x000fe20000000f00 */
[C---:B-1----:R-:W-:Y:S05]  /*7960*/  HMMA.16816.F32.BF16 R36, R88.reuse, R92, R36 ;  /* 0x0000005c5824723c */ /* 0x042fea0000041824 */
[----:B------:R-:W-:Y:S01]  /*7970*/  FADD.FTZ R103, R98, R103 ;  /* 0x0000006762677221 */ /* 0x000fe20000010000 */
[C---:B------:R-:W-:Y:S01]  /*7980*/  HMMA.16816.F32.BF16 R40, R88.reuse, R94, R40 ;  /* 0x0000005e5828723c */ /* 0x040fe20000041828 */
[----:B------:R-:W1:Y:S01]  /*7990*/  LDSM.16.MT88.4 R92, [R116+0x6000] ;  /* 0x00600000745c783b */ /* 0x000e620000004200 */
[----:B------:R-:W-:Y:S03]  /*79a0*/  MUFU.EX2 R108, R108 ;  /* 0x0000006c006c7308 */ /* 0x000fe60000000800 */
[----:B------:R-:W-:Y:S01]  /*79b0*/  FADD.FTZ R152, R99, R102 ;  /* 0x0000006663987221 */ /* 0x000fe20000010000 */
[----:B------:R-:W-:Y:S01]  /*79c0*/  FADD.FTZ R96, R96, R103 ;  /* 0x0000006760607221 */ /* 0x000fe20000010000 */
[----:B------:R-:W-:Y:S05]  /*79d0*/  MOV R85, R2 ;  /* 0x0000000200557202 */ /* 0x000fea0000000f00 */
[----:B------:R-:W3:Y:S01]  /*79e0*/  MUFU.EX2 R101, R101 ;  /* 0x0000006500657308 */ /* 0x000ee20000000800 */
[----:B--2---:R-:W-:Y:S01]  /*79f0*/  F2FP.BF16.F32.PACK_AB R24, R100, R109 ;  /* 0x0000006d6418723e */ /* 0x004fe200000010ff */
[----:B------:R-:W-:Y:S01]  /*7a00*/  FADD.FTZ R97, R97, R152 ;  /* 0x0000009861617221 */ /* 0x000fe20000010000 */
[----:B------:R-:W-:Y:S03]  /*7a10*/  FADD.FTZ R96, R87, R96 ;  /* 0x0000006057607221 */ /* 0x000fe60000010000 */
[----:B------:R-:W-:Y:S01]  /*7a20*/  FADD.FTZ R97, R86, R97 ;  /* 0x0000006156617221 */ /* 0x000fe20000010000 */
[----:B------:R-:W-:Y:S03]  /*7a30*/  FADD.FTZ R109, R109, R96 ;  /* 0x000000606d6d7221 */ /* 0x000fe60000010000 */
[----:B------:R-:W-:Y:S01]  /*7a40*/  MUFU.EX2 R104, R104 ;  /* 0x0000006800687308 */ /* 0x000fe20000000800 */
[----:B------:R-:W-:Y:S09]  /*7a50*/  FADD.FTZ R109, R100, R109 ;  /* 0x0000006d646d7221 */ /* 0x000ff20000010000 */
[----:B------:R-:W2:Y:S01]  /*7a60*/  MUFU.EX2 R105, R105 ;  /* 0x0000006900697308 */ /* 0x000ea20000000800 */
[C---:B---3--:R-:W-:Y:S01]  /*7a70*/  F2FP.BF16.F32.PACK_AB R25, R101.reuse, R108 ;  /* 0x0000006c6519723e */ /* 0x048fe200000010ff */
[----:B------:R-:W-:Y:S04]  /*7a80*/  FADD.FTZ R108, R108, R97 ;  /* 0x000000616c6c7221 */ /* 0x000fe80000010000 */
[----:B------:R-:W-:Y:S04]  /*7a90*/  FADD.FTZ R101, R101, R108 ;  /* 0x0000006c65657221 */ /* 0x000fe80000010000 */
[----:B------:R-:W-:Y:S01]  /*7aa0*/  MUFU.EX2 R106, R106 ;  /* 0x0000006a006a7308 */ /* 0x000fe20000000800 */
[C---:B-1----:R-:W-:Y:S09]  /*7ab0*/  HMMA.16816.F32.BF16 R44, R88.reuse, R92, R44 ;  /* 0x0000005c582c723c */ /* 0x042ff2000004182c */
[----:B------:R-:W1:Y:S02]  /*7ac0*/  MUFU.EX2 R107, R107 ;  /* 0x0000006b006b7308 */ /* 0x000e640000000800 */
[C---:B--2---:R-:W-:Y:S01]  /*7ad0*/  F2FP.BF16.F32.PACK_AB R26, R105.reuse, R104 ;  /* 0x00000068691a723e */ /* 0x044fe200000010ff */
[----:B------:R-:W-:Y:S01]  /*7ae0*/  FADD.FTZ R104, R104, R109 ;  /* 0x0000006d68687221 */ /* 0x000fe20000010000 */
[C---:B------:R-:W-:Y:S01]  /*7af0*/  HMMA.16816.F32.BF16 R48, R88.reuse, R94, R48 ;  /* 0x0000005e5830723c */ /* 0x040fe20000041830 */
[----:B------:R-:W2:Y:S05]  /*7b00*/  LDSM.16.MT88.4 R92, [R118+0x7000] ;  /* 0x00700000765c783b */ /* 0x000eaa0000004200 */
[----:B------:R-:W-:Y:S01]  /*7b10*/  MUFU.EX2 R150, R150 ;  /* 0x0000009600967308 */ /* 0x000fe20000000800 */
[----:B------:R-:W-:Y:S09]  /*7b20*/  FADD.FTZ R105, R105, R104 ;  /* 0x0000006869697221 */ /* 0x000ff20000010000 */
[----:B------:R-:W3:Y:S01]  /*7b30*/  MUFU.EX2 R149, R149 ;  /* 0x0000009500957308 */ /* 0x000ee20000000800 */
[C---:B-1----:R-:W-:Y:S01]  /*7b40*/  F2FP.BF16.F32.PACK_AB R27, R107.reuse, R106 ;  /* 0x0000006a6b1b723e */ /* 0x042fe200000010ff */
[----:B------:R-:W-:Y:S04]  /*7b50*/  FADD.FTZ R106, R106, R101 ;  /* 0x000000656a6a7221 */ /* 0x000fe80000010000 */
[----:B------:R-:W-:Y:S04]  /*7b60*/  FADD.FTZ R107, R107, R106 ;  /* 0x0000006a6b6b7221 */ /* 0x000fe80000010000 */
[----:B------:R-:W-:Y:S10]  /*7b70*/  MUFU.EX2 R148, R148 ;  /* 0x0000009400947308 */ /* 0x000ff40000000800 */
[----:B------:R-:W1:Y:S10]  /*7b80*/  MUFU.EX2 R113, R113 ;  /* 0x0000007100717308 */ /* 0x000e740000000800 */
[----:B------:R-:W-:Y:S01]  /*7b90*/  MUFU.EX2 R115, R115 ;  /* 0x0000007300737308 */ /* 0x000fe20000000800 */
[C---:B--2---:R-:W-:Y:S09]  /*7ba0*/  HMMA.16816.F32.BF16 R52, R88.reuse, R92, R52 ;  /* 0x0000005c5834723c */ /* 0x044ff20000041834 */
[----:B------:R-:W2:Y:S01]  /*7bb0*/  MUFU.EX2 R112, R112 ;  /* 0x0000007000707308 */ /* 0x000ea20000000800 */
[C---:B------:R-:W-:Y:S01]  /*7bc0*/  HMMA.16816.F32.BF16 R56, R88.reuse, R94, R56 ;  /* 0x0000005e5838723c */ /* 0x040fe20000041838 */
[----:B------:R-:W4:Y:S08]  /*7bd0*/  LDSM.16.MT88.4 R92, [R116+0x7000] ;  /* 0x00700000745c783b */ /* 0x000f300000004200 */
[----:B------:R-:W-:Y:S10]  /*7be0*/  MUFU.EX2 R114, R114 ;  /* 0x0000007200727308 */ /* 0x000ff40000000800 */
[----:B------:R-:W5:Y:S10]  /*7bf0*/  MUFU.EX2 R23, R23 ;  /* 0x0000001700177308 */ /* 0x000f740000000800 */
[----:B------:R-:W-:Y:S10]  /*7c00*/  MUFU.EX2 R147, R147 ;  /* 0x0000009300937308 */ /* 0x000ff40000000800 */
[----:B------:R-:W-:Y:S01]  /*7c10*/  MUFU.EX2 R146, R151 ;  /* 0x0000009700927308 */ /* 0x000fe20000000800 */
[C---:B----4-:R-:W-:Y:S06]  /*7c20*/  HMMA.16816.F32.BF16 R60, R88.reuse, R92, R60 ;  /* 0x0000005c583c723c */ /* 0x050fec000004183c */
[C---:B------:R-:W-:Y:S01]  /*7c30*/  HMMA.16816.F32.BF16 R64, R88.reuse, R94, R64 ;  /* 0x0000005e5840723c */ /* 0x040fe20000041840 */
[----:B------:R-:W4:Y:S05]  /*7c40*/  LDSM.16.MT88.4 R92, [R118+0x8000] ;  /* 0x00800000765c783b */ /* 0x000f2a0000004200 */
[C---:B----4-:R-:W-:Y:S06]  /*7c50*/  HMMA.16816.F32.BF16 R68, R88.reuse, R92, R68 ;  /* 0x0000005c5844723c */ /* 0x050fec0000041844 */
[C---:B------:R-:W-:Y:S01]  /*7c60*/  HMMA.16816.F32.BF16 R72, R88.reuse, R94, R72 ;  /* 0x0000005e5848723c */ /* 0x040fe20000041848 */
[----:B------:R-:W4:Y:S05]  /*7c70*/  LDSM.16.MT88.4 R92, [R116+0x8000] ;  /* 0x00800000745c783b */ /* 0x000f2a0000004200 */
[C---:B----4-:R-:W-:Y:S06]  /*7c80*/  HMMA.16816.F32.BF16 R76, R88.reuse, R92, R76 ;  /* 0x0000005c584c723c */ /* 0x050fec000004184c */
[----:B------:R-:W-:Y:S01]  /*7c90*/  HMMA.16816.F32.BF16 R80, R88, R94, R80 ;  /* 0x0000005e5850723c */ /* 0x000fe20000041850 */
[----:B------:R-:W4:Y:S04]  /*7ca0*/  LDSM.16.MT88.4 R88, [R118+0x6400] ;  /* 0x006400007658783b */ /* 0x000f280000004200 */
[--C-:B------:R-:W-:Y:S01]  /*7cb0*/  FFMA.FTZ R93, R28, UR4, -R110.reuse ;  /* 0x000000041c5d7c23 */ /* 0x100fe2000801086e */
[--C-:B------:R-:W-:Y:S01]  /*7cc0*/  FFMA.FTZ R92, R32, UR4, -R110.reuse ;  /* 0x00000004205c7c23 */ /* 0x100fe2000801086e */
[--C-:B------:R-:W-:Y:S01]  /*7cd0*/  FFMA.FTZ R94, R29, UR4, -R110.reuse ;  /* 0x000000041d5e7c23 */ /* 0x100fe2000801086e */
[--C-:B------:R-:W-:Y:S01]  /*7ce0*/  FFMA.FTZ R95, R34, UR4, -R111.reuse ;  /* 0x00000004225f7c23 */ /* 0x100fe2000801086f */
[----:B------:R-:W3:Y:S01]  /*7cf0*/  LDSM.16.MT88.4 R28, [R116+0x6400] ;  /* 0x00640000741c783b */ /* 0x000ee20000004200 */
[----:B------:R-:W-:Y:S01]  /*7d00*/  MUFU.EX2 R143, R93 ;  /* 0x0000005d008f7308 */ /* 0x000fe20000000800 */
[----:B------:R-:W-:Y:S01]  /*7d10*/  FFMA.FTZ R110, R33, UR4, -R110 ;  /* 0x00000004216e7c23 */ /* 0x000fe2000801086e */
[----:B------:R-:W-:Y:S05]  /*7d20*/  FFMA.FTZ R111, R35, UR4, -R111 ;  /* 0x00000004236f7c23 */ /* 0x000fea000801086f */
[----:B------:R-:W-:Y:S03]  /*7d30*/  LDSM.16.MT88.4 R32, [R116+0x6800] ;  /* 0x006800007420783b */ /* 0x000fe60000004200 */
[----:B------:R-:W5:Y:S10]  /*7d40*/  MUFU.EX2 R84, R94 ;  /* 0x0000005e00547308 */ /* 0x000f740000000800 */
[----:B------:R-:W-:Y:S10]  /*7d50*/  MUFU.EX2 R98, R92 ;  /* 0x0000005c00627308 */ /* 0x000ff40000000800 */
[----:B------:R1:W-:Y:S01]  /*7d60*/  MUFU.EX2 R102, R95 ;  /* 0x0000005f00667308 */ /* 0x0003e20000000800 */
[C---:B----4-:R-:W-:Y:S09]  /*7d70*/  HMMA.16816.F32.BF16 R36, R24.reuse, R88, R36 ;  /* 0x000000581824723c */ /* 0x050ff20000041824 */
[----:B------:R-:W4:Y:S01]  /*7d80*/  MUFU.EX2 R99, R110 ;  /* 0x0000006e00637308 */ /* 0x000f220000000800 */
[C---:B------:R-:W-:Y:S01]  /*7d90*/  HMMA.16816.F32.BF16 R40, R24.reuse, R90, R40 ;  /* 0x0000005a1828723c */ /* 0x040fe20000041828 */
[----:B------:R-:W-:Y:S08]  /*7da0*/  LDSM.16.MT88.4 R88, [R118+0x6c00] ;  /* 0x006c00007658783b */ /* 0x000ff00000004200 */
[----:B------:R-:W4:Y:S01]  /*7db0*/  MUFU.EX2 R111, R111 ;  /* 0x0000006f006f7308 */ /* 0x000f220000000800 */
[C---:B---3--:R-:W-:Y:S01]  /*7dc0*/  HMMA.16816.F32.BF16 R44, R24.reuse, R28, R44 ;  /* 0x0000001c182c723c */ /* 0x048fe2000004182c */
[----:B-1----:R-:W-:Y:S05]  /*7dd0*/  LDSM.16.MT88.4 R92, [R116+0x7c00] ;  /* 0x007c0000745c783b */ /* 0x002fea0000004200 */
[C---:B------:R-:W-:Y:S03]  /*7de0*/  HMMA.16816.F32.BF16 R48, R24.reuse, R30, R48 ;  /* 0x0000001e1830723c */ /* 0x040fe60000041830 */
[----:B------:R-:W1:Y:S03]  /*7df0*/  LDSM.16.MT88.4 R28, [R118+0x7400] ;  /* 0x00740000761c783b */ /* 0x000e660000004200 */
        /* <DEDUP_REMOVED lines=12> */
[----:B------:R-:W-:Y:S04]  /*7ec0*/  F2FP.BF16.F32.PACK_AB R24, R149, R150 ;  /* 0x000000969518723e */ /* 0x000fe800000010ff */
[----:B------:R-:W-:Y:S01]  /*7ed0*/  F2FP.BF16.F32.PACK_AB R25, R113, R148 ;  /* 0x000000947119723e */ /* 0x000fe200000010ff */
[----:B------:R-:W-:Y:S01]  /*7ee0*/  FADD.FTZ R148, R148, R107 ;  /* 0x0000006b94947221 */ /* 0x000fe20000010000 */
[----:B--2---:R-:W-:Y:S02]  /*7ef0*/  F2FP.BF16.F32.PACK_AB R26, R112, R115 ;  /* 0x00000073701a723e */ /* 0x004fe400000010ff */
[----:B-----5:R-:W-:Y:S01]  /*7f00*/  F2FP.BF16.F32.PACK_AB R27, R23, R114 ;  /* 0x00000072171b723e */ /* 0x020fe200000010ff */
[----:B------:R-:W-:Y:S04]  /*7f10*/  FADD.FTZ R113, R113, R148 ;  /* 0x0000009471717221 */ /* 0x000fe80000010000 */
[----:B------:R-:W-:Y:S04]  /*7f20*/  FADD.FTZ R114, R114, R113 ;  /* 0x0000007172727221 */ /* 0x000fe80000010000 */
[----:B------:R-:W-:Y:S01]  /*7f30*/  FADD.FTZ R114, R23, R114 ;  /* 0x0000007217727221 */ /* 0x000fe20000010000 */
[C---:B-1----:R-:W-:Y:S06]  /*7f40*/  HMMA.16816.F32.BF16 R36, R24.reuse, R28, R36 ;  /* 0x0000001c1824723c */ /* 0x042fec0000041824 */
[C---:B------:R-:W-:Y:S01]  /*7f50*/  HMMA.16816.F32.BF16 R40, R24.reuse, R30, R40 ;  /* 0x0000001e1828723c */ /* 0x040fe20000041828 */
[----:B------:R-:W1:Y:S05]  /*7f60*/  LDSM.16.MT88.4 R28, [R118+0x7800] ;  /* 0x00780000761c783b */ /* 0x000e6a0000004200 */
[C---:B------:R-:W-:Y:S06]  /*7f70*/  HMMA.16816.F32.BF16 R44, R24.reuse, R32, R44 ;  /* 0x00000020182c723c */ /* 0x040fec000004182c */
[C---:B------:R-:W-:Y:S01]  /*7f80*/  HMMA.16816.F32.BF16 R48, R24.reuse, R34, R48 ;  /* 0x000000221830723c */ /* 0x040fe20000041830 */
[----:B------:R-:W2:Y:S05]  /*7f90*/  LDSM.16.MT88.4 R32, [R116+0x7800] ;  /* 0x007800007420783b */ /* 0x000eaa0000004200 */
[C---:B-1----:R-:W-:Y:S06]  /*7fa0*/  HMMA.16816.F32.BF16 R52, R24.reuse, R28, R52 ;  /* 0x0000001c1834723c */ /* 0x042fec0000041834 */
[C---:B------:R-:W-:Y:S01]  /*7fb0*/  HMMA.16816.F32.BF16 R56, R24.reuse, R30, R56 ;  /* 0x0000001e1838723c */ /* 0x040fe20000041838 */
[----:B------:R-:W1:Y:S05]  /*7fc0*/  LDSM.16.MT88.4 R28, [R118+0x8800] ;  /* 0x00880000761c783b */ /* 0x000e6a0000004200 */
[C---:B--2---:R-:W-:Y:S06]  /*7fd0*/  HMMA.16816.F32.BF16 R60, R24.reuse, R32, R60 ;  /* 0x00000020183c723c */ /* 0x044fec000004183c */
[C---:B------:R-:W-:Y:S01]  /*7fe0*/  HMMA.16816.F32.BF16 R64, R24.reuse, R34, R64 ;  /* 0x000000221840723c */ /* 0x040fe20000041840 */
[----:B------:R-:W2:Y:S05]  /*7ff0*/  LDSM.16.MT88.4 R32, [R116+0x8800] ;  /* 0x008800007420783b */ /* 0x000eaa0000004200 */
[C---:B-1----:R-:W-:Y:S06]  /*8000*/  HMMA.16816.F32.BF16 R68, R24.reuse, R28, R68 ;  /* 0x0000001c1844723c */ /* 0x042fec0000041844 */
[C---:B------:R-:W-:Y:S01]  /*8010*/  HMMA.16816.F32.BF16 R72, R24.reuse, R30, R72 ;  /* 0x0000001e1848723c */ /* 0x040fe20000041848 */
[----:B------:R-:W1:Y:S05]  /*8020*/  LDSM.16.MT88.4 R28, [R116+0x6c00] ;  /* 0x006c0000741c783b */ /* 0x000e6a0000004200 */
[C---:B--2---:R-:W-:Y:S06]  /*8030*/  HMMA.16816.F32.BF16 R76, R24.reuse, R32, R76 ;  /* 0x00000020184c723c */ /* 0x044fec000004184c */
[----:B------:R-:W-:Y:S01]  /*8040*/  HMMA.16816.F32.BF16 R80, R24, R34, R80 ;  /* 0x000000221850723c */ /* 0x000fe20000041850 */
[----:B------:R-:W2:Y:S06]  /*8050*/  LDSM.16.MT88.4 R32, [R118+0x7c00] ;  /* 0x007c00007620783b */ /* 0x000eac0000004200 */
[----:B------:R-:W-:Y:S04]  /*8060*/  F2FP.BF16.F32.PACK_AB R24, R84, R143 ;  /* 0x0000008f5418723e */ /* 0x000fe800000010ff */
[C---:B------:R-:W-:Y:S01]  /*8070*/  F2FP.BF16.F32.PACK_AB R25, R146.reuse, R147 ;  /* 0x000000939219723e */ /* 0x040fe200000010ff */
[----:B------:R-:W-:Y:S01]  /*8080*/  FADD.FTZ R147, R147, R114 ;  /* 0x0000007293937221 */ /* 0x000fe20000010000 */
[----:B----4-:R-:W-:Y:S02]  /*8090*/  F2FP.BF16.F32.PACK_AB R26, R99, R98 ;  /* 0x00000062631a723e */ /* 0x010fe400000010ff */
[C---:B------:R-:W-:Y:S01]  /*80a0*/  F2FP.BF16.F32.PACK_AB R27, R111.reuse, R102 ;  /* 0x000000666f1b723e */ /* 0x040fe200000010ff */
[----:B------:R-:W-:Y:S04]  /*80b0*/  FADD.FTZ R147, R146, R147 ;  /* 0x0000009392937221 */ /* 0x000fe80000010000 */
[----:B------:R-:W-:Y:S02]  /*80c0*/  FADD.FTZ R102, R102, R147 ;  /* 0x0000009366667221 */ /* 0x000fe40000010000 */
[C---:B------:R-:W-:Y:S03]  /*80d0*/  HMMA.16816.F32.BF16 R36, R24.reuse, R88, R36 ;  /* 0x000000581824723c */ /* 0x040fe60000041824 */
[----:B------:R-:W-:Y:S03]  /*80e0*/  FADD.FTZ R146, R111, R102 ;  /* 0x000000666f927221 */ /* 0x000fe60000010000 */
[C---:B------:R-:W-:Y:S01]  /*80f0*/  HMMA.16816.F32.BF16 R40, R24.reuse, R90, R40 ;  /* 0x0000005a1828723c */ /* 0x040fe20000041828 */
[----:B------:R-:W3:Y:S05]  /*8100*/  LDSM.16.MT88.4 R88, [R118+0x8c00] ;  /* 0x008c00007658783b */ /* 0x000eea0000004200 */
[C---:B-1----:R-:W-:Y:S06]  /*8110*/  HMMA.16816.F32.BF16 R44, R24.reuse, R28, R44 ;  /* 0x0000001c182c723c */ /* 0x042fec000004182c */
[C---:B------:R-:W-:Y:S01]  /*8120*/  HMMA.16816.F32.BF16 R48, R24.reuse, R30, R48 ;  /* 0x0000001e1830723c */ /* 0x040fe20000041830 */
[----:B------:R-:W1:Y:S05]  /*8130*/  LDSM.16.MT88.4 R28, [R116+0x8c00] ;  /* 0x008c0000741c783b */ /* 0x000e6a0000004200 */
[C---:B--2---:R-:W-:Y:S06]  /*8140*/  HMMA.16816.F32.BF16 R52, R24.reuse, R32, R52 ;  /* 0x000000201834723c */ /* 0x044fec0000041834 */
[C---:B------:R-:W-:Y:S05]  /*8150*/  HMMA.16816.F32.BF16 R56, R24.reuse, R34, R56 ;  /* 0x000000221838723c */ /* 0x040fea0000041838 */
[----:B------:R-:W-:Y:S01]  /*8160*/  FADD.FTZ R32, R150, R105 ;  /* 0x0000006996207221 */ /* 0x000fe20000010000 */
[C---:B------:R-:W-:Y:S05]  /*8170*/  HMMA.16816.F32.BF16 R60, R24.reuse, R92, R60 ;  /* 0x0000005c183c723c */ /* 0x040fea000004183c */
[----:B------:R-:W-:Y:S01]  /*8180*/  FADD.FTZ R32, R149, R32 ;  /* 0x0000002095207221 */ /* 0x000fe20000010000 */
[C---:B------:R-:W-:Y:S05]  /*8190*/  HMMA.16816.F32.BF16 R64, R24.reuse, R94, R64 ;  /* 0x0000005e1840723c */ /* 0x040fea0000041840 */
[----:B------:R-:W-:Y:S01]  /*81a0*/  FADD.FTZ R115, R115, R32 ;  /* 0x0000002073737221 */ /* 0x000fe20000010000 */
[C---:B---3--:R-:W-:Y:S05]  /*81b0*/  HMMA.16816.F32.BF16 R68, R24.reuse, R88, R68 ;  /* 0x000000581844723c */ /* 0x048fea0000041844 */
[----:B------:R-:W-:Y:S01]  /*81c0*/  FADD.FTZ R112, R112, R115 ;  /* 0x0000007370707221 */ /* 0x000fe20000010000 */
[C---:B------:R-:W-:Y:S05]  /*81d0*/  HMMA.16816.F32.BF16 R72, R24.reuse, R90, R72 ;  /* 0x0000005a1848723c */ /* 0x040fea0000041848 */
[----:B------:R-:W-:Y:S01]  /*81e0*/  FADD.FTZ R143, R143, R112 ;  /* 0x000000708f8f7221 */ /* 0x000fe20000010000 */
[C---:B-1----:R-:W-:Y:S05]  /*81f0*/  HMMA.16816.F32.BF16 R76, R24.reuse, R28, R76 ;  /* 0x0000001c184c723c */ /* 0x042fea000004184c */
[----:B------:R-:W-:Y:S01]  /*8200*/  FADD.FTZ R143, R84, R143 ;  /* 0x0000008f548f7221 */ /* 0x000fe20000010000 */
[----:B------:R-:W-:Y:S05]  /*8210*/  HMMA.16816.F32.BF16 R80, R24, R30, R80 ;  /* 0x0000001e1850723c */ /* 0x000fea0000041850 */
[----:B------:R-:W-:Y:S06]  /*8220*/  FADD.FTZ R98, R98, R143 ;  /* 0x0000008f62627221 */ /* 0x000fec0000010000 */
[----:B------:R-:W-:Y:S01]  /*8230*/  FADD.FTZ R143, R99, R98 ;  /* 0x00000062638f7221 */ /* 0x000fe20000010000 */
[----:B------:R-:W-:Y:S01]  /*8240*/  @!UPT UIADD3 URZ, URZ, URZ, URZ ;  /* 0x0000003f3f3ff290 */ /* 0x000fe2000fffe03f */
[----:B------:R-:W-:Y:S11]  /*8250*/  @P5 BRA `(.L_x_242) ;  /* 0xffffffe400345947 */ /* 0x000ff6000383ffff */
.L_x_241:
[----:B------:R-:W1:Y:S01]  /*8260*/  SHFL.BFLY PT, R8, R143, 0x2, 0x1f ;  /* 0x0c401f008f087f89 */ /* 0x000e6200000e0000 */
[----:B------:R-:W-:Y:S01]  /*8270*/  MOV R6, 0x3f800000 ;  /* 0x3f80000000067802 */ /* 0x000fe20000000f00 */
[----:B------:R-:W2:Y:S01]  /*8280*/  S2UR UR4, SR_CgaCtaId ;  /* 0x00000000000479c3 */ /* 0x000ea20000008800 */
[----:B------:R-:W-:Y:S01]  /*8290*/  MOV R7, 0x3f800000 ;  /* 0x3f80000000077802 */ /* 0x000fe20000000f00 */
[----:B------:R-:W3:Y:S01]  /*82a0*/  SHFL.BFLY PT, R9, R146, 0x2, 0x1f ;  /* 0x0c401f0092097f89 */ /* 0x000ee200000e0000 */
[----:B------:R-:W-:Y:S01]  /*82b0*/  ISETP.NE.AND P0, PT, R128, -0x1, PT ;  /* 0xffffffff8000780c */ /* 0x000fe20003f05270 */
[----:B------:R-:W-:Y:S01]  /*82c0*/  UMOV UR5, 0x400 ;  /* 0x0000040000057882 */ /* 0x000fe20000000000 */
[----:B------:R-:W4:Y:S01]  /*82d0*/  S2R R3, SR_TID.X ;  /* 0x0000000000037919 */ /* 0x000f220000002100 */
[----:B-1----:R-:W-:Y:S01]  /*82e0*/  FADD.FTZ R8, R8, R143 ;  /* 0x0000008f08087221 */ /* 0x002fe20000010000 */
[----:B--2---:R-:W-:Y:S01]  /*82f0*/  ULEA UR4, UR4, UR5, 0x18 ;  /* 0x0000000504047291 */ /* 0x004fe2000f8ec03f */
[----:B---3--:R-:W-:-:S03]  /*8300*/  FADD.FTZ R9, R9, R146 ;  /* 0x0000009209097221 */ /* 0x008fc60000010000 */
[----:B------:R-:W1:Y:S04]  /*8310*/  SHFL.BFLY PT, R5, R8, 0x1, 0x1f ;  /* 0x0c201f0008057f89 */ /* 0x000e6800000e0000 */
[----:B------:R-:W2:Y:S01]  /*8320*/  SHFL.BFLY PT, R4, R9, 0x1, 0x1f ;  /* 0x0c201f0009047f89 */ /* 0x000ea200000e0000 */
[----:B-1----:R-:W-:Y:S01]  /*8330*/  FADD.FTZ R5, R8, R5 ;  /* 0x0000000508057221 */ /* 0x002fe20000010000 */
[----:B--2---:R-:W-:-:S04]  /*8340*/  FADD.FTZ R4, R9, R4 ;  /* 0x0000000409047221 */ /* 0x004fc80000010000 */
[----:B------:R-:W-:Y:S02]  /*8350*/  FSETP.NE.FTZ.AND P5, PT, R5, RZ, PT ;  /* 0x000000ff0500720b */ /* 0x000fe40003fb5000 */
[----:B------:R-:W-:-:S11]  /*8360*/  FSETP.NE.FTZ.AND P4, PT, R4, RZ, PT ;  /* 0x000000ff0400720b */ /* 0x000fd60003f95000 */
[----:B------:R-:W1:Y:S08]  /*8370*/  @P5 MUFU.RCP R6, R5 ;  /* 0x0000000500065308 */ /* 0x000e700000001000 */
[----:B------:R-:W2:Y:S01]  /*8380*/  @P4 MUFU.RCP R7, R4 ;  /* 0x0000000400074308 */ /* 0x000ea20000001000 */
[C---:B-1----:R-:W-:Y:S01]  /*8390*/  FMUL.FTZ R36, R6.reuse, R36 ;  /* 0x0000002406247220 */ /* 0x042fe20000410000 */
        /* <DEDUP_REMOVED lines=23> */
[----:B----4-:R-:W-:Y:S01]  /*8510*/  SHF.R.S32.HI R6, RZ, 0x1f, R3 ;  /* 0x0000001fff067819 */ /* 0x010fe20000011403 */
[C---:B--2---:R-:W-:Y:S01]  /*8520*/  FMUL.FTZ R39, R7.reuse, R39 ;  /* 0x0000002707277220 */ /* 0x044fe20000410000 */
[C---:B------:R-:W-:Y:S01]  /*8530*/  FMUL.FTZ R38, R7.reuse, R38 ;  /* 0x0000002607267220 */ /* 0x040fe20000410000 */
[C---:B------:R-:W-:Y:S01]  /*8540*/  FMUL.FTZ R43, R7.reuse, R43 ;  /* 0x0000002b072b7220 */ /* 0x040fe20000410000 */
[----:B------:R-:W-:Y:S01]  /*8550*/  LEA.HI R10, R6, R3, RZ, 0x2 ;  /* 0x00000003060a7211 */ /* 0x000fe200078f10ff */
[C---:B------:R-:W-:Y:S01]  /*8560*/  FMUL.FTZ R42, R7.reuse, R42 ;  /* 0x0000002a072a7220 */ /* 0x040fe20000410000 */
[C---:B------:R-:W-:Y:S01]  /*8570*/  FMUL.FTZ R47, R7.reuse, R47 ;  /* 0x0000002f072f7220 */ /* 0x040fe20000410000 */
[C---:B------:R-:W-:Y:S01]  /*8580*/  FMUL.FTZ R46, R7.reuse, R46 ;  /* 0x0000002e072e7220 */ /* 0x040fe20000410000 */
[----:B------:R-:W-:Y:S01]  /*8590*/  SHF.R.S32.HI R11, RZ, 0x2, R10 ;  /* 0x00000002ff0b7819 */ /* 0x000fe2000001140a */
[C---:B------:R-:W-:Y:S01]  /*85a0*/  FMUL.FTZ R51, R7.reuse, R51 ;  /* 0x0000003307337220 */ /* 0x040fe20000410000 */
[----:B------:R-:W-:Y:S01]  /*85b0*/  LOP3.LUT R16, R10, 0xfffffffc, RZ, 0xc0, !PT ;  /* 0xfffffffc0a107812 */ /* 0x000fe200078ec0ff */
[C---:B------:R-:W-:Y:S01]  /*85c0*/  FMUL.FTZ R50, R7.reuse, R50 ;  /* 0x0000003207327220 */ /* 0x040fe20000410000 */
[----:B------:R-:W-:Y:S01]  /*85d0*/  SHF.R.S32.HI R8, RZ, 0x1f, R11 ;  /* 0x0000001fff087819 */ /* 0x000fe2000001140b */
[C---:B------:R-:W-:Y:S01]  /*85e0*/  FMUL.FTZ R55, R7.reuse, R55 ;  /* 0x0000003707377220 */ /* 0x040fe20000410000 */
[C---:B------:R-:W-:Y:S01]  /*85f0*/  FMUL.FTZ R54, R7.reuse, R54 ;  /* 0x0000003607367220 */ /* 0x040fe20000410000 */
[C---:B------:R-:W-:Y:S01]  /*8600*/  FMUL.FTZ R59, R7.reuse, R59 ;  /* 0x0000003b073b7220 */ /* 0x040fe20000410000 */
[----:B------:R-:W-:Y:S01]  /*8610*/  LEA.HI R8, R8, R11, RZ, 0x3 ;  /* 0x0000000b08087211 */ /* 0x000fe200078f18ff */
[C---:B------:R-:W-:Y:S01]  /*8620*/  FMUL.FTZ R58, R7.reuse, R58 ;  /* 0x0000003a073a7220 */ /* 0x040fe20000410000 */
[C---:B------:R-:W-:Y:S01]  /*8630*/  FMUL.FTZ R63, R7.reuse, R63 ;  /* 0x0000003f073f7220 */ /* 0x040fe20000410000 */
[C---:B------:R-:W-:Y:S01]  /*8640*/  FMUL.FTZ R62, R7.reuse, R62 ;  /* 0x0000003e073e7220 */ /* 0x040fe20000410000 */
[----:B------:R-:W-:Y:S01]  /*8650*/  LOP3.LUT R12, R8, 0xfffffff8, RZ, 0xc0, !PT ;  /* 0xfffffff8080c7812 */ /* 0x000fe200078ec0ff */
[C---:B------:R-:W-:Y:S01]  /*8660*/  FMUL.FTZ R67, R7.reuse, R67 ;  /* 0x0000004307437220 */ /* 0x040fe20000410000 */
[----:B------:R-:W1:Y:S01]  /*8670*/  @P0 LDC.64 R8, c[0x0][0x298] ;  /* 0x0000a600ff080b82 */ /* 0x000e620000000a00 */
[----:B------:R-:W-:Y:S01]  /*8680*/  FMUL.FTZ R66, R7, R66 ;  /* 0x0000004207427220 */ /* 0x000fe20000410000 */
[----:B------:R-:W-:Y:S01]  /*8690*/  IADD3 R13, R11, -R12, RZ ;  /* 0x8000000c0b0d7210 */ /* 0x000fe20007ffe0ff */
[C---:B------:R-:W-:Y:S01]  /*86a0*/  FMUL.FTZ R71, R7.reuse, R71 ;  /* 0x0000004707477220 */ /* 0x040fe20000410000 */
[----:B------:R-:W-:Y:S01]  /*86b0*/  LEA.HI R12, R6, R3, RZ, 0x5 ;  /* 0x00000003060c7211 */ /* 0x000fe200078f28ff */
[----:B------:R-:W-:Y:S01]  /*86c0*/  FMUL.FTZ R70, R7, R70 ;  /* 0x0000004607467220 */ /* 0x000fe20000410000 */
[----:B------:R-:W-:Y:S01]  /*86d0*/  LEA.HI R6, R13, R13, RZ, 0x1 ;  /* 0x0000000d0d067211 */ /* 0x000fe200078f08ff */
[C---:B------:R-:W-:Y:S01]  /*86e0*/  FMUL.FTZ R75, R7.reuse, R75 ;  /* 0x0000004b074b7220 */ /* 0x040fe20000410000 */
[C---:B------:R-:W-:Y:S01]  /*86f0*/  FMUL.FTZ R74, R7.reuse, R74 ;  /* 0x0000004a074a7220 */ /* 0x040fe20000410000 */
[C---:B------:R-:W-:Y:S01]  /*8700*/  FMUL.FTZ R79, R7.reuse, R79 ;  /* 0x0000004f074f7220 */ /* 0x040fe20000410000 */
[----:B------:R-:W-:Y:S01]  /*8710*/  SHF.R.S32.HI R15, RZ, 0x1, R6 ;  /* 0x00000001ff0f7819 */ /* 0x000fe20000011406 */
[C---:B------:R-:W-:Y:S01]  /*8720*/  FMUL.FTZ R78, R7.reuse, R78 ;  /* 0x0000004e074e7220 */ /* 0x040fe20000410000 */
[C---:B------:R-:W-:Y:S01]  /*8730*/  FMUL.FTZ R83, R7.reuse, R83 ;  /* 0x0000005307537220 */ /* 0x040fe20000410000 */
[----:B------:R-:W-:Y:S01]  /*8740*/  FMUL.FTZ R82, R7, R82 ;  /* 0x0000005207527220 */ /* 0x000fe20000410000 */
[----:B------:R-:W-:-:S02]  /*8750*/  SHF.R.S32.HI R14, RZ, 0x5, R12 ;  /* 0x00000005ff0e7819 */ /* 0x000fc4000001140c */
[----:B------:R-:W-:Y:S02]  /*8760*/  LOP3.LUT R6, R6, 0x3fffffe, RZ, 0xc0, !PT ;  /* 0x03fffffe06067812 */ /* 0x000fe400078ec0ff */
[----:B------:R-:W-:Y:S02]  /*8770*/  IADD3 R7, -R16, R3, RZ ;  /* 0x0000000310077210 */ /* 0x000fe40007ffe1ff */
[----:B------:R-:W-:Y:S02]  /*8780*/  SHF.L.U32 R16, R15, 0x6, RZ ;  /* 0x000000060f107819 */ /* 0x000fe400000006ff */
[----:B------:R-:W-:Y:S02]  /*8790*/  IADD3 R6, R13, -R6, RZ ;  /* 0x800000060d067210 */ /* 0x000fe40007ffe0ff */
[----:B------:R-:W-:Y:S02]  /*87a0*/  LEA R7, R14, R7, 0x8 ;  /* 0x000000070e077211 */ /* 0x000fe400078e40ff */
[----:B------:R-:W-:-:S02]  /*87b0*/  LOP3.LUT R16, R16, 0xc0, RZ, 0xc0, !PT ;  /* 0x000000c010107812 */ /* 0x000fc400078ec0ff */
[----:B------:R-:W-:Y:S02]  /*87c0*/  LEA R6, R6, R7, 0x4 ;  /* 0x0000000706067211 */ /* 0x000fe400078e20ff */
[----:B------:R-:W-:Y:S01]  /*87d0*/  LEA.HI R7, R16, R16, RZ, 0x1d ;  /* 0x0000001010077211 */ /* 0x000fe200078fe8ff */
[----:B-1----:R-:W-:Y:S01]  /*87e0*/  @P0 IMAD.WIDE.U32 R16, R128, R8, RZ ;  /* 0x0000000880100225 */ /* 0x002fe200078e00ff */
[----:B------:R-:W-:Y:S02]  /*87f0*/  F2FP.BF16.F32.PACK_AB R36, R37, R36 ;  /* 0x000000242524723e */ /* 0x000fe400000010ff */
[----:B------:R-:W-:Y:S01]  /*8800*/  LEA R6, R6, R7, 0x1 ;  /* 0x0000000706067211 */ /* 0x000fe200078e08ff */
[----:B------:R-:W-:Y:S01]  /*8810*/  @P0 IMAD R7, R128, R9, R17 ;  /* 0x0000000980070224 */ /* 0x000fe200078e0211 */
[----:B------:R-:W-:Y:S02]  /*8820*/  F2FP.BF16.F32.PACK_AB R38, R39, R38 ;  /* 0x000000262726723e */ /* 0x000fe400000010ff */
[----:B------:R-:W-:-:S02]  /*8830*/  LEA R13, R6, UR4, 0x1 ;  /* 0x00000004060d7c11 */ /* 0x000fc4000f8e08ff */
[----:B------:R-:W-:Y:S02]  /*8840*/  F2FP.BF16.F32.PACK_AB R40, R41, R40 ;  /* 0x000000282928723e */ /* 0x000fe400000010ff */
[----:B------:R-:W-:Y:S02]  /*8850*/  F2FP.BF16.F32.PACK_AB R42, R43, R42 ;  /* 0x0000002a2b2a723e */ /* 0x000fe400000010ff */
[----:B------:R-:W-:Y:S01]  /*8860*/  F2FP.BF16.F32.PACK_AB R44, R45, R44 ;  /* 0x0000002c2d2c723e */ /* 0x000fe200000010ff */
[----:B------:R-:W-:Y:S06]  /*8870*/  @P0 BRA `(.L_x_245) ;  /* 0x00000000001c0947 */ /* 0x000fec0003800000 */
[----:B------:R-:W1:Y:S01]  /*8880*/  S2R R8, SR_CTAID.Y ;  /* 0x0000000000087919 */ /* 0x000e620000002600 */
[----:B------:R-:W2:Y:S01]  /*8890*/  LDC.64 R6, c[0x0][0x290] ;  /* 0x0000a400ff067b82 */ /* 0x000ea20000000a00 */
[----:B-1----:R-:W-:Y:S01]  /*88a0*/  SHF.R.S32.HI R9, RZ, 0x1f, R8 ;  /* 0x0000001fff097819 */ /* 0x002fe20000011408 */
[----:B--2---:R-:W-:-:S04]  /*88b0*/  IMAD.WIDE.U32 R16, R8, R6, RZ ;  /* 0x0000000608107225 */ /* 0x004fc800078e00ff */
[----:B------:R-:W-:-:S04]  /*88c0*/  IMAD R9, R9, R6, RZ ;  /* 0x0000000609097224 */ /* 0x000fc800078e02ff */
[----:B------:R-:W-:-:S05]  /*88d0*/  IMAD R7, R8, R7, R9 ;  /* 0x0000000708077224 */ /* 0x000fca00078e0209 */
[----:B------:R-:W-:-:S07]  /*88e0*/  IADD3 R7, R17, R7, RZ ;  /* 0x0000000711077210 */ /* 0x000fce0007ffe0ff */
.L_x_245:
        /* <DEDUP_REMOVED lines=13> */
[----:B------:R-:W-:-:S02]  /*89c0*/  F2FP.BF16.F32.PACK_AB R62, R63, R62 ;  /* 0x0000003e3f3e723e */ /* 0x000fc400000010ff */
[----:B------:R-:W-:Y:S01]  /*89d0*/  PLOP3.LUT P6, PT, PT, PT, PT, 0x8, 0x0 ;  /* 0x000000000000781c */ /* 0x000fe20003fce170 */
[----:B------:R-:W-:-:S12]  /*89e0*/  @P2 BRA `(.L_x_246) ;  /* 0x00000000001c2947 */ /* 0x000fd80003800000 */
[----:B------:R-:W1:Y:S01]  /*89f0*/  S2R R6, SR_CTAID.Y ;  /* 0x0000000000067919 */ /* 0x000e620000002600 */
[----:B------:R-:W1:Y:S01]  /*8a00*/  LDC R9, c[0x0][0x2c4] ;  /* 0x0000b100ff097b82 */ /* 0x000e620000000800 */
[----:B------:R-:W-:Y:S01]  /*8a10*/  PLOP3.LUT P6, PT, PT, PT, PT, 0x80, 0x0 ;  /* 0x000000000000781c */ /* 0x000fe20003fcf070 */
[----:B-1----:R-:W-:-:S05]  /*8a20*/  IMAD R9, R6, R9, RZ ;  /* 0x0000000906097224 */ /* 0x002fca00078e02ff */
[----:B------:R-:W-:-:S04]  /*8a30*/  SEL R128, R9, R128, !P0 ;  /* 0x0000008009807207 */ /* 0x000fc80004000000 */
[--C-:B------:R-:W-:Y:S01]  /*8a40*/  SHF.R.S32.HI R9, RZ, 0x1f, R128.reuse ;  /* 0x0000001fff097819 */ /* 0x100fe20000011480 */
[----:B------:R-:W-:-:S07]  /*8a50*/  IMAD.MOV.U32 R8, RZ, RZ, R128 ;  /* 0x000000ffff087224 */ /* 0x000fce00078e0080 */
.L_x_246:
[C---:B------:R-:W-:Y:S01]  /*8a60*/  LOP3.LUT R6, R15.reuse, 0x1, RZ, 0xc0, !PT ;  /* 0x000000010f067812 */ /* 0x040fe200078ec0ff */
[----:B------:R-:W-:Y:S01]  /*8a70*/  IMAD.MOV.U32 R17, RZ, RZ, 0x20 ;  /* 0x00000020ff117424 */ /* 0x000fe200078e00ff */
[----:B------:R-:W-:Y:S01]  /*8a80*/  ISETP.NE.AND P0, PT, RZ, UR4, PT ;  /* 0x00000004ff007c0c */ /* 0x000fe2000bf05270 */
[----:B------:R-:W-:Y:S01]  /*8a90*/  STS [R13], R36 ;  /* 0x000000240d007388 */ /* 0x000fe20000000800 */
[----:B------:R-:W-:Y:S01]  /*8aa0*/  ISETP.NE.U32.AND P3, PT, R6, 0x1, PT ;  /* 0x000000010600780c */ /* 0x000fe20003f65070 */
[----:B------:R-:W1:Y:S01]  /*8ab0*/  @P5 MUFU.LG2 R5, R5 ;  /* 0x0000000500055308 */ /* 0x000e620000000c00 */
[----:B------:R-:W-:Y:S01]  /*8ac0*/  LOP3.LUT P2, RZ, R15, 0x2, RZ, 0xc0, !PT ;  /* 0x000000020fff7812 */ /* 0x000fe2000784c0ff */
[----:B------:R-:W-:Y:S01]  /*8ad0*/  VIADD R15, R13, 0xfffffff0 ;  /* 0xfffffff00d0f7836 */ /* 0x000fe20000000000 */
[----:B------:R-:W-:Y:S01]  /*8ae0*/  STS [R13+0x200], R38 ;  /* 0x000200260d007388 */ /* 0x000fe20000000800 */
[----:B------:R-:W-:Y:S01]  /*8af0*/  F2FP.BF16.F32.PACK_AB R64, R65, R64 ;  /* 0x000000404140723e */ /* 0x000fe200000010ff */
[----:B------:R-:W-:Y:S01]  /*8b00*/  BSSY B0, `(.L_x_247) ;  /* 0x0000063000007945 */ /* 0x000fe20003800000 */
[----:B------:R-:W-:Y:S01]  /*8b10*/  SEL R18, R17, 0xffffffe0, !P2 ;  /* 0xffffffe011127807 */ /* 0x000fe20005000000 */
[----:B------:R-:W2:Y:S01]  /*8b20*/  S2R R28, SR_CTAID.Y ;  /* 0x00000000001c7919 */ /* 0x000ea20000002600 */
[----:B------:R-:W-:Y:S01]  /*8b30*/  F2FP.BF16.F32.PACK_AB R66, R67, R66 ;  /* 0x000000424342723e */ /* 0x000fe200000010ff */
[----:B------:R-:W3:Y:S01]  /*8b40*/  @P4 MUFU.LG2 R4, R4 ;  /* 0x0000000400044308 */ /* 0x000ee20000000c00 */
[----:B------:R-:W4:Y:S01]  /*8b50*/  @!P0 LDC R6, c[0x0][0x2c4] ;  /* 0x0000b100ff068b82 */ /* 0x000f220000000800 */
[----:B------:R-:W-:Y:S01]  /*8b60*/  IMAD.IADD R29, R13, 0x1, R18 ;  /* 0x000000010d1d7824 */ /* 0x000fe200078e0212 */
[----:B------:R-:W-:Y:S01]  /*8b70*/  F2FP.BF16.F32.PACK_AB R68, R69, R68 ;  /* 0x000000444544723e */ /* 0x000fe200000010ff */
[----:B------:R-:W-:Y:S01]  /*8b80*/  @P3 VIADD R15, R13, 0x10 ;  /* 0x000000100d0f3836 */ /* 0x000fe20000000000 */
[----:B------:R-:W-:Y:S01]  /*8b90*/  F2FP.BF16.F32.PACK_AB R70, R71, R70 ;  /* 0x000000464746723e */ /* 0x000fe200000010ff */
[----:B------:R-:W5:Y:S01]  /*8ba0*/  S2R R33, SR_CTAID.X ;  /* 0x0000000000217919 */ /* 0x000f620000002500 */
[----:B------:R-:W-:Y:S01]  /*8bb0*/  F2FP.BF16.F32.PACK_AB R72, R73, R72 ;  /* 0x000000484948723e */ /* 0x000fe200000010ff */
[----:B------:R-:W-:Y:S01]  /*8bc0*/  IMAD.IADD R17, R18, 0x1, R15 ;  /* 0x0000000112117824 */ /* 0x000fe200078e020f */
[----:B------:R-:W-:Y:S01]  /*8bd0*/  F2FP.BF16.F32.PACK_AB R74, R75, R74 ;  /* 0x0000004a4b4a723e */ /* 0x000fe200000010ff */
[----:B------:R-:W-:Y:S01]  /*8be0*/  STS [R15], R40 ;  /* 0x000000280f007388 */ /* 0x000fe20000000800 */
[----:B------:R-:W-:Y:S01]  /*8bf0*/  F2FP.BF16.F32.PACK_AB R76, R77, R76 ;  /* 0x0000004c4d4c723e */ /* 0x000fe200000010ff */
[----:B------:R-:W3:Y:S01]  /*8c00*/  @!P0 LDC R31, c[0x0][0x270] ;  /* 0x00009c00ff1f8b82 */ /* 0x000ee20000000800 */
[----:B------:R-:W-:Y:S01]  /*8c10*/  F2FP.BF16.F32.PACK_AB R78, R79, R78 ;  /* 0x0000004e4f4e723e */ /* 0x000fe200000010ff */
[----:B------:R-:W-:Y:S01]  /*8c20*/  STS [R15+0x200], R42 ;  /* 0x0002002a0f007388 */ /* 0x000fe20000000800 */
[----:B------:R-:W-:Y:S01]  /*8c30*/  F2FP.BF16.F32.PACK_AB R80, R81, R80 ;  /* 0x000000505150723e */ /* 0x000fe200000010ff */
[----:B------:R-:W-:Y:S01]  /*8c40*/  @P0 IMAD.MOV.U32 R35, RZ, RZ, 0x1 ;  /* 0x00000001ff230424 */ /* 0x000fe200078e00ff */
[----:B------:R-:W-:Y:S01]  /*8c50*/  F2FP.BF16.F32.PACK_AB R82, R83, R82 ;  /* 0x000000525352723e */ /* 0x000fe200000010ff */
[----:B------:R-:W-:Y:S01]  /*8c60*/  STS [R29], R44 ;  /* 0x0000002c1d007388 */ /* 0x000fe20000000800 */
[----:B------:R-:W-:Y:S01]  /*8c70*/  PLOP3.LUT P2, PT, PT, PT, PT, 0x8, 0x0 ;  /* 0x000000000000781c */ /* 0x000fe20003f4e170 */
[----:B------:R-:W5:Y:S01]  /*8c80*/  @P0 LDC R32, c[0x0][0x2c0] ;  /* 0x0000b000ff200b82 */ /* 0x000f620000000800 */
[----:B------:R-:W-:Y:S01]  /*8c90*/  @!P0 PLOP3.LUT P2, PT, P1, PT, PT, 0x80, 0x0 ;  /* 0x000000000000881c */ /* 0x000fe20000f4f070 */
[----:B------:R-:W-:Y:S01]  /*8ca0*/  STS [R29+0x200], R46 ;  /* 0x0002002e1d007388 */ /* 0x000fe20000000800 */
[----:B------:R-:W-:Y:S01]  /*8cb0*/  LOP3.LUT R12, R12, 0xffffffe0, RZ, 0xc0, !PT ;  /* 0xffffffe00c0c7812 */ /* 0x000fe200078ec0ff */
[----:B-1----:R-:W-:-:S02]  /*8cc0*/  @P5 FMUL.FTZ R5, R5, 0.69314718246459960938 ;  /* 0x3f31721805055820 */ /* 0x002fc40000410000 */
[----:B------:R-:W-:Y:S02]  /*8cd0*/  STS [R17], R48 ;  /* 0x0000003011007388 */ /* 0x000fe40000000800 */
[----:B------:R-:W1:Y:S01]  /*8ce0*/  @P0 LDC.64 R18, c[0x0][0x2c0] ;  /* 0x0000b000ff120b82 */ /* 0x000e620000000a00 */
[----:B------:R-:W-:Y:S01]  /*8cf0*/  IMAD.IADD R12, R3, 0x1, -R12 ;  /* 0x00000001030c7824 */ /* 0x000fe200078e0a0c */
[----:B------:R-:W-:Y:S04]  /*8d00*/  STS [R17+0x200], R50 ;  /* 0x0002003211007388 */ /* 0x000fe80000000800 */
[----:B------:R-:W-:Y:S02]  /*8d10*/  STS [R13+0x1000], R52 ;  /* 0x001000340d007388 */ /* 0x000fe40000000800 */
[----:B----4-:R-:W3:Y:S01]  /*8d20*/  @P2 LDC R6, c[0x0][0x2e4] ;  /* 0x0000b900ff062b82 */ /* 0x010ee20000000800 */
[----:B------:R-:W-:Y:S01]  /*8d30*/  LOP3.LUT P2, RZ, R12, 0x3, RZ, 0xc0, !PT ;  /* 0x000000030cff7812 */ /* 0x000fe2000784c0ff */
[----:B------:R-:W-:Y:S01]  /*8d40*/  STS [R13+0x1200], R54 ;  /* 0x001200360d007388 */ /* 0x000fe20000000800 */
[----:B------:R-:W-:-:S03]  /*8d50*/  IMAD.MOV.U32 R12, RZ, RZ, 0x7f800000 ;  /* 0x7f800000ff0c7424 */ /* 0x000fc600078e00ff */
[----:B------:R-:W-:Y:S01]  /*8d60*/  STS [R15+0x1000], R56 ;  /* 0x001000380f007388 */ /* 0x000fe20000000800 */
[----:B------:R-:W-:-:S03]  /*8d70*/  @!P0 IMAD.MOV.U32 R32, RZ, RZ, 0x1 ;  /* 0x00000001ff208424 */ /* 0x000fc600078e00ff */
[----:B------:R-:W-:Y:S04]  /*8d80*/  STS [R15+0x1200], R58 ;  /* 0x0012003a0f007388 */ /* 0x000fe80000000800 */
[----:B------:R-:W-:Y:S01]  /*8d90*/  STS [R29+0x1000], R60 ;  /* 0x0010003c1d007388 */ /* 0x000fe20000000800 */
[----:B-1----:R-:W-:-:S03]  /*8da0*/  @P0 IMAD R19, R19, R18, RZ ;  /* 0x0000001213130224 */ /* 0x002fc600078e02ff */
[----:B------:R-:W-:Y:S04]  /*8db0*/  STS [R29+0x1200], R62 ;  /* 0x0012003e1d007388 */ /* 0x000fe80000000800 */
[----:B------:R-:W-:Y:S01]  /*8dc0*/  STS [R17+0x1000], R64 ;  /* 0x0010004011007388 */ /* 0x000fe20000000800 */
[----:B---3--:R-:W-:-:S03]  /*8dd0*/  @!P0 IMAD R35, R6, R31, RZ ;  /* 0x0000001f06238224 */ /* 0x008fc600078e02ff */
[----:B------:R-:W-:Y:S01]  /*8de0*/  STS [R17+0x1200], R66 ;  /* 0x0012004211007388 */ /* 0x000fe20000000800 */
[----:B------:R-:W-:Y:S02]  /*8df0*/  @!P0 IMAD.MOV.U32 R19, RZ, RZ, R6 ;  /* 0x000000ffff138224 */ /* 0x000fe400078e0006 */
[----:B--2---:R-:W-:Y:S01]  /*8e00*/  IMAD R28, R28, R35, RZ ;  /* 0x000000231c1c7224 */ /* 0x004fe200078e02ff */
[----:B------:R-:W-:Y:S01]  /*8e10*/  STS [R13+0x2000], R68 ;  /* 0x002000440d007388 */ /* 0x000fe20000000800 */
[----:B------:R-:W-:-:S03]  /*8e20*/  IMAD.MOV.U32 R6, RZ, RZ, 0x7f800000 ;  /* 0x7f800000ff067424 */ /* 0x000fc600078e00ff */
[----:B------:R1:W-:Y:S01]  /*8e30*/  STS [R13+0x2200], R70 ;  /* 0x002200460d007388 */ /* 0x0003e20000000800 */
[----:B------:R-:W-:-:S03]  /*8e40*/  SEL R28, R28, RZ, !P6 ;  /* 0x000000ff1c1c7207 */ /* 0x000fc60007000000 */
[----:B------:R-:W-:Y:S04]  /*8e50*/  STS [R15+0x2000], R72 ;  /* 0x002000480f007388 */ /* 0x000fe80000000800 */
[----:B------:R2:W-:Y:S04]  /*8e60*/  STS [R15+0x2200], R74 ;  /* 0x0022004a0f007388 */ /* 0x0005e80000000800 */
[----:B------:R-:W-:Y:S04]  /*8e70*/  STS [R29+0x2000], R76 ;  /* 0x0020004c1d007388 */ /* 0x000fe80000000800 */
[----:B------:R3:W-:Y:S04]  /*8e80*/  STS [R29+0x2200], R78 ;  /* 0x0022004e1d007388 */ /* 0x0007e80000000800 */
[----:B------:R-:W-:Y:S04]  /*8e90*/  STS [R17+0x2000], R80 ;  /* 0x0020005011007388 */ /* 0x000fe80000000800 */
[----:B------:R5:W-:Y:S01]  /*8ea0*/  STS [R17+0x2200], R82 ;  /* 0x0022005211007388 */ /* 0x000be20000000800 */
[----:B-1----:R-:W1:Y:S08]  /*8eb0*/  @P4 LDC R13, c[0x0][0x2e8] ;  /* 0x0000ba00ff0d4b82 */ /* 0x002e700000000800 */
[----:B------:R-:W-:Y:S08]  /*8ec0*/  BAR.SYNC.DEFER_BLOCKING 0x0 ;  /* 0x0000000000007b1d */ /* 0x000ff00000010000 */
[----:B--2---:R-:W2:Y:S01]  /*8ed0*/  @P5 LDC R15, c[0x0][0x2e8] ;  /* 0x0000ba00ff0f5b82 */ /* 0x004ea20000000800 */
[----:B------:R-:W4:Y:S01]  /*8ee0*/  S2R R30, SR_CTAID.Z ;  /* 0x00000000001e7919 */ /* 0x000f220000002700 */
[----:B---3--:R-:W-:-:S04]  /*8ef0*/  SHF.R.S32.HI R29, RZ, 0x1f, R14 ;  /* 0x0000001fff1d7819 */ /* 0x008fc8000001140e */
[----:B------:R-:W-:Y:S01]  /*8f00*/  LEA.HI R29, R29, R14, RZ, 0x2 ;  /* 0x0000000e1d1d7211 */ /* 0x000fe200078f10ff */
[----:B-----5:R-:W-:-:S03]  /*8f10*/  IMAD R17, R33, R32, RZ ;  /* 0x0000002021117224 */ /* 0x020fc600078e02ff */
[----:B------:R-:W-:Y:S01]  /*8f20*/  LOP3.LUT R29, R29, 0xffffffc, RZ, 0xc0, !PT ;  /* 0x0ffffffc1d1d7812 */ /* 0x000fe200078ec0ff */
[----:B------:R3:W3:Y:S01]  /*8f30*/  LDS.128 R24, [R129+0x800] ;  /* 0x0008000081187984 */ /* 0x0006e20000000c00 */
[----:B------:R-:W-:-:S03]  /*8f40*/  IMAD.SHL.U32 R17, R17, 0x40, RZ ;  /* 0x0000004011117824 */ /* 0x000fc600078e00ff */
[----:B------:R-:W-:Y:S01]  /*8f50*/  IMAD.IADD R14, R14, 0x1, -R29 ;  /* 0x000000010e0e7824 */ /* 0x000fe200078e0a1d */
[----:B------:R1:W3:Y:S01]  /*8f60*/  LDS.128 R20, [R129+0x1800] ;  /* 0x0018000081147984 */ /* 0x0002e20000000c00 */
[----:B------:R-:W-:Y:S01]  /*8f70*/  @P4 FMUL.FTZ R29, R4, 0.69314718246459960938 ;  /* 0x3f317218041d4820 */ /* 0x000fe20000410000 */
[----:B------:R-:W-:Y:S01]  /*8f80*/  SHF.R.S32.HI R3, RZ, 0x1f, R17 ;  /* 0x0000001fff037819 */ /* 0x000fe20000011411 */
[----:B------:R-:W-:Y:S02]  /*8f90*/  IMAD R133, R14, 0x10, R133 ;  /* 0x000000100e857824 */ /* 0x000fe400078e0285 */
[----:B--2---:R-:W-:Y:S01]  /*8fa0*/  @P5 FFMA.FTZ R6, R2, R15, R5 ;  /* 0x0000000f02065223 */ /* 0x004fe20000010005 */
[----:B-1----:R-:W-:Y:S01]  /*8fb0*/  @P4 FFMA.FTZ R12, R0, R13, R29 ;  /* 0x0000000d000c4223 */ /* 0x002fe2000001001d */
[----:B----4-:R-:W-:-:S05]  /*8fc0*/  IMAD R19, R30, R19, R28 ;  /* 0x000000131e137224 */ /* 0x010fca00078e021c */
[--C-:B------:R-:W-:Y:S02]  /*8fd0*/  IADD3 R8, P1, P0, R17, R8, R19.reuse ;  /* 0x0000000811087210 */ /* 0x100fe4000783e013 */
[----:B------:R-:W-:-:S04]  /*8fe0*/  SHF.R.S32.HI R19, RZ, 0x1f, R19 ;  /* 0x0000001fff137819 */ /* 0x000fc80000011413 */
[----:B------:R-:W-:Y:S01]  /*8ff0*/  IADD3.X R19, R3, R9, R19, P1, P0 ;  /* 0x0000000903137210 */ /* 0x000fe20000fe0413 */
[----:B---3--:R-:W-:Y:S06]  /*9000*/  @P2 BRA `(.L_x_248) ;  /* 0x0000000000482947 */ /* 0x008fec0003800000 */
        /* <DEDUP_REMOVED lines=18> */
.L_x_248:
[----:B------:R-:W-:Y:S05]  /*9130*/  BSYNC B0 ;  /* 0x0000000000007941 */ /* 0x000fea0003800000 */
.L_x_247:
[----:B-1----:R-:W-:Y:S01]  /*9140*/  SHF.R.S32.HI R2, RZ, 0x1f, R30 ;  /* 0x0000001fff027819 */ /* 0x002fe2000001141e */
[----:B------:R-:W-:Y:S01]  /*9150*/  ULDC.64 UR4, c[0x0][0x2a0] ;  /* 0x0000a80000047ab9 */ /* 0x000fe20000000a00 */
[----:B------:R-:W-:Y:S01]  /*9160*/  SHF.R.S32.HI R0, RZ, 0x1f, R138 ;  /* 0x0000001fff007819 */ /* 0x000fe2000001148a */
[----:B------:R-:W-:Y:S01]  /*9170*/  IMAD R132, R33, -0x40, R132 ;  /* 0xffffffc021847824 */ /* 0x000fe200078e0284 */
[----:B------:R-:W-:Y:S01]  /*9180*/  IADD3 R16, P0, R138, R16, RZ ;  /* 0x000000108a107210 */ /* 0x000fe20007f1e0ff */
[----:B------:R-:W-:Y:S01]  /*9190*/  IMAD R5, R2, UR4, RZ ;  /* 0x0000000402057c24 */ /* 0x000fe2000f8e02ff */
[----:B------:R-:W-:Y:S01]  /*91a0*/  LEA.HI.SX32 R3, R10, 0x20, 0x1e ;  /* 0x000000200a037811 */ /* 0x000fe200078ff2ff */
[----:B------:R1:W2:Y:S01]  /*91b0*/  LDS.128 R12, [R129] ;  /* 0x00000000810c7984 */ /* 0x0002a20000000c00 */
[----:B------:R-:W-:Y:S01]  /*91c0*/  BSSY B0, `(.L_x_249) ;  /* 0x000001a000007945 */ /* 0x000fe20003800000 */
[----:B------:R-:W-:Y:S01]  /*91d0*/  IMAD.X R17, R0, 0x1, R7, P0 ;  /* 0x0000000100117824 */ /* 0x000fe200000e0607 */
[-C--:B------:R-:W-:Y:S01]  /*91e0*/  ISETP.GE.AND P0, PT, R11, R132.reuse, PT ;  /* 0x000000840b00720c */ /* 0x080fe20003f06270 */
[C---:B------:R-:W-:Y:S01]  /*91f0*/  IMAD R0, R30.reuse, UR5, R5 ;  /* 0x000000051e007c24 */ /* 0x040fe2000f8e0205 */
[----:B------:R1:W3:Y:S01]  /*9200*/  LDS.128 R8, [R129+0x1000] ;  /* 0x0010000081087984 */ /* 0x0002e20000000c00 */
[----:B------:R-:W-:Y:S01]  /*9210*/  IMAD.WIDE.U32 R16, R30, UR4, R16 ;  /* 0x000000041e107c25 */ /* 0x000fe2000f8e0010 */
[----:B------:R-:W-:-:S02]  /*9220*/  ISETP.GE.AND P1, PT, R3, R132, PT ;  /* 0x000000840300720c */ /* 0x000fc40003f26270 */
[----:B------:R1:W4:Y:S01]  /*9230*/  LDS.128 R4, [R129+0x2000] ;  /* 0x0020000081047984 */ /* 0x0003220000000c00 */
[----:B------:R-:W-:-:S06]  /*9240*/  IMAD.IADD R19, R17, 0x1, R0 ;  /* 0x0000000111137824 */ /* 0x000fcc00078e0200 */
        /* <DEDUP_REMOVED lines=14> */
[----:B--2---:R2:W-:Y:S04]  /*9330*/  @!P4 STG.E.128 desc[UR8][R2.64], R12 ;  /* 0x0000000c0200c986 */ /* 0x0045e8000c101d08 */
[----:B---3--:R2:W-:Y:S04]  /*9340*/  @!P3 STG.E.128 desc[UR8][R2.64+0x40], R8 ;  /* 0x000040080200b986 */ /* 0x0085e8000c101d08 */
[----:B----4-:R2:W-:Y:S02]  /*9350*/  @!P2 STG.E.128 desc[UR8][R2.64+0x80], R4 ;  /* 0x000080040200a986 */ /* 0x0105e4000c101d08 */
.L_x_250:
[----:B------:R-:W-:Y:S05]  /*9360*/  BSYNC B0 ;  /* 0x0000000000007941 */ /* 0x000fea0003800000 */
.L_x_249:
[----:B--2-4-:R2:W4:Y:S01]  /*9370*/  LDS.128 R4, [R129+0x2800] ;  /* 0x0028000081047984 */ /* 0x0145220000000c00 */
[----:B------:R-:W-:Y:S05]  /*9380*/  @P1 EXIT ;  /* 0x000000000000194d */ /* 0x000fea0003800000 */
[----:B------:R-:W-:Y:S01]  /*9390*/  IADD3 R0, P0, R140, 0x20, RZ ;  /* 0x000000208c007810 */ /* 0x000fe20007f1e0ff */
[----:B------:R-:W-:Y:S01]  /*93a0*/  ULDC.64 UR4, c[0x0][0x298] ;  /* 0x0000a60000047ab9 */ /* 0x000fe20000000a00 */
[----:B---3--:R-:W-:Y:S01]  /*93b0*/  MOV R9, R19 ;  /* 0x0000001300097202 */ /* 0x008fe20000000f00 */
        /* <DEDUP_REMOVED lines=18> */
.L_x_218:
[----:B------:R-:W1:Y:S01]  /*94e0*/  LDC.U8 R0, c[0x0][0x3d9] ;  /* 0x0000f640ff007b82 */ /* 0x000e620000000000 */
[----:B------:R-:W-:Y:S01]  /*94f0*/  ISETP.NE.AND P3, PT, R128, -0x1, PT ;  /* 0xffffffff8000780c */ /* 0x000fe20003f65270 */
[----:B------:R-:W-:Y:S01]  /*9500*/  IMAD.IADD R132, R132, 0x1, -R87 ;  /* 0x0000000184847824 */ /* 0x000fe200078e0a57 */
[----:B------:R-:W-:Y:S01]  /*9510*/  SHF.R.S32.HI R9, RZ, 0x1f, R80 ;  /* 0x0000001fff097819 */ /* 0x000fe20000011450 */
[----:B------:R-:W-:Y:S01]  /*9520*/  ULDC.64 UR4, c[0x0][0x2a0] ;  /* 0x0000a80000047ab9 */ /* 0x000fe20000000a00 */
[----:B------:R-:W-:Y:S02]  /*9530*/  BSSY B0, `(.L_x_251) ;  /* 0x000004b000007945 */ /* 0x000fe40003800000 */
[----:B------:R-:W-:Y:S01]  /*9540*/  LEA.HI R9, R9, R80, RZ, 0x2 ;  /* 0x0000005009097211 */ /* 0x000fe200078f10ff */
[----:B------:R-:W2:Y:S03]  /*9550*/  LDC.U8 R6, c[0x0][0x3d8] ;  /* 0x0000f600ff067b82 */ /* 0x000ea60000000000 */
[----:B------:R-:W-:-:S02]  /*9560*/  SHF.R.S32.HI R14, RZ, 0x2, R9 ;  /* 0x00000002ff0e7819 */ /* 0x000fc40000011409 */
[----:B------:R-:W-:Y:S02]  /*9570*/  LOP3.LUT R9, R9, 0xfffffffc, RZ, 0xc0, !PT ;  /* 0xfffffffc09097812 */ /* 0x000fe400078ec0ff */
[----:B------:R-:W-:Y:S01]  /*9580*/  @!P3 SHF.R.S32.HI R13, RZ, 0x1f, R11 ;  /* 0x0000001fff0db819 */ /* 0x000fe2000001140b */
[----:B------:R-:W3:Y:S01]  /*9590*/  @!P3 LDC.64 R2, c[0x0][0x290] ;  /* 0x0000a400ff02bb82 */ /* 0x000ee20000000a00 */
[----:B------:R-:W-:Y:S01]  /*95a0*/  ISETP.GE.AND P4, PT, R14, R132, PT ;  /* 0x000000840e00720c */ /* 0x000fe20003f86270 */
[----:B------:R-:W-:Y:S01]  /*95b0*/  IMAD.IADD R9, R80, 0x1, -R9 ;  /* 0x0000000150097824 */ /* 0x000fe200078e0a09 */
[----:B------:R-:W-:-:S04]  /*95c0*/  SHF.R.S32.HI R15, RZ, 0x1f, R14 ;  /* 0x0000001fff0f7819 */ /* 0x000fc8000001140e */
[----:B------:R-:W-:Y:S01]  /*95d0*/  ISETP.NE.AND P5, PT, R9, RZ, PT ;  /* 0x000000ff0900720c */ /* 0x000fe20003fa5270 */
[----:B------:R-:W4:Y:S01]  /*95e0*/  @P3 LDC.64 R4, c[0x0][0x298] ;  /* 0x0000a600ff043b82 */ /* 0x000f220000000a00 */
[----:B-1----:R-:W-:Y:S01]  /*95f0*/  ISETP.NE.AND P1, PT, R0, RZ, PT ;  /* 0x000000ff0000720c */ /* 0x002fe20003f25270 */
[----:B------:R-:W-:Y:S01]  /*9600*/  IMAD.WIDE R18, R141, 0x40, R14 ;  /* 0x000000408d127825 */ /* 0x000fe200078e020e */
[----:B------:R-:W-:Y:S02]  /*9610*/  SHF.L.U32 R9, R9, 0x3, RZ ;  /* 0x0000000309097819 */ /* 0x000fe400000006ff */
[----:B------:R-:W-:Y:S02]  /*9620*/  ISETP.GE.OR P6, PT, R14, R132, P5 ;  /* 0x000000840e00720c */ /* 0x000fe40002fc6670 */
[C---:B--2---:R-:W-:Y:S02]  /*9630*/  ISETP.NE.AND P0, PT, R6.reuse, RZ, !P1 ;  /* 0x000000ff0600720c */ /* 0x044fe40004f05270 */
[----:B------:R-:W-:-:S05]  /*9640*/  ISETP.NE.AND P2, PT, R6, RZ, PT ;  /* 0x000000ff0600720c */ /* 0x000fca0003f45270 */
[----:B------:R-:W1:Y:S01]  /*9650*/  @!P1 LDC R7, c[0x0][0x2c4] ;  /* 0x0000b100ff079b82 */ /* 0x000e620000000800 */
[----:B------:R-:W-:Y:S01]  /*9660*/  ISETP.NE.OR P2, PT, R0, RZ, !P2 ;  /* 0x000000ff0000720c */ /* 0x000fe20005745670 */
[-C--:B---3--:R-:W-:Y:S02]  /*9670*/  @!P3 IMAD R8, R13, R2.reuse, RZ ;  /* 0x000000020d08b224 */ /* 0x088fe400078e02ff */
[----:B------:R-:W-:-:S04]  /*9680*/  @!P3 IMAD.WIDE.U32 R12, R11, R2, RZ ;  /* 0x000000020b0cb225 */ /* 0x000fc800078e00ff */
[----:B------:R-:W2:Y:S01]  /*9690*/  @!P1 LDC R0, c[0x0][0x270] ;  /* 0x00009c00ff009b82 */ /* 0x000ea20000000800 */
[----:B------:R-:W-:Y:S02]  /*96a0*/  @!P3 IMAD R8, R11, R3, R8 ;  /* 0x000000030b08b224 */ /* 0x000fe400078e0208 */
[----:B----4-:R-:W-:Y:S01]  /*96b0*/  @P3 IMAD.WIDE.U32 R16, R128, R4, RZ ;  /* 0x0000000480103225 */ /* 0x010fe200078e00ff */
[----:B------:R-:W-:-:S03]  /*96c0*/  @P1 MOV R4, 0x1 ;  /* 0x0000000100041802 */ /* 0x000fc60000000f00 */
[----:B------:R-:W-:Y:S01]  /*96d0*/  @P3 IMAD R5, R128, R5, R17 ;  /* 0x0000000580053224 */ /* 0x000fe200078e0211 */
[----:B------:R-:W3:Y:S01]  /*96e0*/  @P1 LDC.64 R2, c[0x0][0x2c0] ;  /* 0x0000b000ff021b82 */ /* 0x000ee20000000a00 */
[----:B------:R-:W-:Y:S02]  /*96f0*/  @!P3 IMAD.IADD R5, R13, 0x1, R8 ;  /* 0x000000010d05b824 */ /* 0x000fe400078e0208 */
[----:B------:R-:W-:Y:S02]  /*9700*/  @!P3 IMAD.MOV.U32 R16, RZ, RZ, R12 ;  /* 0x000000ffff10b224 */ /* 0x000fe400078e000c */
[----:B------:R-:W-:-:S03]  /*9710*/  VIADD R13, R14, 0x20 ;  /* 0x000000200e0d7836 */ /* 0x000fc60000000000 */
[----:B-1----:R-:W2:Y:S01]  /*9720*/  @P0 LDC R7, c[0x0][0x2e4] ;  /* 0x0000b900ff070b82 */ /* 0x002ea20000000800 */
[----:B------:R-:W-:Y:S02]  /*9730*/  ISETP.NE.OR P0, PT, R128, -0x1, P2 ;  /* 0xffffffff8000780c */ /* 0x000fe40001705670 */
[----:B------:R-:W-:Y:S02]  /*9740*/  IADD3 R16, P3, R9, R16, RZ ;  /* 0x0000001009107210 */ /* 0x000fe40007f7e0ff */
[----:B------:R-:W-:Y:S02]  /*9750*/  ISETP.GE.OR P5, PT, R13, R132, P5 ;  /* 0x000000840d00720c */ /* 0x000fe40002fa6670 */
[----:B------:R-:W-:Y:S01]  /*9760*/  LEA.HI.X.SX32 R17, R9, R5, 0x1, P3 ;  /* 0x0000000509117211 */ /* 0x000fe200018f0eff */
[----:B------:R-:W1:Y:S08]  /*9770*/  @!P2 LDC R6, c[0x0][0x2c4] ;  /* 0x0000b100ff06ab82 */ /* 0x000e700000000800 */
[----:B------:R-:W4:Y:S01]  /*9780*/  @P1 LDC R8, c[0x0][0x2c0] ;  /* 0x0000b000ff081b82 */ /* 0x000f220000000800 */
[----:B---3--:R-:W-:-:S02]  /*9790*/  @P1 IMAD R2, R3, R2, RZ ;  /* 0x0000000203021224 */ /* 0x008fc400078e02ff */
[----:B--2---:R-:W-:Y:S01]  /*97a0*/  @!P1 IMAD R4, R7, R0, RZ ;  /* 0x0000000007049224 */ /* 0x004fe200078e02ff */
[----:B------:R-:W-:Y:S01]  /*97b0*/  SHF.R.S32.HI R0, RZ, 0x1f, R25 ;  /* 0x0000001fff007819 */ /* 0x000fe20000011419 */
[----:B------:R-:W-:Y:S02]  /*97c0*/  @!P1 IMAD.MOV.U32 R2, RZ, RZ, R7 ;  /* 0x000000ffff029224 */ /* 0x000fe400078e0007 */
[C---:B------:R-:W-:Y:S02]  /*97d0*/  IMAD R4, R11.reuse, R4, RZ ;  /* 0x000000040b047224 */ /* 0x040fe400078e02ff */
[----:B------:R-:W-:Y:S02]  /*97e0*/  IMAD R0, R0, UR4, RZ ;  /* 0x0000000400007c24 */ /* 0x000fe4000f8e02ff */
[----:B-1----:R-:W-:Y:S01]  /*97f0*/  @!P0 IMAD R128, R11, R6, RZ ;  /* 0x000000060b808224 */ /* 0x002fe200078e02ff */
[----:B------:R-:W-:Y:S01]  /*9800*/  SEL R3, R4, RZ, P2 ;  /* 0x000000ff04037207 */ /* 0x000fe20001000000 */
[C---:B------:R-:W-:Y:S01]  /*9810*/  IMAD R0, R25.reuse, UR5, R0 ;  /* 0x0000000519007c24 */ /* 0x040fe2000f8e0200 */
[----:B------:R-:W-:Y:S01]  /*9820*/  CS2R R10, SRZ ;  /* 0x00000000000a7805 */ /* 0x000fe2000001ff00 */
[----:B------:R-:W-:Y:S01]  /*9830*/  IMAD.WIDE.U32 R4, R25, UR4, R16 ;  /* 0x0000000419047c25 */ /* 0x000fe2000f8e0010 */
[----:B------:R-:W-:-:S02]  /*9840*/  ISETP.GE.AND P0, PT, R13, R132, PT ;  /* 0x000000840d00720c */ /* 0x000fc40003f06270 */
[--C-:B------:R-:W-:Y:S01]  /*9850*/  @!P2 SHF.R.S32.HI R11, RZ, 0x1f, R128.reuse ;  /* 0x0000001fff0ba819 */ /* 0x100fe20000011480 */
[----:B------:R-:W-:Y:S01]  /*9860*/  IMAD R25, R25, R2, R3 ;  /* 0x0000000219197224 */ /* 0x000fe200078e0203 */
[----:B------:R-:W-:Y:S01]  /*9870*/  @!P1 MOV R8, 0x1 ;  /* 0x0000000100089802 */ /* 0x000fe20000000f00 */
[----:B------:R-:W-:Y:S01]  /*9880*/  @!P2 IMAD.MOV.U32 R10, RZ, RZ, R128 ;  /* 0x000000ffff0aa224 */ /* 0x000fe200078e0080 */
[----:B------:R-:W-:Y:S01]  /*9890*/  IADD3 R17, R0, R5, RZ ;  /* 0x0000000500117210 */ /* 0x000fe20007ffe0ff */
[----:B------:R-:W-:Y:S02]  /*98a0*/  VIADD R3, R9, 0x20 ;  /* 0x0000002009037836 */ /* 0x000fe40000000000 */
[----:B----4-:R-:W-:Y:S02]  /*98b0*/  IMAD R7, R87, R8, RZ ;  /* 0x0000000857077224 */ /* 0x010fe400078e02ff */
[----:B------:R-:W-:Y:S01]  /*98c0*/  VIADD R2, R9, 0x40 ;  /* 0x0000004009027836 */ /* 0x000fe20000000000 */
[----:B------:R-:W-:Y:S06]  /*98d0*/  @P4 BRA `(.L_x_252) ;  /* 0x0000000000404947 */ /* 0x000fec0003800000 */
        /* <DEDUP_REMOVED lines=16> */
.L_x_252:
[----:B------:R-:W-:Y:S05]  /*99e0*/  BSYNC B0 ;  /* 0x0000000000007941 */ /* 0x000fea0003800000 */
.L_x_251:
[----:B------:R-:W-:Y:S01]  /*99f0*/  BSSY B0, `(.L_x_253) ;  /* 0x0000017000007945 */ /* 0x000fe20003800000 */
[----:B------:R-:W-:Y:S02]  /*9a00*/  IADD3 R0, P4, P3, R7, R10, R25 ;  /* 0x0000000a07007210 */ /* 0x000fe40007b9e019 */
[----:B------:R-:W-:Y:S02]  /*9a10*/  SHF.R.S32.HI R7, RZ, 0x1f, R7 ;  /* 0x0000001fff077819 */ /* 0x000fe40000011407 */
[----:B------:R-:W-:Y:S01]  /*9a20*/  SHF.R.S32.HI R25, RZ, 0x1f, R25 ;  /* 0x0000001fff197819 */ /* 0x000fe20000011419 */
[----:B------:R-:W-:Y:S05]  /*9a30*/  @P0 BRA `(.L_x_254) ;  /* 0x0000000000480947 */ /* 0x000fea0003800000 */
[----:B------:R-:W-:Y:S01]  /*9a40*/  IADD3 R5, P0, R18, 0x20, RZ ;  /* 0x0000002012057810 */ /* 0x000fe20007f1e0ff */
[----:B------:R-:W-:Y:S01]  /*9a50*/  ULDC.64 UR4, c[0x0][0x298] ;  /* 0x0000a60000047ab9 */ /* 0x000fe20000000a00 */
[----:B------:R-:W-:Y:S01]  /*9a60*/  IMAD.MOV.U32 R16, RZ, RZ, R4 ;  /* 0x000000ffff107224 */ /* 0x000fe200078e0004 */
[----:B------:R-:W-:Y:S02]  /*9a70*/  ULDC UR6, c[0x0][0x2d0] ;  /* 0x0000b40000067ab9 */ /* 0x000fe40000000800 */
[----:B------:R-:W-:Y:S01]  /*9a80*/  IMAD.X R6, RZ, RZ, R19, P0 ;  /* 0x000000ffff067224 */ /* 0x000fe200000e0613 */
        /* <DEDUP_REMOVED lines=13> */
.L_x_254:
[----:B------:R-:W-:Y:S05]  /*9b60*/  BSYNC B0 ;  /* 0x0000000000007941 */ /* 0x000fea0003800000 */
.L_x_253:
[----:B------:R-:W-:Y:S01]  /*9b70*/  BSSY B0, `(.L_x_255) ;  /* 0x000000b000007945 */ /* 0x000fe20003800000 */
[----:B------:R-:W-:-:S03]  /*9b80*/  IADD3.X R7, R7, R11, R25, P4, P3 ;  /* 0x0000000b07077210 */ /* 0x000fc600027e6419 */
[----:B------:R-:W-:Y:S05]  /*9b90*/  @P6 BRA `(.L_x_256) ;  /* 0x0000000000206947 */ /* 0x000fea0003800000 */
[----:B------:R-:W-:Y:S01]  /*9ba0*/  IMAD R2, R14, R8, RZ ;  /* 0x000000080e027224 */ /* 0x000fe200078e02ff */
[----:B------:R-:W-:-:S04]  /*9bb0*/  ULDC.64 UR4, c[0x0][0x2b0] ;  /* 0x0000ac0000047ab9 */ /* 0x000fc80000000a00 */
[----:B------:R-:W-:-:S04]  /*9bc0*/  IADD3 R3, P0, R2, R0, RZ ;  /* 0x0000000002037210 */ /* 0x000fc80007f1e0ff */
[----:B------:R-:W-:Y:S02]  /*9bd0*/  LEA.HI.X.SX32 R2, R2, R7, 0x1, P0 ;  /* 0x0000000702027211 */ /* 0x000fe400000f0eff */
[----:B--2---:R-:W-:-:S04]  /*9be0*/  LEA R4, P0, R3, UR4, 0x2 ;  /* 0x0000000403047c11 */ /* 0x004fc8000f8010ff */
[----:B------:R-:W-:Y:S01]  /*9bf0*/  LEA.HI.X R5, R3, UR5, R2, 0x2, P0 ;  /* 0x0000000503057c11 */ /* 0x000fe200080f1402 */
[----:B------:R-:W-:-:S05]  /*9c00*/  IMAD.MOV.U32 R3, RZ, RZ, 0x7f800000 ;  /* 0x7f800000ff037424 */ /* 0x000fca00078e00ff */
[----:B------:R3:W-:Y:S03]  /*9c10*/  STG.E desc[UR8][R4.64], R3 ;  /* 0x0000000304007986 */ /* 0x0007e6000c101908 */
.L_x_256:
[----:B------:R-:W-:Y:S05]  /*9c20*/  BSYNC B0 ;  /* 0x0000000000007941 */ /* 0x000fea0003800000 */
.L_x_255:
[----:B------:R-:W-:Y:S05]  /*9c30*/  @P5 EXIT ;  /* 0x000000000000594d */ /* 0x000fea0003800000 */
[----:B------:R-:W-:Y:S01]  /*9c40*/  IMAD R8, R13, R8, RZ ;  /* 0x000000080d087224 */ /* 0x000fe200078e02ff */
[----:B------:R-:W-:Y:S01]  /*9c50*/  ULDC.64 UR4, c[0x0][0x2b0] ;  /* 0x0000ac0000047ab9 */ /* 0x000fe20000000a00 */
[----:B--23--:R-:W-:-:S03]  /*9c60*/  IMAD.MOV.U32 R5, RZ, RZ, 0x7f800000 ;  /* 0x7f800000ff057424 */ /* 0x00cfc600078e00ff */
[----:B------:R-:W-:-:S04]  /*9c70*/  IADD3 R0, P0, R8, R0, RZ ;  /* 0x0000000008007210 */ /* 0x000fc80007f1e0ff */
[----:B------:R-:W-:Y:S02]  /*9c80*/  LEA.HI.X.SX32 R7, R8, R7, 0x1, P0 ;  /* 0x0000000708077211 */ /* 0x000fe400000f0eff */
[----:B------:R-:W-:-:S04]  /*9c90*/  LEA R2, P0, R0, UR4, 0x2 ;  /* 0x0000000400027c11 */ /* 0x000fc8000f8010ff */
[----:B------:R-:W-:-:S05]  /*9ca0*/  LEA.HI.X R3, R0, UR5, R7, 0x2, P0 ;  /* 0x0000000500037c11 */ /* 0x000fca00080f1407 */
[----:B------:R-:W-:Y:S01]  /*9cb0*/  STG.E desc[UR8][R2.64], R5 ;  /* 0x0000000502007986 */ /* 0x000fe2000c101908 */
[----:B------:R-:W-:Y:S05]  /*9cc0*/  EXIT ;  /* 0x000000000000794d */ /* 0x000fea0003800000 */
.L_x_257:
        /* <DEDUP_REMOVED lines=11> */
.L_x_1147:


//--------------------- .text._ZN5flash16flash_fwd_kernelI23Flash_fwd_kernel_traitsILi96ELi64ELi64ELi4ELb0ELb0EN7cutlass10bfloat16_tE19Flash_kernel_traitsILi96ELi64ELi64ELi4ES3_EELb0ELb1ELb0ELb1ELb0ELb0ELb0ELb0EEEvNS_16Flash_fwd_paramsE --------------------------
	.section	.text._ZN5flash16flash_fwd_kernelI23Flash_fwd_kernel_traitsILi96ELi64ELi64ELi4ELb0ELb0EN7cutlass10bfloat16_tE19Flash_kernel_traitsILi96ELi64ELi64ELi4ES3_EELb0ELb1ELb0ELb1ELb0ELb0ELb0ELb0EEEvNS_16Flash_fwd_paramsE,"ax",@progbits
	.align	128
        .global         _ZN5flash16flash_fwd_kernelI23Flash_fwd_kernel_traitsILi96ELi64ELi64ELi4ELb0ELb0EN7cutlass10bfloat16_tE19Flash_kernel_traitsILi96ELi64ELi64ELi4ES3_EELb0ELb1ELb0ELb1ELb0ELb0ELb0ELb0EEEvNS_16Flash_fwd_paramsE
        .type           _ZN5flash16flash_fwd_kernelI23Flash_fwd_kernel_traitsILi96ELi64ELi64ELi4ELb0ELb0EN7cutlass10bfloat16_tE19Flash_kernel_traitsILi96ELi64ELi64ELi4ES3_EELb0ELb1ELb0ELb1ELb0ELb0ELb0ELb0EEEvNS_16Flash_fwd_paramsE,@function
        .size           _ZN5flash16flash_fwd_kernelI23Flash_fwd_kernel_traitsILi96ELi64ELi64ELi4ELb0ELb0EN7cutlass10bfloat16_tE19Flash_kernel_traitsILi96ELi64ELi64ELi4ES3_EELb0ELb1ELb0ELb1ELb0ELb0ELb0ELb0EEEvNS_16Flash_fwd_paramsE,(.L_x_1148 - _ZN5flash16flash_fwd_kernelI23Flash_fwd_kernel_traitsILi96ELi64ELi64ELi4ELb0ELb0EN7cutlass10bfloat16_tE19Flash_kernel_traitsILi96ELi64ELi64ELi4ES3_EELb0ELb1ELb0ELb1ELb0ELb0ELb0ELb0EEEvNS_16Flash_fwd_paramsE)
        .other          _ZN5flash16flash_fwd_kernelI23Flash_fwd_kernel_traitsILi96ELi64ELi64ELi4ELb0ELb0EN7cutlass10bfloat16_tE19Flash_kernel_traitsILi96ELi64ELi64ELi4ES3_EELb0ELb1ELb0ELb1ELb0ELb0ELb0ELb0EEEvNS_16Flash_fwd_paramsE,@"STO_CUDA_ENTRY STV_DEFAULT"
_ZN5flash16flash_fwd_kernelI23Flash_fwd_kernel_traitsILi96ELi64ELi64ELi4ELb0ELb0EN7cutlass10bfloat16_tE19Flash_kernel_traitsILi96ELi64ELi64ELi4ES3_EELb0ELb1ELb0ELb1ELb0ELb0ELb0ELb0EEEvNS_16Flash_fwd_paramsE:
.text._ZN5flash16flash_fwd_kernelI23Flash_fwd_kernel_traitsILi96ELi64ELi64ELi4ELb0ELb0EN7cutlass10bfloat16_tE19Flash_kernel_traitsILi96ELi64ELi64ELi4ES3_EELb0ELb1ELb0ELb1ELb0ELb0ELb0ELb0EEEvNS_16Flash_fwd_paramsE:
        /* <DEDUP_REMOVED lines=16> */
[----:B------:R-:W4:Y:S08]  /*0100*/  LDC.64 R6, c[0x0][0x2f8] ;  /* 0x0000be00ff067b82 */ /* 0x000f300000000a00 */
[----:B------:R-:W1:Y:S01]  /*0110*/  @P1 LDC.64 R4, c[0x0][0x300] ;  /* 0x0000c000ff041b82 */ /* 0x000e620000000a00 */
[----:B------:R-:W2:Y:S01]  /*0120*/  @P2 LDG.E R144, desc[UR8][R144.64+0x4] ;  /* 0x0000040890902981 */ /* 0x000ea2000c1e1900 */
        /* <DEDUP_REMOVED lines=19> */
.L_x_258:
[----:B------:R-:W1:Y:S02]  /*0260*/  LDC R0, c[0x0][0x2c8] ;  /* 0x0000b200ff007b82 */ /* 0x000e640000000800 */
.L_x_259:
[----:B------:R-:W4:Y:S02]  /*0270*/  LDC.64 R2, c[0x0][0x308] ;  /* 0x0000c200ff027b82 */ /* 0x000f240000000a00 */
[----:B----4-:R-:W-:-:S04]  /*0280*/  ISETP.NE.U32.AND P1, PT, R2, RZ, PT ;  /* 0x000000ff0200720c */ /* 0x010fc80003f25070 */
[----:B------:R-:W-:-:S13]  /*0290*/  ISETP.NE.AND.EX P1, PT, R3, RZ, PT, P1 ;  /* 0x000000ff0300720c */ /* 0x000fda0003f25310 */
[----:B------:R-:W4:Y:S01]  /*02a0*/  @P1 LDC.64 R2, c[0x0][0x308] ;  /* 0x0000c200ff021b82 */ /* 0x000f220000000a00 */
[----:B------:R-:W-:-:S07]  /*02b0*/  IMAD.SHL.U32 R92, R154, 0x40, RZ ;  /* 0x000000409a5c7824 */ /* 0x000fce00078e00ff */
[----:B---3--:R-:W3:Y:S01]  /*02c0*/  @!P1 LDC R4, c[0x0][0x2cc] ;  /* 0x0000b300ff049b82 */ /* 0x008ee20000000800 */
[----:B--2---:R-:W-:Y:S01]  /*02d0*/  ISETP.GT.AND P0, PT, R144, R92, PT ;  /* 0x0000005c9000720c */ /* 0x004fe20003f04270 */
[----:B----4-:R-:W-:-:S05]  /*02e0*/  @P1 IMAD.WIDE R2, R18, 0x4, R2 ;  /* 0x0000000412021825 */ /* 0x010fca00078e0202 */
[----:B------:R2:W5:Y:S01]  /*02f0*/  @P1 LDG.E R84, desc[UR8][R2.64] ;  /* 0x0000000802541981 */ /* 0x000562000c1e1900 */
[----:B------:R-:W4:Y:S06]  /*0300*/  @!P1 LDC.64 R2, c[0x0][0x318] ;  /* 0x0000c600ff029b82 */ /* 0x000f2c0000000a00 */
[----:B--23--:R-:W-:Y:S05]  /*0310*/  @!P0 EXIT ;  /* 0x000000000000894d */ /* 0x00cfea0003800000 */
[----:B------:R-:W2:Y:S01]  /*0320*/  LDC R89, c[0x0][0x398] ;  /* 0x0000e600ff597b82 */ /* 0x000ea20000000800 */
[----:B----4-:R-:W-:Y:S01]  /*0330*/  @!P1 ISETP.NE.U32.AND P0, PT, R2, RZ, PT ;  /* 0x000000ff0200920c */ /* 0x010fe20003f05070 */
[----:B-----5:R-:W-:Y:S01]  /*0340*/  @P1 IMAD.IADD R84, R84, 0x1, -R21 ;  /* 0x0000000154541824 */ /* 0x020fe200078e0a15 */
[----:B------:R-:W-:Y:S01]  /*0350*/  IADD3 R2, -R144, 0x7f, R92 ;  /* 0x0000007f90027810 */ /* 0x000fe20007ffe15c */
[----:B------:R-:W3:Y:S01]  /*0360*/  S2R R91, SR_TID.X ;  /* 0x00000000005b7919 */ /* 0x000ee20000002100 */
[----:B------:R-:W-:-:S04]  /*0370*/  @!P1 ISETP.NE.AND.EX P0, PT, R3, RZ, PT, P0 ;  /* 0x000000ff0300920c */ /* 0x000fc80003f05300 */
        /* <DEDUP_REMOVED lines=14> */
[----:B------:R-:W-:Y:S01]  /*0460*/  SHF.R.S32.HI R13, RZ, 0x1f, R91 ;  /* 0x0000001fff0d7819 */ /* 0x000fe2000001145b */
[----:B------:R-:W-:Y:S01]  /*0470*/  IMAD.IADD R3, R144, 0x1, -R92 ;  /* 0x0000000190037824 */ /* 0x000fe200078e0a5c */
[----:B------:R-:W-:Y:S02]  /*0480*/  ISETP.NE.AND P0, PT, R24, -0x1, PT ;  /* 0xffffffff1800780c */ /* 0x000fe40003f05270 */
[----:B------:R-:W-:Y:S02]  /*0490*/  LEA.HI R141, R13, R91, RZ, 0x2 ;  /* 0x0000005b0d8d7211 */ /* 0x000fe400078f10ff */
[----:B------:R-:W-:Y:S02]  /*04a0*/  ISETP.NE.AND P4, PT, R140, -0x1, PT ;  /* 0xffffffff8c00780c */ /* 0x000fe40003f85270 */
[----:B------:R-:W-:Y:S02]  /*04b0*/  LOP3.LUT R150, R141, 0xfffffffc, RZ, 0xc0, !PT ;  /* 0xfffffffc8d967812 */ /* 0x000fe400078ec0ff */
[----:B------:R-:W-:-:S02]  /*04c0*/  SHF.R.S32.HI R14, RZ, 0x2, R141 ;  /* 0x00000002ff0e7819 */ /* 0x000fc4000001148d */
[----:B------:R-:W-:Y:S02]  /*04d0*/  IADD3 R150, -R150, R91, RZ ;  /* 0x0000005b96967210 */ /* 0x000fe40007ffe1ff */
[CC--:B------:R-:W-:Y:S01]  /*04e0*/  ISETP.GE.AND P2, PT, R14.reuse, R3.reuse, PT ;  /* 0x000000030e00720c */ /* 0x0c0fe20003f46270 */
[----:B------:R-:W-:Y:S01]  /*04f0*/  VIADD R11, R14, 0x20 ;  /* 0x000000200e0b7836 */ /* 0x000fe20000000000 */
[----:B------:R-:W2:Y:S01]  /*0500*/  @P0 LDC.64 R86, c[0x0][0x248] ;  /* 0x00009200ff560b82 */ /* 0x000ea20000000a00 */
[----:B------:R-:W-:Y:S01]  /*0510*/  IMAD.SHL.U32 R150, R150, 0x8, RZ ;  /* 0x0000000896967824 */ /* 0x000fe200078e00ff */
[----:B------:R-:W-:Y:S01]  /*0520*/  LEA.HI R141, R141, R14, RZ, 0x1 ;  /* 0x0000000e8d8d7211 */ /* 0x000fe200078f08ff */
[--C-:B------:R-:W-:Y:S01]  /*0530*/  @P0 IMAD.IADD R26, R21, 0x1, R24.reuse ;  /* 0x00000001151a0824 */ /* 0x100fe200078e0218 */
[----:B------:R-:W-:Y:S01]  /*0540*/  ISETP.GE.AND P1, PT, R11, R3, PT ;  /* 0x000000030b00720c */ /* 0x000fe20003f26270 */
[----:B------:R-:W-:Y:S01]  /*0550*/  @P0 IMAD.IADD R24, R21, 0x1, R24 ;  /* 0x0000000115180824 */ /* 0x000fe200078e0218 */
[----:B------:R-:W-:-:S02]  /*0560*/  LEA.HI R93, R13, R91, RZ, 0x5 ;  /* 0x0000005b0d5d7211 */ /* 0x000fc400078f28ff */
[-C--:B-1----:R-:W-:Y:S01]  /*0570*/  IABS R2, R10.reuse ;  /* 0x0000000a00027213 */ /* 0x082fe20000000000 */
[----:B------:R-:W1:Y:S01]  /*0580*/  @!P4 LDC.64 R16, c[0x0][0x228] ;  /* 0x00008a00ff10cb82 */ /* 0x000e620000000a00 */
[----:B------:R-:W-:Y:S02]  /*0590*/  LOP3.LUT R3, R20, R10, RZ, 0x3c, !PT ;  /* 0x0000000a14037212 */ /* 0x000fe400078e3cff */
[----:B------:R-:W3:Y:S01]  /*05a0*/  I2F.RP R4, R2 ;  /* 0x0000000200047306 */ /* 0x000ee20000209400 */
[----:B------:R-:W-:Y:S02]  /*05b0*/  LOP3.LUT R141, R141, 0x7fffffe, RZ, 0xc0, !PT ;  /* 0x07fffffe8d8d7812 */ /* 0x000fe400078ec0ff */
[----:B------:R-:W-:Y:S02]  /*05c0*/  ISETP.GE.AND P3, PT, R3, RZ, PT ;  /* 0x000000ff0300720c */ /* 0x000fe40003f66270 */
[----:B------:R-:W-:Y:S02]  /*05d0*/  SHF.R.S32.HI R90, RZ, 0x5, R93 ;  /* 0x00000005ff5a7819 */ /* 0x000fe4000001145d */
[----:B------:R-:W-:-:S02]  /*05e0*/  IADD3 R141, R14, -R141, RZ ;  /* 0x8000008d0e8d7210 */ /* 0x000fc40007ffe0ff */
[----:B------:R-:W-:Y:S01]  /*05f0*/  SHF.R.S32.HI R15, RZ, 0x1f, R14 ;  /* 0x0000001fff0f7819 */ /* 0x000fe2000001140e */
[----:B--2---:R-:W-:Y:S02]  /*0600*/  @P0 IMAD R23, R24, R87, RZ ;  /* 0x0000005718170224 */ /* 0x004fe400078e02ff */
[----:B------:R-:W-:Y:S01]  /*0610*/  IMAD R141, R90, 0x8, R141 ;  /* 0x000000085a8d7824 */ /* 0x000fe200078e028d */
[----:B---3--:R-:W2:Y:S01]  /*0620*/  MUFU.RCP R4, R4 ;  /* 0x0000000400047308 */ /* 0x008ea20000001000 */
[----:B------:R-:W-:-:S04]  /*0630*/  @P0 IMAD.WIDE.U32 R24, R24, R86, RZ ;  /* 0x0000005618180225 */ /* 0x000fc800078e00ff */
[----:B------:R-:W-:-:S04]  /*0640*/  IMAD.WIDE R154, R154, 0x40, R14 ;  /* 0x000000409a9a7825 */ /* 0x000fc800078e020e */
[----:B------:R-:W-:Y:S02]  /*0650*/  @P0 IMAD.IADD R23, R25, 0x1, R23 ;  /* 0x0000000119170824 */ /* 0x000fe400078e0217 */
[----:B--2---:R-:W-:-:S04]  /*0660*/  VIADD R4, R4, 0xffffffe ;  /* 0x0ffffffe04047836 */ /* 0x004fc80000000000 */
[----:B------:R-:W2:Y:S02]  /*0670*/  F2I.FTZ.U32.TRUNC.NTZ R5, R4 ;  /* 0x0000000400057305 */ /* 0x000ea4000021f000 */
[----:B--2---:R-:W-:Y:S02]  /*0680*/  IMAD.MOV R0, RZ, RZ, -R5 ;  /* 0x000000ffff007224 */ /* 0x004fe400078e0a05 */
[----:B------:R-:W-:Y:S02]  /*0690*/  IMAD.MOV.U32 R4, RZ, RZ, RZ ;  /* 0x000000ffff047224 */ /* 0x000fe400078e00ff */
[----:B------:R-:W-:Y:S01]  /*06a0*/  IMAD R124, R0, R2, RZ ;  /* 0x00000002007c7224 */ /* 0x000fe200078e02ff */
[----:B------:R-:W-:-:S03]  /*06b0*/  IABS R0, R20 ;  /* 0x0000001400007213 */ /* 0x000fc60000000000 */
[----:B------:R-:W-:Y:S02]  /*06c0*/  IMAD.HI.U32 R124, R5, R124, R4 ;  /* 0x0000007c057c7227 */ /* 0x000fe400078e0004 */
[----:B------:R-:W2:Y:S04]  /*06d0*/  @P0 LDC.64 R4, c[0x0][0x250] ;  /* 0x00009400ff040b82 */ /* 0x000ea80000000a00 */
[----:B------:R-:W-:-:S04]  /*06e0*/  IMAD.HI.U32 R124, R124, R0, RZ ;  /* 0x000000007c7c7227 */ /* 0x000fc800078e00ff */
[----:B------:R-:W-:-:S04]  /*06f0*/  IMAD.MOV R6, RZ, RZ, -R124 ;  /* 0x000000ffff067224 */ /* 0x000fc800078e0a7c */
[----:B------:R-:W-:Y:S01]  /*0700*/  IMAD R6, R2, R6, R0 ;  /* 0x0000000602067224 */ /* 0x000fe200078e0200 */
[----:B------:R-:W-:-:S04]  /*0710*/  LEA.HI R0, R13, R91, RZ, 0x3 ;  /* 0x0000005b0d007211 */ /* 0x000fc800078f18ff */
[----:B------:R-:W-:Y:S02]  /*0720*/  SHF.R.S32.HI R12, RZ, 0x3, R0 ;  /* 0x00000003ff0c7819 */ /* 0x000fe40000011400 */
[----:B------:R-:W-:-:S03]  /*0730*/  ISETP.GT.U32.AND P5, PT, R2, R6, PT ;  /* 0x000000060200720c */ /* 0x000fc60003fa4070 */
[----:B------:R-:W-:Y:S02]  /*0740*/  IMAD.SHL.U32 R7, R12, 0x40, RZ ;  /* 0x000000400c077824 */ /* 0x000fe400078e00ff */
[C---:B--2---:R-:W-:Y:S02]  /*0750*/  @P0 IMAD R19, R26.reuse, R5, RZ ;  /* 0x000000051a130224 */ /* 0x044fe400078e02ff */
[----:B------:R-:W-:Y:S01]  /*0760*/  @P0 IMAD.WIDE.U32 R26, R26, R4, RZ ;  /* 0x000000041a1a0225 */ /* 0x000fe200078e00ff */
[----:B------:R-:W-:-:S03]  /*0770*/  LOP3.LUT R7, R7, 0xc0, RZ, 0xc0, !PT ;  /* 0x000000c007077812 */ /* 0x000fc600078ec0ff */
[----:B------:R-:W-:Y:S01]  /*0780*/  @P0 IMAD.MOV.U32 R22, RZ, RZ, R26 ;  /* 0x000000ffff160224 */ /* 0x000fe200078e001a */
[----:B------:R-:W-:Y:S01]  /*0790*/  LOP3.LUT R8, R7, 0x18, R150, 0xf8, !PT ;  /* 0x0000001807087812 */ /* 0x000fe200078ef896 */
[----:B------:R-:W-:Y:S01]  /*07a0*/  @!P5 IMAD.IADD R6, R6, 0x1, -R2 ;  /* 0x000000010606d824 */ /* 0x000fe200078e0a02 */
[----:B------:R-:W-:Y:S02]  /*07b0*/  SHF.R.U32.HI R7, RZ, 0x3, R7 ;  /* 0x00000003ff077819 */ /* 0x000fe40000011607 */
[----:B------:R-:W-:Y:S02]  /*07c0*/  @P0 IADD3 R19, R27, R19, RZ ;  /* 0x000000131b130210 */ /* 0x000fe40007ffe0ff */
[----:B------:R-:W-:Y:S02]  /*07d0*/  LOP3.LUT R7, R8, R7, RZ, 0x3c, !PT ;  /* 0x0000000708077212 */ /* 0x000fe400078e3cff */
[----:B------:R-:W-:Y:S01]  /*07e0*/  ISETP.GE.U32.AND P6, PT, R6, R2, PT ;  /* 0x000000020600720c */ /* 0x000fe20003fc6070 */
[----:B------:R-:W2:Y:S01]  /*07f0*/  @P4 LDC.64 R8, c[0x0][0x240] ;  /* 0x00009000ff084b82 */ /* 0x000ea20000000a00 */
[----:B------:R-:W-:Y:S01]  /*0800*/  @!P4 SHF.R.S32.HI R6, RZ, 0x1f, R18 ;  /* 0x0000001fff06c819 */ /* 0x000fe20000011412 */
[----:B------:R-:W-:-:S04]  /*0810*/  IMAD.U32 R141, R141, 0x20, R7 ;  /* 0x000000208d8d7824 */ /* 0x000fc800078e0007 */
[----:B-1----:R-:W-:Y:S02]  /*0820*/  @!P4 IMAD R6, R6, R16, RZ ;  /* 0x000000100606c224 */ /* 0x002fe400078e02ff */
[----:B------:R-:W1:Y:S02]  /*0830*/  LDC.64 R2, c[0x0][0x3c8] ;  /* 0x0000f200ff027b82 */ /* 0x000e640000000a00 */
[----:B------:R-:W-:Y:S01]  /*0840*/  @!P4 IMAD R17, R18, R17, R6 ;  /* 0x000000111211c224 */ /* 0x000fe200078e0206 */
[----:B------:R-:W-:Y:S06]  /*0850*/  @P0 BRA `(.L_x_261) ;  /* 0x0000000000340947 */ /* 0x000fec0003800000 */
[----:B------:R-:W3:Y:S01]  /*0860*/  LDC.64 R86, c[0x0][0x248] ;  /* 0x00009200ff567b82 */ /* 0x000ee20000000a00 */
[----:B------:R-:W-:Y:S02]  /*0870*/  SHF.R.S32.HI R24, RZ, 0x1f, R21 ;  /* 0x0000001fff187819 */ /* 0x000fe40000011415 */
[----:B------:R-:W-:-:S05]  /*0880*/  SHF.R.S32.HI R23, RZ, 0x1f, R18 ;  /* 0x0000001fff177819 */ /* 0x000fca0000011412 */
[----:B------:R-:W4:Y:S01]  /*0890*/  LDC.64 R6, c[0x0][0x230] ;  /* 0x00008c00ff067b82 */ /* 0x000f220000000a00 */
[-C--:B---3--:R-:W-:Y:S02]  /*08a0*/  IMAD R24, R24, R86.reuse, RZ ;  /* 0x0000005618187224 */ /* 0x088fe400078e02ff */
[----:B------:R-:W-:-:S04]  /*08b0*/  IMAD.WIDE.U32 R26, R21, R86, RZ ;  /* 0x00000056151a7225 */ /* 0x000fc800078e00ff */
[----:B------:R-:W-:Y:S02]  /*08c0*/  IMAD R24, R21, R87, R24 ;  /* 0x0000005715187224 */ /* 0x000fe400078e0218 */
[----:B----4-:R-:W-:-:S03]  /*08d0*/  IMAD R23, R23, R6, RZ ;  /* 0x0000000617177224 */ /* 0x010fc600078e02ff */
[----:B------:R-:W-:Y:S01]  /*08e0*/  IADD3 R25, R27, R24, RZ ;  /* 0x000000181b197210 */ /* 0x000fe20007ffe0ff */
[----:B------:R-:W-:Y:S01]  /*08f0*/  IMAD R23, R18, R7, R23 ;  /* 0x0000000712177224 */ /* 0x000fe200078e0217 */
[----:B------:R-:W-:-:S05]  /*0900*/  MOV R24, R26 ;  /* 0x0000001a00187202 */ /* 0x000fca0000000f00 */
[----:B------:R-:W-:-:S05]  /*0910*/  IMAD.WIDE.U32 R24, R18, R6, R24 ;  /* 0x0000000612187225 */ /* 0x000fca00078e0018 */
[----:B------:R-:W-:Y:S02]  /*0920*/  IADD3 R23, R25, R23, RZ ;  /* 0x0000001719177210 */ /* 0x000fe40007ffe0ff */
.L_x_261:
[----:B------:R-:W-:Y:S05]  /*0930*/  @P0 BRA `(.L_x_262) ;  /* 0x0000000000340947 */ /* 0x000fea0003800000 */
        /* <DEDUP_REMOVED lines=9> */
[C---:B------:R-:W-:Y:S02]  /*09d0*/  IMAD R19, R18.reuse, R7, R19 ;  /* 0x0000000712137224 */ /* 0x040fe400078e0213 */
[----:B------:R-:W-:-:S05]  /*09e0*/  IMAD.WIDE.U32 R6, R18, R6, R26 ;  /* 0x0000000612067225 */ /* 0x000fca00078e001a */
[----:B------:R-:W-:Y:S02]  /*09f0*/  IADD3 R19, R7, R19, RZ ;  /* 0x0000001307137210 */ /* 0x000fe40007ffe0ff */
[----:B------:R-:W-:-:S07]  /*0a00*/  MOV R22, R6 ;  /* 0x0000000600167202 */ /* 0x000fce0000000f00 */
.L_x_262:
[----:B------:R-:W-:Y:S01]  /*0a10*/  @!P5 IADD3 R124, R124, 0x1, RZ ;  /* 0x000000017c7cd810 */ /* 0x000fe20007ffe0ff */
[----:B------:R-:W-:Y:S01]  /*0a20*/  IMAD R6, R15, R86, RZ ;  /* 0x000000560f067224 */ /* 0x000fe200078e02ff */
[----:B-1----:R-:W-:Y:S01]  /*0a30*/  ISETP.NE.U32.AND P0, PT, R2, RZ, PT ;  /* 0x000000ff0200720c */ /* 0x002fe20003f05070 */
[----:B------:R-:W-:Y:S01]  /*0a40*/  @!P4 IMAD.WIDE.U32 R28, R18, R16, RZ ;  /* 0x00000010121cc225 */ /* 0x000fe200078e00ff */
[----:B------:R-:W-:Y:S01]  /*0a50*/  ISETP.NE.AND P5, PT, R10, RZ, PT ;  /* 0x000000ff0a00720c */ /* 0x000fe20003fa5270 */
[----:B------:R-:W1:Y:S01]  /*0a60*/  S2UR UR6, SR_CgaCtaId ;  /* 0x00000000000679c3 */ /* 0x000e620000008800 */
[----:B------:R-:W-:Y:S01]  /*0a70*/  SHF.R.S32.HI R151, RZ, 0x1f, R150 ;  /* 0x0000001fff977819 */ /* 0x000fe20000011496 */
[----:B------:R-:W-:Y:S01]  /*0a80*/  IMAD R6, R14, R87, R6 ;  /* 0x000000570e067224 */ /* 0x000fe200078e0206 */
[----:B------:R-:W-:Y:S01]  /*0a90*/  ISETP.NE.AND.EX P0, PT, R3, RZ, PT, P0 ;  /* 0x000000ff0300720c */ /* 0x000fe20003f05300 */
[----:B--2---:R-:W-:Y:S01]  /*0aa0*/  @P4 IMAD.WIDE.U32 R26, R140, R8, RZ ;  /* 0x000000088c1a4225 */ /* 0x004fe200078e00ff */
[----:B------:R-:W-:Y:S01]  /*0ab0*/  @P6 IADD3 R124, R124, 0x1, RZ ;  /* 0x000000017c7c6810 */ /* 0x000fe20007ffe0ff */
[----:B------:R-:W-:Y:S01]  /*0ac0*/  ULDC.64 UR4, c[0x0][0x260] ;  /* 0x0000980000047ab9 */ /* 0x000fe20000000a00 */
[----:B------:R-:W-:Y:S01]  /*0ad0*/  @!P4 MOV R26, R28 ;  /* 0x0000001c001ac202 */ /* 0x000fe20000000f00 */
[----:B------:R-:W-:Y:S01]  /*0ae0*/  IMAD.WIDE.U32 R30, R14, R86, R150 ;  /* 0x000000560e1e7225 */ /* 0x000fe200078e0096 */
[----:B------:R-:W-:Y:S01]  /*0af0*/  @!P3 IADD3 R124, -R124, RZ, RZ ;  /* 0x000000ff7c7cb210 */ /* 0x000fe20007ffe1ff */
[----:B------:R-:W-:Y:S01]  /*0b00*/  BSSY B0, `(.L_x_263) ;  /* 0x000004e000007945 */ /* 0x000fe20003800000 */
[----:B------:R-:W-:Y:S01]  /*0b10*/  SHF.R.S32.HI R21, RZ, 0x1f, R20 ;  /* 0x0000001fff157819 */ /* 0x000fe20000011414 */
[----:B------:R-:W-:Y:S01]  /*0b20*/  @P4 IMAD R9, R140, R9, R27 ;  /* 0x000000098c094224 */ /* 0x000fe200078e021b */
[----:B------:R-:W-:-:S02]  /*0b30*/  IADD3 R146, P3, R24, R30, RZ ;  /* 0x0000001e18927210 */ /* 0x000fc40007f7e0ff */
[----:B------:R-:W-:Y:S01]  /*0b40*/  @!P5 LOP3.LUT R124, RZ, R10, RZ, 0x33, !PT ;  /* 0x0000000aff7cd212 */ /* 0x000fe200078e33ff */
[-C--:B------:R-:W-:Y:S01]  /*0b50*/  IMAD R10, R15, R4.reuse, RZ ;  /* 0x000000040f0a7224 */ /* 0x080fe200078e02ff */
[----:B------:R-:W-:Y:S02]  /*0b60*/  IADD3.X R147, R23, R31, R6, P3, !PT ;  /* 0x0000001f17937210 */ /* 0x000fe40001ffe406 */
[----:B------:R-:W-:Y:S01]  /*0b70*/  @!P4 IADD3 R9, R29, R17, RZ ;  /* 0x000000111d09c210 */ /* 0x000fe20007ffe0ff */
[----:B------:R-:W2:Y:S01]  /*0b80*/  @P0 LDC.64 R6, c[0x0][0x3d0] ;  /* 0x0000f400ff060b82 */ /* 0x000ea20000000a00 */
[----:B------:R-:W-:Y:S01]  /*0b90*/  SHF.R.S32.HI R8, RZ, 0x1f, R124 ;  /* 0x0000001fff087819 */ /* 0x000fe2000001147c */
[----:B------:R-:W-:Y:S01]  /*0ba0*/  IMAD.WIDE.U32 R16, R14, R4, R150 ;  /* 0x000000040e107225 */ /* 0x000fe200078e0096 */
[----:B------:R-:W-:Y:S02]  /*0bb0*/  IADD3 R26, P3, R150, R26, RZ ;  /* 0x0000001a961a7210 */ /* 0x000fe40007f7e0ff */
[----:B------:R-:W-:Y:S01]  /*0bc0*/  IADD3 R80, R120, -0x1, RZ ;  /* 0xffffffff78507810 */ /* 0x000fe20007ffe0ff */
[----:B------:R-:W-:Y:S01]  /*0bd0*/  IMAD R10, R14, R5, R10 ;  /* 0x000000050e0a7224 */ /* 0x000fe200078e020a */
[----:B------:R-:W-:Y:S01]  /*0be0*/  IADD3 R122, P4, R22, R16, RZ ;  /* 0x00000010167a7210 */ /* 0x000fe20007f9e0ff */
[----:B------:R-:W-:Y:S01]  /*0bf0*/  IMAD R148, R8, UR4, RZ ;  /* 0x0000000408947c24 */ /* 0x000fe2000f8e02ff */
[----:B------:R-:W-:Y:S01]  /*0c00*/  IADD3.X R27, R151, R9, RZ, P3, !PT ;  /* 0x00000009971b7210 */ /* 0x000fe20001ffe4ff */
[----:B------:R-:W-:Y:S01]  /*0c10*/  IMAD.WIDE.U32 R146, R124, UR4, R146 ;  /* 0x000000047c927c25 */ /* 0x000fe2000f8e0092 */
[----:B------:R-:W-:-:S02]  /*0c20*/  IADD3.X R123, R19, R17, R10, P4, !PT ;  /* 0x00000011137b7210 */ /* 0x000fc400027fe40a */
[----:B------:R-:W-:Y:S01]  /*0c30*/  @P0 SHF.R.S32.HI R17, RZ, 0x1f, R18 ;  /* 0x0000001fff110819 */ /* 0x000fe20000011412 */
[----:B------:R-:W-:Y:S01]  /*0c40*/  IMAD R148, R124, UR5, R148 ;  /* 0x000000057c947c24 */ /* 0x000fe2000f8e0294 */
[----:B------:R-:W-:Y:S01]  /*0c50*/  ULDC.64 UR4, c[0x0][0x268] ;  /* 0x00009a0000047ab9 */ /* 0x000fe20000000a00 */
[----:B------:R-:W-:Y:S01]  /*0c60*/  IMAD R10, R80, -0x40, R84 ;  /* 0xffffffc0500a7824 */ /* 0x000fe200078e0254 */
[----:B------:R-:W-:Y:S01]  /*0c70*/  IADD3 R143, R150, 0x20, RZ ;  /* 0x00000020968f7810 */ /* 0x000fe20007ffe0ff */
[----:B------:R-:W-:Y:S01]  /*0c80*/  IMAD R8, R8, UR4, RZ ;  /* 0x0000000408087c24 */ /* 0x000fe2000f8e02ff */
[----:B------:R-:W-:Y:S01]  /*0c90*/  IADD3 R142, R150, 0x40, RZ ;  /* 0x00000040968e7810 */ /* 0x000fe20007ffe0ff */
[----:B------:R-:W-:Y:S01]  /*0ca0*/  IMAD.WIDE.U32 R122, R124, UR4, R122 ;  /* 0x000000047c7a7c25 */ /* 0x000fe2000f8e007a */
[----:B------:R-:W-:-:S03]  /*0cb0*/  ISETP.GE.AND P6, PT, R14, R10, PT ;  /* 0x0000000a0e00720c */ /* 0x000fc60003fc6270 */
[----:B------:R-:W-:Y:S01]  /*0cc0*/  IMAD R124, R124, UR5, R8 ;  /* 0x000000057c7c7c24 */ /* 0x000fe2000f8e0208 */
[----:B------:R-:W-:Y:S01]  /*0cd0*/  ULDC.64 UR4, c[0x0][0x258] ;  /* 0x0000960000047ab9 */ /* 0x000fe20000000a00 */
[----:B--2---:R-:W-:Y:S02]  /*0ce0*/  @P0 IMAD R17, R17, R6, RZ ;  /* 0x0000000611110224 */ /* 0x004fe400078e02ff */
[----:B------:R-:W-:Y:S02]  /*0cf0*/  IMAD R24, R21, UR4, RZ ;  /* 0x0000000415187c24 */ /* 0x000fe4000f8e02ff */
[C---:B------:R-:W-:Y:S01]  /*0d00*/  IMAD.WIDE.U32 R22, R20.reuse, UR4, R26 ;  /* 0x0000000414167c25 */ /* 0x040fe2000f8e001a */
[----:B------:R-:W-:Y:S02]  /*0d10*/  UMOV UR4, 0x400 ;  /* 0x0000040000047882 */ /* 0x000fe40000000000 */
[----:B-1----:R-:W-:Y:S01]  /*0d20*/  ULEA UR4, UR6, UR4, 0x18 ;  /* 0x0000000406047291 */ /* 0x002fe2000f8ec03f */
[----:B------:R-:W-:-:S02]  /*0d30*/  IMAD R24, R20, UR5, R24 ;  /* 0x0000000514187c24 */ /* 0x000fc4000f8e0218 */
[----:B------:R-:W-:-:S03]  /*0d40*/  @P0 IMAD.WIDE.U32 R20, R18, R6, R20 ;  /* 0x0000000612140225 */ /* 0x000fc600078e0014 */
[----:B------:R-:W-:Y:S01]  /*0d50*/  LEA R141, R141, UR4, 0x1 ;  /* 0x000000048d8d7c11 */ /* 0x000fe2000f8e08ff */
[----:B------:R-:W-:Y:S01]  /*0d60*/  @P0 IMAD R17, R18, R7, R17 ;  /* 0x0000000712110224 */ /* 0x000fe200078e0211 */
        /* <DEDUP_REMOVED lines=39> */
.L_x_264:
[----:B------:R-:W-:Y:S05]  /*0fe0*/  BSYNC B0 ;  /* 0x0000000000007941 */ /* 0x000fea0003800000 */
.L_x_263:
[C---:B------:R-:W-:Y:S01]  /*0ff0*/  SHF.L.U64.HI R81, R86.reuse, 0x6, R87 ;  /* 0x0000000656517819 */ /* 0x040fe20000010257 */
[----:B------:R-:W-:Y:S01]  /*1000*/  @P0 IMAD.IADD R17, R21, 0x1, R17 ;  /* 0x0000000115110824 */ /* 0x000fe200078e0211 */
[----:B------:R-:W-:Y:S01]  /*1010*/  SHF.L.U32 R82, R86, 0x6, RZ ;  /* 0x0000000656527819 */ /* 0x000fe200000006ff */
[----:B------:R-:W-:Y:S01]  /*1020*/  IMAD.IADD R149, R147, 0x1, R148 ;  /* 0x0000000193957824 */ /* 0x000fe200078e0294 */
[----:B--2---:R-:W-:Y:S01]  /*1030*/  SHF.R.S32.HI R8, RZ, 0x1f, R80 ;  /* 0x0000001fff087819 */ /* 0x004fe20000011450 */
[----:B------:R-:W-:Y:S01]  /*1040*/  IMAD R9, R81, R80, RZ ;  /* 0x0000005051097224 */ /* 0x000fe200078e02ff */
[----:B------:R-:W-:Y:S01]  /*1050*/  @P0 LEA R16, P2, R20, R2, 0x2 ;  /* 0x0000000214100211 */ /* 0x000fe200078410ff */
[----:B------:R-:W-:Y:S01]  /*1060*/  IMAD.MOV.U32 R148, RZ, RZ, R146 ;  /* 0x000000ffff947224 */ /* 0x000fe200078e0092 */
[----:B------:R-:W-:Y:S01]  /*1070*/  BSSY B0, `(.L_x_265) ;  /* 0x000002b000007945 */ /* 0x000fe20003800000 */
[----:B------:R-:W-:Y:S01]  /*1080*/  ISETP.GE.AND P5, PT, R11, R10, PT ;  /* 0x0000000a0b00720c */ /* 0x000fe20003fa6270 */
[-C--:B------:R-:W-:Y:S01]  /*1090*/  IMAD R9, R8, R82.reuse, R9 ;  /* 0x0000005208097224 */ /* 0x080fe200078e0209 */
[----:B------:R-:W-:Y:S01]  /*10a0*/  @P0 LEA.HI.X R17, R20, R3, R17, 0x2, P2 ;  /* 0x0000000314110211 */ /* 0x000fe200010f1411 */
        /* <DEDUP_REMOVED lines=12> */
[----:B-1----:R-:W1:Y:S01]  /*1170*/  @!P4 LDC.64 R6, c[0x0][0x210] ;  /* 0x00008400ff06cb82 */ /* 0x002e620000000a00 */
        /* <DEDUP_REMOVED lines=26> */
.L_x_266:
[----:B------:R-:W-:Y:S05]  /*1320*/  BSYNC B0 ;  /* 0x0000000000007941 */ /* 0x000fea0003800000 */
.L_x_265:
[----:B------:R-:W-:Y:S01]  /*1330*/  BSSY B0, `(.L_x_267) ;  /* 0x0000023000007945 */ /* 0x000fe20003800000 */
[----:B------:R-:W-:Y:S02]  /*1340*/  LEA.HI R13, R13, R91, RZ, 0x4 ;  /* 0x0000005b0d0d7211 */ /* 0x000fe400078f20ff */
[----:B------:R-:W-:Y:S01]  /*1350*/  IADD3 R9, R19, R9, RZ ;  /* 0x0000000913097210 */ /* 0x000fe20007ffe0ff */
[----:B------:R-:W-:Y:S06]  /*1360*/  @P6 BRA `(.L_x_268) ;  /* 0x00000000007c6947 */ /* 0x000fec0003800000 */
[----:B------:R-:W-:Y:S02]  /*1370*/  ULDC UR5, c[0x0][0x2d0] ;  /* 0x0000b40000057ab9 */ /* 0x000fe40000000800 */
[----:B------:R-:W-:Y:S02]  /*1380*/  ISETP.GE.AND P4, PT, R150, UR5, PT ;  /* 0x0000000596007c0c */ /* 0x000fe4000bf86270 */
[----:B------:R-:W-:Y:S02]  /*1390*/  ISETP.GE.AND P3, PT, R143, UR5, PT ;  /* 0x000000058f007c0c */ /* 0x000fe4000bf66270 */
[----:B------:R-:W-:-:S09]  /*13a0*/  ISETP.GE.AND P1, PT, R142, UR5, PT ;  /* 0x000000058e007c0c */ /* 0x000fd2000bf26270 */
[----:B-12---:R-:W1:Y:S01]  /*13b0*/  @!P4 LDC.64 R6, c[0x0][0x218] ;  /* 0x00008600ff06cb82 */ /* 0x006e620000000a00 */
[----:B------:R4:W-:Y:S04]  /*13c0*/  @P4 STS [R141+0x3000], RZ ;  /* 0x003000ff8d004388 */ /* 0x0009e80000000800 */
[----:B------:R4:W-:Y:S03]  /*13d0*/  @P4 STS [R141+0x3004], RZ ;  /* 0x003004ff8d004388 */ /* 0x0009e60000000800 */
[----:B---3--:R-:W2:Y:S01]  /*13e0*/  @!P3 LDC.64 R2, c[0x0][0x218] ;  /* 0x00008600ff02bb82 */ /* 0x008ea20000000a00 */
[----:B------:R4:W-:Y:S01]  /*13f0*/  @P4 STS.64 [R141+0x3008], RZ ;  /* 0x003008ff8d004388 */ /* 0x0009e20000000a00 */
[----:B-1----:R-:W-:-:S04]  /*1400*/  @!P4 LEA R6, P6, R18, R6, 0x1 ;  /* 0x000000061206c211 */ /* 0x002fc800078c08ff */
        /* <DEDUP_REMOVED lines=21> */
.L_x_268:
[----:B------:R-:W-:Y:S05]  /*1560*/  BSYNC B0 ;  /* 0x0000000000007941 */ /* 0x000fea0003800000 */
.L_x_267:
        /* <DEDUP_REMOVED lines=10> */
[----:B-12-4-:R-:W1:Y:S01]  /*1610*/  @!P4 LDC.64 R6, c[0x0][0x218] ;  /* 0x00008600ff06cb82 */ /* 0x016e620000000a00 */
[----:B------:R2:W-:Y:S07]  /*1620*/  @P4 STS.128 [R141+0x3800], RZ ;  /* 0x003800ff8d004388 */ /* 0x0005ee0000000c00 */
[----:B---3--:R-:W3:Y:S01]  /*1630*/  @!P3 LDC.64 R2, c[0x0][0x218] ;  /* 0x00008600ff02bb82 */ /* 0x008ee20000000a00 */
        /* <DEDUP_REMOVED lines=22> */
.L_x_270:
[----:B------:R-:W-:Y:S05]  /*17a0*/  BSYNC B0 ;  /* 0x0000000000007941 */ /* 0x000fea0003800000 */
.L_x_269:
[----:B------:R-:W-:Y:S01]  /*17b0*/  LOP3.LUT R88, R13, 0xfffffff0, RZ, 0xc0, !PT ;  /* 0xfffffff00d587812 */ /* 0x000fe200078ec0ff */
[----:B------:R-:W0:Y:S04]  /*17c0*/  LDGDEPBAR ;  /* 0x00000000000079af */ /* 0x000e280000000000 */
[----:B------:R-:W-:Y:S01]  /*17d0*/  IMAD.IADD R88, R91, 0x1, -R88 ;  /* 0x000000015b587824 */ /* 0x000fe200078e0a58 */
[----:B------:R1:W5:Y:S02]  /*17e0*/  @P0 LDG.E R83, desc[UR8][R16.64] ;  /* 0x0000000810530981 */ /* 0x000364000c1e1900 */
[----:B-1234-:R-:W-:Y:S01]  /*17f0*/  SHF.R.S32.HI R3, RZ, 0x4, R13 ;  /* 0x00000004ff037819 */ /* 0x01efe2000001140d */
[----:B------:R-:W-:Y:S01]  /*1800*/  IMAD.IADD R125, R123, 0x1, R124 ;  /* 0x000000017b7d7824 */ /* 0x000fe200078e027c */
[----:B------:R-:W-:Y:S01]  /*1810*/  LOP3.LUT R7, R0, 0xfffffff8, RZ, 0xc0, !PT ;  /* 0xfffffff800077812 */ /* 0x000fe200078ec0ff */
[----:B------:R-:W-:Y:S01]  /*1820*/  IMAD.SHL.U32 R137, R4, 0x40, RZ ;  /* 0x0000004004897824 */ /* 0x000fe200078e00ff */
[----:B------:R-:W-:Y:S01]  /*1830*/  LEA.HI R9, R88, R88, RZ, 0x1 ;  /* 0x0000005858097211 */ /* 0x000fe200078f08ff */
[----:B------:R-:W-:Y:S01]  /*1840*/  IMAD.MOV.U32 R124, RZ, RZ, R122 ;  /* 0x000000ffff7c7224 */ /* 0x000fe200078e007a */
[----:B------:R-:W-:Y:S01]  /*1850*/  LEA.HI R13, R13, R3, RZ, 0x1 ;  /* 0x000000030d0d7211 */ /* 0x000fe200078f08ff */
[----:B------:R-:W-:Y:S01]  /*1860*/  IMAD.IADD R7, R91, 0x1, -R7 ;  /* 0x000000015b077824 */ /* 0x000fe200078e0a07 */
[--C-:B------:R-:W-:Y:S01]  /*1870*/  SHF.R.S32.HI R6, RZ, 0x1, R9.reuse ;  /* 0x00000001ff067819 */ /* 0x100fe20000011409 */
[----:B------:R-:W-:Y:S01]  /*1880*/  BSSY B0, `(.L_x_271) ;  /* 0x0000050000007945 */ /* 0x000fe20003800000 */
[----:B------:R-:W-:-:S02]  /*1890*/  SHF.R.S32.HI R2, RZ, 0x1f, R9 ;  /* 0x0000001fff027819 */ /* 0x000fc40000011409 */
[----:B------:R-:W-:Y:S02]  /*18a0*/  LOP3.LUT R0, R13, 0xfffffffe, RZ, 0xc0, !PT ;  /* 0xfffffffe0d007812 */ /* 0x000fe400078ec0ff */
[----:B------:R-:W-:Y:S02]  /*18b0*/  LEA.HI R2, R2, R6, RZ, 0x2 ;  /* 0x0000000602027211 */ /* 0x000fe400078f10ff */
[----:B------:R-:W-:Y:S01]  /*18c0*/  LEA.HI R132, R7, R7, RZ, 0x1 ;  /* 0x0000000707847211 */ /* 0x000fe200078f08ff */
[----:B------:R-:W-:Y:S01]  /*18d0*/  IMAD.IADD R3, R3, 0x1, -R0 ;  /* 0x0000000103037824 */ /* 0x000fe200078e0a00 */
[----:B------:R-:W-:-:S04]  /*18e0*/  DEPBAR.LE SB0, 0x0 ;  /* 0x000080000000791a */ /* 0x000fc80000000000 */
[----:B------:R-:W-:Y:S01]  /*18f0*/  BAR.SYNC.DEFER_BLOCKING 0x0 ;  /* 0x0000000000007b1d */ /* 0x000fe20000010000 */
[----:B------:R-:W-:Y:S02]  /*1900*/  ISETP.GE.AND P1, PT, R14, R10, PT ;  /* 0x0000000a0e00720c */ /* 0x000fe40003f26270 */
[----:B------:R-:W-:Y:S02]  /*1910*/  LOP3.LUT R2, R2, 0xfffffffc, RZ, 0xc0, !PT ;  /* 0xfffffffc02027812 */ /* 0x000fe400078ec0ff */
[----:B------:R-:W-:Y:S02]  /*1920*/  SHF.R.S32.HI R0, RZ, 0x1, R132 ;  /* 0x00000001ff007819 */ /* 0x000fe40000011484 */
[----:B------:R-:W-:Y:S01]  /*1930*/  LOP3.LUT R132, R132, 0x7fffffe, RZ, 0xc0, !PT ;  /* 0x07fffffe84847812 */ /* 0x000fe200078ec0ff */
[----:B------:R-:W-:Y:S01]  /*1940*/  IMAD.IADD R2, R6, 0x1, -R2 ;  /* 0x0000000106027824 */ /* 0x000fe200078e0a02 */
[----:B------:R-:W-:Y:S02]  /*1950*/  SHF.R.S32.HI R85, RZ, 0x1f, R88 ;  /* 0x0000001fff557819 */ /* 0x000fe40000011458 */
[----:B------:R-:W-:Y:S01]  /*1960*/  LOP3.LUT R9, R9, 0x7fffffe, RZ, 0xc0, !PT ;  /* 0x07fffffe09097812 */ /* 0x000fe200078ec0ff */
[----:B------:R-:W-:Y:S01]  /*1970*/  IMAD.IADD R132, R7, 0x1, -R132 ;  /* 0x0000000107847824 */ /* 0x000fe200078e0a84 */
[----:B------:R-:W-:Y:S01]  /*1980*/  LEA.HI R85, R85, R88, RZ, 0x3 ;  /* 0x0000005855557211 */ /* 0x000fe200078f18ff */
[----:B------:R-:W-:Y:S01]  /*1990*/  IMAD.SHL.U32 R6, R2, 0x40, RZ ;  /* 0x0000004002067824 */ /* 0x000fe200078e00ff */
[----:B------:R-:W-:Y:S01]  /*19a0*/  SHF.L.U64.HI R136, R4, 0x6, R5 ;  /* 0x0000000604887819 */ /* 0x000fe20000010205 */
[----:B------:R-:W-:Y:S01]  /*19b0*/  IMAD.IADD R88, R88, 0x1, -R9 ;  /* 0x0000000158587824 */ /* 0x000fe200078e0a09 */
[----:B------:R-:W-:Y:S01]  /*19c0*/  ISETP.GE.AND P6, PT, R11, R10, PT ;  /* 0x0000000a0b00720c */ /* 0x000fe20003fc6270 */
[----:B------:R-:W-:Y:S01]  /*19d0*/  IMAD R132, R3, 0x8, R132 ;  /* 0x0000000803847824 */ /* 0x000fe200078e0284 */
[----:B------:R-:W-:Y:S01]  /*19e0*/  LOP3.LUT R6, R6, 0xc0, RZ, 0xc0, !PT ;  /* 0x000000c006067812 */ /* 0x000fe200078ec0ff */
[----:B------:R-:W-:-:S02]  /*19f0*/  IMAD.SHL.U32 R9, R0, 0x40, RZ ;  /* 0x0000004000097824 */ /* 0x000fc400078e00ff */
[----:B------:R-:W-:Y:S01]  /*1a00*/  IMAD.SHL.U32 R3, R3, 0x8, RZ ;  /* 0x0000000803037824 */ /* 0x000fe200078e00ff */
[----:B------:R1:W-:Y:S01]  /*1a10*/  @P1 STS [R141+0x6000], RZ ;  /* 0x006000ff8d001388 */ /* 0x0003e20000000800 */
[----:B------:R-:W-:Y:S01]  /*1a20*/  IMAD.SHL.U32 R85, R85, 0x20, RZ ;  /* 0x0000002055557824 */ /* 0x000fe200078e00ff */
[----:B------:R-:W-:Y:S01]  /*1a30*/  LOP3.LUT R9, R9, 0xc0, RZ, 0xc0, !PT ;  /* 0x000000c009097812 */ /* 0x000fe200078ec0ff */
[----:B------:R-:W-:Y:S01]  /*1a40*/  IMAD.SHL.U32 R7, R12, 0x8, RZ ;  /* 0x000000080c077824 */ /* 0x000fe200078e00ff */
[----:B------:R1:W-:Y:S01]  /*1a50*/  @P1 STS [R141+0x6004], RZ ;  /* 0x006004ff8d001388 */ /* 0x0003e20000000800 */
[----:B------:R-:W-:Y:S01]  /*1a60*/  LOP3.LUT R3, R6, 0x8, R3, 0xf8, !PT ;  /* 0x0000000806037812 */ /* 0x000fe200078ef803 */
[----:B------:R-:W-:Y:S01]  /*1a70*/  IMAD.WIDE.U32 R12, R80, R137, R124 ;  /* 0x00000089500c7225 */ /* 0x000fe200078e007c */
[----:B------:R-:W-:Y:S01]  /*1a80*/  LOP3.LUT R85, R85, 0xffffff00, RZ, 0xc0, !PT ;  /* 0xffffff0055557812 */ /* 0x000fe200078ec0ff */
[----:B------:R1:W-:Y:S01]  /*1a90*/  @P1 STS.64 [R141+0x6008], RZ ;  /* 0x006008ff8d001388 */ /* 0x0003e20000000a00 */
[----:B------:R-:W-:-:S02]  /*1aa0*/  SHF.R.U32.HI R6, RZ, 0x3, R6 ;  /* 0x00000003ff067819 */ /* 0x000fc40000011606 */
[----:B------:R-:W-:Y:S01]  /*1ab0*/  LOP3.LUT R7, R9, 0x8, R7, 0xf8, !PT ;  /* 0x0000000809077812 */ /* 0x000fe200078ef807 */
[----:B------:R1:W-:Y:S01]  /*1ac0*/  @P1 STS.128 [R141+0x7000], RZ ;  /* 0x007000ff8d001388 */ /* 0x0003e20000000c00 */
[----:B------:R-:W-:Y:S01]  /*1ad0*/  SHF.R.U32.HI R9, RZ, 0x3, R9 ;  /* 0x00000003ff097819 */ /* 0x000fe20000011609 */
[----:B------:R-:W-:Y:S01]  /*1ae0*/  IMAD R133, R90, 0x200, R85 ;  /* 0x000002005a857824 */ /* 0x000fe200078e0255 */
[----:B------:R-:W-:Y:S01]  /*1af0*/  LOP3.LUT R3, R3, R6, RZ, 0x3c, !PT ;  /* 0x0000000603037212 */ /* 0x000fe200078e3cff */
[----:B------:R1:W-:Y:S01]  /*1b00*/  @P1 STS.128 [R141+0x8000], RZ ;  /* 0x008000ff8d001388 */ /* 0x0003e20000000c00 */
[----:B------:R-:W-:Y:S01]  /*1b10*/  IMAD R6, R136, R80, RZ ;  /* 0x0000005088067224 */ /* 0x000fe200078e02ff */
[----:B------:R-:W-:Y:S01]  /*1b20*/  LOP3.LUT R7, R7, R9, RZ, 0x3c, !PT ;  /* 0x0000000907077212 */ /* 0x000fe200078e3cff */
[----:B------:R-:W-:Y:S02]  /*1b30*/  IMAD R133, R88, 0x20, R133 ;  /* 0x0000002058857824 */ /* 0x000fe400078e0285 */
[----:B------:R-:W-:-:S02]  /*1b40*/  IMAD R6, R8, R137, R6 ;  /* 0x0000008908067224 */ /* 0x000fc400078e0206 */
[----:B------:R-:W-:Y:S02]  /*1b50*/  IMAD.U32 R132, R132, 0x20, R7 ;  /* 0x0000002084847824 */ /* 0x000fe400078e0007 */
[----:B------:R-:W-:Y:S02]  /*1b60*/  IMAD.IADD R133, R3, 0x1, R133 ;  /* 0x0000000103857824 */ /* 0x000fe400078e0285 */
[----:B------:R-:W-:Y:S01]  /*1b70*/  IMAD.IADD R10, R13, 0x1, R6 ;  /* 0x000000010d0a7824 */ /* 0x000fe200078e0206 */
[----:B------:R-:W-:Y:S06]  /*1b80*/  @P1 BRA `(.L_x_272) ;  /* 0x00000000007c1947 */ /* 0x000fec0003800000 */
        /* <DEDUP_REMOVED lines=31> */
.L_x_272:
[----:B------:R-:W-:Y:S05]  /*1d80*/  BSYNC B0 ;  /* 0x0000000000007941 */ /* 0x000fea0003800000 */
.L_x_271:
        /* <DEDUP_REMOVED lines=17> */
[----:B------:R-:W1:Y:S01]  /*1ea0*/  @!P3 LDC.64 R4, c[0x0][0x220] ;  /* 0x00008800ff04bb82 */ /* 0x000e620000000a00 */
        /* <DEDUP_REMOVED lines=22> */
.L_x_274:
[----:B------:R-:W-:Y:S05]  /*2010*/  BSYNC B0 ;  /* 0x0000000000007941 */ /* 0x000fea0003800000 */
.L_x_273:
[----:B------:R-:W-:Y:S01]  /*2020*/  LDSM.16.M88.4 R48, [R133] ;  /* 0x000000008530783b */ /* 0x000fe20000000200 */
[----:B------:R-:W-:Y:S01]  /*2030*/  LOP3.LUT P1, RZ, R0, 0x2, RZ, 0xc0, !PT ;  /* 0x0000000200ff7812 */ /* 0x000fe2000782c0ff */
[----:B------:R-:W-:Y:S01]  /*2040*/  IMAD.MOV.U32 R0, RZ, RZ, 0x10 ;  /* 0x00000010ff007424 */ /* 0x000fe200078e00ff */
[----:B------:R-:W-:Y:S01]  /*2050*/  LOP3.LUT P2, RZ, R2, 0x2, RZ, 0xc0, !PT ;  /* 0x0000000202ff7812 */ /* 0x000fe2000784c0ff */
[----:B------:R-:W4:Y:S01]  /*2060*/  LDSM.16.M88.4 R20, [R132+0x3000] ;  /* 0x003000008414783b */ /* 0x000f220000000200 */
[----:B------:R-:W-:Y:S02]  /*2070*/  IMAD R92, R90, 0x10, R92 ;  /* 0x000000105a5c7824 */ /* 0x000fe400078e025c */
[C---:B------:R-:W-:Y:S01]  /*2080*/  SEL R2, R0.reuse, 0xfffffff0, !P2 ;  /* 0xfffffff000027807 */ /* 0x040fe20005000000 */
[----:B------:R-:W4:Y:S01]  /*2090*/  LDSM.16.M88.4 R56, [R132+0x3800] ;  /* 0x003800008438783b */ /* 0x000f220000000200 */
[----:B------:R-:W-:Y:S01]  /*20a0*/  SEL R0, R0, 0xfffffff0, !P1 ;  /* 0xfffffff000007807 */ /* 0x000fe20004800000 */
[----:B------:R-:W-:-:S02]  /*20b0*/  IMAD.SHL.U32 R153, R91, 0x2, RZ ;  /* 0x000000025b997824 */ /* 0x000fc400078e00ff */
[----:B------:R-:W4:Y:S01]  /*20c0*/  LDSM.16.M88.4 R12, [R132+0x3400] ;  /* 0x00340000840c783b */ /* 0x000f220000000200 */
[----:B------:R-:W-:Y:S02]  /*20d0*/  IMAD R131, R2, 0x2, R133 ;  /* 0x0000000202837824 */ /* 0x000fe400078e0285 */
[----:B------:R-:W-:Y:S01]  /*20e0*/  IMAD R129, R0, 0x2, R132 ;  /* 0x0000000200817824 */ /* 0x000fe200078e0284 */
[----:B------:R-:W-:Y:S01]  /*20f0*/  LDSM.16.M88.4 R36, [R132+0x3c00] ;  /* 0x003c00008424783b */ /* 0x000fe20000000200 */
[----:B------:R-:W4:Y:S01]  /*2100*/  @P0 LDC R0, c[0x0][0x2e8] ;  /* 0x0000ba00ff000b82 */ /* 0x000f220000000800 */
[----:B------:R-:W-:Y:S01]  /*2110*/  LOP3.LUT R153, R153, 0x6, RZ, 0xc0, !PT ;  /* 0x0000000699997812 */ /* 0x000fe200078ec0ff */
[----:B------:R-:W-:Y:S01]  /*2120*/  IMAD R85, R88, 0x20, R85 ;  /* 0x0000002058557824 */ /* 0x000fe200078e0255 */
[----:B------:R-:W-:Y:S03]  /*2130*/  LDSM.16.M88.4 R44, [R131] ;  /* 0x00000000832c783b */ /* 0x000fe60000000200 */
[----:B------:R-:W-:Y:S01]  /*2140*/  IMAD.IADD R3, R3, 0x1, R85 ;  /* 0x0000000103037824 */ /* 0x000fe200078e0255 */
[----:B------:R-:W4:Y:S04]  /*2150*/  LDSM.16.M88.4 R32, [R129+0x3000] ;  /* 0x003000008120783b */ /* 0x000f280000000200 */
[----:B-123--:R-:W1:Y:S04]  /*2160*/  LDSM.16.M88.4 R4, [R129+0x3800] ;  /* 0x003800008104783b */ /* 0x00ee680000000200 */
[----:B------:R-:W2:Y:S04]  /*2170*/  LDSM.16.M88.4 R28, [R129+0x3400] ;  /* 0x00340000811c783b */ /* 0x000ea80000000200 */
[----:B------:R-:W-:Y:S04]  /*2180*/  LDSM.16.M88.4 R8, [R133+0x1000] ;  /* 0x001000008508783b */ /* 0x000fe80000000200 */
[----:B------:R-:W3:Y:S01]  /*2190*/  LDSM.16.M88.4 R40, [R132+0x4000] ;  /* 0x004000008428783b */ /* 0x000ee20000000200 */
[C---:B----4-:R-:W-:Y:S03]  /*21a0*/  HMMA.16816.F32.BF16 R24, R48.reuse, R20, RZ ;  /* 0x000000143018723c */ /* 0x050fe600000418ff */
[----:B------:R-:W4:Y:S04]  /*21b0*/  LDSM.16.M88.4 R64, [R129+0x3c00] ;  /* 0x003c00008140783b */ /* 0x000f280000000200 */
[----:B------:R-:W-:Y:S01]  /*21c0*/  LDSM.16.M88.4 R72, [R131+0x1000] ;  /* 0x001000008348783b */ /* 0x000fe20000000200 */
[C---:B------:R-:W-:Y:S03]  /*21d0*/  HMMA.16816.F32.BF16 R60, R48.reuse, R56, RZ ;  /* 0x00000038303c723c */ /* 0x040fe600000418ff */
[----:B------:R-:W-:Y:S03]  /*21e0*/  LDSM.16.M88.4 R76, [R129+0x4400] ;  /* 0x00440000814c783b */ /* 0x000fe60000000200 */
[C---:B------:R-:W-:Y:S01]  /*21f0*/  HMMA.16816.F32.BF16 R20, R48.reuse, R22, RZ ;  /* 0x000000163014723c */ /* 0x040fe200000418ff */
[----:B------:R-:W-:Y:S04]  /*2200*/  LDSM.16.M88.4 R68, [R129+0x4800] ;  /* 0x004800008144783b */ /* 0x000fe80000000200 */
[----:B------:R-:W0:Y:S01]  /*2210*/  LDGDEPBAR ;  /* 0x00000000000079af */ /* 0x000e220000000000 */
[C---:B------:R-:W-:Y:S06]  /*2220*/  HMMA.16816.F32.BF16 R56, R48.reuse, R58, RZ ;  /* 0x0000003a3038723c */ /* 0x040fec00000418ff */
[C---:B------:R-:W-:Y:S06]  /*2230*/  HMMA.16816.F32.BF16 R16, R48.reuse, R12, RZ ;  /* 0x0000000c3010723c */ /* 0x040fec00000418ff */
[----:B------:R-:W-:Y:S06]  /*2240*/  HMMA.16816.F32.BF16 R12, R48, R14, RZ ;  /* 0x0000000e300c723c */ /* 0x000fec00000418ff */
[----:B------:R-:W-:Y:S06]  /*2250*/  HMMA.16816.F32.BF16 R24, R44, R32, R24 ;  /* 0x000000202c18723c */ /* 0x000fec0000041818 */
[C---:B------:R-:W-:Y:S06]  /*2260*/  HMMA.16816.F32.BF16 R52, R48.reuse, R36, RZ ;  /* 0x000000243034723c */ /* 0x040fec00000418ff */
[----:B------:R-:W-:Y:S01]  /*2270*/  HMMA.16816.F32.BF16 R48, R48, R38, RZ ;  /* 0x000000263030723c */ /* 0x000fe200000418ff */
[----:B------:R-:W-:Y:S05]  /*2280*/  LDSM.16.M88.4 R36, [R132+0x4400] ;  /* 0x004400008424783b */ /* 0x000fea0000000200 */
[C---:B------:R-:W-:Y:S01]  /*2290*/  HMMA.16816.F32.BF16 R20, R44.reuse, R34, R20 ;  /* 0x000000222c14723c */ /* 0x040fe20000041814 */
[----:B------:R-:W-:Y:S05]  /*22a0*/  LDSM.16.M88.4 R32, [R132+0x4800] ;  /* 0x004800008420783b */ /* 0x000fea0000000200 */
[C---:B-1----:R-:W-:Y:S06]  /*22b0*/  HMMA.16816.F32.BF16 R60, R44.reuse, R4, R60 ;  /* 0x000000042c3c723c */ /* 0x042fec000004183c */
[C---:B------:R-:W-:Y:S01]  /*22c0*/  HMMA.16816.F32.BF16 R56, R44.reuse, R6, R56 ;  /* 0x000000062c38723c */ /* 0x040fe20000041838 */
[----:B------:R-:W1:Y:S05]  /*22d0*/  LDSM.16.M88.4 R4, [R129+0x4000] ;  /* 0x004000008104783b */ /* 0x000e6a0000000200 */
[C---:B--2---:R-:W-:Y:S06]  /*22e0*/  HMMA.16816.F32.BF16 R16, R44.reuse, R28, R16 ;  /* 0x0000001c2c10723c */ /* 0x044fec0000041810 */
[----:B------:R-:W-:Y:S01]  /*22f0*/  HMMA.16816.F32.BF16 R12, R44, R30, R12 ;  /* 0x0000001e2c0c723c */ /* 0x000fe2000004180c */
[----:B------:R-:W2:Y:S05]  /*2300*/  LDSM.16.M88.4 R28, [R132+0x4c00] ;  /* 0x004c0000841c783b */ /* 0x000eaa0000000200 */
[----:B---3--:R-:W-:Y:S06]  /*2310*/  HMMA.16816.F32.BF16 R24, R8, R40, R24 ;  /* 0x000000280818723c */ /* 0x008fec0000041818 */
[C---:B----4-:R-:W-:Y:S06]  /*2320*/  HMMA.16816.F32.BF16 R52, R44.reuse, R64, R52 ;  /* 0x000000402c34723c */ /* 0x050fec0000041834 */
[----:B------:R-:W-:Y:S01]  /*2330*/  HMMA.16816.F32.BF16 R48, R44, R66, R48 ;  /* 0x000000422c30723c */ /* 0x000fe20000041830 */
[----:B------:R-:W-:Y:S04]  /*2340*/  LDSM.16.M88.4 R44, [R133+0x2000] ;  /* 0x00200000852c783b */ /* 0x000fe80000000200 */
[----:B------:R-:W-:Y:S01]  /*2350*/  LDSM.16.M88.4 R64, [R129+0x4c00] ;  /* 0x004c00008140783b */ /* 0x000fe20000000200 */
[----:B------:R-:W-:Y:S03]  /*2360*/  HMMA.16816.F32.BF16 R20, R8, R42, R20 ;  /* 0x0000002a0814723c */ /* 0x000fe60000041814 */
[----:B------:R-:W3:Y:S03]  /*2370*/  LDSM.16.M88.4 R40, [R132+0x5000] ;  /* 0x005000008428783b */ /* 0x000ee60000000200 */
[----:B-1----:R-:W-:Y:S06]  /*2380*/  HMMA.16816.F32.BF16 R24, R72, R4, R24 ;  /* 0x000000044818723c */ /* 0x002fec0000041818 */
[C---:B------:R-:W-:Y:S06]  /*2390*/  HMMA.16816.F32.BF16 R16, R8.reuse, R36, R16 ;  /* 0x000000240810723c */ /* 0x040fec0000041810 */
[C---:B--2---:R-:W-:Y:S06]  /*23a0*/  HMMA.16816.F32.BF16 R52, R8.reuse, R28, R52 ;  /* 0x0000001c0834723c */ /* 0x044fec0000041834 */
[C---:B------:R-:W-:Y:S01]  /*23b0*/  HMMA.16816.F32.BF16 R48, R8.reuse, R30, R48 ;  /* 0x0000001e0830723c */ /* 0x040fe20000041830 */
[----:B------:R-:W-:Y:S05]  /*23c0*/  LDSM.16.M88.4 R28, [R132+0x5c00] ;  /* 0x005c0000841c783b */ /* 0x000fea0000000200 */
[C---:B------:R-:W-:Y:S01]  /*23d0*/  HMMA.16816.F32.BF16 R12, R8.reuse, R38, R12 ;  /* 0x00000026080c723c */ /* 0x040fe2000004180c */
[----:B------:R-:W-:Y:S05]  /*23e0*/  LDSM.16.M88.4 R36, [R132+0x5400] ;  /* 0x005400008424783b */ /* 0x000fea0000000200 */
[C---:B------:R-:W-:Y:S06]  /*23f0*/  HMMA.16816.F32.BF16 R60, R8.reuse, R32, R60 ;  /* 0x00000020083c723c */ /* 0x040fec000004183c */
[----:B------:R-:W-:Y:S01]  /*2400*/  HMMA.16816.F32.BF16 R56, R8, R34, R56 ;  /* 0x000000220838723c */ /* 0x000fe20000041838 */
[----:B------:R-:W-:Y:S04]  /*2410*/  LDSM.16.M88.4 R8, [R129+0x5000] ;  /* 0x005000008108783b */ /* 0x000fe80000000200 */
[----:B------:R-:W-:Y:S01]  /*2420*/  LDSM.16.M88.4 R32, [R132+0x5800] ;  /* 0x005800008420783b */ /* 0x000fe20000000200 */
[----:B------:R-:W-:Y:S03]  /*2430*/  HMMA.16816.F32.BF16 R20, R72, R6, R20 ;  /* 0x000000064814723c */ /* 0x000fe60000041814 */
[----:B------:R-:W1:Y:S03]  /*2440*/  LDSM.16.M88.4 R4, [R131+0x2000] ;  /* 0x002000008304783b */ /* 0x000e660000000200 */
[----:B---3--:R-:W-:Y:S06]  /*2450*/  HMMA.16816.F32.BF16 R24, R44, R40, R24 ;  /* 0x000000282c18723c */ /* 0x008fec0000041818 */
[C---:B------:R-:W-:Y:S06]  /*2460*/  HMMA.16816.F32.BF16 R52, R72.reuse, R64, R52 ;  /* 0x000000404834723c */ /* 0x040fec0000041834 */
[C---:B------:R-:W-:Y:S01]  /*2470*/  HMMA.16816.F32.BF16 R64, R72.reuse, R66, R48 ;  /* 0x000000424840723c */ /* 0x040fe20000041830 */
[----:B------:R-:W2:Y:S05]  /*2480*/  LDSM.16.M88.4 R48, [R129+0x5400] ;  /* 0x005400008130783b */ /* 0x000eaa0000000200 */
[C---:B------:R-:W-:Y:S06]  /*2490*/  HMMA.16816.F32.BF16 R16, R72.reuse, R76, R16 ;  /* 0x0000004c4810723c */ /* 0x040fec0000041810 */
[C---:B------:R-:W-:Y:S06]  /*24a0*/  HMMA.16816.F32.BF16 R12, R72.reuse, R78, R12 ;  /* 0x0000004e480c723c */ /* 0x040fec000004180c */
[C---:B------:R-:W-:Y:S06]  /*24b0*/  HMMA.16816.F32.BF16 R60, R72.reuse, R68, R60 ;  /* 0x00000044483c723c */ /* 0x040fec000004183c */
[----:B------:R-:W-:Y:S06]  /*24c0*/  HMMA.16816.F32.BF16 R56, R72, R70, R56 ;  /* 0x000000464838723c */ /* 0x000fec0000041838 */
[----:B-1----:R-:W-:Y:S06]  /*24d0*/  HMMA.16816.F32.BF16 R24, R4, R8, R24 ;  /* 0x000000080418723c */ /* 0x002fec0000041818 */
[----:B------:R-:W-:Y:S01]  /*24e0*/  HMMA.16816.F32.BF16 R52, R44, R28, R52 ;  /* 0x0000001c2c34723c */ /* 0x000fe20000041834 */
[----:B------:R-:W-:-:S05]  /*24f0*/  LOP3.LUT R8, R93, 0xffffffe0, RZ, 0xc0, !PT ;  /* 0xffffffe05d087812 */ /* 0x000fca00078ec0ff */
[----:B------:R-:W-:Y:S01]  /*2500*/  HMMA.16816.F32.BF16 R64, R44, R30, R64 ;  /* 0x0000001e2c40723c */ /* 0x000fe20000041840 */
[----:B------:R-:W1:Y:S01]  /*2510*/  LDSM.16.M88.4 R28, [R129+0x5c00] ;  /* 0x005c0000811c783b */ /* 0x000e620000000200 */
[----:B------:R-:W-:-:S04]  /*2520*/  IMAD.IADD R8, R91, 0x1, -R8 ;  /* 0x000000015b087824 */ /* 0x000fc800078e0a08 */
[----:B------:R-:W-:Y:S01]  /*2530*/  HMMA.16816.F32.BF16 R40, R44, R42, R20 ;  /* 0x0000002a2c28723c */ /* 0x000fe20000041814 */
[----:B------:R-:W3:Y:S01]  /*2540*/  LDSM.16.M88.4 R20, [R129+0x5800] ;  /* 0x005800008114783b */ /* 0x000ee20000000200 */
[----:B------:R-:W-:Y:S01]  /*2550*/  SHF.R.S32.HI R9, RZ, 0x1f, R8 ;  /* 0x0000001fff097819 */ /* 0x000fe20000011408 */
[----:B------:R-:W-:-:S04]  /*2560*/  DEPBAR.LE SB0, 0x0 ;  /* 0x000080000000791a */ /* 0x000fc80000000000 */
[C---:B------:R-:W-:Y:S01]  /*2570*/  HMMA.16816.F32.BF16 R16, R44.reuse, R36, R16 ;  /* 0x000000242c10723c */ /* 0x040fe20000041810 */
[----:B------:R-:W-:Y:S02]  /*2580*/  LEA.HI R9, R9, R8, RZ, 0x2 ;  /* 0x0000000809097211 */ /* 0x000fe400078f10ff */
[----:B------:R-:W-:Y:S02]  /*2590*/  SHF.R.S32.HI R8, RZ, 0x1f, R90 ;  /* 0x0000001fff087819 */ /* 0x000fe4000001145a */
[----:B------:R-:W-:Y:S01]  /*25a0*/  SHF.R.S32.HI R152, RZ, 0x2, R9 ;  /* 0x00000002ff987819 */ /* 0x000fe20000011409 */
[C---:B------:R-:W-:Y:S01]  /*25b0*/  HMMA.16816.F32.BF16 R12, R44.reuse, R38, R12 ;  /* 0x000000262c0c723c */ /* 0x040fe2000004180c */
[----:B------:R-:W-:Y:S01]  /*25c0*/  LEA.HI R8, R8, R90, RZ, 0x2 ;  /* 0x0000005a08087211 */ /* 0x000fe200078f10ff */
[----:B------:R4:W2:Y:S01]  /*25d0*/  @P0 MUFU.RCP R9, R0 ;  /* 0x0000000000090308 */ /* 0x0008a20000001000 */
[----:B------:R-:W-:Y:S02]  /*25e0*/  IADD3 R92, R92, 0x1, R152 ;  /* 0x000000015c5c7810 */ /* 0x000fe40007ffe098 */
[----:B------:R-:W-:Y:S01]  /*25f0*/  LOP3.LUT R8, R8, 0xfffffffc, RZ, 0xc0, !PT ;  /* 0xfffffffc08087812 */ /* 0x000fe200078ec0ff */
[----:B------:R-:W-:Y:S01]  /*2600*/  HMMA.16816.F32.BF16 R60, R44, R32, R60 ;  /* 0x000000202c3c723c */ /* 0x000fe2000004183c */
[----:B------:R-:W-:-:S03]  /*2610*/  IADD3 R92, R84, R92, -R144 ;  /* 0x0000005c545c7210 */ /* 0x000fc60007ffe890 */
[----:B------:R-:W-:Y:S02]  /*2620*/  IMAD.IADD R145, R90, 0x1, -R8 ;  /* 0x000000015a917824 */ /* 0x000fe400078e0a08 */
[----:B------:R-:W-:Y:S01]  /*2630*/  HMMA.16816.F32.BF16 R56, R44, R34, R56 ;  /* 0x000000222c38723c */ /* 0x000fe20000041838 */
[----:B------:R-:W-:Y:S02]  /*2640*/  IMAD R8, R80, 0x40, R153 ;  /* 0x0000004050087824 */ /* 0x000fe400078e0299 */
[----:B------:R-:W-:Y:S02]  /*2650*/  IMAD.IADD R89, R92, 0x1, R89 ;  /* 0x000000015c597824 */ /* 0x000fe400078e0259 */
[----:B------:R-:W-:Y:S01]  /*2660*/  IMAD.MOV.U32 R32, RZ, RZ, R80 ;  /* 0x000000ffff207224 */ /* 0x000fe200078e0050 */
[----:B------:R-:W-:Y:S01]  /*2670*/  HMMA.16816.F32.BF16 R40, R4, R10, R40 ;  /* 0x0000000a0428723c */ /* 0x000fe20000041828 */
[----:B----4-:R-:W-:Y:S01]  /*2680*/  IMAD.MOV.U32 R0, RZ, RZ, RZ ;  /* 0x000000ffff007224 */ /* 0x010fe200078e00ff */
[----:B------:R-:W-:Y:S01]  /*2690*/  VIMNMX R126, R89, R84, PT ;  /* 0x00000054597e7248 */ /* 0x000fe20003fe0100 */
[----:B--2--5:R-:W-:Y:S01]  /*26a0*/  @P0 FMUL.FTZ R0, R83, R9 ;  /* 0x0000000953000220 */ /* 0x024fe20000410000 */
[----:B------:R-:W-:-:S02]  /*26b0*/  VIADDMNMX R121, R89, 0x8, R84, PT ;  /* 0x0000000859797846 */ /* 0x000fc40003800154 */
[C---:B------:R-:W-:Y:S01]  /*26c0*/  HMMA.16816.F32.BF16 R16, R4.reuse, R48, R16 ;  /* 0x000000300410723c */ /* 0x040fe20000041810 */
[----:B------:R-:W-:Y:S01]  /*26d0*/  VIADD R10, R8, 0x1 ;  /* 0x00000001080a7836 */ /* 0x000fe20000000000 */
[----:B------:R-:W-:Y:S04]  /*26e0*/  BAR.SYNC.DEFER_BLOCKING 0x0 ;  /* 0x0000000000007b1d */ /* 0x000fe80000010000 */
[C---:B------:R-:W-:Y:S01]  /*26f0*/  ISETP.GE.AND P5, PT, R10.reuse, R126, PT ;  /* 0x0000007e0a00720c */ /* 0x040fe20003fa6270 */
[----:B-1----:R-:W-:Y:S01]  /*2700*/  HMMA.16816.F32.BF16 R64, R4, R30, R64 ;  /* 0x0000001e0440723c */ /* 0x002fe20000041840 */
[----:B------:R-:W-:Y:S02]  /*2710*/  ISETP.GE.AND P2, PT, R10, R121, PT ;  /* 0x000000790a00720c */ /* 0x000fe40003f46270 */
[----:B------:R-:W-:-:S03]  /*2720*/  I2FP.F32.S32 R10, R10 ;  /* 0x0000000a000a7245 */ /* 0x000fc60000201400 */
[C---:B------:R-:W-:Y:S01]  /*2730*/  HMMA.16816.F32.BF16 R12, R4.reuse, R50, R12 ;  /* 0x00000032040c723c */ /* 0x040fe2000004180c */
[----:B------:R-:W-:Y:S02]  /*2740*/  VIADD R30, R8, 0x8 ;  /* 0x00000008081e7836 */ /* 0x000fe40000000000 */
[CC--:B------:R-:W-:Y:S01]  /*2750*/  FFMA.FTZ R33, R10.reuse, R0.reuse, R27 ;  /* 0x000000000a217223 */ /* 0x0c0fe2000001001b */
[----:B------:R-:W-:Y:S01]  /*2760*/  FFMA.FTZ R25, R10, R0, R25 ;  /* 0x000000000a197223 */ /* 0x000fe20000010019 */
[----:B------:R-:W-:Y:S01]  /*2770*/  VIADD R27, R8, 0x9 ;  /* 0x00000009081b7836 */ /* 0x000fe20000000000 */
[C---:B---3--:R-:W-:Y:S01]  /*2780*/  HMMA.16816.F32.BF16 R60, R4.reuse, R20, R60 ;  /* 0x00000014043c723c */ /* 0x048fe2000004183c */
[C---:B------:R-:W-:Y:S02]  /*2790*/  ISETP.GE.AND P4, PT, R30.reuse, R126, PT ;  /* 0x0000007e1e00720c */ /* 0x040fe40003f86270 */
[-C--:B------:R-:W-:Y:S02]  /*27a0*/  ISETP.GE.AND P1, PT, R30, R121.reuse, PT ;  /* 0x000000791e00720c */ /* 0x080fe40003f26270 */
[----:B------:R-:W-:Y:S01]  /*27b0*/  I2FP.F32.S32 R30, R30 ;  /* 0x0000001e001e7245 */ /* 0x000fe20000201400 */
[C---:B------:R-:W-:Y:S01]  /*27c0*/  HMMA.16816.F32.BF16 R56, R4.reuse, R22, R56 ;  /* 0x000000160438723c */ /* 0x040fe20000041838 */
[C---:B------:R-:W-:Y:S01]  /*27d0*/  ISETP.GE.AND P0, PT, R27.reuse, R126, PT ;  /* 0x0000007e1b00720c */ /* 0x040fe20003f06270 */
[----:B------:R-:W-:Y:S01]  /*27e0*/  VIADD R20, R8, 0x21 ;  /* 0x0000002108147836 */ /* 0x000fe20000000000 */
[----:B------:R-:W-:Y:S01]  /*27f0*/  ISETP.GE.AND P6, PT, R27, R121, PT ;  /* 0x000000791b00720c */ /* 0x000fe20003fc6270 */
[CC--:B------:R-:W-:Y:S01]  /*2800*/  FFMA.FTZ R37, R30.reuse, R0.reuse, R40 ;  /* 0x000000001e257223 */ /* 0x0c0fe20000010028 */
[----:B------:R-:W-:Y:S01]  /*2810*/  FSEL R34, R25, -INF , !P5 ;  /* 0xff80000019227808 */ /* 0x000fe20006800000 */
[----:B------:R-:W-:Y:S01]  /*2820*/  HMMA.16816.F32.BF16 R52, R4, R28, R52 ;  /* 0x0000001c0434723c */ /* 0x000fe20000041834 */
[----:B------:R-:W-:Y:S01]  /*2830*/  I2FP.F32.S32 R27, R27 ;  /* 0x0000001b001b7245 */ /* 0x000fe20000201400 */
[-C--:B------:R-:W-:Y:S01]  /*2840*/  FFMA.FTZ R30, R30, R0.reuse, R42 ;  /* 0x000000001e1e7223 */ /* 0x080fe2000001002a */
[----:B------:R-:W-:Y:S01]  /*2850*/  FSEL R33, R33, -INF , !P2 ;  /* 0xff80000021217808 */ /* 0x000fe20005000000 */
[C---:B------:R-:W-:Y:S01]  /*2860*/  VIADD R22, R8.reuse, 0x20 ;  /* 0x0000002008167836 */ /* 0x040fe20000000000 */
[----:B------:R-:W-:Y:S01]  /*2870*/  FSEL R37, R37, -INF , !P4 ;  /* 0xff80000025257808 */ /* 0x000fe20006000000 */
[----:B------:R-:W-:Y:S01]  /*2880*/  FFMA.FTZ R36, R27, R0, R41 ;  /* 0x000000001b247223 */ /* 0x000fe20000010029 */
[----:B------:R-:W-:-:S02]  /*2890*/  VIADD R5, R8, 0x10 ;  /* 0x0000001008057836 */ /* 0x000fc40000000000 */
[----:B------:R-:W-:Y:S01]  /*28a0*/  FFMA.FTZ R27, R27, R0, R43 ;  /* 0x000000001b1b7223 */ /* 0x000fe2000001002b */
[----:B------:R-:W-:Y:S01]  /*28b0*/  VIADD R4, R8, 0x11 ;  /* 0x0000001108047836 */ /* 0x000fe20000000000 */
[----:B------:R-:W-:Y:S01]  /*28c0*/  FSEL R30, R30, -INF , !P1 ;  /* 0xff8000001e1e7808 */ /* 0x000fe20004800000 */
[C---:B------:R-:W-:Y:S01]  /*28d0*/  VIADD R7, R8.reuse, 0x18 ;  /* 0x0000001808077836 */ /* 0x040fe20000000000 */
[CC--:B------:R-:W-:Y:S01]  /*28e0*/  ISETP.GE.AND P3, PT, R5.reuse, R126.reuse, PT ;  /* 0x0000007e0500720c */ /* 0x0c0fe20003f66270 */
[C---:B------:R-:W-:Y:S01]  /*28f0*/  VIADD R6, R8.reuse, 0x19 ;  /* 0x0000001908067836 */ /* 0x040fe20000000000 */
[----:B------:R-:W-:Y:S01]  /*2900*/  ISETP.GE.AND P5, PT, R5, R121, PT ;  /* 0x000000790500720c */ /* 0x000fe20003fa6270 */
[----:B------:R-:W-:Y:S01]  /*2910*/  VIADD R21, R8, 0x28 ;  /* 0x0000002808157836 */ /* 0x000fe20000000000 */
[----:B------:R-:W-:Y:S02]  /*2920*/  I2FP.F32.S32 R5, R5 ;  /* 0x0000000500057245 */ /* 0x000fe40000201400 */
[----:B------:R-:W-:-:S02]  /*2930*/  ISETP.GE.AND P2, PT, R4, R126, PT ;  /* 0x0000007e0400720c */ /* 0x000fc40003f46270 */
[-C--:B------:R-:W-:Y:S01]  /*2940*/  ISETP.GE.AND P4, PT, R4, R121.reuse, PT ;  /* 0x000000790400720c */ /* 0x080fe20003f86270 */
[CC--:B------:R-:W-:Y:S01]  /*2950*/  FFMA.FTZ R16, R5.reuse, R0.reuse, R16 ;  /* 0x0000000005107223 */ /* 0x0c0fe20000010010 */
[----:B------:R-:W-:Y:S01]  /*2960*/  FSEL R36, R36, -INF , !P0 ;  /* 0xff80000024247808 */ /* 0x000fe20004000000 */
[----:B------:R-:W-:Y:S01]  /*2970*/  FFMA.FTZ R5, R5, R0, R18 ;  /* 0x0000000005057223 */ /* 0x000fe20000010012 */
[----:B------:R-:W-:Y:S02]  /*2980*/  I2FP.F32.S32 R4, R4 ;  /* 0x0000000400047245 */ /* 0x000fe40000201400 */
[C---:B------:R-:W-:Y:S02]  /*2990*/  ISETP.GE.AND P1, PT, R7.reuse, R126, PT ;  /* 0x0000007e0700720c */ /* 0x040fe40003f26270 */
[----:B------:R-:W-:Y:S01]  /*29a0*/  ISETP.GE.AND P0, PT, R7, R121, PT ;  /* 0x000000790700720c */ /* 0x000fe20003f06270 */
[CC--:B------:R-:W-:Y:S01]  /*29b0*/  FFMA.FTZ R17, R4.reuse, R0.reuse, R17 ;  /* 0x0000000004117223 */ /* 0x0c0fe20000010011 */
[----:B------:R-:W-:Y:S01]  /*29c0*/  FSEL R27, R27, -INF , !P6 ;  /* 0xff8000001b1b7808 */ /* 0x000fe20007000000 */
[----:B------:R-:W-:Y:S01]  /*29d0*/  FFMA.FTZ R19, R4, R0, R19 ;  /* 0x0000000004137223 */ /* 0x000fe20000010013 */
[----:B------:R-:W-:-:S02]  /*29e0*/  FSEL R35, R16, -INF , !P3 ;  /* 0xff80000010237808 */ /* 0x000fc40005800000 */
[----:B------:R-:W-:Y:S02]  /*29f0*/  I2FP.F32.S32 R7, R7 ;  /* 0x0000000700077245 */ /* 0x000fe40000201400 */
[C---:B------:R-:W-:Y:S02]  /*2a00*/  ISETP.GE.AND P6, PT, R6.reuse, R126, PT ;  /* 0x0000007e0600720c */ /* 0x040fe40003fc6270 */
[-C--:B------:R-:W-:Y:S01]  /*2a10*/  ISETP.GE.AND P3, PT, R6, R121.reuse, PT ;  /* 0x000000790600720c */ /* 0x080fe20003f66270 */
[C---:B------:R-:W-:Y:S01]  /*2a20*/  FFMA.FTZ R4, R7.reuse, R0, R12 ;  /* 0x0000000007047223 */ /* 0x040fe2000001000c */
[----:B------:R-:W-:Y:S01]  /*2a30*/  I2FP.F32.S32 R6, R6 ;  /* 0x0000000600067245 */ /* 0x000fe20000201400 */
[-C--:B------:R-:W-:Y:S01]  /*2a40*/  FFMA.FTZ R12, R7, R0.reuse, R14 ;  /* 0x00000000070c7223 */ /* 0x080fe2000001000e */
[----:B------:R-:W-:Y:S02]  /*2a50*/  FSEL R14, R19, -INF , !P4 ;  /* 0xff800000130e7808 */ /* 0x000fe40006000000 */
[----:B------:R-:W-:Y:S01]  /*2a60*/  FSEL R31, R17, -INF , !P2 ;  /* 0xff800000111f7808 */ /* 0x000fe20005000000 */
[CC--:B------:R-:W-:Y:S01]  /*2a70*/  FFMA.FTZ R18, R6.reuse, R0.reuse, R13 ;  /* 0x0000000006127223 */ /* 0x0c0fe2000001000d */
[----:B------:R-:W-:Y:S01]  /*2a80*/  FFMA.FTZ R13, R6, R0, R15 ;  /* 0x00000000060d7223 */ /* 0x000fe2000001000f */
[----:B------:R-:W-:Y:S01]  /*2a90*/  FSEL R15, R5, -INF , !P5 ;  /* 0xff800000050f7808 */ /* 0x000fe20006800000 */
[----:B------:R-:W-:Y:S01]  /*2aa0*/  VIADD R6, R8, 0x29 ;  /* 0x0000002908067836 */ /* 0x000fe20000000000 */
[----:B------:R-:W-:Y:S01]  /*2ab0*/  FSEL R19, R4, -INF , !P1 ;  /* 0xff80000004137808 */ /* 0x000fe20004800000 */
[----:B------:R-:W-:Y:S01]  /*2ac0*/  VIADD R4, R8, 0x31 ;  /* 0x0000003108047836 */ /* 0x000fe20000000000 */
[----:B------:R-:W-:Y:S01]  /*2ad0*/  ISETP.GE.AND P5, PT, R22, R126, PT ;  /* 0x0000007e1600720c */ /* 0x000fe20003fa6270 */
[----:B------:R-:W-:Y:S01]  /*2ae0*/  VIADD R5, R8, 0x30 ;  /* 0x0000003008057836 */ /* 0x000fe20000000000 */
[----:B------:R-:W-:-:S02]  /*2af0*/  ISETP.GE.AND P2, PT, R22, R121, PT ;  /* 0x000000791600720c */ /* 0x000fc40003f46270 */
[C---:B------:R-:W-:Y:S02]  /*2b00*/  ISETP.GE.AND P4, PT, R20.reuse, R126, PT ;  /* 0x0000007e1400720c */ /* 0x040fe40003f86270 */
[----:B------:R-:W-:Y:S02]  /*2b10*/  ISETP.GE.AND P1, PT, R20, R121, PT ;  /* 0x000000791400720c */ /* 0x000fe40003f26270 */
[----:B------:R-:W-:Y:S02]  /*2b20*/  FSEL R12, R12, -INF , !P0 ;  /* 0xff8000000c0c7808 */ /* 0x000fe40004000000 */
[----:B------:R-:W-:Y:S02]  /*2b30*/  FSEL R18, R18, -INF , !P6 ;  /* 0xff80000012127808 */ /* 0x000fe40007000000 */
[----:B------:R-:W-:Y:S02]  /*2b40*/  I2FP.F32.S32 R22, R22 ;  /* 0x0000001600167245 */ /* 0x000fe40000201400 */
[----:B------:R-:W-:-:S02]  /*2b50*/  I2FP.F32.S32 R20, R20 ;  /* 0x0000001400147245 */ /* 0x000fc40000201400 */
[C---:B------:R-:W-:Y:S01]  /*2b60*/  ISETP.GE.AND P0, PT, R21.reuse, R126, PT ;  /* 0x0000007e1500720c */ /* 0x040fe20003f06270 */
[-C--:B------:R-:W-:Y:S01]  /*2b70*/  FFMA.FTZ R25, R22, R0.reuse, R60 ;  /* 0x0000000016197223 */ /* 0x080fe2000001003c */
[----:B------:R-:W-:Y:S01]  /*2b80*/  ISETP.GE.AND P6, PT, R21, R121, PT ;  /* 0x000000791500720c */ /* 0x000fe20003fc6270 */
[CC--:B------:R-:W-:Y:S01]  /*2b90*/  FFMA.FTZ R29, R20.reuse, R0.reuse, R61 ;  /* 0x00000000141d7223 */ /* 0x0c0fe2000001003d */
[----:B------:R-:W-:Y:S01]  /*2ba0*/  I2FP.F32.S32 R21, R21 ;  /* 0x0000001500157245 */ /* 0x000fe20000201400 */
[-C--:B------:R-:W-:Y:S01]  /*2bb0*/  FFMA.FTZ R20, R20, R0.reuse, R63 ;  /* 0x0000000014147223 */ /* 0x080fe2000001003f */
[-C--:B------:R-:W-:Y:S01]  /*2bc0*/  FFMA.FTZ R22, R22, R0.reuse, R62 ;  /* 0x0000000016167223 */ /* 0x080fe2000001003e */
[----:B------:R-:W-:Y:S02]  /*2bd0*/  FSEL R13, R13, -INF , !P3 ;  /* 0xff8000000d0d7808 */ /* 0x000fe40005800000 */
[-C--:B------:R-:W-:Y:S01]  /*2be0*/  FFMA.FTZ R23, R21, R0.reuse, R56 ;  /* 0x0000000015177223 */ /* 0x080fe20000010038 */
[----:B------:R-:W-:Y:S01]  /*2bf0*/  FSEL R25, R25, -INF , !P5 ;  /* 0xff80000019197808 */ /* 0x000fe20006800000 */
[----:B------:R-:W-:Y:S01]  /*2c00*/  FFMA.FTZ R21, R21, R0, R58 ;  /* 0x0000000015157223 */ /* 0x000fe2000001003a */
[----:B------:R-:W-:-:S02]  /*2c10*/  ISETP.GE.AND P3, PT, R6, R126, PT ;  /* 0x0000007e0600720c */ /* 0x000fc40003f66270 */
[-C--:B------:R-:W-:Y:S02]  /*2c20*/  ISETP.GE.AND P5, PT, R6, R121.reuse, PT ;  /* 0x000000790600720c */ /* 0x080fe40003fa6270 */
[----:B------:R-:W-:Y:S02]  /*2c30*/  FSEL R20, R20, -INF , !P1 ;  /* 0xff80000014147808 */ /* 0x000fe40004800000 */
[----:B------:R-:W-:Y:S02]  /*2c40*/  FSEL R23, R23, -INF , !P0 ;  /* 0xff80000017177808 */ /* 0x000fe40004000000 */
[----:B------:R-:W-:Y:S02]  /*2c50*/  I2FP.F32.S32 R6, R6 ;  /* 0x0000000600067245 */ /* 0x000fe40000201400 */
[C---:B------:R-:W-:Y:S02]  /*2c60*/  ISETP.GE.AND P1, PT, R4.reuse, R126, PT ;  /* 0x0000007e0400720c */ /* 0x040fe40003f26270 */
[----:B------:R-:W-:Y:S01]  /*2c70*/  ISETP.GE.AND P0, PT, R4, R121, PT ;  /* 0x000000790400720c */ /* 0x000fe20003f06270 */
[C---:B------:R-:W-:Y:S01]  /*2c80*/  FFMA.FTZ R28, R6.reuse, R0, R57 ;  /* 0x00000000061c7223 */ /* 0x040fe20000010039 */
[----:B------:R-:W-:Y:S01]  /*2c90*/  I2FP.F32.S32 R4, R4 ;  /* 0x0000000400047245 */ /* 0x000fe20000201400 */
[----:B------:R-:W-:Y:S01]  /*2ca0*/  FFMA.FTZ R59, R6, R0, R59 ;  /* 0x00000000063b7223 */ /* 0x000fe2000001003b */
[----:B------:R-:W-:-:S02]  /*2cb0*/  FSEL R22, R22, -INF , !P2 ;  /* 0xff80000016167808 */ /* 0x000fc40005000000 */
[----:B------:R-:W-:Y:S01]  /*2cc0*/  FSEL R29, R29, -INF , !P4 ;  /* 0xff8000001d1d7808 */ /* 0x000fe20006000000 */
[C---:B------:R-:W-:Y:S01]  /*2cd0*/  FFMA.FTZ R55, R4.reuse, R0, R55 ;  /* 0x0000000004377223 */ /* 0x040fe20000010037 */
[C---:B------:R-:W-:Y:S01]  /*2ce0*/  ISETP.GE.AND P2, PT, R5.reuse, R126, PT ;  /* 0x0000007e0500720c */ /* 0x040fe20003f46270 */
[-C--:B------:R-:W-:Y:S01]  /*2cf0*/  FFMA.FTZ R53, R4, R0.reuse, R53 ;  /* 0x0000000004357223 */ /* 0x080fe20000010035 */
[----:B------:R-:W-:Y:S02]  /*2d00*/  ISETP.GE.AND P4, PT, R5, R121, PT ;  /* 0x000000790500720c */ /* 0x000fe40003f86270 */
[----:B------:R-:W-:Y:S02]  /*2d10*/  I2FP.F32.S32 R5, R5 ;  /* 0x0000000500057245 */ /* 0x000fe40000201400 */
[----:B------:R-:W-:Y:S02]  /*2d20*/  FSEL R21, R21, -INF , !P6 ;  /* 0xff80000015157808 */ /* 0x000fe40007000000 */
[----:B------:R-:W-:Y:S01]  /*2d30*/  FSEL R28, R28, -INF , !P3 ;  /* 0xff8000001c1c7808 */ /* 0x000fe20005800000 */
[CC--:B------:R-:W-:Y:S01]  /*2d40*/  FFMA.FTZ R52, R5.reuse, R0.reuse, R52 ;  /* 0x0000000005347223 */ /* 0x0c0fe20000010034 */
[----:B------:R-:W-:Y:S01]  /*2d50*/  FFMA.FTZ R54, R5, R0, R54 ;  /* 0x0000000005367223 */ /* 0x000fe20000010036 */
[----:B------:R-:W-:Y:S01]  /*2d60*/  VIADD R5, R8, 0x38 ;  /* 0x0000003808057836 */ /* 0x000fe20000000000 */
[----:B------:R-:W-:-:S02]  /*2d70*/  I2FP.F32.S32 R4, R8 ;  /* 0x0000000800047245 */ /* 0x000fc40000201400 */
[C---:B------:R-:W-:Y:S02]  /*2d80*/  ISETP.GE.AND P6, PT, R8.reuse, R126, PT ;  /* 0x0000007e0800720c */ /* 0x040fe40003fc6270 */
[C---:B------:R-:W-:Y:S01]  /*2d90*/  ISETP.GE.AND P3, PT, R8.reuse, R121, PT ;  /* 0x000000790800720c */ /* 0x040fe20003f66270 */
[----:B------:R-:W-:Y:S01]  /*2da0*/  VIADD R8, R8, 0x39 ;  /* 0x0000003908087836 */ /* 0x000fe20000000000 */
[----:B------:R-:W-:Y:S01]  /*2db0*/  FSEL R111, R55, -INF , !P0 ;  /* 0xff800000376f7808 */ /* 0x000fe20004000000 */
[-C--:B------:R-:W-:Y:S01]  /*2dc0*/  FFMA.FTZ R24, R4, R0.reuse, R24 ;  /* 0x0000000004187223 */ /* 0x080fe20000010018 */
[----:B------:R-:W-:Y:S01]  /*2dd0*/  ISETP.GE.AND P0, PT, R120, 0x2, PT ;  /* 0x000000027800780c */ /* 0x000fe20003f06270 */
[----:B------:R-:W-:Y:S01]  /*2de0*/  FFMA.FTZ R4, R4, R0, R26 ;  /* 0x0000000004047223 */ /* 0x000fe2000001001a */
[----:B------:R-:W-:Y:S02]  /*2df0*/  FSEL R107, R59, -INF , !P5 ;  /* 0xff8000003b6b7808 */ /* 0x000fe40006800000 */
[----:B------:R-:W-:-:S02]  /*2e00*/  FSEL R113, R52, -INF , !P2 ;  /* 0xff80000034717808 */ /* 0x000fc40005000000 */
[C---:B------:R-:W-:Y:S02]  /*2e10*/  ISETP.GE.AND P5, PT, R5.reuse, R126, PT ;  /* 0x0000007e0500720c */ /* 0x040fe40003fa6270 */
[----:B------:R-:W-:Y:S02]  /*2e20*/  ISETP.GE.AND P2, PT, R5, R121, PT ;  /* 0x000000790500720c */ /* 0x000fe40003f46270 */
[----:B------:R-:W-:Y:S02]  /*2e30*/  I2FP.F32.S32 R6, R5 ;  /* 0x0000000500067245 */ /* 0x000fe40000201400 */
[----:B------:R-:W-:Y:S02]  /*2e40*/  I2FP.F32.S32 R5, R8 ;  /* 0x0000000800057245 */ /* 0x000fe40000201400 */
[----:B------:R-:W-:Y:S01]  /*2e50*/  FSEL R110, R54, -INF , !P4 ;  /* 0xff800000366e7808 */ /* 0x000fe20006000000 */
[CC--:B------:R-:W-:Y:S01]  /*2e60*/  FFMA.FTZ R64, R6.reuse, R0.reuse, R64 ;  /* 0x0000000006407223 */ /* 0x0c0fe20000010040 */
[----:B------:R-:W-:Y:S01]  /*2e70*/  FSEL R116, R53, -INF , !P1 ;  /* 0xff80000035747808 */ /* 0x000fe20004800000 */
[-C--:B------:R-:W-:Y:S01]  /*2e80*/  FFMA.FTZ R66, R6, R0.reuse, R66 ;  /* 0x0000000006427223 */ /* 0x080fe20000010042 */
[CC--:B------:R-:W-:Y:S01]  /*2e90*/  FFMA.FTZ R65, R5.reuse, R0.reuse, R65 ;  /* 0x0000000005417223 */ /* 0x0c0fe20000010041 */
[----:B------:R-:W-:Y:S01]  /*2ea0*/  FFMA.FTZ R67, R5, R0, R67 ;  /* 0x0000000005437223 */ /* 0x000fe20000010043 */
        /* <DEDUP_REMOVED lines=15> */
[----:B------:R-:W-:Y:S01]  /*2fa0*/  ISETP.GE.AND P5, PT, R150, UR5, PT ;  /* 0x0000000596007c0c */ /* 0x000fe2000bfa6270 */
[----:B------:R-:W-:Y:S01]  /*2fb0*/  IMAD.WIDE.U32 R40, R39, R82, R148 ;  /* 0x0000005227287225 */ /* 0x000fe200078e0094 */
[----:B------:R-:W-:-:S05]  /*2fc0*/  SHF.R.S32.HI R38, RZ, 0x1f, R39 ;  /* 0x0000001fff267819 */ /* 0x000fca0000011427 */
[----:B------:R-:W-:Y:S02]  /*2fd0*/  IMAD R38, R38, R82, R81 ;  /* 0x0000005226267224 */ /* 0x000fe400078e0251 */
[----:B------:R-:W1:Y:S02]  /*2fe0*/  @!P4 LDC.64 R10, c[0x0][0x218] ;  /* 0x00008600ff0acb82 */ /* 0x000e640000000a00 */
[----:B------:R-:W-:Y:S02]  /*2ff0*/  IMAD.IADD R38, R41, 0x1, R38 ;  /* 0x0000000129267824 */ /* 0x000fe400078e0226 */
[----:B------:R2:W-:Y:S04]  /*3000*/  @P5 STS [R141+0x3000], RZ ;  /* 0x003000ff8d005388 */ /* 0x0005e80000000800 */
[----:B------:R-:W3:Y:S01]  /*3010*/  @!P2 LDC.64 R8, c[0x0][0x218] ;  /* 0x00008600ff08ab82 */ /* 0x000ee20000000a00 */
[----:B------:R2:W-:Y:S04]  /*3020*/  @P5 STS [R141+0x3004], RZ ;  /* 0x003004ff8d005388 */ /* 0x0005e80000000800 */
[----:B------:R2:W-:Y:S03]  /*3030*/  @P5 STS.64 [R141+0x3008], RZ ;  /* 0x003008ff8d005388 */ /* 0x0005e60000000a00 */
[----:B------:R-:W4:Y:S08]  /*3040*/  @!P5 LDC.64 R16, c[0x0][0x218] ;  /* 0x00008600ff10db82 */ /* 0x000f300000000a00 */
[----:B------:R-:W5:Y:S01]  /*3050*/  @!P5 LDC.64 R6, c[0x0][0x218] ;  /* 0x00008600ff06db82 */ /* 0x000f620000000a00 */
[----:B-1----:R-:W-:-:S04]  /*3060*/  @!P4 LEA R10, P3, R40, R10, 0x1 ;  /* 0x0000000a280ac211 */ /* 0x002fc800078608ff */
[----:B------:R-:W-:-:S03]  /*3070*/  @!P4 LEA.HI.X R11, R40, R11, R38, 0x1, P3 ;  /* 0x0000000b280bc211 */ /* 0x000fc600018f0c26 */
[----:B------:R-:W1:Y:S01]  /*3080*/  @!P4 LDC.64 R4, c[0x0][0x218] ;  /* 0x00008600ff04cb82 */ /* 0x000e620000000a00 */
[C---:B---3--:R-:W-:Y:S02]  /*3090*/  @!P2 LEA R42, P1, R40.reuse, R8, 0x1 ;  /* 0x00000008282aa211 */ /* 0x048fe400078208ff */
[----:B------:R-:W-:Y:S02]  /*30a0*/  IADD3 R8, P3, R135, R40, RZ ;  /* 0x0000002887087210 */ /* 0x000fe40007f7e0ff */
[C---:B------:R-:W-:Y:S02]  /*30b0*/  @!P2 LEA.HI.X R43, R40.reuse, R9, R38, 0x1, P1 ;  /* 0x00000009282ba211 */ /* 0x040fe400008f0c26 */
[----:B----4-:R-:W-:-:S04]  /*30c0*/  @!P5 LEA R16, P6, R40, R16, 0x1 ;  /* 0x000000102810d211 */ /* 0x010fc800078c08ff */
[--C-:B------:R-:W-:Y:S01]  /*30d0*/  @!P5 LEA.HI.X R17, R40, R17, R38.reuse, 0x1, P6 ;  /* 0x000000112811d211 */ /* 0x100fe200030f0c26 */
[----:B------:R-:W-:Y:S01]  /*30e0*/  IMAD.X R38, R134, 0x1, R38, P3 ;  /* 0x0000000186267824 */ /* 0x000fe200018e0626 */
        /* <DEDUP_REMOVED lines=37> */
.L_x_277:
[----:B------:R-:W-:Y:S05]  /*3340*/  BSYNC B0 ;  /* 0x0000000000007941 */ /* 0x000fea0003800000 */
.L_x_276:
[----:B------:R-:W0:Y:S02]  /*3350*/  LDGDEPBAR ;  /* 0x00000000000079af */ /* 0x000e240000000000 */
.L_x_275:
        /* <DEDUP_REMOVED lines=31> */
[----:B------:R-:W-:Y:S01]  /*3550*/  LEA R130, R3, UR4, 0x1 ;  /* 0x0000000403827c11 */ /* 0x000fe2000f8e08ff */
[----:B------:R-:W1:Y:S03]  /*3560*/  SHFL.BFLY PT, R5, R4, 0x2, 0x1f ;  /* 0x0c401f0004057f89 */ /* 0x000e6600000e0000 */
[----:B------:R-:W-:Y:S01]  /*3570*/  LEA R128, R2, R130, 0x1 ;  /* 0x0000008202807211 */ /* 0x000fe200078e08ff */
[----:B------:R-:W-:Y:S04]  /*3580*/  LDSM.16.MT88.4 R76, [R130+0x6000] ;  /* 0x00600000824c783b */ /* 0x000fe80000004200 */
[----:B------:R-:W-:Y:S04]  /*3590*/  LDSM.16.MT88.4 R40, [R128+0x6000] ;  /* 0x006000008028783b */ /* 0x000fe80000004200 */
[----:B------:R-:W-:Y:S04]  /*35a0*/  LDSM.16.MT88.4 R48, [R130+0x7000] ;  /* 0x007000008230783b */ /* 0x000fe80000004200 */
[----:B------:R-:W-:Y:S04]  /*35b0*/  LDSM.16.MT88.4 R72, [R130+0x8000] ;  /* 0x008000008248783b */ /* 0x000fe80000004200 */
[----:B------:R-:W-:Y:S01]  /*35c0*/  LDSM.16.MT88.4 R56, [R128+0x7000] ;  /* 0x007000008038783b */ /* 0x000fe20000004200 */
[----:B-1----:R-:W-:-:S03]  /*35d0*/  FMNMX.FTZ R5, R4, R5, !PT ;  /* 0x0000000504057209 */ /* 0x002fc60007810000 */
[----:B------:R-:W-:Y:S04]  /*35e0*/  LDSM.16.MT88.4 R8, [R128+0x8000] ;  /* 0x008000008008783b */ /* 0x000fe80000004200 */
[----:B------:R-:W1:Y:S04]  /*35f0*/  SHFL.BFLY PT, R4, R6, 0x2, 0x1f ;  /* 0x0c401f0006047f89 */ /* 0x000e6800000e0000 */
[----:B------:R-:W2:Y:S01]  /*3600*/  SHFL.BFLY PT, R85, R5, 0x1, 0x1f ;  /* 0x0c201f0005557f89 */ /* 0x000ea200000e0000 */
[----:B-1----:R-:W-:Y:S02]  /*3610*/  FMNMX.FTZ R4, R6, R4, !PT ;  /* 0x0000000406047209 */ /* 0x002fe40007810000 */
[----:B--2---:R-:W-:-:S03]  /*3620*/  FMNMX.FTZ R85, R5, R85, !PT ;  /* 0x0000005505557209 */ /* 0x004fc60007810000 */
[----:B------:R-:W1:Y:S01]  /*3630*/  SHFL.BFLY PT, R84, R4, 0x1, 0x1f ;  /* 0x0c201f0004547f89 */ /* 0x000e6200000e0000 */
[C---:B------:R-:W-:Y:S01]  /*3640*/  FSETP.NEU.FTZ.AND P1, PT, R85.reuse, -INF , PT ;  /* 0xff8000005500780b */ /* 0x040fe20003f3d000 */
[----:B------:R-:W-:-:S05]  /*3650*/  FMUL.FTZ R114, R85, UR6 ;  /* 0x0000000655727c20 */ /* 0x000fca0008410000 */
        /* <DEDUP_REMOVED lines=11> */
[----:B-1----:R-:W-:Y:S01]  /*3710*/  FMNMX.FTZ R84, R4, R84, !PT ;  /* 0x0000005404547209 */ /* 0x002fe20007810000 */
[--C-:B------:R-:W-:Y:S01]  /*3720*/  FFMA.FTZ R102, R28, UR6, -R114.reuse ;  /* 0x000000061c667c23 */ /* 0x100fe20008010872 */
[----:B------:R-:W1:Y:S01]  /*3730*/  LDSM.16.MT88.4 R4, [R130+0x6400] ;  /* 0x006400008204783b */ /* 0x000e620000004200 */
[--C-:B------:R-:W-:Y:S01]  /*3740*/  FFMA.FTZ R101, R23, UR6, -R114.reuse ;  /* 0x0000000617657c23 */ /* 0x100fe20008010872 */
[C---:B------:R-:W-:Y:S01]  /*3750*/  FSETP.NEU.FTZ.AND P1, PT, R84.reuse, -INF , PT ;  /* 0xff8000005400780b */ /* 0x040fe20003f3d000 */
[----:B------:R-:W-:Y:S01]  /*3760*/  FMUL.FTZ R108, R84, UR6 ;  /* 0x00000006546c7c20 */ /* 0x000fe20008410000 */
[----:B------:R-:W2:Y:S01]  /*3770*/  MUFU.EX2 R95, R95 ;  /* 0x0000005f005f7308 */ /* 0x000ea20000000800 */
[--C-:B------:R-:W-:Y:S01]  /*3780*/  FFMA.FTZ R113, R113, UR6, -R114.reuse ;  /* 0x0000000671717c23 */ /* 0x100fe20008010872 */
[--C-:B------:R-:W-:Y:S01]  /*3790*/  FFMA.FTZ R116, R116, UR6, -R114.reuse ;  /* 0x0000000674747c23 */ /* 0x100fe20008010872 */
[--C-:B------:R-:W-:Y:S01]  /*37a0*/  FFMA.FTZ R115, R115, UR6, -R114.reuse ;  /* 0x0000000673737c23 */ /* 0x100fe20008010872 */
[----:B------:R-:W-:Y:S01]  /*37b0*/  FSEL R108, R108, RZ, P1 ;  /* 0x000000ff6c6c7208 */ /* 0x000fe20000800000 */
[----:B------:R-:W-:-:S03]  /*37c0*/  FFMA.FTZ R158, R112, UR6, -R114 ;  /* 0x00000006709e7c23 */ /* 0x000fc60008010872 */
        /* <DEDUP_REMOVED lines=11> */
[----:B------:R-:W-:Y:S01]  /*3880*/  FFMA.FTZ R33, R19, UR6, -R114 ;  /* 0x0000000613217c23 */ /* 0x000fe20008010872 */
[----:B------:R-:W2:Y:S01]  /*3890*/  LDSM.16.MT88.4 R12, [R128+0x6400] ;  /* 0x00640000800c783b */ /* 0x000ea20000004200 */
[--C-:B------:R-:W-:Y:S01]  /*38a0*/  FFMA.FTZ R103, R22, UR6, -R108.reuse ;  /* 0x0000000616677c23 */ /* 0x100fe2000801086c */
[--C-:B------:R-:W-:Y:S01]  /*38b0*/  FFMA.FTZ R104, R20, UR6, -R108.reuse ;  /* 0x0000000614687c23 */ /* 0x100fe2000801086c */
[--C-:B------:R-:W-:Y:S01]  /*38c0*/  FFMA.FTZ R105, R21, UR6, -R108.reuse ;  /* 0x0000000615697c23 */ /* 0x100fe2000801086c */
[----:B------:R-:W-:Y:S01]  /*38d0*/  MUFU.EX2 R97, R97 ;  /* 0x0000006100617308 */ /* 0x000fe20000000800 */
[----:B------:R-:W4:Y:S01]  /*38e0*/  LDSM.16.MT88.4 R16, [R130+0x7400] ;  /* 0x007400008210783b */ /* 0x000f220000004200 */
[--C-:B------:R-:W-:Y:S01]  /*38f0*/  FFMA.FTZ R107, R107, UR6, -R108.reuse ;  /* 0x000000066b6b7c23 */ /* 0x100fe2000801086c */
[--C-:B------:R-:W-:Y:S01]  /*3900*/  FFMA.FTZ R110, R110, UR6, -R108.reuse ;  /* 0x000000066e6e7c23 */ /* 0x100fe2000801086c */
[--C-:B------:R-:W-:Y:S01]  /*3910*/  FFMA.FTZ R111, R111, UR6, -R108.reuse ;  /* 0x000000066f6f7c23 */ /* 0x100fe2000801086c */
[----:B------:R-:W-:Y:S01]  /*3920*/  LDSM.16.MT88.4 R28, [R128+0x8400] ;  /* 0x00840000801c783b */ /* 0x000fe20000004200 */
[--C-:B------:R-:W-:Y:S01]  /*3930*/  FFMA.FTZ R109, R109, UR6, -R108.reuse ;  /* 0x000000066d6d7c23 */ /* 0x100fe2000801086c */
[----:B------:R-:W-:Y:S01]  /*3940*/  FFMA.FTZ R157, R106, UR6, -R108 ;  /* 0x000000066a9d7c23 */ /* 0x000fe2000801086c */
[----:B------:R-:W5:Y:S01]  /*3950*/  MUFU.EX2 R98, R98 ;  /* 0x0000006200627308 */ /* 0x000f620000000800 */
[----:B---3--:R-:W-:Y:S01]  /*3960*/  F2FP.BF16.F32.PACK_AB R66, R91, R93 ;  /* 0x0000005d5b42723e */ /* 0x008fe200000010ff */
[----:B------:R-:W-:Y:S01]  /*3970*/  LDSM.16.MT88.4 R20, [R128+0x6800] ;  /* 0x006800008014783b */ /* 0x000fe20000004200 */
[----:B------:R-:W-:-:S04]  /*3980*/  FADD.FTZ R95, R96, R95 ;  /* 0x0000005f605f7221 */ /* 0x000fc80000010000 */
[----:B------:R-:W-:Y:S01]  /*3990*/  FADD.FTZ R95, R93, R95 ;  /* 0x0000005f5d5f7221 */ /* 0x000fe20000010000 */
[----:B------:R-:W3:Y:S03]  /*39a0*/  MUFU.EX2 R94, R94 ;  /* 0x0000005e005e7308 */ /* 0x000ee60000000800 */
[----:B------:R-:W-:-:S05]  /*39b0*/  FADD.FTZ R95, R91, R95 ;  /* 0x0000005f5b5f7221 */ /* 0x000fca0000010000 */
[----:B------:R-:W1:Y:S01]  /*39c0*/  MUFU.EX2 R92, R92 ;  /* 0x0000005c005c7308 */ /* 0x000e620000000800 */
[----:B-----5:R-:W-:Y:S01]  /*39d0*/  F2FP.BF16.F32.PACK_AB R65, R98, R97 ;  /* 0x000000616241723e */ /* 0x020fe200000010ff */
[----:B------:R-:W-:-:S06]  /*39e0*/  FADD.FTZ R97, R97, R98 ;  /* 0x0000006261617221 */ /* 0x000fcc0000010000 */
[----:B------:R-:W5:Y:S01]  /*39f0*/  MUFU.EX2 R35, R35 ;  /* 0x0000002300237308 */ /* 0x000f620000000800 */
[----:B---3--:R-:W-:-:S07]  /*3a00*/  FADD.FTZ R97, R94, R97 ;  /* 0x000000615e617221 */ /* 0x008fce0000010000 */
[----:B------:R-:W3:Y:S01]  /*3a10*/  MUFU.EX2 R34, R34 ;  /* 0x0000002200227308 */ /* 0x000ee20000000800 */
[C---:B-1----:R-:W-:Y:S01]  /*3a20*/  F2FP.BF16.F32.PACK_AB R67, R92.reuse, R94 ;  /* 0x0000005e5c43723e */ /* 0x042fe200000010ff */
[----:B------:R-:W-:-:S06]  /*3a30*/  FADD.FTZ R97, R92, R97 ;  /* 0x000000615c617221 */ /* 0x000fcc0000010000 */
[----:B------:R-:W-:Y:S01]  /*3a40*/  HMMA.16816.F32.BF16 R80, R64, R76, RZ ;  /* 0x0000004c4050723c */ /* 0x000fe200000418ff */
[----:B------:R-:W-:Y:S01]  /*3a50*/  MUFU.EX2 R33, R33 ;  /* 0x0000002100217308 */ /* 0x000fe20000000800 */
[----:B-----5:R-:W-:-:S04]  /*3a60*/  FADD.FTZ R95, R35, R95 ;  /* 0x0000005f235f7221 */ /* 0x020fc80000010000 */
[C---:B------:R-:W-:Y:S03]  /*3a70*/  HMMA.16816.F32.BF16 R36, R64.reuse, R40, RZ ;  /* 0x000000284024723c */ /* 0x040fe600000418ff */
[----:B------:R-:W1:Y:S01]  /*3a80*/  MUFU.EX2 R2, R2 ;  /* 0x0000000200027308 */ /* 0x000e620000000800 */
[C---:B---3--:R-:W-:Y:S01]  /*3a90*/  F2FP.BF16.F32.PACK_AB R24, R34.reuse, R35 ;  /* 0x000000232218723e */ /* 0x048fe200000010ff */
[----:B------:R-:W-:Y:S01]  /*3aa0*/  FADD.FTZ R95, R34, R95 ;  /* 0x0000005f225f7221 */ /* 0x000fe20000010000 */
[C---:B------:R-:W-:Y:S05]  /*3ab0*/  HMMA.16816.F32.BF16 R44, R64.reuse, R48, RZ ;  /* 0x00000030402c723c */ /* 0x040fea00000418ff */
[----:B------:R-:W3:Y:S01]  /*3ac0*/  MUFU.EX2 R90, R90 ;  /* 0x0000005a005a7308 */ /* 0x000ee20000000800 */
[C---:B------:R-:W-:Y:S06]  /*3ad0*/  HMMA.16816.F32.BF16 R52, R64.reuse, R56, RZ ;  /* 0x000000384034723c */ /* 0x040fec00000418ff */
[----:B------:R-:W-:Y:S01]  /*3ae0*/  HMMA.16816.F32.BF16 R60, R64, R72, RZ ;  /* 0x00000048403c723c */ /* 0x000fe200000418ff */
[----:B------:R-:W5:Y:S01]  /*3af0*/  MUFU.EX2 R3, R3 ;  /* 0x0000000300037308 */ /* 0x000f620000000800 */
[----:B-1----:R-:W-:Y:S01]  /*3b00*/  F2FP.BF16.F32.PACK_AB R26, R2, R33 ;  /* 0x00000021021a723e */ /* 0x002fe200000010ff */
[----:B------:R-:W-:-:S03]  /*3b10*/  FADD.FTZ R33, R33, R95 ;  /* 0x0000005f21217221 */ /* 0x000fc60000010000 */
[C---:B------:R-:W-:Y:S01]  /*3b20*/  HMMA.16816.F32.BF16 R76, R64.reuse, R78, RZ ;  /* 0x0000004e404c723c */ /* 0x040fe200000418ff */
[----:B------:R-:W-:Y:S02]  /*3b30*/  FADD.FTZ R33, R2, R33 ;  /* 0x0000002102217221 */ /* 0x000fe40000010000 */
[----:B------:R-:W-:Y:S01]  /*3b40*/  MUFU.EX2 R89, R89 ;  /* 0x0000005900597308 */ /* 0x000fe20000000800 */
[----:B---3--:R-:W-:Y:S02]  /*3b50*/  FADD.FTZ R97, R90, R97 ;  /* 0x000000615a617221 */ /* 0x008fe40000010000 */
[C---:B------:R-:W-:Y:S05]  /*3b60*/  HMMA.16816.F32.BF16 R40, R64.reuse, R42, RZ ;  /* 0x0000002a4028723c */ /* 0x040fea00000418ff */
[----:B------:R-:W1:Y:S01]  /*3b70*/  MUFU.EX2 R88, R88 ;  /* 0x0000005800587308 */ /* 0x000e620000000800 */
[----:B------:R-:W-:Y:S01]  /*3b80*/  HMMA.16816.F32.BF16 R48, R64, R50, RZ ;  /* 0x000000324030723c */ /* 0x000fe200000418ff */
[C---:B-----5:R-:W-:Y:S01]  /*3b90*/  F2FP.BF16.F32.PACK_AB R25, R3.reuse, R90 ;  /* 0x0000005a0319723e */ /* 0x060fe200000010ff */
[----:B------:R-:W-:-:S04]  /*3ba0*/  FADD.FTZ R97, R3, R97 ;  /* 0x0000006103617221 */ /* 0x000fc80000010000 */
[C---:B------:R-:W-:Y:S01]  /*3bb0*/  HMMA.16816.F32.BF16 R56, R64.reuse, R58, RZ ;  /* 0x0000003a4038723c */ /* 0x040fe200000418ff */
[----:B------:R-:W-:Y:S05]  /*3bc0*/  MUFU.EX2 R99, R99 ;  /* 0x0000006300637308 */ /* 0x000fea0000000800 */
[C---:B------:R-:W-:Y:S03]  /*3bd0*/  HMMA.16816.F32.BF16 R72, R64.reuse, R74, RZ ;  /* 0x0000004a4048723c */ /* 0x040fe600000418ff */
[----:B------:R-:W3:Y:S01]  /*3be0*/  MUFU.EX2 R100, R100 ;  /* 0x0000006400647308 */ /* 0x000ee20000000800 */
[C---:B-1----:R-:W-:Y:S01]  /*3bf0*/  F2FP.BF16.F32.PACK_AB R27, R88.reuse, R89 ;  /* 0x00000059581b723e */ /* 0x042fe200000010ff */
[----:B------:R-:W-:Y:S01]  /*3c00*/  FADD.FTZ R89, R89, R97 ;  /* 0x0000006159597221 */ /* 0x000fe20000010000 */
[----:B------:R-:W-:Y:S03]  /*3c10*/  HMMA.16816.F32.BF16 R68, R64, R8, RZ ;  /* 0x000000084044723c */ /* 0x000fe600000418ff */
[----:B------:R-:W-:-:S02]  /*3c20*/  FADD.FTZ R89, R88, R89 ;  /* 0x0000005958597221 */ /* 0x000fc40000010000 */
[----:B------:R-:W-:Y:S01]  /*3c30*/  MUFU.EX2 R101, R101 ;  /* 0x0000006500657308 */ /* 0x000fe20000000800 */
[----:B------:R-:W-:Y:S01]  /*3c40*/  HMMA.16816.F32.BF16 R64, R64, R10, RZ ;  /* 0x0000000a4040723c */ /* 0x000fe200000418ff */
[----:B------:R-:W1:Y:S05]  /*3c50*/  LDSM.16.MT88.4 R8, [R128+0x7400] ;  /* 0x007400008008783b */ /* 0x000e6a0000004200 */
[C---:B------:R-:W-:Y:S01]  /*3c60*/  HMMA.16816.F32.BF16 R80, R24.reuse, R4, R80 ;  /* 0x000000041850723c */ /* 0x040fe20000041850 */
[----:B------:R-:W-:Y:S05]  /*3c70*/  MUFU.EX2 R102, R102 ;  /* 0x0000006600667308 */ /* 0x000fea0000000800 */
[C---:B------:R-:W-:Y:S01]  /*3c80*/  HMMA.16816.F32.BF16 R76, R24.reuse, R6, R76 ;  /* 0x00000006184c723c */ /* 0x040fe2000004184c */
[----:B------:R-:W5:Y:S02]  /*3c90*/  LDSM.16.MT88.4 R4, [R130+0x8400] ;  /* 0x008400008204783b */ /* 0x000f640000004200 */
[----:B------:R-:W-:Y:S03]  /*3ca0*/  MUFU.EX2 R103, R103 ;  /* 0x0000006700677308 */ /* 0x000fe60000000800 */
[C---:B--2---:R-:W-:Y:S05]  /*3cb0*/  HMMA.16816.F32.BF16 R36, R24.reuse, R12, R36 ;  /* 0x0000000c1824723c */ /* 0x044fea0000041824 */
[----:B------:R-:W2:Y:S01]  /*3cc0*/  MUFU.EX2 R104, R104 ;  /* 0x0000006800687308 */ /* 0x000ea20000000800 */
[C---:B------:R-:W-:Y:S01]  /*3cd0*/  HMMA.16816.F32.BF16 R40, R24.reuse, R14, R40 ;  /* 0x0000000e1828723c */ /* 0x040fe20000041828 */
[----:B------:R-:W2:Y:S05]  /*3ce0*/  LDSM.16.MT88.4 R12, [R130+0x6800] ;  /* 0x00680000820c783b */ /* 0x000eaa0000004200 */
[C---:B----4-:R-:W-:Y:S01]  /*3cf0*/  HMMA.16816.F32.BF16 R44, R24.reuse, R16, R44 ;  /* 0x00000010182c723c */ /* 0x050fe2000004182c */
[----:B------:R-:W-:Y:S05]  /*3d00*/  MUFU.EX2 R105, R105 ;  /* 0x0000006900697308 */ /* 0x000fea0000000800 */
[C---:B------:R-:W-:Y:S01]  /*3d10*/  HMMA.16816.F32.BF16 R48, R24.reuse, R18, R48 ;  /* 0x000000121830723c */ /* 0x040fe20000041830 */
[----:B------:R-:W-:Y:S02]  /*3d20*/  LDSM.16.MT88.4 R16, [R128+0x7800] ;  /* 0x007800008010783b */ /* 0x000fe40000004200 */
[----:B------:R-:W4:Y:S03]  /*3d30*/  MUFU.EX2 R107, R107 ;  /* 0x0000006b006b7308 */ /* 0x000f260000000800 */
[C---:B-1----:R-:W-:Y:S05]  /*3d40*/  HMMA.16816.F32.BF16 R52, R24.reuse, R8, R52 ;  /* 0x000000081834723c */ /* 0x042fea0000041834 */
[----:B------:R-:W1:Y:S01]  /*3d50*/  MUFU.EX2 R113, R113 ;  /* 0x0000007100717308 */ /* 0x000e620000000800 */
[C---:B------:R-:W-:Y:S01]  /*3d60*/  HMMA.16816.F32.BF16 R56, R24.reuse, R10, R56 ;  /* 0x0000000a1838723c */ /* 0x040fe20000041838 */
[----:B------:R-:W1:Y:S05]  /*3d70*/  LDSM.16.MT88.4 R8, [R130+0x7800] ;  /* 0x007800008208783b */ /* 0x000e6a0000004200 */
[C---:B-----5:R-:W-:Y:S01]  /*3d80*/  HMMA.16816.F32.BF16 R60, R24.reuse, R4, R60 ;  /* 0x00000004183c723c */ /* 0x060fe2000004183c */
[----:B------:R-:W5:Y:S05]  /*3d90*/  MUFU.EX2 R116, R116 ;  /* 0x0000007400747308 */ /* 0x000f6a0000000800 */
[C---:B------:R-:W-:Y:S01]  /*3da0*/  HMMA.16816.F32.BF16 R72, R24.reuse, R6, R72 ;  /* 0x000000061848723c */ /* 0x040fe20000041848 */
[----:B---3--:R-:W-:Y:S01]  /*3db0*/  F2FP.BF16.F32.PACK_AB R4, R100, R99 ;  /* 0x000000636404723e */ /* 0x008fe200000010ff */
[----:B------:R-:W-:Y:S01]  /*3dc0*/  FADD.FTZ R99, R99, R33 ;  /* 0x0000002163637221 */ /* 0x000fe20000010000 */
[----:B--2---:R-:W-:Y:S01]  /*3dd0*/  F2FP.BF16.F32.PACK_AB R5, R104, R103 ;  /* 0x000000676805723e */ /* 0x004fe200000010ff */
[----:B------:R-:W2:Y:S01]  /*3de0*/  MUFU.EX2 R115, R115 ;  /* 0x0000007300737308 */ /* 0x000ea20000000800 */
[----:B------:R-:W-:Y:S01]  /*3df0*/  FADD.FTZ R103, R103, R89 ;  /* 0x0000005967677221 */ /* 0x000fe20000010000 */
[----:B------:R-:W-:Y:S01]  /*3e00*/  HMMA.16816.F32.BF16 R68, R24, R28, R68 ;  /* 0x0000001c1844723c */ /* 0x000fe20000041844 */
[----:B------:R-:W-:Y:S01]  /*3e10*/  F2FP.BF16.F32.PACK_AB R6, R102, R101 ;  /* 0x000000656606723e */ /* 0x000fe200000010ff */
[----:B------:R-:W-:Y:S01]  /*3e20*/  FADD.FTZ R99, R100, R99 ;  /* 0x0000006364637221 */ /* 0x000fe20000010000 */
[----:B----4-:R-:W-:Y:S01]  /*3e30*/  F2FP.BF16.F32.PACK_AB R7, R107, R105 ;  /* 0x000000696b07723e */ /* 0x010fe200000010ff */
[----:B------:R-:W-:-:S02]  /*3e40*/  FADD.FTZ R103, R104, R103 ;  /* 0x0000006768677221 */ /* 0x000fc40000010000 */
[----:B------:R-:W-:Y:S01]  /*3e50*/  HMMA.16816.F32.BF16 R64, R24, R30, R64 ;  /* 0x0000001e1840723c */ /* 0x000fe20000041840 */
[----:B------:R-:W-:Y:S01]  /*3e60*/  LDSM.16.MT88.4 R28, [R128+0x8800] ;  /* 0x00880000801c783b */ /* 0x000fe20000004200 */
[----:B------:R-:W-:Y:S01]  /*3e70*/  MUFU.EX2 R158, R158 ;  /* 0x0000009e009e7308 */ /* 0x000fe20000000800 */
[----:B------:R-:W-:Y:S01]  /*3e80*/  FADD.FTZ R101, R101, R99 ;  /* 0x0000006365657221 */ /* 0x000fe20000010000 */
[----:B------:R-:W-:Y:S01]  /*3e90*/  FADD.FTZ R105, R105, R103 ;  /* 0x0000006769697221 */ /* 0x000fe20000010000 */
[----:B------:R-:W-:Y:S01]  /*3ea0*/  LDSM.16.MT88.4 R24, [R128+0x6c00] ;  /* 0x006c00008018783b */ /* 0x000fe20000004200 */
[C---:B------:R-:W-:Y:S01]  /*3eb0*/  HMMA.16816.F32.BF16 R80, R4.reuse, R12, R80 ;  /* 0x0000000c0450723c */ /* 0x040fe20000041850 */
[----:B------:R-:W-:Y:S01]  /*3ec0*/  FADD.FTZ R101, R102, R101 ;  /* 0x0000006566657221 */ /* 0x000fe20000010000 */
[----:B------:R-:W-:Y:S02]  /*3ed0*/  FADD.FTZ R105, R107, R105 ;  /* 0x000000696b697221 */ /* 0x000fe40000010000 */
[----:B------:R-:W3:Y:S01]  /*3ee0*/  MUFU.EX2 R110, R110 ;  /* 0x0000006e006e7308 */ /* 0x000ee20000000800 */
[----:B-1----:R-:W-:Y:S01]  /*3ef0*/  FADD.FTZ R101, R113, R101 ;  /* 0x0000006571657221 */ /* 0x002fe20000010000 */
[----:B------:R-:W-:Y:S01]  /*3f00*/  HMMA.16816.F32.BF16 R76, R4, R14, R76 ;  /* 0x0000000e044c723c */ /* 0x000fe2000004184c */
[----:B------:R-:W1:Y:S02]  /*3f10*/  LDSM.16.MT88.4 R12, [R130+0x8800] ;  /* 0x00880000820c783b */ /* 0x000e640000004200 */
[----:B-----5:R-:W-:-:S03]  /*3f20*/  FADD.FTZ R101, R116, R101 ;  /* 0x0000006574657221 */ /* 0x020fc60000010000 */
[----:B------:R-:W-:Y:S01]  /*3f30*/  HMMA.16816.F32.BF16 R44, R4, R8, R44 ;  /* 0x00000008042c723c */ /* 0x000fe2000004182c */
[----:B------:R-:W4:Y:S01]  /*3f40*/  MUFU.EX2 R111, R111 ;  /* 0x0000006f006f7308 */ /* 0x000f220000000800 */
[----:B--2---:R-:W-:-:S04]  /*3f50*/  FADD.FTZ R101, R115, R101 ;  /* 0x0000006573657221 */ /* 0x004fc80000010000 */
[C---:B------:R-:W-:Y:S01]  /*3f60*/  HMMA.16816.F32.BF16 R48, R4.reuse, R10, R48 ;  /* 0x0000000a0430723c */ /* 0x040fe20000041830 */
[----:B------:R-:W2:Y:S02]  /*3f70*/  LDSM.16.MT88.4 R8, [R130+0x6c00] ;  /* 0x006c00008208783b */ /* 0x000ea40000004200 */
[----:B------:R-:W5:Y:S01]  /*3f80*/  MUFU.EX2 R109, R109 ;  /* 0x0000006d006d7308 */ /* 0x000f620000000800 */
[----:B---3--:R-:W-:Y:S02]  /*3f90*/  FADD.FTZ R105, R110, R105 ;  /* 0x000000696e697221 */ /* 0x008fe40000010000 */
[C---:B------:R-:W-:Y:S05]  /*3fa0*/  HMMA.16816.F32.BF16 R36, R4.reuse, R20, R36 ;  /* 0x000000140424723c */ /* 0x040fea0000041824 */
[----:B------:R-:W3:Y:S01]  /*3fb0*/  MUFU.EX2 R157, R157 ;  /* 0x0000009d009d7308 */ /* 0x000ee20000000800 */
[----:B------:R-:W-:Y:S01]  /*3fc0*/  HMMA.16816.F32.BF16 R40, R4, R22, R40 ;  /* 0x000000160428723c */ /* 0x000fe20000041828 */
[----:B------:R-:W2:Y:S01]  /*3fd0*/  LDSM.16.MT88.4 R20, [R130+0x7c00] ;  /* 0x007c00008214783b */ /* 0x000ea20000004200 */
[----:B----4-:R-:W-:-:S04]  /*3fe0*/  FADD.FTZ R105, R111, R105 ;  /* 0x000000696f697221 */ /* 0x010fc80000010000 */
[----:B------:R-:W-:Y:S01]  /*3ff0*/  HMMA.16816.F32.BF16 R52, R4, R16, R52 ;  /* 0x000000100434723c */ /* 0x000fe20000041834 */
[----:B-----5:R-:W-:-:S05]  /*4000*/  FADD.FTZ R105, R109, R105 ;  /* 0x000000696d697221 */ /* 0x020fca0000010000 */
[C---:B------:R-:W-:Y:S01]  /*4010*/  HMMA.16816.F32.BF16 R56, R4.reuse, R18, R56 ;  /* 0x000000120438723c */ /* 0x040fe20000041838 */
[----:B------:R-:W4:Y:S05]  /*4020*/  LDSM.16.MT88.4 R16, [R128+0x7c00] ;  /* 0x007c00008010783b */ /* 0x000f2a0000004200 */
[C---:B-1----:R-:W-:Y:S06]  /*4030*/  HMMA.16816.F32.BF16 R60, R4.reuse, R12, R60 ;  /* 0x0000000c043c723c */ /* 0x042fec000004183c */
[C---:B------:R-:W-:Y:S01]  /*4040*/  HMMA.16816.F32.BF16 R72, R4.reuse, R14, R72 ;  /* 0x0000000e0448723c */ /* 0x040fe20000041848 */
[----:B------:R-:W1:Y:S05]  /*4050*/  LDSM.16.MT88.4 R12, [R130+0x8c00] ;  /* 0x008c0000820c783b */ /* 0x000e6a0000004200 */
[C---:B------:R-:W-:Y:S06]  /*4060*/  HMMA.16816.F32.BF16 R68, R4.reuse, R28, R68 ;  /* 0x0000001c0444723c */ /* 0x040fec0000041844 */
[----:B------:R-:W-:Y:S07]  /*4070*/  HMMA.16816.F32.BF16 R64, R4, R30, R64 ;  /* 0x0000001e0440723c */ /* 0x000fee0000041840 */
[----:B------:R-:W-:-:S02]  /*4080*/  F2FP.BF16.F32.PACK_AB R4, R116, R113 ;  /* 0x000000717404723e */ /* 0x000fc400000010ff */
[----:B------:R-:W-:Y:S02]  /*4090*/  F2FP.BF16.F32.PACK_AB R5, R111, R110 ;  /* 0x0000006e6f05723e */ /* 0x000fe400000010ff */
[C---:B------:R-:W-:Y:S01]  /*40a0*/  F2FP.BF16.F32.PACK_AB R6, R158.reuse, R115 ;  /* 0x000000739e06723e */ /* 0x040fe200000010ff */
[----:B------:R-:W-:Y:S01]  /*40b0*/  FADD.FTZ R158, R158, R101 ;  /* 0x000000659e9e7221 */ /* 0x000fe20000010000 */
[C---:B---3--:R-:W-:Y:S01]  /*40c0*/  F2FP.BF16.F32.PACK_AB R7, R157.reuse, R109 ;  /* 0x0000006d9d07723e */ /* 0x048fe200000010ff */
[----:B------:R-:W-:-:S06]  /*40d0*/  FADD.FTZ R157, R157, R105 ;  /* 0x000000699d9d7221 */ /* 0x000fcc0000010000 */
[C---:B--2---:R-:W-:Y:S06]  /*40e0*/  HMMA.16816.F32.BF16 R80, R4.reuse, R8, R80 ;  /* 0x000000080450723c */ /* 0x044fec0000041850 */
[C---:B------:R-:W-:Y:S01]  /*40f0*/  HMMA.16816.F32.BF16 R76, R4.reuse, R10, R76 ;  /* 0x0000000a044c723c */ /* 0x040fe2000004184c */
[----:B------:R-:W2:Y:S05]  /*4100*/  LDSM.16.MT88.4 R8, [R128+0x8c00] ;  /* 0x008c00008008783b */ /* 0x000eaa0000004200 */
[C---:B------:R-:W-:Y:S06]  /*4110*/  HMMA.16816.F32.BF16 R36, R4.reuse, R24, R36 ;  /* 0x000000180424723c */ /* 0x040fec0000041824 */
[C---:B------:R-:W-:Y:S06]  /*4120*/  HMMA.16816.F32.BF16 R40, R4.reuse, R26, R40 ;  /* 0x0000001a0428723c */ /* 0x040fec0000041828 */
[C---:B------:R-:W-:Y:S06]  /*4130*/  HMMA.16816.F32.BF16 R44, R4.reuse, R20, R44 ;  /* 0x00000014042c723c */ /* 0x040fec000004182c */
[C---:B------:R-:W-:Y:S06]  /*4140*/  HMMA.16816.F32.BF16 R48, R4.reuse, R22, R48 ;  /* 0x000000160430723c */ /* 0x040fec0000041830 */
[C---:B----4-:R-:W-:Y:S06]  /*4150*/  HMMA.16816.F32.BF16 R52, R4.reuse, R16, R52 ;  /* 0x000000100434723c */ /* 0x050fec0000041834 */
[C---:B------:R-:W-:Y:S06]  /*4160*/  HMMA.16816.F32.BF16 R56, R4.reuse, R18, R56 ;  /* 0x000000120438723c */ /* 0x040fec0000041838 */
[C---:B-1----:R-:W-:Y:S06]  /*4170*/  HMMA.16816.F32.BF16 R60, R4.reuse, R12, R60 ;  /* 0x0000000c043c723c */ /* 0x042fec000004183c */
[C---:B------:R-:W-:Y:S06]  /*4180*/  HMMA.16816.F32.BF16 R72, R4.reuse, R14, R72 ;  /* 0x0000000e0448723c */ /* 0x040fec0000041848 */
[C---:B--2---:R-:W-:Y:S06]  /*4190*/  HMMA.16816.F32.BF16 R68, R4.reuse, R8, R68 ;  /* 0x000000080444723c */ /* 0x044fec0000041844 */
        /* <DEDUP_REMOVED lines=38> */
[----:B------:R3:W-:Y:S03]  /*4400*/  @!P3 LDGSTS.E.BYPASS.LTC128B.128 [R141+0x7000], desc[UR8][R12.64+0x40] ;  /* 0x070000400c8dbfae */ /* 0x0007e6000b901d48 */
[--C-:B------:R-:W-:Y:S01]  /*4410*/  @!P2 LEA.HI.X R11, R16, R11, R3.reuse, 0x1, P0 ;  /* 0x0000000b100ba211 */ /* 0x100fe200000f0c03 */
[----:B------:R-:W-:Y:S01]  /*4420*/  IMAD.X R3, R138, 0x1, R3, P6 ;  /* 0x000000018a037824 */ /* 0x000fe200030e0603 */
[----:B------:R-:W-:Y:S01]  /*4430*/  @P2 STS.128 [R141+0x8000], RZ ;  /* 0x008000ff8d002388 */ /* 0x000fe20000000c00 */
[----:B----4-:R-:W-:-:S03]  /*4440*/  @!P4 LEA R8, P5, R14, R8, 0x1 ;  /* 0x000000080e08c211 */ /* 0x010fc600078a08ff */
[----:B------:R-:W-:Y:S01]  /*4450*/  @!PT LDS RZ, [RZ] ;  /* 0x00000000fffff984 */ /* 0x000fe20000000800 */
[----:B------:R-:W-:Y:S01]  /*4460*/  @!PT LDS RZ, [RZ] ;  /* 0x00000000fffff984 */ /* 0x000fe20000000800 */
[----:B------:R-:W-:Y:S01]  /*4470*/  @!PT LDS RZ, [RZ] ;  /* 0x00000000fffff984 */ /* 0x000fe20000000800 */
[----:B------:R-:W-:Y:S01]  /*4480*/  @!P2 LDGSTS.E.BYPASS.LTC128B.128 [R141+0x8000], desc[UR8][R10.64+0x80] ;  /* 0x080000800a8dafae */ /* 0x000fe2000b901d48 */
        /* <DEDUP_REMOVED lines=15> */
[----:B------:R-:W-:Y:S02]  /*4580*/  IMAD R3, R2, 0x40, R153 ;  /* 0x0000004002037824 */ /* 0x000fe400078e0299 */
        /* <DEDUP_REMOVED lines=8> */
[----:B---3--:R-:W-:Y:S04]  /*4610*/  LDSM.16.M88.4 R12, [R132+0x3c00] ;  /* 0x003c0000840c783b */ /* 0x008fe80000000200 */
[----:B------:R-:W-:Y:S04]  /*4620*/  LDSM.16.M88.4 R16, [R131] ;  /* 0x000000008310783b */ /* 0x000fe80000000200 */
[----:B------:R-:W-:Y:S04]  /*4630*/  LDSM.16.M88.4 R100, [R129+0x3000] ;  /* 0x003000008164783b */ /* 0x000fe80000000200 */
[----:B-1----:R-:W1:Y:S04]  /*4640*/  LDSM.16.M88.4 R4, [R132+0x3000] ;  /* 0x003000008404783b */ /* 0x002e680000000200 */
[----:B------:R-:W3:Y:S04]  /*4650*/  LDSM.16.M88.4 R112, [R129+0x3400] ;  /* 0x003400008170783b */ /* 0x000ee80000000200 */
[----:B------:R-:W5:Y:S04]  /*4660*/  LDSM.16.M88.4 R104, [R129+0x3800] ;  /* 0x003800008168783b */ /* 0x000f680000000200 */
[----:B------:R-:W5:Y:S04]  /*4670*/  LDSM.16.M88.4 R20, [R129+0x3c00] ;  /* 0x003c00008114783b */ /* 0x000f680000000200 */
[----:B------:R-:W-:Y:S01]  /*4680*/  LDSM.16.M88.4 R108, [R133+0x1000] ;  /* 0x00100000856c783b */ /* 0x000fe20000000200 */
[C---:B--2---:R-:W-:Y:S03]  /*4690*/  HMMA.16816.F32.BF16 R96, R24.reuse, R92, RZ ;  /* 0x0000005c1860723c */ /* 0x044fe600000418ff */
[----:B------:R-:W-:Y:S04]  /*46a0*/  LDSM.16.M88.4 R116, [R132+0x4400] ;  /* 0x004400008474783b */ /* 0x000fe80000000200 */
[----:B------:R-:W0:Y:S01]  /*46b0*/  LDGDEPBAR ;  /* 0x00000000000079af */ /* 0x000e220000000000 */
[C---:B----4-:R-:W-:Y:S06]  /*46c0*/  HMMA.16816.F32.BF16 R88, R24.reuse, R32, RZ ;  /* 0x000000201858723c */ /* 0x050fec00000418ff */
[C---:B------:R-:W-:Y:S06]  /*46d0*/  HMMA.16816.F32.BF16 R92, R24.reuse, R94, RZ ;  /* 0x0000005e185c723c */ /* 0x040fec00000418ff */
[C---:B------:R-:W-:Y:S06]  /*46e0*/  HMMA.16816.F32.BF16 R32, R24.reuse, R34, RZ ;  /* 0x000000221820723c */ /* 0x040fec00000418ff */
[C---:B-1----:R-:W-:Y:S06]  /*46f0*/  HMMA.16816.F32.BF16 R8, R24.reuse, R4, RZ ;  /* 0x000000041808723c */ /* 0x042fec00000418ff */
[C---:B------:R-:W-:Y:S06]  /*4700*/  HMMA.16816.F32.BF16 R4, R24.reuse, R6, RZ ;  /* 0x000000061804723c */ /* 0x040fec00000418ff */
[C---:B------:R-:W-:Y:S06]  /*4710*/  HMMA.16816.F32.BF16 R28, R24.reuse, R12, RZ ;  /* 0x0000000c181c723c */ /* 0x040fec00000418ff */
[----:B------:R-:W-:Y:S01]  /*4720*/  HMMA.16816.F32.BF16 R24, R24, R14, RZ ;  /* 0x0000000e1818723c */ /* 0x000fe200000418ff */
[----:B------:R-:W1:Y:S05]  /*4730*/  LDSM.16.M88.4 R12, [R132+0x4000] ;  /* 0x00400000840c783b */ /* 0x000e6a0000000200 */
[C---:B------:R-:W-:Y:S06]  /*4740*/  HMMA.16816.F32.BF16 R8, R16.reuse, R100, R8 ;  /* 0x000000641008723c */ /* 0x040fec0000041808 */
[C---:B------:R-:W-:Y:S01]  /*4750*/  HMMA.16816.F32.BF16 R4, R16.reuse, R102, R4 ;  /* 0x000000661004723c */ /* 0x040fe20000041804 */
[----:B------:R-:W2:Y:S05]  /*4760*/  LDSM.16.M88.4 R100, [R132+0x4800] ;  /* 0x004800008464783b */ /* 0x000eaa0000000200 */
[C---:B---3--:R-:W-:Y:S06]  /*4770*/  HMMA.16816.F32.BF16 R96, R16.reuse, R112, R96 ;  /* 0x000000701060723c */ /* 0x048fec0000041860 */
[C---:B------:R-:W-:Y:S01]  /*4780*/  HMMA.16816.F32.BF16 R92, R16.reuse, R114, R92 ;  /* 0x00000072105c723c */ /* 0x040fe2000004185c */
[----:B------:R-:W3:Y:S05]  /*4790*/  LDSM.16.M88.4 R112, [R132+0x4c00] ;  /* 0x004c00008470783b */ /* 0x000eea0000000200 */
[C---:B-----5:R-:W-:Y:S06]  /*47a0*/  HMMA.16816.F32.BF16 R88, R16.reuse, R104, R88 ;  /* 0x000000681058723c */ /* 0x060fec0000041858 */
[C---:B------:R-:W-:Y:S01]  /*47b0*/  HMMA.16816.F32.BF16 R32, R16.reuse, R106, R32 ;  /* 0x0000006a1020723c */ /* 0x040fe20000041820 */
[----:B------:R-:W-:Y:S05]  /*47c0*/  LDSM.16.M88.4 R104, [R129+0x4000] ;  /* 0x004000008168783b */ /* 0x000fea0000000200 */
[C---:B------:R-:W-:Y:S06]  /*47d0*/  HMMA.16816.F32.BF16 R28, R16.reuse, R20, R28 ;  /* 0x00000014101c723c */ /* 0x040fec000004181c */
[----:B------:R-:W-:Y:S01]  /*47e0*/  HMMA.16816.F32.BF16 R24, R16, R22, R24 ;  /* 0x000000161018723c */ /* 0x000fe20000041818 */
[----:B------:R-:W-:Y:S04]  /*47f0*/  LDSM.16.M88.4 R20, [R129+0x4400] ;  /* 0x004400008114783b */ /* 0x000fe80000000200 */
[----:B------:R-:W-:Y:S01]  /*4800*/  LDSM.16.M88.4 R16, [R129+0x4800] ;  /* 0x004800008110783b */ /* 0x000fe20000000200 */
[C---:B-1----:R-:W-:Y:S06]  /*4810*/  HMMA.16816.F32.BF16 R8, R108.reuse, R12, R8 ;  /* 0x0000000c6c08723c */ /* 0x042fec0000041808 */
[C---:B------:R-:W-:Y:S01]  /*4820*/  HMMA.16816.F32.BF16 R4, R108.reuse, R14, R4 ;  /* 0x0000000e6c04723c */ /* 0x040fe20000041804 */
[----:B------:R-:W1:Y:S05]  /*4830*/  LDSM.16.M88.4 R12, [R131+0x1000] ;  /* 0x00100000830c783b */ /* 0x000e6a0000000200 */
[C---:B--2---:R-:W-:Y:S06]  /*4840*/  HMMA.16816.F32.BF16 R88, R108.reuse, R100, R88 ;  /* 0x000000646c58723c */ /* 0x044fec0000041858 */
[C---:B------:R-:W-:Y:S01]  /*4850*/  HMMA.16816.F32.BF16 R32, R108.reuse, R102, R32 ;  /* 0x000000666c20723c */ /* 0x040fe20000041820 */
[----:B------:R-:W2:Y:S05]  /*4860*/  LDSM.16.M88.4 R100, [R129+0x4c00] ;  /* 0x004c00008164783b */ /* 0x000eaa0000000200 */
[C---:B------:R-:W-:Y:S06]  /*4870*/  HMMA.16816.F32.BF16 R96, R108.reuse, R116, R96 ;  /* 0x000000746c60723c */ /* 0x040fec0000041860 */
[C---:B------:R-:W-:Y:S01]  /*4880*/  HMMA.16816.F32.BF16 R92, R108.reuse, R118, R92 ;  /* 0x000000766c5c723c */ /* 0x040fe2000004185c */
[----:B------:R-:W-:Y:S05]  /*4890*/  LDSM.16.M88.4 R116, [R132+0x5000] ;  /* 0x005000008474783b */ /* 0x000fea0000000200 */
[C---:B---3--:R-:W-:Y:S06]  /*48a0*/  HMMA.16816.F32.BF16 R28, R108.reuse, R112, R28 ;  /* 0x000000706c1c723c */ /* 0x048fec000004181c */
[----:B------:R-:W-:Y:S01]  /*48b0*/  HMMA.16816.F32.BF16 R24, R108, R114, R24 ;  /* 0x000000726c18723c */ /* 0x000fe20000041818 */
[----:B------:R-:W3:Y:S04]  /*48c0*/  LDSM.16.M88.4 R112, [R133+0x2000] ;  /* 0x002000008570783b */ /* 0x000ee80000000200 */
[----:B------:R-:W4:Y:S01]  /*48d0*/  LDSM.16.M88.4 R108, [R132+0x5400] ;  /* 0x00540000846c783b */ /* 0x000f220000000200 */
[C---:B-1----:R-:W-:Y:S06]  /*48e0*/  HMMA.16816.F32.BF16 R8, R12.reuse, R104, R8 ;  /* 0x000000680c08723c */ /* 0x042fec0000041808 */
[C---:B------:R-:W-:Y:S01]  /*48f0*/  HMMA.16816.F32.BF16 R4, R12.reuse, R106, R4 ;  /* 0x0000006a0c04723c */ /* 0x040fe20000041804 */
[----:B------:R-:W-:Y:S05]  /*4900*/  LDSM.16.M88.4 R104, [R132+0x5800] ;  /* 0x005800008468783b */ /* 0x000fea0000000200 */
[C---:B------:R-:W-:Y:S06]  /*4910*/  HMMA.16816.F32.BF16 R96, R12.reuse, R20, R96 ;  /* 0x000000140c60723c */ /* 0x040fec0000041860 */
[C---:B------:R-:W-:Y:S01]  /*4920*/  HMMA.16816.F32.BF16 R92, R12.reuse, R22, R92 ;  /* 0x000000160c5c723c */ /* 0x040fe2000004185c */
[----:B------:R-:W-:Y:S05]  /*4930*/  LDSM.16.M88.4 R20, [R131+0x2000] ;  /* 0x002000008314783b */ /* 0x000fea0000000200 */
[C---:B------:R-:W-:Y:S06]  /*4940*/  HMMA.16816.F32.BF16 R88, R12.reuse, R16, R88 ;  /* 0x000000100c58723c */ /* 0x040fec0000041858 */
[C---:B------:R-:W-:Y:S01]  /*4950*/  HMMA.16816.F32.BF16 R32, R12.reuse, R18, R32 ;  /* 0x000000120c20723c */ /* 0x040fe20000041820 */
[----:B------:R-:W1:Y:S05]  /*4960*/  LDSM.16.M88.4 R16, [R129+0x5000] ;  /* 0x005000008110783b */ /* 0x000e6a0000000200 */
[C---:B--2---:R-:W-:Y:S06]  /*4970*/  HMMA.16816.F32.BF16 R28, R12.reuse, R100, R28 ;  /* 0x000000640c1c723c */ /* 0x044fec000004181c */
[----:B------:R-:W-:Y:S01]  /*4980*/  HMMA.16816.F32.BF16 R24, R12, R102, R24 ;  /* 0x000000660c18723c */ /* 0x000fe20000041818 */
[----:B------:R-:W2:Y:S04]  /*4990*/  LDSM.16.M88.4 R100, [R132+0x5c00] ;  /* 0x005c00008464783b */ /* 0x000ea80000000200 */
[----:B------:R-:W5:Y:S01]  /*49a0*/  LDSM.16.M88.4 R12, [R129+0x5400] ;  /* 0x00540000810c783b */ /* 0x000f620000000200 */
[C---:B---3--:R-:W-:Y:S06]  /*49b0*/  HMMA.16816.F32.BF16 R8, R112.reuse, R116, R8 ;  /* 0x000000747008723c */ /* 0x048fec0000041808 */
[C---:B------:R-:W-:Y:S06]  /*49c0*/  HMMA.16816.F32.BF16 R4, R112.reuse, R118, R4 ;  /* 0x000000767004723c */ /* 0x040fec0000041804 */
[C---:B----4-:R-:W-:Y:S06]  /*49d0*/  HMMA.16816.F32.BF16 R96, R112.reuse, R108, R96 ;  /* 0x0000006c7060723c */ /* 0x050fec0000041860 */
[----:B------:R-:W-:Y:S06]  /*49e0*/  HMMA.16816.F32.BF16 R92, R112, R110, R92 ;  /* 0x0000006e705c723c */ /* 0x000fec000004185c */
[C---:B-1----:R-:W-:Y:S06]  /*49f0*/  HMMA.16816.F32.BF16 R8, R20.reuse, R16, R8 ;  /* 0x000000101408723c */ /* 0x042fec0000041808 */
[----:B------:R-:W-:Y:S01]  /*4a00*/  HMMA.16816.F32.BF16 R4, R20, R18, R4 ;  /* 0x000000121404723c */ /* 0x000fe20000041804 */
[----:B------:R-:W1:Y:S05]  /*4a10*/  LDSM.16.M88.4 R16, [R129+0x5800] ;  /* 0x005800008110783b */ /* 0x000e6a0000000200 */
[----:B--2---:R-:W-:Y:S06]  /*4a20*/  HMMA.16816.F32.BF16 R28, R112, R100, R28 ;  /* 0x00000064701c723c */ /* 0x004fec000004181c */
[----:B-----5:R-:W-:Y:S01]  /*4a30*/  HMMA.16816.F32.BF16 R96, R20, R12, R96 ;  /* 0x0000000c1460723c */ /* 0x020fe20000041860 */
[----:B------:R-:W-:-:S05]  /*4a40*/  VIADD R100, R3, 0x1 ;  /* 0x0000000103647836 */ /* 0x000fca0000000000 */
[----:B------:R-:W-:Y:S01]  /*4a50*/  I2FP.F32.S32 R101, R100 ;  /* 0x0000006400657245 */ /* 0x000fe20000201400 */
[----:B------:R-:W-:Y:S01]  /*4a60*/  VIADD R12, R3, 0x8 ;  /* 0x00000008030c7836 */ /* 0x000fe20000000000 */
[C---:B------:R-:W-:Y:S01]  /*4a70*/  HMMA.16816.F32.BF16 R24, R112.reuse, R102, R24 ;  /* 0x000000667018723c */ /* 0x040fe20000041818 */
[C---:B------:R-:W-:Y:S02]  /*4a80*/  ISETP.GE.AND P0, PT, R100.reuse, R126, PT ;  /* 0x0000007e6400720c */ /* 0x040fe40003f06270 */
[C---:B------:R-:W-:Y:S01]  /*4a90*/  FFMA.FTZ R118, R101.reuse, R0, R11 ;  /* 0x0000000065767223 */ /* 0x040fe2000001000b */
[-C--:B------:R-:W-:Y:S02]  /*4aa0*/  ISETP.GE.AND P1, PT, R100, R121.reuse, PT ;  /* 0x000000796400720c */ /* 0x080fe40003f26270 */
[----:B------:R-:W-:Y:S01]  /*4ab0*/  I2FP.F32.S32 R11, R12 ;  /* 0x0000000c000b7245 */ /* 0x000fe20000201400 */
[-C--:B------:R-:W-:Y:S01]  /*4ac0*/  FFMA.FTZ R103, R101, R0.reuse, R9 ;  /* 0x0000000065677223 */ /* 0x080fe20000010009 */
[----:B------:R-:W-:Y:S01]  /*4ad0*/  VIADD R9, R3, 0x9 ;  /* 0x0000000903097836 */ /* 0x000fe20000000000 */
[----:B------:R-:W-:Y:S01]  /*4ae0*/  HMMA.16816.F32.BF16 R88, R112, R104, R88 ;  /* 0x000000687058723c */ /* 0x000fe20000041858 */
[----:B------:R-:W-:Y:S01]  /*4af0*/  FSEL R118, R118, -INF , !P1 ;  /* 0xff80000076767808 */ /* 0x000fe20004800000 */
[-C--:B------:R-:W-:Y:S01]  /*4b00*/  FFMA.FTZ R4, R11, R0.reuse, R4 ;  /* 0x000000000b047223 */ /* 0x080fe20000010004 */
[----:B------:R-:W-:Y:S01]  /*4b10*/  FSEL R103, R103, -INF , !P0 ;  /* 0xff80000067677808 */ /* 0x000fe20004000000 */
[----:B------:R-:W-:Y:S01]  /*4b20*/  FFMA.FTZ R6, R11, R0, R6 ;  /* 0x000000000b067223 */ /* 0x000fe20000010006 */
[C---:B------:R-:W-:Y:S01]  /*4b30*/  ISETP.GE.AND P0, PT, R9.reuse, R126, PT ;  /* 0x0000007e0900720c */ /* 0x040fe20003f06270 */
[----:B------:R-:W-:Y:S01]  /*4b40*/  HMMA.16816.F32.BF16 R92, R20, R14, R92 ;  /* 0x0000000e145c723c */ /* 0x000fe2000004185c */
[----:B------:R-:W-:Y:S01]  /*4b50*/  ISETP.GE.AND P1, PT, R9, R121, PT ;  /* 0x000000790900720c */ /* 0x000fe20003f26270 */
[----:B------:R-:W-:Y:S01]  /*4b60*/  VIADD R11, R3, 0x10 ;  /* 0x00000010030b7836 */ /* 0x000fe20000000000 */
[----:B------:R-:W-:-:S02]  /*4b70*/  I2FP.F32.S32 R9, R9 ;  /* 0x0000000900097245 */ /* 0x000fc40000201400 */
[C---:B------:R-:W-:Y:S01]  /*4b80*/  ISETP.GE.AND P5, PT, R12.reuse, R126, PT ;  /* 0x0000007e0c00720c */ /* 0x040fe20003fa6270 */
[----:B------:R-:W-:Y:S01]  /*4b90*/  HMMA.16816.F32.BF16 R32, R112, R106, R32 ;  /* 0x0000006a7020723c */ /* 0x000fe20000041820 */
[----:B------:R-:W-:Y:S01]  /*4ba0*/  ISETP.GE.AND P6, PT, R12, R121, PT ;  /* 0x000000790c00720c */ /* 0x000fe20003fc6270 */
[CC--:B------:R-:W-:Y:S01]  /*4bb0*/  FFMA.FTZ R119, R9.reuse, R0.reuse, R5 ;  /* 0x0000000009777223 */ /* 0x0c0fe20000010005 */
[----:B------:R-:W-:Y:S01]  /*4bc0*/  FFMA.FTZ R14, R9, R0, R7 ;  /* 0x00000000090e7223 */ /* 0x000fe20000010007 */
[----:B------:R-:W-:Y:S01]  /*4bd0*/  FSEL R127, R4, -INF , !P5 ;  /* 0xff800000047f7808 */ /* 0x000fe20006800000 */
[C---:B------:R-:W-:Y:S01]  /*4be0*/  VIADD R9, R3.reuse, 0x11 ;  /* 0x0000001103097836 */ /* 0x040fe20000000000 */
[----:B------:R-:W-:Y:S01]  /*4bf0*/  FSEL R15, R6, -INF , !P6 ;  /* 0xff800000060f7808 */ /* 0x000fe20007000000 */
[----:B------:R-:W-:Y:S01]  /*4c00*/  VIADD R12, R3, 0x18 ;  /* 0x00000018030c7836 */ /* 0x000fe20000000000 */
[----:B------:R-:W2:Y:S01]  /*4c10*/  LDSM.16.M88.4 R4, [R129+0x5c00] ;  /* 0x005c00008104783b */ /* 0x000ea20000000200 */
[----:B------:R-:W-:Y:S01]  /*4c20*/  ISETP.GE.AND P5, PT, R11, R126, PT ;  /* 0x0000007e0b00720c */ /* 0x000fe20003fa6270 */
[----:B------:R-:W-:-:S04]  /*4c30*/  DEPBAR.LE SB0, 0x0 ;  /* 0x000080000000791a */ /* 0x000fc80000000000 */
[----:B------:R-:W-:Y:S01]  /*4c40*/  BAR.SYNC.DEFER_BLOCKING 0x0 ;  /* 0x0000000000007b1d */ /* 0x000fe20000010000 */
[----:B------:R-:W-:Y:S01]  /*4c50*/  ISETP.GE.AND P6, PT, R11, R121, PT ;  /* 0x000000790b00720c */ /* 0x000fe20003fc6270 */
[C---:B-1----:R-:W-:Y:S01]  /*4c60*/  HMMA.16816.F32.BF16 R88, R20.reuse, R16, R88 ;  /* 0x000000101458723c */ /* 0x042fe20000041858 */
[----:B------:R-:W-:Y:S02]  /*4c70*/  FSEL R119, R119, -INF , !P0 ;  /* 0xff80000077777808 */ /* 0x000fe40004000000 */
[----:B------:R-:W-:Y:S02]  /*4c80*/  FSEL R14, R14, -INF , !P1 ;  /* 0xff8000000e0e7808 */ /* 0x000fe40004800000 */
[----:B------:R-:W-:Y:S02]  /*4c90*/  I2FP.F32.S32 R11, R11 ;  /* 0x0000000b000b7245 */ /* 0x000fe40000201400 */
[C---:B------:R-:W-:Y:S01]  /*4ca0*/  ISETP.GE.AND P0, PT, R9.reuse, R126, PT ;  /* 0x0000007e0900720c */ /* 0x040fe20003f06270 */
[----:B------:R-:W-:Y:S01]  /*4cb0*/  HMMA.16816.F32.BF16 R32, R20, R18, R32 ;  /* 0x000000121420723c */ /* 0x000fe20000041820 */
[----:B------:R-:W-:Y:S01]  /*4cc0*/  ISETP.GE.AND P1, PT, R9, R121, PT ;  /* 0x000000790900720c */ /* 0x000fe20003f26270 */
[CC--:B------:R-:W-:Y:S01]  /*4cd0*/  FFMA.FTZ R13, R11.reuse, R0.reuse, R96 ;  /* 0x000000000b0d7223 */ /* 0x0c0fe20000010060 */
[----:B------:R-:W-:Y:S01]  /*4ce0*/  I2FP.F32.S32 R9, R9 ;  /* 0x0000000900097245 */ /* 0x000fe20000201400 */
[----:B------:R-:W-:Y:S01]  /*4cf0*/  FFMA.FTZ R98, R11, R0, R98 ;  /* 0x000000000b627223 */ /* 0x000fe20000010062 */
[----:B------:R-:W-:-:S03]  /*4d00*/  VIADD R11, R3, 0x19 ;  /* 0x00000019030b7836 */ /* 0x000fc60000000000 */
[CC--:B------:R-:W-:Y:S01]  /*4d10*/  FFMA.FTZ R96, R9.reuse, R0.reuse, R97 ;  /* 0x0000000009607223 */ /* 0x0c0fe20000010061 */
[----:B------:R-:W-:Y:S01]  /*4d20*/  FFMA.FTZ R99, R9, R0, R99 ;  /* 0x0000000009637223 */ /* 0x000fe20000010063 */
[----:B------:R-:W-:Y:S02]  /*4d30*/  I2FP.F32.S32 R9, R12 ;  /* 0x0000000c00097245 */ /* 0x000fe40000201400 */
[----:B------:R-:W-:Y:S02]  /*4d40*/  FSEL R97, R13, -INF , !P5 ;  /* 0xff8000000d617808 */ /* 0x000fe40006800000 */
[----:B------:R-:W-:Y:S01]  /*4d50*/  FSEL R96, R96, -INF , !P0 ;  /* 0xff80000060607808 */ /* 0x000fe20004000000 */
[-C--:B------:R-:W-:Y:S01]  /*4d60*/  FFMA.FTZ R92, R9, R0.reuse, R92 ;  /* 0x00000000095c7223 */ /* 0x080fe2000001005c */
[----:B------:R-:W-:Y:S01]  /*4d70*/  FSEL R99, R99, -INF , !P1 ;  /* 0xff80000063637808 */ /* 0x000fe20004800000 */
[----:B------:R-:W-:Y:S01]  /*4d80*/  FFMA.FTZ R94, R9, R0, R94 ;  /* 0x00000000095e7223 */ /* 0x000fe2000001005e */
[----:B------:R-:W-:Y:S01]  /*4d90*/  ISETP.GE.AND P0, PT, R11, R126, PT ;  /* 0x0000007e0b00720c */ /* 0x000fe20003f06270 */
[----:B------:R-:W-:Y:S01]  /*4da0*/  VIADD R9, R3, 0x20 ;  /* 0x0000002003097836 */ /* 0x000fe20000000000 */
[----:B------:R-:W-:-:S02]  /*4db0*/  ISETP.GE.AND P1, PT, R11, R121, PT ;  /* 0x000000790b00720c */ /* 0x000fc40003f26270 */
[----:B------:R-:W-:Y:S02]  /*4dc0*/  I2FP.F32.S32 R11, R11 ;  /* 0x0000000b000b7245 */ /* 0x000fe40000201400 */
[----:B------:R-:W-:Y:S01]  /*4dd0*/  FSEL R100, R98, -INF , !P6 ;  /* 0xff80000062647808 */ /* 0x000fe20007000000 */
[C---:B--2---:R-:W-:Y:S01]  /*4de0*/  HMMA.16816.F32.BF16 R28, R20.reuse, R4, R28 ;  /* 0x00000004141c723c */ /* 0x044fe2000004181c */
[C---:B------:R-:W-:Y:S01]  /*4df0*/  ISETP.GE.AND P5, PT, R12.reuse, R126, PT ;  /* 0x0000007e0c00720c */ /* 0x040fe20003fa6270 */
[CC--:B------:R-:W-:Y:S01]  /*4e00*/  FFMA.FTZ R93, R11.reuse, R0.reuse, R93 ;  /* 0x000000000b5d7223 */ /* 0x0c0fe2000001005d */
[-C--:B------:R-:W-:Y:S01]  /*4e10*/  ISETP.GE.AND P6, PT, R12, R121.reuse, PT ;  /* 0x000000790c00720c */ /* 0x080fe20003fc6270 */
[----:B------:R-:W-:Y:S01]  /*4e20*/  FFMA.FTZ R95, R11, R0, R95 ;  /* 0x000000000b5f7223 */ /* 0x000fe2000001005f */
[C---:B------:R-:W-:Y:S01]  /*4e30*/  VIADD R11, R3.reuse, 0x21 ;  /* 0x00000021030b7836 */ /* 0x040fe20000000000 */
[----:B------:R-:W-:Y:S01]  /*4e40*/  FSEL R117, R92, -INF , !P5 ;  /* 0xff8000005c757808 */ /* 0x000fe20006800000 */
[C---:B------:R-:W-:Y:S01]  /*4e50*/  VIADD R4, R3.reuse, 0x28 ;  /* 0x0000002803047836 */ /* 0x040fe20000000000 */
[----:B------:R-:W-:Y:S01]  /*4e60*/  FSEL R102, R94, -INF , !P6 ;  /* 0xff8000005e667808 */ /* 0x000fe20007000000 */
[----:B------:R-:W-:Y:S01]  /*4e70*/  VIADD R5, R3, 0x29 ;  /* 0x0000002903057836 */ /* 0x000fe20000000000 */
[C---:B------:R-:W-:Y:S01]  /*4e80*/  ISETP.GE.AND P5, PT, R9.reuse, R126, PT ;  /* 0x0000007e0900720c */ /* 0x040fe20003fa6270 */
[----:B------:R-:W-:Y:S01]  /*4e90*/  HMMA.16816.F32.BF16 R24, R20, R6, R24 ;  /* 0x000000061418723c */ /* 0x000fe20000041818 */
[----:B------:R-:W-:-:S02]  /*4ea0*/  ISETP.GE.AND P6, PT, R9, R121, PT ;  /* 0x000000790900720c */ /* 0x000fc40003fc6270 */
[----:B------:R-:W-:Y:S02]  /*4eb0*/  FSEL R98, R93, -INF , !P0 ;  /* 0xff8000005d627808 */ /* 0x000fe40004000000 */
[----:B------:R-:W-:Y:S02]  /*4ec0*/  FSEL R106, R95, -INF , !P1 ;  /* 0xff8000005f6a7808 */ /* 0x000fe40004800000 */
[----:B------:R-:W-:Y:S02]  /*4ed0*/  I2FP.F32.S32 R9, R9 ;  /* 0x0000000900097245 */ /* 0x000fe40000201400 */
[C---:B------:R-:W-:Y:S02]  /*4ee0*/  ISETP.GE.AND P0, PT, R11.reuse, R126, PT ;  /* 0x0000007e0b00720c */ /* 0x040fe40003f06270 */
[----:B------:R-:W-:Y:S01]  /*4ef0*/  ISETP.GE.AND P1, PT, R11, R121, PT ;  /* 0x000000790b00720c */ /* 0x000fe20003f26270 */
[CC--:B------:R-:W-:Y:S01]  /*4f00*/  FFMA.FTZ R88, R9.reuse, R0.reuse, R88 ;  /* 0x0000000009587223 */ /* 0x0c0fe20000010058 */
[----:B------:R-:W-:Y:S01]  /*4f10*/  I2FP.F32.S32 R11, R11 ;  /* 0x0000000b000b7245 */ /* 0x000fe20000201400 */
[----:B------:R-:W-:-:S03]  /*4f20*/  FFMA.FTZ R90, R9, R0, R90 ;  /* 0x00000000095a7223 */ /* 0x000fc6000001005a */
[----:B------:R-:W-:Y:S01]  /*4f30*/  FSEL R108, R88, -INF , !P5 ;  /* 0xff800000586c7808 */ /* 0x000fe20006800000 */
[CC--:B------:R-:W-:Y:S01]  /*4f40*/  FFMA.FTZ R89, R11.reuse, R0.reuse, R89 ;  /* 0x000000000b597223 */ /* 0x0c0fe20000010059 */
[----:B------:R-:W-:Y:S01]  /*4f50*/  FFMA.FTZ R91, R11, R0, R91 ;  /* 0x000000000b5b7223 */ /* 0x000fe2000001005b */
[----:B------:R-:W-:Y:S02]  /*4f60*/  FSEL R114, R90, -INF , !P6 ;  /* 0xff8000005a727808 */ /* 0x000fe40007000000 */
[C---:B------:R-:W-:Y:S02]  /*4f70*/  ISETP.GE.AND P5, PT, R4.reuse, R126, PT ;  /* 0x0000007e0400720c */ /* 0x040fe40003fa6270 */
[----:B------:R-:W-:Y:S02]  /*4f80*/  ISETP.GE.AND P6, PT, R4, R121, PT ;  /* 0x000000790400720c */ /* 0x000fe40003fc6270 */
[----:B------:R-:W-:Y:S02]  /*4f90*/  FSEL R111, R89, -INF , !P0 ;  /* 0xff800000596f7808 */ /* 0x000fe40004000000 */
[----:B------:R-:W-:-:S02]  /*4fa0*/  FSEL R112, R91, -INF , !P1 ;  /* 0xff8000005b707808 */ /* 0x000fc40004800000 */
[----:B------:R-:W-:Y:S02]  /*4fb0*/  I2FP.F32.S32 R4, R4 ;  /* 0x0000000400047245 */ /* 0x000fe40000201400 */
[C---:B------:R-:W-:Y:S02]  /*4fc0*/  ISETP.GE.AND P0, PT, R5.reuse, R126, PT ;  /* 0x0000007e0500720c */ /* 0x040fe40003f06270 */
[----:B------:R-:W-:Y:S01]  /*4fd0*/  ISETP.GE.AND P1, PT, R5, R121, PT ;  /* 0x000000790500720c */ /* 0x000fe20003f26270 */
[CC--:B------:R-:W-:Y:S01]  /*4fe0*/  FFMA.FTZ R32, R4.reuse, R0.reuse, R32 ;  /* 0x0000000004207223 */ /* 0x0c0fe20000010020 */
[----:B------:R-:W-:Y:S01]  /*4ff0*/  I2FP.F32.S32 R5, R5 ;  /* 0x0000000500057245 */ /* 0x000fe20000201400 */
[-C--:B------:R-:W-:Y:S01]  /*5000*/  FFMA.FTZ R34, R4, R0.reuse, R34 ;  /* 0x0000000004227223 */ /* 0x080fe20000010022 */
[----:B------:R-:W-:Y:S02]  /*5010*/  VIADD R4, R3, 0x30 ;  /* 0x0000003003047836 */ /* 0x000fe40000000000 */
[----:B------:R-:W-:Y:S01]  /*5020*/  FSEL R113, R32, -INF , !P5 ;  /* 0xff80000020717808 */ /* 0x000fe20006800000 */
[CC--:B------:R-:W-:Y:S01]  /*5030*/  FFMA.FTZ R33, R5.reuse, R0.reuse, R33 ;  /* 0x0000000005217223 */ /* 0x0c0fe20000010021 */
[----:B------:R-:W-:Y:S01]  /*5040*/  FFMA.FTZ R35, R5, R0, R35 ;  /* 0x0000000005237223 */ /* 0x000fe20000010023 */
[----:B------:R-:W-:Y:S01]  /*5050*/  VIADD R5, R3, 0x31 ;  /* 0x0000003103057836 */ /* 0x000fe20000000000 */
[----:B------:R-:W-:-:S02]  /*5060*/  FSEL R115, R34, -INF , !P6 ;  /* 0xff80000022737808 */ /* 0x000fc40007000000 */
[C---:B------:R-:W-:Y:S02]  /*5070*/  ISETP.GE.AND P5, PT, R4.reuse, R126, PT ;  /* 0x0000007e0400720c */ /* 0x040fe40003fa6270 */
[----:B------:R-:W-:Y:S02]  /*5080*/  ISETP.GE.AND P6, PT, R4, R121, PT ;  /* 0x000000790400720c */ /* 0x000fe40003fc6270 */
[----:B------:R-:W-:Y:S02]  /*5090*/  I2FP.F32.S32 R4, R4 ;  /* 0x0000000400047245 */ /* 0x000fe40000201400 */
[----:B------:R-:W-:Y:S02]  /*50a0*/  I2FP.F32.S32 R6, R5 ;  /* 0x0000000500067245 */ /* 0x000fe40000201400 */
[----:B------:R-:W-:Y:S01]  /*50b0*/  FSEL R116, R33, -INF , !P0 ;  /* 0xff80000021747808 */ /* 0x000fe20004000000 */
[-C--:B------:R-:W-:Y:S01]  /*50c0*/  FFMA.FTZ R30, R4, R0.reuse, R30 ;  /* 0x00000000041e7223 */ /* 0x080fe2000001001e */
[----:B------:R-:W-:Y:S01]  /*50d0*/  FSEL R109, R35, -INF , !P1 ;  /* 0xff800000236d7808 */ /* 0x000fe20004800000 */
[----:B------:R-:W-:Y:S01]  /*50e0*/  FFMA.FTZ R29, R6, R0, R29 ;  /* 0x00000000061d7223 */ /* 0x000fe2000001001d */
[C---:B------:R-:W-:Y:S01]  /*50f0*/  ISETP.GE.AND P0, PT, R5.reuse, R126, PT ;  /* 0x0000007e0500720c */ /* 0x040fe20003f06270 */
[-C--:B------:R-:W-:Y:S01]  /*5100*/  FFMA.FTZ R28, R4, R0.reuse, R28 ;  /* 0x00000000041c7223 */ /* 0x080fe2000001001c */
[----:B------:R-:W-:Y:S01]  /*5110*/  ISETP.GE.AND P1, PT, R5, R121, PT ;  /* 0x000000790500720c */ /* 0x000fe20003f26270 */
[----:B------:R-:W-:Y:S01]  /*5120*/  VIADD R5, R3, 0x38 ;  /* 0x0000003803057836 */ /* 0x000fe20000000000 */
[----:B------:R-:W-:Y:S01]  /*5130*/  FSEL R107, R30, -INF , !P6 ;  /* 0xff8000001e6b7808 */ /* 0x000fe20007000000 */
[----:B------:R-:W-:Y:S01]  /*5140*/  FFMA.FTZ R31, R6, R0, R31 ;  /* 0x00000000061f7223 */ /* 0x000fe2000001001f */
        /* <DEDUP_REMOVED lines=11> */
[C---:B------:R-:W-:Y:S01]  /*5200*/  ISETP.GE.AND P1, PT, R3.reuse, R121, PT ;  /* 0x000000790300720c */ /* 0x040fe20003f26270 */
[----:B------:R-:W-:Y:S01]  /*5210*/  VIADD R3, R3, 0x39 ;  /* 0x0000003903037836 */ /* 0x000fe20000000000 */
[----:B------:R-:W-:Y:S01]  /*5220*/  FSEL R33, R24, -INF , !P6 ;  /* 0xff80000018217808 */ /* 0x000fe20007000000 */
[----:B------:R-:W-:Y:S01]  /*5230*/  FFMA.FTZ R10, R4, R0, R10 ;  /* 0x00000000040a7223 */ /* 0x000fe2000001000a */
[----:B------:R-:W-:-:S02]  /*5240*/  FSEL R104, R26, -INF , !P0 ;  /* 0xff8000001a687808 */ /* 0x000fc40004000000 */
[C---:B------:R-:W-:Y:S02]  /*5250*/  ISETP.GE.AND P6, PT, R3.reuse, R126, PT ;  /* 0x0000007e0300720c */ /* 0x040fe40003fc6270 */
[----:B------:R-:W-:Y:S02]  /*5260*/  I2FP.F32.S32 R5, R3 ;  /* 0x0000000300057245 */ /* 0x000fe40000201400 */
[----:B------:R-:W-:Y:S02]  /*5270*/  ISETP.GE.AND P0, PT, R3, R121, PT ;  /* 0x000000790300720c */ /* 0x000fe40003f06270 */
[----:B------:R-:W-:Y:S01]  /*5280*/  FSEL R3, R8, -INF , !P5 ;  /* 0xff80000008037808 */ /* 0x000fe20006800000 */
[CC--:B------:R-:W-:Y:S01]  /*5290*/  FFMA.FTZ R25, R5.reuse, R0.reuse, R25 ;  /* 0x0000000005197223 */ /* 0x0c0fe20000010019 */
[----:B------:R-:W-:Y:S01]  /*52a0*/  ISETP.GE.AND P5, PT, R120, 0x3, PT ;  /* 0x000000037800780c */ /* 0x000fe20003fa6270 */
[----:B------:R-:W-:Y:S01]  /*52b0*/  FFMA.FTZ R27, R5, R0, R27 ;  /* 0x00000000051b7223 */ /* 0x000fe2000001001b */
[----:B------:R-:W-:-:S02]  /*52c0*/  FSEL R16, R10, -INF , !P1 ;  /* 0xff8000000a107808 */ /* 0x000fc40004800000 */
[----:B------:R-:W-:Y:S02]  /*52d0*/  FSEL R32, R25, -INF , !P6 ;  /* 0xff80000019207808 */ /* 0x000fe40007000000 */
[----:B------:R-:W-:-:S07]  /*52e0*/  FSEL R101, R27, -INF , !P0 ;  /* 0xff8000001b657808 */ /* 0x000fce0004000000 */
[----:B------:R-:W-:Y:S05]  /*52f0*/  @!P5 BRA `(.L_x_279) ;  /* 0x000000040000d947 */ /* 0x000fea0003800000 */
[----:B------:R-:W-:Y:S01]  /*5300*/  VIADD R18, R120, 0xfffffffd ;  /* 0xfffffffd78127836 */ /* 0x000fe20000000000 */
[----:B------:R-:W1:Y:S01]  /*5310*/  @!P4 LDC.64 R12, c[0x0][0x218] ;  /* 0x00008600ff0ccb82 */ /* 0x000e620000000a00 */
[----:B------:R2:W-:Y:S01]  /*5320*/  @P4 STS [R141+0x3000], RZ ;  /* 0x003000ff8d004388 */ /* 0x0005e20000000800 */
[----:B------:R-:W-:Y:S01]  /*5330*/  BSSY B0, `(.L_x_280) ;  /* 0x000003b000007945 */ /* 0x000fe20003800000 */
[CC--:B------:R-:W-:Y:S01]  /*5340*/  IMAD.WIDE.U32 R20, R18.reuse, R86.reuse, RZ ;  /* 0x0000005612147225 */ /* 0x0c0fe200078e00ff */
[----:B------:R-:W-:Y:S01]  /*5350*/  SHF.R.S32.HI R17, RZ, 0x1f, R18 ;  /* 0x0000001fff117819 */ /* 0x000fe20000011412 */
[----:B------:R2:W-:Y:S03]  /*5360*/  @P4 STS [R141+0x3004], RZ ;  /* 0x003004ff8d004388 */ /* 0x0005e60000000800 */
[----:B------:R-:W3:Y:S01]  /*5370*/  @!P3 LDC.64 R10, c[0x0][0x218] ;  /* 0x00008600ff0abb82 */ /* 0x000ee20000000a00 */
[----:B------:R-:W-:Y:S01]  /*5380*/  IMAD R17, R17, R86, RZ ;  /* 0x0000005611117224 */ /* 0x000fe200078e02ff */
[----:B------:R2:W-:Y:S03]  /*5390*/  @P4 STS.64 [R141+0x3008], RZ ;  /* 0x003008ff8d004388 */ /* 0x0005e60000000a00 */
[----:B------:R-:W-:Y:S01]  /*53a0*/  IMAD R17, R18, R87, R17 ;  /* 0x0000005712117224 */ /* 0x000fe200078e0211 */
[----:B------:R-:W-:-:S02]  /*53b0*/  LEA R18, P0, R20, R146, 0x6 ;  /* 0x0000009214127211 */ /* 0x000fc400078030ff */
[----:B------:R-:W4:Y:S01]  /*53c0*/  @!P2 LDC.64 R8, c[0x0][0x218] ;  /* 0x00008600ff08ab82 */ /* 0x000f220000000a00 */
[----:B------:R-:W-:-:S05]  /*53d0*/  IMAD.IADD R17, R21, 0x1, R17 ;  /* 0x0000000115117824 */ /* 0x000fca00078e0211 */
[----:B------:R-:W-:Y:S02]  /*53e0*/  LEA.HI.X R17, R20, R149, R17, 0x6, P0 ;  /* 0x0000009514117211 */ /* 0x000fe400000f3411 */
[----:B------:R-:W5:Y:S01]  /*53f0*/  @!P4 LDC.64 R6, c[0x0][0x218] ;  /* 0x00008600ff06cb82 */ /* 0x000f620000000a00 */
[----:B-1----:R-:W-:-:S04]  /*5400*/  @!P4 LEA R12, P6, R18, R12, 0x1 ;  /* 0x0000000c120cc211 */ /* 0x002fc800078c08ff */
[----:B------:R-:W-:-:S03]  /*5410*/  @!P4 LEA.HI.X R13, R18, R13, R17, 0x1, P6 ;  /* 0x0000000d120dc211 */ /* 0x000fc600030f0c11 */
[----:B------:R-:W1:Y:S01]  /*5420*/  @!P3 LDC.64 R4, c[0x0][0x218] ;  /* 0x00008600ff04bb82 */ /* 0x000e620000000a00 */
[C---:B---3--:R-:W-:Y:S01]  /*5430*/  @!P3 LEA R10, P1, R18.reuse, R10, 0x1 ;  /* 0x0000000a120ab211 */ /* 0x048fe200078208ff */
[----:B------:R-:W-:Y:S01]  /*5440*/  @!PT LDS RZ, [RZ] ;  /* 0x00000000fffff984 */ /* 0x000fe20000000800 */
[----:B------:R-:W-:Y:S01]  /*5450*/  @!PT LDS RZ, [RZ] ;  /* 0x00000000fffff984 */ /* 0x000fe20000000800 */
[----:B------:R-:W-:Y:S01]  /*5460*/  @!PT LDS RZ, [RZ] ;  /* 0x00000000fffff984 */ /* 0x000fe20000000800 */
[----:B------:R2:W-:Y:S03]  /*5470*/  @!P4 LDGSTS.E.BYPASS.LTC128B.128 [R141+0x3000], desc[UR8][R12.64] ;  /* 0x030000000c8dcfae */ /* 0x0005e6000b901d48 */
[C---:B------:R-:W-:Y:S01]  /*5480*/  @!P3 LEA.HI.X R11, R18.reuse, R11, R17, 0x1, P1 ;  /* 0x0000000b120bb211 */ /* 0x040fe200008f0c11 */
[----:B------:R2:W-:Y:S01]  /*5490*/  @P3 STS.128 [R141+0x4000], RZ ;  /* 0x004000ff8d003388 */ /* 0x0005e20000000c00 */
[----:B----4-:R-:W-:-:S03]  /*54a0*/  @!P2 LEA R8, P0, R18, R8, 0x1 ;  /* 0x000000081208a211 */ /* 0x010fc600078008ff */
[----:B------:R-:W-:Y:S01]  /*54b0*/  @!PT LDS RZ, [RZ] ;  /* 0x00000000fffff984 */ /* 0x000fe20000000800 */
[----:B------:R-:W-:Y:S01]  /*54c0*/  @!PT LDS RZ, [RZ] ;  /* 0x00000000fffff984 */ /* 0x000fe20000000800 */
[----:B------:R-:W-:Y:S01]  /*54d0*/  @!PT LDS RZ, [RZ] ;  /* 0x00000000fffff984 */ /* 0x000fe20000000800 */
[----:B------:R2:W-:Y:S01]  /*54e0*/  @!P3 LDGSTS.E.BYPASS.LTC128B.128 [R141+0x4000], desc[UR8][R10.64+0x40] ;  /* 0x040000400a8dbfae */ /* 0x0005e2000b901d48 */
[--C-:B------:R-:W-:Y:S02]  /*54f0*/  @!P2 LEA.HI.X R9, R18, R9, R17.reuse, 0x1, P0 ;  /* 0x000000091209a211 */ /* 0x100fe400000f0c11 */
[----:B------:R-:W-:Y:S01]  /*5500*/  IADD3 R18, P0, R135, R18, RZ ;  /* 0x0000001287127210 */ /* 0x000fe20007f1e0ff */
[----:B------:R2:W-:Y:S03]  /*5510*/  @P2 STS.128 [R141+0x5000], RZ ;  /* 0x005000ff8d002388 */ /* 0x0005e60000000c00 */
[----:B-----5:R-:W-:Y:S01]  /*5520*/  @!P4 LEA R6, P1, R18, R6, 0x1 ;  /* 0x000000061206c211 */ /* 0x020fe200078208ff */
[----:B------:R-:W-:Y:S01]  /*5530*/  IMAD.X R17, R134, 0x1, R17, P0 ;  /* 0x0000000186117824 */ /* 0x000fe200000e0611 */
        /* <DEDUP_REMOVED lines=26> */
.L_x_281:
[----:B------:R-:W-:Y:S05]  /*56e0*/  BSYNC B0 ;  /* 0x0000000000007941 */ /* 0x000fea0003800000 */
.L_x_280:
[----:B------:R-:W0:Y:S02]  /*56f0*/  LDGDEPBAR ;  /* 0x00000000000079af */ /* 0x000e240000000000 */
.L_x_279:
[----:B--2---:R-:W-:Y:S01]  /*5700*/  FMNMX.FTZ R7, R85, R3, !PT ;  /* 0x0000000355077209 */ /* 0x004fe20007810000 */
[----:B------:R-:W-:Y:S01]  /*5710*/  LDSM.16.MT88.4 R28, [R128+0x8000] ;  /* 0x00800000801c783b */ /* 0x000fe20000004200 */
[----:B-1----:R-:W-:Y:S02]  /*5720*/  FMNMX.FTZ R4, R84, R16, !PT ;  /* 0x0000001054047209 */ /* 0x002fe40007810000 */
[----:B------:R-:W-:Y:S01]  /*5730*/  FMNMX.FTZ R7, R103, R7, !PT ;  /* 0x0000000767077209 */ /* 0x000fe20007810000 */
[----:B------:R-:W-:Y:S01]  /*5740*/  LDSM.16.MT88.4 R20, [R130+0x7400] ;  /* 0x007400008214783b */ /* 0x000fe20000004200 */
[----:B------:R-:W-:Y:S02]  /*5750*/  FMNMX.FTZ R4, R118, R4, !PT ;  /* 0x0000000476047209 */ /* 0x000fe40007810000 */
[----:B------:R-:W-:Y:S01]  /*5760*/  FMNMX.FTZ R7, R127, R7, !PT ;  /* 0x000000077f077209 */ /* 0x000fe20007810000 */
[----:B------:R-:W-:Y:S01]  /*5770*/  LDSM.16.MT88.4 R24, [R128+0x6400] ;  /* 0x006400008018783b */ /* 0x000fe20000004200 */
        /* <DEDUP_REMOVED lines=27> */
[----:B------:R-:W-:Y:S01]  /*5930*/  @P5 IADD3 R156, R120, -0x3, RZ ;  /* 0xfffffffd789c5810 */ /* 0x000fe20007ffe0ff */
[----:B------:R-:W1:Y:S04]  /*5940*/  SHFL.BFLY PT, R6, R7, 0x2, 0x1f ;  /* 0x0c401f0007067f89 */ /* 0x000e6800000e0000 */
[----:B------:R-:W2:Y:S01]  /*5950*/  SHFL.BFLY PT, R5, R4, 0x2, 0x1f ;  /* 0x0c401f0004057f89 */ /* 0x000ea200000e0000 */
[----:B-1----:R-:W-:-:S02]  /*5960*/  FMNMX.FTZ R6, R7, R6, !PT ;  /* 0x0000000607067209 */ /* 0x002fc40007810000 */
[----:B--2---:R-:W-:-:S03]  /*5970*/  FMNMX.FTZ R5, R4, R5, !PT ;  /* 0x0000000504057209 */ /* 0x004fc60007810000 */
[----:B------:R-:W1:Y:S04]  /*5980*/  SHFL.BFLY PT, R86, R6, 0x1, 0x1f ;  /* 0x0c201f0006567f89 */ /* 0x000e6800000e0000 */
[----:B------:R-:W2:Y:S01]  /*5990*/  SHFL.BFLY PT, R4, R5, 0x1, 0x1f ;  /* 0x0c201f0005047f89 */ /* 0x000ea200000e0000 */
[----:B-1----:R-:W-:-:S04]  /*59a0*/  FMNMX.FTZ R86, R6, R86, !PT ;  /* 0x0000005606567209 */ /* 0x002fc80007810000 */
[C---:B------:R-:W-:Y:S01]  /*59b0*/  FSETP.NEU.FTZ.AND P1, PT, R86.reuse, -INF , PT ;  /* 0xff8000005600780b */ /* 0x040fe20003f3d000 */
[----:B------:R-:W-:-:S05]  /*59c0*/  FMUL.FTZ R34, R86, UR6 ;  /* 0x0000000656227c20 */ /* 0x000fca0008410000 */
[----:B------:R-:W-:-:S05]  /*59d0*/  FSEL R34, R34, RZ, P1 ;  /* 0x000000ff22227208 */ /* 0x000fca0000800000 */
[--C-:B------:R-:W-:Y:S01]  /*59e0*/  FFMA.FTZ R93, R3, UR6, -R34.reuse ;  /* 0x00000006035d7c23 */ /* 0x100fe20008010822 */
[----:B--2---:R-:W-:Y:S01]  /*59f0*/  FMNMX.FTZ R3, R5, R4, !PT ;  /* 0x0000000405037209 */ /* 0x004fe20007810000 */
[--C-:B------:R-:W-:Y:S01]  /*5a00*/  FFMA.FTZ R92, R103, UR6, -R34.reuse ;  /* 0x00000006675c7c23 */ /* 0x100fe20008010822 */
[----:B------:R-:W-:Y:S01]  /*5a10*/  FSEL R4, R86, RZ, P1 ;  /* 0x000000ff56047208 */ /* 0x000fe20000800000 */
[--C-:B------:R-:W-:Y:S01]  /*5a20*/  FFMA.FTZ R91, R127, UR6, -R34.reuse ;  /* 0x000000067f5b7c23 */ /* 0x100fe20008010822 */
[C---:B------:R-:W-:Y:S01]  /*5a30*/  FSETP.NEU.FTZ.AND P0, PT, R3.reuse, -INF , PT ;  /* 0xff8000000300780b */ /* 0x040fe20003f1d000 */
[----:B------:R-:W-:Y:S01]  /*5a40*/  FMUL.FTZ R103, R3, UR6 ;  /* 0x0000000603677c20 */ /* 0x000fe20008410000 */
[----:B------:R-:W-:Y:S01]  /*5a50*/  FFMA.FTZ R90, R119, UR6, -R34 ;  /* 0x00000006775a7c23 */ /* 0x000fe20008010822 */
[----:B------:R-:W-:Y:S01]  /*5a60*/  FADD.FTZ R4, R85, -R4 ;  /* 0x8000000455047221 */ /* 0x000fe20000010000 */
[----:B------:R-:W-:Y:S01]  /*5a70*/  FSEL R5, R3, RZ, P0 ;  /* 0x000000ff03057208 */ /* 0x000fe20000000000 */
[----:B------:R-:W-:Y:S01]  /*5a80*/  MUFU.EX2 R93, R93 ;  /* 0x0000005d005d7308 */ /* 0x000fe20000000800 */
[----:B------:R-:W-:Y:S01]  /*5a90*/  FSEL R103, R103, RZ, P0 ;  /* 0x000000ff67677208 */ /* 0x000fe20000000000 */
[----:B------:R-:W-:Y:S01]  /*5aa0*/  FMUL.FTZ R4, R4, UR6 ;  /* 0x0000000604047c20 */ /* 0x000fe20008410000 */
[--C-:B------:R-:W-:Y:S01]  /*5ab0*/  FFMA.FTZ R95, R97, UR6, -R34.reuse ;  /* 0x00000006615f7c23 */ /* 0x100fe20008010822 */
[----:B------:R-:W-:Y:S01]  /*5ac0*/  FADD.FTZ R5, R84, -R5 ;  /* 0x8000000554057221 */ /* 0x000fe20000010000 */
[--C-:B------:R-:W-:Y:S01]  /*5ad0*/  FFMA.FTZ R96, R96, UR6, -R34.reuse ;  /* 0x0000000660607c23 */ /* 0x100fe20008010822 */
[--C-:B------:R-:W-:Y:S01]  /*5ae0*/  FFMA.FTZ R89, R16, UR6, -R103.reuse ;  /* 0x0000000610597c23 */ /* 0x100fe20008010867 */
[--C-:B------:R-:W-:Y:S01]  /*5af0*/  FFMA.FTZ R88, R118, UR6, -R103.reuse ;  /* 0x0000000676587c23 */ /* 0x100fe20008010867 */
[----:B------:R-:W1:Y:S01]  /*5b00*/  LDSM.16.MT88.4 R16, [R130+0x6000] ;  /* 0x006000008210783b */ /* 0x000e620000004200 */
[----:B------:R-:W-:Y:S01]  /*5b10*/  FMUL.FTZ R5, R5, UR6 ;  /* 0x0000000605057c20 */ /* 0x000fe20008410000 */
[----:B------:R-:W2:Y:S01]  /*5b20*/  MUFU.EX2 R94, R4 ;  /* 0x00000004005e7308 */ /* 0x000ea20000000800 */
[--C-:B------:R-:W-:Y:S01]  /*5b30*/  FFMA.FTZ R87, R15, UR6, -R103.reuse ;  /* 0x000000060f577c23 */ /* 0x100fe20008010867 */
[--C-:B------:R-:W-:Y:S01]  /*5b40*/  FFMA.FTZ R85, R14, UR6, -R103.reuse ;  /* 0x000000060e557c23 */ /* 0x100fe20008010867 */
[--C-:B------:R-:W-:Y:S01]  /*5b50*/  FFMA.FTZ R97, R117, UR6, -R34.reuse ;  /* 0x0000000675617c23 */ /* 0x100fe20008010822 */
[----:B------:R-:W-:Y:S01]  /*5b60*/  LDSM.16.MT88.4 R12, [R130+0x7000] ;  /* 0x00700000820c783b */ /* 0x000fe20000004200 */
[--C-:B------:R-:W-:Y:S01]  /*5b70*/  FFMA.FTZ R98, R98, UR6, -R34.reuse ;  /* 0x0000000662627c23 */ /* 0x100fe20008010822 */
[--C-:B------:R-:W-:Y:S01]  /*5b80*/  FFMA.FTZ R100, R100, UR6, -R103.reuse ;  /* 0x0000000664647c23 */ /* 0x100fe20008010867 */
[--C-:B------:R-:W-:Y:S01]  /*5b90*/  FFMA.FTZ R99, R99, UR6, -R103.reuse ;  /* 0x0000000663637c23 */ /* 0x100fe20008010867 */
[----:B------:R3:W4:Y:S01]  /*5ba0*/  MUFU.EX2 R84, R5 ;  /* 0x0000000500547308 */ /* 0x0007220000000800 */
        /* <DEDUP_REMOVED lines=8> */
[-C--:B--2---:R-:W-:Y:S01]  /*5c30*/  FMUL.FTZ R80, R80, R94.reuse ;  /* 0x0000005e50507220 */ /* 0x084fe20000410000 */
[-C--:B------:R-:W-:Y:S01]  /*5c40*/  FMUL.FTZ R81, R81, R94.reuse ;  /* 0x0000005e51517220 */ /* 0x080fe20000410000 */
[-C--:B------:R-:W-:Y:S01]  /*5c50*/  FMUL.FTZ R76, R76, R94.reuse ;  /* 0x0000005e4c4c7220 */ /* 0x080fe20000410000 */
[-C--:B------:R-:W-:Y:S01]  /*5c60*/  FMUL.FTZ R77, R77, R94.reuse ;  /* 0x0000005e4d4d7220 */ /* 0x080fe20000410000 */
[-C--:B------:R-:W-:Y:S01]  /*5c70*/  FMUL.FTZ R36, R36, R94.reuse ;  /* 0x0000005e24247220 */ /* 0x080fe20000410000 */
[-C--:B------:R-:W-:Y:S01]  /*5c80*/  FMUL.FTZ R37, R37, R94.reuse ;  /* 0x0000005e25257220 */ /* 0x080fe20000410000 */
[----:B------:R-:W-:Y:S01]  /*5c90*/  FMUL.FTZ R40, R40, R94 ;  /* 0x0000005e28287220 */ /* 0x000fe20000410000 */
[----:B------:R-:W-:Y:S01]  /*5ca0*/  MUFU.EX2 R91, R91 ;  /* 0x0000005b005b7308 */ /* 0x000fe20000000800 */
[----:B---3--:R-:W2:Y:S01]  /*5cb0*/  LDSM.16.MT88.4 R4, [R128+0x6000] ;  /* 0x006000008004783b */ /* 0x008ea20000004200 */
[-C--:B----4-:R-:W-:Y:S01]  /*5cc0*/  FMUL.FTZ R82, R82, R84.reuse ;  /* 0x0000005452527220 */ /* 0x090fe20000410000 */
[-C--:B------:R-:W-:Y:S01]  /*5cd0*/  FMUL.FTZ R83, R83, R84.reuse ;  /* 0x0000005453537220 */ /* 0x080fe20000410000 */
[-C--:B------:R-:W-:Y:S01]  /*5ce0*/  FMUL.FTZ R78, R78, R84.reuse ;  /* 0x000000544e4e7220 */ /* 0x080fe20000410000 */
[-C--:B------:R-:W-:Y:S01]  /*5cf0*/  FMUL.FTZ R79, R79, R84.reuse ;  /* 0x000000544f4f7220 */ /* 0x080fe20000410000 */
[-C--:B------:R-:W-:Y:S01]  /*5d00*/  FMUL.FTZ R38, R38, R84.reuse ;  /* 0x0000005426267220 */ /* 0x080fe20000410000 */
[----:B------:R-:W-:Y:S01]  /*5d10*/  FMUL.FTZ R39, R39, R84 ;  /* 0x0000005427277220 */ /* 0x000fe20000410000 */
[----:B------:R-:W3:Y:S01]  /*5d20*/  MUFU.EX2 R90, R90 ;  /* 0x0000005a005a7308 */ /* 0x000ee20000000800 */
[----:B-----5:R-:W-:Y:S01]  /*5d30*/  F2FP.BF16.F32.PACK_AB R8, R92, R93 ;  /* 0x0000005d5c08723e */ /* 0x020fe200000010ff */
[----:B------:R-:W-:Y:S01]  /*5d40*/  FMUL.FTZ R41, R41, R94 ;  /* 0x0000005e29297220 */ /* 0x000fe20000410000 */
[-C--:B------:R-:W-:Y:S01]  /*5d50*/  FMUL.FTZ R42, R42, R84.reuse ;  /* 0x000000542a2a7220 */ /* 0x080fe20000410000 */
[----:B------:R-:W-:Y:S01]  /*5d60*/  FMUL.FTZ R43, R43, R84 ;  /* 0x000000542b2b7220 */ /* 0x000fe20000410000 */
[-C--:B------:R-:W-:Y:S01]  /*5d70*/  FMUL.FTZ R44, R44, R94.reuse ;  /* 0x0000005e2c2c7220 */ /* 0x080fe20000410000 */
[----:B------:R-:W-:Y:S01]  /*5d80*/  FMUL.FTZ R45, R45, R94 ;  /* 0x0000005e2d2d7220 */ /* 0x000fe20000410000 */
[-C--:B------:R-:W-:Y:S01]  /*5d90*/  FMUL.FTZ R46, R46, R84.reuse ;  /* 0x000000542e2e7220 */ /* 0x080fe20000410000 */
[----:B------:R-:W-:Y:S01]  /*5da0*/  MUFU.EX2 R89, R89 ;  /* 0x0000005900597308 */ /* 0x000fe20000000800 */
[----:B------:R-:W-:Y:S01]  /*5db0*/  FMUL.FTZ R47, R47, R84 ;  /* 0x000000542f2f7220 */ /* 0x000fe20000410000 */
[-C--:B------:R-:W-:Y:S01]  /*5dc0*/  FMUL.FTZ R48, R48, R94.reuse ;  /* 0x0000005e30307220 */ /* 0x080fe20000410000 */
[----:B------:R-:W-:Y:S01]  /*5dd0*/  FMUL.FTZ R49, R49, R94 ;  /* 0x0000005e31317220 */ /* 0x000fe20000410000 */
[-C--:B------:R-:W-:Y:S01]  /*5de0*/  FMUL.FTZ R50, R50, R84.reuse ;  /* 0x0000005432327220 */ /* 0x080fe20000410000 */
[----:B------:R-:W-:Y:S01]  /*5df0*/  FMUL.FTZ R51, R51, R84 ;  /* 0x0000005433337220 */ /* 0x000fe20000410000 */
[-C--:B------:R-:W-:Y:S01]  /*5e00*/  FMUL.FTZ R52, R52, R94.reuse ;  /* 0x0000005e34347220 */ /* 0x080fe20000410000 */
[----:B------:R-:W-:Y:S01]  /*5e10*/  FMUL.FTZ R53, R53, R94 ;  /* 0x0000005e35357220 */ /* 0x000fe20000410000 */
[----:B------:R-:W4:Y:S01]  /*5e20*/  MUFU.EX2 R88, R88 ;  /* 0x0000005800587308 */ /* 0x000f220000000800 */
[----:B---3--:R-:W-:Y:S01]  /*5e30*/  F2FP.BF16.F32.PACK_AB R10, R90, R91 ;  /* 0x0000005b5a0a723e */ /* 0x008fe200000010ff */
[-C--:B------:R-:W-:Y:S01]  /*5e40*/  FMUL.FTZ R54, R54, R84.reuse ;  /* 0x0000005436367220 */ /* 0x080fe20000410000 */
[----:B------:R-:W-:Y:S01]  /*5e50*/  FMUL.FTZ R55, R55, R84 ;  /* 0x0000005437377220 */ /* 0x000fe20000410000 */
[-C--:B------:R-:W-:Y:S01]  /*5e60*/  FMUL.FTZ R56, R56, R94.reuse ;  /* 0x0000005e38387220 */ /* 0x080fe20000410000 */
[----:B------:R-:W-:Y:S01]  /*5e70*/  FMUL.FTZ R57, R57, R94 ;  /* 0x0000005e39397220 */ /* 0x000fe20000410000 */
[-C--:B------:R-:W-:Y:S01]  /*5e80*/  FMUL.FTZ R58, R58, R84.reuse ;  /* 0x000000543a3a7220 */ /* 0x080fe20000410000 */
[----:B------:R-:W-:Y:S01]  /*5e90*/  FMUL.FTZ R59, R59, R84 ;  /* 0x000000543b3b7220 */ /* 0x000fe20000410000 */
[----:B------:R-:W-:Y:S01]  /*5ea0*/  MUFU.EX2 R87, R87 ;  /* 0x0000005700577308 */ /* 0x000fe20000000800 */
[-C--:B------:R-:W-:Y:S01]  /*5eb0*/  FMUL.FTZ R60, R60, R94.reuse ;  /* 0x0000005e3c3c7220 */ /* 0x080fe20000410000 */
[----:B------:R-:W-:Y:S01]  /*5ec0*/  FMUL.FTZ R61, R61, R94 ;  /* 0x0000005e3d3d7220 */ /* 0x000fe20000410000 */
[-C--:B------:R-:W-:Y:S01]  /*5ed0*/  FMUL.FTZ R62, R62, R84.reuse ;  /* 0x000000543e3e7220 */ /* 0x080fe20000410000 */
[----:B------:R-:W-:Y:S01]  /*5ee0*/  FMUL.FTZ R63, R63, R84 ;  /* 0x000000543f3f7220 */ /* 0x000fe20000410000 */
[-C--:B------:R-:W-:Y:S01]  /*5ef0*/  FMUL.FTZ R72, R72, R94.reuse ;  /* 0x0000005e48487220 */ /* 0x080fe20000410000 */
[----:B------:R-:W-:Y:S01]  /*5f00*/  FMUL.FTZ R73, R73, R94 ;  /* 0x0000005e49497220 */ /* 0x000fe20000410000 */
[-C--:B------:R-:W-:Y:S01]  /*5f10*/  FMUL.FTZ R74, R74, R84.reuse ;  /* 0x000000544a4a7220 */ /* 0x080fe20000410000 */
[----:B------:R-:W3:Y:S01]  /*5f20*/  MUFU.EX2 R85, R85 ;  /* 0x0000005500557308 */ /* 0x000ee20000000800 */
[----:B----4-:R-:W-:Y:S01]  /*5f30*/  F2FP.BF16.F32.PACK_AB R9, R88, R89 ;  /* 0x000000595809723e */ /* 0x010fe200000010ff */
[----:B------:R-:W-:Y:S01]  /*5f40*/  FMUL.FTZ R75, R75, R84 ;  /* 0x000000544b4b7220 */ /* 0x000fe20000410000 */
[-C--:B------:R-:W-:Y:S01]  /*5f50*/  FMUL.FTZ R68, R68, R94.reuse ;  /* 0x0000005e44447220 */ /* 0x080fe20000410000 */
[----:B------:R-:W-:Y:S01]  /*5f60*/  FMUL.FTZ R69, R69, R94 ;  /* 0x0000005e45457220 */ /* 0x000fe20000410000 */
[-C--:B------:R-:W-:Y:S01]  /*5f70*/  FMUL.FTZ R70, R70, R84.reuse ;  /* 0x0000005446467220 */ /* 0x080fe20000410000 */
[----:B------:R-:W-:Y:S01]  /*5f80*/  FMUL.FTZ R71, R71, R84 ;  /* 0x0000005447477220 */ /* 0x000fe20000410000 */
[-C--:B------:R-:W-:Y:S01]  /*5f90*/  FMUL.FTZ R64, R64, R94.reuse ;  /* 0x0000005e40407220 */ /* 0x080fe20000410000 */
[----:B------:R-:W4:Y:S01]  /*5fa0*/  MUFU.EX2 R95, R95 ;  /* 0x0000005f005f7308 */ /* 0x000f220000000800 */
[----:B------:R-:W-:Y:S01]  /*5fb0*/  FMUL.FTZ R65, R65, R94 ;  /* 0x0000005e41417220 */ /* 0x000fe20000410000 */
[-C--:B------:R-:W-:Y:S01]  /*5fc0*/  FMUL.FTZ R66, R66, R84.reuse ;  /* 0x0000005442427220 */ /* 0x080fe20000410000 */
[----:B------:R-:W-:Y:S01]  /*5fd0*/  FMUL.FTZ R67, R67, R84 ;  /* 0x0000005443437220 */ /* 0x000fe20000410000 */
[--C-:B------:R-:W-:Y:S01]  /*5fe0*/  FFMA.FTZ R112, R112, UR6, -R103.reuse ;  /* 0x0000000670707c23 */ /* 0x100fe20008010867 */
[--C-:B------:R-:W-:Y:S01]  /*5ff0*/  FFMA.FTZ R115, R115, UR6, -R103.reuse ;  /* 0x0000000673737c23 */ /* 0x100fe20008010867 */
[--C-:B------:R-:W-:Y:S01]  /*6000*/  FFMA.FTZ R109, R109, UR6, -R103.reuse ;  /* 0x000000066d6d7c23 */ /* 0x100fe20008010867 */
[--C-:B------:R-:W-:Y:S01]  /*6010*/  FFMA.FTZ R110, R110, UR6, -R34.reuse ;  /* 0x000000066e6e7c23 */ /* 0x100fe20008010822 */
[----:B------:R-:W-:Y:S01]  /*6020*/  MUFU.EX2 R96, R96 ;  /* 0x0000006000607308 */ /* 0x000fe20000000800 */
[----:B---3--:R-:W-:Y:S01]  /*6030*/  F2FP.BF16.F32.PACK_AB R11, R85, R87 ;  /* 0x00000057550b723e */ /* 0x008fe200000010ff */
[--C-:B------:R-:W-:Y:S01]  /*6040*/  FFMA.FTZ R117, R35, UR6, -R34.reuse ;  /* 0x0000000623757c23 */ /* 0x100fe20008010822 */
[--C-:B------:R-:W-:Y:S01]  /*6050*/  FFMA.FTZ R118, R33, UR6, -R34.reuse ;  /* 0x0000000621767c23 */ /* 0x100fe20008010822 */
[----:B------:R-:W-:Y:S01]  /*6060*/  FFMA.FTZ R119, R32, UR6, -R34 ;  /* 0x0000000620777c23 */ /* 0x000fe20008010822 */
[--C-:B------:R-:W-:Y:S01]  /*6070*/  FFMA.FTZ R107, R107, UR6, -R103.reuse ;  /* 0x000000066b6b7c23 */ /* 0x100fe20008010867 */
[--C-:B------:R-:W-:Y:S01]  /*6080*/  FFMA.FTZ R105, R105, UR6, -R103.reuse ;  /* 0x0000000669697c23 */ /* 0x100fe20008010867 */
[--C-:B------:R-:W-:Y:S01]  /*6090*/  FFMA.FTZ R104, R104, UR6, -R103.reuse ;  /* 0x0000000668687c23 */ /* 0x100fe20008010867 */
[C---:B-1----:R-:W-:Y:S01]  /*60a0*/  HMMA.16816.F32.BF16 R80, R8.reuse, R16, R80 ;  /* 0x000000100850723c */ /* 0x042fe20000041850 */
[----:B------:R-:W-:Y:S01]  /*60b0*/  MUFU.EX2 R97, R97 ;  /* 0x0000006100617308 */ /* 0x000fe20000000800 */
[----:B------:R-:W-:Y:S01]  /*60c0*/  FFMA.FTZ R101, R101, UR6, -R103 ;  /* 0x0000000665657c23 */ /* 0x000fe20008010867 */
[----:B------:R-:W-:Y:S01]  /*60d0*/  LDSM.16.MT88.4 R32, [R128+0x8800] ;  /* 0x008800008020783b */ /* 0x000fe20000004200 */
[----:B------:R-:W-:Y:S01]  /*60e0*/  FFMA.FTZ R93, R158, R94, R93 ;  /* 0x0000005e9e5d7223 */ /* 0x000fe2000001005d */
[----:B------:R-:W-:Y:S01]  /*60f0*/  FFMA.FTZ R84, R157, R84, R89 ;  /* 0x000000549d547223 */ /* 0x000fe20000010059 */
[----:B------:R-:W-:Y:S01]  /*6100*/  HMMA.16816.F32.BF16 R76, R8, R18, R76 ;  /* 0x00000012084c723c */ /* 0x000fe2000004184c */
[----:B------:R-:W1:Y:S01]  /*6110*/  LDSM.16.MT88.4 R16, [R128+0x7000] ;  /* 0x007000008010783b */ /* 0x000e620000004200 */
[----:B------:R-:W-:Y:S01]  /*6120*/  FADD.FTZ R93, R92, R93 ;  /* 0x0000005d5c5d7221 */ /* 0x000fe20000010000 */
[----:B------:R-:W-:Y:S01]  /*6130*/  MUFU.EX2 R98, R98 ;  /* 0x0000006200627308 */ /* 0x000fe20000000800 */
[----:B------:R-:W-:-:S02]  /*6140*/  FADD.FTZ R84, R88, R84 ;  /* 0x0000005458547221 */ /* 0x000fc40000010000 */
[----:B--2---:R-:W-:Y:S01]  /*6150*/  HMMA.16816.F32.BF16 R36, R8, R4, R36 ;  /* 0x000000040824723c */ /* 0x004fe20000041824 */
[----:B------:R-:W-:Y:S01]  /*6160*/  FADD.FTZ R93, R91, R93 ;  /* 0x0000005d5b5d7221 */ /* 0x000fe20000010000 */
[----:B------:R-:W-:-:S03]  /*6170*/  FADD.FTZ R84, R87, R84 ;  /* 0x0000005457547221 */ /* 0x000fc60000010000 */
[----:B------:R-:W2:Y:S01]  /*6180*/  MUFU.EX2 R100, R100 ;  /* 0x0000006400647308 */ /* 0x000ea20000000800 */
[C---:B------:R-:W-:Y:S01]  /*6190*/  HMMA.16816.F32.BF16 R40, R8.reuse, R6, R40 ;  /* 0x000000060828723c */ /* 0x040fe20000041828 */
[----:B------:R-:W3:Y:S01]  /*61a0*/  LDSM.16.MT88.4 R4, [R130+0x8000] ;  /* 0x008000008204783b */ /* 0x000ee20000004200 */
[----:B------:R-:W-:Y:S01]  /*61b0*/  FADD.FTZ R93, R90, R93 ;  /* 0x0000005d5a5d7221 */ /* 0x000fe20000010000 */
[----:B------:R-:W-:Y:S01]  /*61c0*/  FADD.FTZ R84, R85, R84 ;  /* 0x0000005455547221 */ /* 0x000fe20000010000 */
[-C--:B------:R-:W-:Y:S02]  /*61d0*/  MOV R85, R86.reuse ;  /* 0x0000005600557202 */ /* 0x080fe40000000f00 */
[----:B------:R-:W-:Y:S01]  /*61e0*/  HMMA.16816.F32.BF16 R44, R8, R12, R44 ;  /* 0x0000000c082c723c */ /* 0x000fe2000004182c */
[----:B------:R-:W5:Y:S01]  /*61f0*/  MUFU.EX2 R99, R99 ;  /* 0x0000006300637308 */ /* 0x000f620000000800 */
[----:B----4-:R-:W-:Y:S01]  /*6200*/  FADD.FTZ R93, R95, R93 ;  /* 0x0000005d5f5d7221 */ /* 0x010fe20000010000 */
[----:B------:R-:W-:-:S03]  /*6210*/  @P5 MOV R85, R86 ;  /* 0x0000005600555202 */ /* 0x000fc60000000f00 */
[C---:B------:R-:W-:Y:S01]  /*6220*/  HMMA.16816.F32.BF16 R48, R8.reuse, R14, R48 ;  /* 0x0000000e0830723c */ /* 0x040fe20000041830 */
[----:B------:R-:W4:Y:S02]  /*6230*/  LDSM.16.MT88.4 R12, [R130+0x6400] ;  /* 0x00640000820c783b */ /* 0x000f240000004200 */
[----:B------:R-:W-:Y:S01]  /*6240*/  MUFU.EX2 R102, R102 ;  /* 0x0000006600667308 */ /* 0x000fe20000000800 */
[----:B--2---:R-:W-:Y:S02]  /*6250*/  FADD.FTZ R84, R100, R84 ;  /* 0x0000005464547221 */ /* 0x004fe40000010000 */
[C---:B------:R-:W-:Y:S05]  /*6260*/  HMMA.16816.F32.BF16 R68, R8.reuse, R28, R68 ;  /* 0x0000001c0844723c */ /* 0x040fea0000041844 */
[----:B------:R-:W2:Y:S01]  /*6270*/  MUFU.EX2 R106, R106 ;  /* 0x0000006a006a7308 */ /* 0x000ea20000000800 */
[C---:B------:R-:W-:Y:S06]  /*6280*/  HMMA.16816.F32.BF16 R64, R8.reuse, R30, R64 ;  /* 0x0000001e0840723c */ /* 0x040fec0000041840 */
[C---:B-1----:R-:W-:Y:S01]  /*6290*/  HMMA.16816.F32.BF16 R52, R8.reuse, R16, R52 ;  /* 0x000000100834723c */ /* 0x042fe20000041834 */
[----:B------:R-:W-:Y:S05]  /*62a0*/  MUFU.EX2 R108, R108 ;  /* 0x0000006c006c7308 */ /* 0x000fea0000000800 */
[C---:B------:R-:W-:Y:S01]  /*62b0*/  HMMA.16816.F32.BF16 R56, R8.reuse, R18, R56 ;  /* 0x000000120838723c */ /* 0x040fe20000041838 */
[----:B------:R-:W1:Y:S02]  /*62c0*/  LDSM.16.MT88.4 R16, [R128+0x7400] ;  /* 0x007400008010783b */ /* 0x000e640000004200 */
[----:B------:R-:W4:Y:S03]  /*62d0*/  MUFU.EX2 R111, R111 ;  /* 0x0000006f006f7308 */ /* 0x000f260000000800 */
[C---:B---3--:R-:W-:Y:S05]  /*62e0*/  HMMA.16816.F32.BF16 R60, R8.reuse, R4, R60 ;  /* 0x00000004083c723c */ /* 0x048fea000004183c */
[----:B------:R-:W-:Y:S01]  /*62f0*/  MUFU.EX2 R113, R113 ;  /* 0x0000007100717308 */ /* 0x000fe20000000800 */
[----:B------:R-:W-:Y:S01]  /*6300*/  HMMA.16816.F32.BF16 R72, R8, R6, R72 ;  /* 0x000000060848723c */ /* 0x000fe20000041848 */
[C---:B------:R-:W-:Y:S01]  /*6310*/  F2FP.BF16.F32.PACK_AB R4, R96.reuse, R95 ;  /* 0x0000005f6004723e */ /* 0x040fe200000010ff */
[----:B------:R-:W-:Y:S01]  /*6320*/  LDSM.16.MT88.4 R8, [R128+0x8400] ;  /* 0x008400008008783b */ /* 0x000fe20000004200 */
[C---:B-----5:R-:W-:Y:S01]  /*6330*/  F2FP.BF16.F32.PACK_AB R5, R99.reuse, R100 ;  /* 0x000000646305723e */ /* 0x060fe200000010ff */
[----:B------:R-:W-:Y:S01]  /*6340*/  FADD.FTZ R96, R96, R93 ;  /* 0x0000005d60607221 */ /* 0x000fe20000010000 */
[----:B------:R-:W-:Y:S01]  /*6350*/  FADD.FTZ R99, R99, R84 ;  /* 0x0000005463637221 */ /* 0x000fe20000010000 */
[----:B------:R-:W-:Y:S01]  /*6360*/  MOV R84, R3 ;  /* 0x0000000300547202 */ /* 0x000fe20000000f00 */
[----:B------:R-:W3:Y:S01]  /*6370*/  MUFU.EX2 R116, R116 ;  /* 0x0000007400747308 */ /* 0x000ee20000000800 */
[----:B------:R-:W-:Y:S01]  /*6380*/  F2FP.BF16.F32.PACK_AB R6, R98, R97 ;  /* 0x000000616206723e */ /* 0x000fe200000010ff */
[----:B------:R-:W-:Y:S01]  /*6390*/  FADD.FTZ R96, R97, R96 ;  /* 0x0000006061607221 */ /* 0x000fe20000010000 */
[----:B--2---:R-:W-:Y:S01]  /*63a0*/  F2FP.BF16.F32.PACK_AB R7, R106, R102 ;  /* 0x000000666a07723e */ /* 0x004fe200000010ff */
[----:B------:R-:W-:Y:S01]  /*63b0*/  FADD.FTZ R99, R102, R99 ;  /* 0x0000006366637221 */ /* 0x000fe20000010000 */
[----:B----4-:R-:W-:Y:S01]  /*63c0*/  F2FP.BF16.F32.PACK_AB R28, R111, R108 ;  /* 0x0000006c6f1c723e */ /* 0x010fe200000010ff */
[----:B------:R-:W-:Y:S01]  /*63d0*/  FADD.FTZ R98, R98, R96 ;  /* 0x0000006062627221 */ /* 0x000fe20000010000 */
[----:B------:R-:W-:Y:S01]  /*63e0*/  @P5 MOV R84, R3 ;  /* 0x0000000300545202 */ /* 0x000fe20000000f00 */
[----:B------:R-:W2:Y:S01]  /*63f0*/  MUFU.EX2 R114, R114 ;  /* 0x0000007200727308 */ /* 0x000ea20000000800 */
[----:B------:R-:W-:Y:S01]  /*6400*/  FADD.FTZ R106, R106, R99 ;  /* 0x000000636a6a7221 */ /* 0x000fe20000010000 */
[----:B------:R-:W-:Y:S01]  /*6410*/  HMMA.16816.F32.BF16 R80, R4, R12, R80 ;  /* 0x0000000c0450723c */ /* 0x000fe20000041850 */
[----:B------:R-:W-:-:S04]  /*6420*/  FADD.FTZ R98, R108, R98 ;  /* 0x000000626c627221 */ /* 0x000fc80000010000 */
[----:B------:R-:W-:Y:S01]  /*6430*/  FADD.FTZ R111, R111, R98 ;  /* 0x000000626f6f7221 */ /* 0x000fe20000010000 */
[C---:B------:R-:W-:Y:S01]  /*6440*/  HMMA.16816.F32.BF16 R76, R4.reuse, R14, R76 ;  /* 0x0000000e044c723c */ /* 0x040fe2000004184c */
[----:B------:R-:W4:Y:S01]  /*6450*/  LDSM.16.MT88.4 R12, [R130+0x8400] ;  /* 0x00840000820c783b */ /* 0x000f220000004200 */
[----:B------:R-:W5:Y:S01]  /*6460*/  MUFU.EX2 R112, R112 ;  /* 0x0000007000707308 */ /* 0x000f620000000800 */
[C---:B---3--:R-:W-:Y:S01]  /*6470*/  F2FP.BF16.F32.PACK_AB R30, R116.reuse, R113 ;  /* 0x00000071741e723e */ /* 0x048fe200000010ff */
[----:B------:R-:W-:Y:S02]  /*6480*/  FADD.FTZ R111, R113, R111 ;  /* 0x0000006f716f7221 */ /* 0x000fe40000010000 */
[C---:B------:R-:W-:Y:S02]  /*6490*/  HMMA.16816.F32.BF16 R44, R4.reuse, R20, R44 ;  /* 0x00000014042c723c */ /* 0x040fe4000004182c */
[----:B------:R-:W-:Y:S01]  /*64a0*/  FADD.FTZ R116, R116, R111 ;  /* 0x0000006f74747221 */ /* 0x000fe20000010000 */
[----:B--2---:R-:W-:Y:S01]  /*64b0*/  FADD.FTZ R106, R114, R106 ;  /* 0x0000006a726a7221 */ /* 0x004fe20000010000 */
[----:B------:R-:W2:Y:S02]  /*64c0*/  MUFU.EX2 R115, R115 ;  /* 0x0000007300737308 */ /* 0x000ea40000000800 */
[C---:B------:R-:W-:Y:S01]  /*64d0*/  HMMA.16816.F32.BF16 R48, R4.reuse, R22, R48 ;  /* 0x000000160430723c */ /* 0x040fe20000041830 */
[----:B------:R-:W3:Y:S05]  /*64e0*/  LDSM.16.MT88.4 R20, [R130+0x6800] ;  /* 0x006800008214783b */ /* 0x000eea0000004200 */
[----:B-1----:R-:W-:Y:S01]  /*64f0*/  HMMA.16816.F32.BF16 R52, R4, R16, R52 ;  /* 0x000000100434723c */ /* 0x002fe20000041834 */
[----:B------:R-:W1:Y:S01]  /*6500*/  MUFU.EX2 R109, R109 ;  /* 0x0000006d006d7308 */ /* 0x000e620000000800 */
[C---:B-----5:R-:W-:Y:S01]  /*6510*/  F2FP.BF16.F32.PACK_AB R29, R112.reuse, R114 ;  /* 0x00000072701d723e */ /* 0x060fe200000010ff */
[----:B------:R-:W-:-:S03]  /*6520*/  FADD.FTZ R112, R112, R106 ;  /* 0x0000006a70707221 */ /* 0x000fc60000010000 */
[C---:B------:R-:W-:Y:S01]  /*6530*/  HMMA.16816.F32.BF16 R56, R4.reuse, R18, R56 ;  /* 0x000000120438723c */ /* 0x040fe20000041838 */
[----:B------:R-:W5:Y:S02]  /*6540*/  LDSM.16.MT88.4 R16, [R128+0x6800] ;  /* 0x006800008010783b */ /* 0x000f640000004200 */
[----:B------:R-:W4:Y:S01]  /*6550*/  MUFU.EX2 R110, R110 ;  /* 0x0000006e006e7308 */ /* 0x000f220000000800 */
[----:B--2---:R-:W-:Y:S02]  /*6560*/  FADD.FTZ R112, R115, R112 ;  /* 0x0000007073707221 */ /* 0x004fe40000010000 */
[C---:B------:R-:W-:Y:S05]  /*6570*/  HMMA.16816.F32.BF16 R36, R4.reuse, R24, R36 ;  /* 0x000000180424723c */ /* 0x040fea0000041824 */
[----:B------:R-:W2:Y:S01]  /*6580*/  MUFU.EX2 R117, R117 ;  /* 0x0000007500757308 */ /* 0x000ea20000000800 */
[----:B------:R-:W-:Y:S01]  /*6590*/  HMMA.16816.F32.BF16 R40, R4, R26, R40 ;  /* 0x0000001a0428723c */ /* 0x000fe20000041828 */
[C---:B-1----:R-:W-:Y:S01]  /*65a0*/  F2FP.BF16.F32.PACK_AB R31, R109.reuse, R115 ;  /* 0x000000736d1f723e */ /* 0x042fe200000010ff */
[----:B------:R-:W-:Y:S01]  /*65b0*/  LDSM.16.MT88.4 R24, [R130+0x6c00] ;  /* 0x006c00008218783b */ /* 0x000fe20000004200 */
[----:B------:R-:W-:-:S03]  /*65c0*/  FADD.FTZ R109, R109, R112 ;  /* 0x000000706d6d7221 */ /* 0x000fc60000010000 */
[----:B----4-:R-:W-:Y:S01]  /*65d0*/  HMMA.16816.F32.BF16 R60, R4, R12, R60 ;  /* 0x0000000c043c723c */ /* 0x010fe2000004183c */
[----:B------:R-:W1:Y:S01]  /*65e0*/  MUFU.EX2 R118, R118 ;  /* 0x0000007600767308 */ /* 0x000e620000000800 */
[----:B------:R-:W-:-:S04]  /*65f0*/  FADD.FTZ R116, R110, R116 ;  /* 0x000000746e747221 */ /* 0x000fc80000010000 */
[C---:B------:R-:W-:Y:S01]  /*6600*/  HMMA.16816.F32.BF16 R72, R4.reuse, R14, R72 ;  /* 0x0000000e0448723c */ /* 0x040fe20000041848 */
[----:B------:R-:W4:Y:S02]  /*6610*/  LDSM.16.MT88.4 R12, [R130+0x7800] ;  /* 0x00780000820c783b */ /* 0x000f240000004200 */
[----:B------:R-:W5:Y:S01]  /*6620*/  MUFU.EX2 R119, R119 ;  /* 0x0000007700777308 */ /* 0x000f620000000800 */
[----:B--2---:R-:W-:Y:S02]  /*6630*/  FADD.FTZ R116, R117, R116 ;  /* 0x0000007475747221 */ /* 0x004fe40000010000 */
[C---:B------:R-:W-:Y:S05]  /*6640*/  HMMA.16816.F32.BF16 R68, R4.reuse, R8, R68 ;  /* 0x000000080444723c */ /* 0x040fea0000041844 */
[----:B------:R-:W2:Y:S01]  /*6650*/  MUFU.EX2 R107, R107 ;  /* 0x0000006b006b7308 */ /* 0x000ea20000000800 */
[----:B------:R-:W-:Y:S01]  /*6660*/  HMMA.16816.F32.BF16 R64, R4, R10, R64 ;  /* 0x0000000a0440723c */ /* 0x000fe20000041840 */
[----:B------:R-:W4:Y:S01]  /*6670*/  LDSM.16.MT88.4 R4, [R130+0x8800] ;  /* 0x008800008204783b */ /* 0x000f220000004200 */
[----:B-1----:R-:W-:-:S03]  /*6680*/  FADD.FTZ R116, R118, R116 ;  /* 0x0000007476747221 */ /* 0x002fc60000010000 */
[----:B------:R-:W1:Y:S01]  /*6690*/  LDSM.16.MT88.4 R8, [R128+0x7800] ;  /* 0x007800008008783b */ /* 0x000e620000004200 */
[----:B---3--:R-:W-:Y:S01]  /*66a0*/  HMMA.16816.F32.BF16 R80, R28, R20, R80 ;  /* 0x000000141c50723c */ /* 0x008fe20000041850 */
[----:B------:R-:W3:Y:S01]  /*66b0*/  MUFU.EX2 R105, R105 ;  /* 0x0000006900697308 */ /* 0x000ee20000000800 */
[----:B-----5:R-:W-:-:S04]  /*66c0*/  FADD.FTZ R158, R119, R116 ;  /* 0x00000074779e7221 */ /* 0x020fc80000010000 */
[C---:B------:R-:W-:Y:S01]  /*66d0*/  HMMA.16816.F32.BF16 R76, R28.reuse, R22, R76 ;  /* 0x000000161c4c723c */ /* 0x040fe2000004184c */
[----:B------:R-:W5:Y:S02]  /*66e0*/  LDSM.16.MT88.4 R20, [R128+0x6c00] ;  /* 0x006c00008014783b */ /* 0x000f640000004200 */
[----:B------:R-:W4:Y:S01]  /*66f0*/  MUFU.EX2 R104, R104 ;  /* 0x0000006800687308 */ /* 0x000f220000000800 */
[----:B--2---:R-:W-:Y:S02]  /*6700*/  FADD.FTZ R109, R107, R109 ;  /* 0x0000006d6b6d7221 */ /* 0x004fe40000010000 */
[C---:B------:R-:W-:Y:S05]  /*6710*/  HMMA.16816.F32.BF16 R36, R28.reuse, R16, R36 ;  /* 0x000000101c24723c */ /* 0x040fea0000041824 */
[----:B------:R-:W2:Y:S01]  /*6720*/  MUFU.EX2 R101, R101 ;  /* 0x0000006500657308 */ /* 0x000ea20000000800 */
[----:B------:R-:W-:Y:S01]  /*6730*/  HMMA.16816.F32.BF16 R40, R28, R18, R40 ;  /* 0x000000121c28723c */ /* 0x000fe20000041828 */
[----:B------:R-:W5:Y:S01]  /*6740*/  LDSM.16.MT88.4 R16, [R130+0x7c00] ;  /* 0x007c00008210783b */ /* 0x000f620000004200 */
[----:B---3--:R-:W-:-:S04]  /*6750*/  FADD.FTZ R109, R105, R109 ;  /* 0x0000006d696d7221 */ /* 0x008fc80000010000 */
[----:B----4-:R-:W-:Y:S01]  /*6760*/  HMMA.16816.F32.BF16 R44, R28, R12, R44 ;  /* 0x0000000c1c2c723c */ /* 0x010fe2000004182c */
[----:B------:R-:W-:-:S05]  /*6770*/  FADD.FTZ R109, R104, R109 ;  /* 0x0000006d686d7221 */ /* 0x000fca0000010000 */
[----:B------:R-:W-:Y:S01]  /*6780*/  HMMA.16816.F32.BF16 R48, R28, R14, R48 ;  /* 0x0000000e1c30723c */ /* 0x000fe20000041830 */
[----:B------:R-:W3:Y:S01]  /*6790*/  LDSM.16.MT88.4 R12, [R128+0x7c00] ;  /* 0x007c0000800c783b */ /* 0x000ee20000004200 */
[----:B--2---:R-:W-:-:S04]  /*67a0*/  FADD.FTZ R157, R101, R109 ;  /* 0x0000006d659d7221 */ /* 0x004fc80000010000 */
[C---:B------:R-:W-:Y:S06]  /*67b0*/  HMMA.16816.F32.BF16 R60, R28.reuse, R4, R60 ;  /* 0x000000041c3c723c */ /* 0x040fec000004183c */
[----:B------:R-:W-:Y:S01]  /*67c0*/  HMMA.16816.F32.BF16 R72, R28, R6, R72 ;  /* 0x000000061c48723c */ /* 0x000fe20000041848 */
[----:B------:R-:W-:Y:S02]  /*67d0*/  F2FP.BF16.F32.PACK_AB R4, R117, R110 ;  /* 0x0000006e7504723e */ /* 0x000fe400000010ff */
[----:B------:R-:W-:-:S03]  /*67e0*/  F2FP.BF16.F32.PACK_AB R5, R105, R107 ;  /* 0x0000006b6905723e */ /* 0x000fc600000010ff */
[----:B-1----:R-:W-:Y:S01]  /*67f0*/  HMMA.16816.F32.BF16 R52, R28, R8, R52 ;  /* 0x000000081c34723c */ /* 0x002fe20000041834 */
[----:B------:R-:W-:Y:S02]  /*6800*/  F2FP.BF16.F32.PACK_AB R6, R119, R118 ;  /* 0x000000767706723e */ /* 0x000fe400000010ff */
[----:B------:R-:W-:-:S03]  /*6810*/  F2FP.BF16.F32.PACK_AB R7, R101, R104 ;  /* 0x000000686507723e */ /* 0x000fc600000010ff */
[----:B------:R-:W-:Y:S01]  /*6820*/  HMMA.16816.F32.BF16 R56, R28, R10, R56 ;  /* 0x0000000a1c38723c */ /* 0x000fe20000041838 */
[----:B------:R-:W1:Y:S05]  /*6830*/  LDSM.16.MT88.4 R8, [R130+0x8c00] ;  /* 0x008c00008208783b */ /* 0x000e6a0000004200 */
[C---:B-----5:R-:W-:Y:S06]  /*6840*/  HMMA.16816.F32.BF16 R36, R4.reuse, R20, R36 ;  /* 0x000000140424723c */ /* 0x060fec0000041824 */
[----:B------:R-:W-:Y:S01]  /*6850*/  HMMA.16816.F32.BF16 R40, R4, R22, R40 ;  /* 0x000000160428723c */ /* 0x000fe20000041828 */
[----:B------:R-:W2:Y:S05]  /*6860*/  LDSM.16.MT88.4 R20, [R128+0x8c00] ;  /* 0x008c00008014783b */ /* 0x000eaa0000004200 */
[C---:B------:R-:W-:Y:S06]  /*6870*/  HMMA.16816.F32.BF16 R68, R28.reuse, R32, R68 ;  /* 0x000000201c44723c */ /* 0x040fec0000041844 */
[----:B------:R-:W-:Y:S01]  /*6880*/  HMMA.16816.F32.BF16 R64, R28, R34, R64 ;  /* 0x000000221c40723c */ /* 0x000fe20000041840 */
[----:B------:R-:W-:-:S05]  /*6890*/  MOV R32, R2 ;  /* 0x0000000200207202 */ /* 0x000fca0000000f00 */
[C---:B------:R-:W-:Y:S06]  /*68a0*/  HMMA.16816.F32.BF16 R80, R4.reuse, R24, R80 ;  /* 0x000000180450723c */ /* 0x040fec0000041850 */
[C---:B------:R-:W-:Y:S06]  /*68b0*/  HMMA.16816.F32.BF16 R76, R4.reuse, R26, R76 ;  /* 0x0000001a044c723c */ /* 0x040fec000004184c */
[C---:B------:R-:W-:Y:S06]  /*68c0*/  HMMA.16816.F32.BF16 R44, R4.reuse, R16, R44 ;  /* 0x00000010042c723c */ /* 0x040fec000004182c */
[C---:B------:R-:W-:Y:S06]  /*68d0*/  HMMA.16816.F32.BF16 R48, R4.reuse, R18, R48 ;  /* 0x000000120430723c */ /* 0x040fec0000041830 */
[C---:B---3--:R-:W-:Y:S06]  /*68e0*/  HMMA.16816.F32.BF16 R52, R4.reuse, R12, R52 ;  /* 0x0000000c0434723c */ /* 0x048fec0000041834 */
[C---:B------:R-:W-:Y:S06]  /*68f0*/  HMMA.16816.F32.BF16 R56, R4.reuse, R14, R56 ;  /* 0x0000000e0438723c */ /* 0x040fec0000041838 */
[C---:B-1----:R-:W-:Y:S06]  /*6900*/  HMMA.16816.F32.BF16 R60, R4.reuse, R8, R60 ;  /* 0x00000008043c723c */ /* 0x042fec000004183c */
[C---:B------:R-:W-:Y:S06]  /*6910*/  HMMA.16816.F32.BF16 R72, R4.reuse, R10, R72 ;  /* 0x0000000a0448723c */ /* 0x040fec0000041848 */
[C---:B--2---:R-:W-:Y:S06]  /*6920*/  HMMA.16816.F32.BF16 R68, R4.reuse, R20, R68 ;  /* 0x000000140444723c */ /* 0x044fec0000041844 */
[----:B------:R-:W-:Y:S01]  /*6930*/  HMMA.16816.F32.BF16 R64, R4, R22, R64 ;  /* 0x000000160440723c */ /* 0x000fe20000041840 */
[----:B------:R-:W-:-:S08]  /*6940*/  NOP ;  /* 0x0000000000007918 */ /* 0x000fd00000000000 */
[----:B------:R-:W-:-:S15]  /*6950*/  @P5 BRA `(.L_x_282) ;  /* 0x0000000000045947 */ /* 0x000fde0003800000 */
.L_x_278:
[----:B------:R-:W-:-:S07]  /*6960*/  IADD3 R156, R32, -0x1, RZ ;  /* 0xffffffff209c7810 */ /* 0x000fce0007ffe0ff */
.L_x_282:
        /* <DEDUP_REMOVED lines=12> */
.L_x_286:
[----:B------:R-:W-:Y:S01]  /*6a30*/  ISETP.GE.AND P4, PT, R150, UR5, PT ;  /* 0x0000000596007c0c */ /* 0x000fe2000bf86270 */
[----:B------:R-:W-:Y:S01]  /*6a40*/  VIADD R86, R156, 0xffffffff ;  /* 0xffffffff9c567836 */ /* 0x000fe20000000000 */
[----:B------:R-:W1:Y:S03]  /*6a50*/  @!P3 LDC.64 R94, c[0x0][0x218] ;  /* 0x00008600ff5ebb82 */ /* 0x000e660000000a00 */
[----:B------:R-:W-:Y:S01]  /*6a60*/  IMAD.WIDE.U32 R100, R86, UR6, RZ ;  /* 0x0000000656647c25 */ /* 0x000fe2000f8e00ff */
[----:B------:R-:W-:Y:S04]  /*6a70*/  SHF.R.S32.HI R85, RZ, 0x1f, R86 ;  /* 0x0000001fff557819 */ /* 0x000fe80000011456 */
[----:B------:R-:W2:Y:S01]  /*6a80*/  @!P2 LDC.64 R92, c[0x0][0x218] ;  /* 0x00008600ff5cab82 */ /* 0x000ea20000000a00 */
[----:B------:R-:W-:Y:S01]  /*6a90*/  IMAD R85, R85, UR6, RZ ;  /* 0x0000000655557c24 */ /* 0x000fe2000f8e02ff */
[----:B------:R-:W-:Y:S01]  /*6aa0*/  LEA R99, P0, R100, R146, 0x6 ;  /* 0x0000009264637211 */ /* 0x000fe200078030ff */
[----:B------:R3:W-:Y:S02]  /*6ab0*/  @P4 STS [R141+0x3000], RZ ;  /* 0x003000ff8d004388 */ /* 0x0007e40000000800 */
[----:B------:R-:W-:Y:S02]  /*6ac0*/  IMAD R85, R86, UR7, R85 ;  /* 0x0000000756557c24 */ /* 0x000fe4000f8e0255 */
[----:B------:R3:W-:Y:S01]  /*6ad0*/  @P4 STS [R141+0x3004], RZ ;  /* 0x003004ff8d004388 */ /* 0x0007e20000000800 */
[----:B------:R-:W4:Y:S01]  /*6ae0*/  @!P4 LDC.64 R96, c[0x0][0x218] ;  /* 0x00008600ff60cb82 */ /* 0x000f220000000a00 */
[----:B------:R-:W-:Y:S02]  /*6af0*/  IMAD.IADD R85, R101, 0x1, R85 ;  /* 0x0000000165557824 */ /* 0x000fe400078e0255 */
[----:B------:R3:W-:Y:S03]  /*6b00*/  @P4 STS.64 [R141+0x3008], RZ ;  /* 0x003008ff8d004388 */ /* 0x0007e60000000a00 */
[----:B------:R-:W-:Y:S02]  /*6b10*/  LEA.HI.X R85, R100, R149, R85, 0x6, P0 ;  /* 0x0000009564557211 */ /* 0x000fe400000f3455 */
[----:B------:R-:W5:Y:S08]  /*6b20*/  @!P4 LDC.64 R90, c[0x0][0x218] ;  /* 0x00008600ff5acb82 */ /* 0x000f700000000a00 */
[----:B------:R-:W3:Y:S08]  /*6b30*/  @!P3 LDC.64 R88, c[0x0][0x218] ;  /* 0x00008600ff58bb82 */ /* 0x000ef00000000a00 */
[----:B------:R-:W3:Y:S01]  /*6b40*/  @!P2 LDC.64 R86, c[0x0][0x218] ;  /* 0x00008600ff56ab82 */ /* 0x000ee20000000a00 */
[C---:B----4-:R-:W-:Y:S02]  /*6b50*/  @!P4 LEA R96, P0, R99.reuse, R96, 0x1 ;  /* 0x000000606360c211 */ /* 0x050fe400078008ff */
[C---:B-1----:R-:W-:Y:S02]  /*6b60*/  @!P3 LEA R94, P6, R99.reuse, R94, 0x1 ;  /* 0x0000005e635eb211 */ /* 0x042fe400078c08ff */
[C-C-:B------:R-:W-:Y:S02]  /*6b70*/  @!P4 LEA.HI.X R97, R99.reuse, R97, R85.reuse, 0x1, P0 ;  /* 0x000000616361c211 */ /* 0x140fe400000f0c55 */
[C-C-:B------:R-:W-:Y:S02]  /*6b80*/  @!P3 LEA.HI.X R95, R99.reuse, R95, R85.reuse, 0x1, P6 ;  /* 0x0000005f635fb211 */ /* 0x140fe400030f0c55 */
[----:B--2---:R-:W-:Y:S01]  /*6b90*/  @!P2 LEA R92, P1, R99, R92, 0x1 ;  /* 0x0000005c635ca211 */ /* 0x004fe200078208ff */
[----:B------:R-:W-:Y:S01]  /*6ba0*/  @!PT LDS RZ, [RZ] ;  /* 0x00000000fffff984 */ /* 0x000fe20000000800 */
[----:B------:R-:W-:Y:S01]  /*6bb0*/  @!PT LDS RZ, [RZ] ;  /* 0x00000000fffff984 */ /* 0x000fe20000000800 */
[----:B------:R-:W-:Y:S01]  /*6bc0*/  @!PT LDS RZ, [RZ] ;  /* 0x00000000fffff984 */ /* 0x000fe20000000800 */
[----:B------:R1:W-:Y:S01]  /*6bd0*/  @!P4 LDGSTS.E.BYPASS.LTC128B.128 [R141+0x3000], desc[UR8][R96.64] ;  /* 0x03000000608dcfae */ /* 0x0003e2000b901d48 */
[----:B------:R-:W-:Y:S02]  /*6be0*/  IADD3 R100, P0, R135, R99, RZ ;  /* 0x0000006387647210 */ /* 0x000fe40007f1e0ff */
[--C-:B------:R-:W-:Y:S01]  /*6bf0*/  @!P2 LEA.HI.X R93, R99, R93, R85.reuse, 0x1, P1 ;  /* 0x0000005d635da211 */ /* 0x100fe200008f0c55 */
[----:B------:R1:W-:Y:S01]  /*6c00*/  @P3 STS.128 [R141+0x4000], RZ ;  /* 0x004000ff8d003388 */ /* 0x0003e20000000c00 */
[----:B-----5:R-:W-:Y:S01]  /*6c10*/  @!P4 LEA R90, P6, R100, R90, 0x1 ;  /* 0x0000005a645ac211 */ /* 0x020fe200078c08ff */
[----:B------:R-:W-:Y:S01]  /*6c20*/  IMAD.X R85, R134, 0x1, R85, P0 ;  /* 0x0000000186557824 */ /* 0x000fe200000e0655 */
[C---:B---3--:R-:W-:Y:S01]  /*6c30*/  @!P3 LEA R88, P1, R100.reuse, R88, 0x1 ;  /* 0x000000586458b211 */ /* 0x048fe200078208ff */
[----:B------:R-:W-:Y:S01]  /*6c40*/  @!PT LDS RZ, [RZ] ;  /* 0x00000000fffff984 */ /* 0x000fe20000000800 */
[----:B------:R-:W-:Y:S01]  /*6c50*/  @!PT LDS RZ, [RZ] ;  /* 0x00000000fffff984 */ /* 0x000fe20000000800 */
[----:B------:R-:W-:Y:S01]  /*6c60*/  @!PT LDS RZ, [RZ] ;  /* 0x00000000fffff984 */ /* 0x000fe20000000800 */
[----:B------:R1:W-:Y:S03]  /*6c70*/  @!P3 LDGSTS.E.BYPASS.LTC128B.128 [R141+0x4000], desc[UR8][R94.64+0x40] ;  /* 0x040000405e8dbfae */ /* 0x0003e6000b901d48 */
[C-C-:B------:R-:W-:Y:S01]  /*6c80*/  @!P4 LEA.HI.X R91, R100.reuse, R91, R85.reuse, 0x1, P6 ;  /* 0x0000005b645bc211 */ /* 0x140fe200030f0c55 */
[----:B------:R1:W-:Y:S01]  /*6c90*/  @P2 STS.128 [R141+0x5000], RZ ;  /* 0x005000ff8d002388 */ /* 0x0003e20000000c00 */
[C-C-:B------:R-:W-:Y:S02]  /*6ca0*/  @!P3 LEA.HI.X R89, R100.reuse, R89, R85.reuse, 0x1, P1 ;  /* 0x000000596459b211 */ /* 0x140fe400008f0c55 */
[C---:B------:R-:W-:Y:S01]  /*6cb0*/  @!P2 LEA R86, P0, R100.reuse, R86, 0x1 ;  /* 0x000000566456a211 */ /* 0x040fe200078008ff */
[----:B------:R-:W-:Y:S01]  /*6cc0*/  @!PT LDS RZ, [RZ] ;  /* 0x00000000fffff984 */ /* 0x000fe20000000800 */
[----:B------:R-:W-:Y:S01]  /*6cd0*/  @!PT LDS RZ, [RZ] ;  /* 0x00000000fffff984 */ /* 0x000fe20000000800 */
[----:B------:R-:W-:Y:S01]  /*6ce0*/  @!PT LDS RZ, [RZ] ;  /* 0x00000000fffff984 */ /* 0x000fe20000000800 */
[----:B------:R1:W-:Y:S03]  /*6cf0*/  @!P2 LDGSTS.E.BYPASS.LTC128B.128 [R141+0x5000], desc[UR8][R92.64+0x80] ;  /* 0x050000805c8dafae */ /* 0x0003e6000b901d48 */
[----:B------:R-:W-:Y:S01]  /*6d00*/  @!P2 LEA.HI.X R87, R100, R87, R85, 0x1, P0 ;  /* 0x000000576457a211 */ /* 0x000fe200000f0c55 */
        /* <DEDUP_REMOVED lines=17> */
.L_x_284:
        /* <DEDUP_REMOVED lines=12> */
[C---:B--2---:R-:W-:Y:S01]  /*6ee0*/  @!P4 LEA R8, P5, R17.reuse, R8, 0x1 ;  /* 0x000000081108c211 */ /* 0x044fe200078a08ff */
[----:B------:R-:W2:Y:S01]  /*6ef0*/  @!P3 LDC.64 R12, c[0x0][0x220] ;  /* 0x00008800ff0cbb82 */ /* 0x000ea20000000a00 */
[C---:B-1----:R-:W-:Y:S01]  /*6f00*/  @!P4 LEA R14, P0, R18.reuse, R14, 0x1 ;  /* 0x0000000e120ec211 */ /* 0x042fe200078008ff */
[----:B------:R-:W-:Y:S03]  /*6f10*/  @P4 STS [R141+0x6000], RZ ;  /* 0x006000ff8d004388 */ /* 0x000fe60000000800 */
[C-C-:B------:R-:W-:Y:S02]  /*6f20*/  @!P4 LEA.HI.X R15, R18.reuse, R15, R16.reuse, 0x1, P0 ;  /* 0x0000000f120fc211 */ /* 0x140fe400000f0c10 */
[----:B------:R-:W-:Y:S01]  /*6f30*/  @P4 STS [R141+0x6004], RZ ;  /* 0x006004ff8d004388 */ /* 0x000fe20000000800 */
[----:B------:R-:W1:Y:S04]  /*6f40*/  @!P2 LDC.64 R10, c[0x0][0x220] ;  /* 0x00008800ff0aab82 */ /* 0x000e680000000a00 */
[----:B------:R-:W-:Y:S05]  /*6f50*/  @P4 STS.64 [R141+0x6008], RZ ;  /* 0x006008ff8d004388 */ /* 0x000fea0000000a00 */
[----:B------:R-:W-:Y:S01]  /*6f60*/  @!PT LDS RZ, [RZ] ;  /* 0x00000000fffff984 */ /* 0x000fe20000000800 */
[----:B------:R-:W-:Y:S01]  /*6f70*/  @!PT LDS RZ, [RZ] ;  /* 0x00000000fffff984 */ /* 0x000fe20000000800 */
[----:B------:R-:W-:Y:S01]  /*6f80*/  @!PT LDS RZ, [RZ] ;  /* 0x00000000fffff984 */ /* 0x000fe20000000800 */
[----:B------:R-:W-:Y:S01]  /*6f90*/  @!P4 LDGSTS.E.BYPASS.LTC128B.128 [R141+0x6000], desc[UR8][R14.64] ;  /* 0x060000000e8dcfae */ /* 0x000fe2000b901d48 */
[----:B------:R-:W3:Y:S04]  /*6fa0*/  @!P3 LDC.64 R6, c[0x0][0x220] ;  /* 0x00008800ff06bb82 */ /* 0x000ee80000000a00 */
[----:B------:R-:W-:Y:S01]  /*6fb0*/  @P3 STS.128 [R141+0x7000], RZ ;  /* 0x007000ff8d003388 */ /* 0x000fe20000000c00 */
[C---:B--2---:R-:W-:Y:S03]  /*6fc0*/  @!P3 LEA R12, P1, R18.reuse, R12, 0x1 ;  /* 0x0000000c120cb211 */ /* 0x044fe600078208ff */
[----:B------:R-:W2:Y:S01]  /*6fd0*/  @!P2 LDC.64 R4, c[0x0][0x220] ;  /* 0x00008800ff04ab82 */ /* 0x000ea20000000a00 */
[C-C-:B------:R-:W-:Y:S02]  /*6fe0*/  @!P3 LEA.HI.X R13, R18.reuse, R13, R16.reuse, 0x1, P1 ;  /* 0x0000000d120db211 */ /* 0x140fe400008f0c10 */
[C---:B-1----:R-:W-:Y:S03]  /*6ff0*/  @!P2 LEA R10, P0, R18.reuse, R10, 0x1 ;  /* 0x0000000a120aa211 */ /* 0x042fe600078008ff */
[----:B------:R-:W-:Y:S01]  /*7000*/  @!PT LDS RZ, [RZ] ;  /* 0x00000000fffff984 */ /* 0x000fe20000000800 */
[----:B------:R-:W-:Y:S01]  /*7010*/  @!PT LDS RZ, [RZ] ;  /* 0x00000000fffff984 */ /* 0x000fe20000000800 */
[----:B------:R-:W-:Y:S01]  /*7020*/  @!PT LDS RZ, [RZ] ;  /* 0x00000000fffff984 */ /* 0x000fe20000000800 */
[----:B------:R-:W-:Y:S01]  /*7030*/  @!P3 LDGSTS.E.BYPASS.LTC128B.128 [R141+0x7000], desc[UR8][R12.64+0x40] ;  /* 0x070000400c8dbfae */ /* 0x000fe2000b901d48 */
[--C-:B------:R-:W-:Y:S04]  /*7040*/  @!P2 LEA.HI.X R11, R18, R11, R16.reuse, 0x1, P0 ;  /* 0x0000000b120ba211 */ /* 0x100fe800000f0c10 */
[----:B------:R-:W-:Y:S01]  /*7050*/  @P2 STS.128 [R141+0x8000], RZ ;  /* 0x008000ff8d002388 */ /* 0x000fe20000000c00 */
[----:B------:R-:W-:Y:S01]  /*7060*/  IMAD.X R16, R138, 0x1, R16, P6 ;  /* 0x000000018a107824 */ /* 0x000fe200030e0610 */
[C---:B---3--:R-:W-:Y:S03]  /*7070*/  @!P3 LEA R6, P1, R17.reuse, R6, 0x1 ;  /* 0x000000061106b211 */ /* 0x048fe600078208ff */
[----:B------:R-:W-:Y:S01]  /*7080*/  @!PT LDS RZ, [RZ] ;  /* 0x00000000fffff984 */ /* 0x000fe20000000800 */
[----:B------:R-:W-:Y:S01]  /*7090*/  @!PT LDS RZ, [RZ] ;  /* 0x00000000fffff984 */ /* 0x000fe20000000800 */
[----:B------:R-:W-:Y:S01]  /*70a0*/  @!PT LDS RZ, [RZ] ;  /* 0x00000000fffff984 */ /* 0x000fe20000000800 */
[----:B------:R-:W-:Y:S01]  /*70b0*/  @!P2 LDGSTS.E.BYPASS.LTC128B.128 [R141+0x8000], desc[UR8][R10.64+0x80] ;  /* 0x080000800a8dafae */ /* 0x000fe2000b901d48 */
[C-C-:B------:R-:W-:Y:S04]  /*70c0*/  @!P4 LEA.HI.X R9, R17.reuse, R9, R16.reuse, 0x1, P5 ;  /* 0x000000091109c211 */ /* 0x140fe800028f0c10 */
[----:B------:R-:W-:Y:S01]  /*70d0*/  @P4 STS.128 [R141+0x6800], RZ ;  /* 0x006800ff8d004388 */ /* 0x000fe20000000c00 */
[C-C-:B------:R-:W-:Y:S02]  /*70e0*/  @!P3 LEA.HI.X R7, R17.reuse, R7, R16.reuse, 0x1, P1 ;  /* 0x000000071107b211 */ /* 0x140fe400008f0c10 */
[C---:B------:R-:W-:Y:S02]  /*70f0*/  ISETP.GT.AND P5, PT, R156.reuse, RZ, PT ;  /* 0x000000ff9c00720c */ /* 0x040fe40003fa4270 */
[----:B------:R-:W-:Y:S01]  /*7100*/  @!PT LDS RZ, [RZ] ;  /* 0x00000000fffff984 */ /* 0x000fe20000000800 */
[----:B------:R-:W-:Y:S01]  /*7110*/  @!PT LDS RZ, [RZ] ;  /* 0x00000000fffff984 */ /* 0x000fe20000000800 */
[----:B------:R-:W-:Y:S01]  /*7120*/  @!PT LDS RZ, [RZ] ;  /* 0x00000000fffff984 */ /* 0x000fe20000000800 */
[----:B------:R1:W-:Y:S01]  /*7130*/  @!P4 LDGSTS.E.BYPASS.LTC128B.128 [R141+0x6800], desc[UR8][R8.64] ;  /* 0x06800000088dcfae */ /* 0x0003e2000b901d48 */
[C---:B--2---:R-:W-:Y:S04]  /*7140*/  @!P2 LEA R4, P0, R17.reuse, R4, 0x1 ;  /* 0x000000041104a211 */ /* 0x044fe800078008ff */
[----:B------:R-:W-:Y:S01]  /*7150*/  @P3 STS.128 [R141+0x7800], RZ ;  /* 0x007800ff8d003388 */ /* 0x000fe20000000c00 */
[----:B------:R-:W-:Y:S04]  /*7160*/  @!P2 LEA.HI.X R5, R17, R5, R16, 0x1, P0 ;  /* 0x000000051105a211 */ /* 0x000fe800000f0c10 */
[----:B------:R-:W-:Y:S01]  /*7170*/  @!PT LDS RZ, [RZ] ;  /* 0x00000000fffff984 */ /* 0x000fe20000000800 */
[----:B------:R-:W-:Y:S01]  /*7180*/  @!PT LDS RZ, [RZ] ;  /* 0x00000000fffff984 */ /* 0x000fe20000000800 */
[----:B------:R-:W-:Y:S01]  /*7190*/  @!PT LDS RZ, [RZ] ;  /* 0x00000000fffff984 */ /* 0x000fe20000000800 */
[----:B------:R-:W-:Y:S05]  /*71a0*/  @!P3 LDGSTS.E.BYPASS.LTC128B.128 [R141+0x7800], desc[UR8][R6.64+0x40] ;  /* 0x07800040068dbfae */ /* 0x000fea000b901d48 */
[----:B------:R-:W-:Y:S05]  /*71b0*/  @P2 STS.128 [R141+0x8800], RZ ;  /* 0x008800ff8d002388 */ /* 0x000fea0000000c00 */
[----:B------:R-:W-:Y:S01]  /*71c0*/  @!PT LDS RZ, [RZ] ;  /* 0x00000000fffff984 */ /* 0x000fe20000000800 */
[----:B------:R-:W-:Y:S01]  /*71d0*/  @!PT LDS RZ, [RZ] ;  /* 0x00000000fffff984 */ /* 0x000fe20000000800 */
[----:B------:R-:W-:Y:S01]  /*71e0*/  @!PT LDS RZ, [RZ] ;  /* 0x00000000fffff984 */ /* 0x000fe20000000800 */
[----:B------:R2:W-:Y:S05]  /*71f0*/  @!P2 LDGSTS.E.BYPASS.LTC128B.128 [R141+0x8800], desc[UR8][R4.64+0x80] ;  /* 0x08800080048dafae */ /* 0x0005ea000b901d48 */
[----:B------:R-:W-:Y:S05]  /*7200*/  LDSM.16.M88.4 R32, [R133] ;  /* 0x000000008520783b */ /* 0x000fea0000000200 */
[----:B------:R-:W-:Y:S05]  /*7210*/  LDSM.16.M88.4 R16, [R132+0x3400] ;  /* 0x003400008410783b */ /* 0x000fea0000000200 */
[----:B-1----:R-:W2:Y:S05]  /*7220*/  LDSM.16.M88.4 R8, [R132+0x3000] ;  /* 0x003000008408783b */ /* 0x002eaa0000000200 */
[----:B------:R-:W1:Y:S05]  /*7230*/  LDSM.16.M88.4 R24, [R132+0x3800] ;  /* 0x003800008418783b */ /* 0x000e6a0000000200 */
[----:B------:R-:W3:Y:S05]  /*7240*/  LDSM.16.M88.4 R84, [R132+0x3c00] ;  /* 0x003c00008454783b */ /* 0x000eea0000000200 */
[----:B------:R-:W0:Y:S05]  /*7250*/  LDGDEPBAR ;  /* 0x00000000000079af */ /* 0x000e2a0000000000 */
[----:B------:R-:W-:Y:S05]  /*7260*/  LDSM.16.M88.4 R88, [R131] ;  /* 0x000000008358783b */ /* 0x000fea0000000200 */
[----:B------:R-:W4:Y:S05]  /*7270*/  LDSM.16.M88.4 R92, [R129+0x3000] ;  /* 0x00300000815c783b */ /* 0x000f2a0000000200 */
[----:B------:R-:W5:Y:S05]  /*7280*/  LDSM.16.M88.4 R96, [R129+0x3400] ;  /* 0x003400008160783b */ /* 0x000f6a0000000200 */
[----:B------:R-:W5:Y:S05]  /*7290*/  LDSM.16.M88.4 R100, [R129+0x3800] ;  /* 0x003800008164783b */ /* 0x000f6a0000000200 */
[----:B------:R-:W5:Y:S01]  /*72a0*/  LDSM.16.M88.4 R104, [R129+0x3c00] ;  /* 0x003c00008168783b */ /* 0x000f620000000200 */
[C---:B--2---:R-:W-:Y:S04]  /*72b0*/  HMMA.16816.F32.BF16 R4, R32.reuse, R8, RZ ;  /* 0x000000082004723c */ /* 0x044fe800000418ff */
[----:B------:R-:W-:Y:S02]  /*72c0*/  LDSM.16.M88.4 R108, [R133+0x1000] ;  /* 0x00100000856c783b */ /* 0x000fe40000000200 */
[C---:B------:R-:W-:Y:S03]  /*72d0*/  HMMA.16816.F32.BF16 R8, R32.reuse, R10, RZ ;  /* 0x0000000a2008723c */ /* 0x040fe600000418ff */
[----:B------:R-:W2:Y:S03]  /*72e0*/  LDSM.16.M88.4 R112, [R132+0x4000] ;  /* 0x004000008470783b */ /* 0x000ea60000000200 */
[C---:B------:R-:W-:Y:S02]  /*72f0*/  HMMA.16816.F32.BF16 R12, R32.reuse, R16, RZ ;  /* 0x00000010200c723c */ /* 0x040fe400000418ff */
[----:B------:R-:W2:Y:S04]  /*7300*/  LDSM.16.M88.4 R116, [R132+0x4400] ;  /* 0x004400008474783b */ /* 0x000ea80000000200 */
[C---:B------:R-:W-:Y:S01]  /*7310*/  HMMA.16816.F32.BF16 R16, R32.reuse, R18, RZ ;  /* 0x000000122010723c */ /* 0x040fe200000418ff */
[----:B------:R-:W-:Y:S05]  /*7320*/  LDSM.16.M88.4 R120, [R131+0x1000] ;  /* 0x001000008378783b */ /* 0x000fea0000000200 */
[C---:B-1----:R-:W-:Y:S01]  /*7330*/  HMMA.16816.F32.BF16 R20, R32.reuse, R24, RZ ;  /* 0x000000182014723c */ /* 0x042fe200000418ff */
[----:B------:R-:W-:Y:S05]  /*7340*/  LDSM.16.M88.4 R124, [R129+0x4000] ;  /* 0x00400000817c783b */ /* 0x000fea0000000200 */
[C---:B------:R-:W-:Y:S06]  /*7350*/  HMMA.16816.F32.BF16 R24, R32.reuse, R26, RZ ;  /* 0x0000001a2018723c */ /* 0x040fec00000418ff */
[C---:B---3--:R-:W-:Y:S06]  /*7360*/  HMMA.16816.F32.BF16 R28, R32.reuse, R84, RZ ;  /* 0x00000054201c723c */ /* 0x048fec00000418ff */
[----:B------:R-:W-:Y:S01]  /*7370*/  HMMA.16816.F32.BF16 R32, R32, R86, RZ ;  /* 0x000000562020723c */ /* 0x000fe200000418ff */
[----:B------:R-:W1:Y:S05]  /*7380*/  LDSM.16.M88.4 R84, [R132+0x4800] ;  /* 0x004800008454783b */ /* 0x000e6a0000000200 */
[C---:B----4-:R-:W-:Y:S06]  /*7390*/  HMMA.16816.F32.BF16 R4, R88.reuse, R92, R4 ;  /* 0x0000005c5804723c */ /* 0x050fec0000041804 */
[C---:B------:R-:W-:Y:S01]  /*73a0*/  HMMA.16816.F32.BF16 R8, R88.reuse, R94, R8 ;  /* 0x0000005e5808723c */ /* 0x040fe20000041808 */
[----:B------:R-:W3:Y:S05]  /*73b0*/  LDSM.16.M88.4 R92, [R132+0x4c00] ;  /* 0x004c0000845c783b */ /* 0x000eea0000000200 */
[C---:B-----5:R-:W-:Y:S06]  /*73c0*/  HMMA.16816.F32.BF16 R12, R88.reuse, R96, R12 ;  /* 0x00000060580c723c */ /* 0x060fec000004180c */
[C---:B------:R-:W-:Y:S01]  /*73d0*/  HMMA.16816.F32.BF16 R16, R88.reuse, R98, R16 ;  /* 0x000000625810723c */ /* 0x040fe20000041810 */
[----:B------:R-:W4:Y:S05]  /*73e0*/  LDSM.16.M88.4 R96, [R129+0x4400] ;  /* 0x004400008160783b */ /* 0x000f2a0000000200 */
[C---:B------:R-:W-:Y:S06]  /*73f0*/  HMMA.16816.F32.BF16 R20, R88.reuse, R100, R20 ;  /* 0x000000645814723c */ /* 0x040fec0000041814 */
[C---:B------:R-:W-:Y:S01]  /*7400*/  HMMA.16816.F32.BF16 R24, R88.reuse, R102, R24 ;  /* 0x000000665818723c */ /* 0x040fe20000041818 */
[----:B------:R-:W-:Y:S05]  /*7410*/  LDSM.16.M88.4 R100, [R129+0x4c00] ;  /* 0x004c00008164783b */ /* 0x000fea0000000200 */
[C---:B------:R-:W-:Y:S06]  /*7420*/  HMMA.16816.F32.BF16 R28, R88.reuse, R104, R28 ;  /* 0x00000068581c723c */ /* 0x040fec000004181c */
[----:B------:R-:W-:Y:S01]  /*7430*/  HMMA.16816.F32.BF16 R32, R88, R106, R32 ;  /* 0x0000006a5820723c */ /* 0x000fe20000041820 */
[----:B------:R-:W5:Y:S05]  /*7440*/  LDSM.16.M88.4 R88, [R129+0x4800] ;  /* 0x004800008158783b */ /* 0x000f6a0000000200 */
[C---:B--2---:R-:W-:Y:S01]  /*7450*/  HMMA.16816.F32.BF16 R4, R108.reuse, R112, R4 ;  /* 0x000000706c04723c */ /* 0x044fe20000041804 */
[----:B------:R-:W-:Y:S05]  /*7460*/  LDSM.16.M88.4 R104, [R133+0x2000] ;  /* 0x002000008568783b */ /* 0x000fea0000000200 */
[C---:B------:R-:W-:Y:S01]  /*7470*/  HMMA.16816.F32.BF16 R8, R108.reuse, R114, R8 ;  /* 0x000000726c08723c */ /* 0x040fe20000041808 */
[----:B------:R-:W2:Y:S05]  /*7480*/  LDSM.16.M88.4 R112, [R132+0x5000] ;  /* 0x005000008470783b */ /* 0x000eaa0000000200 */
[C---:B------:R-:W-:Y:S06]  /*7490*/  HMMA.16816.F32.BF16 R12, R108.reuse, R116, R12 ;  /* 0x000000746c0c723c */ /* 0x040fec000004180c */
[C---:B------:R-:W-:Y:S01]  /*74a0*/  HMMA.16816.F32.BF16 R16, R108.reuse, R118, R16 ;  /* 0x000000766c10723c */ /* 0x040fe20000041810 */
[----:B------:R-:W-:Y:S05]  /*74b0*/  LDSM.16.M88.4 R116, [R129+0x5000] ;  /* 0x005000008174783b */ /* 0x000fea0000000200 */
[C---:B-1----:R-:W-:Y:S06]  /*74c0*/  HMMA.16816.F32.BF16 R20, R108.reuse, R84, R20 ;  /* 0x000000546c14723c */ /* 0x042fec0000041814 */
[C---:B------:R-:W-:Y:S01]  /*74d0*/  HMMA.16816.F32.BF16 R24, R108.reuse, R86, R24 ;  /* 0x000000566c18723c */ /* 0x040fe20000041818 */
[----:B------:R-:W1:Y:S05]  /*74e0*/  LDSM.16.M88.4 R84, [R132+0x5400] ;  /* 0x005400008454783b */ /* 0x000e6a0000000200 */
[C---:B---3--:R-:W-:Y:S06]  /*74f0*/  HMMA.16816.F32.BF16 R28, R108.reuse, R92, R28 ;  /* 0x0000005c6c1c723c */ /* 0x048fec000004181c */
[----:B------:R-:W-:Y:S01]  /*7500*/  HMMA.16816.F32.BF16 R32, R108, R94, R32 ;  /* 0x0000005e6c20723c */ /* 0x000fe20000041820 */
[----:B------:R-:W3:Y:S05]  /*7510*/  LDSM.16.M88.4 R92, [R132+0x5800] ;  /* 0x00580000845c783b */ /* 0x000eea0000000200 */
[C---:B------:R-:W-:Y:S01]  /*7520*/  HMMA.16816.F32.BF16 R4, R120.reuse, R124, R4 ;  /* 0x0000007c7804723c */ /* 0x040fe20000041804 */
[----:B------:R-:W3:Y:S05]  /*7530*/  LDSM.16.M88.4 R108, [R132+0x5c00] ;  /* 0x005c0000846c783b */ /* 0x000eea0000000200 */
[C---:B------:R-:W-:Y:S06]  /*7540*/  HMMA.16816.F32.BF16 R8, R120.reuse, R126, R8 ;  /* 0x0000007e7808723c */ /* 0x040fec0000041808 */
[C---:B----4-:R-:W-:Y:S06]  /*7550*/  HMMA.16816.F32.BF16 R12, R120.reuse, R96, R12 ;  /* 0x00000060780c723c */ /* 0x050fec000004180c */
[C---:B------:R-:W-:Y:S01]  /*7560*/  HMMA.16816.F32.BF16 R16, R120.reuse, R98, R16 ;  /* 0x000000627810723c */ /* 0x040fe20000041810 */
[----:B------:R-:W4:Y:S05]  /*7570*/  LDSM.16.M88.4 R96, [R131+0x2000] ;  /* 0x002000008360783b */ /* 0x000f2a0000000200 */
[C---:B-----5:R-:W-:Y:S06]  /*7580*/  HMMA.16816.F32.BF16 R20, R120.reuse, R88, R20 ;  /* 0x000000587814723c */ /* 0x060fec0000041814 */
[C---:B------:R-:W-:Y:S01]  /*7590*/  HMMA.16816.F32.BF16 R24, R120.reuse, R90, R24 ;  /* 0x0000005a7818723c */ /* 0x040fe20000041818 */
[----:B------:R-:W5:Y:S05]  /*75a0*/  LDSM.16.M88.4 R88, [R129+0x5400] ;  /* 0x005400008158783b */ /* 0x000f6a0000000200 */
[C---:B------:R-:W-:Y:S06]  /*75b0*/  HMMA.16816.F32.BF16 R28, R120.reuse, R100, R28 ;  /* 0x00000064781c723c */ /* 0x040fec000004181c */
[----:B------:R-:W-:Y:S05]  /*75c0*/  HMMA.16816.F32.BF16 R32, R120, R102, R32 ;  /* 0x000000667820723c */ /* 0x000fea0000041820 */
[----:B------:R-:W-:Y:S01]  /*75d0*/  IMAD R100, R156, 0x40, R153 ;  /* 0x000000409c647824 */ /* 0x000fe200078e0299 */
[C---:B--2---:R-:W-:Y:S06]  /*75e0*/  HMMA.16816.F32.BF16 R4, R104.reuse, R112, R4 ;  /* 0x000000706804723c */ /* 0x044fec0000041804 */
[C---:B------:R-:W-:Y:S06]  /*75f0*/  HMMA.16816.F32.BF16 R8, R104.reuse, R114, R8 ;  /* 0x000000726808723c */ /* 0x040fec0000041808 */
[C---:B-1----:R-:W-:Y:S06]  /*7600*/  HMMA.16816.F32.BF16 R12, R104.reuse, R84, R12 ;  /* 0x00000054680c723c */ /* 0x042fec000004180c */
[C---:B------:R-:W-:Y:S01]  /*7610*/  HMMA.16816.F32.BF16 R16, R104.reuse, R86, R16 ;  /* 0x000000566810723c */ /* 0x040fe20000041810 */
[----:B------:R-:W1:Y:S05]  /*7620*/  LDSM.16.M88.4 R84, [R129+0x5800] ;  /* 0x005800008154783b */ /* 0x000e6a0000000200 */
[C---:B---3--:R-:W-:Y:S06]  /*7630*/  HMMA.16816.F32.BF16 R20, R104.reuse, R92, R20 ;  /* 0x0000005c6814723c */ /* 0x048fec0000041814 */
[C---:B------:R-:W-:Y:S05]  /*7640*/  HMMA.16816.F32.BF16 R24, R104.reuse, R94, R24 ;  /* 0x0000005e6818723c */ /* 0x040fea0000041818 */
[C---:B------:R-:W-:Y:S01]  /*7650*/  VIADD R92, R100.reuse, 0x1 ;  /* 0x00000001645c7836 */ /* 0x040fe20000000000 */
[C---:B------:R-:W-:Y:S06]  /*7660*/  HMMA.16816.F32.BF16 R28, R104.reuse, R108, R28 ;  /* 0x0000006c681c723c */ /* 0x040fec000004181c */
[----:B------:R-:W-:Y:S06]  /*7670*/  HMMA.16816.F32.BF16 R32, R104, R110, R32 ;  /* 0x0000006e6820723c */ /* 0x000fec0000041820 */
[C---:B----4-:R-:W-:Y:S06]  /*7680*/  HMMA.16816.F32.BF16 R4, R96.reuse, R116, R4 ;  /* 0x000000746004723c */ /* 0x050fec0000041804 */
[C---:B------:R-:W-:Y:S06]  /*7690*/  HMMA.16816.F32.BF16 R8, R96.reuse, R118, R8 ;  /* 0x000000766008723c */ /* 0x040fec0000041808 */
[C---:B-----5:R-:W-:Y:S06]  /*76a0*/  HMMA.16816.F32.BF16 R12, R96.reuse, R88, R12 ;  /* 0x00000058600c723c */ /* 0x060fec000004180c */
[C---:B------:R-:W-:Y:S05]  /*76b0*/  HMMA.16816.F32.BF16 R16, R96.reuse, R90, R16 ;  /* 0x0000005a6010723c */ /* 0x040fea0000041810 */
[----:B------:R-:W-:Y:S01]  /*76c0*/  I2FP.F32.S32 R88, R92 ;  /* 0x0000005c00587245 */ /* 0x000fe20000201400 */
[C---:B-1----:R-:W-:Y:S01]  /*76d0*/  HMMA.16816.F32.BF16 R20, R96.reuse, R84, R20 ;  /* 0x000000546014723c */ /* 0x042fe20000041814 */
[----:B------:R-:W1:Y:S01]  /*76e0*/  LDSM.16.M88.4 R92, [R129+0x5c00] ;  /* 0x005c0000815c783b */ /* 0x000e620000000200 */
[----:B------:R-:W-:Y:S04]  /*76f0*/  DEPBAR.LE SB0, 0x0 ;  /* 0x000080000000791a */ /* 0x000fe80000000000 */
[----:B------:R-:W-:Y:S01]  /*7700*/  I2FP.F32.S32 R89, R100 ;  /* 0x0000006400597245 */ /* 0x000fe20000201400 */
[----:B------:R-:W-:Y:S01]  /*7710*/  BAR.SYNC.DEFER_BLOCKING 0x0 ;  /* 0x0000000000007b1d */ /* 0x000fe20000010000 */
[C---:B------:R-:W-:Y:S01]  /*7720*/  VIADD R84, R100.reuse, 0x11 ;  /* 0x0000001164547836 */ /* 0x040fe20000000000 */
[C---:B------:R-:W-:Y:S05]  /*7730*/  HMMA.16816.F32.BF16 R24, R96.reuse, R86, R24 ;  /* 0x000000566018723c */ /* 0x040fea0000041818 */
[----:B------:R-:W-:Y:S01]  /*7740*/  I2FP.F32.S32 R84, R84 ;  /* 0x0000005400547245 */ /* 0x000fe20000201400 */
[CC--:B------:R-:W-:Y:S01]  /*7750*/  FFMA.FTZ R6, R89.reuse, R0.reuse, R6 ;  /* 0x0000000059067223 */ /* 0x0c0fe20000010006 */
[-C--:B------:R-:W-:Y:S01]  /*7760*/  FFMA.FTZ R4, R89, R0.reuse, R4 ;  /* 0x0000000059047223 */ /* 0x080fe20000010004 */
[----:B------:R-:W-:Y:S03]  /*7770*/  VIADD R89, R100, 0x10 ;  /* 0x0000001064597836 */ /* 0x000fe60000000000 */
[CC--:B------:R-:W-:Y:S01]  /*7780*/  FFMA.FTZ R15, R84.reuse, R0.reuse, R15 ;  /* 0x00000000540f7223 */ /* 0x0c0fe2000001000f */
[-C--:B------:R-:W-:Y:S01]  /*7790*/  FFMA.FTZ R13, R84, R0.reuse, R13 ;  /* 0x00000000540d7223 */ /* 0x080fe2000001000d */
[----:B------:R-:W-:Y:S01]  /*77a0*/  I2FP.F32.S32 R89, R89 ;  /* 0x0000005900597245 */ /* 0x000fe20000201400 */
[----:B------:R-:W-:Y:S02]  /*77b0*/  VIADD R85, R100, 0x20 ;  /* 0x0000002064557836 */ /* 0x000fe40000000000 */
[-C--:B------:R-:W-:Y:S01]  /*77c0*/  FFMA.FTZ R7, R88, R0.reuse, R7 ;  /* 0x0000000058077223 */ /* 0x080fe20000010007 */
[----:B------:R-:W-:Y:S02]  /*77d0*/  VIADD R86, R100, 0x21 ;  /* 0x0000002164567836 */ /* 0x000fe40000000000 */
[-C--:B------:R-:W-:Y:S01]  /*77e0*/  FFMA.FTZ R5, R88, R0.reuse, R5 ;  /* 0x0000000058057223 */ /* 0x080fe20000010005 */
[CC--:B------:R-:W-:Y:S01]  /*77f0*/  FFMA.FTZ R14, R89.reuse, R0.reuse, R14 ;  /* 0x00000000590e7223 */ /* 0x0c0fe2000001000e */
[----:B------:R-:W-:Y:S01]  /*7800*/  I2FP.F32.S32 R85, R85 ;  /* 0x0000005500557245 */ /* 0x000fe20000201400 */
[-C--:B------:R-:W-:Y:S01]  /*7810*/  FFMA.FTZ R12, R89, R0.reuse, R12 ;  /* 0x00000000590c7223 */ /* 0x080fe2000001000c */
[C---:B------:R-:W-:Y:S02]  /*7820*/  VIADD R89, R100.reuse, 0x18 ;  /* 0x0000001864597836 */ /* 0x040fe40000000000 */
[C---:B------:R-:W-:Y:S02]  /*7830*/  VIADD R91, R100.reuse, 0x8 ;  /* 0x00000008645b7836 */ /* 0x040fe40000000000 */
[CC--:B------:R-:W-:Y:S01]  /*7840*/  FFMA.FTZ R22, R85.reuse, R0.reuse, R22 ;  /* 0x0000000055167223 */ /* 0x0c0fe20000010016 */
[C---:B------:R-:W-:Y:S01]  /*7850*/  VIADD R90, R100.reuse, 0x9 ;  /* 0x00000009645a7836 */ /* 0x040fe20000000000 */
[----:B------:R-:W-:Y:S01]  /*7860*/  I2FP.F32.S32 R84, R89 ;  /* 0x0000005900547245 */ /* 0x000fe20000201400 */
[----:B------:R-:W-:Y:S01]  /*7870*/  FFMA.FTZ R20, R85, R0, R20 ;  /* 0x0000000055147223 */ /* 0x000fe20000010014 */
[----:B------:R-:W-:Y:S01]  /*7880*/  I2FP.F32.S32 R88, R91 ;  /* 0x0000005b00587245 */ /* 0x000fe20000201400 */
[----:B------:R-:W-:Y:S01]  /*7890*/  VIADD R87, R100, 0x29 ;  /* 0x0000002964577836 */ /* 0x000fe20000000000 */
[----:B------:R-:W-:Y:S01]  /*78a0*/  FMNMX.FTZ R85, R4, R2, !PT ;  /* 0x0000000204557209 */ /* 0x000fe20007810000 */
[C---:B------:R-:W-:Y:S01]  /*78b0*/  FFMA.FTZ R18, R84.reuse, R0, R18 ;  /* 0x0000000054127223 */ /* 0x040fe20000010012 */
[----:B------:R-:W-:Y:S01]  /*78c0*/  I2FP.F32.S32 R90, R90 ;  /* 0x0000005a005a7245 */ /* 0x000fe20000201400 */
[----:B------:R-:W-:Y:S01]  /*78d0*/  FFMA.FTZ R16, R84, R0, R16 ;  /* 0x0000000054107223 */ /* 0x000fe20000010010 */
[----:B------:R-:W-:Y:S01]  /*78e0*/  I2FP.F32.S32 R84, R86 ;  /* 0x0000005600547245 */ /* 0x000fe20000201400 */
[CC--:B------:R-:W-:Y:S01]  /*78f0*/  FFMA.FTZ R10, R88.reuse, R0.reuse, R10 ;  /* 0x00000000580a7223 */ /* 0x0c0fe2000001000a */
[----:B------:R-:W-:Y:S01]  /*7900*/  FMNMX.FTZ R86, R5, R85, !PT ;  /* 0x0000005505567209 */ /* 0x000fe20007810000 */
[-C--:B------:R-:W-:Y:S01]  /*7910*/  FFMA.FTZ R8, R88, R0.reuse, R8 ;  /* 0x0000000058087223 */ /* 0x080fe20000010008 */
[----:B------:R-:W-:Y:S01]  /*7920*/  I2FP.F32.S32 R87, R87 ;  /* 0x0000005700577245 */ /* 0x000fe20000201400 */
[CC--:B------:R-:W-:Y:S01]  /*7930*/  FFMA.FTZ R23, R84.reuse, R0.reuse, R23 ;  /* 0x0000000054177223 */ /* 0x0c0fe20000010017 */
[-C--:B------:R-:W-:Y:S01]  /*7940*/  FFMA.FTZ R21, R84, R0.reuse, R21 ;  /* 0x0000000054157223 */ /* 0x080fe20000010015 */
[----:B------:R-:W-:Y:S01]  /*7950*/  FMNMX.FTZ R84, R6, R3, !PT ;  /* 0x0000000306547209 */ /* 0x000fe20007810000 */
[----:B------:R-:W-:Y:S01]  /*7960*/  FFMA.FTZ R11, R90, R0, R11 ;  /* 0x000000005a0b7223 */ /* 0x000fe2000001000b */
[----:B------:R-:W-:Y:S01]  /*7970*/  FMNMX.FTZ R86, R8, R86, !PT ;  /* 0x0000005608567209 */ /* 0x000fe20007810000 */
[----:B------:R-:W-:Y:S01]  /*7980*/  FFMA.FTZ R9, R90, R0, R9 ;  /* 0x000000005a097223 */ /* 0x000fe20000010009 */
[----:B------:R-:W-:Y:S01]  /*7990*/  FMNMX.FTZ R84, R7, R84, !PT ;  /* 0x0000005407547209 */ /* 0x000fe20007810000 */
[----:B------:R-:W-:Y:S01]  /*79a0*/  VIADD R88, R100, 0x19 ;  /* 0x0000001964587836 */ /* 0x000fe20000000000 */
[C---:B-1----:R-:W-:Y:S03]  /*79b0*/  HMMA.16816.F32.BF16 R28, R96.reuse, R92, R28 ;  /* 0x0000005c601c723c */ /* 0x042fe6000004181c */
[----:B------:R-:W-:Y:S01]  /*79c0*/  FMNMX.FTZ R85, R10, R84, !PT ;  /* 0x000000540a557209 */ /* 0x000fe20007810000 */
[----:B------:R-:W-:Y:S01]  /*79d0*/  VIADD R84, R100, 0x30 ;  /* 0x0000003064547836 */ /* 0x000fe20000000000 */
[----:B------:R-:W-:Y:S01]  /*79e0*/  FMNMX.FTZ R86, R9, R86, !PT ;  /* 0x0000005609567209 */ /* 0x000fe20007810000 */
[----:B------:R-:W-:Y:S05]  /*79f0*/  HMMA.16816.F32.BF16 R32, R96, R94, R32 ;  /* 0x0000005e6020723c */ /* 0x000fea0000041820 */
[----:B------:R-:W-:Y:S01]  /*7a00*/  FMNMX.FTZ R85, R11, R85, !PT ;  /* 0x000000550b557209 */ /* 0x000fe20007810000 */
[C---:B------:R-:W-:Y:S01]  /*7a10*/  FFMA.FTZ R27, R87.reuse, R0, R27 ;  /* 0x00000000571b7223 */ /* 0x040fe2000001001b */
[----:B------:R-:W-:Y:S01]  /*7a20*/  FMNMX.FTZ R86, R12, R86, !PT ;  /* 0x000000560c567209 */ /* 0x000fe20007810000 */
[----:B------:R-:W-:Y:S03]  /*7a30*/  FFMA.FTZ R25, R87, R0, R25 ;  /* 0x0000000057197223 */ /* 0x000fe60000010019 */
[----:B------:R-:W-:Y:S02]  /*7a40*/  FMNMX.FTZ R85, R14, R85, !PT ;  /* 0x000000550e557209 */ /* 0x000fe40007810000 */
[----:B------:R-:W-:Y:S02]  /*7a50*/  I2FP.F32.S32 R88, R88 ;  /* 0x0000005800587245 */ /* 0x000fe40000201400 */
[----:B------:R-:W-:Y:S02]  /*7a60*/  FMNMX.FTZ R85, R15, R85, !PT ;  /* 0x000000550f557209 */ /* 0x000fe40007810000 */
[----:B------:R-:W-:Y:S01]  /*7a70*/  FMNMX.FTZ R86, R13, R86, !PT ;  /* 0x000000560d567209 */ /* 0x000fe20007810000 */
[-C--:B------:R-:W-:Y:S01]  /*7a80*/  FFMA.FTZ R19, R88, R0.reuse, R19 ;  /* 0x0000000058137223 */ /* 0x080fe20000010013 */
[----:B------:R-:W-:Y:S01]  /*7a90*/  FMNMX.FTZ R85, R18, R85, !PT ;  /* 0x0000005512557209 */ /* 0x000fe20007810000 */
[----:B------:R-:W-:Y:S01]  /*7aa0*/  FFMA.FTZ R17, R88, R0, R17 ;  /* 0x0000000058117223 */ /* 0x000fe20000010011 */
[----:B------:R-:W-:Y:S01]  /*7ab0*/  FMNMX.FTZ R86, R16, R86, !PT ;  /* 0x0000005610567209 */ /* 0x000fe20007810000 */
[----:B------:R-:W-:Y:S01]  /*7ac0*/  VIADD R88, R100, 0x28 ;  /* 0x0000002864587836 */ /* 0x000fe20000000000 */
[----:B------:R-:W-:Y:S02]  /*7ad0*/  FMNMX.FTZ R85, R19, R85, !PT ;  /* 0x0000005513557209 */ /* 0x000fe40007810000 */
[----:B------:R-:W-:Y:S02]  /*7ae0*/  FMNMX.FTZ R86, R17, R86, !PT ;  /* 0x0000005611567209 */ /* 0x000fe40007810000 */
[----:B------:R-:W-:Y:S02]  /*7af0*/  I2FP.F32.S32 R88, R88 ;  /* 0x0000005800587245 */ /* 0x000fe40000201400 */
[----:B------:R-:W-:Y:S01]  /*7b00*/  FMNMX.FTZ R87, R22, R85, !PT ;  /* 0x0000005516577209 */ /* 0x000fe20007810000 */
[----:B------:R-:W-:Y:S01]  /*7b10*/  VIADD R85, R100, 0x39 ;  /* 0x0000003964557836 */ /* 0x000fe20000000000 */
[----:B------:R-:W-:Y:S01]  /*7b20*/  FMNMX.FTZ R86, R20, R86, !PT ;  /* 0x0000005614567209 */ /* 0x000fe20007810000 */
[C---:B------:R-:W-:Y:S01]  /*7b30*/  FFMA.FTZ R26, R88.reuse, R0, R26 ;  /* 0x00000000581a7223 */ /* 0x040fe2000001001a */
[----:B------:R-:W-:Y:S01]  /*7b40*/  I2FP.F32.S32 R84, R84 ;  /* 0x0000005400547245 */ /* 0x000fe20000201400 */
[----:B------:R-:W-:Y:S01]  /*7b50*/  FFMA.FTZ R24, R88, R0, R24 ;  /* 0x0000000058187223 */ /* 0x000fe20000010018 */
[----:B------:R-:W-:Y:S01]  /*7b60*/  FMNMX.FTZ R87, R23, R87, !PT ;  /* 0x0000005717577209 */ /* 0x000fe20007810000 */
[----:B------:R-:W-:Y:S01]  /*7b70*/  VIADD R88, R100, 0x31 ;  /* 0x0000003164587836 */ /* 0x000fe20000000000 */
[----:B------:R-:W-:Y:S01]  /*7b80*/  FMNMX.FTZ R86, R21, R86, !PT ;  /* 0x0000005615567209 */ /* 0x000fe20007810000 */
[-C--:B------:R-:W-:Y:S01]  /*7b90*/  FFMA.FTZ R30, R84, R0.reuse, R30 ;  /* 0x00000000541e7223 */ /* 0x080fe2000001001e */
[----:B------:R-:W-:Y:S01]  /*7ba0*/  FMNMX.FTZ R87, R26, R87, !PT ;  /* 0x000000571a577209 */ /* 0x000fe20007810000 */
[----:B------:R-:W-:Y:S01]  /*7bb0*/  FFMA.FTZ R28, R84, R0, R28 ;  /* 0x00000000541c7223 */ /* 0x000fe2000001001c */
[----:B------:R-:W-:Y:S01]  /*7bc0*/  FMNMX.FTZ R86, R24, R86, !PT ;  /* 0x0000005618567209 */ /* 0x000fe20007810000 */
[----:B------:R-:W-:Y:S01]  /*7bd0*/  VIADD R84, R100, 0x38 ;  /* 0x0000003864547836 */ /* 0x000fe20000000000 */
[----:B------:R-:W-:Y:S02]  /*7be0*/  I2FP.F32.S32 R88, R88 ;  /* 0x0000005800587245 */ /* 0x000fe40000201400 */
[----:B------:R-:W-:Y:S02]  /*7bf0*/  FMNMX.FTZ R87, R27, R87, !PT ;  /* 0x000000571b577209 */ /* 0x000fe40007810000 */
[----:B------:R-:W-:Y:S01]  /*7c00*/  FMNMX.FTZ R86, R25, R86, !PT ;  /* 0x0000005619567209 */ /* 0x000fe20007810000 */
[C---:B------:R-:W-:Y:S01]  /*7c10*/  FFMA.FTZ R31, R88.reuse, R0, R31 ;  /* 0x00000000581f7223 */ /* 0x040fe2000001001f */
[----:B------:R-:W-:Y:S01]  /*7c20*/  I2FP.F32.S32 R84, R84 ;  /* 0x0000005400547245 */ /* 0x000fe20000201400 */
[----:B------:R-:W-:Y:S01]  /*7c30*/  FFMA.FTZ R29, R88, R0, R29 ;  /* 0x00000000581d7223 */ /* 0x000fe2000001001d */
[----:B------:R-:W-:Y:S02]  /*7c40*/  FMNMX.FTZ R87, R30, R87, !PT ;  /* 0x000000571e577209 */ /* 0x000fe40007810000 */
[----:B------:R-:W-:Y:S01]  /*7c50*/  FMNMX.FTZ R86, R28, R86, !PT ;  /* 0x000000561c567209 */ /* 0x000fe20007810000 */
[CC--:B------:R-:W-:Y:S01]  /*7c60*/  FFMA.FTZ R34, R84.reuse, R0.reuse, R34 ;  /* 0x0000000054227223 */ /* 0x0c0fe20000010022 */
[----:B------:R-:W-:Y:S01]  /*7c70*/  I2FP.F32.S32 R85, R85 ;  /* 0x0000005500557245 */ /* 0x000fe20000201400 */
[----:B------:R-:W-:Y:S01]  /*7c80*/  FFMA.FTZ R32, R84, R0, R32 ;  /* 0x0000000054207223 */ /* 0x000fe20000010020 */
[----:B------:R-:W-:Y:S02]  /*7c90*/  FMNMX.FTZ R84, R31, R87, !PT ;  /* 0x000000571f547209 */ /* 0x000fe40007810000 */
[----:B------:R-:W-:Y:S01]  /*7ca0*/  FMNMX.FTZ R86, R29, R86, !PT ;  /* 0x000000561d567209 */ /* 0x000fe20007810000 */
[C---:B------:R-:W-:Y:S01]  /*7cb0*/  FFMA.FTZ R35, R85.reuse, R0, R35 ;  /* 0x0000000055237223 */ /* 0x040fe20000010023 */
[----:B------:R-:W-:Y:S01]  /*7cc0*/  FMNMX.FTZ R84, R34, R84, !PT ;  /* 0x0000005422547209 */ /* 0x000fe20007810000 */
[----:B------:R-:W-:Y:S01]  /*7cd0*/  FFMA.FTZ R33, R85, R0, R33 ;  /* 0x0000000055217223 */ /* 0x000fe20000010021 */
[----:B------:R-:W-:Y:S02]  /*7ce0*/  FMNMX.FTZ R86, R32, R86, !PT ;  /* 0x0000005620567209 */ /* 0x000fe40007810000 */
[----:B------:R-:W-:Y:S02]  /*7cf0*/  FMNMX.FTZ R84, R35, R84, !PT ;  /* 0x0000005423547209 */ /* 0x000fe40007810000 */
[----:B------:R-:W-:Y:S01]  /*7d00*/  FMNMX.FTZ R98, R33, R86, !PT ;  /* 0x0000005621627209 */ /* 0x000fe20007810000 */
[----:B------:R-:W-:Y:S06]  /*7d10*/  @P5 BRA `(.L_x_286) ;  /* 0xffffffec00445947 */ /* 0x000fec000383ffff */
.L_x_285:
[----:B------:R-:W2:Y:S01]  /*7d20*/  SHFL.BFLY PT, R85, R84, 0x2, 0x1f ;  /* 0x0c401f0054557f89 */ /* 0x000ea200000e0000 */
[----:B------:R-:W-:Y:S07]  /*7d30*/  IADD3 R156, R156, -0x1, RZ ;  /* 0xffffffff9c9c7810 */ /* 0x000fee0007ffe0ff */
[----:B-1----:R-:W1:Y:S08]  /*7d40*/  SHFL.BFLY PT, R86, R98, 0x2, 0x1f ;  /* 0x0c401f0062567f89 */ /* 0x002e7000000e0000 */
[----:B------:R-:W-:Y:S08]  /*7d50*/  LDSM.16.MT88.4 R88, [R130+0x6000] ;  /* 0x006000008258783b */ /* 0x000ff00000004200 */
[----:B------:R-:W-:Y:S01]  /*7d60*/  LDSM.16.MT88.4 R92, [R128+0x6000] ;  /* 0x00600000805c783b */ /* 0x000fe20000004200 */
[----:B--2---:R-:W-:Y:S02]  /*7d70*/  FMNMX.FTZ R85, R84, R85, !PT ;  /* 0x0000005554557209 */ /* 0x004fe40007810000 */
[----:B-1----:R-:W-:Y:S05]  /*7d80*/  FMNMX.FTZ R98, R98, R86, !PT ;  /* 0x0000005662627209 */ /* 0x002fea0007810000 */
[----:B------:R-:W1:Y:S08]  /*7d90*/  SHFL.BFLY PT, R84, R85, 0x1, 0x1f ;  /* 0x0c201f0055547f89 */ /* 0x000e7000000e0000 */
[----:B------:R-:W2:Y:S01]  /*7da0*/  SHFL.BFLY PT, R86, R98, 0x1, 0x1f ;  /* 0x0c201f0062567f89 */ /* 0x000ea200000e0000 */
[----:B-1----:R-:W-:Y:S02]  /*7db0*/  FMNMX.FTZ R84, R85, R84, !PT ;  /* 0x0000005455547209 */ /* 0x002fe40007810000 */
[----:B--2---:R-:W-:Y:S03]  /*7dc0*/  FMNMX.FTZ R85, R98, R86, !PT ;  /* 0x0000005662557209 */ /* 0x004fe60007810000 */
[C---:B------:R-:W-:Y:S01]  /*7dd0*/  FMUL.FTZ R115, R84.reuse, UR4 ;  /* 0x0000000454737c20 */ /* 0x040fe20008410000 */
[C---:B------:R-:W-:Y:S01]  /*7de0*/  FSETP.NEU.FTZ.AND P0, PT, R84.reuse, -INF , PT ;  /* 0xff8000005400780b */ /* 0x040fe20003f1d000 */
[----:B------:R-:W-:Y:S01]  /*7df0*/  FADD.FTZ R3, -R84, R3 ;  /* 0x0000000354037221 */ /* 0x000fe20000010100 */
[----:B------:R-:W1:Y:S01]  /*7e00*/  LDSM.16.MT88.4 R96, [R130+0x7000] ;  /* 0x007000008260783b */ /* 0x000e620000004200 */
[----:B------:R-:W-:Y:S01]  /*7e10*/  FMUL.FTZ R108, R85, UR4 ;  /* 0x00000004556c7c20 */ /* 0x000fe20008410000 */
[----:B------:R-:W-:Y:S01]  /*7e20*/  FSEL R115, R115, RZ, P0 ;  /* 0x000000ff73737208 */ /* 0x000fe20000000000 */
[C---:B------:R-:W-:Y:S01]  /*7e30*/  FADD.FTZ R86, -R85.reuse, R2 ;  /* 0x0000000255567221 */ /* 0x040fe20000010100 */
[----:B------:R-:W-:Y:S01]  /*7e40*/  FSETP.NEU.FTZ.AND P0, PT, R85, -INF , PT ;  /* 0xff8000005500780b */ /* 0x000fe20003f1d000 */
[----:B------:R-:W-:Y:S02]  /*7e50*/  FMUL.FTZ R2, R3, UR4 ;  /* 0x0000000403027c20 */ /* 0x000fe40008410000 */
[----:B------:R-:W-:Y:S01]  /*7e60*/  FMUL.FTZ R3, R86, UR4 ;  /* 0x0000000456037c20 */ /* 0x000fe20008410000 */
[----:B------:R-:W-:Y:S01]  /*7e70*/  FSEL R108, R108, RZ, P0 ;  /* 0x000000ff6c6c7208 */ /* 0x000fe20000000000 */
        /* <DEDUP_REMOVED lines=16> */
[----:B------:R-:W3:Y:S01]  /*7f80*/  MUFU.EX2 R3, R3 ;  /* 0x0000000300037308 */ /* 0x000ee20000000800 */
[--C-:B------:R-:W-:Y:S01]  /*7f90*/  FFMA.FTZ R112, R13, UR4, -R108.reuse ;  /* 0x000000040d707c23 */ /* 0x100fe2000801086c */
[--C-:B------:R-:W-:Y:S01]  /*7fa0*/  FFMA.FTZ R113, R16, UR4, -R108.reuse ;  /* 0x0000000410717c23 */ /* 0x100fe2000801086c */
[----:B------:R-:W-:Y:S01]  /*7fb0*/  FFMA.FTZ R114, R17, UR4, -R108 ;  /* 0x0000000411727c23 */ /* 0x000fe2000801086c */
[--C-:B------:R-:W-:Y:S01]  /*7fc0*/  FFMA.FTZ R116, R22, UR4, -R115.reuse ;  /* 0x0000000416747c23 */ /* 0x100fe20008010873 */
[----:B------:R-:W-:Y:S05]  /*7fd0*/  FFMA.FTZ R117, R23, UR4, -R115 ;  /* 0x0000000417757c23 */ /* 0x000fea0008010873 */
        /* <DEDUP_REMOVED lines=8> */
[----:B------:R-:W2:Y:S01]  /*8060*/  MUFU.EX2 R100, R100 ;  /* 0x0000006400647308 */ /* 0x000ea20000000800 */
[C---:B---3--:R-:W-:Y:S01]  /*8070*/  FMUL.FTZ R4, R3.reuse, R80 ;  /* 0x0000005003047220 */ /* 0x048fe20000410000 */
[C---:B------:R-:W-:Y:S01]  /*8080*/  FMUL.FTZ R5, R3.reuse, R81 ;  /* 0x0000005103057220 */ /* 0x040fe20000410000 */
[C---:B------:R-:W-:Y:S01]  /*8090*/  FMUL.FTZ R8, R3.reuse, R76 ;  /* 0x0000004c03087220 */ /* 0x040fe20000410000 */
[C---:B------:R-:W-:Y:S01]  /*80a0*/  FMUL.FTZ R9, R3.reuse, R77 ;  /* 0x0000004d03097220 */ /* 0x040fe20000410000 */
[C---:B------:R-:W-:Y:S01]  /*80b0*/  FMUL.FTZ R36, R3.reuse, R36 ;  /* 0x0000002403247220 */ /* 0x040fe20000410000 */
[----:B------:R-:W3:Y:S01]  /*80c0*/  LDSM.16.MT88.4 R76, [R128+0x7000] ;  /* 0x00700000804c783b */ /* 0x000ee20000004200 */
        /* <DEDUP_REMOVED lines=9> */
[----:B------:R-:W4:Y:S01]  /*8160*/  MUFU.EX2 R86, R86 ;  /* 0x0000005600567308 */ /* 0x000f220000000800 */
        /* <DEDUP_REMOVED lines=16> */
[----:B----4-:R-:W-:Y:S01]  /*8270*/  F2FP.BF16.F32.PACK_AB R83, R86, R87 ;  /* 0x000000575653723e */ /* 0x010fe200000010ff */
[----:B------:R-:W-:Y:S01]  /*8280*/  LDSM.16.MT88.4 R72, [R130+0x7400] ;  /* 0x007400008248783b */ /* 0x000fe20000004200 */
[C---:B------:R-:W-:Y:S01]  /*8290*/  FMUL.FTZ R59, R2.reuse, R59 ;  /* 0x0000003b023b7220 */ /* 0x040fe20000410000 */
[C---:B------:R-:W-:Y:S01]  /*82a0*/  FMUL.FTZ R56, R3.reuse, R56 ;  /* 0x0000003803387220 */ /* 0x040fe20000410000 */
[C---:B------:R-:W-:Y:S01]  /*82b0*/  FMUL.FTZ R57, R3.reuse, R57 ;  /* 0x0000003903397220 */ /* 0x040fe20000410000 */
[C---:B------:R-:W-:Y:S01]  /*82c0*/  FMUL.FTZ R62, R2.reuse, R62 ;  /* 0x0000003e023e7220 */ /* 0x040fe20000410000 */
[C---:B------:R-:W-:Y:S03]  /*82d0*/  FMUL.FTZ R63, R2.reuse, R63 ;  /* 0x0000003f023f7220 */ /* 0x040fe60000410000 */
[----:B------:R-:W4:Y:S01]  /*82e0*/  MUFU.EX2 R102, R102 ;  /* 0x0000006600667308 */ /* 0x000f220000000800 */
[C---:B------:R-:W-:Y:S01]  /*82f0*/  FMUL.FTZ R60, R3.reuse, R60 ;  /* 0x0000003c033c7220 */ /* 0x040fe20000410000 */
[C---:B------:R-:W-:Y:S01]  /*8300*/  FMUL.FTZ R61, R3.reuse, R61 ;  /* 0x0000003d033d7220 */ /* 0x040fe20000410000 */
[C---:B------:R-:W-:Y:S01]  /*8310*/  FMUL.FTZ R18, R2.reuse, R70 ;  /* 0x0000004602127220 */ /* 0x040fe20000410000 */
[C---:B------:R-:W-:Y:S01]  /*8320*/  FMUL.FTZ R19, R2.reuse, R71 ;  /* 0x0000004702137220 */ /* 0x040fe20000410000 */
[C---:B------:R-:W-:Y:S01]  /*8330*/  FMUL.FTZ R16, R3.reuse, R68 ;  /* 0x0000004403107220 */ /* 0x040fe20000410000 */
[----:B------:R-:W-:Y:S01]  /*8340*/  FMUL.FTZ R17, R3, R69 ;  /* 0x0000004503117220 */ /* 0x000fe20000410000 */
[C---:B------:R-:W-:Y:S03]  /*8350*/  FMUL.FTZ R66, R2.reuse, R66 ;  /* 0x0000004202427220 */ /* 0x040fe60000410000 */
[----:B------:R-:W5:Y:S01]  /*8360*/  MUFU.EX2 R101, R101 ;  /* 0x0000006500657308 */ /* 0x000f620000000800 */
[----:B--2---:R-:W-:Y:S01]  /*8370*/  F2FP.BF16.F32.PACK_AB R80, R103, R105 ;  /* 0x000000696750723e */ /* 0x004fe200000010ff */
[C---:B------:R-:W-:Y:S01]  /*8380*/  FMUL.FTZ R67, R2.reuse, R67 ;  /* 0x0000004302437220 */ /* 0x040fe20000410000 */
[C---:B------:R-:W-:Y:S01]  /*8390*/  FMUL.FTZ R64, R3.reuse, R64 ;  /* 0x0000004003407220 */ /* 0x040fe20000410000 */
[C---:B------:R-:W-:Y:S01]  /*83a0*/  FMUL.FTZ R65, R3.reuse, R65 ;  /* 0x0000004103417220 */ /* 0x040fe20000410000 */
[----:B------:R-:W-:Y:S01]  /*83b0*/  FFMA.FTZ R104, R2, R157, R104 ;  /* 0x0000009d02687223 */ /* 0x000fe20000010068 */
[----:B------:R-:W-:Y:S01]  /*83c0*/  MOV R2, R85 ;  /* 0x0000005500027202 */ /* 0x000fe20000000f00 */
[----:B------:R-:W-:Y:S03]  /*83d0*/  FFMA.FTZ R105, R3, R158, R105 ;  /* 0x0000009e03697223 */ /* 0x000fe60000010069 */
[----:B------:R-:W2:Y:S01]  /*83e0*/  MUFU.EX2 R107, R107 ;  /* 0x0000006b006b7308 */ /* 0x000ea20000000800 */
[----:B------:R-:W-:Y:S01]  /*83f0*/  FADD.FTZ R104, R100, R104 ;  /* 0x0000006864687221 */ /* 0x000fe20000010000 */
[----:B------:R-:W-:Y:S01]  /*8400*/  MOV R3, R84 ;  /* 0x0000005400037202 */ /* 0x000fe20000000f00 */
[----:B------:R-:W-:Y:S02]  /*8410*/  FADD.FTZ R105, R103, R105 ;  /* 0x0000006967697221 */ /* 0x000fe40000010000 */
[----:B------:R-:W-:Y:S02]  /*8420*/  FADD.FTZ R104, R87, R104 ;  /* 0x0000006857687221 */ /* 0x000fe40000010000 */
[----:B----4-:R-:W-:Y:S03]  /*8430*/  FADD.FTZ R105, R102, R105 ;  /* 0x0000006966697221 */ /* 0x010fe60000010000 */
[----:B------:R-:W4:Y:S01]  /*8440*/  MUFU.EX2 R106, R106 ;  /* 0x0000006a006a7308 */ /* 0x000f220000000800 */
[C---:B-----5:R-:W-:Y:S01]  /*8450*/  F2FP.BF16.F32.PACK_AB R82, R101.reuse, R102 ;  /* 0x000000666552723e */ /* 0x060fe200000010ff */
[----:B------:R-:W-:Y:S01]  /*8460*/  FADD.FTZ R86, R86, R104 ;  /* 0x0000006856567221 */ /* 0x000fe20000010000 */
[----:B------:R-:W-:Y:S05]  /*8470*/  FADD.FTZ R105, R101, R105 ;  /* 0x0000006965697221 */ /* 0x000fea0000010000 */
[C---:B------:R-:W-:Y:S02]  /*8480*/  HMMA.16816.F32.BF16 R4, R80.reuse, R88, R4 ;  /* 0x000000585004723c */ /* 0x040fe40000041804 */
[----:B------:R-:W-:Y:S03]  /*8490*/  MUFU.EX2 R110, R110 ;  /* 0x0000006e006e7308 */ /* 0x000fe60000000800 */
[----:B--2---:R-:W-:Y:S01]  /*84a0*/  FADD.FTZ R86, R107, R86 ;  /* 0x000000566b567221 */ /* 0x004fe20000010000 */
[C---:B------:R-:W-:Y:S01]  /*84b0*/  HMMA.16816.F32.BF16 R8, R80.reuse, R90, R8 ;  /* 0x0000005a5008723c */ /* 0x040fe20000041808 */
[----:B------:R-:W2:Y:S05]  /*84c0*/  LDSM.16.MT88.4 R88, [R130+0x8000] ;  /* 0x008000008258783b */ /* 0x000eaa0000004200 */
[----:B------:R-:W5:Y:S01]  /*84d0*/  MUFU.EX2 R109, R109 ;  /* 0x0000006d006d7308 */ /* 0x000f620000000800 */
[C---:B----4-:R-:W-:Y:S01]  /*84e0*/  F2FP.BF16.F32.PACK_AB R69, R106.reuse, R107 ;  /* 0x0000006b6a45723e */ /* 0x050fe200000010ff */
[C---:B------:R-:W-:Y:S08]  /*84f0*/  HMMA.16816.F32.BF16 R36, R80.reuse, R92, R36 ;  /* 0x0000005c5024723c */ /* 0x040ff00000041824 */
[----:B------:R-:W-:Y:S01]  /*8500*/  MUFU.EX2 R111, R111 ;  /* 0x0000006f006f7308 */ /* 0x000fe20000000800 */
[C---:B------:R-:W-:Y:S01]  /*8510*/  HMMA.16816.F32.BF16 R40, R80.reuse, R94, R40 ;  /* 0x0000005e5028723c */ /* 0x040fe20000041828 */
[----:B------:R-:W4:Y:S02]  /*8520*/  LDSM.16.MT88.4 R92, [R128+0x8000] ;  /* 0x00800000805c783b */ /* 0x000f240000004200 */
[----:B------:R-:W-:Y:S03]  /*8530*/  FADD.FTZ R86, R106, R86 ;  /* 0x000000566a567221 */ /* 0x000fe60000010000 */
[C---:B-1----:R-:W-:Y:S03]  /*8540*/  HMMA.16816.F32.BF16 R44, R80.reuse, R96, R44 ;  /* 0x00000060502c723c */ /* 0x042fe6000004182c */
[----:B------:R-:W1:Y:S02]  /*8550*/  MUFU.EX2 R112, R112 ;  /* 0x0000007000707308 */ /* 0x000e640000000800 */
[----:B-----5:R-:W-:Y:S01]  /*8560*/  F2FP.BF16.F32.PACK_AB R71, R109, R110 ;  /* 0x0000006e6d47723e */ /* 0x020fe200000010ff */
[C---:B------:R-:W-:Y:S01]  /*8570*/  HMMA.16816.F32.BF16 R48, R80.reuse, R98, R48 ;  /* 0x000000625030723c */ /* 0x040fe20000041830 */
[----:B------:R-:W-:Y:S06]  /*8580*/  LDSM.16.MT88.4 R96, [R128+0x6400] ;  /* 0x006400008060783b */ /* 0x000fec0000004200 */
[----:B------:R-:W-:Y:S01]  /*8590*/  MUFU.EX2 R113, R113 ;  /* 0x0000007100717308 */ /* 0x000fe20000000800 */
[----:B------:R-:W-:Y:S01]  /*85a0*/  FADD.FTZ R110, R110, R86 ;  /* 0x000000566e6e7221 */ /* 0x000fe20000010000 */
[C---:B---3--:R-:W-:Y:S08]  /*85b0*/  HMMA.16816.F32.BF16 R52, R80.reuse, R76, R52 ;  /* 0x0000004c5034723c */ /* 0x048ff00000041834 */
[----:B------:R-:W3:Y:S01]  /*85c0*/  MUFU.EX2 R114, R114 ;  /* 0x0000007200727308 */ /* 0x000ee20000000800 */
[C---:B------:R-:W-:Y:S01]  /*85d0*/  HMMA.16816.F32.BF16 R56, R80.reuse, R78, R56 ;  /* 0x0000004e5038723c */ /* 0x040fe20000041838 */
[----:B------:R-:W5:Y:S02]  /*85e0*/  LDSM.16.MT88.4 R76, [R130+0x6400] ;  /* 0x00640000824c783b */ /* 0x000f640000004200 */
[----:B-1----:R-:W-:Y:S03]  /*85f0*/  F2FP.BF16.F32.PACK_AB R68, R112, R111 ;  /* 0x0000006f7044723e */ /* 0x002fe600000010ff */
[C---:B--2---:R-:W-:Y:S03]  /*8600*/  HMMA.16816.F32.BF16 R60, R80.reuse, R88, R60 ;  /* 0x00000058503c723c */ /* 0x044fe6000004183c */
[----:B------:R-:W1:Y:S02]  /*8610*/  MUFU.EX2 R116, R116 ;  /* 0x0000007400747308 */ /* 0x000e640000000800 */
[----:B------:R-:W-:Y:S01]  /*8620*/  FADD.FTZ R111, R111, R105 ;  /* 0x000000696f6f7221 */ /* 0x000fe20000010000 */
[C---:B------:R-:W-:Y:S01]  /*8630*/  HMMA.16816.F32.BF16 R12, R80.reuse, R90, R12 ;  /* 0x0000005a500c723c */ /* 0x040fe2000004180c */
[----:B------:R-:W-:Y:S06]  /*8640*/  LDSM.16.MT88.4 R88, [R128+0x8400] ;  /* 0x008400008058783b */ /* 0x000fec0000004200 */
[----:B------:R-:W2:Y:S01]  /*8650*/  MUFU.EX2 R117, R117 ;  /* 0x0000007500757308 */ /* 0x000ea20000000800 */
[----:B---3--:R-:W-:Y:S01]  /*8660*/  F2FP.BF16.F32.PACK_AB R70, R114, R113 ;  /* 0x000000717246723e */ /* 0x008fe200000010ff */
[C---:B----4-:R-:W-:Y:S08]  /*8670*/  HMMA.16816.F32.BF16 R16, R80.reuse, R92, R16 ;  /* 0x0000005c5010723c */ /* 0x050ff00000041810 */
[----:B------:R-:W-:Y:S01]  /*8680*/  MUFU.EX2 R118, R118 ;  /* 0x0000007600767308 */ /* 0x000fe20000000800 */
[----:B------:R-:W-:Y:S01]  /*8690*/  HMMA.16816.F32.BF16 R64, R80, R94, R64 ;  /* 0x0000005e5040723c */ /* 0x000fe20000041840 */
[----:B------:R-:W3:Y:S02]  /*86a0*/  LDSM.16.MT88.4 R80, [R128+0x7400] ;  /* 0x007400008050783b */ /* 0x000ee40000004200 */
[----:B------:R-:W-:Y:S01]  /*86b0*/  FADD.FTZ R111, R112, R111 ;  /* 0x0000006f706f7221 */ /* 0x000fe20000010000 */
[----:B------:R-:W-:Y:S05]  /*86c0*/  FADD.FTZ R110, R109, R110 ;  /* 0x0000006e6d6e7221 */ /* 0x000fea0000010000 */
[----:B------:R-:W-:Y:S01]  /*86d0*/  MUFU.EX2 R119, R119 ;  /* 0x0000007700777308 */ /* 0x000fe20000000800 */
[----:B------:R-:W-:Y:S01]  /*86e0*/  LDSM.16.MT88.4 R92, [R130+0x6800] ;  /* 0x00680000825c783b */ /* 0x000fe20000004200 */
[----:B------:R-:W-:Y:S01]  /*86f0*/  FADD.FTZ R111, R113, R111 ;  /* 0x0000006f716f7221 */ /* 0x000fe20000010000 */
[----:B-1----:R-:W-:Y:S03]  /*8700*/  FADD.FTZ R110, R116, R110 ;  /* 0x0000006e746e7221 */ /* 0x002fe60000010000 */
[----:B------:R-:W-:Y:S01]  /*8710*/  FADD.FTZ R114, R114, R111 ;  /* 0x0000006f72727221 */ /* 0x000fe20000010000 */
[C---:B-----5:R-:W-:Y:S06]  /*8720*/  HMMA.16816.F32.BF16 R4, R68.reuse, R76, R4 ;  /* 0x0000004c4404723c */ /* 0x060fec0000041804 */
[C---:B------:R-:W-:Y:S01]  /*8730*/  HMMA.16816.F32.BF16 R8, R68.reuse, R78, R8 ;  /* 0x0000004e4408723c */ /* 0x040fe20000041808 */
[----:B------:R-:W1:Y:S05]  /*8740*/  LDSM.16.MT88.4 R76, [R130+0x8400] ;  /* 0x00840000824c783b */ /* 0x000e6a0000004200 */
[C---:B------:R-:W-:Y:S06]  /*8750*/  HMMA.16816.F32.BF16 R36, R68.reuse, R96, R36 ;  /* 0x000000604424723c */ /* 0x040fec0000041824 */
[C---:B------:R-:W-:Y:S05]  /*8760*/  HMMA.16816.F32.BF16 R40, R68.reuse, R98, R40 ;  /* 0x000000624428723c */ /* 0x040fea0000041828 */
[--C-:B------:R-:W-:Y:S01]  /*8770*/  FFMA.FTZ R96, R27, UR4, -R115.reuse ;  /* 0x000000041b607c23 */ /* 0x100fe20008010873 */
[C---:B------:R-:W-:Y:S05]  /*8780*/  HMMA.16816.F32.BF16 R44, R68.reuse, R72, R44 ;  /* 0x00000048442c723c */ /* 0x040fea000004182c */
[--C-:B------:R-:W-:Y:S01]  /*8790*/  FFMA.FTZ R99, R24, UR4, -R108.reuse ;  /* 0x0000000418637c23 */ /* 0x100fe2000801086c */
[C---:B------:R-:W-:Y:S01]  /*87a0*/  HMMA.16816.F32.BF16 R48, R68.reuse, R74, R48 ;  /* 0x0000004a4430723c */ /* 0x040fe20000041830 */
[----:B------:R-:W4:Y:S01]  /*87b0*/  LDSM.16.MT88.4 R24, [R128+0x6800] ;  /* 0x006800008018783b */ /* 0x000f220000004200 */
[----:B------:R-:W5:Y:S03]  /*87c0*/  MUFU.EX2 R96, R96 ;  /* 0x0000006000607308 */ /* 0x000f660000000800 */
[--C-:B------:R-:W-:Y:S01]  /*87d0*/  FFMA.FTZ R97, R20, UR4, -R108.reuse ;  /* 0x0000000414617c23 */ /* 0x100fe2000801086c */
[C---:B---3--:R-:W-:Y:S03]  /*87e0*/  HMMA.16816.F32.BF16 R52, R68.reuse, R80, R52 ;  /* 0x000000504434723c */ /* 0x048fe60000041834 */
[----:B------:R-:W3:Y:S03]  /*87f0*/  LDSM.16.MT88.4 R72, [R130+0x7800] ;  /* 0x007800008248783b */ /* 0x000ee60000004200 */
[----:B------:R-:W5:Y:S01]  /*8800*/  MUFU.EX2 R99, R99 ;  /* 0x0000006300637308 */ /* 0x000f620000000800 */
[----:B------:R-:W-:Y:S01]  /*8810*/  FFMA.FTZ R98, R21, UR4, -R108 ;  /* 0x0000000415627c23 */ /* 0x000fe2000801086c */
[C---:B------:R-:W-:Y:S03]  /*8820*/  HMMA.16816.F32.BF16 R56, R68.reuse, R82, R56 ;  /* 0x000000524438723c */ /* 0x040fe60000041838 */
[----:B--2---:R-:W-:Y:S03]  /*8830*/  F2FP.BF16.F32.PACK_AB R21, R117, R116 ;  /* 0x000000747515723e */ /* 0x004fe600000010ff */
[C---:B-1----:R-:W-:Y:S02]  /*8840*/  HMMA.16816.F32.BF16 R60, R68.reuse, R76, R60 ;  /* 0x0000004c443c723c */ /* 0x042fe4000004183c */
[----:B------:R-:W-:Y:S03]  /*8850*/  MUFU.EX2 R97, R97 ;  /* 0x0000006100617308 */ /* 0x000fe60000000800 */
[----:B-----5:R-:W-:Y:S01]  /*8860*/  F2FP.BF16.F32.PACK_AB R23, R96, R118 ;  /* 0x000000766017723e */ /* 0x020fe200000010ff */
[C---:B------:R-:W-:Y:S01]  /*8870*/  HMMA.16816.F32.BF16 R12, R68.reuse, R78, R12 ;  /* 0x0000004e440c723c */ /* 0x040fe2000004180c */
[----:B------:R-:W-:Y:S05]  /*8880*/  LDSM.16.MT88.4 R76, [R130+0x8800] ;  /* 0x00880000824c783b */ /* 0x000fea0000004200 */
[----:B------:R-:W1:Y:S01]  /*8890*/  MUFU.EX2 R98, R98 ;  /* 0x0000006200627308 */ /* 0x000e620000000800 */
[----:B------:R-:W-:Y:S01]  /*88a0*/  F2FP.BF16.F32.PACK_AB R22, R119, R99 ;  /* 0x000000637716723e */ /* 0x000fe200000010ff */
[C---:B------:R-:W-:Y:S03]  /*88b0*/  HMMA.16816.F32.BF16 R16, R68.reuse, R88, R16 ;  /* 0x000000584410723c */ /* 0x040fe60000041810 */
[----:B------:R-:W-:Y:S03]  /*88c0*/  FADD.FTZ R117, R117, R110 ;  /* 0x0000006e75757221 */ /* 0x000fe60000010000 */
[----:B------:R-:W-:Y:S01]  /*88d0*/  HMMA.16816.F32.BF16 R64, R68, R90, R64 ;  /* 0x0000005a4440723c */ /* 0x000fe20000041840 */
[----:B------:R-:W2:Y:S04]  /*88e0*/  LDSM.16.MT88.4 R68, [R128+0x7800] ;  /* 0x007800008044783b */ /* 0x000ea80000004200 */
[--C-:B------:R-:W-:Y:S01]  /*88f0*/  FFMA.FTZ R88, R30, UR4, -R115.reuse ;  /* 0x000000041e587c23 */ /* 0x100fe20008010873 */
[--C-:B------:R-:W-:Y:S01]  /*8900*/  FFMA.FTZ R89, R31, UR4, -R115.reuse ;  /* 0x000000041f597c23 */ /* 0x100fe20008010873 */
[----:B------:R-:W-:Y:S01]  /*8910*/  FFMA.FTZ R91, R28, UR4, -R108 ;  /* 0x000000041c5b7c23 */ /* 0x000fe2000801086c */
[----:B-1----:R-:W-:Y:S03]  /*8920*/  F2FP.BF16.F32.PACK_AB R20, R98, R97 ;  /* 0x000000616214723e */ /* 0x002fe600000010ff */
[--C-:B------:R-:W-:Y:S01]  /*8930*/  FFMA.FTZ R90, R34, UR4, -R115.reuse ;  /* 0x00000004225a7c23 */ /* 0x100fe20008010873 */
[----:B------:R-:W-:Y:S01]  /*8940*/  FFMA.FTZ R115, R35, UR4, -R115 ;  /* 0x0000000423737c23 */ /* 0x000fe20008010873 */
[----:B------:R-:W-:Y:S01]  /*8950*/  MUFU.EX2 R88, R88 ;  /* 0x0000005800587308 */ /* 0x000fe20000000800 */
[----:B------:R-:W-:Y:S01]  /*8960*/  FADD.FTZ R114, R97, R114 ;  /* 0x0000007261727221 */ /* 0x000fe20000010000 */
[C---:B------:R-:W-:Y:S05]  /*8970*/  HMMA.16816.F32.BF16 R4, R20.reuse, R92, R4 ;  /* 0x0000005c1404723c */ /* 0x040fea0000041804 */
[----:B------:R-:W-:Y:S01]  /*8980*/  FADD.FTZ R114, R98, R114 ;  /* 0x0000007262727221 */ /* 0x000fe20000010000 */
[C---:B------:R-:W-:Y:S02]  /*8990*/  HMMA.16816.F32.BF16 R8, R20.reuse, R94, R8 ;  /* 0x0000005e1408723c */ /* 0x040fe40000041808 */
[----:B------:R-:W-:Y:S03]  /*89a0*/  MUFU.EX2 R89, R89 ;  /* 0x0000005900597308 */ /* 0x000fe60000000800 */
[--C-:B------:R-:W-:Y:S01]  /*89b0*/  FFMA.FTZ R92, R29, UR4, -R108.reuse ;  /* 0x000000041d5c7c23 */ /* 0x100fe2000801086c */
[C---:B----4-:R-:W-:Y:S01]  /*89c0*/  HMMA.16816.F32.BF16 R36, R20.reuse, R24, R36 ;  /* 0x000000181424723c */ /* 0x050fe20000041824 */
[----:B------:R-:W-:Y:S05]  /*89d0*/  LDSM.16.MT88.4 R28, [R130+0x6c00] ;  /* 0x006c0000821c783b */ /* 0x000fea0000004200 */
[----:B------:R-:W-:Y:S01]  /*89e0*/  MUFU.EX2 R90, R90 ;  /* 0x0000005a005a7308 */ /* 0x000fe20000000800 */
[--C-:B------:R-:W-:Y:S01]  /*89f0*/  FFMA.FTZ R93, R32, UR4, -R108.reuse ;  /* 0x00000004205d7c23 */ /* 0x100fe2000801086c */
[C---:B------:R-:W-:Y:S01]  /*8a00*/  HMMA.16816.F32.BF16 R40, R20.reuse, R26, R40 ;  /* 0x0000001a1428723c */ /* 0x040fe20000041828 */
[----:B------:R-:W1:Y:S02]  /*8a10*/  LDSM.16.MT88.4 R24, [R128+0x8800] ;  /* 0x008800008018783b */ /* 0x000e640000004200 */
[----:B------:R-:W-:Y:S03]  /*8a20*/  FFMA.FTZ R108, R33, UR4, -R108 ;  /* 0x00000004216c7c23 */ /* 0x000fe6000801086c */
[C---:B---3--:R-:W-:Y:S02]  /*8a30*/  HMMA.16816.F32.BF16 R44, R20.reuse, R72, R44 ;  /* 0x00000048142c723c */ /* 0x048fe4000004182c */
[----:B------:R-:W-:Y:S01]  /*8a40*/  MUFU.EX2 R115, R115 ;  /* 0x0000007300737308 */ /* 0x000fe20000000800 */
[----:B------:R-:W-:Y:S03]  /*8a50*/  LDSM.16.MT88.4 R32, [R128+0x7c00] ;  /* 0x007c00008020783b */ /* 0x000fe60000004200 */
[C---:B------:R-:W-:Y:S06]  /*8a60*/  HMMA.16816.F32.BF16 R48, R20.reuse, R74, R48 ;  /* 0x0000004a1430723c */ /* 0x040fec0000041830 */
[----:B------:R-:W3:Y:S01]  /*8a70*/  MUFU.EX2 R91, R91 ;  /* 0x0000005b005b7308 */ /* 0x000ee20000000800 */
[----:B------:R-:W-:Y:S01]  /*8a80*/  FADD.FTZ R117, R118, R117 ;  /* 0x0000007576757221 */ /* 0x000fe20000010000 */
[C---:B--2---:R-:W-:Y:S01]  /*8a90*/  HMMA.16816.F32.BF16 R52, R20.reuse, R68, R52 ;  /* 0x000000441434723c */ /* 0x044fe20000041834 */
[----:B------:R-:W2:Y:S07]  /*8aa0*/  LDSM.16.MT88.4 R72, [R128+0x6c00] ;  /* 0x006c00008048783b */ /* 0x000eae0000004200 */
[----:B------:R-:W4:Y:S01]  /*8ab0*/  MUFU.EX2 R92, R92 ;  /* 0x0000005c005c7308 */ /* 0x000f220000000800 */
[C---:B------:R-:W-:Y:S01]  /*8ac0*/  HMMA.16816.F32.BF16 R56, R20.reuse, R70, R56 ;  /* 0x000000461438723c */ /* 0x040fe20000041838 */
[----:B------:R-:W5:Y:S02]  /*8ad0*/  LDSM.16.MT88.4 R68, [R130+0x7c00] ;  /* 0x007c00008244783b */ /* 0x000f640000004200 */
[----:B------:R-:W-:Y:S03]  /*8ae0*/  FADD.FTZ R99, R99, R114 ;  /* 0x0000007263637221 */ /* 0x000fe60000010000 */
[C---:B------:R-:W-:Y:S03]  /*8af0*/  HMMA.16816.F32.BF16 R60, R20.reuse, R76, R60 ;  /* 0x0000004c143c723c */ /* 0x040fe6000004183c */
[----:B------:R-:W2:Y:S02]  /*8b00*/  MUFU.EX2 R93, R93 ;  /* 0x0000005d005d7308 */ /* 0x000ea40000000800 */
[----:B------:R-:W-:Y:S01]  /*8b10*/  FADD.FTZ R117, R96, R117 ;  /* 0x0000007560757221 */ /* 0x000fe20000010000 */
[C---:B------:R-:W-:Y:S07]  /*8b20*/  HMMA.16816.F32.BF16 R12, R20.reuse, R78, R12 ;  /* 0x0000004e140c723c */ /* 0x040fee000004180c */
[----:B------:R-:W2:Y:S01]  /*8b30*/  MUFU.EX2 R108, R108 ;  /* 0x0000006c006c7308 */ /* 0x000ea20000000800 */
[----:B------:R-:W-:Y:S01]  /*8b40*/  FADD.FTZ R99, R119, R99 ;  /* 0x0000006377637221 */ /* 0x000fe20000010000 */
[C---:B-1----:R-:W-:Y:S03]  /*8b50*/  HMMA.16816.F32.BF16 R16, R20.reuse, R24, R16 ;  /* 0x000000181410723c */ /* 0x042fe60000041810 */
[----:B---3--:R-:W-:Y:S03]  /*8b60*/  FADD.FTZ R99, R91, R99 ;  /* 0x000000635b637221 */ /* 0x008fe60000010000 */
[----:B------:R-:W-:Y:S01]  /*8b70*/  HMMA.16816.F32.BF16 R64, R20, R26, R64 ;  /* 0x0000001a1440723c */ /* 0x000fe20000041840 */
[----:B------:R-:W1:Y:S04]  /*8b80*/  LDSM.16.MT88.4 R24, [R130+0x8c00] ;  /* 0x008c00008218783b */ /* 0x000e680000004200 */
[----:B----4-:R-:W-:Y:S02]  /*8b90*/  FADD.FTZ R99, R92, R99 ;  /* 0x000000635c637221 */ /* 0x010fe40000010000 */
[----:B------:R-:W-:Y:S01]  /*8ba0*/  F2FP.BF16.F32.PACK_AB R21, R89, R88 ;  /* 0x000000585915723e */ /* 0x000fe200000010ff */
[----:B------:R-:W-:Y:S03]  /*8bb0*/  FADD.FTZ R88, R88, R117 ;  /* 0x0000007558587221 */ /* 0x000fe60000010000 */
[----:B------:R-:W-:Y:S01]  /*8bc0*/  F2FP.BF16.F32.PACK_AB R23, R115, R90 ;  /* 0x0000005a7317723e */ /* 0x000fe200000010ff */
[----:B------:R-:W-:Y:S01]  /*8bd0*/  FADD.FTZ R88, R89, R88 ;  /* 0x0000005859587221 */ /* 0x000fe20000010000 */
[----:B------:R-:W-:Y:S01]  /*8be0*/  F2FP.BF16.F32.PACK_AB R20, R92, R91 ;  /* 0x0000005b5c14723e */ /* 0x000fe200000010ff */
[----:B--2---:R-:W-:Y:S01]  /*8bf0*/  FADD.FTZ R99, R93, R99 ;  /* 0x000000635d637221 */ /* 0x004fe20000010000 */
[----:B------:R-:W-:Y:S01]  /*8c00*/  F2FP.BF16.F32.PACK_AB R22, R108, R93 ;  /* 0x0000005d6c16723e */ /* 0x000fe200000010ff */
[----:B------:R-:W-:Y:S02]  /*8c10*/  FADD.FTZ R88, R90, R88 ;  /* 0x000000585a587221 */ /* 0x000fe40000010000 */
[----:B------:R-:W-:Y:S02]  /*8c20*/  FADD.FTZ R158, R108, R99 ;  /* 0x000000636c9e7221 */ /* 0x000fe40000010000 */
[----:B------:R-:W-:Y:S02]  /*8c30*/  FADD.FTZ R157, R115, R88 ;  /* 0x00000058739d7221 */ /* 0x000fe40000010000 */
[C---:B------:R-:W-:Y:S01]  /*8c40*/  HMMA.16816.F32.BF16 R80, R20.reuse, R28, R4 ;  /* 0x0000001c1450723c */ /* 0x040fe20000041804 */
[----:B------:R-:W2:Y:S05]  /*8c50*/  LDSM.16.MT88.4 R4, [R128+0x8c00] ;  /* 0x008c00008004783b */ /* 0x000eaa0000004200 */
[C---:B------:R-:W-:Y:S06]  /*8c60*/  HMMA.16816.F32.BF16 R76, R20.reuse, R30, R8 ;  /* 0x0000001e144c723c */ /* 0x040fec0000041808 */
[C---:B------:R-:W-:Y:S06]  /*8c70*/  HMMA.16816.F32.BF16 R36, R20.reuse, R72, R36 ;  /* 0x000000481424723c */ /* 0x040fec0000041824 */
[C---:B------:R-:W-:Y:S06]  /*8c80*/  HMMA.16816.F32.BF16 R40, R20.reuse, R74, R40 ;  /* 0x0000004a1428723c */ /* 0x040fec0000041828 */
[C---:B-----5:R-:W-:Y:S06]  /*8c90*/  HMMA.16816.F32.BF16 R44, R20.reuse, R68, R44 ;  /* 0x00000044142c723c */ /* 0x060fec000004182c */
        /* <DEDUP_REMOVED lines=10> */
.L_x_283:
[----:B------:R-:W1:Y:S01]  /*8d40*/  SHFL.BFLY PT, R0, R158, 0x2, 0x1f ;  /* 0x0c401f009e007f89 */ /* 0x000e6200000e0000 */
[----:B------:R-:W-:Y:S01]  /*8d50*/  MOV R7, 0x3f800000 ;  /* 0x3f80000000077802 */ /* 0x000fe20000000f00 */
[----:B------:R-:W2:Y:S01]  /*8d60*/  S2UR UR4, SR_CgaCtaId ;  /* 0x00000000000479c3 */ /* 0x000ea20000008800 */
[----:B------:R-:W-:Y:S01]  /*8d70*/  ISETP.NE.AND P0, PT, R140, -0x1, PT ;  /* 0xffffffff8c00780c */ /* 0x000fe20003f05270 */
[----:B------:R-:W3:Y:S01]  /*8d80*/  SHFL.BFLY PT, R2, R157, 0x2, 0x1f ;  /* 0x0c401f009d027f89 */ /* 0x000ee200000e0000 */
[----:B------:R-:W-:Y:S01]  /*8d90*/  MOV R8, 0x3f800000 ;  /* 0x3f80000000087802 */ /* 0x000fe20000000f00 */
[----:B------:R-:W-:-:S10]  /*8da0*/  UMOV UR5, 0x400 ;  /* 0x0000040000057882 */ /* 0x000fd40000000000 */
[----:B------:R-:W4:Y:S01]  /*8db0*/  @P0 LDC.64 R10, c[0x0][0x298] ;  /* 0x0000a600ff0a0b82 */ /* 0x000f220000000a00 */
[----:B-1----:R-:W-:Y:S02]  /*8dc0*/  FADD.FTZ R158, R0, R158 ;  /* 0x0000009e009e7221 */ /* 0x002fe40000010000 */
[----:B------:R-:W1:Y:S01]  /*8dd0*/  S2R R0, SR_TID.X ;  /* 0x0000000000007919 */ /* 0x000e620000002100 */
[----:B--2---:R-:W-:Y:S01]  /*8de0*/  ULEA UR4, UR4, UR5, 0x18 ;  /* 0x0000000504047291 */ /* 0x004fe2000f8ec03f */
[----:B---3--:R-:W-:Y:S01]  /*8df0*/  FADD.FTZ R157, R2, R157 ;  /* 0x0000009d029d7221 */ /* 0x008fe20000010000 */
[----:B------:R-:W2:Y:S04]  /*8e00*/  SHFL.BFLY PT, R5, R158, 0x1, 0x1f ;  /* 0x0c201f009e057f89 */ /* 0x000ea800000e0000 */
[----:B------:R-:W3:Y:S01]  /*8e10*/  SHFL.BFLY PT, R4, R157, 0x1, 0x1f ;  /* 0x0c201f009d047f89 */ /* 0x000ee200000e0000 */
[----:B----4-:R-:W-:-:S03]  /*8e20*/  @P0 IMAD.WIDE.U32 R16, R140, R10, RZ ;  /* 0x0000000a8c100225 */ /* 0x010fc600078e00ff */
[----:B------:R-:W-:Y:S01]  /*8e30*/  @P0 MOV R10, R16 ;  /* 0x00000010000a0202 */ /* 0x000fe20000000f00 */
[----:B--2---:R-:W-:Y:S01]  /*8e40*/  FADD.FTZ R5, R158, R5 ;  /* 0x000000059e057221 */ /* 0x004fe20000010000 */
[----:B-1----:R-:W-:Y:S01]  /*8e50*/  SHF.R.S32.HI R2, RZ, 0x1f, R0 ;  /* 0x0000001fff027819 */ /* 0x002fe20000011400 */
[----:B---3--:R-:W-:-:S03]  /*8e60*/  FADD.FTZ R4, R157, R4 ;  /* 0x000000049d047221 */ /* 0x008fc60000010000 */
[----:B------:R-:W-:Y:S02]  /*8e70*/  FSETP.NE.FTZ.AND P5, PT, R5, RZ, PT ;  /* 0x000000ff0500720b */ /* 0x000fe40003fb5000 */
[CC--:B------:R-:W-:Y:S02]  /*8e80*/  LEA.HI R3, R2.reuse, R0.reuse, RZ, 0x2 ;  /* 0x0000000002037211 */ /* 0x0c0fe400078f10ff */
[-C--:B------:R-:W-:Y:S02]  /*8e90*/  LEA.HI R2, R2, R0.reuse, RZ, 0x5 ;  /* 0x0000000002027211 */ /* 0x080fe400078f28ff */
[----:B------:R-:W-:Y:S02]  /*8ea0*/  LOP3.LUT R9, R3, 0xfffffffc, RZ, 0xc0, !PT ;  /* 0xfffffffc03097812 */ /* 0x000fe400078ec0ff */
[----:B------:R-:W-:Y:S02]  /*8eb0*/  SHF.R.S32.HI R6, RZ, 0x5, R2 ;  /* 0x00000005ff067819 */ /* 0x000fe40000011402 */
[----:B------:R-:W-:-:S02]  /*8ec0*/  IADD3 R9, -R9, R0, RZ ;  /* 0x0000000009097210 */ /* 0x000fc40007ffe1ff */
[----:B------:R-:W-:Y:S01]  /*8ed0*/  FSETP.NE.FTZ.AND P4, PT, R4, RZ, PT ;  /* 0x000000ff0400720b */ /* 0x000fe20003f95000 */
[----:B------:R-:W1:Y:S01]  /*8ee0*/  @P5 MUFU.RCP R7, R5 ;  /* 0x0000000500075308 */ /* 0x000e620000001000 */
[----:B------:R-:W-:Y:S02]  /*8ef0*/  LEA R6, R6, R9, 0x8 ;  /* 0x0000000906067211 */ /* 0x000fe400078e40ff */
[----:B------:R-:W-:-:S09]  /*8f00*/  SHF.R.S32.HI R9, RZ, 0x2, R3 ;  /* 0x00000002ff097819 */ /* 0x000fd20000011403 */
        /* <DEDUP_REMOVED lines=25> */
[----:B------:R-:W-:Y:S01]  /*90a0*/  SHF.R.S32.HI R7, RZ, 0x1f, R9 ;  /* 0x0000001fff077819 */ /* 0x000fe20000011409 */
[C---:B--2---:R-:W-:Y:S01]  /*90b0*/  FMUL.FTZ R83, R8.reuse, R83 ;  /* 0x0000005308537220 */ /* 0x044fe20000410000 */
        /* <DEDUP_REMOVED lines=8> */
[C---:B------:R-:W-:Y:S01]  /*9140*/  FMUL.FTZ R42, R8.reuse, R42 ;  /* 0x0000002a082a7220 */ /* 0x040fe20000410000 */
[C---:B------:R-:W-:Y:S01]  /*9150*/  FMUL.FTZ R47, R8.reuse, R47 ;  /* 0x0000002f082f7220 */ /* 0x040fe20000410000 */
[----:B------:R-:W-:Y:S01]  /*9160*/  IADD3 R7, R9, -R7, RZ ;  /* 0x8000000709077210 */ /* 0x000fe20007ffe0ff */
[C---:B------:R-:W-:Y:S01]  /*9170*/  FMUL.FTZ R46, R8.reuse, R46 ;  /* 0x0000002e082e7220 */ /* 0x040fe20000410000 */
[C---:B------:R-:W-:Y:S01]  /*9180*/  FMUL.FTZ R51, R8.reuse, R51 ;  /* 0x0000003308337220 */ /* 0x040fe20000410000 */
[C---:B------:R-:W-:Y:S01]  /*9190*/  FMUL.FTZ R50, R8.reuse, R50 ;  /* 0x0000003208327220 */ /* 0x040fe20000410000 */
[----:B------:R-:W-:Y:S01]  /*91a0*/  LEA.HI R12, R7, R7, RZ, 0x1 ;  /* 0x00000007070c7211 */ /* 0x000fe200078f08ff */
[C---:B------:R-:W-:Y:S01]  /*91b0*/  FMUL.FTZ R55, R8.reuse, R55 ;  /* 0x0000003708377220 */ /* 0x040fe20000410000 */
[C---:B------:R-:W-:Y:S01]  /*91c0*/  FMUL.FTZ R54, R8.reuse, R54 ;  /* 0x0000003608367220 */ /* 0x040fe20000410000 */
[C---:B------:R-:W-:Y:S01]  /*91d0*/  FMUL.FTZ R59, R8.reuse, R59 ;  /* 0x0000003b083b7220 */ /* 0x040fe20000410000 */
[----:B------:R-:W-:Y:S01]  /*91e0*/  SHF.R.S32.HI R13, RZ, 0x1, R12 ;  /* 0x00000001ff0d7819 */ /* 0x000fe2000001140c */
[----:B------:R-:W-:Y:S01]  /*91f0*/  FMUL.FTZ R58, R8, R58 ;  /* 0x0000003a083a7220 */ /* 0x000fe20000410000 */
[----:B------:R-:W-:Y:S01]  /*9200*/  LOP3.LUT R12, R12, 0x3fffffe, RZ, 0xc0, !PT ;  /* 0x03fffffe0c0c7812 */ /* 0x000fe200078ec0ff */
[C---:B------:R-:W-:Y:S01]  /*9210*/  FMUL.FTZ R63, R8.reuse, R63 ;  /* 0x0000003f083f7220 */ /* 0x040fe20000410000 */
[----:B------:R-:W-:Y:S01]  /*9220*/  SHF.L.U32 R14, R13, 0x6, RZ ;  /* 0x000000060d0e7819 */ /* 0x000fe200000006ff */
[C---:B------:R-:W-:Y:S01]  /*9230*/  FMUL.FTZ R62, R8.reuse, R62 ;  /* 0x0000003e083e7220 */ /* 0x040fe20000410000 */
[----:B------:R-:W-:Y:S01]  /*9240*/  IADD3 R12, R7, -R12, RZ ;  /* 0x8000000c070c7210 */ /* 0x000fe20007ffe0ff */
[----:B------:R-:W-:Y:S01]  /*9250*/  FMUL.FTZ R75, R8, R75 ;  /* 0x0000004b084b7220 */ /* 0x000fe20000410000 */
[----:B------:R-:W-:Y:S01]  /*9260*/  LOP3.LUT R14, R14, 0xc0, RZ, 0xc0, !PT ;  /* 0x000000c00e0e7812 */ /* 0x000fe200078ec0ff */
[----:B------:R-:W-:Y:S01]  /*9270*/  FMUL.FTZ R74, R8, R74 ;  /* 0x0000004a084a7220 */ /* 0x000fe20000410000 */
[----:B------:R-:W-:Y:S01]  /*9280*/  LEA R6, R12, R6, 0x4 ;  /* 0x000000060c067211 */ /* 0x000fe200078e20ff */
[----:B------:R-:W-:Y:S01]  /*9290*/  FMUL.FTZ R71, R8, R71 ;  /* 0x0000004708477220 */ /* 0x000fe20000410000 */
[----:B------:R-:W-:Y:S01]  /*92a0*/  LEA.HI R14, R14, R14, RZ, 0x1d ;  /* 0x0000000e0e0e7211 */ /* 0x000fe200078fe8ff */
[C---:B------:R-:W-:Y:S01]  /*92b0*/  FMUL.FTZ R70, R8.reuse, R70 ;  /* 0x0000004608467220 */ /* 0x040fe20000410000 */
[C---:B------:R-:W-:Y:S01]  /*92c0*/  FMUL.FTZ R67, R8.reuse, R67 ;  /* 0x0000004308437220 */ /* 0x040fe20000410000 */
[----:B------:R-:W-:Y:S01]  /*92d0*/  FMUL.FTZ R8, R8, R66 ;  /* 0x0000004208087220 */ /* 0x000fe20000410000 */
[----:B------:R-:W-:Y:S01]  /*92e0*/  LEA R6, R6, R14, 0x1 ;  /* 0x0000000e06067211 */ /* 0x000fe200078e08ff */
[----:B------:R-:W-:Y:S01]  /*92f0*/  @P0 IMAD R7, R140, R11, R17 ;  /* 0x0000000b8c070224 */ /* 0x000fe200078e0211 */
[----:B------:R-:W-:-:S02]  /*9300*/  F2FP.BF16.F32.PACK_AB R80, R81, R80 ;  /* 0x000000505150723e */ /* 0x000fc400000010ff */
[----:B------:R-:W-:Y:S02]  /*9310*/  LEA R12, R6, UR4, 0x1 ;  /* 0x00000004060c7c11 */ /* 0x000fe4000f8e08ff */
[----:B------:R-:W-:Y:S02]  /*9320*/  F2FP.BF16.F32.PACK_AB R82, R83, R82 ;  /* 0x000000525352723e */ /* 0x000fe400000010ff */
[----:B------:R-:W-:Y:S02]  /*9330*/  F2FP.BF16.F32.PACK_AB R76, R77, R76 ;  /* 0x0000004c4d4c723e */ /* 0x000fe400000010ff */
        /* <DEDUP_REMOVED lines=9> */
[----:B------:R-:W-:Y:S01]  /*93d0*/  IMAD R7, R11, R7, R10 ;  /* 0x000000070b077224 */ /* 0x000fe200078e020a */
[----:B------:R-:W-:-:S04]  /*93e0*/  MOV R10, R14 ;  /* 0x0000000e000a7202 */ /* 0x000fc80000000f00 */
[----:B------:R-:W-:-:S07]  /*93f0*/  IADD3 R7, R15, R7, RZ ;  /* 0x000000070f077210 */ /* 0x000fce0007ffe0ff */
.L_x_287:
        /* <DEDUP_REMOVED lines=23> */
.L_x_288:
[----:B------:R-:W-:Y:S01]  /*9570*/  ISETP.NE.U32.AND P3, PT, R14, 0x1, PT ;  /* 0x000000010e00780c */ /* 0x000fe20003f65070 */
[C---:B------:R-:W-:Y:S01]  /*9580*/  VIADD R11, R12.reuse, 0xfffffff0 ;  /* 0xfffffff00c0b7836 */ /* 0x040fe20000000000 */
[----:B------:R-:W-:Y:S01]  /*9590*/  LOP3.LUT P2, RZ, R13, 0x2, RZ, 0xc0, !PT ;  /* 0x000000020dff7812 */ /* 0x000fe2000784c0ff */
[----:B------:R-:W-:Y:S01]  /*95a0*/  IMAD.MOV.U32 R13, RZ, RZ, 0x20 ;  /* 0x00000020ff0d7424 */ /* 0x000fe200078e00ff */
[----:B------:R-:W-:Y:S01]  /*95b0*/  ISETP.NE.AND P0, PT, RZ, UR4, PT ;  /* 0x00000004ff007c0c */ /* 0x000fe2000bf05270 */
[----:B------:R-:W-:Y:S01]  /*95c0*/  STS [R12], R80 ;  /* 0x000000500c007388 */ /* 0x000fe20000000800 */
[----:B------:R-:W-:Y:S01]  /*95d0*/  F2FP.BF16.F32.PACK_AB R56, R57, R56 ;  /* 0x000000383938723e */ /* 0x000fe200000010ff */
[----:B------:R-:W-:Y:S01]  /*95e0*/  @P4 MUFU.LG2 R4, R4 ;  /* 0x0000000400044308 */ /* 0x000fe20000000c00 */
[----:B------:R-:W-:Y:S01]  /*95f0*/  SEL R13, R13, 0xffffffe0, !P2 ;  /* 0xffffffe00d0d7807 */ /* 0x000fe20005000000 */
[----:B------:R-:W-:Y:S01]  /*9600*/  STS [R12+0x200], R82 ;  /* 0x000200520c007388 */ /* 0x000fe20000000800 */
[----:B------:R-:W-:Y:S01]  /*9610*/  F2FP.BF16.F32.PACK_AB R58, R59, R58 ;  /* 0x0000003a3b3a723e */ /* 0x000fe200000010ff */
[----:B------:R-:W-:Y:S01]  /*9620*/  BSSY B0, `(.L_x_289) ;  /* 0x000005d000007945 */ /* 0x000fe20003800000 */
[----:B------:R-:W-:Y:S01]  /*9630*/  F2FP.BF16.F32.PACK_AB R60, R61, R60 ;  /* 0x0000003c3d3c723e */ /* 0x000fe200000010ff */
[C---:B------:R-:W-:Y:S01]  /*9640*/  @P3 VIADD R11, R12.reuse, 0x10 ;  /* 0x000000100c0b3836 */ /* 0x040fe20000000000 */
[----:B------:R-:W-:Y:S01]  /*9650*/  F2FP.BF16.F32.PACK_AB R62, R63, R62 ;  /* 0x0000003e3f3e723e */ /* 0x000fe200000010ff */
[----:B------:R-:W-:Y:S01]  /*9660*/  IMAD.IADD R18, R12, 0x1, R13 ;  /* 0x000000010c127824 */ /* 0x000fe200078e020d */
[----:B------:R-:W-:Y:S01]  /*9670*/  F2FP.BF16.F32.PACK_AB R72, R73, R72 ;  /* 0x000000484948723e */ /* 0x000fe200000010ff */
[----:B------:R-:W-:Y:S01]  /*9680*/  IMAD.IADD R13, R13, 0x1, R11 ;  /* 0x000000010d0d7824 */ /* 0x000fe200078e020b */
[----:B------:R-:W1:Y:S01]  /*9690*/  @!P0 LDC R6, c[0x0][0x2c4] ;  /* 0x0000b100ff068b82 */ /* 0x000e620000000800 */
[----:B------:R-:W-:Y:S01]  /*96a0*/  STS [R11], R76 ;  /* 0x0000004c0b007388 */ /* 0x000fe20000000800 */
[----:B------:R-:W-:Y:S01]  /*96b0*/  F2FP.BF16.F32.PACK_AB R74, R75, R74 ;  /* 0x0000004a4b4a723e */ /* 0x000fe200000010ff */
[----:B------:R-:W2:Y:S01]  /*96c0*/  @P5 MUFU.LG2 R5, R5 ;  /* 0x0000000500055308 */ /* 0x000ea20000000c00 */
[----:B------:R-:W-:Y:S01]  /*96d0*/  F2FP.BF16.F32.PACK_AB R68, R69, R68 ;  /* 0x000000444544723e */ /* 0x000fe200000010ff */
[----:B------:R-:W-:Y:S01]  /*96e0*/  STS [R11+0x200], R78 ;  /* 0x0002004e0b007388 */ /* 0x000fe20000000800 */
[----:B------:R-:W-:Y:S01]  /*96f0*/  F2FP.BF16.F32.PACK_AB R70, R71, R70 ;  /* 0x000000464746723e */ /* 0x000fe200000010ff */
[----:B------:R-:W-:Y:S01]  /*9700*/  IMAD R145, R145, 0x10, R152 ;  /* 0x0000001091917824 */ /* 0x000fe200078e0298 */
[----:B------:R-:W-:Y:S01]  /*9710*/  F2FP.BF16.F32.PACK_AB R64, R65, R64 ;  /* 0x000000404140723e */ /* 0x000fe200000010ff */
[----:B------:R-:W-:Y:S01]  /*9720*/  STS [R18], R36 ;  /* 0x0000002412007388 */ /* 0x000fe20000000800 */
[----:B------:R-:W-:Y:S01]  /*9730*/  F2FP.BF16.F32.PACK_AB R8, R67, R8 ;  /* 0x000000084308723e */ /* 0x000fe200000010ff */
[----:B------:R-:W3:Y:S01]  /*9740*/  @!P0 LDC R30, c[0x0][0x270] ;  /* 0x00009c00ff1e8b82 */ /* 0x000ee20000000800 */
[----:B------:R-:W-:Y:S01]  /*9750*/  PLOP3.LUT P2, PT, PT, PT, PT, 0x8, 0x0 ;  /* 0x000000000000781c */ /* 0x000fe20003f4e170 */
[----:B------:R-:W-:Y:S01]  /*9760*/  STS [R18+0x200], R38 ;  /* 0x0002002612007388 */ /* 0x000fe20000000800 */
[----:B------:R-:W-:-:S02]  /*9770*/  @!P0 PLOP3.LUT P2, PT, P1, PT, PT, 0x80, 0x0 ;  /* 0x000000000000881c */ /* 0x000fc40000f4f070 */
[----:B------:R-:W-:Y:S01]  /*9780*/  LOP3.LUT R2, R2, 0xffffffe0, RZ, 0xc0, !PT ;  /* 0xffffffe002027812 */ /* 0x000fe200078ec0ff */
[----:B------:R-:W-:Y:S02]  /*9790*/  STS [R13], R40 ;  /* 0x000000280d007388 */ /* 0x000fe40000000800 */
[----:B------:R-:W4:Y:S01]  /*97a0*/  @P0 LDC R31, c[0x0][0x2c0] ;  /* 0x0000b000ff1f0b82 */ /* 0x000f220000000800 */
[----:B--2---:R-:W-:Y:S01]  /*97b0*/  @P5 FMUL.FTZ R5, R5, 0.69314718246459960938 ;  /* 0x3f31721805055820 */ /* 0x004fe20000410000 */
[----:B------:R-:W-:Y:S01]  /*97c0*/  STS [R13+0x200], R42 ;  /* 0x0002002a0d007388 */ /* 0x000fe20000000800 */
[----:B------:R-:W-:Y:S02]  /*97d0*/  IMAD.IADD R2, R0, 0x1, -R2 ;  /* 0x0000000100027824 */ /* 0x000fe400078e0a02 */
[----:B------:R-:W-:Y:S01]  /*97e0*/  IMAD.MOV.U32 R0, RZ, RZ, 0x7f800000 ;  /* 0x7f800000ff007424 */ /* 0x000fe200078e00ff */
[----:B------:R-:W-:Y:S02]  /*97f0*/  STS [R12+0x1000], R44 ;  /* 0x0010002c0c007388 */ /* 0x000fe40000000800 */
[----:B-1----:R-:W1:Y:S01]  /*9800*/  @P2 LDC R6, c[0x0][0x2e4] ;  /* 0x0000b900ff062b82 */ /* 0x002e620000000800 */
[----:B------:R-:W-:Y:S01]  /*9810*/  LOP3.LUT P2, RZ, R2, 0x3, RZ, 0xc0, !PT ;  /* 0x0000000302ff7812 */ /* 0x000fe2000784c0ff */
[----:B------:R-:W-:Y:S01]  /*9820*/  STS [R12+0x1200], R46 ;  /* 0x0012002e0c007388 */ /* 0x000fe20000000800 */
[----:B------:R-:W-:-:S03]  /*9830*/  IMAD.MOV.U32 R2, RZ, RZ, 0x7f800000 ;  /* 0x7f800000ff027424 */ /* 0x000fc600078e00ff */
[----:B------:R-:W-:Y:S02]  /*9840*/  STS [R11+0x1000], R48 ;  /* 0x001000300b007388 */ /* 0x000fe40000000800 */
[----:B------:R-:W2:Y:S02]  /*9850*/  @P0 LDC.64 R14, c[0x0][0x2c0] ;  /* 0x0000b000ff0e0b82 */ /* 0x000ea40000000a00 */
[----:B------:R-:W-:Y:S04]  /*9860*/  STS [R11+0x1200], R50 ;  /* 0x001200320b007388 */ /* 0x000fe80000000800 */
[----:B------:R-:W-:Y:S01]  /*9870*/  STS [R18+0x1000], R52 ;  /* 0x0010003412007388 */ /* 0x000fe20000000800 */
[----:B------:R-:W-:-:S03]  /*9880*/  @!P0 IMAD.MOV.U32 R31, RZ, RZ, 0x1 ;  /* 0x00000001ff1f8424 */ /* 0x000fc600078e00ff */
[----:B------:R-:W-:Y:S04]  /*9890*/  STS [R18+0x1200], R54 ;  /* 0x0012003612007388 */ /* 0x000fe80000000800 */
[----:B------:R-:W-:Y:S04]  /*98a0*/  STS [R13+0x1000], R56 ;  /* 0x001000380d007388 */ /* 0x000fe80000000800 */
[----:B------:R-:W-:Y:S04]  /*98b0*/  STS [R13+0x1200], R58 ;  /* 0x0012003a0d007388 */ /* 0x000fe80000000800 */
[----:B------:R-:W-:Y:S01]  /*98c0*/  STS [R12+0x2000], R60 ;  /* 0x0020003c0c007388 */ /* 0x000fe20000000800 */
[----:B--2---:R-:W-:-:S03]  /*98d0*/  @P0 IMAD R14, R15, R14, RZ ;  /* 0x0000000e0f0e0224 */ /* 0x004fc600078e02ff */
[----:B------:R2:W-:Y:S01]  /*98e0*/  STS [R12+0x2200], R62 ;  /* 0x0022003e0c007388 */ /* 0x0005e20000000800 */
[----:B-1----:R-:W-:-:S03]  /*98f0*/  @!P0 IMAD.MOV.U32 R14, RZ, RZ, R6 ;  /* 0x000000ffff0e8224 */ /* 0x002fc600078e0006 */
[----:B------:R-:W-:Y:S04]  /*9900*/  STS [R11+0x2000], R72 ;  /* 0x002000480b007388 */ /* 0x000fe80000000800 */
[----:B------:R1:W-:Y:S04]  /*9910*/  STS [R11+0x2200], R74 ;  /* 0x0022004a0b007388 */ /* 0x0003e80000000800 */
[----:B------:R-:W-:Y:S04]  /*9920*/  STS [R18+0x2000], R68 ;  /* 0x0020004412007388 */ /* 0x000fe80000000800 */
[----:B------:R-:W-:Y:S04]  /*9930*/  STS [R18+0x2200], R70 ;  /* 0x0022004612007388 */ /* 0x000fe80000000800 */
[----:B------:R-:W-:Y:S04]  /*9940*/  STS [R13+0x2000], R64 ;  /* 0x002000400d007388 */ /* 0x000fe80000000800 */
[----:B------:R5:W-:Y:S01]  /*9950*/  STS [R13+0x2200], R8 ;  /* 0x002200080d007388 */ /* 0x000be20000000800 */
[----:B--2---:R-:W2:Y:S08]  /*9960*/  @P5 LDC R12, c[0x0][0x2e8] ;  /* 0x0000ba00ff0c5b82 */ /* 0x004eb00000000800 */
[----:B------:R-:W-:Y:S08]  /*9970*/  BAR.SYNC.DEFER_BLOCKING 0x0 ;  /* 0x0000000000007b1d */ /* 0x000ff00000010000 */
[----:B-1----:R-:W1:Y:S01]  /*9980*/  @P4 LDC R11, c[0x0][0x2e8] ;  /* 0x0000ba00ff0b4b82 */ /* 0x002e620000000800 */
[----:B------:R-:W4:Y:S01]  /*9990*/  S2R R19, SR_CTAID.Y ;  /* 0x0000000000137919 */ /* 0x000f220000002600 */
[----:B------:R-:W4:Y:S01]  /*99a0*/  S2R R28, SR_CTAID.X ;  /* 0x00000000001c7919 */ /* 0x000f220000002500 */
[----:B------:R-:W4:Y:S01]  /*99b0*/  S2R R29, SR_CTAID.Z ;  /* 0x00000000001d7919 */ /* 0x000f220000002700 */
[----:B-----5:R-:W-:-:S02]  /*99c0*/  @P0 IMAD.MOV.U32 R8, RZ, RZ, 0x1 ;  /* 0x00000001ff080424 */ /* 0x020fc400078e00ff */
[----:B--2---:R-:W-:Y:S01]  /*99d0*/  @P5 FFMA.FTZ R0, R85, R12, R5 ;  /* 0x0000000c55005223 */ /* 0x004fe20000010005 */
[----:B---3--:R-:W-:Y:S01]  /*99e0*/  @!P0 IMAD R8, R6, R30, RZ ;  /* 0x0000001e06088224 */ /* 0x008fe200078e02ff */
[----:B------:R2:W3:Y:S04]  /*99f0*/  LDS.128 R24, [R141+0x800] ;  /* 0x000800008d187984 */ /* 0x0004e80000000c00 */
[----:B------:R2:W2:Y:S01]  /*9a00*/  LDS.128 R20, [R141+0x1800] ;  /* 0x001800008d147984 */ /* 0x0004a20000000c00 */
[----:B----4-:R-:W-:Y:S02]  /*9a10*/  IMAD R8, R19, R8, RZ ;  /* 0x0000000813087224 */ /* 0x010fe400078e02ff */
[----:B------:R-:W-:-:S03]  /*9a20*/  IMAD R6, R28, R31, RZ ;  /* 0x0000001f1c067224 */ /* 0x000fc600078e02ff */
[----:B------:R-:W-:Y:S01]  /*9a30*/  SEL R8, R8, RZ, !P6 ;  /* 0x000000ff08087207 */ /* 0x000fe20007000000 */
[----:B------:R-:W-:-:S04]  /*9a40*/  IMAD.SHL.U32 R6, R6, 0x40, RZ ;  /* 0x0000004006067824 */ /* 0x000fc800078e00ff */
[----:B------:R-:W-:Y:S02]  /*9a50*/  IMAD R14, R29, R14, R8 ;  /* 0x0000000e1d0e7224 */ /* 0x000fe400078e0208 */
[----:B------:R-:W-:Y:S01]  /*9a60*/  @P4 FMUL.FTZ R8, R4, 0.69314718246459960938 ;  /* 0x3f31721804084820 */ /* 0x000fe20000410000 */
[----:B------:R-:W-:Y:S02]  /*9a70*/  SHF.R.S32.HI R4, RZ, 0x1f, R6 ;  /* 0x0000001fff047819 */ /* 0x000fe40000011406 */
[----:B------:R-:W-:Y:S01]  /*9a80*/  IADD3 R6, P1, P0, R6, R16, R14 ;  /* 0x0000001006067210 */ /* 0x000fe2000783e00e */
[----:B-1----:R-:W-:Y:S01]  /*9a90*/  @P4 FFMA.FTZ R2, R84, R11, R8 ;  /* 0x0000000b54024223 */ /* 0x002fe20000010008 */
[----:B------:R-:W-:-:S04]  /*9aa0*/  SHF.R.S32.HI R14, RZ, 0x1f, R14 ;  /* 0x0000001fff0e7819 */ /* 0x000fc8000001140e */
[----:B------:R-:W-:Y:S01]  /*9ab0*/  IADD3.X R14, R4, R17, R14, P1, P0 ;  /* 0x00000011040e7210 */ /* 0x000fe20000fe040e */
[----:B------:R-:W-:Y:S06]  /*9ac0*/  @P2 BRA `(.L_x_290) ;  /* 0x0000000000482947 */ /* 0x000fec0003800000 */
        /* <DEDUP_REMOVED lines=8> */
[----:B------:R-:W4:Y:S01]  /*9b50*/  @!P2 LDC.64 R4, c[0x0][0x2b0] ;  /* 0x0000ac00ff04ab82 */ /* 0x000f220000000a00 */
[----:B------:R-:W-:Y:S02]  /*9b60*/  @!P2 IADD3 R6, P0, R31, R6, RZ ;  /* 0x000000061f06a210 */ /* 0x000fe40007f1e0ff */
[-C--:B------:R-:W-:Y:S02]  /*9b70*/  @!P3 LEA.HI.X.SX32 R145, R145, R14.reuse, 0x1, P1 ;  /* 0x0000000e9191b211 */ /* 0x080fe400008f0eff */
[----:B------:R-:W-:Y:S02]  /*9b80*/  @!P2 LEA.HI.X.SX32 R14, R31, R14, 0x1, P0 ;  /* 0x0000000e1f0ea211 */ /* 0x000fe400000f0eff */
[----:B-1----:R-:W-:-:S04]  /*9b90*/  @!P3 LEA R12, P1, R8, R12, 0x2 ;  /* 0x0000000c080cb211 */ /* 0x002fc800078210ff */
[----:B------:R-:W-:Y:S02]  /*9ba0*/  @!P3 LEA.HI.X R13, R8, R13, R145, 0x2, P1 ;  /* 0x0000000d080db211 */ /* 0x000fe400008f1491 */
[----:B----4-:R-:W-:-:S03]  /*9bb0*/  @!P2 LEA R4, P0, R6, R4, 0x2 ;  /* 0x000000040604a211 */ /* 0x010fc600078010ff */
[----:B------:R1:W-:Y:S01]  /*9bc0*/  @!P3 STG.E desc[UR8][R12.64], R0 ;  /* 0x000000000c00b986 */ /* 0x0003e2000c101908 */
[----:B------:R-:W-:-:S05]  /*9bd0*/  @!P2 LEA.HI.X R5, R6, R5, R14, 0x2, P0 ;  /* 0x000000050605a211 */ /* 0x000fca00000f140e */
[----:B------:R1:W-:Y:S04]  /*9be0*/  @!P2 STG.E desc[UR8][R4.64], R2 ;  /* 0x000000020400a986 */ /* 0x0003e8000c101908 */
.L_x_290:
[----:B------:R-:W-:Y:S05]  /*9bf0*/  BSYNC B0 ;  /* 0x0000000000007941 */ /* 0x000fea0003800000 */
.L_x_289:
[----:B-1----:R-:W-:Y:S01]  /*9c00*/  SHF.R.S32.HI R0, RZ, 0x1f, R150 ;  /* 0x0000001fff007819 */ /* 0x002fe20000011496 */
[----:B------:R-:W-:Y:S01]  /*9c10*/  IMAD R28, R28, -0x40, R144 ;  /* 0xffffffc01c1c7824 */ /* 0x000fe200078e0290 */
[----:B------:R-:W-:Y:S01]  /*9c20*/  IADD3 R10, P0, R150, R10, RZ ;  /* 0x0000000a960a7210 */ /* 0x000fe20007f1e0ff */
[----:B------:R-:W-:Y:S01]  /*9c30*/  ULDC.64 UR4, c[0x0][0x2a0] ;  /* 0x0000a80000047ab9 */ /* 0x000fe20000000a00 */
[----:B------:R-:W-:Y:S01]  /*9c40*/  SHF.R.S32.HI R2, RZ, 0x1f, R29 ;  /* 0x0000001fff027819 */ /* 0x000fe2000001141d */
[----:B------:R1:W4:Y:S01]  /*9c50*/  LDS.128 R12, [R141] ;  /* 0x000000008d0c7984 */ /* 0x0003220000000c00 */
[----:B------:R-:W-:Y:S01]  /*9c60*/  LEA.HI.SX32 R3, R3, 0x20, 0x1e ;  /* 0x0000002003037811 */ /* 0x000fe200078ff2ff */
[----:B------:R-:W-:Y:S01]  /*9c70*/  IMAD.X R11, R0, 0x1, R7, P0 ;  /* 0x00000001000b7824 */ /* 0x000fe200000e0607 */
[-C--:B------:R-:W-:Y:S01]  /*9c80*/  ISETP.GE.AND P0, PT, R9, R28.reuse, PT ;  /* 0x0000001c0900720c */ /* 0x080fe20003f06270 */
[----:B------:R-:W-:Y:S01]  /*9c90*/  IMAD R0, R2, UR4, RZ ;  /* 0x0000000402007c24 */ /* 0x000fe2000f8e02ff */
[----:B------:R-:W-:Y:S01]  /*9ca0*/  ISETP.GE.AND P1, PT, R3, R28, PT ;  /* 0x0000001c0300720c */ /* 0x000fe20003f26270 */
[C---:B------:R-:W-:Y:S01]  /*9cb0*/  IMAD.WIDE.U32 R2, R29.reuse, UR4, R10 ;  /* 0x000000041d027c25 */ /* 0x040fe2000f8e000a */
[----:B------:R1:W1:Y:S01]  /*9cc0*/  LDS.128 R4, [R141+0x2000] ;  /* 0x002000008d047984 */ /* 0x0002620000000c00 */
[----:B------:R-:W-:Y:S02]  /*9cd0*/  BSSY B0, `(.L_x_291) ;  /* 0x0000015000007945 */ /* 0x000fe40003800000 */
[----:B------:R-:W-:Y:S01]  /*9ce0*/  IMAD R0, R29, UR5, R0 ;  /* 0x000000051d007c24 */ /* 0x000fe2000f8e0200 */
[----:B------:R1:W1:Y:S03]  /*9cf0*/  LDS.128 R8, [R141+0x1000] ;  /* 0x001000008d087984 */ /* 0x0002660000000c00 */
[----:B------:R-:W-:-:S02]  /*9d00*/  IMAD.IADD R17, R3, 0x1, R0 ;  /* 0x0000000103117824 */ /* 0x000fc400078e0200 */
        /* <DEDUP_REMOVED lines=14> */
[----:B----4-:R4:W-:Y:S04]  /*9df0*/  @!P4 STG.E.128 desc[UR8][R28.64], R12 ;  /* 0x0000000c1c00c986 */ /* 0x0109e8000c101d08 */
[----:B-1----:R4:W-:Y:S04]  /*9e00*/  @!P3 STG.E.128 desc[UR8][R28.64+0x40], R8 ;  /* 0x000040081c00b986 */ /* 0x0029e8000c101d08 */
[----:B------:R4:W-:Y:S02]  /*9e10*/  @!P2 STG.E.128 desc[UR8][R28.64+0x80], R4 ;  /* 0x000080041c00a986 */ /* 0x0009e4000c101d08 */
.L_x_292:
[----:B------:R-:W-:Y:S05]  /*9e20*/  BSYNC B0 ;  /* 0x0000000000007941 */ /* 0x000fea0003800000 */
.L_x_291:
        /* <DEDUP_REMOVED lines=17> */
[----:B---3--:R3:W-:Y:S04]  /*9f40*/  @!P2 STG.E.128 desc[UR8][R8.64], R24 ;  /* 0x000000180800a986 */ /* 0x0087e8000c101d08 */
[----:B--2---:R3:W-:Y:S01]  /*9f50*/  @!P1 STG.E.128 desc[UR8][R8.64+0x40], R20 ;  /* 0x0000401408009986 */ /* 0x0047e2000c101d08 */
[----:B------:R-:W-:Y:S05]  /*9f60*/  @P0 EXIT ;  /* 0x000000000000094d */ /* 0x000fea0003800000 */
[----:B----4-:R-:W-:Y:S01]  /*9f70*/  STG.E.128 desc[UR8][R8.64+0x80], R4 ;  /* 0x0000800408007986 */ /* 0x010fe2000c101d08 */
[----:B------:R-:W-:Y:S05]  /*9f80*/  EXIT ;  /* 0x000000000000794d */ /* 0x000fea0003800000 */
.L_x_260:
        /* <DEDUP_REMOVED lines=15> */
[C---:B------:R-:W-:Y:S01]  /*a080*/  ISETP.NE.AND P5, PT, R9.reuse, RZ, PT ;  /* 0x000000ff0900720c */ /* 0x040fe20003fa5270 */
        /* <DEDUP_REMOVED lines=16> */
[----:B------:R-:W3:Y:S01]  /*a190*/  @!P2 LDC R7, c[0x0][0x2c4] ;  /* 0x0000b100ff07ab82 */ /* 0x000ee20000000800 */
[----:B------:R-:W-:Y:S02]  /*a1a0*/  @!P3 IMAD.IADD R5, R11, 0x1, R8 ;  /* 0x000000010b05b824 */ /* 0x000fe400078e0208 */
[----:B------:R-:W-:Y:S01]  /*a1b0*/  @!P3 IMAD.MOV.U32 R14, RZ, RZ, R10 ;  /* 0x000000ffff0eb224 */ /* 0x000fe200078e000a */
[----:B------:R-:W-:-:S04]  /*a1c0*/  CS2R R10, SRZ ;  /* 0x00000000000a7805 */ /* 0x000fc8000001ff00 */
[----:B-1----:R-:W2:Y:S01]  /*a1d0*/  @P0 LDC R6, c[0x0][0x2e4] ;  /* 0x0000b900ff060b82 */ /* 0x002ea20000000800 */
[----:B------:R-:W-:Y:S02]  /*a1e0*/  ISETP.NE.OR P0, PT, R140, -0x1, P2 ;  /* 0xffffffff8c00780c */ /* 0x000fe40001705670 */
[----:B------:R-:W-:-:S04]  /*a1f0*/  IADD3 R14, P3, R9, R14, RZ ;  /* 0x0000000e090e7210 */ /* 0x000fc80007f7e0ff */
[----:B------:R-:W-:Y:S01]  /*a200*/  LEA.HI.X.SX32 R15, R9, R5, 0x1, P3 ;  /* 0x00000005090f7211 */ /* 0x000fe200018f0eff */
[----:B------:R-:W1:Y:S02]  /*a210*/  @P1 LDC.64 R2, c[0x0][0x2c0] ;  /* 0x0000b000ff021b82 */ /* 0x000e640000000a00 */
[----:B------:R-:W-:-:S06]  /*a220*/  IMAD.WIDE.U32 R14, R20, UR4, R14 ;  /* 0x00000004140e7c25 */ /* 0x000fcc000f8e000e */
[----:B------:R-:W4:Y:S01]  /*a230*/  @P1 LDC R8, c[0x0][0x2c0] ;  /* 0x0000b000ff081b82 */ /* 0x000f220000000800 */
[----:B---3--:R-:W-:Y:S02]  /*a240*/  @!P0 IMAD R140, R18, R7, RZ ;  /* 0x00000007128c8224 */ /* 0x008fe400078e02ff */
[----:B------:R-:W-:Y:S02]  /*a250*/  VIADD R7, R12, 0x20 ;  /* 0x000000200c077836 */ /* 0x000fe40000000000 */
[--C-:B------:R-:W-:Y:S01]  /*a260*/  @!P2 IMAD.MOV.U32 R10, RZ, RZ, R140.reuse ;  /* 0x000000ffff0aa224 */ /* 0x100fe200078e008c */
[----:B------:R-:W-:Y:S01]  /*a270*/  @!P2 SHF.R.S32.HI R11, RZ, 0x1f, R140 ;  /* 0x0000001fff0ba819 */ /* 0x000fe2000001148c */
[----:B--2---:R-:W-:Y:S01]  /*a280*/  @!P1 IMAD R4, R6, R0, RZ ;  /* 0x0000000006049224 */ /* 0x004fe200078e02ff */
[----:B------:R-:W-:Y:S02]  /*a290*/  SHF.R.S32.HI R0, RZ, 0x1f, R20 ;  /* 0x0000001fff007819 */ /* 0x000fe40000011414 */
[C---:B------:R-:W-:Y:S01]  /*a2a0*/  ISETP.GE.AND P0, PT, R7.reuse, R144, PT ;  /* 0x000000900700720c */ /* 0x040fe20003f06270 */
[----:B------:R-:W-:Y:S01]  /*a2b0*/  IMAD R4, R18, R4, RZ ;  /* 0x0000000412047224 */ /* 0x000fe200078e02ff */
[----:B------:R-:W-:Y:S01]  /*a2c0*/  ISETP.GE.OR P5, PT, R7, R144, P5 ;  /* 0x000000900700720c */ /* 0x000fe20002fa6670 */
[----:B------:R-:W-:-:S02]  /*a2d0*/  IMAD R0, R0, UR4, RZ ;  /* 0x0000000400007c24 */ /* 0x000fc4000f8e02ff */
[----:B-1----:R-:W-:Y:S01]  /*a2e0*/  @P1 IMAD R2, R3, R2, RZ ;  /* 0x0000000203021224 */ /* 0x002fe200078e02ff */
[----:B------:R-:W-:Y:S01]  /*a2f0*/  SEL R4, R4, RZ, P2 ;  /* 0x000000ff04047207 */ /* 0x000fe20001000000 */
[----:B------:R-:W-:Y:S02]  /*a300*/  @!P1 IMAD.MOV.U32 R2, RZ, RZ, R6 ;  /* 0x000000ffff029224 */ /* 0x000fe400078e0006 */
[C---:B------:R-:W-:Y:S02]  /*a310*/  IMAD R0, R20.reuse, UR5, R0 ;  /* 0x0000000514007c24 */ /* 0x040fe4000f8e0200 */
[----:B------:R-:W-:Y:S01]  /*a320*/  IMAD R2, R20, R2, R4 ;  /* 0x0000000214027224 */ /* 0x000fe200078e0204 */
[----:B------:R-:W-:Y:S01]  /*a330*/  @!P1 MOV R8, 0x1 ;  /* 0x0000000100089802 */ /* 0x000fe20000000f00 */
[C---:B------:R-:W-:Y:S01]  /*a340*/  VIADD R4, R9.reuse, 0x20 ;  /* 0x0000002009047836 */ /* 0x040fe20000000000 */
[----:B------:R-:W-:Y:S01]  /*a350*/  IADD3 R17, R0, R15, RZ ;  /* 0x0000000f00117210 */ /* 0x000fe20007ffe0ff */
[----:B------:R-:W-:-:S02]  /*a360*/  VIADD R3, R9, 0x40 ;  /* 0x0000004009037836 */ /* 0x000fc40000000000 */
[----:B----4-:R-:W-:Y:S01]  /*a370*/  IMAD R5, R92, R8, RZ ;  /* 0x000000085c057224 */ /* 0x010fe200078e02ff */
        /* <DEDUP_REMOVED lines=17> */
.L_x_294:
[----:B------:R-:W-:Y:S05]  /*a490*/  BSYNC B0 ;  /* 0x0000000000007941 */ /* 0x000fea0003800000 */
.L_x_293:
[----:B------:R-:W-:Y:S01]  /*a4a0*/  BSSY B0, `(.L_x_295) ;  /* 0x0000017000007945 */ /* 0x000fe20003800000 */
[--C-:B------:R-:W-:Y:S02]  /*a4b0*/  IADD3 R0, P4, P3, R5, R10, R2.reuse ;  /* 0x0000000a05007210 */ /* 0x100fe40007b9e002 */
[----:B------:R-:W-:Y:S02]  /*a4c0*/  SHF.R.S32.HI R5, RZ, 0x1f, R5 ;  /* 0x0000001fff057819 */ /* 0x000fe40000011405 */
[----:B------:R-:W-:Y:S01]  /*a4d0*/  SHF.R.S32.HI R6, RZ, 0x1f, R2 ;  /* 0x0000001fff067819 */ /* 0x000fe20000011402 */
[----:B------:R-:W-:Y:S08]  /*a4e0*/  @P0 BRA `(.L_x_296) ;  /* 0x0000000000480947 */ /* 0x000ff00003800000 */
        /* <DEDUP_REMOVED lines=18> */
.L_x_296:
[----:B------:R-:W-:Y:S05]  /*a610*/  BSYNC B0 ;  /* 0x0000000000007941 */ /* 0x000fea0003800000 */
.L_x_295:
        /* <DEDUP_REMOVED lines=11> */
.L_x_298:
[----:B------:R-:W-:Y:S05]  /*a6d0*/  BSYNC B0 ;  /* 0x0000000000007941 */ /* 0x000fea0003800000 */
.L_x_297:
[----:B------:R-:W-:Y:S05]  /*a6e0*/  @P5 EXIT ;  /* 0x000000000000594d */ /* 0x000fea0003800000 */
[----:B------:R-:W-:Y:S01]  /*a6f0*/  IMAD R7, R7, R8, RZ ;  /* 0x0000000807077224 */ /* 0x000fe200078e02ff */
[----:B------:R-:W-:-:S04]  /*a700*/  ULDC.64 UR4, c[0x0][0x2b0] ;  /* 0x0000ac0000047ab9 */ /* 0x000fc80000000a00 */
[----:B------:R-:W-:-:S04]  /*a710*/  IADD3 R0, P0, R7, R0, RZ ;  /* 0x0000000007007210 */ /* 0x000fc80007f1e0ff */
[----:B------:R-:W-:Y:S02]  /*a720*/  LEA.HI.X.SX32 R5, R7, R5, 0x1, P0 ;  /* 0x0000000507057211 */ /* 0x000fe400000f0eff */
[----:B---3--:R-:W-:-:S04]  /*a730*/  LEA R2, P0, R0, UR4, 0x2 ;  /* 0x0000000400027c11 */ /* 0x008fc8000f8010ff */
[----:B------:R-:W-:Y:S01]  /*a740*/  LEA.HI.X R3, R0, UR5, R5, 0x2, P0 ;  /* 0x0000000500037c11 */ /* 0x000fe200080f1405 */
[----:B------:R-:W-:-:S05]  /*a750*/  IMAD.MOV.U32 R0, RZ, RZ, 0x7f800000 ;  /* 0x7f800000ff007424 */ /* 0x000fca00078e00ff */
[----:B------:R-:W-:Y:S01]  /*a760*/  STG.E desc[UR8][R2.64], R0 ;  /* 0x0000000002007986 */ /* 0x000fe2000c101908 */
[----:B------:R-:W-:Y:S05]  /*a770*/  EXIT ;  /* 0x000000000000794d */ /* 0x000fea0003800000 */
.L_x_299:
        /* <DEDUP_REMOVED lines=16> */
.L_x_1148:


//--------------------- .text._ZN5flash16flash_fwd_kernelI23Flash_fwd_kernel_traitsILi96ELi128ELi64ELi4ELb0ELb0EN7cutlass10bfloat16_tE19Flash_kernel_traitsILi96ELi128ELi64ELi4ES3_EELb1ELb1ELb0ELb0ELb0ELb0ELb0ELb0EEEvNS_16Flash_fwd_paramsE --------------------------
	.section	.text._ZN5flash16flash_fwd_kernelI23Flash_fwd_kernel_traitsILi96ELi128ELi64ELi4ELb0ELb0EN7cutlass10bfloat16_tE19Flash_kernel_traitsILi96ELi128ELi64ELi4ES3_EELb1ELb1ELb0ELb0ELb0ELb0ELb0ELb0EEEvNS_16Flash_fwd_paramsE,"ax",@progbits
	.align	128
        .global         _ZN5flash16flash_fwd_kernelI23Flash_fwd_kernel_traitsILi96ELi128ELi64ELi4ELb0ELb0EN7cutlass10bfloat16_tE19Flash_kernel_traitsILi96ELi128ELi64ELi4ES3_EELb1ELb1ELb0ELb0ELb0ELb0ELb0ELb0EEEvNS_16Flash_fwd_paramsE
        .type           _ZN5flash16flash_fwd_kernelI23Flash_fwd_kernel_traitsILi96ELi128ELi64ELi4ELb0ELb0EN7cutlass10bfloat16_tE19Flash_kernel_traitsILi96ELi128ELi64ELi4ES3_EELb1ELb1ELb0ELb0ELb0ELb0ELb0ELb0EEEvNS_16Flash_fwd_paramsE,@function
        .size           _ZN5flash16flash_fwd_kernelI23Flash_fwd_kernel_traitsILi96ELi128ELi64ELi4ELb0ELb0EN7cutlass10bfloat16_tE19Flash_kernel_traitsILi96ELi128ELi64ELi4ES3_EELb1ELb1ELb0ELb0ELb0ELb0ELb0ELb0EEEvNS_16Flash_fwd_paramsE,(.L_x_1149 - _ZN5flash16flash_fwd_kernelI23Flash_fwd_kernel_traitsILi96ELi128ELi64ELi4ELb0ELb0EN7cutlass10bfloat16_tE19Flash_kernel_traitsILi96ELi128ELi64ELi4ES3_EELb1ELb1ELb0ELb0ELb0ELb0ELb0ELb0EEEvNS_16Flash_fwd_paramsE)
        .other          _ZN5flash16flash_fwd_kernelI23Flash_fwd_kernel_traitsILi96ELi128ELi64ELi4ELb0ELb0EN7cutlass10bfloat16_tE19Flash_kernel_traitsILi96ELi128ELi64ELi4ES3_EELb1ELb1ELb0ELb0ELb0ELb0ELb0ELb0EEEvNS_16Flash_fwd_paramsE,@"STO_CUDA_ENTRY STV_DEFAULT"
_ZN5flash16flash_fwd_kernelI23Flash_fwd_kernel_traitsILi96ELi128ELi64ELi4ELb0ELb0EN7cutlass10bfloat16_tE19Flash_kernel_traitsILi96ELi128ELi64ELi4ES3_EELb1ELb1ELb0ELb0ELb0ELb0ELb0ELb0EEEvNS_16Flash_fwd_paramsE:
.text._ZN5flash16flash_fwd_kernelI23Flash_fwd_kernel_traitsILi96ELi128ELi64ELi4ELb0ELb0EN7cutlass10bfloat16_tE19Flash_kernel_traitsILi96ELi128ELi64ELi4ES3_EELb1ELb1ELb0ELb0ELb0ELb0ELb0ELb0EEEvNS_16Flash_fwd_paramsE:
[----:B------:R-:W1:Y:S08]  /*0000*/  LDC R1, c[0x0][0x28] ;  /* 0x00000a00ff017b82 */ /* 0x000e700000000800 */
[----:B------:R-:W2:Y:S01]  /*0010*/  LDC R118, c[0x0][0x3a8] ;  /* 0x0000ea00ff767b82 */ /* 0x000ea20000000800 */
[----:B------:R-:W-:Y:S01]  /*0020*/  ULDC.U8 UR4, c[0x0][0x3b4] ;  /* 0x0000ed0000047ab9 */ /* 0x000fe20000000000 */
[----:B------:R-:W-:Y:S01]  /*0030*/  ULDC.64 UR22, c[0x0][0x208] ;  /* 0x0000820000167ab9 */ /* 0x000fe20000000a00 */
[----:B------:R-:W-:Y:S01]  /*0040*/  ISETP.NE.AND P2, PT, RZ, UR4, PT ;  /* 0x00000004ff007c0c */ /* 0x000fe2000bf45270 */
[----:B-1----:R-:W-:-:S04]  /*0050*/  VIADD R1, R1, 0xffffffc8 ;  /* 0xffffffc801017836 */ /* 0x002fc80000000000 */
[----:B------:R-:W2:Y:S01]  /*0060*/  LDC R119, c[0x0][0x3ac] ;  /* 0x0000eb00ff777b82 */ /* 0x000ea20000000800 */
[----:B------:R-:W-:Y:S01]  /*0070*/  ULDC.64 UR4, c[0x0][0x3a0] ;  /* 0x0000e80000047ab9 */ /* 0x000fe20000000a00 */
[----:B------:R-:W1:Y:S01]  /*0080*/  S2R R120, SR_TID.X ;  /* 0x0000000000787919 */ /* 0x000e620000002100 */
[----:B------:R-:W-:Y:S01]  /*0090*/  IMAD.U32 R238, RZ, RZ, UR4 ;  /* 0x00000004ffee7e24 */ /* 0x000fe2000f8e00ff */
[----:B------:R-:W-:Y:S01]  /*00a0*/  ULDC.64 UR6, c[0x0][0x2f0] ;  /* 0x0000bc0000067ab9 */ /* 0x000fe20000000a00 */
[----:B------:R-:W-:Y:S01]  /*00b0*/  IMAD.U32 R239, RZ, RZ, UR5 ;  /* 0x00000005ffef7e24 */ /* 0x000fe2000f8e00ff */
[----:B------:R-:W-:Y:S02]  /*00c0*/  ULDC.64 UR8, c[0x0][0x2f0] ;  /* 0x0000bc0000087ab9 */ /* 0x000fe40000000a00 */
[----:B------:R-:W-:Y:S08]  /*00d0*/  S2UR UR16, SR_CTAID.X ;  /* 0x00000000001079c3 */ /* 0x000ff00000002500 */
[----:B------:R-:W-:Y:S01]  /*00e0*/  S2UR UR11, SR_CTAID.Y ;  /* 0x00000000000b79c3 */ /* 0x000fe20000002600 */
[----:B------:R-:W3:Y:S07]  /*00f0*/  @P2 LDG.E.64 R238, desc[UR22][R238.64] ;  /* 0x00000016eeee2981 */ /* 0x000eee000c1e1b00 */
[----:B------:R-:W4:Y:S01]  /*0100*/  S2UR UR25, SR_CTAID.Z ;  /* 0x00000000001979c3 */ /* 0x000f220000002700 */
[----:B--2---:R-:W2:Y:S01]  /*0110*/  @P2 LDG.E.64 R2, desc[UR22][R118.64] ;  /* 0x0000001676022981 */ /* 0x004ea2000c1e1b00 */
[----:B------:R-:W-:Y:S01]  /*0120*/  UMOV UR15, 0xffffffff ;  /* 0xffffffff000f7882 */ /* 0x000fe20000000000 */
[----:B------:R-:W-:-:S05]  /*0130*/  ULDC UR10, c[0x0][0x270] ;  /* 0x00009c00000a7ab9 */ /* 0x000fca0000000800 */
[----:B------:R-:W2:Y:S01]  /*0140*/  @P2 LDC R0, c[0x0][0x3b0] ;  /* 0x0000ec00ff002b82 */ /* 0x000ea20000000800 */
[----:B----4-:R-:W-:-:S06]  /*0150*/  ULOP3.LUT UR4, UR25, UR16, UR11, 0xfe, !UPT ;  /* 0x0000001019047292 */ /* 0x010fcc000f8efe0b */
[----:B-1----:R-:W-:Y:S01]  /*0160*/  LOP3.LUT P3, RZ, R120, UR4, RZ, 0xfc, !PT ;  /* 0x0000000478ff7c12 */ /* 0x002fe2000f86fcff */
[----:B------:R-:W-:Y:S01]  /*0170*/  UISETP.NE.U32.AND UP2, UPT, UR6, URZ, UPT ;  /* 0x0000003f0600728c */ /* 0x000fe2000bf45070 */
[----:B------:R-:W-:Y:S02]  /*0180*/  ULDC.64 UR4, c[0x0][0x300] ;  /* 0x0000c00000047ab9 */ /* 0x000fe40000000a00 */
[----:B------:R-:W-:Y:S02]  /*0190*/  UISETP.NE.U32.AND UP1, UPT, UR4, URZ, UPT ;  /* 0x0000003f0400728c */ /* 0x000fe4000bf25070 */
[----:B------:R-:W-:-:S07]  /*01a0*/  UISETP.NE.AND.EX UP2, UPT, UR7, URZ, UPT, UP2 ;  /* 0x0000003f0700728c */ /* 0x000fce000bf45320 */
[----:B------:R-:W3:Y:S01]  /*01b0*/  @!P3 LDC.64 R12, c[0x0][0x3b8] ;  /* 0x0000ee00ff0cbb82 */ /* 0x000ee20000000a00 */
[----:B------:R-:W-:Y:S01]  /*01c0*/  UISETP.NE.AND.EX UP1, UPT, UR5, URZ, UPT, UP1 ;  /* 0x0000003f0500728c */ /* 0x000fe2000bf25310 */
[----:B------:R-:W-:Y:S02]  /*01d0*/  ULDC.U8 UR6, c[0x0][0x3c2] ;  /* 0x0000f08000067ab9 */ /* 0x000fe40000000000 */
[----:B------:R-:W-:Y:S01]  /*01e0*/  ULDC.64 UR4, c[0x0][0x2f8] ;  /* 0x0000be0000047ab9 */ /* 0x000fe20000000a00 */
[----:B------:R-:W-:Y:S01]  /*01f0*/  UISETP.NE.AND UP3, UPT, UR6, URZ, UPT ;  /* 0x0000003f0600728c */ /* 0x000fe2000bf65270 */
[----:B------:R-:W-:Y:S01]  /*0200*/  PLOP3.LUT P0, PT, PT, PT, UP2, 0x80, 0x0 ;  /* 0x000000000000781c */ /* 0x000fe20003f0f028 */
[----:B------:R-:W-:Y:S02]  /*0210*/  UISETP.EQ.U32.AND UP0, UPT, UR4, URZ, UPT ;  /* 0x0000003f0400728c */ /* 0x000fe4000bf02070 */
[----:B------:R-:W-:Y:S02]  /*0220*/  UIMAD.WIDE UR8, UR11, 0x4, UR8 ;  /* 0x000000040b0878a5 */ /* 0x000fe4000f8e0208 */
[----:B------:R-:W-:Y:S01]  /*0230*/  UISETP.EQ.OR.EX UP0, UPT, UR5, URZ, !UP3, UP0 ;  /* 0x0000003f0500728c */ /* 0x000fe2000df02700 */
[----:B------:R-:W-:-:S03]  /*0240*/  ULDC.64 UR6, c[0x0][0x2f8] ;  /* 0x0000be0000067ab9 */ /* 0x000fc60000000a00 */
[----:B------:R-:W-:Y:S02]  /*0250*/  IMAD.U32 R10, RZ, RZ, UR8 ;  /* 0x00000008ff0a7e24 */ /* 0x000fe4000f8e00ff */
[----:B------:R-:W-:Y:S01]  /*0260*/  IMAD.U32 R11, RZ, RZ, UR9 ;  /* 0x00000009ff0b7e24 */ /* 0x000fe2000f8e00ff */
[----:B------:R-:W-:Y:S01]  /*0270*/  UIMAD.WIDE UR6, UR11, 0x4, UR6 ;  /* 0x000000040b0678a5 */ /* 0x000fe2000f8e0206 */
[----:B------:R-:W-:Y:S02]  /*0280*/  @UP1 ULDC.64 UR8, c[0x0][0x300] ;  /* 0x0000c00000081ab9 */ /* 0x000fe40000000a00 */
[----:B------:R-:W-:-:S03]  /*0290*/  @UP1 UIMAD.WIDE UR8, UR11, 0x4, UR8 ;  /* 0x000000040b0818a5 */ /* 0x000fc6000f8e0208 */
[----:B------:R-:W-:Y:S02]  /*02a0*/  IMAD.U32 R4, RZ, RZ, UR6 ;  /* 0x00000006ff047e24 */ /* 0x000fe4000f8e00ff */
[----:B------:R-:W-:Y:S02]  /*02b0*/  IMAD.U32 R5, RZ, RZ, UR7 ;  /* 0x00000007ff057e24 */ /* 0x000fe4000f8e00ff */
[----:B------:R-:W-:Y:S02]  /*02c0*/  IMAD.U32 R8, RZ, RZ, UR8 ;  /* 0x00000008ff087e24 */ /* 0x000fe4000f8e00ff */
[----:B------:R-:W-:Y:S01]  /*02d0*/  IMAD.U32 R9, RZ, RZ, UR9 ;  /* 0x00000009ff097e24 */ /* 0x000fe2000f8e00ff */
[----:B--2---:R-:W-:-:S05]  /*02e0*/  @P2 IADD3 R118, P1, R2, R0, RZ ;  /* 0x0000000002762210 */ /* 0x004fca0007f3e0ff */
[----:B------:R-:W-:Y:S01]  /*02f0*/  @P2 IMAD.X R119, RZ, RZ, R3, P1 ;  /* 0x000000ffff772224 */ /* 0x000fe200008e0603 */
[----:B------:R-:W-:Y:S01]  /*0300*/  PLOP3.LUT P2, PT, PT, PT, UP0, 0x80, 0x0 ;  /* 0x000000000000781c */ /* 0x000fe20003f4f008 */
[----:B---3--:R-:W-:Y:S04]  /*0310*/  @!P3 STG.E.64 desc[UR22][R12.64], R238 ;  /* 0x000000ee0c00b986 */ /* 0x008fe8000c101b16 */
[----:B------:R1:W-:Y:S04]  /*0320*/  @!P3 STG.E.64 desc[UR22][R12.64+0x8], R118 ;  /* 0x000008760c00b986 */ /* 0x0003e8000c101b16 */
[----:B------:R-:W2:Y:S01]  /*0330*/  @P0 LDG.E R3, desc[UR22][R10.64+0x4] ;  /* 0x000004160a030981 */ /* 0x000ea2000c1e1900 */
[----:B------:R-:W-:-:S03]  /*0340*/  PLOP3.LUT P1, PT, PT, PT, UP1, 0x80, 0x0 ;  /* 0x000000000000781c */ /* 0x000fc60003f2f018 */
[----:B------:R-:W3:Y:S04]  /*0350*/  @P0 LDG.E R6, desc[UR22][R10.64] ;  /* 0x000000160a060981 */ /* 0x000ee8000c1e1900 */
[----:B------:R-:W4:Y:S06]  /*0360*/  @!P2 LDG.E R0, desc[UR22][R4.64] ;  /* 0x000000160400a981 */ /* 0x000f2c000c1e1900 */
[----:B------:R-:W5:Y:S01]  /*0370*/  @P1 LDG.E R2, desc[UR22][R8.64] ;  /* 0x0000001608021981 */ /* 0x000f62000c1e1900 */
[----:B------:R-:W-:Y:S01]  /*0380*/  UIMAD UR6, UR11, UR10, UR25 ;  /* 0x0000000a0b0672a4 */ /* 0x000fe2000f8e0219 */
[----:B------:R-:W-:Y:S01]  /*0390*/  UMOV UR26, 0xffffffff ;  /* 0xffffffff001a7882 */ /* 0x000fe20000000000 */
[----:B------:R-:W-:Y:S01]  /*03a0*/  UMOV UR12, URZ ;  /* 0x0000003f000c7c82 */ /* 0x000fe20008000000 */
[----:B--2---:R-:W-:-:S02]  /*03b0*/  @P0 R2UR UR17, R3 ;  /* 0x00000000031102ca */ /* 0x004fc400000e0000 */
[----:B------:R-:W-:Y:S02]  /*03c0*/  SHF.R.S32.HI R3, RZ, 0x1f, R120 ;  /* 0x0000001fff037819 */ /* 0x000fe40000011478 */
[----:B---3--:R-:W-:Y:S02]  /*03d0*/  @P0 R2UR UR15, R6 ;  /* 0x00000000060f02ca */ /* 0x008fe400000e0000 */
[----:B------:R-:W-:Y:S02]  /*03e0*/  LEA.HI R123, R3, R120, RZ, 0x5 ;  /* 0x00000078037b7211 */ /* 0x000fe400078f28ff */
[----:B------:R-:W-:Y:S02]  /*03f0*/  ISETP.NE.U32.AND P0, PT, RZ, UR4, PT ;  /* 0x00000004ff007c0c */ /* 0x000fe4000bf05070 */
[----:B------:R-:W-:Y:S02]  /*0400*/  LOP3.LUT R17, R123, 0xffffffe0, RZ, 0xc0, !PT ;  /* 0xffffffe07b117812 */ /* 0x000fe400078ec0ff */
[----:B----4-:R-:W-:-:S02]  /*0410*/  @!P2 R2UR UR26, R0 ;  /* 0x00000000001aa2ca */ /* 0x010fc400000e0000 */
[----:B------:R-:W-:Y:S01]  /*0420*/  ISETP.NE.AND.EX P2, PT, RZ, UR5, PT, P0 ;  /* 0x00000005ff007c0c */ /* 0x000fe2000bf45300 */
[----:B------:R-:W-:Y:S01]  /*0430*/  USHF.L.U32 UR4, UR6, 0x5, URZ ;  /* 0x0000000506047899 */ /* 0x000fe2000800063f */
[----:B------:R-:W-:Y:S01]  /*0440*/  IMAD.IADD R17, R120, 0x1, -R17 ;  /* 0x0000000178117824 */ /* 0x000fe200078e0a11 */
[----:B------:R-:W-:Y:S01]  /*0450*/  @UP2 UIADD3 UR17, UR17, -UR15, URZ ;  /* 0x8000000f11112290 */ /* 0x000fe2000fffe03f */
[----:B-----5:R-:W-:Y:S01]  /*0460*/  @P1 R2UR UR12, R2 ;  /* 0x00000000020c12ca */ /* 0x020fe200000e0000 */
[----:B------:R-:W-:Y:S02]  /*0470*/  USHF.R.S32.HI UR5, URZ, 0x1f, UR4 ;  /* 0x0000001f3f057899 */ /* 0x000fe40008011404 */
[--C-:B------:R-:W-:Y:S02]  /*0480*/  IADD3 R168, P1, P0, R118, UR4, R17.reuse ;  /* 0x0000000476a87c10 */ /* 0x100fe4000f83e011 */
[----:B------:R-:W-:Y:S01]  /*0490*/  SHF.R.S32.HI R0, RZ, 0x1f, R17 ;  /* 0x0000001fff007819 */ /* 0x000fe20000011411 */
[----:B------:R-:W-:-:S03]  /*04a0*/  @!UP2 ULDC UR17, c[0x0][0x2c4] ;  /* 0x0000b1000011aab9 */ /* 0x000fc60000000800 */
[----:B-1----:R-:W-:Y:S01]  /*04b0*/  IADD3.X R119, R119, UR5, R0, P1, P0 ;  /* 0x0000000577777c10 */ /* 0x002fe20008fe0400 */
[----:B------:R-:W-:Y:S06]  /*04c0*/  @!P2 BRA `(.L_x_300) ;  /* 0x00000000001ca947 */ /* 0x000fec0003800000 */
[----:B------:R-:W-:-:S13]  /*04d0*/  PLOP3.LUT P0, PT, PT, PT, UP3, 0x80, 0x0 ;  /* 0x000000000000781c */ /* 0x000fda0003f0f038 */
[----:B------:R-:W2:Y:S04]  /*04e0*/  @P0 LDG.E R0, desc[UR22][R4.64+0x4] ;  /* 0x0000041604000981 */ /* 0x000ea8000c1e1900 */
[----:B------:R-:W3:Y:S01]  /*04f0*/  @!P0 LDG.E R2, desc[UR22][R4.64] ;  /* 0x0000001604028981 */ /* 0x000ee2000c1e1900 */
[----:B--2---:R-:W-:-:S13]  /*0500*/  @P0 R2UR UR6, R0 ;  /* 0x00000000000602ca */ /* 0x004fda00000e0000 */
[----:B------:R-:W-:-:S07]  /*0510*/  @UP3 UIADD3 UR6, UR6, -UR26, URZ ;  /* 0x8000001a06063290 */ /* 0x000fce000fffe03f */
[----:B---3--:R-:W-:Y:S01]  /*0520*/  @!P0 R2UR UR6, R2 ;  /* 0x00000000020682ca */ /* 0x008fe200000e0000 */
[----:B------:R-:W-:-:S14]  /*0530*/  BRA `(.L_x_301) ;  /* 0x0000000000047947 */ /* 0x000fdc0003800000 */
.L_x_300:
[----:B------:R-:W-:-:S05]  /*0540*/  ULDC UR6, c[0x0][0x2c8] ;  /* 0x0000b20000067ab9 */ /* 0x000fca0000000800 */
.L_x_301:
        /* <DEDUP_REMOVED lines=35> */
[----:B------:R-:W-:Y:S05]  /*0780*/  @!P0 BRA `(.L_x_302) ;  /* 0x00000174000c8947 */ /* 0x000fea0003800000 */
[----:B------:R-:W1:Y:S01]  /*0790*/  LDC R2, c[0x0][0x278] ;  /* 0x00009e00ff027b82 */ /* 0x000e620000000800 */
[----:B------:R-:W2:Y:S01]  /*07a0*/  S2R R0, SR_CTAID.Z ;  /* 0x0000000000007919 */ /* 0x000ea20000002700 */
[----:B------:R-:W-:Y:S02]  /*07b0*/  UISETP.NE.AND UP1, UPT, UR15, -0x1, UPT ;  /* 0xffffffff0f00788c */ /* 0x000fe4000bf25270 */
[----:B------:R-:W-:Y:S02]  /*07c0*/  UISETP.NE.AND UP0, UPT, UR26, -0x1, UPT ;  /* 0xffffffff1a00788c */ /* 0x000fe4000bf05270 */
[----:B------:R-:W-:-:S04]  /*07d0*/  UIADD3 UR14, -UR21, UR17, URZ ;  /* 0x00000011150e7290 */ /* 0x000fc8000fffe13f */
[----:B------:R-:W-:-:S03]  /*07e0*/  PLOP3.LUT P1, PT, PT, PT, UP0, 0x80, 0x0 ;  /* 0x000000000000781c */ /* 0x000fc60003f2f008 */
[----:B------:R-:W-:Y:S01]  /*07f0*/  @!UP1 USHF.R.S32.HI UR8, URZ, 0x1f, UR11 ;  /* 0x0000001f3f089899 */ /* 0x000fe2000801140b */
[----:B------:R-:W-:Y:S01]  /*0800*/  @!UP1 ULDC.64 UR4, c[0x0][0x228] ;  /* 0x00008a0000049ab9 */ /* 0x000fe20000000a00 */
[----:B------:R-:W-:Y:S02]  /*0810*/  @UP1 ULDC.64 UR6, c[0x0][0x240] ;  /* 0x0000900000061ab9 */ /* 0x000fe40000000a00 */
[----:B------:R-:W-:Y:S02]  /*0820*/  @!UP1 UIMAD UR8, UR8, UR4, URZ ;  /* 0x00000004080892a4 */ /* 0x000fe4000f8e023f */
[----:B------:R-:W-:Y:S02]  /*0830*/  @UP1 UIMAD.WIDE.U32 UR28, UR15, UR6, URZ ;  /* 0x000000060f1c12a5 */ /* 0x000fe4000f8e003f */
[----:B------:R-:W-:Y:S02]  /*0840*/  @UP0 UIADD3 UR13, UR12, UR26, URZ ;  /* 0x0000001a0c0d0290 */ /* 0x000fe4000fffe03f */
[----:B------:R-:W-:Y:S01]  /*0850*/  @!UP1 UIMAD UR5, UR11, UR5, UR8 ;  /* 0x000000050b0592a4 */ /* 0x000fe2000f8e0208 */
[----:B-1----:R-:W-:Y:S01]  /*0860*/  IABS R4, R2 ;  /* 0x0000000200047213 */ /* 0x002fe20000000000 */
[----:B------:R-:W-:Y:S01]  /*0870*/  @UP1 UIMAD UR10, UR15, UR7, UR29 ;  /* 0x000000070f0a12a4 */ /* 0x000fe2000f8e021d */
[----:B------:R-:W-:-:S02]  /*0880*/  @UP0 ULDC.64 UR8, c[0x0][0x248] ;  /* 0x0000920000080ab9 */ /* 0x000fc40000000a00 */
[----:B------:R-:W1:Y:S01]  /*0890*/  I2F.RP R8, R4 ;  /* 0x0000000400087306 */ /* 0x000e620000209400 */
[----:B------:R-:W-:Y:S02]  /*08a0*/  @!UP1 UIMAD.WIDE.U32 UR6, UR11, UR4, URZ ;  /* 0x000000040b0692a5 */ /* 0x000fe4000f8e003f */
[----:B------:R-:W-:Y:S01]  /*08b0*/  @UP0 UIMAD.WIDE.U32 UR30, UR13, UR8, URZ ;  /* 0x000000080d1e02a5 */ /* 0x000fe2000f8e003f */
[----:B--2---:R-:W-:Y:S01]  /*08c0*/  IABS R0, R0 ;  /* 0x0000000000007213 */ /* 0x004fe20000000000 */
[----:B------:R-:W-:Y:S01]  /*08d0*/  @UP0 UIMAD UR13, UR13, UR9, URZ ;  /* 0x000000090d0d02a4 */ /* 0x000fe2000f8e023f */
[----:B------:R-:W-:Y:S01]  /*08e0*/  @UP1 UMOV UR18, UR28 ;  /* 0x0000001c00121c82 */ /* 0x000fe20008000000 */
[----:B------:R-:W-:Y:S02]  /*08f0*/  @!UP1 UIADD3 UR10, UR7, UR5, URZ ;  /* 0x00000005070a9290 */ /* 0x000fe4000fffe03f */
[----:B------:R-:W-:Y:S01]  /*0900*/  @UP0 UIADD3 UR13, UR31, UR13, URZ ;  /* 0x0000000d1f0d0290 */ /* 0x000fe2000fffe03f */
[----:B------:R-:W-:Y:S01]  /*0910*/  @UP0 UMOV UR28, UR30 ;  /* 0x0000001e001c0c82 */ /* 0x000fe20008000000 */
[----:B------:R-:W-:Y:S01]  /*0920*/  @!UP1 UMOV UR18, UR6 ;  /* 0x0000000600129c82 */ /* 0x000fe20008000000 */
[----:B-1----:R-:W1:Y:S02]  /*0930*/  MUFU.RCP R6, R8 ;  /* 0x0000000800067308 */ /* 0x002e640000001000 */
[----:B-1----:R-:W-:-:S06]  /*0940*/  VIADD R6, R6, 0xffffffe ;  /* 0x0ffffffe06067836 */ /* 0x002fcc0000000000 */
[----:B------:R-:W1:Y:S02]  /*0950*/  F2I.FTZ.U32.TRUNC.NTZ R7, R6 ;  /* 0x0000000600077305 */ /* 0x000e64000021f000 */
[----:B-1----:R-:W-:Y:S02]  /*0960*/  IMAD.MOV R5, RZ, RZ, -R7 ;  /* 0x000000ffff057224 */ /* 0x002fe400078e0a07 */
[----:B------:R-:W-:Y:S02]  /*0970*/  IMAD.MOV.U32 R6, RZ, RZ, RZ ;  /* 0x000000ffff067224 */ /* 0x000fe400078e00ff */
[----:B------:R-:W-:-:S04]  /*0980*/  IMAD R5, R5, R4, RZ ;  /* 0x0000000405057224 */ /* 0x000fc800078e02ff */
[----:B------:R-:W-:-:S06]  /*0990*/  IMAD.HI.U32 R5, R7, R5, R6 ;  /* 0x0000000507057227 */ /* 0x000fcc00078e0006 */
[----:B------:R-:W-:Y:S01]  /*09a0*/  IMAD.HI.U32 R219, R5, R0, RZ ;  /* 0x0000000005db7227 */ /* 0x000fe200078e00ff */
[----:B------:R-:W-:-:S03]  /*09b0*/  LEA.HI R5, R3, R120, RZ, 0x2 ;  /* 0x0000007803057211 */ /* 0x000fc600078f10ff */
[----:B------:R-:W-:Y:S01]  /*09c0*/  IMAD.MOV R11, RZ, RZ, -R219 ;  /* 0x000000ffff0b7224 */ /* 0x000fe200078e0adb */
[----:B------:R-:W-:Y:S02]  /*09d0*/  LOP3.LUT R7, R5, 0xfffffffc, RZ, 0xc0, !PT ;  /* 0xfffffffc05077812 */ /* 0x000fe400078ec0ff */
[----:B------:R-:W-:Y:S01]  /*09e0*/  SHF.R.S32.HI R20, RZ, 0x2, R5 ;  /* 0x00000002ff147819 */ /* 0x000fe20000011405 */
[----:B------:R-:W-:Y:S01]  /*09f0*/  IMAD R11, R4, R11, R0 ;  /* 0x0000000b040b7224 */ /* 0x000fe200078e0200 */
[----:B------:R-:W-:Y:S01]  /*0a00*/  LEA.HI R0, R3, R120, RZ, 0x3 ;  /* 0x0000007803007211 */ /* 0x000fe200078f18ff */
[----:B------:R-:W-:Y:S02]  /*0a10*/  IMAD.IADD R236, R120, 0x1, -R7 ;  /* 0x0000000178ec7824 */ /* 0x000fe400078e0a07 */
[----:B------:R-:W-:Y:S01]  /*0a20*/  VIADD R6, R20, 0x40 ;  /* 0x0000004014067836 */ /* 0x000fe20000000000 */
[----:B------:R-:W-:Y:S01]  /*0a30*/  SHF.R.S32.HI R9, RZ, 0x3, R0 ;  /* 0x00000003ff097819 */ /* 0x000fe20000011400 */
[----:B------:R-:W-:Y:S01]  /*0a40*/  IMAD.SHL.U32 R236, R236, 0x8, RZ ;  /* 0x00000008ecec7824 */ /* 0x000fe200078e00ff */
[----:B------:R-:W-:-:S03]  /*0a50*/  ISETP.GT.U32.AND P3, PT, R4, R11, PT ;  /* 0x0000000b0400720c */ /* 0x000fc60003f64070 */
[----:B------:R-:W-:-:S05]  /*0a60*/  IMAD.SHL.U32 R7, R9, 0x40, RZ ;  /* 0x0000004009077824 */ /* 0x000fca00078e00ff */
[----:B------:R-:W-:-:S04]  /*0a70*/  LOP3.LUT R7, R7, 0xc0, RZ, 0xc0, !PT ;  /* 0x000000c007077812 */ /* 0x000fc800078ec0ff */
        /* <DEDUP_REMOVED lines=15> */
.L_x_303:
[----:B------:R-:W-:Y:S01]  /*0b70*/  @UP0 UIADD3 UR26, UR12, UR26, URZ ;  /* 0x0000001a0c1a0290 */ /* 0x000fe2000fffe03f */
[----:B------:R-:W-:Y:S01]  /*0b80*/  LEA.HI R5, R5, R20, RZ, 0x1 ;  /* 0x0000001405057211 */ /* 0x000fe200078f08ff */
[----:B------:R-:W-:Y:S01]  /*0b90*/  @UP0 ULDC.64 UR6, c[0x0][0x250] ;  /* 0x0000940000060ab9 */ /* 0x000fe20000000a00 */
[----:B------:R-:W-:Y:S01]  /*0ba0*/  @!P3 IMAD.IADD R11, R11, 0x1, -R4 ;  /* 0x000000010b0bb824 */ /* 0x000fe200078e0a04 */
[----:B------:R-:W-:Y:S01]  /*0bb0*/  @UP0 UIMAD.WIDE.U32 UR4, UR26, UR6, URZ ;  /* 0x000000061a0402a5 */ /* 0x000fe2000f8e003f */
[----:B------:R-:W-:Y:S01]  /*0bc0*/  LOP3.LUT R5, R5, 0x7fffffe, RZ, 0xc0, !PT ;  /* 0x07fffffe05057812 */ /* 0x000fe200078ec0ff */
[----:B------:R-:W-:Y:S01]  /*0bd0*/  @UP0 UIMAD UR29, UR26, UR7, URZ ;  /* 0x000000071a1d02a4 */ /* 0x000fe2000f8e023f */
[----:B------:R-:W-:Y:S01]  /*0be0*/  LOP3.LUT R7, R2, UR25, RZ, 0x3c, !PT ;  /* 0x0000001902077c12 */ /* 0x000fe2000f8e3cff */
[----:B------:R-:W-:Y:S01]  /*0bf0*/  USHF.R.S32.HI UR26, URZ, 0x1f, UR25 ;  /* 0x0000001f3f1a7899 */ /* 0x000fe20008011419 */
[----:B------:R-:W-:Y:S01]  /*0c00*/  ISETP.GE.AND P0, PT, R6, UR14, PT ;  /* 0x0000000e06007c0c */ /* 0x000fe2000bf06270 */
[----:B------:R-:W-:Y:S01]  /*0c10*/  @UP0 UIADD3 UR29, UR5, UR29, URZ ;  /* 0x0000001d051d0290 */ /* 0x000fe2000fffe03f */
[----:B------:R-:W-:Y:S01]  /*0c20*/  ISETP.GE.U32.AND P5, PT, R11, R4, PT ;  /* 0x000000040b00720c */ /* 0x000fe20003fa6070 */
[----:B------:R-:W-:Y:S01]  /*0c30*/  IMAD.U32 R15, RZ, RZ, UR16 ;  /* 0x00000010ff0f7e24 */ /* 0x000fe2000f8e00ff */
[----:B------:R-:W-:Y:S01]  /*0c40*/  LOP3.LUT R6, R13, R8, RZ, 0x3c, !PT ;  /* 0x000000080d067212 */ /* 0x000fe200078e3cff */
[----:B------:R-:W-:Y:S01]  /*0c50*/  IMAD.IADD R4, R20, 0x1, -R5 ;  /* 0x0000000114047824 */ /* 0x000fe200078e0a05 */
[----:B------:R-:W-:Y:S01]  /*0c60*/  ISETP.GE.AND P2, PT, R7, RZ, PT ;  /* 0x000000ff0700720c */ /* 0x000fe20003f46270 */
[----:B------:R-:W-:Y:S01]  /*0c70*/  @!P3 VIADD R219, R219, 0x1 ;  /* 0x00000001dbdbb836 */ /* 0x000fe20000000000 */
[----:B------:R-:W-:-:S02]  /*0c80*/  SHF.R.S32.HI R123, RZ, 0x5, R123 ;  /* 0x00000005ff7b7819 */ /* 0x000fc4000001147b */
[----:B------:R-:W-:Y:S02]  /*0c90*/  ISETP.NE.AND P4, PT, R2, RZ, PT ;  /* 0x000000ff0200720c */ /* 0x000fe40003f85270 */
[----:B------:R-:W-:Y:S02]  /*0ca0*/  SHF.R.S32.HI R237, RZ, 0x1f, R236 ;  /* 0x0000001fffed7819 */ /* 0x000fe400000114ec */
[----:B------:R-:W-:Y:S01]  /*0cb0*/  SHF.R.S32.HI R21, RZ, 0x1f, R20 ;  /* 0x0000001fff157819 */ /* 0x000fe20000011414 */
[----:B------:R-:W-:Y:S08]  /*0cc0*/  @P1 BRA `(.L_x_304) ;  /* 0x0000000000341947 */ /* 0x000ff00003800000 */
        /* <DEDUP_REMOVED lines=13> */
.L_x_304:
[----:B------:R-:W-:Y:S01]  /*0da0*/  LEA R225, R123, R4, 0x3 ;  /* 0x000000047be17211 */ /* 0x000fe200078e18ff */
[----:B------:R-:W-:Y:S01]  /*0db0*/  IMAD R5, R21, UR8, RZ ;  /* 0x0000000815057c24 */ /* 0x000fe2000f8e02ff */
[----:B------:R-:W1:Y:S01]  /*0dc0*/  S2UR UR27, SR_CgaCtaId ;  /* 0x00000000001b79c3 */ /* 0x000e620000008800 */
[C---:B------:R-:W-:Y:S01]  /*0dd0*/  IMAD.WIDE.U32 R10, R20.reuse, UR8, R236 ;  /* 0x00000008140a7c25 */ /* 0x040fe2000f8e00ec */
[----:B------:R-:W-:Y:S01]  /*0de0*/  @P5 IADD3 R219, R219, 0x1, RZ ;  /* 0x00000001dbdb5810 */ /* 0x000fe20007ffe0ff */
[----:B------:R-:W-:Y:S01]  /*0df0*/  BSSY B0, `(.L_x_305) ;  /* 0x0000051000007945 */ /* 0x000fe20003800000 */
[C---:B------:R-:W-:Y:S01]  /*0e00*/  IADD3 R8, R20.reuse, 0x20, RZ ;  /* 0x0000002014087810 */ /* 0x040fe20007ffe0ff */
[----:B------:R-:W-:Y:S01]  /*0e10*/  IMAD R4, R20, UR9, R5 ;  /* 0x0000000914047c24 */ /* 0x000fe2000f8e0205 */
[----:B------:R-:W-:Y:S01]  /*0e20*/  IADD3 R232, P1, R10, UR28, RZ ;  /* 0x0000001c0ae87c10 */ /* 0x000fe2000ff3e0ff */
[----:B------:R-:W-:Y:S01]  /*0e30*/  IMAD.U32 R225, R225, 0x20, R6 ;  /* 0x00000020e1e17824 */ /* 0x000fe200078e0006 */
[----:B------:R-:W-:Y:S01]  /*0e40*/  @!P2 IADD3 R219, -R219, RZ, RZ ;  /* 0x000000ffdbdba210 */ /* 0x000fe20007ffe1ff */
[----:B------:R-:W-:Y:S01]  /*0e50*/  IMAD.WIDE.U32 R6, R20, UR6, R236 ;  /* 0x0000000614067c25 */ /* 0x000fe2000f8e00ec */
[----:B------:R-:W-:-:S02]  /*0e60*/  @!P4 LOP3.LUT R219, RZ, R2, RZ, 0x33, !PT ;  /* 0x00000002ffdbc212 */ /* 0x000fc400078e33ff */
[----:B------:R-:W-:Y:S01]  /*0e70*/  IADD3.X R233, R11, UR13, R4, P1, !PT ;  /* 0x0000000d0be97c10 */ /* 0x000fe20008ffe404 */
[----:B------:R-:W-:Y:S01]  /*0e80*/  IMAD R5, R21, UR6, RZ ;  /* 0x0000000615057c24 */ /* 0x000fe2000f8e02ff */
[----:B------:R-:W-:Y:S01]  /*0e90*/  IADD3 R4, P1, R236, UR18, RZ ;  /* 0x00000012ec047c10 */ /* 0x000fe2000ff3e0ff */
[----:B------:R-:W-:Y:S01]  /*0ea0*/  ULDC.64 UR12, c[0x0][0x260] ;  /* 0x00009800000c7ab9 */ /* 0x000fe20000000a00 */
[----:B------:R-:W-:Y:S01]  /*0eb0*/  IADD3 R216, P2, R6, UR4, RZ ;  /* 0x0000000406d87c10 */ /* 0x000fe2000ff5e0ff */
[----:B------:R-:W-:Y:S01]  /*0ec0*/  IMAD R2, R20, UR7, R5 ;  /* 0x0000000714027c24 */ /* 0x000fe2000f8e0205 */
[----:B------:R-:W-:Y:S01]  /*0ed0*/  ULDC.64 UR4, c[0x0][0x258] ;  /* 0x0000960000047ab9 */ /* 0x000fe20000000a00 */
[----:B------:R-:W-:Y:S01]  /*0ee0*/  IADD3.X R5, R237, UR10, RZ, P1, !PT ;  /* 0x0000000aed057c10 */ /* 0x000fe20008ffe4ff */
[----:B------:R-:W-:Y:S01]  /*0ef0*/  IMAD.U32 R6, RZ, RZ, UR4 ;  /* 0x00000004ff067e24 */ /* 0x000fe2000f8e00ff */
[----:B------:R-:W-:Y:S01]  /*0f00*/  UIMAD UR26, UR26, UR4, URZ ;  /* 0x000000041a1a72a4 */ /* 0x000fe2000f8e023f */
[----:B------:R-:W-:Y:S01]  /*0f10*/  IADD3.X R217, R7, UR29, R2, P2, !PT ;  /* 0x0000001d07d97c10 */ /* 0x000fe200097fe402 */
[----:B------:R-:W-:Y:S01]  /*0f20*/  ULDC.64 UR10, c[0x0][0x268] ;  /* 0x00009a00000a7ab9 */ /* 0x000fe20000000a00 */
[----:B------:R-:W-:Y:S01]  /*0f30*/  SHF.R.S32.HI R2, RZ, 0x1f, R219 ;  /* 0x0000001fff027819 */ /* 0x000fe200000114db */
[----:B------:R-:W-:Y:S01]  /*0f40*/  IMAD.WIDE.U32 R6, R6, UR25, R4 ;  /* 0x0000001906067c25 */ /* 0x000fe2000f8e0004 */
[----:B------:R-:W-:Y:S01]  /*0f50*/  ISETP.GE.AND P2, PT, R20, UR14, PT ;  /* 0x0000000e14007c0c */ /* 0x000fe2000bf46270 */
[----:B------:R-:W-:Y:S01]  /*0f60*/  UIADD3 UR18, UR19, -0x1, URZ ;  /* 0xffffffff13127890 */ /* 0x000fe2000fffe03f */
[----:B------:R-:W-:Y:S01]  /*0f70*/  ISETP.GE.AND P1, PT, R8, UR14, PT ;  /* 0x0000000e08007c0c */ /* 0x000fe2000bf26270 */
[C---:B------:R-:W-:Y:S01]  /*0f80*/  IMAD R4, R2.reuse, UR12, RZ ;  /* 0x0000000c02047c24 */ /* 0x040fe2000f8e02ff */
[----:B------:R-:W-:Y:S01]  /*0f90*/  UIMAD UR5, UR25, UR5, UR26 ;  /* 0x00000005190572a4 */ /* 0x000fe2000f8e021a */
[----:B------:R-:W-:Y:S01]  /*0fa0*/  IMAD R2, R2, UR10, RZ ;  /* 0x0000000a02027c24 */ /* 0x000fe2000f8e02ff */
[----:B------:R-:W-:Y:S01]  /*0fb0*/  LEA.HI R10, R3, R120, RZ, 0x4 ;  /* 0x00000078030a7211 */ /* 0x000fe200078f20ff */
[C---:B------:R-:W-:Y:S01]  /*0fc0*/  IMAD.WIDE.U32 R216, R219.reuse, UR10, R216 ;  /* 0x0000000adbd87c25 */ /* 0x040fe2000f8e00d8 */
[----:B------:R-:W-:Y:S01]  /*0fd0*/  UMOV UR10, 0x400 ;  /* 0x00000400000a7882 */ /* 0x000fe20000000000 */
[----:B------:R-:W-:Y:S01]  /*0fe0*/  SHF.R.S32.HI R18, RZ, 0x1f, R17 ;  /* 0x0000001fff127819 */ /* 0x000fe20000011411 */
[----:B-1----:R-:W-:Y:S01]  /*0ff0*/  ULEA UR4, UR27, UR10, 0x18 ;  /* 0x0000000a1b047291 */ /* 0x002fe2000f8ec03f */
        /* <DEDUP_REMOVED lines=8> */
[----:B------:R-:W-:-:S04]  /*1080*/  IMAD.WIDE R14, R15, 0x80, R20 ;  /* 0x000000800f0e7825 */ /* 0x000fc800078e0214 */
[----:B------:R-:W-:Y:S01]  /*1090*/  VIADD R231, R236, 0x20 ;  /* 0x00000020ece77836 */ /* 0x000fe20000000000 */
        /* <DEDUP_REMOVED lines=38> */
.L_x_306:
[----:B------:R-:W-:Y:S05]  /*1300*/  BSYNC B0 ;  /* 0x0000000000007941 */ /* 0x000fea0003800000 */
.L_x_305:
[----:B------:R-:W-:Y:S01]  /*1310*/  SHF.R.S32.HI R11, RZ, 0x4, R10 ;  /* 0x00000004ff0b7819 */ /* 0x000fe2000001140a */
[----:B------:R-:W-:Y:S01]  /*1320*/  BSSY B0, `(.L_x_307) ;  /* 0x000002c000007945 */ /* 0x000fe20003800000 */
[C---:B------:R-:W-:Y:S01]  /*1330*/  ISETP.GE.AND P5, PT, R20.reuse, UR12, PT ;  /* 0x0000000c14007c0c */ /* 0x040fe2000bfa6270 */
[----:B------:R-:W-:Y:S01]  /*1340*/  VIADD R20, R20, 0x60 ;  /* 0x0000006014147836 */ /* 0x000fe20000000000 */
[----:B------:R-:W-:Y:S02]  /*1350*/  LEA.HI R18, R18, R17, RZ, 0x2 ;  /* 0x0000001112127211 */ /* 0x000fe400078f10ff */
[----:B------:R-:W-:Y:S01]  /*1360*/  LEA.HI R19, R10, R11, RZ, 0x1 ;  /* 0x0000000b0a137211 */ /* 0x000fe200078f08ff */
[----:B------:R-:W-:Y:S08]  /*1370*/  @P1 BRA `(.L_x_308) ;  /* 0x0000000000981947 */ /* 0x000ff00003800000 */
        /* <DEDUP_REMOVED lines=38> */
.L_x_308:
[----:B------:R-:W-:Y:S05]  /*15e0*/  BSYNC B0 ;  /* 0x0000000000007941 */ /* 0x000fea0003800000 */
.L_x_307:
[----:B--23--:R-:W-:Y:S01]  /*15f0*/  LOP3.LUT R4, R19, 0xfffffffe, RZ, 0xc0, !PT ;  /* 0xfffffffe13047812 */ /* 0x00cfe200078ec0ff */
[----:B------:R-:W-:Y:S01]  /*1600*/  BSSY B0, `(.L_x_309) ;  /* 0x0000030000007945 */ /* 0x000fe20003800000 */
[----:B------:R-:W-:Y:S02]  /*1610*/  LOP3.LUT R121, R10, 0xfffffff0, RZ, 0xc0, !PT ;  /* 0xfffffff00a797812 */ /* 0x000fe400078ec0ff */
[----:B-1--4-:R-:W-:Y:S01]  /*1620*/  LEA R2, R123, UR21, 0x4 ;  /* 0x000000157b027c11 */ /* 0x012fe2000f8e20ff */
[----:B------:R-:W-:Y:S01]  /*1630*/  IMAD.IADD R11, R11, 0x1, -R4 ;  /* 0x000000010b0b7824 */ /* 0x000fe200078e0a04 */
[----:B------:R-:W-:Y:S01]  /*1640*/  SHF.R.S32.HI R3, RZ, 0x2, R18 ;  /* 0x00000002ff037819 */ /* 0x000fe20000011412 */
[----:B------:R-:W-:Y:S01]  /*1650*/  IMAD.IADD R121, R120, 0x1, -R121 ;  /* 0x0000000178797824 */ /* 0x000fe200078e0a79 */
[----:B------:R-:W-:Y:S02]  /*1660*/  ISETP.GE.AND P4, PT, R20, UR14, PT ;  /* 0x0000000e14007c0c */ /* 0x000fe4000bf86270 */
[----:B------:R-:W-:-:S02]  /*1670*/  IADD3 R10, R2, 0x1, R3 ;  /* 0x00000001020a7810 */ /* 0x000fc40007ffe003 */
[----:B------:R-:W-:Y:S01]  /*1680*/  LOP3.LUT R17, R0, 0xfffffff8, RZ, 0xc0, !PT ;  /* 0xfffffff800117812 */ /* 0x000fe200078ec0ff */
        /* <DEDUP_REMOVED lines=39> */
.L_x_310:
[----:B------:R-:W-:Y:S05]  /*1900*/  BSYNC B0 ;  /* 0x0000000000007941 */ /* 0x000fea0003800000 */
.L_x_309:
        /* <DEDUP_REMOVED lines=39> */
.L_x_312:
[----:B------:R-:W-:Y:S05]  /*1b80*/  BSYNC B0 ;  /* 0x0000000000007941 */ /* 0x000fea0003800000 */
.L_x_311:
[----:B------:R-:W-:Y:S01]  /*1b90*/  LEA.HI R6, R121, R121, RZ, 0x1 ;  /* 0x0000007979067211 */ /* 0x000fe200078f08ff */
[----:B------:R-:W-:Y:S01]  /*1ba0*/  USHF.L.U32 UR26, UR8, 0x6, URZ ;  /* 0x00000006081a7899 */ /* 0x000fe2000800063f */
[----:B------:R-:W-:Y:S01]  /*1bb0*/  IMAD.IADD R14, R120, 0x1, -R17 ;  /* 0x00000001780e7824 */ /* 0x000fe200078e0a11 */
[----:B------:R-:W-:Y:S01]  /*1bc0*/  USHF.L.U64.HI UR25, UR8, 0x6, UR9 ;  /* 0x0000000608197899 */ /* 0x000fe20008010209 */
[--C-:B-1234-:R-:W-:Y:S01]  /*1bd0*/  SHF.R.S32.HI R3, RZ, 0x1, R6.reuse ;  /* 0x00000001ff037819 */ /* 0x11efe20000011406 */
[----:B------:R-:W-:Y:S01]  /*1be0*/  USHF.R.S32.HI UR28, URZ, 0x1f, UR18 ;  /* 0x0000001f3f1c7899 */ /* 0x000fe20008011412 */
[----:B------:R-:W-:Y:S01]  /*1bf0*/  SHF.R.S32.HI R4, RZ, 0x1f, R6 ;  /* 0x0000001fff047819 */ /* 0x000fe20000011406 */
[----:B------:R-:W-:Y:S01]  /*1c00*/  UIMAD UR5, UR25, UR18, URZ ;  /* 0x00000012190572a4 */ /* 0x000fe2000f8e023f */
[----:B------:R-:W-:Y:S01]  /*1c10*/  IMAD.IADD R235, R233, 0x1, R235 ;  /* 0x00000001e9eb7824 */ /* 0x000fe200078e02eb */
[----:B------:R-:W-:Y:S01]  /*1c20*/  LEA.HI R0, R14, R14, RZ, 0x1 ;  /* 0x0000000e0e007211 */ /* 0x000fe200078f08ff */
[----:B------:R-:W-:Y:S01]  /*1c30*/  IMAD.U32 R117, RZ, RZ, UR26 ;  /* 0x0000001aff757e24 */ /* 0x000fe2000f8e00ff */
[----:B------:R-:W-:Y:S01]  /*1c40*/  LEA.HI R4, R4, R3, RZ, 0x2 ;  /* 0x0000000304047211 */ /* 0x000fe200078f10ff */
[----:B------:R-:W-:Y:S01]  /*1c50*/  IMAD.MOV.U32 R234, RZ, RZ, R232 ;  /* 0x000000ffffea7224 */ /* 0x000fe200078e00e8 */
[----:B------:R-:W-:Y:S01]  /*1c60*/  UIMAD UR5, UR28, UR26, UR5 ;  /* 0x0000001a1c0572a4 */ /* 0x000fe2000f8e0205 */
[----:B------:R-:W-:Y:S01]  /*1c70*/  SHF.R.S32.HI R2, RZ, 0x1f, R121 ;  /* 0x0000001fff027819 */ /* 0x000fe20000011479 */
[----:B------:R-:W-:Y:S01]  /*1c80*/  BSSY B0, `(.L_x_313) ;  /* 0x000002b000007945 */ /* 0x000fe20003800000 */
[----:B------:R-:W-:Y:S01]  /*1c90*/  IMAD.WIDE.U32 R16, R117, UR18, R234 ;  /* 0x0000001275107c25 */ /* 0x000fe2000f8e00ea */
[----:B------:R-:W-:-:S02]  /*1ca0*/  LOP3.LUT R6, R6, 0x7fffffe, RZ, 0xc0, !PT ;  /* 0x07fffffe06067812 */ /* 0x000fc400078ec0ff */
[----:B------:R-:W-:Y:S01]  /*1cb0*/  LOP3.LUT R5, R0, 0x7fffffe, RZ, 0xc0, !PT ;  /* 0x07fffffe00057812 */ /* 0x000fe200078ec0ff */
[----:B------:R-:W-:Y:S01]  /*1cc0*/  VIADD R12, R17, UR5 ;  /* 0x00000005110c7c36 */ /* 0x000fe20008000000 */
[----:B------:R-:W-:Y:S02]  /*1cd0*/  LOP3.LUT R4, R4, 0xfffffffc, RZ, 0xc0, !PT ;  /* 0xfffffffc04047812 */ /* 0x000fe400078ec0ff */
[----:B------:R-:W-:Y:S01]  /*1ce0*/  LEA.HI R2, R2, R121, RZ, 0x3 ;  /* 0x0000007902027211 */ /* 0x000fe200078f18ff */
[----:B------:R-:W-:Y:S01]  /*1cf0*/  IMAD.IADD R121, R121, 0x1, -R6 ;  /* 0x0000000179797824 */ /* 0x000fe200078e0a06 */
[----:B------:R-:W-:Y:S01]  /*1d00*/  ISETP.GE.AND P0, PT, R8, UR12, PT ;  /* 0x0000000c08007c0c */ /* 0x000fe2000bf06270 */
[----:B------:R-:W-:Y:S02]  /*1d10*/  IMAD.IADD R14, R14, 0x1, -R5 ;  /* 0x000000010e0e7824 */ /* 0x000fe400078e0a05 */
[----:B------:R-:W-:Y:S01]  /*1d20*/  IMAD.IADD R3, R3, 0x1, -R4 ;  /* 0x0000000103037824 */ /* 0x000fe200078e0a04 */
[----:B------:R-:W-:Y:S09]  /*1d30*/  @P6 BRA `(.L_x_314) ;  /* 0x00000000007c6947 */ /* 0x000ff20003800000 */
        /* <DEDUP_REMOVED lines=31> */
.L_x_314:
[----:B------:R-:W-:Y:S05]  /*1f30*/  BSYNC B0 ;  /* 0x0000000000007941 */ /* 0x000fea0003800000 */
.L_x_313:
        /* <DEDUP_REMOVED lines=36> */
.L_x_316:
[----:B------:R-:W-:Y:S05]  /*2180*/  BSYNC B0 ;  /* 0x0000000000007941 */ /* 0x000fea0003800000 */
.L_x_315:
[----:B------:R-:W0:Y:S01]  /*2190*/  LDGDEPBAR ;  /* 0x00000000000079af */ /* 0x000e220000000000 */
[----:B------:R-:W-:Y:S01]  /*21a0*/  IMAD.SHL.U32 R116, R2, 0x20, RZ ;  /* 0x0000002002747824 */ /* 0x000fe200078e00ff */
[----:B------:R-:W-:Y:S01]  /*21b0*/  USHF.L.U64.HI UR21, UR6, 0x6, UR7 ;  /* 0x0000000606157899 */ /* 0x000fe20008010207 */
[----:B------:R-:W-:Y:S01]  /*21c0*/  IMAD.SHL.U32 R2, R3, 0x40, RZ ;  /* 0x0000004003027824 */ /* 0x000fe200078e00ff */
[----:B------:R-:W-:Y:S01]  /*21d0*/  USHF.L.U32 UR27, UR6, 0x6, URZ ;  /* 0x00000006061b7899 */ /* 0x000fe2000800063f */
[----:B-1234-:R-:W-:Y:S01]  /*21e0*/  IMAD.SHL.U32 R5, R11, 0x8, RZ ;  /* 0x000000080b057824 */ /* 0x01efe200078e00ff */
[----:B------:R-:W-:Y:S01]  /*21f0*/  LOP3.LUT R116, R116, 0xffffff00, RZ, 0xc0, !PT ;  /* 0xffffff0074747812 */ /* 0x000fe200078ec0ff */
[----:B------:R-:W-:Y:S01]  /*2200*/  IMAD.SHL.U32 R223, R0, 0x40, RZ ;  /* 0x0000004000df7824 */ /* 0x000fe200078e00ff */
[----:B------:R-:W-:Y:S01]  /*2210*/  LOP3.LUT R2, R2, 0xc0, RZ, 0xc0, !PT ;  /* 0x000000c002027812 */ /* 0x000fe200078ec0ff */
[----:B------:R-:W-:Y:S01]  /*2220*/  IMAD.U32 R7, RZ, RZ, UR24 ;  /* 0x00000018ff077e24 */ /* 0x000fe2000f8e00ff */
[----:B------:R-:W-:Y:S01]  /*2230*/  UIMAD UR10, UR21, UR18, URZ ;  /* 0x00000012150a72a4 */ /* 0x000fe2000f8e023f */
[----:B------:R-:W-:Y:S01]  /*2240*/  IMAD.SHL.U32 R6, R9, 0x8, RZ ;  /* 0x0000000809067824 */ /* 0x000fe200078e00ff */
[----:B------:R-:W-:Y:S01]  /*2250*/  LOP3.LUT R5, R2, 0x8, R5, 0xf8, !PT ;  /* 0x0000000802057812 */ /* 0x000fe200078ef805 */
[----:B------:R-:W-:Y:S01]  /*2260*/  IMAD R4, R123, 0x200, R116 ;  /* 0x000002007b047824 */ /* 0x000fe200078e0274 */
[----:B------:R-:W-:Y:S01]  /*2270*/  SHF.R.U32.HI R2, RZ, 0x3, R2 ;  /* 0x00000003ff027819 */ /* 0x000fe20000011602 */
[----:B------:R-:W-:Y:S01]  /*2280*/  UIMAD UR10, UR28, UR27, UR10 ;  /* 0x0000001b1c0a72a4 */ /* 0x000fe2000f8e020a */
[----:B------:R-:W-:Y:S01]  /*2290*/  LOP3.LUT R223, R223, 0xc0, RZ, 0xc0, !PT ;  /* 0x000000c0dfdf7812 */ /* 0x000fe200078ec0ff */
[----:B------:R-:W-:Y:S01]  /*22a0*/  BSSY B0, `(.L_x_317) ;  /* 0x0000039000007945 */ /* 0x000fe20003800000 */
[----:B------:R-:W-:-:S02]  /*22b0*/  IADD3 R10, R7, -UR17, R10 ;  /* 0x80000011070a7c10 */ /* 0x000fc4000fffe00a */
[----:B------:R-:W-:Y:S01]  /*22c0*/  LEA R14, R11, R14, 0x3 ;  /* 0x0000000e0b0e7211 */ /* 0x000fe200078e18ff */
[----:B------:R-:W-:Y:S01]  /*22d0*/  IMAD.U32 R11, RZ, RZ, UR18 ;  /* 0x00000012ff0b7e24 */ /* 0x000fe2000f8e00ff */
[----:B------:R-:W-:Y:S01]  /*22e0*/  IADD3 R219, R217, R219, RZ ;  /* 0x000000dbd9db7210 */ /* 0x000fe20007ffe0ff */
[----:B------:R-:W-:Y:S01]  /*22f0*/  VIADD R118, R10, UR20 ;  /* 0x000000140a767c36 */ /* 0x000fe20008000000 */
[----:B------:R-:W-:-:S04]  /*2300*/  DEPBAR.LE SB0, 0x0 ;  /* 0x000080000000791a */ /* 0x000fc80000000000 */
[----:B------:R-:W-:Y:S01]  /*2310*/  BAR.SYNC.DEFER_BLOCKING 0x0 ;  /* 0x0000000000007b1d */ /* 0x000fe20000010000 */
[----:B------:R-:W-:Y:S02]  /*2320*/  MOV R218, R216 ;  /* 0x000000d800da7202 */ /* 0x000fe40000000f00 */
[----:B------:R-:W-:Y:S02]  /*2330*/  LOP3.LUT R2, R5, R2, RZ, 0x3c, !PT ;  /* 0x0000000205027212 */ /* 0x000fe400078e3cff */
[----:B------:R-:W-:Y:S01]  /*2340*/  LOP3.LUT R6, R223, 0x8, R6, 0xf8, !PT ;  /* 0x00000008df067812 */ /* 0x000fe200078ef806 */
[----:B------:R-:W-:Y:S01]  /*2350*/  IMAD.WIDE.U32 R10, R11, UR27, R218 ;  /* 0x0000001b0b0a7c25 */ /* 0x000fe2000f8e00da */
[----:B------:R-:W-:Y:S02]  /*2360*/  LEA R5, R121, R4, 0x5 ;  /* 0x0000000479057211 */ /* 0x000fe400078e28ff */
[----:B------:R-:W-:Y:S02]  /*2370*/  SHF.R.U32.HI R223, RZ, 0x3, R223 ;  /* 0x00000003ffdf7819 */ /* 0x000fe400000116df */
[----:B------:R-:W-:Y:S01]  /*2380*/  ISETP.GE.AND P0, PT, R8, UR12, PT ;  /* 0x0000000c08007c0c */ /* 0x000fe2000bf06270 */
[----:B------:R-:W-:Y:S01]  /*2390*/  IMAD.IADD R224, R2, 0x1, R5 ;  /* 0x0000000102e07824 */ /* 0x000fe200078e0205 */
[----:B------:R-:W-:Y:S01]  /*23a0*/  LOP3.LUT R223, R6, R223, RZ, 0x3c, !PT ;  /* 0x000000df06df7212 */ /* 0x000fe200078e3cff */
[----:B------:R-:W-:-:S03]  /*23b0*/  VIADD R8, R11, UR10 ;  /* 0x0000000a0b087c36 */ /* 0x000fc60008000000 */
[----:B------:R-:W-:Y:S01]  /*23c0*/  LEA R224, R224, UR4, 0x1 ;  /* 0x00000004e0e07c11 */ /* 0x000fe2000f8e08ff */
[----:B------:R-:W-:Y:S01]  /*23d0*/  IMAD.U32 R223, R14, 0x20, R223 ;  /* 0x000000200edf7824 */ /* 0x000fe200078e00df */
        /* <DEDUP_REMOVED lines=37> */
.L_x_318:
[----:B------:R-:W-:Y:S05]  /*2630*/  BSYNC B0 ;  /* 0x0000000000007941 */ /* 0x000fea0003800000 */
.L_x_317:
        /* <DEDUP_REMOVED lines=39> */
.L_x_320:
[----:B------:R-:W-:Y:S05]  /*28b0*/  BSYNC B0 ;  /* 0x0000000000007941 */ /* 0x000fea0003800000 */
.L_x_319:
[----:B------:R-:W-:Y:S01]  /*28c0*/  LDSM.16.M88.4 R60, [R224+0x1000] ;  /* 0x00100000e03c783b */ /* 0x000fe20000000200 */
[----:B-123--:R-:W-:Y:S01]  /*28d0*/  IMAD.MOV.U32 R4, RZ, RZ, 0x10 ;  /* 0x00000010ff047424 */ /* 0x00efe200078e00ff */
[----:B------:R-:W-:Y:S01]  /*28e0*/  LOP3.LUT P0, RZ, R0, 0x2, RZ, 0xc0, !PT ;  /* 0x0000000200ff7812 */ /* 0x000fe2000780c0ff */
[----:B------:R-:W1:Y:S01]  /*28f0*/  LDC.U8 R240, c[0x0][0x388] ;  /* 0x0000e200fff07b82 */ /* 0x000e620000000000 */
[----:B------:R-:W2:Y:S01]  /*2900*/  LDSM.16.M88.4 R92, [R223+0x6c00] ;  /* 0x006c0000df5c783b */ /* 0x000ea20000000200 */
[----:B------:R-:W-:Y:S01]  /*2910*/  LOP3.LUT P1, RZ, R3, 0x2, RZ, 0xc0, !PT ;  /* 0x0000000203ff7812 */ /* 0x000fe2000782c0ff */
[----:B------:R-:W-:Y:S01]  /*2920*/  UISETP.GE.AND UP0, UPT, UR19, 0x2, UPT ;  /* 0x000000021300788c */ /* 0x000fe2000bf06270 */
[C---:B------:R-:W-:Y:S01]  /*2930*/  SEL R0, R4.reuse, 0xfffffff0, !P0 ;  /* 0xfffffff004007807 */ /* 0x040fe20004000000 */
[----:B------:R-:W3:Y:S01]  /*2940*/  LDSM.16.M88.4 R84, [R223+0x6000] ;  /* 0x00600000df54783b */ /* 0x000ee20000000200 */
[----:B------:R-:W-:Y:S01]  /*2950*/  SEL R3, R4, 0xfffffff0, !P1 ;  /* 0xfffffff004037807 */ /* 0x000fe20004800000 */
[----:B------:R-:W-:Y:S01]  /*2960*/  IMAD.U32 R242, RZ, RZ, UR16 ;  /* 0x00000010fff27e24 */ /* 0x000fe2000f8e00ff */
[----:B------:R-:W-:Y:S01]  /*2970*/  VIMNMX R229, R118, UR24, PT ;  /* 0x0000001876e57c48 */ /* 0x000fe2000bfe0100 */
[----:B------:R-:W5:Y:S01]  /*2980*/  LDSM.16.M88.4 R76, [R223+0x6400] ;  /* 0x00640000df4c783b */ /* 0x000f620000000200 */
[----:B------:R-:W-:-:S02]  /*2990*/  IMAD R220, R0, 0x2, R223 ;  /* 0x0000000200dc7824 */ /* 0x000fc400078e02df */
[----:B------:R-:W-:Y:S01]  /*29a0*/  IMAD R222, R3, 0x2, R224 ;  /* 0x0000000203de7824 */ /* 0x000fe200078e02e0 */
[----:B------:R-:W4:Y:S01]  /*29b0*/  LDSM.16.M88.4 R68, [R223+0x6800] ;  /* 0x00680000df44783b */ /* 0x000f220000000200 */
[----:B------:R-:W-:Y:S02]  /*29c0*/  IMAD.U32 R0, RZ, RZ, UR18 ;  /* 0x00000012ff007e24 */ /* 0x000fe4000f8e00ff */
[----:B------:R-:W-:Y:S01]  /*29d0*/  IMAD R121, R121, 0x20, R116 ;  /* 0x0000002079797824 */ /* 0x000fe200078e0274 */
[----:B------:R-:W1:Y:S01]  /*29e0*/  LDSM.16.M88.4 R56, [R224] ;  /* 0x00000000e038783b */ /* 0x000e620000000200 */
[----:B------:R-:W-:Y:S02]  /*29f0*/  IMAD R242, R242, 0x8, R123 ;  /* 0x00000008f2f27824 */ /* 0x000fe400078e027b */
[----:B------:R-:W-:Y:S01]  /*2a00*/  VIADD R206, R238, 0xb54cda56 ;  /* 0xb54cda56eece7836 */ /* 0x000fe20000000000 */
[----:B------:R-:W-:Y:S01]  /*2a10*/  LDSM.16.M88.4 R48, [R222+0x1000] ;  /* 0x00100000de30783b */ /* 0x000fe20000000200 */
[----:B------:R-:W-:-:S03]  /*2a20*/  VIADD R174, R239, 0x646e171e ;  /* 0x646e171eefae7836 */ /* 0x000fc60000000000 */
[----:B------:R-:W1:Y:S04]  /*2a30*/  LDSM.16.M88.4 R52, [R220+0x6c00] ;  /* 0x006c0000dc34783b */ /* 0x000e680000000200 */
[----:B------:R-:W1:Y:S04]  /*2a40*/  LDSM.16.M88.4 R44, [R220+0x6000] ;  /* 0x00600000dc2c783b */ /* 0x000e680000000200 */
[----:B------:R-:W1:Y:S04]  /*2a50*/  LDSM.16.M88.4 R40, [R220+0x6400] ;  /* 0x00640000dc28783b */ /* 0x000e680000000200 */
[----:B------:R-:W1:Y:S04]  /*2a60*/  LDSM.16.M88.4 R36, [R220+0x6800] ;  /* 0x00680000dc24783b */ /* 0x000e680000000200 */
[----:B------:R-:W1:Y:S01]  /*2a70*/  LDSM.16.M88.4 R32, [R222] ;  /* 0x00000000de20783b */ /* 0x000e620000000200 */
[C---:B--2---:R-:W-:Y:S03]  /*2a80*/  HMMA.16816.F32.BF16 R4, R60.reuse, R92, RZ ;  /* 0x0000005c3c04723c */ /* 0x044fe600000418ff */
[----:B------:R-:W-:Y:S03]  /*2a90*/  LDSM.16.M88.4 R108, [R224+0x3000] ;  /* 0x00300000e06c783b */ /* 0x000fe60000000200 */
[C---:B---3--:R-:W-:Y:S01]  /*2aa0*/  HMMA.16816.F32.BF16 R28, R60.reuse, R84, RZ ;  /* 0x000000543c1c723c */ /* 0x048fe200000418ff */
[----:B------:R-:W-:Y:S04]  /*2ab0*/  LDSM.16.M88.4 R104, [R223+0x7000] ;  /* 0x00700000df68783b */ /* 0x000fe80000000200 */
[----:B------:R-:W-:Y:S01]  /*2ac0*/  LDSM.16.M88.4 R112, [R224+0x2000] ;  /* 0x00200000e070783b */ /* 0x000fe20000000200 */
[C---:B-----5:R-:W-:Y:S03]  /*2ad0*/  HMMA.16816.F32.BF16 R20, R60.reuse, R76, RZ ;  /* 0x0000004c3c14723c */ /* 0x060fe600000418ff */
[----:B------:R-:W-:Y:S03]  /*2ae0*/  LDSM.16.M88.4 R100, [R223+0x7400] ;  /* 0x00740000df64783b */ /* 0x000fe60000000200 */
[C---:B----4-:R-:W-:Y:S01]  /*2af0*/  HMMA.16816.F32.BF16 R12, R60.reuse, R68, RZ ;  /* 0x000000443c0c723c */ /* 0x050fe200000418ff */
[----:B------:R-:W-:Y:S04]  /*2b00*/  LDSM.16.M88.4 R96, [R223+0x7800] ;  /* 0x00780000df60783b */ /* 0x000fe80000000200 */
[----:B------:R-:W0:Y:S01]  /*2b10*/  LDGDEPBAR ;  /* 0x00000000000079af */ /* 0x000e220000000000 */
[C---:B------:R-:W-:Y:S06]  /*2b20*/  HMMA.16816.F32.BF16 R24, R60.reuse, R86, RZ ;  /* 0x000000563c18723c */ /* 0x040fec00000418ff */
[C---:B------:R-:W-:Y:S06]  /*2b30*/  HMMA.16816.F32.BF16 R16, R60.reuse, R78, RZ ;  /* 0x0000004e3c10723c */ /* 0x040fec00000418ff */
[----:B------:R-:W-:Y:S06]  /*2b40*/  HMMA.16816.F32.BF16 R8, R60, R70, RZ ;  /* 0x000000463c08723c */ /* 0x000fec00000418ff */
[C---:B-1----:R-:W-:Y:S06]  /*2b50*/  HMMA.16816.F32.BF16 R88, R56.reuse, R84, RZ ;  /* 0x000000543858723c */ /* 0x042fec00000418ff */
        /* <DEDUP_REMOVED lines=27> */
[----:B------:R-:W-:Y:S05]  /*2d10*/  LDSM.16.M88.4 R36, [R220+0x7800] ;  /* 0x00780000dc24783b */ /* 0x000fea0000000200 */
[----:B------:R-:W-:Y:S01]  /*2d20*/  HMMA.16816.F32.BF16 R56, R32, R54, R56 ;  /* 0x000000362038723c */ /* 0x000fe20000041838 */
[----:B------:R-:W2:Y:S04]  /*2d30*/  LDSM.16.M88.4 R32, [R220+0x7c00] ;  /* 0x007c0000dc20783b */ /* 0x000ea80000000200 */
[----:B------:R-:W3:Y:S01]  /*2d40*/  LDSM.16.M88.4 R52, [R222+0x2000] ;  /* 0x00200000de34783b */ /* 0x000ee20000000200 */
[C---:B-1----:R-:W-:Y:S06]  /*2d50*/  HMMA.16816.F32.BF16 R4, R108.reuse, R92, R4 ;  /* 0x0000005c6c04723c */ /* 0x042fec0000041804 */
[-C--:B------:R-:W-:Y:S06]  /*2d60*/  HMMA.16816.F32.BF16 R24, R108, R106.reuse, R24 ;  /* 0x0000006a6c18723c */ /* 0x080fec0000041818 */
[----:B------:R-:W-:Y:S06]  /*2d70*/  HMMA.16816.F32.BF16 R84, R112, R106, R84 ;  /* 0x0000006a7054723c */ /* 0x000fec0000041854 */
        /* <DEDUP_REMOVED lines=8> */
[C---:B------:R-:W-:Y:S01]  /*2e00*/  HMMA.16816.F32.BF16 R68, R112.reuse, R98, R68 ;  /* 0x000000627044723c */ /* 0x040fe20000041844 */
[----:B------:R-:W-:Y:S05]  /*2e10*/  LDSM.16.M88.4 R96, [R224+0x5000] ;  /* 0x00500000e060783b */ /* 0x000fea0000000200 */
[C---:B------:R-:W-:Y:S06]  /*2e20*/  HMMA.16816.F32.BF16 R64, R112.reuse, R92, R64 ;  /* 0x0000005c7040723c */ /* 0x040fec0000041840 */
[----:B------:R-:W-:Y:S01]  /*2e30*/  HMMA.16816.F32.BF16 R56, R112, R94, R56 ;  /* 0x0000005e7038723c */ /* 0x000fe20000041838 */
[----:B------:R-:W1:Y:S05]  /*2e40*/  LDSM.16.M88.4 R92, [R223+0x8000] ;  /* 0x00800000df5c783b */ /* 0x000e6a0000000200 */
[----:B------:R-:W-:Y:S06]  /*2e50*/  HMMA.16816.F32.BF16 R28, R108, R104, R28 ;  /* 0x000000686c1c723c */ /* 0x000fec000004181c */
[----:B--2---:R-:W-:Y:S01]  /*2e60*/  HMMA.16816.F32.BF16 R100, R48, R32, R4 ;  /* 0x000000203064723c */ /* 0x004fe20000041804 */
[----:B------:R-:W2:Y:S05]  /*2e70*/  LDSM.16.M88.4 R4, [R224+0x4000] ;  /* 0x00400000e004783b */ /* 0x000eaa0000000200 */
[----:B------:R-:W-:Y:S01]  /*2e80*/  HMMA.16816.F32.BF16 R88, R112, R104, R88 ;  /* 0x000000687058723c */ /* 0x000fe20000041858 */
[----:B------:R-:W4:Y:S05]  /*2e90*/  LDSM.16.M88.4 R104, [R223+0x8400] ;  /* 0x00840000df68783b */ /* 0x000f2a0000000200 */
[-C--:B------:R-:W-:Y:S06]  /*2ea0*/  HMMA.16816.F32.BF16 R24, R48, R46.reuse, R24 ;  /* 0x0000002e3018723c */ /* 0x080fec0000041818 */
[----:B---3--:R-:W-:Y:S06]  /*2eb0*/  HMMA.16816.F32.BF16 R84, R52, R46, R84 ;  /* 0x0000002e3454723c */ /* 0x008fec0000041854 */
        /* <DEDUP_REMOVED lines=8> */
[C---:B------:R-:W-:Y:S01]  /*2f40*/  HMMA.16816.F32.BF16 R76, R52.reuse, R42, R76 ;  /* 0x0000002a344c723c */ /* 0x040fe2000004184c */
[----:B------:R-:W-:Y:S05]  /*2f50*/  LDSM.16.M88.4 R40, [R220+0x8000] ;  /* 0x00800000dc28783b */ /* 0x000fea0000000200 */
[C---:B------:R-:W-:Y:S06]  /*2f60*/  HMMA.16816.F32.BF16 R72, R52.reuse, R36, R72 ;  /* 0x000000243448723c */ /* 0x040fec0000041848 */
[C---:B------:R-:W-:Y:S01]  /*2f70*/  HMMA.16816.F32.BF16 R68, R52.reuse, R38, R68 ;  /* 0x000000263444723c */ /* 0x040fe20000041844 */
[----:B------:R-:W5:Y:S05]  /*2f80*/  LDSM.16.M88.4 R36, [R222+0x4000] ;  /* 0x00400000de24783b */ /* 0x000f6a0000000200 */
[C---:B------:R-:W-:Y:S01]  /*2f90*/  HMMA.16816.F32.BF16 R108, R52.reuse, R44, R88 ;  /* 0x0000002c346c723c */ /* 0x040fe20000041858 */
[----:B------:R-:W5:Y:S04]  /*2fa0*/  LDSM.16.M88.4 R44, [R222+0x5000] ;  /* 0x00500000de2c783b */ /* 0x000f680000000200 */
[----:B------:R-:W-:Y:S01]  /*2fb0*/  LDSM.16.M88.4 R88, [R223+0x8c00] ;  /* 0x008c0000df58783b */ /* 0x000fe20000000200 */
[C---:B------:R-:W-:Y:S06]  /*2fc0*/  HMMA.16816.F32.BF16 R64, R52.reuse, R32, R64 ;  /* 0x000000203440723c */ /* 0x040fec0000041840 */
[----:B------:R-:W-:Y:S06]  /*2fd0*/  HMMA.16816.F32.BF16 R56, R52, R34, R56 ;  /* 0x000000223438723c */ /* 0x000fec0000041838 */
[----:B-1----:R-:W-:Y:S01]  /*2fe0*/  HMMA.16816.F32.BF16 R32, R96, R94, R24 ;  /* 0x0000005e6020723c */ /* 0x002fe20000041818 */
[----:B------:R-:W1:Y:S01]  /*2ff0*/  LDSM.16.M88.4 R24, [R220+0x8400] ;  /* 0x00840000dc18783b */ /* 0x000e620000000200 */
[----:B------:R-:W-:Y:S01]  /*3000*/  IMAD.U32 R53, RZ, RZ, UR24 ;  /* 0x00000018ff357e24 */ /* 0x000fe2000f8e00ff */
[----:B------:R-:W-:-:S03]  /*3010*/  UMOV UR24, UR18 ;  /* 0x0000001200187c82 */ /* 0x000fc60008000000 */
[C---:B--2---:R-:W-:Y:S01]  /*3020*/  HMMA.16816.F32.BF16 R84, R4.reuse, R94, R84 ;  /* 0x0000005e0454723c */ /* 0x044fe20000041854 */
[C-C-:B------:R-:W-:Y:S02]  /*3030*/  VIADDMNMX R228, R118.reuse, 0x8, R53.reuse, PT ;  /* 0x0000000876e47846 */ /* 0x140fe40003800135 */
[C-C-:B------:R-:W-:Y:S02]  /*3040*/  VIADDMNMX R227, R118.reuse, 0x40, R53.reuse, PT ;  /* 0x0000004076e37846 */ /* 0x140fe40003800135 */
[----:B------:R-:W-:Y:S01]  /*3050*/  VIADDMNMX R226, R118, 0x48, R53, PT ;  /* 0x0000004876e27846 */ /* 0x000fe20003800135 */
[-C--:B----4-:R-:W-:Y:S06]  /*3060*/  HMMA.16816.F32.BF16 R80, R4, R104.reuse, R80 ;  /* 0x000000680450723c */ /* 0x090fec0000041850 */
[C---:B------:R-:W-:Y:S06]  /*3070*/  HMMA.16816.F32.BF16 R20, R96.reuse, R104, R20 ;  /* 0x000000686014723c */ /* 0x040fec0000041814 */
[-C--:B---3--:R-:W-:Y:S06]  /*3080*/  HMMA.16816.F32.BF16 R12, R96, R48.reuse, R12 ;  /* 0x00000030600c723c */ /* 0x088fec000004180c */
[----:B------:R-:W-:Y:S06]  /*3090*/  HMMA.16816.F32.BF16 R72, R4, R48, R72 ;  /* 0x000000300448723c */ /* 0x000fec0000041848 */
[----:B-----5:R-:W-:Y:S01]  /*30a0*/  HMMA.16816.F32.BF16 R84, R36, R42, R84 ;  /* 0x0000002a2454723c */ /* 0x020fe20000041854 */
[----:B------:R-:W-:-:S05]  /*30b0*/  IMAD.SHL.U32 R49, R120, 0x2, RZ ;  /* 0x0000000278317824 */ /* 0x000fca00078e00ff */
[----:B------:R-:W-:Y:S01]  /*30c0*/  HMMA.16816.F32.BF16 R32, R44, R42, R32 ;  /* 0x0000002a2c20723c */ /* 0x000fe20000041820 */
[----:B------:R-:W-:-:S05]  /*30d0*/  LOP3.LUT R49, R49, 0x6, RZ, 0xc0, !PT ;  /* 0x0000000631317812 */ /* 0x000fca00078ec0ff */
[----:B------:R-:W-:Y:S01]  /*30e0*/  HMMA.16816.F32.BF16 R8, R96, R50, R8 ;  /* 0x000000326008723c */ /* 0x000fe20000041808 */
[----:B------:R-:W-:-:S04]  /*30f0*/  IMAD R0, R0, 0x40, R49 ;  /* 0x0000004000007824 */ /* 0x000fc800078e0231 */
[C---:B------:R-:W-:Y:S01]  /*3100*/  VIADD R43, R0.reuse, 0x8 ;  /* 0x00000008002b7836 */ /* 0x040fe20000000000 */
[C---:B------:R-:W-:Y:S01]  /*3110*/  HMMA.16816.F32.BF16 R68, R4.reuse, R50, R68 ;  /* 0x000000320444723c */ /* 0x040fe20000041844 */
[----:B------:R-:W2:Y:S01]  /*3120*/  LDSM.16.M88.4 R48, [R220+0x8800] ;  /* 0x00880000dc30783b */ /* 0x000ea20000000200 */
[----:B------:R-:W-:Y:S02]  /*3130*/  VIADD R42, R0, 0x1 ;  /* 0x00000001002a7836 */ /* 0x000fe40000000000 */
[C---:B------:R-:W-:Y:S02]  /*3140*/  ISETP.GE.AND P2, PT, R43.reuse, R229, PT ;  /* 0x000000e52b00720c */ /* 0x040fe40003f46270 */
[----:B------:R-:W-:Y:S01]  /*3150*/  HMMA.16816.F32.BF16 R76, R4, R106, R76 ;  /* 0x0000006a044c723c */ /* 0x000fe2000004184c */
[----:B------:R-:W-:Y:S02]  /*3160*/  ISETP.GE.AND P4, PT, R43, R228, PT ;  /* 0x000000e42b00720c */ /* 0x000fe40003f86270 */
[----:B------:R-:W-:-:S02]  /*3170*/  FSEL R54, R84, -INF , !P2 ;  /* 0xff80000054367808 */ /* 0x000fc40005000000 */
[----:B------:R-:W-:Y:S01]  /*3180*/  FSEL R113, R86, -INF , !P4 ;  /* 0xff80000056717808 */ /* 0x000fe20006000000 */
[----:B-1----:R-:W-:Y:S01]  /*3190*/  HMMA.16816.F32.BF16 R80, R36, R24, R80 ;  /* 0x000000182450723c */ /* 0x002fe20000041850 */
[C---:B------:R-:W-:Y:S02]  /*31a0*/  ISETP.GE.AND P6, PT, R43.reuse, R227, PT ;  /* 0x000000e32b00720c */ /* 0x040fe40003fc6270 */
[----:B------:R-:W-:Y:S02]  /*31b0*/  ISETP.GE.AND P2, PT, R43, R226, PT ;  /* 0x000000e22b00720c */ /* 0x000fe40003f46270 */
[----:B------:R-:W-:Y:S01]  /*31c0*/  FSEL R43, R32, -INF , !P6 ;  /* 0xff800000202b7808 */ /* 0x000fe20007000000 */
[----:B------:R-:W-:Y:S01]  /*31d0*/  HMMA.16816.F32.BF16 R16, R96, R106, R16 ;  /* 0x0000006a6010723c */ /* 0x000fe20000041810 */
[----:B------:R-:W-:Y:S01]  /*31e0*/  FSEL R55, R34, -INF , !P2 ;  /* 0xff80000022377808 */ /* 0x000fe20005000000 */
[----:B------:R-:W-:Y:S01]  /*31f0*/  VIADD R32, R0, 0x11 ;  /* 0x0000001100207836 */ /* 0x000fe20000000000 */
[----:B------:R-:W-:-:S02]  /*3200*/  ISETP.GE.AND P1, PT, R42, R229, PT ;  /* 0x000000e52a00720c */ /* 0x000fc40003f26270 */
[C---:B------:R-:W-:Y:S01]  /*3210*/  ISETP.GE.AND P0, PT, R42.reuse, R227, PT ;  /* 0x000000e32a00720c */ /* 0x040fe20003f06270 */
[----:B------:R-:W-:Y:S01]  /*3220*/  HMMA.16816.F32.BF16 R20, R44, R24, R20 ;  /* 0x000000182c14723c */ /* 0x000fe20000041814 */
[C---:B------:R-:W-:Y:S02]  /*3230*/  ISETP.GE.AND P5, PT, R42.reuse, R226, PT ;  /* 0x000000e22a00720c */ /* 0x040fe40003fa6270 */
[----:B------:R-:W-:-:S03]  /*3240*/  ISETP.GE.AND P3, PT, R42, R228, PT ;  /* 0x000000e42a00720c */ /* 0x000fc60003f66270 */
[----:B------:R-:W-:Y:S01]  /*3250*/  HMMA.16816.F32.BF16 R28, R96, R92, R28 ;  /* 0x0000005c601c723c */ /* 0x000fe2000004181c */
[----:B------:R-:W-:-:S05]  /*3260*/  VIADD R24, R0, 0x9 ;  /* 0x0000000900187836 */ /* 0x000fca0000000000 */
[C---:B------:R-:W-:Y:S01]  /*3270*/  ISETP.GE.AND P4, PT, R24.reuse, R227, PT ;  /* 0x000000e31800720c */ /* 0x040fe20003f86270 */
[----:B------:R-:W-:Y:S01]  /*3280*/  HMMA.16816.F32.BF16 R108, R4, R92, R108 ;  /* 0x0000005c046c723c */ /* 0x000fe2000004186c */
[C---:B------:R-:W-:Y:S02]  /*3290*/  ISETP.GE.AND P6, PT, R24.reuse, R229, PT ;  /* 0x000000e51800720c */ /* 0x040fe40003fc6270 */
[C---:B------:R-:W-:Y:S02]  /*32a0*/  ISETP.GE.AND P2, PT, R24.reuse, R226, PT ;  /* 0x000000e21800720c */ /* 0x040fe40003f46270 */
[----:B------:R-:W-:Y:S01]  /*32b0*/  FSEL R114, R85, -INF , !P6 ;  /* 0xff80000055727808 */ /* 0x000fe20007000000 */
[-C--:B------:R-:W-:Y:S01]  /*32c0*/  HMMA.16816.F32.BF16 R76, R36, R26.reuse, R76 ;  /* 0x0000001a244c723c */ /* 0x080fe2000004184c */
[----:B------:R-:W-:Y:S02]  /*32d0*/  FSEL R93, R33, -INF , !P4 ;  /* 0xff800000215d7808 */ /* 0x000fe40006000000 */
[----:B------:R-:W-:Y:S01]  /*32e0*/  ISETP.GE.AND P4, PT, R24, R228, PT ;  /* 0x000000e41800720c */ /* 0x000fe20003f86270 */
[----:B------:R-:W-:Y:S01]  /*32f0*/  VIADD R24, R0, 0x10 ;  /* 0x0000001000187836 */ /* 0x000fe20000000000 */
[----:B------:R-:W-:Y:S01]  /*3300*/  FSEL R95, R35, -INF , !P2 ;  /* 0xff800000235f7808 */ /* 0x000fe20005000000 */
[----:B------:R-:W-:Y:S01]  /*3310*/  HMMA.16816.F32.BF16 R16, R44, R26, R16 ;  /* 0x0000001a2c10723c */ /* 0x000fe20000041810 */
[----:B------:R-:W-:-:S02]  /*3320*/  FSEL R115, R87, -INF , !P4 ;  /* 0xff80000057737808 */ /* 0x000fc40006000000 */
[C---:B------:R-:W-:Y:S02]  /*3330*/  ISETP.GE.AND P4, PT, R24.reuse, R229, PT ;  /* 0x000000e51800720c */ /* 0x040fe40003f86270 */
[----:B------:R-:W-:Y:S01]  /*3340*/  ISETP.GE.AND P2, PT, R24, R228, PT ;  /* 0x000000e41800720c */ /* 0x000fe20003f46270 */
[-C--:B--2---:R-:W-:Y:S01]  /*3350*/  HMMA.16816.F32.BF16 R72, R36, R48.reuse, R72 ;  /* 0x000000302448723c */ /* 0x084fe20000041848 */
[----:B------:R-:W-:Y:S02]  /*3360*/  FSEL R84, R80, -INF , !P4 ;  /* 0xff80000050547808 */ /* 0x000fe40006000000 */
[C---:B------:R-:W-:Y:S02]  /*3370*/  ISETP.GE.AND P6, PT, R24.reuse, R227, PT ;  /* 0x000000e31800720c */ /* 0x040fe40003fc6270 */
[----:B------:R-:W-:Y:S01]  /*3380*/  ISETP.GE.AND P4, PT, R24, R226, PT ;  /* 0x000000e21800720c */ /* 0x000fe20003f86270 */
[----:B------:R-:W-:Y:S01]  /*3390*/  HMMA.16816.F32.BF16 R12, R44, R48, R12 ;  /* 0x000000302c0c723c */ /* 0x000fe2000004180c */
[----:B------:R-:W1:Y:S01]  /*33a0*/  LDSM.16.M88.4 R24, [R220+0x8c00] ;  /* 0x008c0000dc18783b */ /* 0x000e620000000200 */
[----:B------:R-:W-:Y:S01]  /*33b0*/  FSEL R85, R82, -INF , !P2 ;  /* 0xff80000052557808 */ /* 0x000fe20005000000 */
[----:B------:R-:W-:-:S04]  /*33c0*/  DEPBAR.LE SB0, 0x0 ;  /* 0x000080000000791a */ /* 0x000fc80000000000 */
[----:B------:R-:W-:Y:S01]  /*33d0*/  ISETP.GE.AND P2, PT, R32, R229, PT ;  /* 0x000000e52000720c */ /* 0x000fe20003f46270 */
[-C--:B------:R-:W-:Y:S01]  /*33e0*/  HMMA.16816.F32.BF16 R64, R4, R88.reuse, R64 ;  /* 0x000000580440723c */ /* 0x080fe20000041840 */
[----:B------:R-:W-:Y:S01]  /*33f0*/  FSEL R53, R22, -INF , !P4 ;  /* 0xff80000016357808 */ /* 0x000fe20006000000 */
[----:B------:R-:W-:Y:S01]  /*3400*/  VIADD R22, R0, 0x18 ;  /* 0x0000001800167836 */ /* 0x000fe20000000000 */
[----:B------:R-:W-:Y:S02]  /*3410*/  FSEL R112, R81, -INF , !P2 ;  /* 0xff80000051707808 */ /* 0x000fe40005000000 */
[C---:B------:R-:W-:Y:S01]  /*3420*/  ISETP.GE.AND P4, PT, R32.reuse, R227, PT ;  /* 0x000000e32000720c */ /* 0x040fe20003f86270 */
[----:B------:R-:W-:Y:S01]  /*3430*/  HMMA.16816.F32.BF16 R100, R96, R88, R100 ;  /* 0x000000586064723c */ /* 0x000fe20000041864 */
[----:B------:R-:W-:Y:S02]  /*3440*/  ISETP.GE.AND P2, PT, R32, R226, PT ;  /* 0x000000e22000720c */ /* 0x000fe40003f46270 */
[----:B------:R-:W-:Y:S01]  /*3450*/  FSEL R33, R20, -INF , !P6 ;  /* 0xff80000014217808 */ /* 0x000fe20007000000 */
[----:B------:R-:W-:Y:S01]  /*3460*/  VIADD R20, R0, 0x19 ;  /* 0x0000001900147836 */ /* 0x000fe20000000000 */
[----:B------:R-:W-:Y:S01]  /*3470*/  FSEL R35, R21, -INF , !P4 ;  /* 0xff80000015237808 */ /* 0x000fe20006000000 */
[----:B------:R-:W-:Y:S01]  /*3480*/  HMMA.16816.F32.BF16 R68, R36, R50, R68 ;  /* 0x000000322444723c */ /* 0x000fe20000041844 */
[----:B------:R-:W-:-:S02]  /*3490*/  FSEL R23, R23, -INF , !P2 ;  /* 0xff80000017177808 */ /* 0x000fc40005000000 */
[C---:B------:R-:W-:Y:S02]  /*34a0*/  ISETP.GE.AND P2, PT, R22.reuse, R229, PT ;  /* 0x000000e51600720c */ /* 0x040fe40003f46270 */
[----:B------:R-:W-:Y:S01]  /*34b0*/  ISETP.GE.AND P4, PT, R22, R228, PT ;  /* 0x000000e41600720c */ /* 0x000fe20003f86270 */
[----:B------:R-:W-:Y:S01]  /*34c0*/  HMMA.16816.F32.BF16 R8, R44, R50, R8 ;  /* 0x000000322c08723c */ /* 0x000fe20000041808 */
[----:B------:R-:W-:Y:S02]  /*34d0*/  FSEL R86, R76, -INF , !P2 ;  /* 0xff8000004c567808 */ /* 0x000fe40005000000 */
[----:B------:R-:W-:Y:S02]  /*34e0*/  FSEL R133, R78, -INF , !P4 ;  /* 0xff8000004e857808 */ /* 0x000fe40006000000 */
[----:B------:R-:W-:Y:S01]  /*34f0*/  ISETP.GE.AND P2, PT, R22, R226, PT ;  /* 0x000000e21600720c */ /* 0x000fe20003f46270 */
[----:B------:R-:W-:Y:S01]  /*3500*/  HMMA.16816.F32.BF16 R60, R96, R90, R60 ;  /* 0x0000005a603c723c */ /* 0x000fe2000004183c */
[----:B------:R-:W-:-:S02]  /*3510*/  ISETP.GE.AND P4, PT, R20, R227, PT ;  /* 0x000000e31400720c */ /* 0x000fc40003f86270 */
[-C--:B------:R-:W-:Y:S02]  /*3520*/  ISETP.GE.AND P6, PT, R32, R228.reuse, PT ;  /* 0x000000e42000720c */ /* 0x080fe40003fc6270 */
[----:B------:R-:W-:Y:S01]  /*3530*/  FSEL R21, R18, -INF , !P2 ;  /* 0xff80000012157808 */ /* 0x000fe20005000000 */
[----:B------:R-:W-:Y:S01]  /*3540*/  VIADD R18, R0, 0x20 ;  /* 0x0000002000127836 */ /* 0x000fe20000000000 */
[----:B------:R-:W-:Y:S01]  /*3550*/  FSEL R17, R17, -INF , !P4 ;  /* 0xff80000011117808 */ /* 0x000fe20006000000 */
[C---:B------:R-:W-:Y:S01]  /*3560*/  HMMA.16816.F32.BF16 R108, R36.reuse, R40, R108 ;  /* 0x00000028246c723c */ /* 0x040fe2000004186c */
[----:B------:R-:W-:Y:S02]  /*3570*/  FSEL R87, R83, -INF , !P6 ;  /* 0xff80000053577808 */ /* 0x000fe40007000000 */
[----:B------:R-:W-:Y:S02]  /*3580*/  ISETP.GE.AND P4, PT, R20, R228, PT ;  /* 0x000000e41400720c */ /* 0x000fe40003f86270 */
[----:B------:R-:W-:Y:S01]  /*3590*/  ISETP.GE.AND P6, PT, R22, R227, PT ;  /* 0x000000e31600720c */ /* 0x000fe20003fc6270 */
[----:B-1----:R-:W-:Y:S01]  /*35a0*/  HMMA.16816.F32.BF16 R64, R36, R24, R64 ;  /* 0x000000182440723c */ /* 0x002fe20000041840 */
[----:B------:R-:W-:-:S02]  /*35b0*/  FSEL R137, R79, -INF , !P4 ;  /* 0xff8000004f897808 */ /* 0x000fc40006000000 */
[----:B------:R-:W-:Y:S01]  /*35c0*/  FSEL R89, R16, -INF , !P6 ;  /* 0xff80000010597808 */ /* 0x000fe20007000000 */
[----:B------:R-:W-:Y:S01]  /*35d0*/  VIADD R16, R0, 0x21 ;  /* 0x0000002100107836 */ /* 0x000fe20000000000 */
[----:B------:R-:W-:Y:S01]  /*35e0*/  BAR.SYNC.DEFER_BLOCKING 0x0 ;  /* 0x0000000000007b1d */ /* 0x000fe20000010000 */
[----:B------:R-:W-:Y:S01]  /*35f0*/  ISETP.GE.AND P2, PT, R20, R226, PT ;  /* 0x000000e21400720c */ /* 0x000fe20003f46270 */
[C---:B------:R-:W-:Y:S01]  /*3600*/  HMMA.16816.F32.BF16 R100, R44.reuse, R24, R100 ;  /* 0x000000182c64723c */ /* 0x040fe20000041864 */
[-C--:B------:R-:W-:Y:S02]  /*3610*/  ISETP.GE.AND P4, PT, R18, R229.reuse, PT ;  /* 0x000000e51200720c */ /* 0x080fe40003f86270 */
[----:B------:R-:W-:Y:S02]  /*3620*/  ISETP.GE.AND P6, PT, R20, R229, PT ;  /* 0x000000e51400720c */ /* 0x000fe40003fc6270 */
[----:B------:R-:W-:Y:S01]  /*3630*/  FSEL R19, R19, -INF , !P2 ;  /* 0xff80000013137808 */ /* 0x000fe20005000000 */
[----:B------:R-:W-:Y:S01]  /*3640*/  HMMA.16816.F32.BF16 R28, R44, R40, R28 ;  /* 0x000000282c1c723c */ /* 0x000fe2000004181c */
[----:B------:R-:W-:-:S02]  /*3650*/  FSEL R186, R72, -INF , !P4 ;  /* 0xff80000048ba7808 */ /* 0x000fc40006000000 */
[----:B------:R-:W-:Y:S02]  /*3660*/  FSEL R132, R77, -INF , !P6 ;  /* 0xff8000004d847808 */ /* 0x000fe40007000000 */
[C---:B------:R-:W-:Y:S01]  /*3670*/  ISETP.GE.AND P2, PT, R18.reuse, R228, PT ;  /* 0x000000e41200720c */ /* 0x040fe20003f46270 */
[----:B------:R-:W-:Y:S01]  /*3680*/  HMMA.16816.F32.BF16 R56, R4, R90, R56 ;  /* 0x0000005a0438723c */ /* 0x000fe20000041838 */
[C---:B------:R-:W-:Y:S02]  /*3690*/  ISETP.GE.AND P4, PT, R18.reuse, R226, PT ;  /* 0x000000e21200720c */ /* 0x040fe40003f86270 */
[----:B------:R-:W-:Y:S02]  /*36a0*/  ISETP.GE.AND P6, PT, R18, R227, PT ;  /* 0x000000e31200720c */ /* 0x000fe40003fc6270 */
[----:B------:R-:W-:Y:S01]  /*36b0*/  FSEL R185, R74, -INF , !P2 ;  /* 0xff8000004ab97808 */ /* 0x000fe20005000000 */
[----:B------:R-:W-:Y:S01]  /*36c0*/  HMMA.16816.F32.BF16 R60, R44, R26, R60 ;  /* 0x0000001a2c3c723c */ /* 0x000fe2000004183c */
[----:B------:R-:W-:Y:S01]  /*36d0*/  FSEL R197, R14, -INF , !P4 ;  /* 0xff8000000ec57808 */ /* 0x000fe20006000000 */
[----:B------:R-:W-:Y:S01]  /*36e0*/  VIADD R14, R0, 0x28 ;  /* 0x00000028000e7836 */ /* 0x000fe20000000000 */
[----:B------:R-:W-:Y:S01]  /*36f0*/  ISETP.GE.AND P2, PT, R16, R229, PT ;  /* 0x000000e51000720c */ /* 0x000fe20003f46270 */
[----:B------:R-:W-:Y:S01]  /*3700*/  VIADD R5, R0, 0x30 ;  /* 0x0000003000057836 */ /* 0x000fe20000000000 */
[----:B------:R-:W-:Y:S01]  /*3710*/  FSEL R187, R12, -INF , !P6 ;  /* 0xff8000000cbb7808 */ /* 0x000fe20007000000 */
[----:B------:R-:W-:Y:S01]  /*3720*/  VIADD R12, R0, 0x29 ;  /* 0x00000029000c7836 */ /* 0x000fe20000000000 */
[----:B------:R-:W-:Y:S01]  /*3730*/  ISETP.GE.AND P4, PT, R16, R227, PT ;  /* 0x000000e31000720c */ /* 0x000fe20003f86270 */
[----:B------:R-:W-:Y:S01]  /*3740*/  VIADD R4, R0, 0x31 ;  /* 0x0000003100047836 */ /* 0x000fe20000000000 */
[----:B------:R-:W-:-:S02]  /*3750*/  ISETP.GE.AND P6, PT, R16, R228, PT ;  /* 0x000000e41000720c */ /* 0x000fc40003fc6270 */
[----:B------:R-:W-:Y:S02]  /*3760*/  FSEL R190, R73, -INF , !P2 ;  /* 0xff80000049be7808 */ /* 0x000fe40005000000 */
[----:B------:R-:W-:Y:S02]  /*3770*/  FSEL R251, R13, -INF , !P4 ;  /* 0xff8000000dfb7808 */ /* 0x000fe40006000000 */
[----:B------:R-:W-:Y:S02]  /*3780*/  ISETP.GE.AND P2, PT, R16, R226, PT ;  /* 0x000000e21000720c */ /* 0x000fe40003f46270 */
[----:B------:R-:W-:Y:S01]  /*3790*/  FSEL R195, R75, -INF , !P6 ;  /* 0xff8000004bc37808 */ /* 0x000fe20007000000 */
[----:B------:R-:W-:Y:S01]  /*37a0*/  HMMA.16816.F32.BF16 R56, R36, R26, R56 ;  /* 0x0000001a2438723c */ /* 0x000fe20000041838 */
[C---:B------:R-:W-:Y:S02]  /*37b0*/  ISETP.GE.AND P4, PT, R14.reuse, R229, PT ;  /* 0x000000e50e00720c */ /* 0x040fe40003f86270 */
[----:B------:R-:W-:-:S02]  /*37c0*/  ISETP.GE.AND P6, PT, R14, R228, PT ;  /* 0x000000e40e00720c */ /* 0x000fc40003fc6270 */
[----:B------:R-:W-:Y:S02]  /*37d0*/  FSEL R199, R15, -INF , !P2 ;  /* 0xff8000000fc77808 */ /* 0x000fe40005000000 */
[----:B------:R-:W-:Y:S02]  /*37e0*/  FSEL R192, R68, -INF , !P4 ;  /* 0xff80000044c07808 */ /* 0x000fe40006000000 */
[CC--:B------:R-:W-:Y:S02]  /*37f0*/  ISETP.GE.AND P2, PT, R14.reuse, R227.reuse, PT ;  /* 0x000000e30e00720c */ /* 0x0c0fe40003f46270 */
[----:B------:R-:W-:Y:S02]  /*3800*/  ISETP.GE.AND P4, PT, R14, R226, PT ;  /* 0x000000e20e00720c */ /* 0x000fe40003f86270 */
[----:B------:R-:W-:Y:S02]  /*3810*/  FSEL R205, R70, -INF , !P6 ;  /* 0xff80000046cd7808 */ /* 0x000fe40007000000 */
[----:B------:R-:W-:-:S02]  /*3820*/  ISETP.GE.AND P6, PT, R12, R227, PT ;  /* 0x000000e30c00720c */ /* 0x000fc40003fc6270 */
[----:B------:R-:W-:Y:S02]  /*3830*/  FSEL R198, R8, -INF , !P2 ;  /* 0xff80000008c67808 */ /* 0x000fe40005000000 */
[----:B------:R-:W-:Y:S02]  /*3840*/  FSEL R243, R10, -INF , !P4 ;  /* 0xff8000000af37808 */ /* 0x000fe40006000000 */
[C---:B------:R-:W-:Y:S02]  /*3850*/  ISETP.GE.AND P2, PT, R12.reuse, R226, PT ;  /* 0x000000e20c00720c */ /* 0x040fe40003f46270 */
[C---:B------:R-:W-:Y:S02]  /*3860*/  ISETP.GE.AND P4, PT, R12.reuse, R229, PT ;  /* 0x000000e50c00720c */ /* 0x040fe40003f86270 */
[----:B------:R-:W-:Y:S02]  /*3870*/  FSEL R194, R9, -INF , !P6 ;  /* 0xff80000009c27808 */ /* 0x000fe40007000000 */
[----:B------:R-:W-:-:S02]  /*3880*/  ISETP.GE.AND P6, PT, R12, R228, PT ;  /* 0x000000e40c00720c */ /* 0x000fc40003fc6270 */
[----:B------:R-:W-:Y:S02]  /*3890*/  FSEL R250, R11, -INF , !P2 ;  /* 0xff8000000bfa7808 */ /* 0x000fe40005000000 */
[----:B------:R-:W-:Y:S02]  /*38a0*/  FSEL R202, R69, -INF , !P4 ;  /* 0xff80000045ca7808 */ /* 0x000fe40006000000 */
[----:B------:R-:W-:Y:S02]  /*38b0*/  FSEL R203, R71, -INF , !P6 ;  /* 0xff80000047cb7808 */ /* 0x000fe40007000000 */
[C---:B------:R-:W-:Y:S02]  /*38c0*/  ISETP.GE.AND P4, PT, R5.reuse, R229, PT ;  /* 0x000000e50500720c */ /* 0x040fe40003f86270 */
[C---:B------:R-:W-:Y:S02]  /*38d0*/  ISETP.GE.AND P2, PT, R5.reuse, R228, PT ;  /* 0x000000e40500720c */ /* 0x040fe40003f46270 */
[----:B------:R-:W-:-:S02]  /*38e0*/  ISETP.GE.AND P6, PT, R5, R227, PT ;  /* 0x000000e30500720c */ /* 0x000fc40003fc6270 */
[----:B------:R-:W-:Y:S02]  /*38f0*/  FSEL R178, R64, -INF , !P4 ;  /* 0xff80000040b27808 */ /* 0x000fe40006000000 */
[----:B------:R-:W-:Y:S01]  /*3900*/  FSEL R172, R66, -INF , !P2 ;  /* 0xff80000042ac7808 */ /* 0x000fe20005000000 */
[----:B------:R-:W-:Y:S01]  /*3910*/  IMAD R66, R240, 0x10000, R240 ;  /* 0x00010000f0427824 */ /* 0x000fe200078e02f0 */
[----:B------:R-:W-:Y:S02]  /*3920*/  ISETP.GE.AND P4, PT, R5, R226, PT ;  /* 0x000000e20500720c */ /* 0x000fe40003f86270 */
[----:B------:R-:W-:Y:S02]  /*3930*/  ISETP.GE.AND P2, PT, R4, R229, PT ;  /* 0x000000e50400720c */ /* 0x000fe40003f46270 */
[----:B------:R-:W-:Y:S02]  /*3940*/  FSEL R196, R100, -INF , !P6 ;  /* 0xff80000064c47808 */ /* 0x000fe40007000000 */
[----:B------:R-:W-:-:S02]  /*3950*/  ISETP.GE.AND P6, PT, R4, R228, PT ;  /* 0x000000e40400720c */ /* 0x000fc40003fc6270 */
[----:B------:R-:W-:Y:S02]  /*3960*/  FSEL R183, R102, -INF , !P4 ;  /* 0xff80000066b77808 */ /* 0x000fe40006000000 */
[----:B------:R-:W-:Y:S02]  /*3970*/  FSEL R176, R65, -INF , !P2 ;  /* 0xff80000041b07808 */ /* 0x000fe40005000000 */
[C---:B------:R-:W-:Y:S02]  /*3980*/  ISETP.GE.AND P4, PT, R4.reuse, R227, PT ;  /* 0x000000e30400720c */ /* 0x040fe40003f86270 */
[----:B------:R-:W-:Y:S01]  /*3990*/  ISETP.GE.AND P2, PT, R4, R226, PT ;  /* 0x000000e20400720c */ /* 0x000fe20003f46270 */
[----:B------:R-:W-:Y:S01]  /*39a0*/  VIADD R4, R0, 0x38 ;  /* 0x0000003800047836 */ /* 0x000fe20000000000 */
[----:B------:R-:W-:Y:S02]  /*39b0*/  FSEL R165, R67, -INF , !P6 ;  /* 0xff80000043a57808 */ /* 0x000fe40007000000 */
[----:B------:R-:W-:-:S02]  /*39c0*/  FSEL R8, R109, -INF , !P1 ;  /* 0xff8000006d087808 */ /* 0x000fc40004800000 */
[----:B------:R-:W-:Y:S02]  /*39d0*/  FSEL R29, R29, -INF , !P0 ;  /* 0xff8000001d1d7808 */ /* 0x000fe40004000000 */
[----:B------:R-:W-:Y:S02]  /*39e0*/  FSEL R31, R31, -INF , !P5 ;  /* 0xff8000001f1f7808 */ /* 0x000fe40006800000 */
[C---:B------:R-:W-:Y:S02]  /*39f0*/  ISETP.GE.AND P1, PT, R0.reuse, R229, PT ;  /* 0x000000e50000720c */ /* 0x040fe40003f26270 */
[C---:B------:R-:W-:Y:S02]  /*3a00*/  ISETP.GE.AND P6, PT, R0.reuse, R228, PT ;  /* 0x000000e40000720c */ /* 0x040fe40003fc6270 */
[C---:B------:R-:W-:Y:S02]  /*3a10*/  ISETP.GE.AND P0, PT, R0.reuse, R227, PT ;  /* 0x000000e30000720c */ /* 0x040fe40003f06270 */
[C---:B------:R-:W-:Y:S01]  /*3a20*/  ISETP.GE.AND P5, PT, R0.reuse, R226, PT ;  /* 0x000000e20000720c */ /* 0x040fe20003fa6270 */
[----:B------:R-:W-:Y:S01]  /*3a30*/  VIADD R0, R0, 0x39 ;  /* 0x0000003900007836 */ /* 0x000fe20000000000 */
[----:B------:R-:W-:-:S02]  /*3a40*/  FSEL R7, R28, -INF , !P0 ;  /* 0xff8000001c077808 */ /* 0x000fc40004000000 */
[----:B------:R-:W-:Y:S02]  /*3a50*/  FSEL R67, R111, -INF , !P3 ;  /* 0xff8000006f437808 */ /* 0x000fe40005800000 */
[----:B------:R-:W-:Y:S02]  /*3a60*/  ISETP.GE.AND P0, PT, R0, R226, PT ;  /* 0x000000e20000720c */ /* 0x000fe40003f06270 */
[----:B------:R-:W-:Y:S02]  /*3a70*/  FSEL R6, R108, -INF , !P1 ;  /* 0xff8000006c067808 */ /* 0x000fe40004800000 */
[----:B------:R-:W-:Y:S02]  /*3a80*/  FSEL R181, R63, -INF , !P0 ;  /* 0xff8000003fb57808 */ /* 0x000fe40004000000 */
[----:B------:R-:W-:Y:S02]  /*3a90*/  PLOP3.LUT P0, PT, PT, PT, UP0, 0x80, 0x0 ;  /* 0x000000000000781c */ /* 0x000fe40003f0f008 */
[----:B------:R-:W-:-:S02]  /*3aa0*/  ISETP.GE.AND P3, PT, R4, R227, PT ;  /* 0x000000e30400720c */ /* 0x000fc40003f66270 */
[----:B------:R-:W-:Y:S02]  /*3ab0*/  ISETP.GE.AND P1, PT, R4, R226, PT ;  /* 0x000000e20400720c */ /* 0x000fe40003f26270 */
[----:B------:R-:W-:Y:S02]  /*3ac0*/  FSEL R209, R101, -INF , !P4 ;  /* 0xff80000065d17808 */ /* 0x000fe40006000000 */
[----:B------:R-:W-:Y:S02]  /*3ad0*/  FSEL R193, R103, -INF , !P2 ;  /* 0xff80000067c17808 */ /* 0x000fe40005000000 */
[----:B------:R-:W-:Y:S02]  /*3ae0*/  FSEL R65, R110, -INF , !P6 ;  /* 0xff8000006e417808 */ /* 0x000fe40007000000 */
[----:B------:R-:W-:Y:S02]  /*3af0*/  FSEL R207, R60, -INF , !P3 ;  /* 0xff8000003ccf7808 */ /* 0x000fe40005800000 */
[----:B------:R-:W-:-:S02]  /*3b00*/  FSEL R191, R62, -INF , !P1 ;  /* 0xff8000003ebf7808 */ /* 0x000fc40004800000 */
[CC--:B------:R-:W-:Y:S02]  /*3b10*/  ISETP.GE.AND P4, PT, R4.reuse, R229.reuse, PT ;  /* 0x000000e50400720c */ /* 0x0c0fe40003f86270 */
[-C--:B------:R-:W-:Y:S01]  /*3b20*/  ISETP.GE.AND P2, PT, R4, R228.reuse, PT ;  /* 0x000000e40400720c */ /* 0x080fe20003f46270 */
[----:B------:R-:W-:Y:S01]  /*3b30*/  IMAD.IADD R4, R2, 0x1, R121 ;  /* 0x0000000102047824 */ /* 0x000fe200078e0279 */
[C---:B------:R-:W-:Y:S02]  /*3b40*/  ISETP.GE.AND P3, PT, R0.reuse, R229, PT ;  /* 0x000000e50000720c */ /* 0x040fe40003f66270 */
[C---:B------:R-:W-:Y:S02]  /*3b50*/  ISETP.GE.AND P1, PT, R0.reuse, R228, PT ;  /* 0x000000e40000720c */ /* 0x040fe40003f26270 */
[----:B------:R-:W-:Y:S02]  /*3b60*/  ISETP.GE.AND P6, PT, R0, R227, PT ;  /* 0x000000e30000720c */ /* 0x000fe40003fc6270 */
[----:B------:R-:W-:-:S02]  /*3b70*/  FSEL R5, R30, -INF , !P5 ;  /* 0xff8000001e057808 */ /* 0x000fc40006800000 */
[----:B------:R-:W-:Y:S02]  /*3b80*/  FSEL R201, R61, -INF , !P6 ;  /* 0xff8000003dc97808 */ /* 0x000fe40007000000 */
        /* <DEDUP_REMOVED lines=24> */
[C-C-:B------:R-:W-:Y:S02]  /*3d10*/  @!P4 LEA.HI.X R25, R36.reuse, R25, R0.reuse, 0x1, P3 ;  /* 0x000000192419c211 */ /* 0x140fe400018f0c00 */
[C---:B------:R-:W-:Y:S01]  /*3d20*/  IADD3 R2, P3, R36.reuse, UR13, RZ ;  /* 0x0000000d24027c10 */ /* 0x040fe2000ff7e0ff */
[----:B------:R-:W1:Y:S01]  /*3d30*/  @!P4 LDC.64 R10, c[0x0][0x218] ;  /* 0x00008600ff0acb82 */ /* 0x000e620000000a00 */
[----:B---3--:R-:W-:Y:S02]  /*3d40*/  @!P5 LEA R26, P6, R36, R26, 0x1 ;  /* 0x0000001a241ad211 */ /* 0x008fe400078c08ff */
[----:B------:R-:W-:Y:S02]  /*3d50*/  IADD3.X R9, R0, UR5, RZ, P3, !PT ;  /* 0x0000000500097c10 */ /* 0x000fe40009ffe4ff */
[C---:B------:R-:W-:Y:S02]  /*3d60*/  @!P5 LEA.HI.X R27, R36.reuse, R27, R0, 0x1, P6 ;  /* 0x0000001b241bd211 */ /* 0x040fe400030f0c00 */
[----:B----4-:R-:W-:-:S03]  /*3d70*/  @!P2 LEA R14, P1, R36, R14, 0x1 ;  /* 0x0000000e240ea211 */ /* 0x010fc600078208ff */
[----:B------:R-:W-:Y:S01]  /*3d80*/  @!PT LDS RZ, [RZ] ;  /* 0x00000000fffff984 */ /* 0x000fe20000000800 */
[----:B------:R-:W-:Y:S01]  /*3d90*/  @!PT LDS RZ, [RZ] ;  /* 0x00000000fffff984 */ /* 0x000fe20000000800 */
[----:B------:R-:W-:Y:S01]  /*3da0*/  @!PT LDS RZ, [RZ] ;  /* 0x00000000fffff984 */ /* 0x000fe20000000800 */
[----:B------:R2:W-:Y:S01]  /*3db0*/  @!P5 LDGSTS.E.BYPASS.LTC128B.128 [R225+0x6000], desc[UR22][R26.64] ;  /* 0x060000001ae1dfae */ /* 0x0005e2000b901d56 */
[----:B------:R-:W-:-:S03]  /*3dc0*/  @!P2 LEA.HI.X R15, R36, R15, R0, 0x1, P1 ;  /* 0x0000000f240fa211 */ /* 0x000fc600008f0c00 */
        /* <DEDUP_REMOVED lines=33> */
.L_x_323:
[----:B------:R-:W-:Y:S05]  /*3fe0*/  BSYNC B0 ;  /* 0x0000000000007941 */ /* 0x000fea0003800000 */
.L_x_322:
[----:B------:R-:W0:Y:S02]  /*3ff0*/  LDGDEPBAR ;  /* 0x00000000000079af */ /* 0x000e240000000000 */
.L_x_321:
[----:B------:R-:W-:Y:S01]  /*4000*/  FMNMX.FTZ R0, R7, R29, !PT ;  /* 0x0000001d07007209 */ /* 0x000fe20007810000 */
[C---:B------:R-:W-:Y:S01]  /*4010*/  VIADD R169, R242.reuse, 0x4 ;  /* 0x00000004f2a97836 */ /* 0x040fe20000000000 */
[----:B------:R-:W-:Y:S01]  /*4020*/  FMNMX.FTZ R2, R5, R31, !PT ;  /* 0x0000001f05027209 */ /* 0x000fe20007810000 */
[----:B------:R-:W-:Y:S01]  /*4030*/  IMAD.WIDE.U32 R248, R242, -0x326172a9, RZ ;  /* 0xcd9e8d57f2f87825 */ /* 0x000fe200078e00ff */
[----:B------:R-:W-:Y:S01]  /*4040*/  FMNMX.FTZ R0, R43, R0, !PT ;  /* 0x000000002b007209 */ /* 0x000fe20007810000 */
[----:B------:R3:W-:Y:S01]  /*4050*/  STL.64 [R1+0x18], R216 ;  /* 0x000018d801007387 */ /* 0x0007e20000100a00 */
[----:B------:R-:W-:Y:S01]  /*4060*/  FMNMX.FTZ R2, R55, R2, !PT ;  /* 0x0000000237027209 */ /* 0x000fe20007810000 */
[----:B--2---:R-:W-:Y:S01]  /*4070*/  IMAD.WIDE.U32 R14, R169, -0x326172a9, RZ ;  /* 0xcd9e8d57a90e7825 */ /* 0x004fe200078e00ff */
[----:B------:R-:W-:Y:S01]  /*4080*/  FMNMX.FTZ R0, R93, R0, !PT ;  /* 0x000000005d007209 */ /* 0x000fe20007810000 */
[----:B------:R-:W-:Y:S01]  /*4090*/  USHF.L.U32 UR10, UR24, 0x1, URZ ;  /* 0x00000001180a7899 */ /* 0x000fe2000800063f */
[----:B------:R-:W-:Y:S01]  /*40a0*/  FMNMX.FTZ R2, R95, R2, !PT ;  /* 0x000000025f027209 */ /* 0x000fe20007810000 */
[----:B------:R-:W-:Y:S01]  /*40b0*/  VIADD R13, R239, 0xbb67ae85 ;  /* 0xbb67ae85ef0d7836 */ /* 0x000fe20000000000 */
[----:B------:R-:W-:Y:S01]  /*40c0*/  FMNMX.FTZ R0, R33, R0, !PT ;  /* 0x0000000021007209 */ /* 0x000fe20007810000 */
[C---:B------:R-:W-:Y:S01]  /*40d0*/  VIADD R241, R238.reuse, 0x9e3779b9 ;  /* 0x9e3779b9eef17836 */ /* 0x040fe20000000000 */
[----:B------:R-:W-:Y:S01]  /*40e0*/  FMNMX.FTZ R2, R53, R2, !PT ;  /* 0x0000000235027209 */ /* 0x000fe20007810000 */
[C---:B------:R-:W-:Y:S01]  /*40f0*/  VIADD R215, R238.reuse, 0x3c6ef372 ;  /* 0x3c6ef372eed77836 */ /* 0x040fe20000000000 */
[----:B------:R-:W-:Y:S01]  /*4100*/  FMNMX.FTZ R0, R35, R0, !PT ;  /* 0x0000000023007209 */ /* 0x000fe20007810000 */
[----:B------:R-:W-:Y:S01]  /*4110*/  VIADD R214, R239, 0x76cf5d0a ;  /* 0x76cf5d0aefd67836 */ /* 0x000fe20000000000 */
        /* <DEDUP_REMOVED lines=11> */
[----:B------:R-:W-:Y:S01]  /*41d0*/  VIADD R175, R238, 0x1715609d ;  /* 0x1715609deeaf7836 */ /* 0x000fe20000000000 */
[----:B------:R-:W-:Y:S01]  /*41e0*/  FMNMX.FTZ R2, R197, R2, !PT ;  /* 0x00000002c5027209 */ /* 0x000fe20007810000 */
[----:B------:R-:W-:Y:S01]  /*41f0*/  ULDC UR18, c[0x0][0x2ec] ;  /* 0x0000bb0000127ab9 */ /* 0x000fe20000000800 */
[----:B------:R-:W-:Y:S01]  /*4200*/  FMNMX.FTZ R9, R251, R0, !PT ;  /* 0x00000000fb097209 */ /* 0x000fe20007810000 */
[----:B---3--:R-:W-:Y:S01]  /*4210*/  IMAD.WIDE.U32 R216, R168, -0x2daee0ad, RZ ;  /* 0xd2511f53a8d87825 */ /* 0x008fe200078e00ff */
[----:B------:R-:W-:-:S02]  /*4220*/  FMNMX.FTZ R2, R199, R2, !PT ;  /* 0x00000002c7027209 */ /* 0x000fc40007810000 */
[----:B------:R-:W-:Y:S02]  /*4230*/  FMNMX.FTZ R9, R198, R9, !PT ;  /* 0x00000009c6097209 */ /* 0x000fe40007810000 */
[----:B------:R-:W-:Y:S02]  /*4240*/  LOP3.LUT R171, R119, R238, RZ, 0x3c, !PT ;  /* 0x000000ee77ab7212 */ /* 0x000fe400078e3cff */
[----:B------:R-:W-:Y:S02]  /*4250*/  FMNMX.FTZ R9, R194, R9, !PT ;  /* 0x00000009c2097209 */ /* 0x000fe40007810000 */
[----:B-1----:R-:W-:Y:S02]  /*4260*/  FMNMX.FTZ R11, R6, R8, !PT ;  /* 0x00000008060b7209 */ /* 0x002fe40007810000 */
[----:B------:R-:W-:Y:S02]  /*4270*/  FMNMX.FTZ R12, R196, R9, !PT ;  /* 0x00000009c40c7209 */ /* 0x000fe40007810000 */
[----:B------:R-:W-:-:S02]  /*4280*/  FMNMX.FTZ R9, R243, R2, !PT ;  /* 0x00000002f3097209 */ /* 0x000fc40007810000 */
[----:B------:R-:W-:Y:S02]  /*4290*/  FMNMX.FTZ R12, R209, R12, !PT ;  /* 0x0000000cd10c7209 */ /* 0x000fe40007810000 */
[----:B------:R-:W-:Y:S02]  /*42a0*/  FMNMX.FTZ R10, R250, R9, !PT ;  /* 0x00000009fa0a7209 */ /* 0x000fe40007810000 */
[----:B------:R-:W-:Y:S02]  /*42b0*/  FMNMX.FTZ R12, R207, R12, !PT ;  /* 0x0000000ccf0c7209 */ /* 0x000fe40007810000 */
[----:B------:R-:W-:Y:S02]  /*42c0*/  FMNMX.FTZ R10, R183, R10, !PT ;  /* 0x0000000ab70a7209 */ /* 0x000fe40007810000 */
[----:B------:R-:W-:Y:S02]  /*42d0*/  FMNMX.FTZ R12, R201, R12, !PT ;  /* 0x0000000cc90c7209 */ /* 0x000fe40007810000 */
[----:B------:R-:W-:-:S02]  /*42e0*/  LOP3.LUT R0, R15, R171, RZ, 0x3c, !PT ;  /* 0x000000ab0f007212 */ /* 0x000fc400078e3cff */
[----:B------:R-:W-:Y:S01]  /*42f0*/  FMNMX.FTZ R10, R193, R10, !PT ;  /* 0x0000000ac10a7209 */ /* 0x000fe20007810000 */
[----:B------:R-:W1:Y:S01]  /*4300*/  SHFL.BFLY PT, R25, R12, 0x2, 0x1f ;  /* 0x0c401f000c197f89 */ /* 0x000e6200000e0000 */
[----:B------:R-:W-:Y:S01]  /*4310*/  LOP3.LUT R246, R249, R171, RZ, 0x3c, !PT ;  /* 0x000000abf9f67212 */ /* 0x000fe200078e3cff */
[----:B------:R-:W-:Y:S01]  /*4320*/  IMAD.WIDE.U32 R38, R0, -0x2daee0ad, RZ ;  /* 0xd2511f5300267825 */ /* 0x000fe200078e00ff */
[----:B------:R-:W-:Y:S02]  /*4330*/  FMNMX.FTZ R11, R54, R11, !PT ;  /* 0x0000000b360b7209 */ /* 0x000fe40007810000 */
[----:B------:R-:W-:Y:S01]  /*4340*/  FMNMX.FTZ R10, R191, R10, !PT ;  /* 0x0000000abf0a7209 */ /* 0x000fe20007810000 */
[----:B------:R-:W-:Y:S01]  /*4350*/  IMAD.WIDE.U32 R246, R246, -0x2daee0ad, RZ ;  /* 0xd2511f53f6f67825 */ /* 0x000fe200078e00ff */
[----:B------:R-:W-:Y:S01]  /*4360*/  LOP3.LUT R0, R217, UR10, R239, 0x96, !PT ;  /* 0x0000000ad9007c12 */ /* 0x000fe2000f8e96ef */
[----:B------:R-:W-:Y:S01]  /*4370*/  UIADD3 UR10, UR10, 0x1, URZ ;  /* 0x000000010a0a7890 */ /* 0x000fe2000fffe03f */
[----:B------:R-:W-:-:S02]  /*4380*/  FMNMX.FTZ R11, R114, R11, !PT ;  /* 0x0000000b720b7209 */ /* 0x000fc40007810000 */
[----:B------:R-:W-:Y:S01]  /*4390*/  FMNMX.FTZ R27, R181, R10, !PT ;  /* 0x0000000ab51b7209 */ /* 0x000fe20007810000 */
[----:B------:R-:W-:Y:S01]  /*43a0*/  IMAD.WIDE.U32 R36, R0, -0x326172a9, RZ ;  /* 0xcd9e8d5700247825 */ /* 0x000fe200078e00ff */
[----:B------:R-:W-:Y:S02]  /*43b0*/  FMNMX.FTZ R11, R84, R11, !PT ;  /* 0x0000000b540b7209 */ /* 0x000fe40007810000 */
[-CC-:B------:R-:W-:Y:S01]  /*43c0*/  LOP3.LUT R244, R247, R216.reuse, R13.reuse, 0x96, !PT ;  /* 0x000000d8f7f47212 */ /* 0x180fe200078e960d */
[----:B------:R-:W2:Y:S01]  /*43d0*/  SHFL.BFLY PT, R10, R27, 0x2, 0x1f ;  /* 0x0c401f001b0a7f89 */ /* 0x000ea200000e0000 */
[----:B------:R-:W-:Y:S02]  /*43e0*/  LOP3.LUT R188, R39, R216, R13, 0x96, !PT ;  /* 0x000000d827bc7212 */ /* 0x000fe400078e960d */
[----:B------:R-:W-:Y:S01]  /*43f0*/  LOP3.LUT R0, R37, R14, R241, 0x96, !PT ;  /* 0x0000000e25007212 */ /* 0x000fe200078e96f1 */
[----:B------:R-:W-:Y:S01]  /*4400*/  IMAD.WIDE.U32 R244, R244, -0x326172a9, RZ ;  /* 0xcd9e8d57f4f47825 */ /* 0x000fe200078e00ff */
[----:B------:R-:W-:-:S02]  /*4410*/  FMNMX.FTZ R11, R112, R11, !PT ;  /* 0x0000000b700b7209 */ /* 0x000fc40007810000 */
[----:B------:R-:W-:Y:S01]  /*4420*/  LOP3.LUT R2, R37, R248, R241, 0x96, !PT ;  /* 0x000000f825027212 */ /* 0x000fe200078e96f1 */
[----:B------:R-:W-:Y:S01]  /*4430*/  IMAD.WIDE.U32 R188, R188, -0x326172a9, RZ ;  /* 0xcd9e8d57bcbc7825 */ /* 0x000fe200078e00ff */
[----:B-1----:R-:W-:Y:S02]  /*4440*/  FMNMX.FTZ R25, R12, R25, !PT ;  /* 0x000000190c197209 */ /* 0x002fe40007810000 */
[----:B------:R-:W-:Y:S01]  /*4450*/  FMNMX.FTZ R11, R86, R11, !PT ;  /* 0x0000000b560b7209 */ /* 0x000fe20007810000 */
[----:B------:R-:W-:Y:S01]  /*4460*/  IMAD.WIDE.U32 R12, R0, -0x2daee0ad, RZ ;  /* 0xd2511f53000c7825 */ /* 0x000fe200078e00ff */
[-CC-:B------:R-:W-:Y:S02]  /*4470*/  LOP3.LUT R14, R245, R36.reuse, R215.reuse, 0x96, !PT ;  /* 0x00000024f50e7212 */ /* 0x180fe400078e96d7 */
[----:B------:R-:W-:Y:S01]  /*4480*/  LOP3.LUT R36, R189, R36, R215, 0x96, !PT ;  /* 0x00000024bd247212 */ /* 0x000fe200078e96d7 */
[----:B------:R-:W-:Y:S01]  /*4490*/  IMAD.WIDE.U32 R60, R2, -0x2daee0ad, RZ ;  /* 0xd2511f53023c7825 */ /* 0x000fe200078e00ff */
[----:B------:R-:W-:Y:S01]  /*44a0*/  FMNMX.FTZ R11, R132, R11, !PT ;  /* 0x0000000b840b7209 */ /* 0x000fe20007810000 */
[----:B------:R-:W1:Y:S01]  /*44b0*/  SHFL.BFLY PT, R2, R25, 0x1, 0x1f ;  /* 0x0c201f0019027f89 */ /* 0x000e6200000e0000 */
[----:B------:R-:W-:Y:S01]  /*44c0*/  LOP3.LUT R0, R13, R38, R214, 0x96, !PT ;  /* 0x000000260d007212 */ /* 0x000fe200078e96d6 */
[----:B------:R-:W-:Y:S01]  /*44d0*/  IMAD.WIDE.U32 R36, R36, -0x2daee0ad, RZ ;  /* 0xd2511f5324247825 */ /* 0x000fe200078e00ff */
[----:B------:R-:W-:-:S02]  /*44e0*/  FMNMX.FTZ R11, R186, R11, !PT ;  /* 0x0000000bba0b7209 */ /* 0x000fc40007810000 */
[----:B------:R-:W-:Y:S01]  /*44f0*/  LOP3.LUT R9, R61, R246, R214, 0x96, !PT ;  /* 0x000000f63d097212 */ /* 0x000fe200078e96d6 */
[----:B------:R-:W-:Y:S01]  /*4500*/  IMAD.WIDE.U32 R14, R14, -0x2daee0ad, RZ ;  /* 0xd2511f530e0e7825 */ /* 0x000fe200078e00ff */
[----:B------:R-:W-:Y:S02]  /*4510*/  FMNMX.FTZ R11, R190, R11, !PT ;  /* 0x0000000bbe0b7209 */ /* 0x000fe40007810000 */
[--C-:B------:R-:W-:Y:S01]  /*4520*/  LOP3.LUT R12, R37, R12, R212.reuse, 0x96, !PT ;  /* 0x0000000c250c7212 */ /* 0x100fe200078e96d4 */
[----:B------:R-:W-:Y:S01]  /*4530*/  IMAD.WIDE.U32 R38, R0, -0x326172a9, RZ ;  /* 0xcd9e8d5700267825 */ /* 0x000fe200078e00ff */
[----:B------:R-:W-:Y:S02]  /*4540*/  LOP3.LUT R60, R15, R60, R212, 0x96, !PT ;  /* 0x0000003c0f3c7212 */ /* 0x000fe400078e96d4 */
[----:B------:R-:W-:Y:S01]  /*4550*/  FMNMX.FTZ R11, R192, R11, !PT ;  /* 0x0000000bc00b7209 */ /* 0x000fe20007810000 */
[----:B------:R-:W-:Y:S01]  /*4560*/  IMAD.WIDE.U32 R58, R9, -0x326172a9, RZ ;  /* 0xcd9e8d57093a7825 */ /* 0x000fe200078e00ff */
[----:B------:R-:W-:-:S02]  /*4570*/  LOP3.LUT R0, R39, R188, R213, 0x96, !PT ;  /* 0x000000bc27007212 */ /* 0x000fc400078e96d5 */
[----:B--2---:R-:W-:Y:S01]  /*4580*/  FMNMX.FTZ R15, R27, R10, !PT ;  /* 0x0000000a1b0f7209 */ /* 0x004fe20007810000 */
[----:B------:R-:W-:Y:S01]  /*4590*/  IMAD.WIDE.U32 R12, R12, -0x326172a9, RZ ;  /* 0xcd9e8d570c0c7825 */ /* 0x000fe200078e00ff */
[----:B------:R-:W-:Y:S02]  /*45a0*/  FMNMX.FTZ R9, R202, R11, !PT ;  /* 0x0000000bca097209 */ /* 0x000fe40007810000 */
[----:B------:R-:W-:Y:S01]  /*45b0*/  LOP3.LUT R11, R59, R244, R213, 0x96, !PT ;  /* 0x000000f43b0b7212 */ /* 0x000fe200078e96d5 */
[----:B------:R-:W-:Y:S01]  /*45c0*/  IMAD.WIDE.U32 R26, R0, -0x2daee0ad, RZ ;  /* 0xd2511f53001a7825 */ /* 0x000fe200078e00ff */
[----:B------:R-:W-:Y:S01]  /*45d0*/  FMNMX.FTZ R9, R178, R9, !PT ;  /* 0x00000009b2097209 */ /* 0x000fe20007810000 */
[----:B------:R-:W2:Y:S01]  /*45e0*/  SHFL.BFLY PT, R0, R15, 0x1, 0x1f ;  /* 0x0c201f000f007f89 */ /* 0x000ea200000e0000 */
[----:B------:R-:W-:Y:S01]  /*45f0*/  LOP3.LUT R24, R13, R38, R211, 0x96, !PT ;  /* 0x000000260d187212 */ /* 0x000fe200078e96d3 */
[----:B------:R-:W-:Y:S01]  /*4600*/  IMAD.WIDE.U32 R56, R11, -0x2daee0ad, RZ ;  /* 0xd2511f530b387825 */ /* 0x000fe200078e00ff */
[----:B------:R-:W-:-:S02]  /*4610*/  FMNMX.FTZ R9, R176, R9, !PT ;  /* 0x00000009b0097209 */ /* 0x000fc40007810000 */
[----:B-1----:R-:W-:Y:S01]  /*4620*/  FMNMX.FTZ R2, R25, R2, !PT ;  /* 0x0000000219027209 */ /* 0x002fe20007810000 */
[----:B------:R-:W-:Y:S01]  /*4630*/  IMAD.WIDE.U32 R24, R24, -0x2daee0ad, RZ ;  /* 0xd2511f5318187825 */ /* 0x000fe200078e00ff */
[----:B------:R-:W-:Y:S02]  /*4640*/  FMNMX.FTZ R10, R182, R9, !PT ;  /* 0x00000009b60a7209 */ /* 0x000fe40007810000 */
[----:B------:R-:W-:Y:S01]  /*4650*/  FMNMX.FTZ R18, R65, R67, !PT ;  /* 0x0000004341127209 */ /* 0x000fe20007810000 */
[----:B------:R-:W-:Y:S01]  /*4660*/  FMUL.FTZ R204, R2, UR18 ;  /* 0x0000001202cc7c20 */ /* 0x000fe20008410000 */
[----:B------:R-:W-:Y:S01]  /*4670*/  LOP3.LUT R9, R25, R26, R208, 0x96, !PT ;  /* 0x0000001a19097212 */ /* 0x000fe200078e96d0 */
[----:B------:R-:W-:Y:S01]  /*4680*/  IMAD.WIDE.U32 R60, R60, -0x326172a9, RZ ;  /* 0xcd9e8d573c3c7825 */ /* 0x000fe200078e00ff */
[----:B------:R-:W-:Y:S02]  /*4690*/  FMNMX.FTZ R13, R177, R10, !PT ;  /* 0x0000000ab10d7209 */ /* 0x000fe40007810000 */
[--C-:B------:R-:W-:Y:S01]  /*46a0*/  LOP3.LUT R10, R27, R36, R210.reuse, 0x96, !PT ;  /* 0x000000241b0a7212 */ /* 0x100fe200078e96d2 */
[----:B------:R-:W-:Y:S01]  /*46b0*/  IMAD.WIDE.U32 R26, R9, -0x326172a9, RZ ;  /* 0xcd9e8d57091a7825 */ /* 0x000fe200078e00ff */
[----:B------:R-:W-:Y:S01]  /*46c0*/  LOP3.LUT R9, R57, R14, R210, 0x96, !PT ;  /* 0x0000000e39097212 */ /* 0x000fe200078e96d2 */
[----:B------:R-:W1:Y:S01]  /*46d0*/  SHFL.BFLY PT, R164, R13, 0x2, 0x1f ;  /* 0x0c401f000da47f89 */ /* 0x000e6200000e0000 */
[----:B------:R-:W-:Y:S01]  /*46e0*/  FSETP.NEU.FTZ.AND P1, PT, R2, -INF , PT ;  /* 0xff8000000200780b */ /* 0x000fe20003f3d000 */
[----:B------:R-:W-:Y:S01]  /*46f0*/  IMAD.WIDE.U32 R10, R10, -0x326172a9, RZ ;  /* 0xcd9e8d570a0a7825 */ /* 0x000fe200078e00ff */
[----:B------:R-:W-:-:S02]  /*4700*/  LOP3.LUT R14, R26, 0xffff, RZ, 0xc0, !PT ;  /* 0x0000ffff1a0e7812 */ /* 0x000fc400078ec0ff */
[----:B------:R-:W-:Y:S01]  /*4710*/  FMNMX.FTZ R18, R113, R18, !PT ;  /* 0x0000001271127209 */ /* 0x000fe20007810000 */
[----:B------:R-:W-:Y:S01]  /*4720*/  IMAD.WIDE.U32 R68, R9, -0x326172a9, RZ ;  /* 0xcd9e8d5709447825 */ /* 0x000fe200078e00ff */
[----:B--2---:R-:W-:Y:S02]  /*4730*/  FMNMX.FTZ R0, R15, R0, !PT ;  /* 0x000000000f007209 */ /* 0x004fe40007810000 */
[----:B------:R-:W-:Y:S02]  /*4740*/  LOP3.LUT R12, R11, R12, R175, 0x96, !PT ;  /* 0x0000000c0b0c7212 */ /* 0x000fe400078e96af */
[----:B------:R-:W-:Y:S01]  /*4750*/  LOP3.LUT R11, R26, 0xff, RZ, 0xc0, !PT ;  /* 0x000000ff1a0b7812 */ /* 0x000fe200078ec0ff */
[----:B------:R-:W-:Y:S01]  /*4760*/  FMUL.FTZ R184, R0, UR18 ;  /* 0x0000001200b87c20 */ /* 0x000fe20008410000 */
[----:B------:R-:W-:Y:S02]  /*4770*/  SHF.R.U32.HI R14, RZ, 0x8, R14 ;  /* 0x00000008ff0e7819 */ /* 0x000fe4000001160e */
[----:B------:R-:W-:-:S02]  /*4780*/  FSEL R204, R204, RZ, P1 ;  /* 0x000000ffcccc7208 */ /* 0x000fc40000800000 */
[----:B------:R-:W-:Y:S02]  /*4790*/  FSETP.NEU.FTZ.AND P1, PT, R0, -INF , PT ;  /* 0xff8000000000780b */ /* 0x000fe40003f3d000 */
[----:B------:R-:W-:Y:S01]  /*47a0*/  PRMT R11, R11, 0x5410, R14 ;  /* 0x000054100b0b7816 */ /* 0x000fe2000000000e */
[--C-:B------:R-:W-:Y:S01]  /*47b0*/  FFMA.FTZ R49, R7, UR18, -R204.reuse ;  /* 0x0000001207317c23 */ /* 0x100fe200080108cc */
[----:B------:R-:W-:Y:S01]  /*47c0*/  FMNMX.FTZ R14, R115, R18, !PT ;  /* 0x00000012730e7209 */ /* 0x000fe20007810000 */
[--C-:B------:R-:W-:Y:S01]  /*47d0*/  FFMA.FTZ R48, R29, UR18, -R204.reuse ;  /* 0x000000121d307c23 */ /* 0x100fe200080108cc */
[----:B------:R-:W-:Y:S01]  /*47e0*/  FSEL R184, R184, RZ, P1 ;  /* 0x000000ffb8b87208 */ /* 0x000fe20000800000 */
[----:B------:R-:W-:Y:S01]  /*47f0*/  FFMA.FTZ R46, R43, UR18, -R204 ;  /* 0x000000122b2e7c23 */ /* 0x000fe200080108cc */
[----:B------:R-:W-:Y:S01]  /*4800*/  FMNMX.FTZ R14, R85, R14, !PT ;  /* 0x0000000e550e7209 */ /* 0x000fe20007810000 */
[----:B------:R-:W-:Y:S01]  /*4810*/  MUFU.EX2 R49, R49 ;  /* 0x0000003100317308 */ /* 0x000fe20000000800 */
[----:B------:R-:W-:Y:S01]  /*4820*/  LOP3.LUT R10, R27, R10, R206, 0x96, !PT ;  /* 0x0000000a1b0a7212 */ /* 0x000fe200078e96ce */
[--C-:B------:R-:W-:Y:S01]  /*4830*/  FFMA.FTZ R47, R55, UR18, -R184.reuse ;  /* 0x00000012372f7c23 */ /* 0x100fe200080108b8 */
[----:B------:R-:W-:Y:S01]  /*4840*/  FMNMX.FTZ R14, R87, R14, !PT ;  /* 0x0000000e570e7209 */ /* 0x000fe20007810000 */
[--C-:B------:R-:W-:Y:S01]  /*4850*/  FFMA.FTZ R44, R95, UR18, -R184.reuse ;  /* 0x000000125f2c7c23 */ /* 0x100fe200080108b8 */
[----:B-1----:R-:W-:Y:S01]  /*4860*/  FMNMX.FTZ R164, R13, R164, !PT ;  /* 0x000000a40da47209 */ /* 0x002fe20007810000 */
[--C-:B------:R-:W-:Y:S01]  /*4870*/  FFMA.FTZ R51, R5, UR18, -R184.reuse ;  /* 0x0000001205337c23 */ /* 0x100fe200080108b8 */
[----:B------:R-:W-:Y:S01]  /*4880*/  FMNMX.FTZ R14, R133, R14, !PT ;  /* 0x0000000e850e7209 */ /* 0x000fe20007810000 */
[----:B------:R-:W-:Y:S01]  /*4890*/  MUFU.EX2 R47, R47 ;  /* 0x0000002f002f7308 */ /* 0x000fe20000000800 */
[----:B------:R-:W-:Y:S01]  /*48a0*/  LOP3.LUT R13, R10, 0xffff, RZ, 0xc0, !PT ;  /* 0x0000ffff0a0d7812 */ /* 0x000fe200078ec0ff */
[----:B------:R-:W-:Y:S01]  /*48b0*/  FFMA.FTZ R50, R31, UR18, -R184 ;  /* 0x000000121f327c23 */ /* 0x000fe200080108b8 */
[----:B------:R-:W-:Y:S01]  /*48c0*/  LEA R221, R4, UR4, 0x1 ;  /* 0x0000000404dd7c11 */ /* 0x000fe2000f8e08ff */
[--C-:B------:R-:W-:Y:S01]  /*48d0*/  FFMA.FTZ R43, R93, UR18, -R204.reuse ;  /* 0x000000125d2b7c23 */ /* 0x100fe200080108cc */
[----:B------:R-:W-:Y:S01]  /*48e0*/  FMNMX.FTZ R14, R137, R14, !PT ;  /* 0x0000000e890e7209 */ /* 0x000fe20007810000 */
[----:B------:R-:W-:Y:S01]  /*48f0*/  FFMA.FTZ R39, R89, UR18, -R204 ;  /* 0x0000001259277c23 */ /* 0x000fe200080108cc */
[----:B------:R-:W-:Y:S01]  /*4900*/  SHF.R.U32.HI R16, RZ, 0x10, R26 ;  /* 0x00000010ff107819 */ /* 0x000fe2000001161a */
[----:B------:R-:W1:Y:S01]  /*4910*/  MUFU.EX2 R44, R44 ;  /* 0x0000002c002c7308 */ /* 0x000e620000000800 */
[----:B------:R-:W-:Y:S01]  /*4920*/  LOP3.LUT R4, R10, 0xff, RZ, 0xc0, !PT ;  /* 0x000000ff0a047812 */ /* 0x000fe200078ec0ff */
[----:B------:R-:W-:Y:S01]  /*4930*/  IMAD R170, R3, 0x2, R221 ;  /* 0x0000000203aa7824 */ /* 0x000fe200078e02dd */
[----:B------:R-:W-:Y:S01]  /*4940*/  SHF.R.U32.HI R13, RZ, 0x8, R13 ;  /* 0x00000008ff0d7819 */ /* 0x000fe2000001160d */
[----:B------:R-:W-:Y:S01]  /*4950*/  FFMA.FTZ R38, R17, UR18, -R204 ;  /* 0x0000001211267c23 */ /* 0x000fe200080108cc */
[----:B------:R-:W-:Y:S01]  /*4960*/  FMNMX.FTZ R14, R185, R14, !PT ;  /* 0x0000000eb90e7209 */ /* 0x000fe20007810000 */
[----:B------:R-:W-:Y:S01]  /*4970*/  FFMA.FTZ R37, R21, UR18, -R184 ;  /* 0x0000001215257c23 */ /* 0x000fe200080108b8 */
[----:B------:R-:W-:Y:S01]  /*4980*/  SHF.R.U32.HI R7, RZ, 0x18, R26 ;  /* 0x00000018ff077819 */ /* 0x000fe2000001161a */
[----:B------:R-:W2:Y:S01]  /*4990*/  MUFU.EX2 R48, R48 ;  /* 0x0000003000307308 */ /* 0x000ea20000000800 */
[----:B------:R-:W-:Y:S01]  /*49a0*/  LOP3.LUT R16, R16, 0xff, RZ, 0xc0, !PT ;  /* 0x000000ff10107812 */ /* 0x000fe200078ec0ff */
[----:B------:R-:W-:Y:S01]  /*49b0*/  FFMA.FTZ R36, R19, UR18, -R184 ;  /* 0x0000001213247c23 */ /* 0x000fe200080108b8 */
[----:B------:R-:W-:Y:S01]  /*49c0*/  PRMT R3, R4, 0x5410, R13 ;  /* 0x0000541004037816 */ /* 0x000fe2000000000d */
[----:B------:R-:W-:Y:S01]  /*49d0*/  FFMA.FTZ R45, R33, UR18, -R204 ;  /* 0x00000012212d7c23 */ /* 0x000fe200080108cc */
[--C-:B------:R-:W-:Y:S01]  /*49e0*/  SHF.R.U32.HI R129, RZ, 0x10, R10.reuse ;  /* 0x00000010ff817819 */ /* 0x100fe2000001160a */
[----:B------:R-:W-:Y:S01]  /*49f0*/  IMAD.WIDE.U32 R12, R12, -0x2daee0ad, RZ ;  /* 0xd2511f530c0c7825 */ /* 0x000fe200078e00ff */
[----:B------:R-:W-:Y:S01]  /*4a00*/  SHF.R.U32.HI R4, RZ, 0x18, R10 ;  /* 0x00000018ff047819 */ /* 0x000fe2000001160a */
[----:B------:R-:W-:Y:S01]  /*4a10*/  MUFU.EX2 R51, R51 ;  /* 0x0000003300337308 */ /* 0x000fe20000000800 */
[----:B------:R-:W-:Y:S01]  /*4a20*/  FMNMX.FTZ R10, R195, R14, !PT ;  /* 0x0000000ec30a7209 */ /* 0x000fe20007810000 */
[----:B------:R-:W-:Y:S01]  /*4a30*/  FFMA.FTZ R42, R35, UR18, -R204 ;  /* 0x00000012232a7c23 */ /* 0x000fe200080108cc */
[----:B------:R-:W-:Y:S01]  /*4a40*/  PRMT R7, R16, 0x5410, R7 ;  /* 0x0000541010077816 */ /* 0x000fe20000000007 */
[----:B------:R-:W3:Y:S01]  /*4a50*/  LDSM.16.MT88.4 R148, [R221+0x9000] ;  /* 0x00900000dd94783b */ /* 0x000ee20000004200 */
[----:B------:R-:W-:Y:S01]  /*4a60*/  LOP3.LUT R129, R129, 0xff, RZ, 0xc0, !PT ;  /* 0x000000ff81817812 */ /* 0x000fe200078ec0ff */
[----:B------:R-:W-:Y:S01]  /*4a70*/  FFMA.FTZ R41, R53, UR18, -R184 ;  /* 0x0000001235297c23 */ /* 0x000fe200080108b8 */
[----:B------:R-:W-:Y:S01]  /*4a80*/  FMNMX.FTZ R10, R205, R10, !PT ;  /* 0x0000000acd0a7209 */ /* 0x000fe20007810000 */
[----:B------:R-:W4:Y:S01]  /*4a90*/  MUFU.EX2 R50, R50 ;  /* 0x0000003200327308 */ /* 0x000f220000000800 */
[----:B------:R-:W-:Y:S01]  /*4aa0*/  PRMT R129, R129, 0x5410, R4 ;  /* 0x0000541081817816 */ /* 0x000fe20000000004 */
[----:B------:R-:W3:Y:S01]  /*4ab0*/  LDSM.16.MT88.4 R80, [R170+0x9000] ;  /* 0x00900000aa50783b */ /* 0x000ee20000004200 */
[--C-:B------:R-:W-:Y:S01]  /*4ac0*/  HSET2.LE.AND R7, R7, R66.reuse, PT ;  /* 0x0000004207077233 */ /* 0x100fe20003803000 */
[--C-:B------:R-:W-:Y:S01]  /*4ad0*/  FFMA.FTZ R40, R23, UR18, -R184.reuse ;  /* 0x0000001217287c23 */ /* 0x100fe200080108b8 */
[----:B-1----:R-:W-:Y:S01]  /*4ae0*/  F2FP.BF16.F32.PACK_AB R4, R44, R47 ;  /* 0x0000002f2c04723e */ /* 0x002fe200000010ff */
[----:B------:R-:W-:Y:S01]  /*4af0*/  LDSM.16.MT88.4 R96, [R221+0xa000] ;  /* 0x00a00000dd60783b */ /* 0x000fe20000004200 */
[----:B------:R-:W-:Y:S01]  /*4b00*/  FMNMX.FTZ R5, R203, R10, !PT ;  /* 0x0000000acb057209 */ /* 0x000fe20007810000 */
[----:B------:R-:W-:Y:S01]  /*4b10*/  MUFU.EX2 R46, R46 ;  /* 0x0000002e002e7308 */ /* 0x000fe20000000800 */
[----:B------:R-:W-:Y:S01]  /*4b20*/  LOP3.LUT R131, R7, R4, RZ, 0xc0, !PT ;  /* 0x0000000407837212 */ /* 0x000fe200078ec0ff */
[----:B------:R-:W-:Y:S01]  /*4b30*/  LDSM.16.MT88.4 R108, [R170+0xa000] ;  /* 0x00a00000aa6c783b */ /* 0x000fe20000004200 */
[----:B------:R-:W-:Y:S01]  /*4b40*/  FMNMX.FTZ R4, R172, R5, !PT ;  /* 0x00000005ac047209 */ /* 0x000fe20007810000 */
[--C-:B------:R-:W-:Y:S01]  /*4b50*/  FFMA.FTZ R200, R197, UR18, -R184.reuse ;  /* 0x00000012c5c87c23 */ /* 0x100fe200080108b8 */
[--C-:B------:R-:W-:Y:S01]  /*4b60*/  HSET2.LE.AND R128, R3, R66.reuse, PT ;  /* 0x0000004203807233 */ /* 0x100fe20003803000 */
[----:B------:R-:W1:Y:S01]  /*4b70*/  SHFL.BFLY PT, R7, R164, 0x1, 0x1f ;  /* 0x0c201f00a4077f89 */ /* 0x000e6200000e0000 */
[----:B------:R-:W-:Y:S01]  /*4b80*/  FMNMX.FTZ R4, R165, R4, !PT ;  /* 0x00000004a5047209 */ /* 0x000fe20007810000 */
[----:B------:R-:W1:Y:S01]  /*4b90*/  MUFU.EX2 R43, R43 ;  /* 0x0000002b002b7308 */ /* 0x000e620000000800 */
[----:B--2---:R-:W-:Y:S01]  /*4ba0*/  F2FP.BF16.F32.PACK_AB R3, R48, R49 ;  /* 0x000000313003723e */ /* 0x004fe200000010ff */
[----:B------:R-:W-:Y:S01]  /*4bb0*/  LDSM.16.MT88.4 R120, [R221+0xb000] ;  /* 0x00b00000dd78783b */ /* 0x000fe20000004200 */
[----:B------:R-:W-:Y:S01]  /*4bc0*/  FMNMX.FTZ R4, R173, R4, !PT ;  /* 0x00000004ad047209 */ /* 0x000fe20007810000 */
[----:B------:R-:W-:Y:S01]  /*4bd0*/  FFMA.FTZ R199, R199, UR18, -R184 ;  /* 0x00000012c7c77c23 */ /* 0x000fe200080108b8 */
[----:B------:R-:W-:Y:S01]  /*4be0*/  LOP3.LUT R128, R128, R3, RZ, 0xc0, !PT ;  /* 0x0000000380807212 */ /* 0x000fe200078ec0ff */
[----:B------:R-:W-:Y:S01]  /*4bf0*/  LDSM.16.MT88.4 R32, [R170+0xb000] ;  /* 0x00b00000aa20783b */ /* 0x000fe20000004200 */
[--C-:B------:R-:W-:Y:S01]  /*4c00*/  HSET2.LE.AND R129, R129, R66.reuse, PT ;  /* 0x0000004281817233 */ /* 0x100fe20003803000 */
[----:B------:R-:W-:Y:S01]  /*4c10*/  MUFU.EX2 R39, R39 ;  /* 0x0000002700277308 */ /* 0x000fe20000000800 */
[----:B----4-:R-:W-:Y:S01]  /*4c20*/  F2FP.BF16.F32.PACK_AB R10, R50, R51 ;  /* 0x00000033320a723e */ /* 0x010fe200000010ff */
[----:B------:R-:W-:Y:S01]  /*4c30*/  LDSM.16.MT88.4 R28, [R221+0x9400] ;  /* 0x00940000dd1c783b */ /* 0x000fe20000004200 */
[----:B------:R-:W-:Y:S01]  /*4c40*/  FMNMX.FTZ R3, R167, R4, !PT ;  /* 0x00000004a7037209 */ /* 0x000fe20007810000 */
[--C-:B------:R-:W-:Y:S01]  /*4c50*/  FFMA.FTZ R251, R251, UR18, -R204.reuse ;  /* 0x00000012fbfb7c23 */ /* 0x100fe200080108cc */
[----:B------:R-:W-:Y:S01]  /*4c60*/  LOP3.LUT R129, R129, R10, RZ, 0xc0, !PT ;  /* 0x0000000a81817212 */ /* 0x000fe200078ec0ff */
[----:B------:R-:W-:Y:S01]  /*4c70*/  LDSM.16.MT88.4 R20, [R221+0xa400] ;  /* 0x00a40000dd14783b */ /* 0x000fe20000004200 */
[----:B------:R-:W-:Y:S01]  /*4c80*/  HSET2.LE.AND R11, R11, R66, PT ;  /* 0x000000420b0b7233 */ /* 0x000fe20003803000 */
[----:B------:R-:W2:Y:S01]  /*4c90*/  MUFU.EX2 R38, R38 ;  /* 0x0000002600267308 */ /* 0x000ea20000000800 */
[----:B-1----:R-:W-:Y:S01]  /*4ca0*/  F2FP.BF16.F32.PACK_AB R130, R43, R46 ;  /* 0x0000002e2b82723e */ /* 0x002fe200000010ff */
[----:B------:R-:W1:Y:S01]  /*4cb0*/  SHFL.BFLY PT, R10, R3, 0x2, 0x1f ;  /* 0x0c401f00030a7f89 */ /* 0x000e6200000e0000 */
[----:B------:R-:W-:Y:S01]  /*4cc0*/  LOP3.LUT R58, R61, R58, R211, 0x96, !PT ;  /* 0x0000003a3d3a7212 */ /* 0x000fe200078e96d3 */
[----:B------:R-:W-:Y:S01]  /*4cd0*/  FFMA.FTZ R194, R194, UR18, -R204 ;  /* 0x00000012c2c27c23 */ /* 0x000fe200080108cc */
[----:B------:R-:W-:Y:S01]  /*4ce0*/  LOP3.LUT R130, R11, R130, RZ, 0xc0, !PT ;  /* 0x000000820b827212 */ /* 0x000fe200078ec0ff */
[----:B------:R-:W-:Y:S01]  /*4cf0*/  LDSM.16.MT88.4 R16, [R170+0xa400] ;  /* 0x00a40000aa10783b */ /* 0x000fe20000004200 */
[----:B------:R-:W-:Y:S01]  /*4d00*/  SHF.R.U32.HI R11, RZ, 0x10, R12 ;  /* 0x00000010ff0b7819 */ /* 0x000fe2000001160c */
[----:B------:R-:W-:Y:S01]  /*4d10*/  MUFU.EX2 R37, R37 ;  /* 0x0000002500257308 */ /* 0x000fe20000000800 */
[----:B------:R-:W-:Y:S01]  /*4d20*/  LOP3.LUT R14, R12, 0xffff, RZ, 0xc0, !PT ;  /* 0x0000ffff0c0e7812 */ /* 0x000fe200078ec0ff */
[----:B------:R-:W-:Y:S01]  /*4d30*/  IMAD.WIDE.U32 R58, R58, -0x2daee0ad, RZ ;  /* 0xd2511f533a3a7825 */ /* 0x000fe200078e00ff */
[----:B------:R-:W-:Y:S01]  /*4d40*/  LOP3.LUT R4, R13, R24, R174, 0x96, !PT ;  /* 0x000000180d047212 */ /* 0x000fe200078e96ae */
[C---:B---3--:R-:W-:Y:S01]  /*4d50*/  HMMA.16816.F32.BF16 R156, R128.reuse, R148, RZ ;  /* 0x00000094809c723c */ /* 0x048fe200000418ff */
[----:B------:R-:W-:Y:S01]  /*4d60*/  LOP3.LUT R5, R12, 0xff, RZ, 0xc0, !PT ;  /* 0x000000ff0c057812 */ /* 0x000fe200078ec0ff */
[----:B------:R-:W-:Y:S01]  /*4d70*/  LDSM.16.MT88.4 R24, [R170+0x9400] ;  /* 0x00940000aa18783b */ /* 0x000fe20000004200 */
[----:B------:R-:W-:Y:S01]  /*4d80*/  SHF.R.U32.HI R12, RZ, 0x18, R12 ;  /* 0x00000018ff0c7819 */ /* 0x000fe2000001160c */
[----:B------:R-:W3:Y:S01]  /*4d90*/  MUFU.EX2 R36, R36 ;  /* 0x0000002400247308 */ /* 0x000ee20000000800 */
[----:B------:R-:W-:Y:S01]  /*4da0*/  LOP3.LUT R11, R11, 0xff, RZ, 0xc0, !PT ;  /* 0x000000ff0b0b7812 */ /* 0x000fe200078ec0ff */
[----:B------:R-:W-:Y:S01]  /*4db0*/  HMMA.16816.F32.BF16 R72, R128, R80, RZ ;  /* 0x000000508048723c */ /* 0x000fe200000418ff */
[----:B------:R-:W-:Y:S01]  /*4dc0*/  SHF.R.U32.HI R14, RZ, 0x8, R14 ;  /* 0x00000008ff0e7819 */ /* 0x000fe2000001160e */
[----:B------:R-:W-:Y:S01]  /*4dd0*/  FFMA.FTZ R197, R250, UR18, -R184 ;  /* 0x00000012fac57c23 */ /* 0x000fe200080108b8 */
[----:B------:R-:W-:-:S02]  /*4de0*/  FMNMX.FTZ R164, R164, R7, !PT ;  /* 0x00000007a4a47209 */ /* 0x000fc40007810000 */
[----:B------:R-:W-:Y:S01]  /*4df0*/  SHF.R.U32.HI R55, RZ, 0x10, R4 ;  /* 0x00000010ff377819 */ /* 0x000fe20000011604 */
[----:B------:R-:W-:Y:S01]  /*4e00*/  MUFU.EX2 R45, R45 ;  /* 0x0000002d002d7308 */ /* 0x000fe20000000800 */
[----:B------:R-:W-:Y:S01]  /*4e10*/  LOP3.LUT R56, R59, R56, R208, 0x96, !PT ;  /* 0x000000383b387212 */ /* 0x000fe200078e96d0 */
[----:B------:R-:W-:Y:S01]  /*4e20*/  FMUL.FTZ R179, R164, UR18 ;  /* 0x00000012a4b37c20 */ /* 0x000fe20008410000 */
[----:B------:R-:W-:Y:S01]  /*4e30*/  PRMT R11, R11, 0x5410, R12 ;  /* 0x000054100b0b7816 */ /* 0x000fe2000000000c */
[C---:B------:R-:W-:Y:S01]  /*4e40*/  HMMA.16816.F32.BF16 R88, R128.reuse, R96, RZ ;  /* 0x000000608058723c */ /* 0x040fe200000418ff */
[----:B------:R-:W-:Y:S01]  /*4e50*/  PRMT R5, R5, 0x5410, R14 ;  /* 0x0000541005057816 */ /* 0x000fe2000000000e */
[----:B------:R-:W-:Y:S01]  /*4e60*/  IMAD.WIDE.U32 R70, R56, -0x326172a9, RZ ;  /* 0xcd9e8d5738467825 */ /* 0x000fe200078e00ff */
[C---:B------:R-:W-:Y:S01]  /*4e70*/  LOP3.LUT R12, R4.reuse, 0xffff, RZ, 0xc0, !PT ;  /* 0x0000ffff040c7812 */ /* 0x040fe200078ec0ff */
[----:B------:R-:W4:Y:S01]  /*4e80*/  MUFU.EX2 R42, R42 ;  /* 0x0000002a002a7308 */ /* 0x000f220000000800 */
[----:B------:R-:W-:Y:S01]  /*4e90*/  LOP3.LUT R57, R4, 0xff, RZ, 0xc0, !PT ;  /* 0x000000ff04397812 */ /* 0x000fe200078ec0ff */
[----:B------:R-:W-:Y:S01]  /*4ea0*/  HMMA.16816.F32.BF16 R144, R128, R108, RZ ;  /* 0x0000006c8090723c */ /* 0x000fe200000418ff */
[----:B-1----:R-:W-:-:S02]  /*4eb0*/  FMNMX.FTZ R3, R3, R10, !PT ;  /* 0x0000000a03037209 */ /* 0x002fc40007810000 */
[----:B------:R-:W-:Y:S02]  /*4ec0*/  SHF.R.U32.HI R4, RZ, 0x18, R4 ;  /* 0x00000018ff047819 */ /* 0x000fe40000011604 */
[----:B------:R-:W-:Y:S01]  /*4ed0*/  LOP3.LUT R55, R55, 0xff, RZ, 0xc0, !PT ;  /* 0x000000ff37377812 */ /* 0x000fe200078ec0ff */
[----:B------:R-:W1:Y:S01]  /*4ee0*/  SHFL.BFLY PT, R56, R3, 0x1, 0x1f ;  /* 0x0c201f0003387f89 */ /* 0x000e6200000e0000 */
[----:B------:R-:W-:Y:S01]  /*4ef0*/  FSETP.NEU.FTZ.AND P1, PT, R164, -INF , PT ;  /* 0xff800000a400780b */ /* 0x000fe20003f3d000 */
[----:B------:R-:W-:Y:S01]  /*4f00*/  MUFU.EX2 R41, R41 ;  /* 0x0000002900297308 */ /* 0x000fe20000000800 */
[----:B------:R-:W-:Y:S01]  /*4f10*/  PRMT R55, R55, 0x5410, R4 ;  /* 0x0000541037377816 */ /* 0x000fe20000000004 */
[----:B------:R-:W-:Y:S01]  /*4f20*/  HMMA.16816.F32.BF16 R116, R128, R120, RZ ;  /* 0x000000788074723c */ /* 0x000fe200000418ff */
[----:B------:R-:W-:Y:S02]  /*4f30*/  HSET2.LE.AND R10, R5, R66, PT ;  /* 0x00000042050a7233 */ /* 0x000fe40003803000 */
[----:B------:R-:W-:-:S02]  /*4f40*/  SHF.R.U32.HI R12, RZ, 0x8, R12 ;  /* 0x00000008ff0c7819 */ /* 0x000fc4000001160c */
[----:B--2---:R-:W-:Y:S01]  /*4f50*/  F2FP.BF16.F32.PACK_AB R5, R38, R39 ;  /* 0x000000272605723e */ /* 0x004fe200000010ff */
[----:B------:R-:W2:Y:S01]  /*4f60*/  MUFU.EX2 R40, R40 ;  /* 0x0000002800287308 */ /* 0x000ea20000000800 */
[----:B------:R-:W-:Y:S01]  /*4f70*/  FSEL R179, R179, RZ, P1 ;  /* 0x000000ffb3b37208 */ /* 0x000fe20000800000 */
[C---:B------:R-:W-:Y:S01]  /*4f80*/  HMMA.16816.F32.BF16 R124, R128.reuse, R32, RZ ;  /* 0x00000020807c723c */ /* 0x040fe200000418ff */
[--C-:B------:R-:W-:Y:S02]  /*4f90*/  HSET2.LE.AND R11, R11, R66.reuse, PT ;  /* 0x000000420b0b7233 */ /* 0x100fe40003803000 */
[----:B---3--:R-:W-:Y:S01]  /*4fa0*/  F2FP.BF16.F32.PACK_AB R4, R36, R37 ;  /* 0x000000252404723e */ /* 0x008fe200000010ff */
[--C-:B------:R-:W-:Y:S01]  /*4fb0*/  FFMA.FTZ R53, R6, UR18, -R179.reuse ;  /* 0x0000001206357c23 */ /* 0x100fe200080108b3 */
[----:B------:R-:W-:Y:S01]  /*4fc0*/  PRMT R57, R57, 0x5410, R12 ;  /* 0x0000541039397816 */ /* 0x000fe2000000000c */
[C---:B------:R-:W-:Y:S01]  /*4fd0*/  HMMA.16816.F32.BF16 R152, R128.reuse, R150, RZ ;  /* 0x000000968098723c */ /* 0x040fe200000418ff */
[----:B------:R-:W-:Y:S01]  /*4fe0*/  LOP3.LUT R10, R10, R5, RZ, 0xc0, !PT ;  /* 0x000000050a0a7212 */ /* 0x000fe200078ec0ff */
[----:B------:R-:W-:Y:S01]  /*4ff0*/  LDSM.16.MT88.4 R12, [R170+0xb400] ;  /* 0x00b40000aa0c783b */ /* 0x000fe20000004200 */
[----:B------:R-:W-:Y:S01]  /*5000*/  LOP3.LUT R11, R11, R4, RZ, 0xc0, !PT ;  /* 0x000000040b0b7212 */ /* 0x000fe200078ec0ff */
[--C-:B------:R-:W-:Y:S01]  /*5010*/  FFMA.FTZ R52, R8, UR18, -R179.reuse ;  /* 0x0000001208347c23 */ /* 0x100fe200080108b3 */
[--C-:B------:R-:W-:Y:S01]  /*5020*/  HSET2.LE.AND R8, R57, R66.reuse, PT ;  /* 0x0000004239087233 */ /* 0x100fe20003803000 */
[----:B------:R-:W3:Y:S01]  /*5030*/  LDSM.16.MT88.4 R4, [R221+0xb400] ;  /* 0x00b40000dd04783b */ /* 0x000ee20000004200 */
[C---:B------:R-:W-:Y:S01]  /*5040*/  HMMA.16816.F32.BF16 R76, R128.reuse, R82, RZ ;  /* 0x00000052804c723c */ /* 0x040fe200000418ff */
[----:B----4-:R-:W-:Y:S01]  /*5050*/  F2FP.BF16.F32.PACK_AB R57, R42, R45 ;  /* 0x0000002d2a39723e */ /* 0x010fe200000010ff */
[----:B------:R-:W-:Y:S01]  /*5060*/  MUFU.EX2 R53, R53 ;  /* 0x0000003500357308 */ /* 0x000fe20000000800 */
[----:B-1----:R-:W-:Y:S01]  /*5070*/  FMNMX.FTZ R3, R3, R56, !PT ;  /* 0x0000003803037209 */ /* 0x002fe20007810000 */
[----:B------:R-:W-:Y:S01]  /*5080*/  FFMA.FTZ R56, R86, UR18, -R179 ;  /* 0x0000001256387c23 */ /* 0x000fe200080108b3 */
[----:B------:R-:W-:Y:S01]  /*5090*/  HSET2.LE.AND R55, R55, R66, PT ;  /* 0x0000004237377233 */ /* 0x000fe20003803000 */
[C---:B------:R-:W-:Y:S01]  /*50a0*/  HMMA.16816.F32.BF16 R92, R128.reuse, R98, RZ ;  /* 0x00000062805c723c */ /* 0x040fe200000418ff */
[----:B------:R-:W-:Y:S01]  /*50b0*/  LOP3.LUT R8, R8, R57, RZ, 0xc0, !PT ;  /* 0x0000003908087212 */ /* 0x000fe200078ec0ff */
[----:B------:R-:W-:Y:S01]  /*50c0*/  FMUL.FTZ R180, R3, UR18 ;  /* 0x0000001203b47c20 */ /* 0x000fe20008410000 */
[----:B--2---:R-:W-:Y:S01]  /*50d0*/  F2FP.BF16.F32.PACK_AB R62, R40, R41 ;  /* 0x00000029283e723e */ /* 0x004fe200000010ff */
[----:B------:R-:W-:Y:S01]  /*50e0*/  MUFU.EX2 R52, R52 ;  /* 0x0000003400347308 */ /* 0x000fe20000000800 */
[----:B------:R-:W-:Y:S01]  /*50f0*/  LOP3.LUT R57, R69, R60, R175, 0x96, !PT ;  /* 0x0000003c45397212 */ /* 0x000fe200078e96af */
[C---:B------:R-:W-:Y:S01]  /*5100*/  HMMA.16816.F32.BF16 R104, R128.reuse, R110, RZ ;  /* 0x0000006e8068723c */ /* 0x040fe200000418ff */
[----:B------:R-:W-:Y:S01]  /*5110*/  FSETP.NEU.FTZ.AND P1, PT, R3, -INF , PT ;  /* 0xff8000000300780b */ /* 0x000fe20003f3d000 */
[--C-:B------:R-:W-:Y:S01]  /*5120*/  FFMA.FTZ R59, R84, UR18, -R179.reuse ;  /* 0x00000012543b7c23 */ /* 0x100fe200080108b3 */
[----:B------:R-:W-:Y:S01]  /*5130*/  LOP3.LUT R9, R55, R62, RZ, 0xc0, !PT ;  /* 0x0000003e37097212 */ /* 0x000fe200078ec0ff */
[----:B------:R-:W-:Y:S01]  /*5140*/  IMAD.WIDE.U32 R100, R57, -0x2daee0ad, RZ ;  /* 0xd2511f5339647825 */ /* 0x000fe200078e00ff */
[----:B------:R-:W-:Y:S01]  /*5150*/  LOP3.LUT R62, R71, R68, R206, 0x96, !PT ;  /* 0x00000044473e7212 */ /* 0x000fe200078e96ce */
[C---:B------:R-:W-:Y:S01]  /*5160*/  HMMA.16816.F32.BF16 R140, R128.reuse, R122, RZ ;  /* 0x0000007a808c723c */ /* 0x040fe200000418ff */
[----:B------:R-:W-:Y:S01]  /*5170*/  FSEL R180, R180, RZ, P1 ;  /* 0x000000ffb4b47208 */ /* 0x000fe20000800000 */
[--C-:B------:R-:W-:Y:S01]  /*5180*/  FFMA.FTZ R55, R54, UR18, -R179.reuse ;  /* 0x0000001236377c23 */ /* 0x100fe200080108b3 */
[----:B------:R-:W-:Y:S01]  /*5190*/  LOP3.LUT R71, R70, 0xffff, RZ, 0xc0, !PT ;  /* 0x0000ffff46477812 */ /* 0x000fe200078ec0ff */
[----:B------:R-:W-:Y:S01]  /*51a0*/  FFMA.FTZ R54, R114, UR18, -R179 ;  /* 0x0000001272367c23 */ /* 0x000fe200080108b3 */
[----:B------:R-:W-:Y:S01]  /*51b0*/  SHF.R.U32.HI R68, RZ, 0x10, R70 ;  /* 0x00000010ff447819 */ /* 0x000fe20000011646 */
[----:B------:R-:W-:Y:S01]  /*51c0*/  HMMA.16816.F32.BF16 R128, R128, R34, RZ ;  /* 0x000000228080723c */ /* 0x000fe200000418ff */
[----:B------:R-:W-:Y:S01]  /*51d0*/  LOP3.LUT R61, R70, 0xff, RZ, 0xc0, !PT ;  /* 0x000000ff463d7812 */ /* 0x000fe200078ec0ff */
[----:B------:R-:W-:Y:S01]  /*51e0*/  FFMA.FTZ R65, R65, UR18, -R180 ;  /* 0x0000001241417c23 */ /* 0x000fe200080108b4 */
[----:B------:R-:W-:Y:S01]  /*51f0*/  SHF.R.U32.HI R60, RZ, 0x18, R70 ;  /* 0x00000018ff3c7819 */ /* 0x000fe20000011646 */
[----:B------:R-:W-:Y:S01]  /*5200*/  FFMA.FTZ R166, R67, UR18, -R180 ;  /* 0x0000001243a67c23 */ /* 0x000fe200080108b4 */
[----:B------:R-:W-:Y:S01]  /*5210*/  LOP3.LUT R64, R101, R58, R174, 0x96, !PT ;  /* 0x0000003a65407212 */ /* 0x000fe200078e96ae */
[--C-:B------:R-:W-:Y:S01]  /*5220*/  FFMA.FTZ R113, R113, UR18, -R180.reuse ;  /* 0x0000001271717c23 */ /* 0x100fe200080108b4 */
[----:B------:R-:W-:Y:S01]  /*5230*/  LOP3.LUT R70, R100, 0xffff, RZ, 0xc0, !PT ;  /* 0x0000ffff64467812 */ /* 0x000fe200078ec0ff */
[----:B------:R-:W-:Y:S01]  /*5240*/  FFMA.FTZ R115, R115, UR18, -R180 ;  /* 0x0000001273737c23 */ /* 0x000fe200080108b4 */
[----:B------:R-:W-:Y:S01]  /*5250*/  SHF.R.U32.HI R86, RZ, 0x8, R71 ;  /* 0x00000008ff567819 */ /* 0x000fe20000011647 */
[----:B------:R-:W-:Y:S01]  /*5260*/  MUFU.EX2 R55, R55 ;  /* 0x0000003700377308 */ /* 0x000fe20000000800 */
[----:B------:R-:W-:Y:S01]  /*5270*/  LOP3.LUT R101, R68, 0xff, RZ, 0xc0, !PT ;  /* 0x000000ff44657812 */ /* 0x000fe200078ec0ff */
[C---:B------:R-:W-:Y:S01]  /*5280*/  HMMA.16816.F32.BF16 R156, R8.reuse, R28, R156 ;  /* 0x0000001c089c723c */ /* 0x040fe2000004189c */
[----:B------:R-:W-:Y:S01]  /*5290*/  PRMT R71, R61, 0x5410, R86 ;  /* 0x000054103d477816 */ /* 0x000fe20000000056 */
[----:B------:R-:W-:Y:S01]  /*52a0*/  FFMA.FTZ R57, R112, UR18, -R179 ;  /* 0x0000001270397c23 */ /* 0x000fe200080108b3 */
[----:B------:R-:W-:Y:S01]  /*52b0*/  PRMT R101, R101, 0x5410, R60 ;  /* 0x0000541065657816 */ /* 0x000fe2000000003c */
[----:B------:R-:W-:Y:S01]  /*52c0*/  FFMA.FTZ R67, R85, UR18, -R180 ;  /* 0x0000001255437c23 */ /* 0x000fe200080108b4 */
[--C-:B------:R-:W-:Y:S01]  /*52d0*/  SHF.R.U32.HI R84, RZ, 0x10, R100.reuse ;  /* 0x00000010ff547819 */ /* 0x100fe20000011664 */
[----:B------:R-:W-:Y:S01]  /*52e0*/  MUFU.EX2 R61, R65 ;  /* 0x00000041003d7308 */ /* 0x000fe20000000800 */
[----:B------:R-:W-:Y:S01]  /*52f0*/  HMMA.16816.F32.BF16 R72, R8, R24, R72 ;  /* 0x000000180848723c */ /* 0x000fe20000041848 */
[----:B------:R-:W-:-:S02]  /*5300*/  SHF.R.U32.HI R63, RZ, 0x18, R100 ;  /* 0x00000018ff3f7819 */ /* 0x000fc40000011664 */
[----:B------:R-:W-:Y:S02]  /*5310*/  LOP3.LUT R84, R84, 0xff, RZ, 0xc0, !PT ;  /* 0x000000ff54547812 */ /* 0x000fe400078ec0ff */
[--C-:B------:R-:W-:Y:S01]  /*5320*/  HSET2.LE.AND R71, R71, R66.reuse, PT ;  /* 0x0000004247477233 */ /* 0x100fe20003803000 */
[C---:B------:R-:W-:Y:S01]  /*5330*/  HMMA.16816.F32.BF16 R88, R8.reuse, R20, R88 ;  /* 0x000000140858723c */ /* 0x040fe20000041858 */
[----:B------:R-:W1:Y:S01]  /*5340*/  MUFU.EX2 R54, R54 ;  /* 0x0000003600367308 */ /* 0x000e620000000800 */
[----:B------:R-:W-:Y:S01]  /*5350*/  PRMT R103, R84, 0x5410, R63 ;  /* 0x0000541054677816 */ /* 0x000fe2000000003f */
[----:B------:R-:W-:Y:S01]  /*5360*/  FFMA.FTZ R63, R133, UR18, -R180 ;  /* 0x00000012853f7c23 */ /* 0x000fe200080108b4 */
[----:B------:R-:W-:Y:S02]  /*5370*/  HSET2.LE.AND R101, R101, R66, PT ;  /* 0x0000004265657233 */ /* 0x000fe40003803000 */
[----:B------:R-:W-:Y:S01]  /*5380*/  HMMA.16816.F32.BF16 R144, R8, R16, R144 ;  /* 0x000000100890723c */ /* 0x000fe20000041890 */
[----:B------:R-:W-:-:S02]  /*5390*/  LOP3.LUT R69, R100, 0xff, RZ, 0xc0, !PT ;  /* 0x000000ff64457812 */ /* 0x000fc400078ec0ff */
[----:B------:R-:W-:Y:S01]  /*53a0*/  MUFU.EX2 R60, R113 ;  /* 0x00000071003c7308 */ /* 0x000fe20000000800 */
[----:B------:R-:W-:Y:S02]  /*53b0*/  SHF.R.U32.HI R70, RZ, 0x8, R70 ;  /* 0x00000008ff467819 */ /* 0x000fe40000011646 */
[----:B---3--:R-:W-:Y:S02]  /*53c0*/  HMMA.16816.F32.BF16 R116, R8, R4, R116 ;  /* 0x000000040874723c */ /* 0x008fe40000041874 */
[----:B------:R-:W-:-:S03]  /*53d0*/  PRMT R69, R69, 0x5410, R70 ;  /* 0x0000541045457816 */ /* 0x000fc60000000046 */
[----:B------:R-:W2:Y:S01]  /*53e0*/  MUFU.EX2 R65, R115 ;  /* 0x0000007300417308 */ /* 0x000ea20000000800 */
[----:B------:R-:W-:Y:S01]  /*53f0*/  HMMA.16816.F32.BF16 R124, R8, R12, R124 ;  /* 0x0000000c087c723c */ /* 0x000fe2000004187c */
[----:B-1----:R-:W-:-:S04]  /*5400*/  F2FP.BF16.F32.PACK_AB R134, R54, R55 ;  /* 0x000000373686723e */ /* 0x002fc800000010ff */
[----:B------:R-:W-:Y:S01]  /*5410*/  LOP3.LUT R134, R71, R134, RZ, 0xc0, !PT ;  /* 0x0000008647867212 */ /* 0x000fe200078ec0ff */
[----:B------:R-:W-:Y:S01]  /*5420*/  HMMA.16816.F32.BF16 R152, R8, R30, R152 ;  /* 0x0000001e0898723c */ /* 0x000fe20000041898 */
[----:B------:R-:W1:Y:S01]  /*5430*/  MUFU.EX2 R166, R166 ;  /* 0x000000a600a67308 */ /* 0x000e620000000800 */
[----:B------:R-:W-:-:S04]  /*5440*/  LOP3.LUT R71, R64, 0xff, RZ, 0xc0, !PT ;  /* 0x000000ff40477812 */ /* 0x000fc800078ec0ff */
[C---:B------:R-:W-:Y:S03]  /*5450*/  HMMA.16816.F32.BF16 R76, R8.reuse, R26, R76 ;  /* 0x0000001a084c723c */ /* 0x040fe6000004184c */
[----:B------:R3:W-:Y:S03]  /*5460*/  MUFU.EX2 R58, R59 ;  /* 0x0000003b003a7308 */ /* 0x0007e60000000800 */
[C---:B------:R-:W-:Y:S05]  /*5470*/  HMMA.16816.F32.BF16 R92, R8.reuse, R22, R92 ;  /* 0x00000016085c723c */ /* 0x040fea000004185c */
[----:B------:R-:W-:Y:S01]  /*5480*/  MUFU.EX2 R63, R63 ;  /* 0x0000003f003f7308 */ /* 0x000fe20000000800 */
[C---:B------:R-:W-:Y:S06]  /*5490*/  HMMA.16816.F32.BF16 R104, R8.reuse, R18, R104 ;  /* 0x000000120868723c */ /* 0x040fec0000041868 */
[----:B------:R-:W-:Y:S01]  /*54a0*/  HMMA.16816.F32.BF16 R140, R8, R6, R140 ;  /* 0x00000006088c723c */ /* 0x000fe2000004188c */
[----:B------:R-:W-:Y:S01]  /*54b0*/  MUFU.EX2 R56, R56 ;  /* 0x0000003800387308 */ /* 0x000fe20000000800 */
[----:B---3--:R-:W-:Y:S01]  /*54c0*/  FFMA.FTZ R59, R132, UR18, -R179 ;  /* 0x00000012843b7c23 */ /* 0x008fe200080108b3 */
[----:B------:R-:W-:-:S03]  /*54d0*/  F2FP.BF16.F32.PACK_AB R132, R52, R53 ;  /* 0x000000353484723e */ /* 0x000fc600000010ff */
[----:B------:R-:W-:Y:S03]  /*54e0*/  HMMA.16816.F32.BF16 R128, R8, R14, R128 ;  /* 0x0000000e0880723c */ /* 0x000fe60000041880 */
[----:B------:R-:W-:Y:S04]  /*54f0*/  MUFU.EX2 R59, R59 ;  /* 0x0000003b003b7308 */ /* 0x000fe80000000800 */
[--C-:B------:R-:W-:Y:S02]  /*5500*/  SHF.R.U32.HI R8, RZ, 0x10, R62.reuse ;  /* 0x00000010ff087819 */ /* 0x100fe4000001163e */
[----:B------:R-:W-:Y:S02]  /*5510*/  SHF.R.U32.HI R9, RZ, 0x18, R62 ;  /* 0x00000018ff097819 */ /* 0x000fe4000001163e */
[----:B------:R-:W-:Y:S01]  /*5520*/  LOP3.LUT R8, R8, 0xff, RZ, 0xc0, !PT ;  /* 0x000000ff08087812 */ /* 0x000fe200078ec0ff */
[----:B------:R-:W-:Y:S01]  /*5530*/  MUFU.EX2 R57, R57 ;  /* 0x0000003900397308 */ /* 0x000fe20000000800 */
[----:B------:R-:W-:-:S02]  /*5540*/  LOP3.LUT R11, R62, 0xffff, RZ, 0xc0, !PT ;  /* 0x0000ffff3e0b7812 */ /* 0x000fc400078ec0ff */
[----:B------:R-:W-:Y:S02]  /*5550*/  PRMT R9, R8, 0x5410, R9 ;  /* 0x0000541008097816 */ /* 0x000fe40000000009 */
[----:B------:R-:W-:Y:S01]  /*5560*/  LOP3.LUT R10, R62, 0xff, RZ, 0xc0, !PT ;  /* 0x000000ff3e0a7812 */ /* 0x000fe200078ec0ff */
[----:B------:R-:W-:Y:S01]  /*5570*/  FFMA.FTZ R62, R137, UR18, -R180 ;  /* 0x00000012893e7c23 */ /* 0x000fe200080108b4 */
[----:B------:R-:W-:Y:S01]  /*5580*/  SHF.R.U32.HI R11, RZ, 0x8, R11 ;  /* 0x00000008ff0b7819 */ /* 0x000fe2000001160b */
[----:B------:R-:W-:Y:S01]  /*5590*/  MUFU.EX2 R67, R67 ;  /* 0x0000004300437308 */ /* 0x000fe20000000800 */
[----:B------:R-:W-:Y:S02]  /*55a0*/  HSET2.LE.AND R9, R9, R66, PT ;  /* 0x0000004209097233 */ /* 0x000fe40003803000 */
[----:B------:R-:W-:Y:S02]  /*55b0*/  PRMT R11, R10, 0x5410, R11 ;  /* 0x000054100a0b7816 */ /* 0x000fe4000000000b */
[----:B--2---:R-:W-:-:S02]  /*55c0*/  F2FP.BF16.F32.PACK_AB R10, R65, R60 ;  /* 0x0000003c410a723e */ /* 0x004fc400000010ff */
[----:B-1----:R-:W-:Y:S01]  /*55d0*/  F2FP.BF16.F32.PACK_AB R8, R166, R61 ;  /* 0x0000003da608723e */ /* 0x002fe200000010ff */
[----:B------:R-:W1:Y:S01]  /*55e0*/  MUFU.EX2 R62, R62 ;  /* 0x0000003e003e7308 */ /* 0x000e620000000800 */
[----:B------:R-:W-:Y:S02]  /*55f0*/  HSET2.LE.AND R11, R11, R66, PT ;  /* 0x000000420b0b7233 */ /* 0x000fe40003803000 */
[----:B------:R-:W-:Y:S02]  /*5600*/  LOP3.LUT R135, R101, R10, RZ, 0xc0, !PT ;  /* 0x0000000a65877212 */ /* 0x000fe400078ec0ff */
[----:B------:R-:W-:Y:S02]  /*5610*/  LOP3.LUT R133, R9, R8, RZ, 0xc0, !PT ;  /* 0x0000000809857212 */ /* 0x000fe400078ec0ff */
[----:B------:R-:W-:Y:S01]  /*5620*/  LOP3.LUT R8, R64, 0xffff, RZ, 0xc0, !PT ;  /* 0x0000ffff40087812 */ /* 0x000fe200078ec0ff */
[----:B------:R-:W-:Y:S01]  /*5630*/  MUFU.EX2 R200, R200 ;  /* 0x000000c800c87308 */ /* 0x000fe20000000800 */
[----:B------:R-:W-:-:S02]  /*5640*/  SHF.R.U32.HI R10, RZ, 0x10, R64 ;  /* 0x00000010ff0a7819 */ /* 0x000fc40000011640 */
[----:B------:R-:W-:Y:S01]  /*5650*/  SHF.R.U32.HI R9, RZ, 0x18, R64 ;  /* 0x00000018ff097819 */ /* 0x000fe20000011640 */
[----:B------:R-:W-:Y:S01]  /*5660*/  FFMA.FTZ R64, R87, UR18, -R180 ;  /* 0x0000001257407c23 */ /* 0x000fe200080108b4 */
[----:B------:R-:W-:Y:S02]  /*5670*/  LOP3.LUT R132, R11, R132, RZ, 0xc0, !PT ;  /* 0x000000840b847212 */ /* 0x000fe400078ec0ff */
[----:B------:R-:W-:Y:S01]  /*5680*/  SHF.R.U32.HI R8, RZ, 0x8, R8 ;  /* 0x00000008ff087819 */ /* 0x000fe20000011608 */
[----:B------:R-:W-:Y:S01]  /*5690*/  MUFU.EX2 R199, R199 ;  /* 0x000000c700c77308 */ /* 0x000fe20000000800 */
[----:B------:R-:W-:Y:S02]  /*56a0*/  LOP3.LUT R10, R10, 0xff, RZ, 0xc0, !PT ;  /* 0x000000ff0a0a7812 */ /* 0x000fe400078ec0ff */
[----:B------:R-:W-:Y:S01]  /*56b0*/  PRMT R71, R71, 0x5410, R8 ;  /* 0x0000541047477816 */ /* 0x000fe20000000008 */
[----:B------:R-:W-:Y:S01]  /*56c0*/  HMMA.16816.F32.BF16 R112, R132, R120, RZ ;  /* 0x000000788470723c */ /* 0x000fe200000418ff */
[----:B------:R-:W-:-:S02]  /*56d0*/  PRMT R9, R10, 0x5410, R9 ;  /* 0x000054100a097816 */ /* 0x000fc40000000009 */
[--C-:B------:R-:W-:Y:S01]  /*56e0*/  HSET2.LE.AND R11, R103, R66.reuse, PT ;  /* 0x00000042670b7233 */ /* 0x100fe20003803000 */
[----:B------:R-:W2:Y:S01]  /*56f0*/  MUFU.EX2 R64, R64 ;  /* 0x0000004000407308 */ /* 0x000ea20000000800 */
[--C-:B------:R-:W-:Y:S01]  /*5700*/  HSET2.LE.AND R10, R69, R66.reuse, PT ;  /* 0x00000042450a7233 */ /* 0x100fe20003803000 */
[C---:B------:R-:W-:Y:S01]  /*5710*/  HMMA.16816.F32.BF16 R160, R132.reuse, R148, RZ ;  /* 0x0000009484a0723c */ /* 0x040fe200000418ff */
[----:B-1----:R-:W-:Y:S02]  /*5720*/  F2FP.BF16.F32.PACK_AB R8, R62, R63 ;  /* 0x0000003f3e08723e */ /* 0x002fe400000010ff */
[----:B------:R-:W-:Y:S02]  /*5730*/  F2FP.BF16.F32.PACK_AB R69, R59, R56 ;  /* 0x000000383b45723e */ /* 0x000fe400000010ff */
[----:B------:R-:W-:Y:S01]  /*5740*/  LOP3.LUT R11, R11, R8, RZ, 0xc0, !PT ;  /* 0x000000080b0b7212 */ /* 0x000fe200078ec0ff */
[----:B------:R-:W-:Y:S01]  /*5750*/  HMMA.16816.F32.BF16 R136, R132, R32, RZ ;  /* 0x000000208488723c */ /* 0x000fe200000418ff */
[----:B------:R-:W-:Y:S01]  /*5760*/  LOP3.LUT R10, R10, R69, RZ, 0xc0, !PT ;  /* 0x000000450a0a7212 */ /* 0x000fe200078ec0ff */
[----:B------:R-:W-:Y:S01]  /*5770*/  MUFU.EX2 R194, R194 ;  /* 0x000000c200c27308 */ /* 0x000fe20000000800 */
[----:B------:R-:W-:-:S02]  /*5780*/  HSET2.LE.AND R8, R71, R66, PT ;  /* 0x0000004247087233 */ /* 0x000fc40003803000 */
[----:B------:R-:W-:Y:S01]  /*5790*/  HSET2.LE.AND R9, R9, R66, PT ;  /* 0x0000004209097233 */ /* 0x000fe20003803000 */
[C---:B------:R-:W-:Y:S01]  /*57a0*/  HMMA.16816.F32.BF16 R100, R132.reuse, R108, RZ ;  /* 0x0000006c8464723c */ /* 0x040fe200000418ff */
[----:B------:R-:W-:Y:S02]  /*57b0*/  F2FP.BF16.F32.PACK_AB R69, R57, R58 ;  /* 0x0000003a3945723e */ /* 0x000fe400000010ff */
[----:B--2---:R-:W-:Y:S01]  /*57c0*/  F2FP.BF16.F32.PACK_AB R68, R64, R67 ;  /* 0x000000434044723e */ /* 0x004fe200000010ff */
[----:B------:R-:W-:Y:S01]  /*57d0*/  MUFU.EX2 R197, R197 ;  /* 0x000000c500c57308 */ /* 0x000fe20000000800 */
[----:B------:R-:W-:Y:S01]  /*57e0*/  LOP3.LUT R8, R8, R69, RZ, 0xc0, !PT ;  /* 0x0000004508087212 */ /* 0x000fe200078ec0ff */
[----:B------:R-:W-:Y:S01]  /*57f0*/  HMMA.16816.F32.BF16 R84, R132, R96, RZ ;  /* 0x000000608454723c */ /* 0x000fe200000418ff */
[----:B------:R-:W-:-:S05]  /*5800*/  LOP3.LUT R9, R9, R68, RZ, 0xc0, !PT ;  /* 0x0000004409097212 */ /* 0x000fca00078ec0ff */
[----:B------:R-:W-:Y:S06]  /*5810*/  HMMA.16816.F32.BF16 R68, R132, R80, RZ ;  /* 0x000000508444723c */ /* 0x000fec00000418ff */
[C---:B------:R-:W-:Y:S06]  /*5820*/  HMMA.16816.F32.BF16 R112, R8.reuse, R4, R112 ;  /* 0x000000040870723c */ /* 0x040fec0000041870 */
[----:B------:R-:W-:Y:S01]  /*5830*/  HMMA.16816.F32.BF16 R160, R8, R28, R160 ;  /* 0x0000001c08a0723c */ /* 0x000fe200000418a0 */
[----:B------:R-:W-:-:S05]  /*5840*/  LOP3.LUT R4, R217, UR10, R239, 0x96, !PT ;  /* 0x0000000ad9047c12 */ /* 0x000fca000f8e96ef */
[----:B------:R-:W-:Y:S01]  /*5850*/  IMAD.WIDE.U32 R216, R4, -0x326172a9, RZ ;  /* 0xcd9e8d5704d87825 */ /* 0x000fe200078e00ff */
[----:B------:R-:W-:Y:S03]  /*5860*/  HMMA.16816.F32.BF16 R136, R8, R12, R136 ;  /* 0x0000000c0888723c */ /* 0x000fe60000041888 */
[----:B------:R-:W-:-:S03]  /*5870*/  IMAD.WIDE.U32 R28, R169, -0x326172a9, RZ ;  /* 0xcd9e8d57a91c7825 */ /* 0x000fc600078e00ff */
[----:B------:R-:W-:Y:S01]  /*5880*/  HMMA.16816.F32.BF16 R148, R132, R150, RZ ;  /* 0x000000968494723c */ /* 0x000fe200000418ff */
[----:B------:R-:W-:Y:S01]  /*5890*/  LOP3.LUT R12, R189, R216, R215, 0x96, !PT ;  /* 0x000000d8bd0c7212 */ /* 0x000fe200078e96d7 */
[----:B------:R-:W-:Y:S01]  /*58a0*/  FFMA.FTZ R189, R187, UR18, -R204 ;  /* 0x00000012bbbd7c23 */ /* 0x000fe200080108cc */
[----:B------:R-:W-:Y:S01]  /*58b0*/  LOP3.LUT R4, R217, R28, R241, 0x96, !PT ;  /* 0x0000001cd9047212 */ /* 0x000fe200078e96f1 */
[----:B------:R-:W-:-:S04]  /*58c0*/  IMAD.WIDE.U32 R28, R169, -0x326172a9, RZ ;  /* 0xcd9e8d57a91c7825 */ /* 0x000fc800078e00ff */
[----:B------:R-:W-:Y:S01]  /*58d0*/  FFMA.FTZ R187, R198, UR18, -R204 ;  /* 0x00000012c6bb7c23 */ /* 0x000fe200080108cc */
[C---:B------:R-:W-:Y:S01]  /*58e0*/  HMMA.16816.F32.BF16 R80, R132.reuse, R82, RZ ;  /* 0x000000528450723c */ /* 0x040fe200000418ff */
[----:B------:R-:W-:Y:S01]  /*58f0*/  FFMA.FTZ R198, R243, UR18, -R184 ;  /* 0x00000012f3c67c23 */ /* 0x000fe200080108b8 */
[----:B------:R-:W-:Y:S01]  /*5900*/  IMAD.WIDE.U32 R32, R4, -0x2daee0ad, RZ ;  /* 0xd2511f5304207825 */ /* 0x000fe200078e00ff */
[----:B------:R-:W-:Y:S01]  /*5910*/  LOP3.LUT R28, R29, R171, RZ, 0x3c, !PT ;  /* 0x000000ab1d1c7212 */ /* 0x000fe200078e3cff */
[----:B------:R-:W-:Y:S02]  /*5920*/  MUFU.EX2 R189, R189 ;  /* 0x000000bd00bd7308 */ /* 0x000fe40000000800 */
[----:B------:R-:W-:Y:S01]  /*5930*/  IMAD.WIDE.U32 R12, R12, -0x2daee0ad, RZ ;  /* 0xd2511f530c0c7825 */ /* 0x000fe200078e00ff */
[C---:B------:R-:W-:Y:S03]  /*5940*/  HMMA.16816.F32.BF16 R96, R132.reuse, R98, RZ ;  /* 0x000000628460723c */ /* 0x040fe600000418ff */
[----:B------:R-:W-:Y:S01]  /*5950*/  IMAD.WIDE.U32 R28, R28, -0x2daee0ad, RZ ;  /* 0xd2511f531c1c7825 */ /* 0x000fe200078e00ff */
[----:B------:R-:W-:Y:S01]  /*5960*/  LOP3.LUT R32, R13, R32, R212, 0x96, !PT ;  /* 0x000000200d207212 */ /* 0x000fe200078e96d4 */
[----:B------:R-:W-:Y:S01]  /*5970*/  MUFU.EX2 R187, R187 ;  /* 0x000000bb00bb7308 */ /* 0x000fe20000000800 */
[----:B------:R-:W-:Y:S01]  /*5980*/  HMMA.16816.F32.BF16 R108, R132, R110, RZ ;  /* 0x0000006e846c723c */ /* 0x000fe200000418ff */
[----:B------:R-:W-:-:S02]  /*5990*/  LOP3.LUT R4, R33, R28, R214, 0x96, !PT ;  /* 0x0000001c21047212 */ /* 0x000fc400078e96d6 */
[----:B------:R-:W-:-:S03]  /*59a0*/  IMAD.WIDE.U32 R32, R32, -0x326172a9, RZ ;  /* 0xcd9e8d5720207825 */ /* 0x000fc600078e00ff */
[C---:B------:R-:W-:Y:S01]  /*59b0*/  HMMA.16816.F32.BF16 R120, R132.reuse, R122, RZ ;  /* 0x0000007a8478723c */ /* 0x040fe200000418ff */
[----:B------:R-:W-:Y:S05]  /*59c0*/  MUFU.EX2 R198, R198 ;  /* 0x000000c600c67308 */ /* 0x000fea0000000800 */
[----:B------:R-:W-:Y:S06]  /*59d0*/  HMMA.16816.F32.BF16 R132, R132, R34, RZ ;  /* 0x000000228484723c */ /* 0x000fec00000418ff */
[----:B------:R-:W-:Y:S01]  /*59e0*/  HMMA.16816.F32.BF16 R100, R8, R16, R100 ;  /* 0x000000100864723c */ /* 0x000fe20000041864 */
[----:B------:R-:W-:-:S05]  /*59f0*/  IMAD.WIDE.U32 R34, R4, -0x326172a9, RZ ;  /* 0xcd9e8d5704227825 */ /* 0x000fca00078e00ff */
[----:B------:R-:W-:Y:S01]  /*5a00*/  LOP3.LUT R4, R35, R188, R213, 0x96, !PT ;  /* 0x000000bc23047212 */ /* 0x000fe200078e96d5 */
[C---:B------:R-:W-:Y:S01]  /*5a10*/  HMMA.16816.F32.BF16 R84, R8.reuse, R20, R84 ;  /* 0x000000140854723c */ /* 0x040fe20000041854 */
[----:B------:R-:W-:Y:S01]  /*5a20*/  LOP3.LUT R34, R33, R34, R211, 0x96, !PT ;  /* 0x0000002221227212 */ /* 0x000fe200078e96d3 */
[----:B------:R1:W2:Y:S02]  /*5a30*/  MUFU.EX2 R188, R251 ;  /* 0x000000fb00bc7308 */ /* 0x0002a40000000800 */
[----:B------:R-:W-:Y:S02]  /*5a40*/  IMAD.WIDE.U32 R16, R4, -0x2daee0ad, RZ ;  /* 0xd2511f5304107825 */ /* 0x000fe400078e00ff */
[----:B------:R-:W-:Y:S02]  /*5a50*/  HMMA.16816.F32.BF16 R120, R8, R6, R120 ;  /* 0x000000060878723c */ /* 0x000fe40000041878 */
[----:B------:R-:W-:Y:S01]  /*5a60*/  IMAD.WIDE.U32 R34, R34, -0x2daee0ad, RZ ;  /* 0xd2511f5322227825 */ /* 0x000fe200078e00ff */
[----:B------:R-:W-:-:S03]  /*5a70*/  LOP3.LUT R4, R17, R12, R210, 0x96, !PT ;  /* 0x0000000c11047212 */ /* 0x000fc600078e96d2 */
[----:B------:R-:W-:Y:S01]  /*5a80*/  HMMA.16816.F32.BF16 R108, R8, R18, R108 ;  /* 0x00000012086c723c */ /* 0x000fe2000004186c */
[----:B------:R-:W-:Y:S01]  /*5a90*/  LOP3.LUT R5, R35, R16, R208, 0x96, !PT ;  /* 0x0000001023057212 */ /* 0x000fe200078e96d0 */
[----:B------:R-:W-:-:S04]  /*5aa0*/  IMAD.WIDE.U32 R20, R4, -0x326172a9, RZ ;  /* 0xcd9e8d5704147825 */ /* 0x000fc800078e00ff */
[----:B------:R-:W-:Y:S01]  /*5ab0*/  IMAD.WIDE.U32 R16, R5, -0x326172a9, RZ ;  /* 0xcd9e8d5705107825 */ /* 0x000fe200078e00ff */
[C---:B------:R-:W-:Y:S03]  /*5ac0*/  HMMA.16816.F32.BF16 R68, R8.reuse, R24, R68 ;  /* 0x000000180844723c */ /* 0x040fe60000041844 */
[----:B------:R-:W-:Y:S01]  /*5ad0*/  IMAD.MOV.U32 R250, RZ, RZ, R20 ;  /* 0x000000fffffa7224 */ /* 0x000fe200078e0014 */
[C---:B------:R-:W-:Y:S01]  /*5ae0*/  LOP3.LUT R7, R16.reuse, 0xffff, RZ, 0xc0, !PT ;  /* 0x0000ffff10077812 */ /* 0x040fe200078ec0ff */
[----:B-1----:R-:W-:Y:S01]  /*5af0*/  IMAD.MOV.U32 R251, RZ, RZ, R21 ;  /* 0x000000fffffb7224 */ /* 0x002fe200078e0015 */
[----:B------:R-:W-:Y:S01]  /*5b00*/  LOP3.LUT R6, R17, R20, R206, 0x96, !PT ;  /* 0x0000001411067212 */ /* 0x000fe200078e96ce */
[----:B------:R-:W-:Y:S01]  /*5b10*/  HMMA.16816.F32.BF16 R148, R8, R30, R148 ;  /* 0x0000001e0894723c */ /* 0x000fe20000041894 */
[----:B------:R-:W-:Y:S01]  /*5b20*/  LOP3.LUT R12, R16, 0xff, RZ, 0xc0, !PT ;  /* 0x000000ff100c7812 */ /* 0x000fe200078ec0ff */
[----:B------:R-:W1:Y:S01]  /*5b30*/  LDSM.16.MT88.4 R28, [R221+0x9800] ;  /* 0x00980000dd1c783b */ /* 0x000e620000004200 */
[----:B------:R-:W-:-:S02]  /*5b40*/  SHF.R.U32.HI R7, RZ, 0x8, R7 ;  /* 0x00000008ff077819 */ /* 0x000fc40000011607 */
[--C-:B------:R-:W-:Y:S01]  /*5b50*/  SHF.R.U32.HI R5, RZ, 0x10, R16.reuse ;  /* 0x00000010ff057819 */ /* 0x100fe20000011610 */
[C---:B------:R-:W-:Y:S01]  /*5b60*/  HMMA.16816.F32.BF16 R80, R8.reuse, R26, R80 ;  /* 0x0000001a0850723c */ /* 0x040fe20000041850 */
[----:B------:R-:W-:Y:S01]  /*5b70*/  SHF.R.U32.HI R4, RZ, 0x18, R16 ;  /* 0x00000018ff047819 */ /* 0x000fe20000011610 */
[----:B------:R-:W3:Y:S01]  /*5b80*/  LDSM.16.MT88.4 R24, [R170+0x9800] ;  /* 0x00980000aa18783b */ /* 0x000ee20000004200 */
[----:B------:R-:W-:Y:S02]  /*5b90*/  SHF.R.U32.HI R16, RZ, 0x10, R6 ;  /* 0x00000010ff107819 */ /* 0x000fe40000011606 */
[----:B------:R-:W-:Y:S01]  /*5ba0*/  LOP3.LUT R13, R6, 0xffff, RZ, 0xc0, !PT ;  /* 0x0000ffff060d7812 */ /* 0x000fe200078ec0ff */
[----:B------:R-:W-:Y:S01]  /*5bb0*/  HMMA.16816.F32.BF16 R96, R8, R22, R96 ;  /* 0x000000160860723c */ /* 0x000fe20000041860 */
[----:B------:R-:W-:Y:S01]  /*5bc0*/  PRMT R7, R12, 0x5410, R7 ;  /* 0x000054100c077816 */ /* 0x000fe20000000007 */
[----:B------:R-:W4:Y:S01]  /*5bd0*/  LDSM.16.MT88.4 R20, [R221+0xa800] ;  /* 0x00a80000dd14783b */ /* 0x000f220000004200 */
[----:B------:R-:W-:-:S02]  /*5be0*/  LOP3.LUT R12, R6, 0xff, RZ, 0xc0, !PT ;  /* 0x000000ff060c7812 */ /* 0x000fc400078ec0ff */
[----:B------:R-:W-:Y:S01]  /*5bf0*/  LOP3.LUT R5, R5, 0xff, RZ, 0xc0, !PT ;  /* 0x000000ff05057812 */ /* 0x000fe200078ec0ff */
[----:B------:R-:W-:Y:S01]  /*5c00*/  HMMA.16816.F32.BF16 R132, R8, R14, R132 ;  /* 0x0000000e0884723c */ /* 0x000fe20000041884 */
[----:B------:R-:W-:Y:S01]  /*5c10*/  SHF.R.U32.HI R6, RZ, 0x18, R6 ;  /* 0x00000018ff067819 */ /* 0x000fe20000011606 */
[----:B------:R-:W4:Y:S01]  /*5c20*/  LDSM.16.MT88.4 R8, [R170+0xb800] ;  /* 0x00b80000aa08783b */ /* 0x000f220000004200 */
[----:B------:R-:W-:Y:S02]  /*5c30*/  LOP3.LUT R17, R16, 0xff, RZ, 0xc0, !PT ;  /* 0x000000ff10117812 */ /* 0x000fe400078ec0ff */
[----:B------:R-:W-:Y:S02]  /*5c40*/  SHF.R.U32.HI R13, RZ, 0x8, R13 ;  /* 0x00000008ff0d7819 */ /* 0x000fe4000001160d */
[----:B------:R-:W-:Y:S02]  /*5c50*/  PRMT R19, R5, 0x5410, R4 ;  /* 0x0000541005137816 */ /* 0x000fe40000000004 */
[----:B------:R-:W-:-:S02]  /*5c60*/  PRMT R5, R17, 0x5410, R6 ;  /* 0x0000541011057816 */ /* 0x000fc40000000006 */
[----:B------:R-:W-:Y:S02]  /*5c70*/  PRMT R13, R12, 0x5410, R13 ;  /* 0x000054100c0d7816 */ /* 0x000fe4000000000d */
[----:B------:R-:W-:Y:S02]  /*5c80*/  F2FP.BF16.F32.PACK_AB R6, R199, R200 ;  /* 0x000000c8c706723e */ /* 0x000fe400000010ff */
[--C-:B------:R-:W-:Y:S02]  /*5c90*/  HSET2.LE.AND R5, R5, R66.reuse, PT ;  /* 0x0000004205057233 */ /* 0x100fe40003803000 */
[----:B------:R-:W-:Y:S02]  /*5ca0*/  HSET2.LE.AND R4, R13, R66, PT ;  /* 0x000000420d047233 */ /* 0x000fe40003803000 */
[----:B--2---:R-:W-:Y:S02]  /*5cb0*/  F2FP.BF16.F32.PACK_AB R13, R188, R189 ;  /* 0x000000bdbc0d723e */ /* 0x004fe400000010ff */
[----:B------:R-:W-:-:S02]  /*5cc0*/  LOP3.LUT R5, R5, R6, RZ, 0xc0, !PT ;  /* 0x0000000605057212 */ /* 0x000fc400078ec0ff */
[----:B------:R-:W-:Y:S02]  /*5cd0*/  LOP3.LUT R4, R4, R13, RZ, 0xc0, !PT ;  /* 0x0000000d04047212 */ /* 0x000fe400078ec0ff */
[--C-:B------:R-:W-:Y:S02]  /*5ce0*/  HSET2.LE.AND R6, R7, R66.reuse, PT ;  /* 0x0000004207067233 */ /* 0x100fe40003803000 */
[----:B------:R-:W-:Y:S02]  /*5cf0*/  HSET2.LE.AND R7, R19, R66, PT ;  /* 0x0000004213077233 */ /* 0x000fe40003803000 */
[----:B------:R-:W-:Y:S01]  /*5d00*/  F2FP.BF16.F32.PACK_AB R13, R194, R187 ;  /* 0x000000bbc20d723e */ /* 0x000fe200000010ff */
[----:B------:R-:W2:Y:S01]  /*5d10*/  LDSM.16.MT88.4 R16, [R170+0xa800] ;  /* 0x00a80000aa10783b */ /* 0x000ea20000004200 */
[----:B------:R-:W-:Y:S02]  /*5d20*/  F2FP.BF16.F32.PACK_AB R12, R197, R198 ;  /* 0x000000c6c50c723e */ /* 0x000fe400000010ff */
[----:B------:R-:W-:-:S02]  /*5d30*/  LOP3.LUT R6, R6, R13, RZ, 0xc0, !PT ;  /* 0x0000000d06067212 */ /* 0x000fc400078ec0ff */
[----:B------:R-:W-:Y:S02]  /*5d40*/  LOP3.LUT R7, R7, R12, RZ, 0xc0, !PT ;  /* 0x0000000c07077212 */ /* 0x000fe400078ec0ff */
[----:B------:R-:W2:Y:S05]  /*5d50*/  LDSM.16.MT88.4 R12, [R221+0xb800] ;  /* 0x00b80000dd0c783b */ /* 0x000eaa0000004200 */
[C---:B-1----:R-:W-:Y:S06]  /*5d60*/  HMMA.16816.F32.BF16 R156, R4.reuse, R28, R156 ;  /* 0x0000001c049c723c */ /* 0x042fec000004189c */
[C---:B---3--:R-:W-:Y:S06]  /*5d70*/  HMMA.16816.F32.BF16 R72, R4.reuse, R24, R72 ;  /* 0x000000180448723c */ /* 0x048fec0000041848 */
[C---:B----4-:R-:W-:Y:S06]  /*5d80*/  HMMA.16816.F32.BF16 R88, R4.reuse, R20, R88 ;  /* 0x000000140458723c */ /* 0x050fec0000041858 */
[C---:B------:R-:W-:Y:S06]  /*5d90*/  HMMA.16816.F32.BF16 R124, R4.reuse, R8, R124 ;  /* 0x00000008047c723c */ /* 0x040fec000004187c */
[C---:B------:R-:W-:Y:S06]  /*5da0*/  HMMA.16816.F32.BF16 R152, R4.reuse, R30, R152 ;  /* 0x0000001e0498723c */ /* 0x040fec0000041898 */
[C---:B--2---:R-:W-:Y:S06]  /*5db0*/  HMMA.16816.F32.BF16 R144, R4.reuse, R16, R144 ;  /* 0x000000100490723c */ /* 0x044fec0000041890 */
[C---:B------:R-:W-:Y:S06]  /*5dc0*/  HMMA.16816.F32.BF16 R116, R4.reuse, R12, R116 ;  /* 0x0000000c0474723c */ /* 0x040fec0000041874 */
[C---:B------:R-:W-:Y:S06]  /*5dd0*/  HMMA.16816.F32.BF16 R76, R4.reuse, R26, R76 ;  /* 0x0000001a044c723c */ /* 0x040fec000004184c */
[C---:B------:R-:W-:Y:S06]  /*5de0*/  HMMA.16816.F32.BF16 R92, R4.reuse, R22, R92 ;  /* 0x00000016045c723c */ /* 0x040fec000004185c */
[C---:B------:R-:W-:Y:S06]  /*5df0*/  HMMA.16816.F32.BF16 R104, R4.reuse, R18, R104 ;  /* 0x000000120468723c */ /* 0x040fec0000041868 */
[C---:B------:R-:W-:Y:S06]  /*5e00*/  HMMA.16816.F32.BF16 R140, R4.reuse, R14, R140 ;  /* 0x0000000e048c723c */ /* 0x040fec000004188c */
[----:B------:R-:W-:Y:S07]  /*5e10*/  HMMA.16816.F32.BF16 R128, R4, R10, R128 ;  /* 0x0000000a0480723c */ /* 0x000fee0000041880 */
[----:B------:R-:W-:-:S02]  /*5e20*/  IMAD.MOV.U32 R7, RZ, RZ, R217 ;  /* 0x000000ffff077224 */ /* 0x000fc400078e00d9 */
[----:B------:R-:W-:Y:S02]  /*5e30*/  IMAD.MOV.U32 R6, RZ, RZ, R216 ;  /* 0x000000ffff067224 */ /* 0x000fe400078e00d8 */
[--C-:B------:R-:W-:Y:S01]  /*5e40*/  FFMA.FTZ R203, R203, UR18, -R180.reuse ;  /* 0x00000012cbcb7c23 */ /* 0x100fe200080108b4 */
[----:B------:R-:W-:Y:S01]  /*5e50*/  FFMA.FTZ R186, R186, UR18, -R179 ;  /* 0x00000012baba7c23 */ /* 0x000fe200080108b3 */
[----:B------:R-:W-:Y:S01]  /*5e60*/  LOP3.LUT R241, R7, R248, R241, 0x96, !PT ;  /* 0x000000f807f17212 */ /* 0x000fe200078e96f1 */
[----:B------:R-:W-:Y:S01]  /*5e70*/  FFMA.FTZ R185, R185, UR18, -R180 ;  /* 0x00000012b9b97c23 */ /* 0x000fe200080108b4 */
[----:B------:R-:W-:Y:S01]  /*5e80*/  LOP3.LUT R215, R245, R6, R215, 0x96, !PT ;  /* 0x00000006f5d77212 */ /* 0x000fe200078e96d7 */
[----:B------:R-:W-:Y:S01]  /*5e90*/  FADD.FTZ R52, R53, R52 ;  /* 0x0000003435347221 */ /* 0x000fe20000010000 */
[----:B------:R-:W-:Y:S01]  /*5ea0*/  FADD.FTZ R61, R61, R166 ;  /* 0x000000a63d3d7221 */ /* 0x000fe20000010000 */
[----:B------:R-:W-:Y:S01]  /*5eb0*/  IMAD.WIDE.U32 R6, R241, -0x2daee0ad, RZ ;  /* 0xd2511f53f1067825 */ /* 0x000fe200078e00ff */
[----:B------:R-:W-:-:S03]  /*5ec0*/  LOP3.LUT R32, R251, R32, R175, 0x96, !PT ;  /* 0x00000020fb207212 */ /* 0x000fc600078e96af */
[--C-:B------:R-:W-:Y:S01]  /*5ed0*/  FFMA.FTZ R183, R183, UR18, -R184.reuse ;  /* 0x00000012b7b77c23 */ /* 0x100fe200080108b8 */
[----:B------:R-:W-:Y:S01]  /*5ee0*/  FFMA.FTZ R191, R191, UR18, -R184 ;  /* 0x00000012bfbf7c23 */ /* 0x000fe200080108b8 */
[----:B------:R-:W-:Y:S01]  /*5ef0*/  IMAD.WIDE.U32 R4, R215, -0x2daee0ad, RZ ;  /* 0xd2511f53d7047825 */ /* 0x000fe200078e00ff */
[----:B------:R-:W-:-:S03]  /*5f00*/  LOP3.LUT R214, R7, R246, R214, 0x96, !PT ;  /* 0x000000f607d67212 */ /* 0x000fc600078e96d6 */
[----:B------:R-:W-:Y:S01]  /*5f10*/  FFMA.FTZ R252, R181, UR18, -R184 ;  /* 0x00000012b5fc7c23 */ /* 0x000fe200080108b8 */
[----:B------:R-:W-:Y:S01]  /*5f20*/  FFMA.FTZ R178, R178, UR18, -R179 ;  /* 0x00000012b2b27c23 */ /* 0x000fe200080108b3 */
[----:B------:R-:W-:Y:S01]  /*5f30*/  FFMA.FTZ R172, R172, UR18, -R180 ;  /* 0x00000012acac7c23 */ /* 0x000fe200080108b4 */
[----:B------:R-:W-:Y:S01]  /*5f40*/  LOP3.LUT R212, R5, R6, R212, 0x96, !PT ;  /* 0x0000000605d47212 */ /* 0x000fe200078e96d4 */
[----:B------:R-:W-:-:S04]  /*5f50*/  IMAD.WIDE.U32 R214, R214, -0x326172a9, RZ ;  /* 0xcd9e8d57d6d67825 */ /* 0x000fc800078e00ff */
[----:B------:R-:W-:Y:S01]  /*5f60*/  FFMA.FTZ R165, R165, UR18, -R180 ;  /* 0x00000012a5a57c23 */ /* 0x000fe200080108b4 */
[----:B------:R-:W-:Y:S01]  /*5f70*/  FADD.FTZ R49, R49, R48 ;  /* 0x0000003031317221 */ /* 0x000fe20000010000 */
[----:B------:R-:W-:Y:S01]  /*5f80*/  FADD.FTZ R50, R51, R50 ;  /* 0x0000003233327221 */ /* 0x000fe20000010000 */
[----:B------:R-:W-:Y:S01]  /*5f90*/  FFMA.FTZ R177, R177, UR18, -R179 ;  /* 0x00000012b1b17c23 */ /* 0x000fe200080108b3 */
[----:B------:R-:W-:Y:S01]  /*5fa0*/  LOP3.LUT R244, R215, R244, R213, 0x96, !PT ;  /* 0x000000f4d7f47212 */ /* 0x000fe200078e96d5 */
[----:B------:R-:W-:-:S04]  /*5fb0*/  IMAD.WIDE.U32 R212, R212, -0x326172a9, RZ ;  /* 0xcd9e8d57d4d47825 */ /* 0x000fc800078e00ff */
[----:B------:R-:W-:Y:S01]  /*5fc0*/  FFMA.FTZ R173, R173, UR18, -R180 ;  /* 0x00000012adad7c23 */ /* 0x000fe200080108b4 */
[----:B------:R1:W5:Y:S01]  /*5fd0*/  LDL.LU.64 R216, [R1+0x18] ;  /* 0x0000180001d87983 */ /* 0x0003620000300a00 */
[----:B------:R-:W-:Y:S01]  /*5fe0*/  MUFU.EX2 R203, R203 ;  /* 0x000000cb00cb7308 */ /* 0x000fe20000000800 */
[----:B------:R-:W-:Y:S01]  /*5ff0*/  IMAD.WIDE.U32 R244, R244, -0x2daee0ad, RZ ;  /* 0xd2511f53f4f47825 */ /* 0x000fe200078e00ff */
[----:B------:R-:W-:-:S03]  /*6000*/  LOP3.LUT R211, R213, R214, R211, 0x96, !PT ;  /* 0x000000d6d5d37212 */ /* 0x000fc600078e96d3 */
[----:B------:R-:W-:Y:S01]  /*6010*/  FFMA.FTZ R213, R202, UR18, -R179 ;  /* 0x00000012cad57c23 */ /* 0x000fe200080108b3 */
[----:B------:R-:W-:Y:S01]  /*6020*/  FADD.FTZ R55, R55, R52 ;  /* 0x0000003437377221 */ /* 0x000fe20000010000 */
[----:B------:R-:W-:Y:S01]  /*6030*/  FADD.FTZ R60, R60, R61 ;  /* 0x0000003d3c3c7221 */ /* 0x000fe20000010000 */
[----:B------:R-:W-:Y:S01]  /*6040*/  LOP3.LUT R214, R245, R4, R210, 0x96, !PT ;  /* 0x00000004f5d67212 */ /* 0x000fe200078e96d2 */
[----:B------:R-:W-:Y:S01]  /*6050*/  IMAD.WIDE.U32 R210, R211, -0x2daee0ad, RZ ;  /* 0xd2511f53d3d27825 */ /* 0x000fe200078e00ff */
[----:B------:R-:W-:Y:S03]  /*6060*/  MUFU.EX2 R186, R186 ;  /* 0x000000ba00ba7308 */ /* 0x000fe60000000800 */
[----:B------:R-:W-:Y:S01]  /*6070*/  FADD.FTZ R55, R54, R55 ;  /* 0x0000003736377221 */ /* 0x000fe20000010000 */
[----:B------:R-:W-:Y:S01]  /*6080*/  FADD.FTZ R60, R65, R60 ;  /* 0x0000003c413c7221 */ /* 0x000fe20000010000 */
[----:B------:R-:W-:Y:S01]  /*6090*/  IMAD.WIDE.U32 R214, R214, -0x326172a9, RZ ;  /* 0xcd9e8d57d6d67825 */ /* 0x000fe200078e00ff */
[----:B------:R-:W-:-:S03]  /*60a0*/  LOP3.LUT R208, R211, R244, R208, 0x96, !PT ;  /* 0x000000f4d3d07212 */ /* 0x000fc600078e96d0 */
[--C-:B------:R-:W-:Y:S01]  /*60b0*/  FFMA.FTZ R211, R190, UR18, -R179.reuse ;  /* 0x00000012bed37c23 */ /* 0x100fe200080108b3 */
[----:B------:R-:W-:Y:S01]  /*60c0*/  FFMA.FTZ R190, R192, UR18, -R179 ;  /* 0x00000012c0be7c23 */ /* 0x000fe200080108b3 */
[----:B------:R-:W-:Y:S01]  /*60d0*/  FFMA.FTZ R192, R205, UR18, -R180 ;  /* 0x00000012cdc07c23 */ /* 0x000fe200080108b4 */
[----:B------:R-:W-:Y:S01]  /*60e0*/  MUFU.EX2 R213, R213 ;  /* 0x000000d500d57308 */ /* 0x000fe20000000800 */
[----:B------:R-:W-:-:S04]  /*60f0*/  IMAD.WIDE.U32 R244, R208, -0x326172a9, RZ ;  /* 0xcd9e8d57d0f47825 */ /* 0x000fc800078e00ff */
[----:B------:R-:W-:Y:S01]  /*6100*/  FFMA.FTZ R205, R207, UR18, -R204 ;  /* 0x00000012cfcd7c23 */ /* 0x000fe200080108cc */
[----:B------:R-:W-:Y:S01]  /*6110*/  FADD.FTZ R58, R58, R55 ;  /* 0x000000373a3a7221 */ /* 0x000fe20000010000 */
[----:B------:R-:W-:Y:S01]  /*6120*/  FADD.FTZ R67, R67, R60 ;  /* 0x0000003c43437221 */ /* 0x000fe20000010000 */
[----:B------:R-:W-:Y:S01]  /*6130*/  FFMA.FTZ R181, R176, UR18, -R179 ;  /* 0x00000012b0b57c23 */ /* 0x000fe200080108b3 */
[C---:B------:R-:W-:Y:S01]  /*6140*/  LOP3.LUT R6, R244.reuse, 0xffff, RZ, 0xc0, !PT ;  /* 0x0000fffff4067812 */ /* 0x040fe200078ec0ff */
[----:B------:R-:W-:Y:S01]  /*6150*/  FADD.FTZ R57, R57, R58 ;  /* 0x0000003a39397221 */ /* 0x000fe20000010000 */
[----:B------:R-:W-:Y:S01]  /*6160*/  LOP3.LUT R35, R244, 0xff, RZ, 0xc0, !PT ;  /* 0x000000fff4237812 */ /* 0x000fe200078ec0ff */
[----:B------:R-:W2:Y:S01]  /*6170*/  MUFU.EX2 R192, R192 ;  /* 0x000000c000c07308 */ /* 0x000ea20000000800 */
[----:B------:R-:W-:Y:S01]  /*6180*/  SHF.R.U32.HI R6, RZ, 0x8, R6 ;  /* 0x00000008ff067819 */ /* 0x000fe20000011606 */
[----:B------:R-:W-:Y:S01]  /*6190*/  FADD.FTZ R64, R64, R67 ;  /* 0x0000004340407221 */ /* 0x000fe20000010000 */
[----:B------:R-:W-:Y:S01]  /*61a0*/  SHF.R.U32.HI R5, RZ, 0x10, R244 ;  /* 0x00000010ff057819 */ /* 0x000fe200000116f4 */
[----:B------:R-:W-:Y:S01]  /*61b0*/  FADD.FTZ R56, R56, R57 ;  /* 0x0000003938387221 */ /* 0x000fe20000010000 */
[----:B------:R-:W-:Y:S01]  /*61c0*/  LOP3.LUT R4, R245, R214, R206, 0x96, !PT ;  /* 0x000000d6f5047212 */ /* 0x000fe200078e96ce */
[----:B------:R-:W-:Y:S01]  /*61d0*/  FADD.FTZ R63, R63, R64 ;  /* 0x000000403f3f7221 */ /* 0x000fe20000010000 */
[----:B------:R-:W-:Y:S01]  /*61e0*/  PRMT R35, R35, 0x5410, R6 ;  /* 0x0000541023237816 */ /* 0x000fe20000000006 */
[----:B------:R-:W-:Y:S01]  /*61f0*/  MUFU.EX2 R211, R211 ;  /* 0x000000d300d37308 */ /* 0x000fe20000000800 */
[----:B------:R-:W-:Y:S01]  /*6200*/  LOP3.LUT R6, R5, 0xff, RZ, 0xc0, !PT ;  /* 0x000000ff05067812 */ /* 0x000fe200078ec0ff */
[----:B------:R-:W-:Y:S01]  /*6210*/  FADD.FTZ R59, R59, R56 ;  /* 0x000000383b3b7221 */ /* 0x000fe20000010000 */
[----:B------:R-:W-:Y:S01]  /*6220*/  LOP3.LUT R5, R4, 0xffff, RZ, 0xc0, !PT ;  /* 0x0000ffff04057812 */ /* 0x000fe200078ec0ff */
[----:B------:R-:W-:Y:S01]  /*6230*/  FADD.FTZ R62, R62, R63 ;  /* 0x0000003f3e3e7221 */ /* 0x000fe20000010000 */
[----:B------:R-:W-:Y:S01]  /*6240*/  LOP3.LUT R33, R4, 0xff, RZ, 0xc0, !PT ;  /* 0x000000ff04217812 */ /* 0x000fe200078ec0ff */
[----:B------:R-:W-:Y:S01]  /*6250*/  FFMA.FTZ R176, R182, UR18, -R179 ;  /* 0x00000012b6b07c23 */ /* 0x000fe200080108b3 */
[----:B------:R-:W-:Y:S01]  /*6260*/  SHF.R.U32.HI R202, RZ, 0x8, R5 ;  /* 0x00000008ffca7819 */ /* 0x000fe20000011605 */
[----:B------:R-:W3:Y:S01]  /*6270*/  MUFU.EX2 R190, R190 ;  /* 0x000000be00be7308 */ /* 0x000ee20000000800 */
[----:B------:R-:W-:Y:S01]  /*6280*/  SHF.R.U32.HI R7, RZ, 0x18, R244 ;  /* 0x00000018ff077819 */ /* 0x000fe200000116f4 */
[----:B------:R-:W-:Y:S01]  /*6290*/  FADD.FTZ R46, R46, R49 ;  /* 0x000000312e2e7221 */ /* 0x000fe20000010000 */
[----:B------:R-:W-:Y:S01]  /*62a0*/  PRMT R33, R33, 0x5410, R202 ;  /* 0x0000541021217816 */ /* 0x000fe200000000ca */
[----:B------:R-:W-:Y:S01]  /*62b0*/  FFMA.FTZ R202, R195, UR18, -R180 ;  /* 0x00000012c3ca7c23 */ /* 0x000fe200080108b4 */
[----:B------:R-:W-:Y:S01]  /*62c0*/  PRMT R7, R6, 0x5410, R7 ;  /* 0x0000541006077816 */ /* 0x000fe20000000007 */
[----:B------:R-:W-:Y:S01]  /*62d0*/  FFMA.FTZ R195, R196, UR18, -R204 ;  /* 0x00000012c4c37c23 */ /* 0x000fe200080108cc */
[--C-:B------:R-:W-:Y:S01]  /*62e0*/  SHF.R.U32.HI R6, RZ, 0x10, R4.reuse ;  /* 0x00000010ff067819 */ /* 0x100fe20000011604 */
[----:B------:R-:W-:Y:S01]  /*62f0*/  MUFU.EX2 R185, R185 ;  /* 0x000000b900b97308 */ /* 0x000fe20000000800 */
[----:B------:R-:W-:Y:S01]  /*6300*/  SHF.R.U32.HI R4, RZ, 0x18, R4 ;  /* 0x00000018ff047819 */ /* 0x000fe20000011604 */
[--C-:B------:R-:W-:Y:S01]  /*6310*/  FFMA.FTZ R196, R209, UR18, -R204.reuse ;  /* 0x00000012d1c47c23 */ /* 0x100fe200080108cc */
[----:B------:R-:W-:Y:S01]  /*6320*/  LOP3.LUT R5, R6, 0xff, RZ, 0xc0, !PT ;  /* 0x000000ff06057812 */ /* 0x000fe200078ec0ff */
[----:B------:R-:W-:Y:S01]  /*6330*/  FFMA.FTZ R204, R201, UR18, -R204 ;  /* 0x00000012c9cc7c23 */ /* 0x000fe200080108cc */
[--C-:B------:R-:W-:Y:S01]  /*6340*/  HSET2.LE.AND R7, R7, R66.reuse, PT ;  /* 0x0000004207077233 */ /* 0x100fe20003803000 */
[----:B------:R-:W-:Y:S01]  /*6350*/  FADD.FTZ R47, R47, R50 ;  /* 0x000000322f2f7221 */ /* 0x000fe20000010000 */
[----:B------:R-:W-:Y:S01]  /*6360*/  PRMT R5, R5, 0x5410, R4 ;  /* 0x0000541005057816 */ /* 0x000fe20000000004 */
[----:B------:R-:W4:Y:S01]  /*6370*/  MUFU.EX2 R202, R202 ;  /* 0x000000ca00ca7308 */ /* 0x000f220000000800 */
[----:B--2---:R-:W-:Y:S01]  /*6380*/  F2FP.BF16.F32.PACK_AB R4, R203, R192 ;  /* 0x000000c0cb04723e */ /* 0x004fe200000010ff */
[----:B------:R-:W-:Y:S01]  /*6390*/  FADD.FTZ R46, R43, R46 ;  /* 0x0000002e2b2e7221 */ /* 0x000fe20000010000 */
[--C-:B------:R-:W-:Y:S01]  /*63a0*/  HSET2.LE.AND R6, R35, R66.reuse, PT ;  /* 0x0000004223067233 */ /* 0x100fe20003803000 */
[----:B------:R-:W-:Y:S01]  /*63b0*/  FADD.FTZ R44, R44, R47 ;  /* 0x0000002f2c2c7221 */ /* 0x000fe20000010000 */
[----:B------:R-:W-:Y:S01]  /*63c0*/  LOP3.LUT R7, R7, R4, RZ, 0xc0, !PT ;  /* 0x0000000407077212 */ /* 0x000fe200078ec0ff */
[----:B------:R-:W-:Y:S01]  /*63d0*/  FADD.FTZ R45, R45, R46 ;  /* 0x0000002e2d2d7221 */ /* 0x000fe20000010000 */
[--C-:B------:R-:W-:Y:S01]  /*63e0*/  HSET2.LE.AND R4, R33, R66.reuse, PT ;  /* 0x0000004221047233 */ /* 0x100fe20003803000 */
[----:B------:R-:W-:Y:S01]  /*63f0*/  MUFU.EX2 R183, R183 ;  /* 0x000000b700b77308 */ /* 0x000fe20000000800 */
[----:B------:R-:W-:Y:S01]  /*6400*/  HSET2.LE.AND R5, R5, R66, PT ;  /* 0x0000004205057233 */ /* 0x000fe20003803000 */
[----:B------:R-:W-:Y:S01]  /*6410*/  FADD.FTZ R41, R41, R44 ;  /* 0x0000002c29297221 */ /* 0x000fe20000010000 */
[----:B---3--:R-:W-:Y:S01]  /*6420*/  F2FP.BF16.F32.PACK_AB R35, R213, R190 ;  /* 0x000000bed523723e */ /* 0x008fe200000010ff */
[----:B------:R-:W-:Y:S01]  /*6430*/  FADD.FTZ R42, R42, R45 ;  /* 0x0000002d2a2a7221 */ /* 0x000fe20000010000 */
[----:B------:R-:W-:Y:S01]  /*6440*/  F2FP.BF16.F32.PACK_AB R33, R211, R186 ;  /* 0x000000bad321723e */ /* 0x000fe200000010ff */
[----:B------:R-:W-:Y:S01]  /*6450*/  FADD.FTZ R186, R186, R59 ;  /* 0x0000003bbaba7221 */ /* 0x000fe20000010000 */
[----:B------:R-:W-:Y:S01]  /*6460*/  LOP3.LUT R6, R6, R35, RZ, 0xc0, !PT ;  /* 0x0000002306067212 */ /* 0x000fe200078ec0ff */
[----:B------:R-:W-:Y:S01]  /*6470*/  MUFU.EX2 R191, R191 ;  /* 0x000000bf00bf7308 */ /* 0x000fe20000000800 */
[----:B----4-:R-:W-:Y:S01]  /*6480*/  F2FP.BF16.F32.PACK_AB R206, R202, R185 ;  /* 0x000000b9cace723e */ /* 0x010fe200000010ff */
[----:B------:R-:W-:Y:S01]  /*6490*/  FADD.FTZ R185, R185, R62 ;  /* 0x0000003eb9b97221 */ /* 0x000fe20000010000 */
[----:B------:R-:W-:Y:S01]  /*64a0*/  LOP3.LUT R4, R4, R33, RZ, 0xc0, !PT ;  /* 0x0000002104047212 */ /* 0x000fe200078ec0ff */
[----:B------:R-:W-:Y:S01]  /*64b0*/  IMAD.WIDE.U32 R32, R32, -0x2daee0ad, RZ ;  /* 0xd2511f5320207825 */ /* 0x000fe200078e00ff */
[----:B------:R-:W-:-:S03]  /*64c0*/  LOP3.LUT R5, R5, R206, RZ, 0xc0, !PT ;  /* 0x000000ce05057212 */ /* 0x000fc600078ec0ff */
[----:B------:R-:W-:Y:S01]  /*64d0*/  FFMA.FTZ R206, R193, UR18, -R184 ;  /* 0x00000012c1ce7c23 */ /* 0x000fe200080108b8 */
[----:B------:R-:W-:Y:S01]  /*64e0*/  FADD.FTZ R211, R211, R186 ;  /* 0x000000bad3d37221 */ /* 0x000fe20000010000 */
[----:B------:R-:W-:Y:S01]  /*64f0*/  MUFU.EX2 R252, R252 ;  /* 0x000000fc00fc7308 */ /* 0x000fe20000000800 */
[----:B------:R-:W-:Y:S01]  /*6500*/  LOP3.LUT R34, R33, R34, R174, 0x96, !PT ;  /* 0x0000002221227212 */ /* 0x000fe200078e96ae */
[----:B------:R-:W-:Y:S01]  /*6510*/  FADD.FTZ R185, R202, R185 ;  /* 0x000000b9cab97221 */ /* 0x000fe20000010000 */
[----:B------:R-:W-:Y:S01]  /*6520*/  FADD.FTZ R190, R190, R211 ;  /* 0x000000d3bebe7221 */ /* 0x000fe20000010000 */
[C---:B------:R-:W-:Y:S01]  /*6530*/  HMMA.16816.F32.BF16 R160, R4.reuse, R28, R160 ;  /* 0x0000001c04a0723c */ /* 0x040fe200000418a0 */
[----:B------:R-:W-:Y:S01]  /*6540*/  FADD.FTZ R40, R40, R41 ;  /* 0x0000002928287221 */ /* 0x000fe20000010000 */
[----:B------:R-:W-:Y:S01]  /*6550*/  FADD.FTZ R192, R192, R185 ;  /* 0x000000b9c0c07221 */ /* 0x000fe20000010000 */
[----:B------:R-:W-:Y:S01]  /*6560*/  FADD.FTZ R213, R213, R190 ;  /* 0x000000bed5d57221 */ /* 0x000fe20000010000 */
[----:B------:R-:W-:Y:S01]  /*6570*/  MUFU.EX2 R206, R206 ;  /* 0x000000ce00ce7308 */ /* 0x000fe20000000800 */
[----:B------:R-:W-:Y:S01]  /*6580*/  FADD.FTZ R39, R39, R42 ;  /* 0x0000002a27277221 */ /* 0x000fe20000010000 */
[----:B------:R-:W-:Y:S01]  /*6590*/  HMMA.16816.F32.BF16 R148, R4, R30, R148 ;  /* 0x0000001e0494723c */ /* 0x000fe20000041894 */
[----:B------:R-:W2:Y:S01]  /*65a0*/  LDSM.16.MT88.4 R28, [R221+0x9c00] ;  /* 0x009c0000dd1c783b */ /* 0x000ea20000004200 */
[----:B------:R-:W-:Y:S01]  /*65b0*/  FADD.FTZ R203, R203, R192 ;  /* 0x000000c0cbcb7221 */ /* 0x000fe20000010000 */
[----:B------:R-:W-:Y:S01]  /*65c0*/  FADD.FTZ R37, R37, R40 ;  /* 0x0000002825257221 */ /* 0x000fe20000010000 */
[----:B------:R-:W-:-:S02]  /*65d0*/  FADD.FTZ R38, R38, R39 ;  /* 0x0000002726267221 */ /* 0x000fc40000010000 */
[----:B------:R-:W-:Y:S01]  /*65e0*/  HMMA.16816.F32.BF16 R68, R4, R24, R68 ;  /* 0x000000180444723c */ /* 0x000fe20000041844 */
[----:B------:R-:W-:Y:S01]  /*65f0*/  MUFU.EX2 R195, R195 ;  /* 0x000000c300c37308 */ /* 0x000fe20000000800 */
[----:B------:R-:W-:Y:S01]  /*6600*/  FADD.FTZ R37, R36, R37 ;  /* 0x0000002524257221 */ /* 0x000fe20000010000 */
[----:B------:R-:W-:-:S03]  /*6610*/  FADD.FTZ R189, R189, R38 ;  /* 0x00000026bdbd7221 */ /* 0x000fc60000010000 */
[C---:B------:R-:W-:Y:S01]  /*6620*/  HMMA.16816.F32.BF16 R80, R4.reuse, R26, R80 ;  /* 0x0000001a0450723c */ /* 0x040fe20000041850 */
[----:B------:R-:W3:Y:S01]  /*6630*/  LDSM.16.MT88.4 R24, [R170+0x9c00] ;  /* 0x009c0000aa18783b */ /* 0x000ee20000004200 */
[----:B------:R-:W-:Y:S01]  /*6640*/  FADD.FTZ R200, R200, R37 ;  /* 0x00000025c8c87221 */ /* 0x000fe20000010000 */
[----:B------:R-:W4:Y:S01]  /*6650*/  MUFU.EX2 R196, R196 ;  /* 0x000000c400c47308 */ /* 0x000f220000000800 */
[----:B------:R-:W-:Y:S02]  /*6660*/  FADD.FTZ R188, R188, R189 ;  /* 0x000000bdbcbc7221 */ /* 0x000fe40000010000 */
[----:B------:R-:W-:Y:S01]  /*6670*/  HMMA.16816.F32.BF16 R84, R4, R20, R84 ;  /* 0x000000140454723c */ /* 0x000fe20000041854 */
[----:B------:R-:W-:Y:S01]  /*6680*/  FADD.FTZ R199, R199, R200 ;  /* 0x000000c8c7c77221 */ /* 0x000fe20000010000 */
[----:B------:R-:W-:-:S03]  /*6690*/  FADD.FTZ R187, R187, R188 ;  /* 0x000000bcbbbb7221 */ /* 0x000fc60000010000 */
[----:B------:R-:W-:Y:S01]  /*66a0*/  MUFU.EX2 R205, R205 ;  /* 0x000000cd00cd7308 */ /* 0x000fe20000000800 */
[C---:B------:R-:W-:Y:S01]  /*66b0*/  HMMA.16816.F32.BF16 R96, R4.reuse, R22, R96 ;  /* 0x000000160460723c */ /* 0x040fe20000041860 */
[----:B------:R-:W-:Y:S01]  /*66c0*/  LOP3.LUT R21, R32, 0xffff, RZ, 0xc0, !PT ;  /* 0x0000ffff20157812 */ /* 0x000fe200078ec0ff */
[----:B------:R-:W-:Y:S01]  /*66d0*/  FADD.FTZ R198, R198, R199 ;  /* 0x000000c7c6c67221 */ /* 0x000fe20000010000 */
[----:B------:R-:W-:Y:S01]  /*66e0*/  LOP3.LUT R20, R32, 0xff, RZ, 0xc0, !PT ;  /* 0x000000ff20147812 */ /* 0x000fe200078ec0ff */
[----:B------:R-:W-:Y:S01]  /*66f0*/  FADD.FTZ R194, R194, R187 ;  /* 0x000000bbc2c27221 */ /* 0x000fe20000010000 */
[----:B------:R-:W-:Y:S01]  /*6700*/  SHF.R.U32.HI R21, RZ, 0x8, R21 ;  /* 0x00000008ff157819 */ /* 0x000fe20000011615 */
[----:B------:R-:W-:Y:S01]  /*6710*/  HMMA.16816.F32.BF16 R100, R4, R16, R100 ;  /* 0x000000100464723c */ /* 0x000fe20000041864 */
[----:B------:R-:W1:Y:S01]  /*6720*/  MUFU.EX2 R204, R204 ;  /* 0x000000cc00cc7308 */ /* 0x000e620000000800 */
[----:B------:R-:W-:-:S04]  /*6730*/  FADD.FTZ R198, R197, R198 ;  /* 0x000000c6c5c67221 */ /* 0x000fc80000010000 */
[C---:B------:R-:W-:Y:S01]  /*6740*/  HMMA.16816.F32.BF16 R108, R4.reuse, R18, R108 ;  /* 0x00000012046c723c */ /* 0x040fe2000004186c */
[--C-:B------:R-:W-:Y:S02]  /*6750*/  SHF.R.U32.HI R17, RZ, 0x10, R32.reuse ;  /* 0x00000010ff117819 */ /* 0x100fe40000011620 */
[----:B------:R-:W-:Y:S01]  /*6760*/  SHF.R.U32.HI R16, RZ, 0x18, R32 ;  /* 0x00000018ff107819 */ /* 0x000fe20000011620 */
[----:B------:R-:W-:Y:S01]  /*6770*/  MUFU.EX2 R178, R178 ;  /* 0x000000b200b27308 */ /* 0x000fe20000000800 */
[----:B----4-:R-:W-:Y:S01]  /*6780*/  F2FP.BF16.F32.PACK_AB R32, R196, R195 ;  /* 0x000000c3c420723e */ /* 0x010fe200000010ff */
[C---:B------:R-:W-:Y:S01]  /*6790*/  HMMA.16816.F32.BF16 R112, R4.reuse, R12, R112 ;  /* 0x0000000c0470723c */ /* 0x040fe20000041870 */
[C---:B------:R-:W-:Y:S01]  /*67a0*/  LOP3.LUT R18, R34.reuse, 0xffff, RZ, 0xc0, !PT ;  /* 0x0000ffff22127812 */ /* 0x040fe200078ec0ff */
[----:B------:R-:W-:Y:S01]  /*67b0*/  FADD.FTZ R195, R195, R194 ;  /* 0x000000c2c3c37221 */ /* 0x000fe20000010000 */
[----:B------:R-:W-:Y:S02]  /*67c0*/  LOP3.LUT R19, R34, 0xff, RZ, 0xc0, !PT ;  /* 0x000000ff22137812 */ /* 0x000fe400078ec0ff */
[----:B------:R-:W-:Y:S01]  /*67d0*/  SHF.R.U32.HI R18, RZ, 0x8, R18 ;  /* 0x00000008ff127819 */ /* 0x000fe20000011612 */
[C---:B------:R-:W-:Y:S01]  /*67e0*/  HMMA.16816.F32.BF16 R120, R4.reuse, R14, R120 ;  /* 0x0000000e0478723c */ /* 0x040fe20000041878 */
[--C-:B------:R-:W-:Y:S01]  /*67f0*/  SHF.R.U32.HI R12, RZ, 0x10, R34.reuse ;  /* 0x00000010ff0c7819 */ /* 0x100fe20000011622 */
[----:B------:R-:W4:Y:S01]  /*6800*/  MUFU.EX2 R181, R181 ;  /* 0x000000b500b57308 */ /* 0x000f220000000800 */
[----:B------:R-:W-:Y:S01]  /*6810*/  SHF.R.U32.HI R34, RZ, 0x18, R34 ;  /* 0x00000018ff227819 */ /* 0x000fe20000011622 */
[----:B------:R-:W-:Y:S01]  /*6820*/  FADD.FTZ R196, R196, R195 ;  /* 0x000000c3c4c47221 */ /* 0x000fe20000010000 */
[----:B------:R-:W-:Y:S01]  /*6830*/  PRMT R13, R20, 0x5410, R21 ;  /* 0x00005410140d7816 */ /* 0x000fe20000000015 */
[C---:B------:R-:W-:Y:S01]  /*6840*/  HMMA.16816.F32.BF16 R136, R4.reuse, R8, R136 ;  /* 0x000000080488723c */ /* 0x040fe20000041888 */
[----:B------:R-:W-:Y:S01]  /*6850*/  LOP3.LUT R15, R17, 0xff, RZ, 0xc0, !PT ;  /* 0x000000ff110f7812 */ /* 0x000fe200078ec0ff */
[----:B------:R-:W3:Y:S01]  /*6860*/  LDSM.16.MT88.4 R20, [R221+0xac00] ;  /* 0x00ac0000dd14783b */ /* 0x000ee20000004200 */
[----:B------:R-:W-:Y:S01]  /*6870*/  LOP3.LUT R17, R12, 0xff, RZ, 0xc0, !PT ;  /* 0x000000ff0c117812 */ /* 0x000fe200078ec0ff */
[----:B------:R-:W-:Y:S01]  /*6880*/  MUFU.EX2 R172, R172 ;  /* 0x000000ac00ac7308 */ /* 0x000fe20000000800 */
[----:B------:R-:W-:Y:S01]  /*6890*/  PRMT R19, R19, 0x5410, R18 ;  /* 0x0000541013137816 */ /* 0x000fe20000000012 */
[----:B------:R-:W-:Y:S01]  /*68a0*/  HMMA.16816.F32.BF16 R132, R4, R10, R132 ;  /* 0x0000000a0484723c */ /* 0x000fe20000041884 */
[----:B------:R-:W-:-:S02]  /*68b0*/  PRMT R15, R15, 0x5410, R16 ;  /* 0x000054100f0f7816 */ /* 0x000fc40000000010 */
[----:B------:R-:W-:Y:S02]  /*68c0*/  PRMT R17, R17, 0x5410, R34 ;  /* 0x0000541011117816 */ /* 0x000fe40000000022 */
[--C-:B------:R-:W-:Y:S01]  /*68d0*/  HSET2.LE.AND R19, R19, R66.reuse, PT ;  /* 0x0000004213137233 */ /* 0x100fe20003803000 */
[----:B------:R-:W4:Y:S01]  /*68e0*/  MUFU.EX2 R165, R165 ;  /* 0x000000a500a57308 */ /* 0x000f220000000800 */
[----:B------:R-:W-:Y:S02]  /*68f0*/  LOP3.LUT R4, R215, R212, R175, 0x96, !PT ;  /* 0x000000d4d7047212 */ /* 0x000fe400078e96af */
[--C-:B------:R-:W-:Y:S02]  /*6900*/  HSET2.LE.AND R13, R13, R66.reuse, PT ;  /* 0x000000420d0d7233 */ /* 0x100fe40003803000 */
[--C-:B------:R-:W-:Y:S01]  /*6910*/  HSET2.LE.AND R15, R15, R66.reuse, PT ;  /* 0x000000420f0f7233 */ /* 0x100fe20003803000 */
[----:B------:R-:W-:Y:S01]  /*6920*/  IMAD.WIDE.U32 R4, R4, -0x2daee0ad, RZ ;  /* 0xd2511f5304047825 */ /* 0x000fe200078e00ff */
[----:B------:R-:W-:Y:S01]  /*6930*/  HSET2.LE.AND R17, R17, R66, PT ;  /* 0x0000004211117233 */ /* 0x000fe20003803000 */
[----:B------:R-:W-:Y:S01]  /*6940*/  MUFU.EX2 R176, R176 ;  /* 0x000000b000b07308 */ /* 0x000fe20000000800 */
[----:B------:R-:W-:Y:S01]  /*6950*/  F2FP.BF16.F32.PACK_AB R12, R206, R183 ;  /* 0x000000b7ce0c723e */ /* 0x000fe200000010ff */
[----:B------:R-:W-:Y:S01]  /*6960*/  FADD.FTZ R183, R183, R198 ;  /* 0x000000c6b7b77221 */ /* 0x000fe20000010000 */
[----:B------:R-:W-:Y:S01]  /*6970*/  LOP3.LUT R210, R5, R210, R174, 0x96, !PT ;  /* 0x000000d205d27212 */ /* 0x000fe200078e96ae */
[----:B------:R-:W-:Y:S01]  /*6980*/  FFMA.FTZ R174, R167, UR18, -R180 ;  /* 0x00000012a7ae7c23 */ /* 0x000fe200080108b4 */
[----:B------:R-:W-:Y:S01]  /*6990*/  LOP3.LUT R6, R4, 0xffff, RZ, 0xc0, !PT ;  /* 0x0000ffff04067812 */ /* 0x000fe200078ec0ff */
[----:B------:R-:W-:Y:S01]  /*69a0*/  FADD.FTZ R206, R206, R183 ;  /* 0x000000b7cece7221 */ /* 0x000fe20000010000 */
[----:B------:R-:W-:Y:S01]  /*69b0*/  LOP3.LUT R175, R210, 0xffff, RZ, 0xc0, !PT ;  /* 0x0000ffffd2af7812 */ /* 0x000fe200078ec0ff */
[----:B------:R-:W3:Y:S01]  /*69c0*/  MUFU.EX2 R177, R177 ;  /* 0x000000b100b17308 */ /* 0x000ee20000000800 */
[----:B------:R-:W-:-:S02]  /*69d0*/  SHF.R.U32.HI R7, RZ, 0x10, R4 ;  /* 0x00000010ff077819 */ /* 0x000fc40000011604 */
[----:B------:R-:W-:Y:S02]  /*69e0*/  SHF.R.U32.HI R179, RZ, 0x10, R210 ;  /* 0x00000010ffb37819 */ /* 0x000fe400000116d2 */
[----:B------:R-:W-:Y:S01]  /*69f0*/  F2FP.BF16.F32.PACK_AB R8, R252, R191 ;  /* 0x000000bffc08723e */ /* 0x000fe200000010ff */
[----:B------:R-:W-:Y:S01]  /*6a00*/  FADD.FTZ R191, R191, R206 ;  /* 0x000000cebfbf7221 */ /* 0x000fe20000010000 */
[----:B------:R-:W-:Y:S01]  /*6a10*/  LOP3.LUT R5, R4, 0xff, RZ, 0xc0, !PT ;  /* 0x000000ff04057812 */ /* 0x000fe200078ec0ff */
[----:B------:R-:W-:Y:S01]  /*6a20*/  MUFU.EX2 R173, R173 ;  /* 0x000000ad00ad7308 */ /* 0x000fe20000000800 */
[----:B------:R-:W-:Y:S01]  /*6a30*/  SHF.R.U32.HI R6, RZ, 0x8, R6 ;  /* 0x00000008ff067819 */ /* 0x000fe20000011606 */
[----:B------:R-:W-:Y:S01]  /*6a40*/  FADD.FTZ R252, R252, R191 ;  /* 0x000000bffcfc7221 */ /* 0x000fe20000010000 */
[----:B------:R-:W-:Y:S02]  /*6a50*/  LOP3.LUT R167, R210, 0xff, RZ, 0xc0, !PT ;  /* 0x000000ffd2a77812 */ /* 0x000fe400078ec0ff */
[----:B------:R-:W-:-:S02]  /*6a60*/  SHF.R.U32.HI R180, RZ, 0x8, R175 ;  /* 0x00000008ffb47819 */ /* 0x000fc400000116af */
[C---:B-1----:R-:W-:Y:S01]  /*6a70*/  F2FP.BF16.F32.PACK_AB R34, R204.reuse, R205 ;  /* 0x000000cdcc22723e */ /* 0x042fe200000010ff */
[----:B------:R-:W1:Y:S01]  /*6a80*/  MUFU.EX2 R174, R174 ;  /* 0x000000ae00ae7308 */ /* 0x000e620000000800 */
[----:B------:R-:W-:Y:S01]  /*6a90*/  SHF.R.U32.HI R4, RZ, 0x18, R4 ;  /* 0x00000018ff047819 */ /* 0x000fe20000011604 */
[----:B------:R-:W-:Y:S01]  /*6aa0*/  FADD.FTZ R205, R205, R196 ;  /* 0x000000c4cdcd7221 */ /* 0x000fe20000010000 */
[----:B------:R-:W-:Y:S02]  /*6ab0*/  LOP3.LUT R7, R7, 0xff, RZ, 0xc0, !PT ;  /* 0x000000ff07077812 */ /* 0x000fe400078ec0ff */
[----:B------:R-:W-:Y:S01]  /*6ac0*/  SHF.R.U32.HI R210, RZ, 0x18, R210 ;  /* 0x00000018ffd27819 */ /* 0x000fe200000116d2 */
[----:B------:R-:W-:Y:S01]  /*6ad0*/  FADD.FTZ R241, R204, R205 ;  /* 0x000000cdccf17221 */ /* 0x000fe20000010000 */
[----:B------:R-:W-:Y:S02]  /*6ae0*/  LOP3.LUT R175, R179, 0xff, RZ, 0xc0, !PT ;  /* 0x000000ffb3af7812 */ /* 0x000fe400078ec0ff */
[----:B------:R-:W-:-:S02]  /*6af0*/  PRMT R179, R5, 0x5410, R6 ;  /* 0x0000541005b37816 */ /* 0x000fc40000000006 */
[----:B------:R-:W-:Y:S02]  /*6b00*/  LOP3.LUT R32, R19, R32, RZ, 0xc0, !PT ;  /* 0x0000002013207212 */ /* 0x000fe400078ec0ff */
[----:B------:R-:W-:Y:S02]  /*6b10*/  LOP3.LUT R33, R17, R12, RZ, 0xc0, !PT ;  /* 0x0000000c11217212 */ /* 0x000fe400078ec0ff */
[----:B------:R-:W-:Y:S01]  /*6b20*/  LOP3.LUT R34, R13, R34, RZ, 0xc0, !PT ;  /* 0x000000220d227212 */ /* 0x000fe200078ec0ff */
[----:B------:R-:W1:Y:S01]  /*6b30*/  LDSM.16.MT88.4 R16, [R170+0xac00] ;  /* 0x00ac0000aa10783b */ /* 0x000e620000004200 */
[----:B------:R-:W-:Y:S02]  /*6b40*/  LOP3.LUT R35, R15, R8, RZ, 0xc0, !PT ;  /* 0x000000080f237212 */ /* 0x000fe400078ec0ff */
[----:B------:R-:W-:Y:S01]  /*6b50*/  PRMT R7, R7, 0x5410, R4 ;  /* 0x0000541007077816 */ /* 0x000fe20000000004 */
[----:B------:R-:W1:Y:S01]  /*6b60*/  LDSM.16.MT88.4 R12, [R221+0xbc00] ;  /* 0x00bc0000dd0c783b */ /* 0x000e620000004200 */
[----:B------:R-:W-:-:S02]  /*6b70*/  PRMT R167, R167, 0x5410, R180 ;  /* 0x00005410a7a77816 */ /* 0x000fc400000000b4 */
[----:B------:R-:W-:Y:S01]  /*6b80*/  PRMT R5, R175, 0x5410, R210 ;  /* 0x00005410af057816 */ /* 0x000fe200000000d2 */
[----:B------:R-:W1:Y:S01]  /*6b90*/  LDSM.16.MT88.4 R8, [R170+0xbc00] ;  /* 0x00bc0000aa08783b */ /* 0x000e620000004200 */
[--C-:B------:R-:W-:Y:S01]  /*6ba0*/  HSET2.LE.AND R6, R179, R66.reuse, PT ;  /* 0x00000042b3067233 */ /* 0x100fe20003803000 */
[C---:B--2---:R-:W-:Y:S01]  /*6bb0*/  HMMA.16816.F32.BF16 R156, R32.reuse, R28, R156 ;  /* 0x0000001c209c723c */ /* 0x044fe2000004189c */
[--C-:B------:R-:W-:Y:S02]  /*6bc0*/  HSET2.LE.AND R7, R7, R66.reuse, PT ;  /* 0x0000004207077233 */ /* 0x100fe40003803000 */
[--C-:B------:R-:W-:Y:S02]  /*6bd0*/  HSET2.LE.AND R4, R167, R66.reuse, PT ;  /* 0x00000042a7047233 */ /* 0x100fe40003803000 */
[----:B------:R-:W-:Y:S01]  /*6be0*/  HSET2.LE.AND R5, R5, R66, PT ;  /* 0x0000004205057233 */ /* 0x000fe20003803000 */
[C---:B------:R-:W-:Y:S01]  /*6bf0*/  HMMA.16816.F32.BF16 R152, R32.reuse, R30, R152 ;  /* 0x0000001e2098723c */ /* 0x040fe20000041898 */
[----:B----4-:R-:W-:Y:S01]  /*6c00*/  F2FP.BF16.F32.PACK_AB R175, R181, R178 ;  /* 0x000000b2b5af723e */ /* 0x010fe200000010ff */
[----:B------:R-:W-:Y:S01]  /*6c10*/  FADD.FTZ R178, R178, R213 ;  /* 0x000000d5b2b27221 */ /* 0x000fe20000010000 */
[----:B------:R-:W-:Y:S01]  /*6c20*/  F2FP.BF16.F32.PACK_AB R66, R165, R172 ;  /* 0x000000aca542723e */ /* 0x000fe200000010ff */
[----:B------:R-:W-:Y:S01]  /*6c30*/  FADD.FTZ R172, R172, R203 ;  /* 0x000000cbacac7221 */ /* 0x000fe20000010000 */
[----:B---3--:R-:W-:Y:S01]  /*6c40*/  F2FP.BF16.F32.PACK_AB R167, R177, R176 ;  /* 0x000000b0b1a7723e */ /* 0x008fe200000010ff */
[----:B------:R-:W-:Y:S01]  /*6c50*/  FADD.FTZ R181, R181, R178 ;  /* 0x000000b2b5b57221 */ /* 0x000fe20000010000 */
[----:B-1----:R-:W-:Y:S01]  /*6c60*/  F2FP.BF16.F32.PACK_AB R180, R174, R173 ;  /* 0x000000adaeb4723e */ /* 0x002fe200000010ff */
[----:B------:R-:W-:Y:S01]  /*6c70*/  FADD.FTZ R172, R165, R172 ;  /* 0x000000aca5ac7221 */ /* 0x000fe20000010000 */
[----:B------:R-:W-:Y:S01]  /*6c80*/  LOP3.LUT R6, R6, R167, RZ, 0xc0, !PT ;  /* 0x000000a706067212 */ /* 0x000fe200078ec0ff */
[----:B------:R-:W-:Y:S01]  /*6c90*/  FADD.FTZ R176, R176, R181 ;  /* 0x000000b5b0b07221 */ /* 0x000fe20000010000 */
[----:B------:R-:W-:Y:S01]  /*6ca0*/  LOP3.LUT R7, R7, R180, RZ, 0xc0, !PT ;  /* 0x000000b407077212 */ /* 0x000fe200078ec0ff */
[----:B------:R-:W-:Y:S01]  /*6cb0*/  FADD.FTZ R173, R173, R172 ;  /* 0x000000acadad7221 */ /* 0x000fe20000010000 */
[----:B------:R-:W-:Y:S01]  /*6cc0*/  LOP3.LUT R4, R4, R175, RZ, 0xc0, !PT ;  /* 0x000000af04047212 */ /* 0x000fe200078ec0ff */
[----:B------:R-:W-:Y:S01]  /*6cd0*/  FADD.FTZ R245, R177, R176 ;  /* 0x000000b0b1f57221 */ /* 0x000fe20000010000 */
[----:B------:R-:W-:Y:S01]  /*6ce0*/  LOP3.LUT R5, R5, R66, RZ, 0xc0, !PT ;  /* 0x0000004205057212 */ /* 0x000fe200078ec0ff */
[----:B------:R-:W-:Y:S01]  /*6cf0*/  FADD.FTZ R244, R174, R173 ;  /* 0x000000adaef47221 */ /* 0x000fe20000010000 */
[C---:B------:R-:W-:Y:S02]  /*6d00*/  HMMA.16816.F32.BF16 R72, R32.reuse, R24, R72 ;  /* 0x000000182048723c */ /* 0x040fe40000041848 */
[----:B------:R1:W-:Y:S04]  /*6d10*/  STL [R1+0xc], R245 ;  /* 0x00000cf501007387 */ /* 0x0003e80000100800 */
[----:B------:R1:W-:Y:S01]  /*6d20*/  STL [R1+0x8], R244 ;  /* 0x000008f401007387 */ /* 0x0003e20000100800 */
        /* <DEDUP_REMOVED lines=22> */
[----:B-1----:R-:W-:-:S15]  /*6e90*/  @!P0 BRA `(.L_x_324) ;  /* 0x000000a000b48947 */ /* 0x002fde0003800000 */
        /* <DEDUP_REMOVED lines=8> */
[----:B------:R-:W-:Y:S01]  /*6f20*/  UIADD3 UR4, UR19, -0x2, URZ ;  /* 0xfffffffe13047890 */ /* 0x000fe2000fffe03f */
[----:B------:R-:W1:Y:S03]  /*6f30*/  S2R R165, SR_TID.X ;  /* 0x0000000000a57919 */ /* 0x000e660000002100 */
[----:B------:R-:W-:-:S02]  /*6f40*/  USHF.R.S32.HI UR11, URZ, 0x1f, UR4 ;  /* 0x0000001f3f0b7899 */ /* 0x000fc40008011404 */
[----:B------:R-:W-:Y:S01]  /*6f50*/  UIMAD UR10, UR21, UR4, URZ ;  /* 0x00000004150a72a4 */ /* 0x000fe2000f8e023f */
[----:B------:R-:W-:Y:S01]  /*6f60*/  IMAD.U32 R19, RZ, RZ, UR4 ;  /* 0x00000004ff137e24 */ /* 0x000fe2000f8e00ff */
[----:B------:R-:W2:Y:S02]  /*6f70*/  @!P5 LDC.64 R14, c[0x0][0x220] ;  /* 0x00008800ff0edb82 */ /* 0x000ea40000000a00 */
[----:B------:R-:W-:Y:S01]  /*6f80*/  UIMAD UR10, UR11, UR27, UR10 ;  /* 0x0000001b0b0a72a4 */ /* 0x000fe2000f8e020a */
[----:B------:R-:W-:-:S05]  /*6f90*/  IMAD.WIDE.U32 R18, R19, UR27, R218 ;  /* 0x0000001b13127c25 */ /* 0x000fca000f8e00da */
[----:B------:R-:W3:Y:S01]  /*6fa0*/  @!P4 LDC.64 R12, c[0x0][0x220] ;  /* 0x00008800ff0ccb82 */ /* 0x000ee20000000a00 */
[----:B------:R-:W-:Y:S01]  /*6fb0*/  VIADD R16, R19, UR10 ;  /* 0x0000000a13107c36 */ /* 0x000fe20008000000 */
[----:B------:R-:W-:Y:S04]  /*6fc0*/  @P5 STS [R225+0x9000], RZ ;  /* 0x009000ffe1005388 */ /* 0x000fe80000000800 */
[----:B------:R-:W-:Y:S02]  /*6fd0*/  @P5 STS [R225+0x9004], RZ ;  /* 0x009004ffe1005388 */ /* 0x000fe40000000800 */
[----:B------:R-:W4:Y:S02]  /*6fe0*/  @!P3 LDC.64 R10, c[0x0][0x220] ;  /* 0x00008800ff0abb82 */ /* 0x000f240000000a00 */
[----:B------:R-:W-:Y:S06]  /*6ff0*/  @P5 STS.64 [R225+0x9008], RZ ;  /* 0x009008ffe1005388 */ /* 0x000fec0000000a00 */
[----:B------:R-:W4:Y:S01]  /*7000*/  @!P5 LDC.64 R8, c[0x0][0x220] ;  /* 0x00008800ff08db82 */ /* 0x000f220000000a00 */
[C---:B--2---:R-:W-:Y:S01]  /*7010*/  @!P5 LEA R20, P0, R18.reuse, R14, 0x1 ;  /* 0x0000000e1214d211 */ /* 0x044fe200078008ff */
[----:B-1----:R-:W-:Y:S01]  /*7020*/  IMAD.SHL.U32 R165, R165, 0x2, RZ ;  /* 0x00000002a5a57824 */ /* 0x002fe200078e00ff */
[----:B------:R-:W-:-:S02]  /*7030*/  IADD3 R14, P2, R18, UR20, RZ ;  /* 0x00000014120e7c10 */ /* 0x000fc4000ff5e0ff */
[----:B------:R-:W-:-:S03]  /*7040*/  @!P5 LEA.HI.X R21, R18, R15, R16, 0x1, P0 ;  /* 0x0000000f1215d211 */ /* 0x000fc600000f0c10 */
[----:B------:R-:W1:Y:S01]  /*7050*/  @!P4 LDC.64 R6, c[0x0][0x220] ;  /* 0x00008800ff06cb82 */ /* 0x000e620000000a00 */
[C---:B---3--:R-:W-:Y:S01]  /*7060*/  @!P4 LEA R12, P1, R18.reuse, R12, 0x1 ;  /* 0x0000000c120cc211 */ /* 0x048fe200078208ff */
[----:B------:R-:W-:Y:S01]  /*7070*/  @!PT LDS RZ, [RZ] ;  /* 0x00000000fffff984 */ /* 0x000fe20000000800 */
[----:B------:R-:W-:Y:S01]  /*7080*/  @!PT LDS RZ, [RZ] ;  /* 0x00000000fffff984 */ /* 0x000fe20000000800 */
[----:B------:R-:W-:Y:S01]  /*7090*/  @!PT LDS RZ, [RZ] ;  /* 0x00000000fffff984 */ /* 0x000fe20000000800 */
[----:B------:R-:W-:Y:S03]  /*70a0*/  @!P5 LDGSTS.E.BYPASS.LTC128B.128 [R225+0x9000], desc[UR22][R20.64] ;  /* 0x0900000014e1dfae */ /* 0x000fe6000b901d56 */
[C-C-:B------:R-:W-:Y:S01]  /*70b0*/  @!P4 LEA.HI.X R13, R18.reuse, R13, R16.reuse, 0x1, P1 ;  /* 0x0000000d120dc211 */ /* 0x140fe200008f0c10 */
[----:B------:R-:W-:Y:S02]  /*70c0*/  @P4 STS.128 [R225+0xa000], RZ ;  /* 0x00a000ffe1004388 */ /* 0x000fe40000000c00 */
[----:B------:R-:W2:Y:S01]  /*70d0*/  @!P3 LDC.64 R4, c[0x0][0x220] ;  /* 0x00008800ff04bb82 */ /* 0x000ea20000000a00 */
[C---:B----4-:R-:W-:Y:S01]  /*70e0*/  @!P3 LEA R10, P0, R18.reuse, R10, 0x1 ;  /* 0x0000000a120ab211 */ /* 0x050fe200078008ff */
[----:B------:R-:W-:Y:S01]  /*70f0*/  @!PT LDS RZ, [RZ] ;  /* 0x00000000fffff984 */ /* 0x000fe20000000800 */
[----:B------:R-:W-:Y:S01]  /*7100*/  @!PT LDS RZ, [RZ] ;  /* 0x00000000fffff984 */ /* 0x000fe20000000800 */
[----:B------:R-:W-:Y:S01]  /*7110*/  @!PT LDS RZ, [RZ] ;  /* 0x00000000fffff984 */ /* 0x000fe20000000800 */
[----:B------:R-:W-:Y:S03]  /*7120*/  @!P4 LDGSTS.E.BYPASS.LTC128B.128 [R225+0xa000], desc[UR22][R12.64+0x40] ;  /* 0x0a0000400ce1cfae */ /* 0x000fe6000b901d56 */
[----:B------:R-:W-:Y:S01]  /*7130*/  @!P3 LEA.HI.X R11, R18, R11, R16, 0x1, P0 ;  /* 0x0000000b120bb211 */ /* 0x000fe200000f0c10 */
[----:B------:R-:W-:Y:S01]  /*7140*/  @P3 STS.128 [R225+0xb000], RZ ;  /* 0x00b000ffe1003388 */ /* 0x000fe20000000c00 */
[----:B------:R-:W-:-:S02]  /*7150*/  IADD3.X R16, R16, UR12, RZ, P2, !PT ;  /* 0x0000000c10107c10 */ /* 0x000fc400097fe4ff */
[C---:B------:R-:W-:Y:S01]  /*7160*/  @!P5 LEA R8, P2, R14.reuse, R8, 0x1 ;  /* 0x000000080e08d211 */ /* 0x040fe200078408ff */
[----:B------:R-:W-:Y:S01]  /*7170*/  @!PT LDS RZ, [RZ] ;  /* 0x00000000fffff984 */ /* 0x000fe20000000800 */
[----:B------:R-:W-:Y:S01]  /*7180*/  @!PT LDS RZ, [RZ] ;  /* 0x00000000fffff984 */ /* 0x000fe20000000800 */
[----:B------:R-:W-:Y:S01]  /*7190*/  @!PT LDS RZ, [RZ] ;  /* 0x00000000fffff984 */ /* 0x000fe20000000800 */
[----:B------:R-:W-:Y:S03]  /*71a0*/  @!P3 LDGSTS.E.BYPASS.LTC128B.128 [R225+0xb000], desc[UR22][R10.64+0x80] ;  /* 0x0b0000800ae1bfae */ /* 0x000fe6000b901d56 */
        /* <DEDUP_REMOVED lines=14> */
[----:B------:R-:W-:-:S03]  /*7290*/  @!P3 LEA.HI.X R23, R14, R5, R16, 0x1, P0 ;  /* 0x000000050e17b211 */ /* 0x000fc600000f0c10 */
[----:B------:R-:W-:Y:S04]  /*72a0*/  @P3 STS.128 [R225+0xb800], RZ ;  /* 0x00b800ffe1003388 */ /* 0x000fe80000000c00 */
[----:B------:R-:W-:Y:S01]  /*72b0*/  @!PT LDS RZ, [RZ] ;  /* 0x00000000fffff984 */ /* 0x000fe20000000800 */
[----:B------:R-:W-:Y:S01]  /*72c0*/  @!PT LDS RZ, [RZ] ;  /* 0x00000000fffff984 */ /* 0x000fe20000000800 */
[----:B------:R-:W-:Y:S01]  /*72d0*/  @!PT LDS RZ, [RZ] ;  /* 0x00000000fffff984 */ /* 0x000fe20000000800 */
[----:B------:R2:W-:Y:S04]  /*72e0*/  @!P3 LDGSTS.E.BYPASS.LTC128B.128 [R225+0xb800], desc[UR22][R22.64+0x80] ;  /* 0x0b80008016e1bfae */ /* 0x0005e8000b901d56 */
[----:B------:R-:W-:Y:S04]  /*72f0*/  LDSM.16.M88.4 R192, [R223+0x6000] ;  /* 0x00600000dfc0783b */ /* 0x000fe80000000200 */
[----:B------:R-:W3:Y:S04]  /*7300*/  LDSM.16.M88.4 R4, [R224+0x1000] ;  /* 0x00100000e004783b */ /* 0x000ee80000000200 */
[----:B------:R-:W4:Y:S04]  /*7310*/  LDSM.16.M88.4 R184, [R223+0x6400] ;  /* 0x00640000dfb8783b */ /* 0x000f280000000200 */
[----:B------:R-:W1:Y:S04]  /*7320*/  LDSM.16.M88.4 R176, [R223+0x6800] ;  /* 0x00680000dfb0783b */ /* 0x000e680000000200 */
[----:B------:R-:W2:Y:S04]  /*7330*/  LDSM.16.M88.4 R60, [R223+0x6c00] ;  /* 0x006c0000df3c783b */ /* 0x000ea80000000200 */
[----:B------:R-:W-:Y:S04]  /*7340*/  LDSM.16.M88.4 R212, [R220+0x6000] ;  /* 0x00600000dcd4783b */ /* 0x000fe80000000200 */
[----:B------:R-:W2:Y:S04]  /*7350*/  LDSM.16.M88.4 R36, [R222+0x1000] ;  /* 0x00100000de24783b */ /* 0x000ea80000000200 */
[----:B------:R-:W2:Y:S04]  /*7360*/  LDSM.16.M88.4 R204, [R220+0x6400] ;  /* 0x00640000dccc783b */ /* 0x000ea80000000200 */
[----:B------:R-:W2:Y:S04]  /*7370*/  LDSM.16.M88.4 R200, [R220+0x6800] ;  /* 0x00680000dcc8783b */ /* 0x000ea80000000200 */
[----:B------:R-:W2:Y:S04]  /*7380*/  LDSM.16.M88.4 R196, [R220+0x6c00] ;  /* 0x006c0000dcc4783b */ /* 0x000ea80000000200 */
[----:B------:R-:W2:Y:S01]  /*7390*/  LDSM.16.M88.4 R64, [R224] ;  /* 0x00000000e040783b */ /* 0x000ea20000000200 */
[C---:B---3--:R-:W-:Y:S03]  /*73a0*/  HMMA.16816.F32.BF16 R32, R4.reuse, R192, RZ ;  /* 0x000000c00420723c */ /* 0x048fe600000418ff */
[----:B------:R-:W3:Y:S04]  /*73b0*/  LDSM.16.M88.4 R208, [R222] ;  /* 0x00000000ded0783b */ /* 0x000ee80000000200 */
[----:B------:R-:W-:Y:S01]  /*73c0*/  LDSM.16.M88.4 R56, [R224+0x3000] ;  /* 0x00300000e038783b */ /* 0x000fe20000000200 */
[C---:B----4-:R-:W-:Y:S03]  /*73d0*/  HMMA.16816.F32.BF16 R24, R4.reuse, R184, RZ ;  /* 0x000000b80418723c */ /* 0x050fe600000418ff */
[----:B------:R-:W4:Y:S03]  /*73e0*/  LDSM.16.M88.4 R52, [R223+0x7000] ;  /* 0x00700000df34783b */ /* 0x000f260000000200 */
[C---:B-1----:R-:W-:Y:S01]  /*73f0*/  HMMA.16816.F32.BF16 R16, R4.reuse, R176, RZ ;  /* 0x000000b00410723c */ /* 0x042fe200000418ff */
[----:B------:R-:W1:Y:S04]  /*7400*/  LDSM.16.M88.4 R48, [R223+0x7400] ;  /* 0x00740000df30783b */ /* 0x000e680000000200 */
[----:B------:R-:W1:Y:S01]  /*7410*/  LDSM.16.M88.4 R44, [R223+0x7800] ;  /* 0x00780000df2c783b */ /* 0x000e620000000200 */
[C---:B--2---:R-:W-:Y:S03]  /*7420*/  HMMA.16816.F32.BF16 R8, R4.reuse, R60, RZ ;  /* 0x0000003c0408723c */ /* 0x044fe600000418ff */
[----:B------:R-:W2:Y:S03]  /*7430*/  LDSM.16.M88.4 R40, [R223+0x7c00] ;  /* 0x007c0000df28783b */ /* 0x000ea60000000200 */
[C---:B------:R-:W-:Y:S01]  /*7440*/  HMMA.16816.F32.BF16 R28, R4.reuse, R194, RZ ;  /* 0x000000c2041c723c */ /* 0x040fe200000418ff */
[----:B------:R-:W0:Y:S05]  /*7450*/  LDGDEPBAR ;  /* 0x00000000000079af */ /* 0x000e2a0000000000 */
[C---:B------:R-:W-:Y:S06]  /*7460*/  HMMA.16816.F32.BF16 R20, R4.reuse, R186, RZ ;  /* 0x000000ba0414723c */ /* 0x040fec00000418ff */
[C---:B------:R-:W-:Y:S06]  /*7470*/  HMMA.16816.F32.BF16 R12, R4.reuse, R178, RZ ;  /* 0x000000b2040c723c */ /* 0x040fec00000418ff */
[----:B------:R-:W-:Y:S06]  /*7480*/  HMMA.16816.F32.BF16 R4, R4, R62, RZ ;  /* 0x0000003e0404723c */ /* 0x000fec00000418ff */
        /* <DEDUP_REMOVED lines=16> */
[----:B------:R-:W2:Y:S05]  /*7590*/  LDSM.16.M88.4 R60, [R224+0x2000] ;  /* 0x00200000e03c783b */ /* 0x000eaa0000000200 */
[C---:B---3--:R-:W-:Y:S06]  /*75a0*/  HMMA.16816.F32.BF16 R192, R208.reuse, R214, R192 ;  /* 0x000000d6d0c0723c */ /* 0x048fec00000418c0 */
[C---:B------:R-:W-:Y:S01]  /*75b0*/  HMMA.16816.F32.BF16 R36, R208.reuse, R212, R36 ;  /* 0x000000d4d024723c */ /* 0x040fe20000041824 */
[----:B------:R-:W-:Y:S05]  /*75c0*/  LDSM.16.M88.4 R212, [R222+0x2000] ;  /* 0x00200000ded4783b */ /* 0x000fea0000000200 */
[C---:B------:R-:W-:Y:S06]  /*75d0*/  HMMA.16816.F32.BF16 R188, R208.reuse, R204, R188 ;  /* 0x000000ccd0bc723c */ /* 0x040fec00000418bc */
[C---:B------:R-:W-:Y:S06]  /*75e0*/  HMMA.16816.F32.BF16 R180, R208.reuse, R200, R180 ;  /* 0x000000c8d0b4723c */ /* 0x040fec00000418b4 */
[C---:B------:R-:W-:Y:S06]  /*75f0*/  HMMA.16816.F32.BF16 R172, R208.reuse, R196, R172 ;  /* 0x000000c4d0ac723c */ /* 0x040fec00000418ac */
[C---:B------:R-:W-:Y:S01]  /*7600*/  HMMA.16816.F32.BF16 R184, R208.reuse, R206, R184 ;  /* 0x000000ced0b8723c */ /* 0x040fe200000418b8 */
[----:B------:R-:W-:Y:S05]  /*7610*/  LDSM.16.M88.4 R204, [R222+0x3000] ;  /* 0x00300000decc783b */ /* 0x000fea0000000200 */
[C---:B------:R-:W-:Y:S01]  /*7620*/  HMMA.16816.F32.BF16 R176, R208.reuse, R202, R176 ;  /* 0x000000cad0b0723c */ /* 0x040fe200000418b0 */
[----:B------:R-:W3:Y:S05]  /*7630*/  LDSM.16.M88.4 R200, [R220+0x7000] ;  /* 0x00700000dcc8783b */ /* 0x000eea0000000200 */
[----:B------:R-:W-:Y:S01]  /*7640*/  HMMA.16816.F32.BF16 R64, R208, R198, R64 ;  /* 0x000000c6d040723c */ /* 0x000fe20000041840 */
[----:B------:R-:W3:Y:S04]  /*7650*/  LDSM.16.M88.4 R196, [R220+0x7400] ;  /* 0x00740000dcc4783b */ /* 0x000ee80000000200 */
[----:B------:R-:W3:Y:S01]  /*7660*/  LDSM.16.M88.4 R208, [R220+0x7800] ;  /* 0x00780000dcd0783b */ /* 0x000ee20000000200 */
[C---:B----4-:R-:W-:Y:S06]  /*7670*/  HMMA.16816.F32.BF16 R32, R56.reuse, R52, R32 ;  /* 0x000000343820723c */ /* 0x050fec0000041820 */
[C---:B-1----:R-:W-:Y:S06]  /*7680*/  HMMA.16816.F32.BF16 R24, R56.reuse, R48, R24 ;  /* 0x000000303818723c */ /* 0x042fec0000041818 */
[C---:B------:R-:W-:Y:S06]  /*7690*/  HMMA.16816.F32.BF16 R16, R56.reuse, R44, R16 ;  /* 0x0000002c3810723c */ /* 0x040fec0000041810 */
        /* <DEDUP_REMOVED lines=8> */
[----:B------:R-:W-:Y:S05]  /*7720*/  LDSM.16.M88.4 R52, [R223+0x8400] ;  /* 0x00840000df34783b */ /* 0x000fea0000000200 */
[C---:B------:R-:W-:Y:S06]  /*7730*/  HMMA.16816.F32.BF16 R188, R60.reuse, R48, R188 ;  /* 0x000000303cbc723c */ /* 0x040fec00000418bc */
[C---:B------:R-:W-:Y:S01]  /*7740*/  HMMA.16816.F32.BF16 R184, R60.reuse, R50, R184 ;  /* 0x000000323cb8723c */ /* 0x040fe200000418b8 */
[----:B------:R-:W-:Y:S05]  /*7750*/  LDSM.16.M88.4 R48, [R224+0x4000] ;  /* 0x00400000e030783b */ /* 0x000fea0000000200 */
[C---:B------:R-:W-:Y:S06]  /*7760*/  HMMA.16816.F32.BF16 R180, R60.reuse, R44, R180 ;  /* 0x0000002c3cb4723c */ /* 0x040fec00000418b4 */
[C---:B------:R-:W-:Y:S01]  /*7770*/  HMMA.16816.F32.BF16 R176, R60.reuse, R46, R176 ;  /* 0x0000002e3cb0723c */ /* 0x040fe200000418b0 */
[----:B------:R-:W-:Y:S05]  /*7780*/  LDSM.16.M88.4 R44, [R224+0x5000] ;  /* 0x00500000e02c783b */ /* 0x000fea0000000200 */
[C---:B------:R-:W-:Y:S06]  /*7790*/  HMMA.16816.F32.BF16 R172, R60.reuse, R40, R172 ;  /* 0x000000283cac723c */ /* 0x040fec00000418ac */
[----:B------:R-:W-:Y:S01]  /*77a0*/  HMMA.16816.F32.BF16 R64, R60, R42, R64 ;  /* 0x0000002a3c40723c */ /* 0x000fe20000041840 */
[----:B------:R-:W2:Y:S04]  /*77b0*/  LDSM.16.M88.4 R40, [R223+0x8000] ;  /* 0x00800000df28783b */ /* 0x000ea80000000200 */
[----:B------:R-:W-:Y:S01]  /*77c0*/  LDSM.16.M88.4 R60, [R223+0x8c00] ;  /* 0x008c0000df3c783b */ /* 0x000fe20000000200 */
[-C--:B---3--:R-:W-:Y:S06]  /*77d0*/  HMMA.16816.F32.BF16 R192, R212, R202.reuse, R192 ;  /* 0x000000cad4c0723c */ /* 0x088fec00000418c0 */
[----:B------:R-:W-:Y:S06]  /*77e0*/  HMMA.16816.F32.BF16 R28, R204, R202, R28 ;  /* 0x000000cacc1c723c */ /* 0x000fec000004181c */
[C---:B------:R-:W-:Y:S06]  /*77f0*/  HMMA.16816.F32.BF16 R36, R212.reuse, R200, R36 ;  /* 0x000000c8d424723c */ /* 0x040fec0000041824 */
[C---:B------:R-:W-:Y:S06]  /*7800*/  HMMA.16816.F32.BF16 R188, R212.reuse, R196, R188 ;  /* 0x000000c4d4bc723c */ /* 0x040fec00000418bc */
[C---:B------:R-:W-:Y:S06]  /*7810*/  HMMA.16816.F32.BF16 R184, R212.reuse, R198, R184 ;  /* 0x000000c6d4b8723c */ /* 0x040fec00000418b8 */
[C---:B------:R-:W-:Y:S06]  /*7820*/  HMMA.16816.F32.BF16 R180, R212.reuse, R208, R180 ;  /* 0x000000d0d4b4723c */ /* 0x040fec00000418b4 */
[C---:B------:R-:W-:Y:S06]  /*7830*/  HMMA.16816.F32.BF16 R176, R212.reuse, R210, R176 ;  /* 0x000000d2d4b0723c */ /* 0x040fec00000418b0 */
[----:B-1----:R-:W-:Y:S06]  /*7840*/  HMMA.16816.F32.BF16 R172, R212, R56, R172 ;  /* 0x00000038d4ac723c */ /* 0x002fec00000418ac */
[C---:B------:R-:W-:Y:S01]  /*7850*/  HMMA.16816.F32.BF16 R32, R204.reuse, R200, R32 ;  /* 0x000000c8cc20723c */ /* 0x040fe20000041820 */
[----:B------:R-:W-:Y:S05]  /*7860*/  LDSM.16.M88.4 R200, [R222+0x4000] ;  /* 0x00400000dec8783b */ /* 0x000fea0000000200 */
[C---:B------:R-:W-:Y:S06]  /*7870*/  HMMA.16816.F32.BF16 R8, R204.reuse, R56, R8 ;  /* 0x00000038cc08723c */ /* 0x040fec0000041808 */
[-C--:B------:R-:W-:Y:S06]  /*7880*/  HMMA.16816.F32.BF16 R4, R204, R58.reuse, R4 ;  /* 0x0000003acc04723c */ /* 0x080fec0000041804 */
[----:B------:R-:W-:Y:S01]  /*7890*/  HMMA.16816.F32.BF16 R212, R212, R58, R64 ;  /* 0x0000003ad4d4723c */ /* 0x000fe20000041840 */
[----:B------:R-:W1:Y:S04]  /*78a0*/  LDSM.16.M88.4 R56, [R220+0x8000] ;  /* 0x00800000dc38783b */ /* 0x000e680000000200 */
[----:B------:R-:W3:Y:S01]  /*78b0*/  LDSM.16.M88.4 R64, [R222+0x5000] ;  /* 0x00500000de40783b */ /* 0x000ee20000000200 */
[C---:B------:R-:W-:Y:S06]  /*78c0*/  HMMA.16816.F32.BF16 R24, R204.reuse, R196, R24 ;  /* 0x000000c4cc18723c */ /* 0x040fec0000041818 */
[C---:B------:R-:W-:Y:S01]  /*78d0*/  HMMA.16816.F32.BF16 R20, R204.reuse, R198, R20 ;  /* 0x000000c6cc14723c */ /* 0x040fe20000041814 */
[----:B------:R-:W4:Y:S05]  /*78e0*/  LDSM.16.M88.4 R196, [R223+0x8800] ;  /* 0x00880000dfc4783b */ /* 0x000f2a0000000200 */
[C---:B------:R-:W-:Y:S06]  /*78f0*/  HMMA.16816.F32.BF16 R16, R204.reuse, R208, R16 ;  /* 0x000000d0cc10723c */ /* 0x040fec0000041810 */
[----:B------:R-:W-:Y:S01]  /*7900*/  HMMA.16816.F32.BF16 R12, R204, R210, R12 ;  /* 0x000000d2cc0c723c */ /* 0x000fe2000004180c */
[----:B------:R-:W4:Y:S05]  /*7910*/  LDSM.16.M88.4 R204, [R220+0x8400] ;  /* 0x00840000dccc783b */ /* 0x000f2a0000000200 */
[-C--:B--2---:R-:W-:Y:S06]  /*7920*/  HMMA.16816.F32.BF16 R192, R48, R42.reuse, R192 ;  /* 0x0000002a30c0723c */ /* 0x084fec00000418c0 */
[----:B------:R-:W-:Y:S06]  /*7930*/  HMMA.16816.F32.BF16 R28, R44, R42, R28 ;  /* 0x0000002a2c1c723c */ /* 0x000fec000004181c */
[-C--:B------:R-:W-:Y:S06]  /*7940*/  HMMA.16816.F32.BF16 R188, R48, R52.reuse, R188 ;  /* 0x0000003430bc723c */ /* 0x080fec00000418bc */
[----:B------:R-:W-:Y:S06]  /*7950*/  HMMA.16816.F32.BF16 R24, R44, R52, R24 ;  /* 0x000000342c18723c */ /* 0x000fec0000041818 */
[----:B-1----:R-:W-:Y:S06]  /*7960*/  HMMA.16816.F32.BF16 R192, R200, R58, R192 ;  /* 0x0000003ac8c0723c */ /* 0x002fec00000418c0 */
[----:B------:R-:W-:Y:S06]  /*7970*/  HMMA.16816.F32.BF16 R32, R44, R40, R32 ;  /* 0x000000282c20723c */ /* 0x000fec0000041820 */
[----:B---3--:R-:W-:Y:S06]  /*7980*/  HMMA.16816.F32.BF16 R28, R64, R58, R28 ;  /* 0x0000003a401c723c */ /* 0x008fec000004181c */
[----:B------:R-:W-:Y:S01]  /*7990*/  HMMA.16816.F32.BF16 R36, R48, R40, R36 ;  /* 0x000000283024723c */ /* 0x000fe20000041824 */
[----:B------:R-:W-:-:S05]  /*79a0*/  IMAD.U32 R59, RZ, RZ, UR24 ;  /* 0x00000018ff3b7e24 */ /* 0x000fca000f8e00ff */
[----:B------:R-:W-:Y:S01]  /*79b0*/  HMMA.16816.F32.BF16 R20, R44, R54, R20 ;  /* 0x000000362c14723c */ /* 0x000fe20000041814 */
[----:B------:R-:W-:-:S05]  /*79c0*/  LOP3.LUT R40, R165, 0x6, RZ, 0xc0, !PT ;  /* 0x00000006a5287812 */ /* 0x000fca00078ec0ff */
[----:B------:R-:W-:Y:S01]  /*79d0*/  IMAD R59, R59, 0x40, R40 ;  /* 0x000000403b3b7824 */ /* 0x000fe200078e0228 */
[C---:B----4-:R-:W-:Y:S01]  /*79e0*/  HMMA.16816.F32.BF16 R16, R44.reuse, R196, R16 ;  /* 0x000000c42c10723c */ /* 0x050fe20000041810 */
[----:B------:R-:W1:Y:S05]  /*79f0*/  LDSM.16.M88.4 R40, [R220+0x8800] ;  /* 0x00880000dc28783b */ /* 0x000e6a0000000200 */
[C---:B------:R-:W-:Y:S06]  /*7a00*/  HMMA.16816.F32.BF16 R12, R44.reuse, R198, R12 ;  /* 0x000000c62c0c723c */ /* 0x040fec000004180c */
[C---:B------:R-:W-:Y:S06]  /*7a10*/  HMMA.16816.F32.BF16 R8, R44.reuse, R60, R8 ;  /* 0x0000003c2c08723c */ /* 0x040fec0000041808 */
[----:B------:R-:W-:Y:S06]  /*7a20*/  HMMA.16816.F32.BF16 R4, R44, R62, R4 ;  /* 0x0000003e2c04723c */ /* 0x000fec0000041804 */
[----:B------:R-:W-:Y:S01]  /*7a30*/  HMMA.16816.F32.BF16 R188, R200, R204, R188 ;  /* 0x000000ccc8bc723c */ /* 0x000fe200000418bc */
[----:B------:R-:W-:-:S02]  /*7a40*/  VIADD R45, R59, 0x8 ;  /* 0x000000083b2d7836 */ /* 0x000fc40000000000 */
[----:B------:R-:W-:-:S03]  /*7a50*/  VIADD R44, R59, 0x9 ;  /* 0x000000093b2c7836 */ /* 0x000fc60000000000 */
[----:B------:R-:W-:Y:S01]  /*7a60*/  HMMA.16816.F32.BF16 R184, R48, R54, R184 ;  /* 0x0000003630b8723c */ /* 0x000fe200000418b8 */
[C---:B------:R-:W-:Y:S02]  /*7a70*/  ISETP.GE.AND P1, PT, R45.reuse, R229, PT ;  /* 0x000000e52d00720c */ /* 0x040fe40003f26270 */
[C---:B------:R-:W-:Y:S02]  /*7a80*/  ISETP.GE.AND P2, PT, R45.reuse, R228, PT ;  /* 0x000000e42d00720c */ /* 0x040fe40003f46270 */
[CC--:B------:R-:W-:Y:S01]  /*7a90*/  ISETP.GE.AND P6, PT, R45.reuse, R227.reuse, PT ;  /* 0x000000e32d00720c */ /* 0x0c0fe20003fc6270 */
[----:B------:R-:W-:Y:S01]  /*7aa0*/  HMMA.16816.F32.BF16 R24, R64, R204, R24 ;  /* 0x000000cc4018723c */ /* 0x000fe20000041818 */
[----:B------:R-:W-:Y:S02]  /*7ab0*/  ISETP.GE.AND P0, PT, R45, R226, PT ;  /* 0x000000e22d00720c */ /* 0x000fe40003f06270 */
[----:B------:R-:W-:Y:S02]  /*7ac0*/  FSEL R45, R192, -INF , !P1 ;  /* 0xff800000c02d7808 */ /* 0x000fe40004800000 */
[----:B------:R-:W-:Y:S01]  /*7ad0*/  ISETP.GE.AND P1, PT, R44, R227, PT ;  /* 0x000000e32c00720c */ /* 0x000fe20003f26270 */
[----:B------:R-:W-:Y:S01]  /*7ae0*/  HMMA.16816.F32.BF16 R176, R48, R198, R176 ;  /* 0x000000c630b0723c */ /* 0x000fe200000418b0 */
[----:B------:R-:W-:-:S02]  /*7af0*/  FSEL R47, R30, -INF , !P0 ;  /* 0xff8000001e2f7808 */ /* 0x000fc40004000000 */
[----:B------:R-:W-:Y:S01]  /*7b00*/  FSEL R46, R29, -INF , !P1 ;  /* 0xff8000001d2e7808 */ /* 0x000fe20004800000 */
[C---:B------:R-:W-:Y:S01]  /*7b10*/  VIADD R29, R59.reuse, 0x10 ;  /* 0x000000103b1d7836 */ /* 0x040fe20000000000 */
[----:B------:R-:W-:Y:S01]  /*7b20*/  ISETP.GE.AND P0, PT, R44, R226, PT ;  /* 0x000000e22c00720c */ /* 0x000fe20003f06270 */
[----:B------:R-:W-:Y:S01]  /*7b30*/  HMMA.16816.F32.BF16 R180, R48, R196, R180 ;  /* 0x000000c430b4723c */ /* 0x000fe200000418b4 */
[----:B------:R-:W-:Y:S01]  /*7b40*/  FSEL R243, R28, -INF , !P6 ;  /* 0xff8000001cf37808 */ /* 0x000fe20007000000 */
[----:B------:R-:W-:Y:S01]  /*7b50*/  VIADD R28, R59, 0x11 ;  /* 0x000000113b1c7836 */ /* 0x000fe20000000000 */
[----:B------:R-:W-:Y:S02]  /*7b60*/  FSEL R198, R31, -INF , !P0 ;  /* 0xff8000001fc67808 */ /* 0x000fe40004000000 */
[-C--:B------:R-:W-:Y:S01]  /*7b70*/  ISETP.GE.AND P0, PT, R29, R229.reuse, PT ;  /* 0x000000e51d00720c */ /* 0x080fe20003f06270 */
[----:B------:R-:W-:Y:S01]  /*7b80*/  HMMA.16816.F32.BF16 R184, R200, R206, R184 ;  /* 0x000000cec8b8723c */ /* 0x000fe200000418b8 */
[----:B------:R-:W-:-:S02]  /*7b90*/  ISETP.GE.AND P6, PT, R44, R229, PT ;  /* 0x000000e52c00720c */ /* 0x000fc40003fc6270 */
[----:B------:R-:W-:Y:S02]  /*7ba0*/  ISETP.GE.AND P1, PT, R44, R228, PT ;  /* 0x000000e42c00720c */ /* 0x000fe40003f26270 */
[----:B------:R-:W-:Y:S01]  /*7bb0*/  FSEL R44, R194, -INF , !P2 ;  /* 0xff800000c22c7808 */ /* 0x000fe20005000000 */
[C---:B------:R-:W-:Y:S01]  /*7bc0*/  HMMA.16816.F32.BF16 R20, R64.reuse, R206, R20 ;  /* 0x000000ce4014723c */ /* 0x040fe20000041814 */
[----:B------:R-:W-:Y:S02]  /*7bd0*/  FSEL R205, R188, -INF , !P0 ;  /* 0xff800000bccd7808 */ /* 0x000fe40004000000 */
[----:B------:R-:W-:Y:S02]  /*7be0*/  ISETP.GE.AND P2, PT, R29, R227, PT ;  /* 0x000000e31d00720c */ /* 0x000fe40003f46270 */
[----:B------:R-:W-:Y:S01]  /*7bf0*/  ISETP.GE.AND P0, PT, R28, R229, PT ;  /* 0x000000e51c00720c */ /* 0x000fe20003f06270 */
[----:B-1----:R-:W-:Y:S01]  /*7c00*/  HMMA.16816.F32.BF16 R16, R64, R40, R16 ;  /* 0x000000284010723c */ /* 0x002fe20000041810 */
[----:B------:R-:W-:-:S02]  /*7c10*/  FSEL R246, R195, -INF , !P1 ;  /* 0xff800000c3f67808 */ /* 0x000fc40004800000 */
[----:B------:R-:W-:Y:S02]  /*7c20*/  FSEL R199, R24, -INF , !P2 ;  /* 0xff80000018c77808 */ /* 0x000fe40005000000 */
[----:B------:R-:W-:Y:S01]  /*7c30*/  FSEL R207, R189, -INF , !P0 ;  /* 0xff800000bdcf7808 */ /* 0x000fe20004000000 */
        /* <DEDUP_REMOVED lines=9> */
[----:B------:R-:W1:Y:S01]  /*7cd0*/  LDSM.16.M88.4 R24, [R220+0x8c00] ;  /* 0x008c0000dc18783b */ /* 0x000e620000000200 */
[----:B------:R-:W-:Y:S01]  /*7ce0*/  FSEL R248, R193, -INF , !P6 ;  /* 0xff800000c1f87808 */ /* 0x000fe20007000000 */
[----:B------:R-:W-:-:S04]  /*7cf0*/  DEPBAR.LE SB0, 0x0 ;  /* 0x000080000000791a */ /* 0x000fc80000000000 */
[-C--:B------:R-:W-:Y:S01]  /*7d00*/  ISETP.GE.AND P6, PT, R29, R228.reuse, PT ;  /* 0x000000e41d00720c */ /* 0x080fe20003fc6270 */
[C---:B------:R-:W-:Y:S01]  /*7d10*/  VIADD R29, R59.reuse, 0x18 ;  /* 0x000000183b1d7836 */ /* 0x040fe20000000000 */
[----:B------:R-:W-:Y:S02]  /*7d20*/  HMMA.16816.F32.BF16 R176, R200, R42, R176 ;  /* 0x0000002ac8b0723c */ /* 0x000fe400000418b0 */
[----:B------:R-:W-:Y:S02]  /*7d30*/  FSEL R190, R190, -INF , !P6 ;  /* 0xff800000bebe7808 */ /* 0x000fe40007000000 */
[----:B------:R-:W-:Y:S01]  /*7d40*/  ISETP.GE.AND P6, PT, R28, R228, PT ;  /* 0x000000e41c00720c */ /* 0x000fe20003fc6270 */
[----:B------:R-:W-:Y:S01]  /*7d50*/  VIADD R28, R59, 0x19 ;  /* 0x000000193b1c7836 */ /* 0x000fe20000000000 */
[C---:B------:R-:W-:Y:S01]  /*7d60*/  ISETP.GE.AND P1, PT, R29.reuse, R229, PT ;  /* 0x000000e51d00720c */ /* 0x040fe20003f26270 */
[----:B------:R-:W-:Y:S01]  /*7d70*/  HMMA.16816.F32.BF16 R212, R48, R62, R212 ;  /* 0x0000003e30d4723c */ /* 0x000fe200000418d4 */
[----:B------:R-:W-:-:S02]  /*7d80*/  ISETP.GE.AND P0, PT, R29, R226, PT ;  /* 0x000000e21d00720c */ /* 0x000fc40003f06270 */
[----:B------:R-:W-:Y:S02]  /*7d90*/  FSEL R192, R191, -INF , !P6 ;  /* 0xff800000bfc07808 */ /* 0x000fe40007000000 */
[----:B------:R-:W-:Y:S01]  /*7da0*/  FSEL R194, R184, -INF , !P1 ;  /* 0xff800000b8c27808 */ /* 0x000fe20004800000 */
[-C--:B------:R-:W-:Y:S01]  /*7db0*/  HMMA.16816.F32.BF16 R36, R200, R56.reuse, R36 ;  /* 0x00000038c824723c */ /* 0x080fe20000041824 */
[C---:B------:R-:W-:Y:S02]  /*7dc0*/  ISETP.GE.AND P2, PT, R29.reuse, R228, PT ;  /* 0x000000e41d00720c */ /* 0x040fe40003f46270 */
[-C--:B------:R-:W-:Y:S01]  /*7dd0*/  ISETP.GE.AND P6, PT, R29, R227.reuse, PT ;  /* 0x000000e31d00720c */ /* 0x080fe20003fc6270 */
[----:B------:R-:W-:Y:S01]  /*7de0*/  VIADD R29, R59, 0x20 ;  /* 0x000000203b1d7836 */ /* 0x000fe20000000000 */
[----:B------:R-:W-:Y:S01]  /*7df0*/  ISETP.GE.AND P1, PT, R28, R227, PT ;  /* 0x000000e31c00720c */ /* 0x000fe20003f26270 */
[----:B------:R-:W-:Y:S01]  /*7e00*/  HMMA.16816.F32.BF16 R32, R64, R56, R32 ;  /* 0x000000384020723c */ /* 0x000fe20000041820 */
[----:B------:R-:W-:-:S02]  /*7e10*/  FSEL R22, R22, -INF , !P0 ;  /* 0xff80000016167808 */ /* 0x000fc40004000000 */
[----:B------:R-:W-:Y:S02]  /*7e20*/  ISETP.GE.AND P0, PT, R28, R226, PT ;  /* 0x000000e21c00720c */ /* 0x000fe40003f06270 */
[----:B------:R-:W-:Y:S02]  /*7e30*/  FSEL R20, R20, -INF , !P6 ;  /* 0xff80000014147808 */ /* 0x000fe40007000000 */
[----:B------:R-:W-:Y:S02]  /*7e40*/  FSEL R21, R21, -INF , !P1 ;  /* 0xff80000015157808 */ /* 0x000fe40004800000 */
[CC--:B------:R-:W-:Y:S02]  /*7e50*/  ISETP.GE.AND P6, PT, R28.reuse, R229.reuse, PT ;  /* 0x000000e51c00720c */ /* 0x0c0fe40003fc6270 */
[----:B------:R-:W-:Y:S01]  /*7e60*/  ISETP.GE.AND P1, PT, R28, R228, PT ;  /* 0x000000e41c00720c */ /* 0x000fe20003f26270 */
[----:B------:R-:W-:Y:S01]  /*7e70*/  VIADD R28, R59, 0x21 ;  /* 0x000000213b1c7836 */ /* 0x000fe20000000000 */
[----:B------:R-:W-:Y:S01]  /*7e80*/  FSEL R23, R23, -INF , !P0 ;  /* 0xff80000017177808 */ /* 0x000fe20004000000 */
[----:B-1----:R-:W-:Y:S01]  /*7e90*/  HMMA.16816.F32.BF16 R172, R200, R24, R172 ;  /* 0x00000018c8ac723c */ /* 0x002fe200000418ac */
[----:B------:R-:W-:Y:S01]  /*7ea0*/  BAR.SYNC.DEFER_BLOCKING 0x0 ;  /* 0x0000000000007b1d */ /* 0x000fe20000010000 */
[----:B------:R-:W-:-:S02]  /*7eb0*/  ISETP.GE.AND P0, PT, R29, R229, PT ;  /* 0x000000e51d00720c */ /* 0x000fc40003f06270 */
[----:B------:R-:W-:Y:S02]  /*7ec0*/  FSEL R186, R186, -INF , !P2 ;  /* 0xff800000baba7808 */ /* 0x000fe40005000000 */
[----:B------:R-:W-:Y:S01]  /*7ed0*/  FSEL R196, R185, -INF , !P6 ;  /* 0xff800000b9c47808 */ /* 0x000fe20007000000 */
[----:B------:R-:W-:Y:S01]  /*7ee0*/  HMMA.16816.F32.BF16 R8, R64, R24, R8 ;  /* 0x000000184008723c */ /* 0x000fe20000041808 */
[----:B------:R-:W-:Y:S02]  /*7ef0*/  FSEL R51, R180, -INF , !P0 ;  /* 0xff800000b4337808 */ /* 0x000fe40004000000 */
[C---:B------:R-:W-:Y:S02]  /*7f00*/  ISETP.GE.AND P6, PT, R29.reuse, R228, PT ;  /* 0x000000e41d00720c */ /* 0x040fe40003fc6270 */
[----:B------:R-:W-:Y:S01]  /*7f10*/  ISETP.GE.AND P2, PT, R29, R227, PT ;  /* 0x000000e31d00720c */ /* 0x000fe20003f46270 */
[----:B------:R-:W-:Y:S01]  /*7f20*/  HMMA.16816.F32.BF16 R212, R200, R26, R212 ;  /* 0x0000001ac8d4723c */ /* 0x000fe200000418d4 */
[----:B------:R-:W-:-:S02]  /*7f30*/  ISETP.GE.AND P0, PT, R28, R229, PT ;  /* 0x000000e51c00720c */ /* 0x000fc40003f06270 */
[----:B------:R-:W-:Y:S02]  /*7f40*/  FSEL R204, R187, -INF , !P1 ;  /* 0xff800000bbcc7808 */ /* 0x000fe40004800000 */
[----:B------:R-:W-:Y:S01]  /*7f50*/  ISETP.GE.AND P1, PT, R29, R226, PT ;  /* 0x000000e21d00720c */ /* 0x000fe20003f26270 */
[----:B------:R-:W-:Y:S01]  /*7f60*/  HMMA.16816.F32.BF16 R4, R64, R26, R4 ;  /* 0x0000001a4004723c */ /* 0x000fe20000041804 */
[----:B------:R-:W-:Y:S02]  /*7f70*/  FSEL R52, R182, -INF , !P6 ;  /* 0xff800000b6347808 */ /* 0x000fe40007000000 */
[----:B------:R-:W-:Y:S01]  /*7f80*/  FSEL R29, R16, -INF , !P2 ;  /* 0xff800000101d7808 */ /* 0x000fe20005000000 */
[----:B------:R-:W-:Y:S01]  /*7f90*/  VIADD R16, R59, 0x29 ;  /* 0x000000293b107836 */ /* 0x000fe20000000000 */
[----:B------:R-:W-:Y:S02]  /*7fa0*/  FSEL R54, R181, -INF , !P0 ;  /* 0xff800000b5367808 */ /* 0x000fe40004000000 */
[----:B------:R-:W-:-:S02]  /*7fb0*/  ISETP.GE.AND P6, PT, R28, R228, PT ;  /* 0x000000e41c00720c */ /* 0x000fc40003fc6270 */
[C---:B------:R-:W-:Y:S02]  /*7fc0*/  ISETP.GE.AND P2, PT, R28.reuse, R227, PT ;  /* 0x000000e31c00720c */ /* 0x040fe40003f46270 */
[-C--:B------:R-:W-:Y:S01]  /*7fd0*/  ISETP.GE.AND P0, PT, R28, R226.reuse, PT ;  /* 0x000000e21c00720c */ /* 0x080fe20003f06270 */
[----:B------:R-:W-:Y:S01]  /*7fe0*/  VIADD R28, R59, 0x28 ;  /* 0x000000283b1c7836 */ /* 0x000fe20000000000 */
[----:B------:R-:W-:Y:S02]  /*7ff0*/  FSEL R58, R183, -INF , !P6 ;  /* 0xff800000b73a7808 */ /* 0x000fe40007000000 */
[----:B------:R-:W-:Y:S02]  /*8000*/  FSEL R31, R19, -INF , !P0 ;  /* 0xff800000131f7808 */ /* 0x000fe40004000000 */
[----:B------:R-:W-:Y:S02]  /*8010*/  ISETP.GE.AND P0, PT, R28, R226, PT ;  /* 0x000000e21c00720c */ /* 0x000fe40003f06270 */
[----:B------:R-:W-:-:S02]  /*8020*/  FSEL R187, R18, -INF , !P1 ;  /* 0xff80000012bb7808 */ /* 0x000fc40004800000 */
[----:B------:R-:W-:Y:S02]  /*8030*/  FSEL R191, R14, -INF , !P0 ;  /* 0xff8000000ebf7808 */ /* 0x000fe40004000000 */
[C---:B------:R-:W-:Y:S02]  /*8040*/  ISETP.GE.AND P1, PT, R28.reuse, R229, PT ;  /* 0x000000e51c00720c */ /* 0x040fe40003f26270 */
[-C--:B------:R-:W-:Y:S02]  /*8050*/  ISETP.GE.AND P6, PT, R28, R227.reuse, PT ;  /* 0x000000e31c00720c */ /* 0x080fe40003fc6270 */
[----:B------:R-:W-:Y:S02]  /*8060*/  ISETP.GE.AND P0, PT, R16, R226, PT ;  /* 0x000000e21000720c */ /* 0x000fe40003f06270 */
[----:B------:R-:W-:Y:S02]  /*8070*/  FSEL R60, R176, -INF , !P1 ;  /* 0xff800000b03c7808 */ /* 0x000fe40004800000 */
[----:B------:R-:W-:Y:S01]  /*8080*/  FSEL R193, R12, -INF , !P6 ;  /* 0xff8000000cc17808 */ /* 0x000fe20007000000 */
[----:B------:R-:W-:Y:S01]  /*8090*/  VIADD R12, R59, 0x1 ;  /* 0x000000013b0c7836 */ /* 0x000fe20000000000 */
[----:B------:R-:W-:Y:S01]  /*80a0*/  FSEL R195, R15, -INF , !P0 ;  /* 0xff8000000fc37808 */ /* 0x000fe20004000000 */
[----:B------:R-:W-:Y:S01]  /*80b0*/  VIADD R15, R59, 0x30 ;  /* 0x000000303b0f7836 */ /* 0x000fe20000000000 */
[----:B------:R-:W-:-:S02]  /*80c0*/  ISETP.GE.AND P1, PT, R16, R227, PT ;  /* 0x000000e31000720c */ /* 0x000fc40003f26270 */
[----:B------:R-:W-:Y:S02]  /*80d0*/  ISETP.GE.AND P6, PT, R16, R229, PT ;  /* 0x000000e51000720c */ /* 0x000fe40003fc6270 */
[----:B------:R-:W-:Y:S01]  /*80e0*/  FSEL R197, R13, -INF , !P1 ;  /* 0xff8000000dc57808 */ /* 0x000fe20004800000 */
[----:B------:R-:W-:Y:S01]  /*80f0*/  VIADD R13, R59, 0x31 ;  /* 0x000000313b0d7836 */ /* 0x000fe20000000000 */
[----:B------:R-:W-:Y:S02]  /*8100*/  FSEL R177, R177, -INF , !P6 ;  /* 0xff800000b1b17808 */ /* 0x000fe40007000000 */
[----:B------:R-:W-:Y:S02]  /*8110*/  FSEL R189, R17, -INF , !P2 ;  /* 0xff80000011bd7808 */ /* 0x000fe40005000000 */
[-C--:B------:R-:W-:Y:S02]  /*8120*/  ISETP.GE.AND P6, PT, R15, R228.reuse, PT ;  /* 0x000000e40f00720c */ /* 0x080fe40003fc6270 */
[----:B------:R-:W-:-:S02]  /*8130*/  ISETP.GE.AND P2, PT, R28, R228, PT ;  /* 0x000000e41c00720c */ /* 0x000fc40003f46270 */
[-C--:B------:R-:W-:Y:S02]  /*8140*/  ISETP.GE.AND P0, PT, R12, R228.reuse, PT ;  /* 0x000000e40c00720c */ /* 0x080fe40003f06270 */
[----:B------:R-:W-:Y:S02]  /*8150*/  FSEL R50, R174, -INF , !P6 ;  /* 0xff800000ae327808 */ /* 0x000fe40007000000 */
[----:B------:R-:W-:Y:S02]  /*8160*/  FSEL R178, R178, -INF , !P2 ;  /* 0xff800000b2b27808 */ /* 0x000fe40005000000 */
[----:B------:R-:W-:Y:S02]  /*8170*/  FSEL R14, R39, -INF , !P0 ;  /* 0xff800000270e7808 */ /* 0x000fe40004000000 */
[----:B------:R-:W-:Y:S02]  /*8180*/  ISETP.GE.AND P6, PT, R13, R228, PT ;  /* 0x000000e40d00720c */ /* 0x000fe40003fc6270 */
[----:B------:R-:W-:-:S02]  /*8190*/  ISETP.GE.AND P2, PT, R12, R229, PT ;  /* 0x000000e50c00720c */ /* 0x000fc40003f46270 */
[----:B------:R-:W-:Y:S02]  /*81a0*/  ISETP.GE.AND P0, PT, R15, R226, PT ;  /* 0x000000e20f00720c */ /* 0x000fe40003f06270 */
[----:B------:R-:W-:Y:S02]  /*81b0*/  FSEL R56, R175, -INF , !P6 ;  /* 0xff800000af387808 */ /* 0x000fe40007000000 */
[----:B------:R-:W-:Y:S02]  /*81c0*/  FSEL R37, R37, -INF , !P2 ;  /* 0xff80000025257808 */ /* 0x000fe40005000000 */
[----:B------:R-:W-:Y:S02]  /*81d0*/  FSEL R66, R10, -INF , !P0 ;  /* 0xff8000000a427808 */ /* 0x000fe40004000000 */
[----:B------:R-:W-:Y:S02]  /*81e0*/  ISETP.GE.AND P6, PT, R59, R228, PT ;  /* 0x000000e43b00720c */ /* 0x000fe40003fc6270 */
[----:B------:R-:W-:-:S02]  /*81f0*/  ISETP.GE.AND P2, PT, R15, R227, PT ;  /* 0x000000e30f00720c */ /* 0x000fc40003f46270 */
[C---:B------:R-:W-:Y:S02]  /*8200*/  ISETP.GE.AND P0, PT, R59.reuse, R229, PT ;  /* 0x000000e53b00720c */ /* 0x040fe40003f06270 */
[----:B------:R-:W-:Y:S02]  /*8210*/  ISETP.GE.AND P1, PT, R16, R228, PT ;  /* 0x000000e41000720c */ /* 0x000fe40003f26270 */
[----:B------:R-:W-:Y:S02]  /*8220*/  FSEL R16, R38, -INF , !P6 ;  /* 0xff80000026107808 */ /* 0x000fe40007000000 */
[----:B------:R-:W-:Y:S01]  /*8230*/  FSEL R61, R8, -INF , !P2 ;  /* 0xff800000083d7808 */ /* 0x000fe20005000000 */
[C---:B------:R-:W-:Y:S01]  /*8240*/  VIADD R8, R59.reuse, 0x38 ;  /* 0x000000383b087836 */ /* 0x040fe20000000000 */
[----:B------:R-:W-:Y:S02]  /*8250*/  FSEL R39, R36, -INF , !P0 ;  /* 0xff80000024277808 */ /* 0x000fe40004000000 */
[----:B------:R-:W-:-:S02]  /*8260*/  ISETP.GE.AND P6, PT, R59, R227, PT ;  /* 0x000000e33b00720c */ /* 0x000fc40003fc6270 */
[----:B------:R-:W-:Y:S02]  /*8270*/  FSEL R176, R179, -INF , !P1 ;  /* 0xff800000b3b07808 */ /* 0x000fe40004800000 */
[-C--:B------:R-:W-:Y:S02]  /*8280*/  ISETP.GE.AND P0, PT, R12, R226.reuse, PT ;  /* 0x000000e20c00720c */ /* 0x080fe40003f06270 */
[----:B------:R-:W-:Y:S02]  /*8290*/  ISETP.GE.AND P1, PT, R15, R229, PT ;  /* 0x000000e50f00720c */ /* 0x000fe40003f26270 */
[----:B------:R-:W-:Y:S02]  /*82a0*/  FSEL R41, R32, -INF , !P6 ;  /* 0xff80000020297808 */ /* 0x000fe40007000000 */
[----:B------:R-:W-:Y:S02]  /*82b0*/  FSEL R15, R35, -INF , !P0 ;  /* 0xff800000230f7808 */ /* 0x000fe40004000000 */
[C---:B------:R-:W-:Y:S01]  /*82c0*/  ISETP.GE.AND P6, PT, R59.reuse, R226, PT ;  /* 0x000000e23b00720c */ /* 0x040fe20003fc6270 */
[----:B------:R-:W-:Y:S01]  /*82d0*/  VIADD R59, R59, 0x39 ;  /* 0x000000393b3b7836 */ /* 0x000fe20000000000 */
[----:B------:R-:W-:-:S02]  /*82e0*/  FSEL R53, R172, -INF , !P1 ;  /* 0xff800000ac357808 */ /* 0x000fc40004800000 */
[-C--:B------:R-:W-:Y:S02]  /*82f0*/  ISETP.GE.AND P0, PT, R8, R229.reuse, PT ;  /* 0x000000e50800720c */ /* 0x080fe40003f06270 */
        /* <DEDUP_REMOVED lines=10> */
[----:B------:R-:W-:-:S02]  /*83a0*/  PLOP3.LUT P0, PT, PT, PT, UP0, 0x40, 0x0 ;  /* 0x000000000000781c */ /* 0x000fc40003f0e808 */
[-C--:B------:R-:W-:Y:S02]  /*83b0*/  ISETP.GE.AND P2, PT, R12, R227.reuse, PT ;  /* 0x000000e30c00720c */ /* 0x080fe40003f46270 */
[----:B------:R-:W-:Y:S02]  /*83c0*/  ISETP.GE.AND P1, PT, R8, R227, PT ;  /* 0x000000e30800720c */ /* 0x000fe40003f26270 */
[----:B------:R-:W-:Y:S02]  /*83d0*/  FSEL R19, R33, -INF , !P2 ;  /* 0xff80000021137808 */ /* 0x000fe40005000000 */
[----:B------:R-:W-:Y:S02]  /*83e0*/  FSEL R172, R4, -INF , !P1 ;  /* 0xff80000004ac7808 */ /* 0x000fe40004800000 */
[C---:B------:R-:W-:Y:S02]  /*83f0*/  ISETP.GE.AND P1, PT, R8.reuse, R228, PT ;  /* 0x000000e40800720c */ /* 0x040fe40003f26270 */
[----:B------:R-:W-:-:S02]  /*8400*/  ISETP.GE.AND P2, PT, R8, R226, PT ;  /* 0x000000e20800720c */ /* 0x000fc40003f46270 */
[----:B------:R-:W-:Y:S02]  /*8410*/  FSEL R32, R214, -INF , !P1 ;  /* 0xff800000d6207808 */ /* 0x000fe40004800000 */
[----:B------:R-:W-:Y:S02]  /*8420*/  FSEL R165, R6, -INF , !P2 ;  /* 0xff80000006a57808 */ /* 0x000fe40005000000 */
[C---:B------:R-:W-:Y:S02]  /*8430*/  ISETP.GE.AND P6, PT, R59.reuse, R229, PT ;  /* 0x000000e53b00720c */ /* 0x040fe40003fc6270 */
[C---:B------:R-:W-:Y:S02]  /*8440*/  ISETP.GE.AND P2, PT, R59.reuse, R228, PT ;  /* 0x000000e43b00720c */ /* 0x040fe40003f46270 */
[----:B------:R-:W-:Y:S02]  /*8450*/  ISETP.GE.AND P1, PT, R59, R226, PT ;  /* 0x000000e23b00720c */ /* 0x000fe40003f26270 */
[----:B------:R-:W-:-:S02]  /*8460*/  FSEL R63, R213, -INF , !P6 ;  /* 0xff800000d53f7808 */ /* 0x000fc40007000000 */
        /* <DEDUP_REMOVED lines=20> */
[----:B------:R-:W2:Y:S01]  /*85b0*/  @!P5 LDC.64 R6, c[0x0][0x218] ;  /* 0x00008600ff06db82 */ /* 0x000ea20000000a00 */
        /* <DEDUP_REMOVED lines=19> */
[C---:B--2---:R-:W-:Y:S01]  /*86f0*/  @!P5 LEA R6, P2, R10.reuse, R6, 0x1 ;  /* 0x000000060a06d211 */ /* 0x044fe200078408ff */
        /* <DEDUP_REMOVED lines=27> */
.L_x_327:
[----:B------:R-:W-:Y:S05]  /*88b0*/  BSYNC B0 ;  /* 0x0000000000007941 */ /* 0x000fea0003800000 */
.L_x_326:
[----:B------:R-:W0:Y:S02]  /*88c0*/  LDGDEPBAR ;  /* 0x00000000000079af */ /* 0x000e240000000000 */
.L_x_325:
[----:B------:R-:W-:Y:S01]  /*88d0*/  STL.64 [R1+0x30], R224 ;  /* 0x000030e001007387 */ /* 0x000fe20000100a00 */
[----:B------:R-:W-:Y:S01]  /*88e0*/  IMAD.MOV.U32 R206, RZ, RZ, R245 ;  /* 0x000000ffffce7224 */ /* 0x000fe200078e00f5 */
[----:B------:R-:W-:Y:S01]  /*88f0*/  USHF.L.U32 UR4, UR24, 0x1, URZ ;  /* 0x0000000118047899 */ /* 0x000fe2000800063f */
[C---:B---3--:R-:W-:Y:S01]  /*8900*/  VIADD R9, R239.reuse, 0xbb67ae85 ;  /* 0xbb67ae85ef097836 */ /* 0x048fe20000000000 */
[----:B------:R-:W-:Y:S01]  /*8910*/  STL.64 [R1+0x28], R222 ;  /* 0x000028de01007387 */ /* 0x000fe20000100a00 */
[----:B------:R-:W-:Y:S01]  /*8920*/  VIADD R30, R238, 0x9e3779b9 ;  /* 0x9e3779b9ee1e7836 */ /* 0x000fe20000000000 */
[----:B------:R-:W-:Y:S01]  /*8930*/  FMNMX.FTZ R8, R164, R39, !PT ;  /* 0x00000027a4087209 */ /* 0x000fe20007810000 */
[C---:B------:R-:W-:Y:S01]  /*8940*/  VIADD R28, R239.reuse, 0x76cf5d0a ;  /* 0x76cf5d0aef1c7836 */ /* 0x040fe20000000000 */
[----:B------:R2:W-:Y:S01]  /*8950*/  STL.64 [R1+0x20], R218 ;  /* 0x000020da01007387 */ /* 0x0005e20000100a00 */
[----:B------:R-:W-:Y:S01]  /*8960*/  VIADD R181, R239, 0x32370b8f ;  /* 0x32370b8fefb57836 */ /* 0x000fe20000000000 */
[----:B------:R-:W-:Y:S01]  /*8970*/  FMNMX.FTZ R8, R37, R8, !PT ;  /* 0x0000000825087209 */ /* 0x000fe20007810000 */
[C---:B------:R-:W-:Y:S01]  /*8980*/  VIADD R182, R238.reuse, 0xdaa66d2b ;  /* 0xdaa66d2beeb67836 */ /* 0x040fe20000000000 */
[----:B-----5:R3:W-:Y:S01]  /*8990*/  STL.64 [R1+0x18], R216 ;  /* 0x000018d801007387 */ /* 0x0207e20000100a00 */
[----:B------:R-:W-:-:S02]  /*89a0*/  VIADD R180, R238, 0x78dde6e4 ;  /* 0x78dde6e4eeb47836 */ /* 0x000fc40000000000 */
[C---:B------:R-:W-:Y:S02]  /*89b0*/  VIADD R179, R239.reuse, 0xed9eba14 ;  /* 0xed9eba14efb37836 */ /* 0x040fe40000000000 */
[----:B------:R-:W-:Y:S02]  /*89c0*/  VIADD R175, R239, 0xa9066899 ;  /* 0xa9066899efaf7836 */ /* 0x000fe40000000000 */
[----:B------:R-:W-:-:S04]  /*89d0*/  IMAD.WIDE.U32 R210, R169, -0x326172a9, RZ ;  /* 0xcd9e8d57a9d27825 */ /* 0x000fc800078e00ff */
[----:B------:R-:W-:Y:S01]  /*89e0*/  VIADD R183, R238, 0xb54cda56 ;  /* 0xb54cda56eeb77836 */ /* 0x000fe20000000000 */
[----:B------:R-:W-:-:S05]  /*89f0*/  LOP3.LUT R208, R211, R171, RZ, 0x3c, !PT ;  /* 0x000000abd3d07212 */ /* 0x000fca00078e3cff */
[----:B------:R-:W-:-:S04]  /*8a00*/  IMAD.WIDE.U32 R208, R208, -0x2daee0ad, RZ ;  /* 0xd2511f53d0d07825 */ /* 0x000fc800078e00ff */
[----:B--2---:R-:W-:Y:S02]  /*8a10*/  IMAD.MOV.U32 R219, RZ, RZ, R244 ;  /* 0x000000ffffdb7224 */ /* 0x004fe400078e00f4 */
[----:B------:R-:W-:-:S04]  /*8a20*/  IMAD.WIDE.U32 R244, R242, -0x326172a9, RZ ;  /* 0xcd9e8d57f2f47825 */ /* 0x000fc800078e00ff */
[----:B---3--:R-:W-:Y:S01]  /*8a30*/  IMAD.WIDE.U32 R216, R168, -0x2daee0ad, RZ ;  /* 0xd2511f53a8d87825 */ /* 0x008fe200078e00ff */
[----:B------:R-:W-:-:S03]  /*8a40*/  LOP3.LUT R202, R245, R171, RZ, 0x3c, !PT ;  /* 0x000000abf5ca7212 */ /* 0x000fc600078e3cff */
[----:B------:R-:W-:Y:S01]  /*8a50*/  VIADD R245, R238, 0x3c6ef372 ;  /* 0x3c6ef372eef57836 */ /* 0x000fe20000000000 */
[----:B------:R-:W-:Y:S01]  /*8a60*/  LOP3.LUT R24, R217, UR4, R239, 0x96, !PT ;  /* 0x00000004d9187c12 */ /* 0x000fe2000f8e96ef */
[----:B------:R-:W-:Y:S01]  /*8a70*/  IMAD.WIDE.U32 R202, R202, -0x2daee0ad, RZ ;  /* 0xd2511f53caca7825 */ /* 0x000fe200078e00ff */
[----:B------:R-:W-:-:S03]  /*8a80*/  LOP3.LUT R250, R209, R216, R9, 0x96, !PT ;  /* 0x000000d8d1fa7212 */ /* 0x000fc600078e9609 */
[----:B------:R-:W-:Y:S01]  /*8a90*/  IMAD.WIDE.U32 R24, R24, -0x326172a9, RZ ;  /* 0xcd9e8d5718187825 */ /* 0x000fe200078e00ff */
[----:B------:R-:W-:Y:S02]  /*8aa0*/  LOP3.LUT R184, R203, R216, R9, 0x96, !PT ;  /* 0x000000d8cbb87212 */ /* 0x000fe400078e9609 */
[----:B------:R-:W-:Y:S01]  /*8ab0*/  FMNMX.FTZ R9, R3, R16, !PT ;  /* 0x0000001003097209 */ /* 0x000fe20007810000 */
[----:B------:R-:W-:Y:S01]  /*8ac0*/  IMAD.WIDE.U32 R250, R250, -0x326172a9, RZ ;  /* 0xcd9e8d57fafa7825 */ /* 0x000fe200078e00ff */
[----:B-1----:R-:W-:Y:S02]  /*8ad0*/  LOP3.LUT R5, R25, R244, R30, 0x96, !PT ;  /* 0x000000f419057212 */ /* 0x002fe400078e961e */
[----:B------:R-:W-:Y:S01]  /*8ae0*/  FMNMX.FTZ R9, R14, R9, !PT ;  /* 0x000000090e097209 */ /* 0x000fe20007810000 */
[----:B------:R-:W-:-:S03]  /*8af0*/  IMAD.WIDE.U32 R184, R184, -0x326172a9, RZ ;  /* 0xcd9e8d57b8b87825 */ /* 0x000fc600078e00ff */
[----:B------:R-:W-:Y:S01]  /*8b00*/  FMNMX.FTZ R9, R44, R9, !PT ;  /* 0x000000092c097209 */ /* 0x000fe20007810000 */
[----:B------:R-:W-:Y:S01]  /*8b10*/  IMAD.WIDE.U32 R10, R5, -0x2daee0ad, RZ ;  /* 0xd2511f53050a7825 */ /* 0x000fe200078e00ff */
[----:B------:R-:W-:Y:S02]  /*8b20*/  LOP3.LUT R4, R185, R24, R245, 0x96, !PT ;  /* 0x00000018b9047212 */ /* 0x000fe400078e96f5 */
[----:B------:R-:W-:Y:S02]  /*8b30*/  FMNMX.FTZ R9, R246, R9, !PT ;  /* 0x00000009f6097209 */ /* 0x000fe40007810000 */
[----:B------:R-:W-:Y:S01]  /*8b40*/  LOP3.LUT R5, R11, R202, R28, 0x96, !PT ;  /* 0x000000ca0b057212 */ /* 0x000fe200078e961c */
[----:B------:R-:W-:Y:S01]  /*8b50*/  IMAD.WIDE.U32 R6, R4, -0x2daee0ad, RZ ;  /* 0xd2511f5304067825 */ /* 0x000fe200078e00ff */
[----:B------:R-:W-:-:S03]  /*8b60*/  FMNMX.FTZ R9, R190, R9, !PT ;  /* 0x00000009be097209 */ /* 0x000fc60007810000 */
[----:B------:R-:W-:Y:S01]  /*8b70*/  IMAD.WIDE.U32 R26, R5, -0x326172a9, RZ ;  /* 0xcd9e8d57051a7825 */ /* 0x000fe200078e00ff */
[----:B------:R-:W-:Y:S02]  /*8b80*/  LOP3.LUT R4, R7, R10, R181, 0x96, !PT ;  /* 0x0000000a07047212 */ /* 0x000fe400078e96b5 */
[----:B------:R-:W-:-:S03]  /*8b90*/  FMNMX.FTZ R9, R192, R9, !PT ;  /* 0x00000009c0097209 */ /* 0x000fc60007810000 */
        /* <DEDUP_REMOVED lines=13> */
[----:B------:R1:W-:Y:S01]  /*8c70*/  STL.64 [R1+0x10], R12 ;  /* 0x0000100c01007387 */ /* 0x0003e20000100a00 */
[----:B------:R-:W-:-:S03]  /*8c80*/  FMNMX.FTZ R9, R178, R9, !PT ;  /* 0x00000009b2097209 */ /* 0x000fc60007810000 */
[----:B------:R-:W-:Y:S02]  /*8c90*/  LOP3.LUT R11, R5, R12, R183, 0x96, !PT ;  /* 0x0000000c050b7212 */ /* 0x000fe400078e96b7 */
[----:B------:R-:W-:Y:S02]  /*8ca0*/  LOP3.LUT R6, R4, 0xff, RZ, 0xc0, !PT ;  /* 0x000000ff04067812 */ /* 0x000fe400078ec0ff */
[--C-:B------:R-:W-:Y:S02]  /*8cb0*/  SHF.R.U32.HI R48, RZ, 0x10, R4.reuse ;  /* 0x00000010ff307819 */ /* 0x100fe40000011604 */
[----:B------:R-:W-:Y:S02]  /*8cc0*/  SHF.R.U32.HI R7, RZ, 0x18, R4 ;  /* 0x00000018ff077819 */ /* 0x000fe40000011604 */
[----:B------:R-:W-:Y:S02]  /*8cd0*/  LOP3.LUT R48, R48, 0xff, RZ, 0xc0, !PT ;  /* 0x000000ff30307812 */ /* 0x000fe400078ec0ff */
[----:B------:R-:W-:-:S02]  /*8ce0*/  SHF.R.U32.HI R18, RZ, 0x10, R11 ;  /* 0x00000010ff127819 */ /* 0x000fc4000001160b */
[----:B------:R-:W-:Y:S02]  /*8cf0*/  PRMT R48, R48, 0x5410, R7 ;  /* 0x0000541030307816 */ /* 0x000fe40000000007 */
[----:B------:R-:W-:Y:S02]  /*8d00*/  LOP3.LUT R18, R18, 0xff, RZ, 0xc0, !PT ;  /* 0x000000ff12127812 */ /* 0x000fe400078ec0ff */
[----:B------:R-:W-:Y:S02]  /*8d10*/  LOP3.LUT R7, R25, R210, R30, 0x96, !PT ;  /* 0x000000d219077212 */ /* 0x000fe400078e961e */
[----:B------:R-:W-:-:S04]  /*8d20*/  FMNMX.FTZ R9, R176, R9, !PT ;  /* 0x00000009b0097209 */ /* 0x000fc80007810000 */
[----:B------:R-:W-:Y:S02]  /*8d30*/  FMNMX.FTZ R9, R50, R9, !PT ;  /* 0x0000000932097209 */ /* 0x000fe40007810000 */
[----:B-1----:R-:W-:Y:S02]  /*8d40*/  LOP3.LUT R13, R4, 0xffff, RZ, 0xc0, !PT ;  /* 0x0000ffff040d7812 */ /* 0x002fe400078ec0ff */
[C---:B------:R-:W-:Y:S02]  /*8d50*/  LOP3.LUT R5, R11.reuse, 0xffff, RZ, 0xc0, !PT ;  /* 0x0000ffff0b057812 */ /* 0x040fe400078ec0ff */
[----:B------:R-:W-:Y:S02]  /*8d60*/  LOP3.LUT R4, R11, 0xff, RZ, 0xc0, !PT ;  /* 0x000000ff0b047812 */ /* 0x000fe400078ec0ff */
[----:B------:R-:W-:Y:S02]  /*8d70*/  SHF.R.U32.HI R5, RZ, 0x8, R5 ;  /* 0x00000008ff057819 */ /* 0x000fe40000011605 */
[----:B------:R-:W-:-:S02]  /*8d80*/  SHF.R.U32.HI R11, RZ, 0x18, R11 ;  /* 0x00000018ff0b7819 */ /* 0x000fc4000001160b */
[----:B------:R-:W-:Y:S02]  /*8d90*/  PRMT R4, R4, 0x5410, R5 ;  /* 0x0000541004047816 */ /* 0x000fe40000000005 */
[----:B------:R-:W-:Y:S02]  /*8da0*/  FMNMX.FTZ R5, R45, R8, !PT ;  /* 0x000000082d057209 */ /* 0x000fe40007810000 */
[----:B------:R-:W-:Y:S01]  /*8db0*/  PRMT R18, R18, 0x5410, R11 ;  /* 0x0000541012127816 */ /* 0x000fe2000000000b */
[----:B------:R-:W-:Y:S01]  /*8dc0*/  IMAD.WIDE.U32 R10, R7, -0x2daee0ad, RZ ;  /* 0xd2511f53070a7825 */ /* 0x000fe200078e00ff */
[----:B------:R-:W-:Y:S02]  /*8dd0*/  FMNMX.FTZ R8, R248, R5, !PT ;  /* 0x00000005f8087209 */ /* 0x000fe40007810000 */
[----:B------:R-:W-:Y:S02]  /*8de0*/  LOP3.LUT R5, R251, R24, R245, 0x96, !PT ;  /* 0x00000018fb057212 */ /* 0x000fe400078e96f5 */
[----:B------:R-:W-:-:S02]  /*8df0*/  FMNMX.FTZ R8, R205, R8, !PT ;  /* 0x00000008cd087209 */ /* 0x000fc40007810000 */
[----:B------:R-:W-:Y:S01]  /*8e00*/  FMNMX.FTZ R12, R2, R41, !PT ;  /* 0x00000029020c7209 */ /* 0x000fe20007810000 */
[----:B------:R-:W-:Y:S01]  /*8e10*/  IMAD.WIDE.U32 R200, R5, -0x2daee0ad, RZ ;  /* 0xd2511f5305c87825 */ /* 0x000fe200078e00ff */
[----:B------:R-:W-:Y:S02]  /*8e20*/  FMNMX.FTZ R5, R207, R8, !PT ;  /* 0x00000008cf057209 */ /* 0x000fe40007810000 */
[----:B------:R-:W-:Y:S02]  /*8e30*/  FMNMX.FTZ R12, R19, R12, !PT ;  /* 0x0000000c130c7209 */ /* 0x000fe40007810000 */
[----:B------:R-:W-:Y:S02]  /*8e40*/  FMNMX.FTZ R5, R194, R5, !PT ;  /* 0x00000005c2057209 */ /* 0x000fe40007810000 */
[----:B------:R-:W-:Y:S02]  /*8e50*/  LOP3.LUT R8, R201, R10, R181, 0x96, !PT ;  /* 0x0000000ac9087212 */ /* 0x000fe400078e96b5 */
[----:B------:R-:W-:-:S02]  /*8e60*/  FMNMX.FTZ R10, R196, R5, !PT ;  /* 0x00000005c40a7209 */ /* 0x000fc40007810000 */
[----:B------:R-:W-:Y:S01]  /*8e70*/  LOP3.LUT R212, R11, R208, R28, 0x96, !PT ;  /* 0x000000d00bd47212 */ /* 0x000fe200078e961c */
[----:B------:R-:W-:Y:S01]  /*8e80*/  IMAD.WIDE.U32 R224, R8, -0x326172a9, RZ ;  /* 0xcd9e8d5708e07825 */ /* 0x000fe200078e00ff */
[----:B------:R-:W-:Y:S02]  /*8e90*/  FMNMX.FTZ R5, R51, R10, !PT ;  /* 0x0000000a33057209 */ /* 0x000fe40007810000 */
[----:B------:R-:W-:Y:S01]  /*8ea0*/  FMNMX.FTZ R9, R56, R9, !PT ;  /* 0x0000000938097209 */ /* 0x000fe20007810000 */
[----:B------:R-:W-:Y:S01]  /*8eb0*/  IMAD.WIDE.U32 R212, R212, -0x326172a9, RZ ;  /* 0xcd9e8d57d4d47825 */ /* 0x000fe200078e00ff */
[----:B------:R-:W-:Y:S02]  /*8ec0*/  FMNMX.FTZ R5, R54, R5, !PT ;  /* 0x0000000536057209 */ /* 0x000fe40007810000 */
[----:B------:R-:W-:Y:S01]  /*8ed0*/  SHF.R.U32.HI R13, RZ, 0x8, R13 ;  /* 0x00000008ff0d7819 */ /* 0x000fe2000001160d */
[----:B------:R-:W-:Y:S01]  /*8ee0*/  IMAD.MOV.U32 R49, RZ, RZ, R225 ;  /* 0x000000ffff317224 */ /* 0x000fe200078e00e1 */
        /* <DEDUP_REMOVED lines=13> */
[----:B------:R-:W-:Y:S01]  /*8fc0*/  FMNMX.FTZ R7, R188, R7, !PT ;  /* 0x00000007bc077209 */ /* 0x000fe20007810000 */
[----:B------:R-:W1:Y:S01]  /*8fd0*/  SHFL.BFLY PT, R36, R5, 0x2, 0x1f ;  /* 0x0c401f0005247f89 */ /* 0x000e6200000e0000 */
        /* <DEDUP_REMOVED lines=17> */
[----:B-1----:R-:W-:-:S02]  /*90f0*/  FMNMX.FTZ R36, R5, R36, !PT ;  /* 0x0000002405247209 */ /* 0x002fc40007810000 */
[----:B------:R-:W-:Y:S02]  /*9100*/  FMNMX.FTZ R7, R167, R12, !PT ;  /* 0x0000000ca7077209 */ /* 0x000fe40007810000 */
[----:B------:R-:W-:Y:S01]  /*9110*/  FMNMX.FTZ R5, R195, R8, !PT ;  /* 0x00000008c3057209 */ /* 0x000fe20007810000 */
[----:B------:R-:W1:Y:S01]  /*9120*/  SHFL.BFLY PT, R215, R36, 0x1, 0x1f ;  /* 0x0c201f0024d77f89 */ /* 0x000e6200000e0000 */
[----:B------:R-:W-:Y:S02]  /*9130*/  FMNMX.FTZ R12, R172, R7, !PT ;  /* 0x00000007ac0c7209 */ /* 0x000fe40007810000 */
[----:B------:R-:W-:Y:S02]  /*9140*/  FMNMX.FTZ R8, R66, R5, !PT ;  /* 0x0000000542087209 */ /* 0x000fe40007810000 */
[----:B------:R-:W-:Y:S02]  /*9150*/  FMNMX.FTZ R12, R173, R12, !PT ;  /* 0x0000000cad0c7209 */ /* 0x000fe40007810000 */
[----:B------:R-:W-:-:S02]  /*9160*/  FMNMX.FTZ R8, R65, R8, !PT ;  /* 0x0000000841087209 */ /* 0x000fc40007810000 */
[----:B------:R-:W-:Y:S02]  /*9170*/  LOP3.LUT R42, R213, R250, R182, 0x96, !PT ;  /* 0x000000fad52a7212 */ /* 0x000fe400078e96b6 */
[----:B------:R-:W-:Y:S01]  /*9180*/  FMNMX.FTZ R8, R165, R8, !PT ;  /* 0x00000008a5087209 */ /* 0x000fe20007810000 */
[----:B------:R-:W3:Y:S01]  /*9190*/  SHFL.BFLY PT, R213, R12, 0x2, 0x1f ;  /* 0x0c401f000cd57f89 */ /* 0x000ee200000e0000 */
[----:B------:R-:W-:Y:S01]  /*91a0*/  LOP3.LUT R24, R225, R212, R180, 0x96, !PT ;  /* 0x000000d4e1187212 */ /* 0x000fe200078e96b4 */
[----:B------:R-:W-:Y:S01]  /*91b0*/  IMAD.WIDE.U32 R42, R42, -0x2daee0ad, RZ ;  /* 0xd2511f532a2a7825 */ /* 0x000fe200078e00ff */
[----:B------:R-:W-:Y:S02]  /*91c0*/  FMNMX.FTZ R7, R67, R8, !PT ;  /* 0x0000000843077209 */ /* 0x000fe40007810000 */
[----:B--2---:R-:W-:Y:S01]  /*91d0*/  FMNMX.FTZ R9, R10, R9, !PT ;  /* 0x000000090a097209 */ /* 0x004fe20007810000 */
[----:B------:R-:W-:Y:S01]  /*91e0*/  IMAD.WIDE.U32 R24, R24, -0x2daee0ad, RZ ;  /* 0xd2511f5318187825 */ /* 0x000fe200078e00ff */
[----:B------:R-:W-:Y:S01]  /*91f0*/  LOP3.LUT R200, R43, R200, R179, 0x96, !PT ;  /* 0x000000c82bc87212 */ /* 0x000fe200078e96b3 */
[----:B------:R-:W2:Y:S01]  /*9200*/  SHFL.BFLY PT, R212, R7, 0x2, 0x1f ;  /* 0x0c401f0007d47f89 */ /* 0x000ea200000e0000 */
[----:B------:R-:W-:-:S02]  /*9210*/  PRMT R6, R6, 0x5410, R13 ;  /* 0x0000541006067816 */ /* 0x000fc4000000000d */
[----:B------:R-:W-:Y:S01]  /*9220*/  LOP3.LUT R42, R25, R42, R175, 0x96, !PT ;  /* 0x0000002a192a7212 */ /* 0x000fe200078e96af */
[----:B------:R-:W4:Y:S01]  /*9230*/  SHFL.BFLY PT, R214, R9, 0x1, 0x1f ;  /* 0x0c201f0009d67f89 */ /* 0x000f2200000e0000 */
[----:B-1----:R-:W-:Y:S01]  /*9240*/  FMNMX.FTZ R215, R36, R215, !PT ;  /* 0x000000d724d77209 */ /* 0x002fe20007810000 */
[----:B------:R-:W-:-:S03]  /*9250*/  IMAD.WIDE.U32 R200, R200, -0x326172a9, RZ ;  /* 0xcd9e8d57c8c87825 */ /* 0x000fc600078e00ff */
[----:B------:R-:W-:Y:S01]  /*9260*/  FSETP.NEU.FTZ.AND P2, PT, R215, -INF , PT ;  /* 0xff800000d700780b */ /* 0x000fe20003f5d000 */
[----:B------:R-:W-:-:S04]  /*9270*/  IMAD.WIDE.U32 R42, R42, -0x326172a9, RZ ;  /* 0xcd9e8d572a2a7825 */ /* 0x000fc800078e00ff */
[----:B------:R-:W-:Y:S01]  /*9280*/  FMUL.FTZ R166, R215, UR18 ;  /* 0x00000012d7a67c20 */ /* 0x000fe20008410000 */
[----:B------:R-:W-:Y:S02]  /*9290*/  LOP3.LUT R5, R42, 0xffff, RZ, 0xc0, !PT ;  /* 0x0000ffff2a057812 */ /* 0x000fe400078ec0ff */
[----:B---3--:R-:W-:Y:S02]  /*92a0*/  FMNMX.FTZ R213, R12, R213, !PT ;  /* 0x000000d50cd57209 */ /* 0x008fe40007810000 */
[----:B------:R-:W-:Y:S02]  /*92b0*/  SHF.R.U32.HI R5, RZ, 0x8, R5 ;  /* 0x00000008ff057819 */ /* 0x000fe40000011605 */
[----:B------:R-:W-:Y:S01]  /*92c0*/  LOP3.LUT R10, R42, 0xff, RZ, 0xc0, !PT ;  /* 0x000000ff2a0a7812 */ /* 0x000fe200078ec0ff */
[----:B------:R-:W1:Y:S01]  /*92d0*/  SHFL.BFLY PT, R12, R213, 0x1, 0x1f ;  /* 0x0c201f00d50c7f89 */ /* 0x000e6200000e0000 */
[----:B------:R-:W-:Y:S02]  /*92e0*/  SHF.R.U32.HI R8, RZ, 0x10, R42 ;  /* 0x00000010ff087819 */ /* 0x000fe4000001162a */
[----:B--2---:R-:W-:-:S02]  /*92f0*/  FMNMX.FTZ R212, R7, R212, !PT ;  /* 0x000000d407d47209 */ /* 0x004fc40007810000 */
[----:B------:R-:W-:Y:S02]  /*9300*/  PRMT R10, R10, 0x5410, R5 ;  /* 0x000054100a0a7816 */ /* 0x000fe40000000005 */
[----:B----4-:R-:W-:Y:S01]  /*9310*/  FMNMX.FTZ R214, R9, R214, !PT ;  /* 0x000000d609d67209 */ /* 0x010fe20007810000 */
[----:B------:R-:W2:Y:S01]  /*9320*/  SHFL.BFLY PT, R7, R212, 0x1, 0x1f ;  /* 0x0c201f00d4077f89 */ /* 0x000ea200000e0000 */
[----:B------:R-:W-:Y:S02]  /*9330*/  LOP3.LUT R8, R8, 0xff, RZ, 0xc0, !PT ;  /* 0x000000ff08087812 */ /* 0x000fe400078ec0ff */
[C---:B------:R-:W-:Y:S01]  /*9340*/  FSETP.NEU.FTZ.AND P1, PT, R214.reuse, -INF , PT ;  /* 0xff800000d600780b */ /* 0x040fe20003f3d000 */
[----:B------:R-:W-:Y:S01]  /*9350*/  FMUL.FTZ R57, R214, UR18 ;  /* 0x00000012d6397c20 */ /* 0x000fe20008410000 */
[----:B------:R-:W-:Y:S02]  /*9360*/  SHF.R.U32.HI R5, RZ, 0x18, R42 ;  /* 0x00000018ff057819 */ /* 0x000fe4000001162a */
[----:B------:R-:W-:-:S02]  /*9370*/  FSEL R166, R166, RZ, P2 ;  /* 0x000000ffa6a67208 */ /* 0x000fc40001000000 */
[----:B------:R-:W-:Y:S02]  /*9380*/  FSEL R57, R57, RZ, P1 ;  /* 0x000000ff39397208 */ /* 0x000fe40000800000 */
[----:B------:R-:W-:Y:S01]  /*9390*/  PRMT R8, R8, 0x5410, R5 ;  /* 0x0000541008087816 */ /* 0x000fe20000000005 */
[--C-:B------:R-:W-:Y:S01]  /*93a0*/  FFMA.FTZ R59, R39, UR18, -R166.reuse ;  /* 0x00000012273b7c23 */ /* 0x100fe200080108a6 */
[----:B------:R-:W-:Y:S01]  /*93b0*/  LOP3.LUT R5, R43, R200, R183, 0x96, !PT ;  /* 0x000000c82b057212 */ /* 0x000fe200078e96b7 */
[--C-:B------:R-:W-:Y:S01]  /*93c0*/  FFMA.FTZ R42, R37, UR18, -R166.reuse ;  /* 0x00000012252a7c23 */ /* 0x100fe200080108a6 */
[--C-:B------:R-:W-:Y:S01]  /*93d0*/  FFMA.FTZ R39, R45, UR18, -R166.reuse ;  /* 0x000000122d277c23 */ /* 0x100fe200080108a6 */
[----:B------:R-:W-:Y:S01]  /*93e0*/  FFMA.FTZ R38, R248, UR18, -R166 ;  /* 0x00000012f8267c23 */ /* 0x000fe200080108a6 */
[--C-:B------:R-:W-:Y:S01]  /*93f0*/  FFMA.FTZ R37, R44, UR18, -R57.reuse ;  /* 0x000000122c257c23 */ /* 0x100fe20008010839 */
[--C-:B------:R-:W-:Y:S01]  /*9400*/  FFMA.FTZ R36, R246, UR18, -R57.reuse ;  /* 0x00000012f6247c23 */ /* 0x100fe20008010839 */
[----:B-1----:R-:W-:Y:S01]  /*9410*/  FMNMX.FTZ R213, R213, R12, !PT ;  /* 0x0000000cd5d57209 */ /* 0x002fe20007810000 */
[----:B------:R-:W-:Y:S01]  /*9420*/  FFMA.FTZ R35, R16, UR18, -R57 ;  /* 0x0000001210237c23 */ /* 0x000fe20008010839 */
[C---:B------:R-:W-:Y:S01]  /*9430*/  LOP3.LUT R9, R5.reuse, 0xffff, RZ, 0xc0, !PT ;  /* 0x0000ffff05097812 */ /* 0x040fe200078ec0ff */
[----:B------:R-:W-:Y:S01]  /*9440*/  MUFU.EX2 R39, R39 ;  /* 0x0000002700277308 */ /* 0x000fe20000000800 */
[----:B------:R-:W-:Y:S01]  /*9450*/  LOP3.LUT R16, R5, 0xff, RZ, 0xc0, !PT ;  /* 0x000000ff05107812 */ /* 0x000fe200078ec0ff */
[C---:B------:R-:W-:Y:S01]  /*9460*/  FMUL.FTZ R174, R213.reuse, UR18 ;  /* 0x00000012d5ae7c20 */ /* 0x040fe20008410000 */
[----:B------:R-:W-:Y:S01]  /*9470*/  SHF.R.U32.HI R9, RZ, 0x8, R9 ;  /* 0x00000008ff097819 */ /* 0x000fe20000011609 */
[----:B------:R-:W-:Y:S01]  /*9480*/  FFMA.FTZ R40, R14, UR18, -R57 ;  /* 0x000000120e287c23 */ /* 0x000fe20008010839 */
[----:B------:R-:W-:-:S02]  /*9490*/  FSETP.NEU.FTZ.AND P0, PT, R213, -INF , PT ;  /* 0xff800000d500780b */ /* 0x000fc40003f1d000 */
[----:B--2---:R-:W-:Y:S01]  /*94a0*/  FMNMX.FTZ R212, R212, R7, !PT ;  /* 0x00000007d4d47209 */ /* 0x004fe20007810000 */
[----:B------:R-:W1:Y:S01]  /*94b0*/  MUFU.EX2 R38, R38 ;  /* 0x0000002600267308 */ /* 0x000e620000000800 */
[----:B------:R-:W-:Y:S02]  /*94c0*/  PRMT R16, R16, 0x5410, R9 ;  /* 0x0000541010107816 */ /* 0x000fe40000000009 */
[--C-:B------:R-:W-:Y:S02]  /*94d0*/  SHF.R.U32.HI R9, RZ, 0x10, R5.reuse ;  /* 0x00000010ff097819 */ /* 0x100fe40000011605 */
[----:B------:R-:W-:Y:S02]  /*94e0*/  SHF.R.U32.HI R12, RZ, 0x18, R5 ;  /* 0x00000018ff0c7819 */ /* 0x000fe40000011605 */
[----:B------:R-:W-:Y:S01]  /*94f0*/  FSEL R174, R174, RZ, P0 ;  /* 0x000000ffaeae7208 */ /* 0x000fe20000000000 */
[----:B------:R-:W-:Y:S01]  /*9500*/  MUFU.EX2 R37, R37 ;  /* 0x0000002500257308 */ /* 0x000fe20000000800 */
[----:B------:R-:W-:-:S02]  /*9510*/  FSEL R5, R215, RZ, P2 ;  /* 0x000000ffd7057208 */ /* 0x000fc40001000000 */
[----:B------:R-:W-:Y:S01]  /*9520*/  FSEL R13, R213, RZ, P0 ;  /* 0x000000ffd50d7208 */ /* 0x000fe20000000000 */
[--C-:B------:R-:W-:Y:S01]  /*9530*/  FFMA.FTZ R45, R19, UR18, -R174.reuse ;  /* 0x00000012132d7c23 */ /* 0x100fe200080108ae */
[----:B------:R-:W-:Y:S01]  /*9540*/  FSETP.NEU.FTZ.AND P0, PT, R212, -INF , PT ;  /* 0xff800000d400780b */ /* 0x000fe20003f1d000 */
[----:B------:R-:W-:Y:S01]  /*9550*/  FADD.FTZ R14, R164, -R5 ;  /* 0x80000005a40e7221 */ /* 0x000fe20000010000 */
[----:B------:R-:W-:Y:S01]  /*9560*/  LOP3.LUT R9, R9, 0xff, RZ, 0xc0, !PT ;  /* 0x000000ff09097812 */ /* 0x000fe200078ec0ff */
[----:B------:R-:W2:Y:S01]  /*9570*/  MUFU.EX2 R36, R36 ;  /* 0x0000002400247308 */ /* 0x000ea20000000800 */
[----:B------:R-:W-:Y:S01]  /*9580*/  FSEL R62, R214, RZ, P1 ;  /* 0x000000ffd63e7208 */ /* 0x000fe20000800000 */
[C---:B------:R-:W-:Y:S01]  /*9590*/  FMUL.FTZ R164, R212.reuse, UR18 ;  /* 0x00000012d4a47c20 */ /* 0x040fe20008410000 */
[----:B------:R-:W-:Y:S01]  /*95a0*/  FSEL R19, R212, RZ, P0 ;  /* 0x000000ffd4137208 */ /* 0x000fe20000000000 */
[----:B------:R-:W-:Y:S01]  /*95b0*/  FFMA.FTZ R44, R41, UR18, -R174 ;  /* 0x00000012292c7c23 */ /* 0x000fe200080108ae */
[----:B------:R-:W-:Y:S01]  /*95c0*/  PRMT R43, R240, 0x7054, R240 ;  /* 0x00007054f02b7816 */ /* 0x000fe200000000f0 */
[----:B------:R-:W-:Y:S01]  /*95d0*/  FADD.FTZ R13, R2, -R13 ;  /* 0x8000000d020d7221 */ /* 0x000fe20000010000 */
[----:B------:R-:W-:Y:S01]  /*95e0*/  PRMT R12, R9, 0x5410, R12 ;  /* 0x00005410090c7816 */ /* 0x000fe2000000000c */
[----:B------:R-:W-:Y:S01]  /*95f0*/  FADD.FTZ R9, R3, -R62 ;  /* 0x8000003e03097221 */ /* 0x000fe20000010000 */
[----:B------:R-:W-:Y:S01]  /*9600*/  FADD.FTZ R19, R0, -R19 ;  /* 0x8000001300137221 */ /* 0x000fe20000010000 */
[--C-:B------:R-:W-:Y:S01]  /*9610*/  HSET2.LE.AND R6, R6, R43.reuse, PT ;  /* 0x0000002b06067233 */ /* 0x100fe20003803000 */
[--C-:B------:R-:W-:Y:S01]  /*9620*/  FFMA.FTZ R41, R243, UR18, -R174.reuse ;  /* 0x00000012f3297c23 */ /* 0x100fe200080108ae */
[----:B------:R-:W-:Y:S01]  /*9630*/  HSET2.LE.AND R7, R48, R43, PT ;  /* 0x0000002b30077233 */ /* 0x000fe20003803000 */
[----:B------:R-:W-:Y:S01]  /*9640*/  FFMA.FTZ R2, R46, UR18, -R174 ;  /* 0x000000122e027c23 */ /* 0x000fe200080108ae */
[----:B-1----:R-:W-:Y:S01]  /*9650*/  F2FP.BF16.F32.PACK_AB R3, R38, R39 ;  /* 0x000000272603723e */ /* 0x002fe200000010ff */
[----:B------:R-:W-:Y:S01]  /*9660*/  MUFU.EX2 R44, R44 ;  /* 0x0000002c002c7308 */ /* 0x000fe20000000800 */
[----:B------:R-:W-:-:S02]  /*9670*/  FSEL R164, R164, RZ, P0 ;  /* 0x000000ffa4a47208 */ /* 0x000fc40000000000 */
[----:B------:R-:W-:-:S05]  /*9680*/  HSET2.LE.AND R10, R10, R43, PT ;  /* 0x0000002b0a0a7233 */ /* 0x000fca0003803000 */
[----:B------:R-:W-:Y:S01]  /*9690*/  MUFU.EX2 R45, R45 ;  /* 0x0000002d002d7308 */ /* 0x000fe20000000800 */
[----:B--2---:R-:W-:Y:S02]  /*96a0*/  F2FP.BF16.F32.PACK_AB R0, R36, R37 ;  /* 0x000000252400723e */ /* 0x004fe400000010ff */
[--C-:B------:R-:W-:Y:S02]  /*96b0*/  HSET2.LE.AND R8, R8, R43.reuse, PT ;  /* 0x0000002b08087233 */ /* 0x100fe40003803000 */
[----:B------:R-:W-:Y:S01]  /*96c0*/  HSET2.LE.AND R12, R12, R43, PT ;  /* 0x0000002b0c0c7233 */ /* 0x000fe20003803000 */
[----:B------:R-:W-:Y:S01]  /*96d0*/  FMUL.FTZ R62, R9, UR18 ;  /* 0x00000012093e7c20 */ /* 0x000fe20008410000 */
[----:B------:R-:W-:Y:S01]  /*96e0*/  LOP3.LUT R6, R6, R3, RZ, 0xc0, !PT ;  /* 0x0000000306067212 */ /* 0x000fe200078ec0ff */
[--C-:B------:R-:W-:Y:S01]  /*96f0*/  FFMA.FTZ R3, R47, UR18, -R164.reuse ;  /* 0x000000122f037c23 */ /* 0x100fe200080108a4 */
[----:B------:R-:W-:Y:S01]  /*9700*/  LOP3.LUT R7, R7, R0, RZ, 0xc0, !PT ;  /* 0x0000000007077212 */ /* 0x000fe200078ec0ff */
[----:B------:R-:W-:Y:S01]  /*9710*/  FFMA.FTZ R0, R198, UR18, -R164 ;  /* 0x00000012c6007c23 */ /* 0x000fe200080108a4 */
[----:B------:R-:W-:Y:S01]  /*9720*/  MUFU.EX2 R41, R41 ;  /* 0x0000002900297308 */ /* 0x000fe20000000800 */
[----:B------:R-:W-:Y:S01]  /*9730*/  FMUL.FTZ R64, R14, UR18 ;  /* 0x000000120e407c20 */ /* 0x000fe20008410000 */
[----:B------:R-:W-:-:S06]  /*9740*/  IMAD.MOV.U32 R48, RZ, RZ, R224 ;  /* 0x000000ffff307224 */ /* 0x000fcc00078e00e0 */
[----:B------:R-:W1:Y:S01]  /*9750*/  MUFU.EX2 R2, R2 ;  /* 0x0000000200027308 */ /* 0x000e620000000800 */
[--C-:B------:R-:W-:Y:S01]  /*9760*/  FFMA.FTZ R47, R17, UR18, -R164.reuse ;  /* 0x00000012112f7c23 */ /* 0x100fe200080108a4 */
[----:B------:R-:W-:-:S06]  /*9770*/  FFMA.FTZ R46, R15, UR18, -R164 ;  /* 0x000000120f2e7c23 */ /* 0x000fcc00080108a4 */
[----:B------:R-:W-:Y:S01]  /*9780*/  MUFU.EX2 R59, R59 ;  /* 0x0000003b003b7308 */ /* 0x000fe20000000800 */
[----:B------:R-:W-:-:S07]  /*9790*/  FMUL.FTZ R19, R19, UR18 ;  /* 0x0000001213137c20 */ /* 0x000fce0008410000 */
[----:B------:R-:W-:Y:S08]  /*97a0*/  MUFU.EX2 R42, R42 ;  /* 0x0000002a002a7308 */ /* 0x000ff00000000800 */
[----:B------:R-:W-:Y:S08]  /*97b0*/  MUFU.EX2 R3, R3 ;  /* 0x0000000300037308 */ /* 0x000ff00000000800 */
[----:B------:R-:W2:Y:S01]  /*97c0*/  MUFU.EX2 R0, R0 ;  /* 0x0000000000007308 */ /* 0x000ea20000000800 */
[----:B-1----:R-:W-:Y:S01]  /*97d0*/  F2FP.BF16.F32.PACK_AB R11, R2, R41 ;  /* 0x00000029020b723e */ /* 0x002fe200000010ff */
[----:B------:R1:W5:Y:S06]  /*97e0*/  LDL.LU.64 R224, [R1+0x30] ;  /* 0x0000300001e07983 */ /* 0x00036c0000300a00 */
[----:B------:R-:W-:Y:S01]  /*97f0*/  MUFU.EX2 R47, R47 ;  /* 0x0000002f002f7308 */ /* 0x000fe20000000800 */
[----:B------:R-:W-:-:S07]  /*9800*/  LOP3.LUT R10, R10, R11, RZ, 0xc0, !PT ;  /* 0x0000000b0a0a7212 */ /* 0x000fce00078ec0ff */
[----:B------:R-:W3:Y:S01]  /*9810*/  MUFU.EX2 R46, R46 ;  /* 0x0000002e002e7308 */ /* 0x000ee20000000800 */
[----:B--2---:R-:W-:Y:S02]  /*9820*/  F2FP.BF16.F32.PACK_AB R11, R0, R3 ;  /* 0x00000003000b723e */ /* 0x004fe400000010ff */
[----:B------:R-:W-:Y:S02]  /*9830*/  F2FP.BF16.F32.PACK_AB R15, R45, R44 ;  /* 0x0000002c2d0f723e */ /* 0x000fe400000010ff */
[----:B------:R-:W-:Y:S02]  /*9840*/  LOP3.LUT R11, R8, R11, RZ, 0xc0, !PT ;  /* 0x0000000b080b7212 */ /* 0x000fe400078ec0ff */
[----:B------:R-:W-:Y:S01]  /*9850*/  HSET2.LE.AND R8, R16, R43, PT ;  /* 0x0000002b10087233 */ /* 0x000fe20003803000 */
[----:B------:R-:W-:Y:S04]  /*9860*/  MUFU.EX2 R35, R35 ;  /* 0x0000002300237308 */ /* 0x000fe80000000800 */
[----:B------:R-:W-:Y:S01]  /*9870*/  LOP3.LUT R8, R8, R15, RZ, 0xc0, !PT ;  /* 0x0000000f08087212 */ /* 0x000fe200078ec0ff */
[----:B------:R-:W-:-:S03]  /*9880*/  IMAD.MOV.U32 R17, RZ, RZ, R49 ;  /* 0x000000ffff117224 */ /* 0x000fc600078e0031 */
[----:B------:R-:W2:Y:S01]  /*9890*/  MUFU.EX2 R40, R40 ;  /* 0x0000002800287308 */ /* 0x000ea20000000800 */
[----:B---3--:R-:W-:Y:S01]  /*98a0*/  F2FP.BF16.F32.PACK_AB R15, R46, R47 ;  /* 0x0000002f2e0f723e */ /* 0x008fe200000010ff */
[----:B------:R-:W-:-:S03]  /*98b0*/  FMUL.FTZ R49, R13, UR18 ;  /* 0x000000120d317c20 */ /* 0x000fc60008410000 */
[----:B------:R-:W-:Y:S02]  /*98c0*/  LOP3.LUT R9, R12, R15, RZ, 0xc0, !PT ;  /* 0x0000000f0c097212 */ /* 0x000fe400078ec0ff */
[----:B------:R-:W3:Y:S01]  /*98d0*/  LDSM.16.MT88.4 R12, [R221+0x9000] ;  /* 0x00900000dd0c783b */ /* 0x000ee20000004200 */
[----:B------:R-:W-:Y:S01]  /*98e0*/  IMAD.MOV.U32 R16, RZ, RZ, R48 ;  /* 0x000000ffff107224 */ /* 0x000fe200078e0030 */
[----:B------:R-:W4:Y:S01]  /*98f0*/  MUFU.EX2 R64, R64 ;  /* 0x0000004000407308 */ /* 0x000f220000000800 */
[----:B------:R-:W-:-:S07]  /*9900*/  HSET2.LE.AND R4, R4, R43, PT ;  /* 0x0000002b04047233 */ /* 0x000fce0003803000 */
[----:B------:R-:W1:Y:S01]  /*9910*/  MUFU.EX2 R62, R62 ;  /* 0x0000003e003e7308 */ /* 0x000e620000000800 */
[----:B------:R-:W-:-:S07]  /*9920*/  F2FP.BF16.F32.PACK_AB R5, R42, R59 ;  /* 0x0000003b2a05723e */ /* 0x000fce00000010ff */
[----:B------:R-:W1:Y:S08]  /*9930*/  MUFU.EX2 R49, R49 ;  /* 0x0000003100317308 */ /* 0x000e700000000800 */
[----:B------:R-:W3:Y:S01]  /*9940*/  MUFU.EX2 R48, R19 ;  /* 0x0000001300307308 */ /* 0x000ee20000000800 */
[----:B------:R-:W-:Y:S02]  /*9950*/  LOP3.LUT R4, R4, R5, RZ, 0xc0, !PT ;  /* 0x0000000504047212 */ /* 0x000fe400078ec0ff */
[----:B------:R-:W-:-:S02]  /*9960*/  HSET2.LE.AND R5, R18, R43, PT ;  /* 0x0000002b12057233 */ /* 0x000fc40003803000 */
[----:B--2---:R-:W-:Y:S01]  /*9970*/  F2FP.BF16.F32.PACK_AB R18, R40, R35 ;  /* 0x000000232812723e */ /* 0x004fe200000010ff */
[-C--:B----4-:R-:W-:Y:S01]  /*9980*/  FMUL.FTZ R160, R160, R64.reuse ;  /* 0x00000040a0a07220 */ /* 0x090fe20000410000 */
[----:B------:R-:W-:Y:S01]  /*9990*/  FMUL.FTZ R161, R161, R64 ;  /* 0x00000040a1a17220 */ /* 0x000fe20000410000 */
[----:B-1----:R-:W-:Y:S01]  /*99a0*/  FMUL.FTZ R162, R162, R62 ;  /* 0x0000003ea2a27220 */ /* 0x002fe20000410000 */
[----:B------:R-:W-:Y:S01]  /*99b0*/  LOP3.LUT R5, R5, R18, RZ, 0xc0, !PT ;  /* 0x0000001205057212 */ /* 0x000fe200078ec0ff */
[----:B------:R-:W-:Y:S01]  /*99c0*/  FMUL.FTZ R163, R163, R62 ;  /* 0x0000003ea3a37220 */ /* 0x000fe20000410000 */
[-C--:B------:R-:W-:Y:S01]  /*99d0*/  FMUL.FTZ R156, R156, R49.reuse ;  /* 0x000000319c9c7220 */ /* 0x080fe20000410000 */
[-C--:B------:R-:W-:Y:S01]  /*99e0*/  FMUL.FTZ R157, R157, R49.reuse ;  /* 0x000000319d9d7220 */ /* 0x080fe20000410000 */
[-C--:B------:R-:W-:Y:S01]  /*99f0*/  FMUL.FTZ R148, R148, R64.reuse ;  /* 0x0000004094947220 */ /* 0x080fe20000410000 */
[----:B------:R-:W-:Y:S01]  /*9a00*/  FMUL.FTZ R149, R149, R64 ;  /* 0x0000004095957220 */ /* 0x000fe20000410000 */
[----:B------:R-:W-:Y:S01]  /*9a10*/  FMUL.FTZ R150, R150, R62 ;  /* 0x0000003e96967220 */ /* 0x000fe20000410000 */
[-C--:B------:R-:W-:Y:S01]  /*9a20*/  FMUL.FTZ R152, R152, R49.reuse ;  /* 0x0000003198987220 */ /* 0x080fe20000410000 */
[-C--:B---3--:R-:W-:Y:S01]  /*9a30*/  FMUL.FTZ R158, R158, R48.reuse ;  /* 0x000000309e9e7220 */ /* 0x088fe20000410000 */
[-C--:B------:R-:W-:Y:S01]  /*9a40*/  FMUL.FTZ R159, R159, R48.reuse ;  /* 0x000000309f9f7220 */ /* 0x080fe20000410000 */
[-C--:B------:R-:W-:Y:S01]  /*9a50*/  FMUL.FTZ R153, R153, R49.reuse ;  /* 0x0000003199997220 */ /* 0x080fe20000410000 */
[-C--:B------:R-:W-:Y:S01]  /*9a60*/  FMUL.FTZ R154, R154, R48.reuse ;  /* 0x000000309a9a7220 */ /* 0x080fe20000410000 */
[----:B------:R-:W-:Y:S01]  /*9a70*/  FMUL.FTZ R155, R155, R48 ;  /* 0x000000309b9b7220 */ /* 0x000fe20000410000 */
[----:B------:R-:W-:Y:S01]  /*9a80*/  FMUL.FTZ R151, R151, R62 ;  /* 0x0000003e97977220 */ /* 0x000fe20000410000 */
[-C--:B------:R-:W-:Y:S06]  /*9a90*/  HMMA.16816.F32.BF16 R160, R4, R12.reuse, R160 ;  /* 0x0000000c04a0723c */ /* 0x080fec00000418a0 */
[C---:B------:R-:W-:Y:S06]  /*9aa0*/  HMMA.16816.F32.BF16 R156, R8.reuse, R12, R156 ;  /* 0x0000000c089c723c */ /* 0x040fec000004189c */
[-C--:B------:R-:W-:Y:S06]  /*9ab0*/  HMMA.16816.F32.BF16 R152, R8, R14.reuse, R152 ;  /* 0x0000000e0898723c */ /* 0x080fec0000041898 */
[C---:B------:R-:W-:Y:S01]  /*9ac0*/  HMMA.16816.F32.BF16 R148, R4.reuse, R14, R148 ;  /* 0x0000000e0494723c */ /* 0x040fe20000041894 */
[----:B------:R-:W1:Y:S01]  /*9ad0*/  LDSM.16.MT88.4 R12, [R170+0x9000] ;  /* 0x00900000aa0c783b */ /* 0x000e620000004200 */
[-C--:B------:R-:W-:Y:S01]  /*9ae0*/  FMUL.FTZ R68, R68, R64.reuse ;  /* 0x0000004044447220 */ /* 0x080fe20000410000 */
[----:B------:R-:W-:Y:S01]  /*9af0*/  FMUL.FTZ R69, R69, R64 ;  /* 0x0000004045457220 */ /* 0x000fe20000410000 */
[-C--:B------:R-:W-:Y:S01]  /*9b00*/  FMUL.FTZ R70, R70, R62.reuse ;  /* 0x0000003e46467220 */ /* 0x080fe20000410000 */
[----:B------:R-:W-:Y:S01]  /*9b10*/  FMUL.FTZ R71, R71, R62 ;  /* 0x0000003e47477220 */ /* 0x000fe20000410000 */
[-C--:B------:R-:W-:Y:S01]  /*9b20*/  FMUL.FTZ R72, R72, R49.reuse ;  /* 0x0000003148487220 */ /* 0x080fe20000410000 */
[-C--:B------:R-:W-:Y:S01]  /*9b30*/  FMUL.FTZ R73, R73, R49.reuse ;  /* 0x0000003149497220 */ /* 0x080fe20000410000 */
[-C--:B------:R-:W-:Y:S01]  /*9b40*/  FMUL.FTZ R74, R74, R48.reuse ;  /* 0x000000304a4a7220 */ /* 0x080fe20000410000 */
[----:B------:R-:W-:Y:S01]  /*9b50*/  FMUL.FTZ R75, R75, R48 ;  /* 0x000000304b4b7220 */ /* 0x000fe20000410000 */
[-C--:B------:R-:W-:Y:S01]  /*9b60*/  FMUL.FTZ R80, R80, R64.reuse ;  /* 0x0000004050507220 */ /* 0x080fe20000410000 */
[----:B------:R-:W-:Y:S01]  /*9b70*/  FMUL.FTZ R81, R81, R64 ;  /* 0x0000004051517220 */ /* 0x000fe20000410000 */
[----:B------:R-:W-:Y:S01]  /*9b80*/  FMUL.FTZ R82, R82, R62 ;  /* 0x0000003e52527220 */ /* 0x000fe20000410000 */
[-C--:B------:R-:W-:Y:S01]  /*9b90*/  FMUL.FTZ R76, R76, R49.reuse ;  /* 0x000000314c4c7220 */ /* 0x080fe20000410000 */
[-C--:B------:R-:W-:Y:S01]  /*9ba0*/  FMUL.FTZ R77, R77, R49.reuse ;  /* 0x000000314d4d7220 */ /* 0x080fe20000410000 */
[-C--:B------:R-:W-:Y:S01]  /*9bb0*/  FMUL.FTZ R78, R78, R48.reuse ;  /* 0x000000304e4e7220 */ /* 0x080fe20000410000 */
[----:B------:R-:W-:Y:S01]  /*9bc0*/  FMUL.FTZ R79, R79, R48 ;  /* 0x000000304f4f7220 */ /* 0x000fe20000410000 */
[----:B------:R-:W-:Y:S01]  /*9bd0*/  FMUL.FTZ R83, R83, R62 ;  /* 0x0000003e53537220 */ /* 0x000fe20000410000 */
[-C--:B-1----:R-:W-:Y:S06]  /*9be0*/  HMMA.16816.F32.BF16 R68, R4, R12.reuse, R68 ;  /* 0x0000000c0444723c */ /* 0x082fec0000041844 */
        /* <DEDUP_REMOVED lines=44> */
[----:B------:R-:W-:Y:S01]  /*9eb0*/  HMMA.16816.F32.BF16 R108, R4, R14, R108 ;  /* 0x0000000e046c723c */ /* 0x000fe2000004186c */
[----:B------:R-:W1:Y:S01]  /*9ec0*/  LDSM.16.MT88.4 R12, [R221+0xb000] ;  /* 0x00b00000dd0c783b */ /* 0x000e620000004200 */
[-C--:B------:R-:W-:Y:S01]  /*9ed0*/  FMUL.FTZ R112, R112, R64.reuse ;  /* 0x0000004070707220 */ /* 0x080fe20000410000 */
[----:B------:R-:W-:Y:S01]  /*9ee0*/  FMUL.FTZ R113, R113, R64 ;  /* 0x0000004071717220 */ /* 0x000fe20000410000 */
[-C--:B------:R-:W-:Y:S01]  /*9ef0*/  FMUL.FTZ R114, R114, R62.reuse ;  /* 0x0000003e72727220 */ /* 0x080fe20000410000 */
[----:B------:R-:W-:Y:S01]  /*9f00*/  FMUL.FTZ R115, R115, R62 ;  /* 0x0000003e73737220 */ /* 0x000fe20000410000 */
[-C--:B------:R-:W-:Y:S01]  /*9f10*/  FMUL.FTZ R116, R116, R49.reuse ;  /* 0x0000003174747220 */ /* 0x080fe20000410000 */
[----:B------:R-:W-:Y:S01]  /*9f20*/  FMUL.FTZ R117, R117, R49 ;  /* 0x0000003175757220 */ /* 0x000fe20000410000 */
[-C--:B------:R-:W-:Y:S01]  /*9f30*/  FMUL.FTZ R118, R118, R48.reuse ;  /* 0x0000003076767220 */ /* 0x080fe20000410000 */
[----:B------:R-:W-:-:S03]  /*9f40*/  FMUL.FTZ R119, R119, R48 ;  /* 0x0000003077777220 */ /* 0x000fc60000410000 */
[-C--:B-1----:R-:W-:Y:S06]  /*9f50*/  HMMA.16816.F32.BF16 R112, R4, R12.reuse, R112 ;  /* 0x0000000c0470723c */ /* 0x082fec0000041870 */
[----:B------:R-:W-:Y:S07]  /*9f60*/  HMMA.16816.F32.BF16 R116, R8, R12, R116 ;  /* 0x0000000c0874723c */ /* 0x000fee0000041874 */
[----:B------:R-:W-:-:S02]  /*9f70*/  IMAD.MOV.U32 R12, RZ, RZ, R16 ;  /* 0x000000ffff0c7224 */ /* 0x000fc400078e0010 */
[----:B------:R-:W-:Y:S02]  /*9f80*/  IMAD.MOV.U32 R13, RZ, RZ, R17 ;  /* 0x000000ffff0d7224 */ /* 0x000fe400078e0011 */
        /* <DEDUP_REMOVED lines=12> */
[----:B------:R-:W-:Y:S01]  /*a050*/  FMUL.FTZ R131, R131, R48 ;  /* 0x0000003083837220 */ /* 0x000fe20000410000 */
[C---:B------:R-:W-:Y:S06]  /*a060*/  HMMA.16816.F32.BF16 R140, R8.reuse, R14, R140 ;  /* 0x0000000e088c723c */ /* 0x040fec000004188c */
[C---:B-1----:R-:W-:Y:S06]  /*a070*/  HMMA.16816.F32.BF16 R124, R8.reuse, R16, R124 ;  /* 0x00000010087c723c */ /* 0x042fec000004187c */
[----:B------:R-:W-:Y:S07]  /*a080*/  HMMA.16816.F32.BF16 R128, R8, R18, R128 ;  /* 0x000000120880723c */ /* 0x000fee0000041880 */
[----:B------:R-:W-:-:S02]  /*a090*/  IMAD.MOV.U32 R8, RZ, RZ, R222 ;  /* 0x000000ffff087224 */ /* 0x000fc400078e00de */
[----:B------:R-:W-:Y:S02]  /*a0a0*/  IMAD.MOV.U32 R9, RZ, RZ, R223 ;  /* 0x000000ffff097224 */ /* 0x000fe400078e00df */
[----:B------:R1:W5:Y:S04]  /*a0b0*/  LDL.LU.64 R222, [R1+0x28] ;  /* 0x0000280001de7983 */ /* 0x0003680000300a00 */
[----:B------:R-:W2:Y:S01]  /*a0c0*/  LDL.LU.64 R10, [R1+0x10] ;  /* 0x00001000010a7983 */ /* 0x000ea20000300a00 */
        /* <DEDUP_REMOVED lines=12> */
[----:B------:R-:W-:Y:S01]  /*a190*/  VIADD R246, R238, 0x1715609d ;  /* 0x1715609deef67836 */ /* 0x000fe20000000000 */
[----:B------:R-:W-:Y:S01]  /*a1a0*/  HMMA.16816.F32.BF16 R120, R4, R14, R120 ;  /* 0x0000000e0478723c */ /* 0x000fe20000041878 */
[----:B------:R-:W-:-:S03]  /*a1b0*/  IMAD.MOV.U32 R218, RZ, RZ, R219 ;  /* 0x000000ffffda7224 */ /* 0x000fc600078e00db */
[----:B------:R-:W-:Y:S02]  /*a1c0*/  LOP3.LUT R200, R201, R12, R246, 0x96, !PT ;  /* 0x0000000cc9c87212 */ /* 0x000fe400078e96f6 */
[----:B------:R-:W-:Y:S01]  /*a1d0*/  HMMA.16816.F32.BF16 R136, R4, R16, R136 ;  /* 0x000000100488723c */ /* 0x000fe20000041888 */
[----:B------:R-:W-:-:S05]  /*a1e0*/  IMAD.MOV.U32 R219, RZ, RZ, R206 ;  /* 0x000000ffffdb7224 */ /* 0x000fca00078e00ce */
[----:B------:R-:W-:Y:S01]  /*a1f0*/  HMMA.16816.F32.BF16 R132, R4, R18, R132 ;  /* 0x000000120484723c */ /* 0x000fe20000041884 */
[----:B------:R-:W-:Y:S02]  /*a200*/  VIADD R206, R239, 0x646e171e ;  /* 0x646e171eefce7836 */ /* 0x000fe40000000000 */
[--C-:B------:R-:W-:Y:S01]  /*a210*/  FFMA.FTZ R207, R207, UR18, -R166.reuse ;  /* 0x00000012cfcf7c23 */ /* 0x100fe200080108a6 */
[--C-:B------:R-:W-:Y:S01]  /*a220*/  FFMA.FTZ R211, R194, UR18, -R166.reuse ;  /* 0x00000012c2d37c23 */ /* 0x100fe200080108a6 */
[--C-:B------:R-:W-:Y:S01]  /*a230*/  FFMA.FTZ R194, R204, UR18, -R57.reuse ;  /* 0x00000012ccc27c23 */ /* 0x100fe20008010839 */
[--C-:B------:R-:W-:Y:S01]  /*a240*/  FFMA.FTZ R198, R196, UR18, -R166.reuse ;  /* 0x00000012c4c67c23 */ /* 0x100fe200080108a6 */
[----:B------:R-:W-:Y:S01]  /*a250*/  FFMA.FTZ R243, R205, UR18, -R166 ;  /* 0x00000012cdf37c23 */ /* 0x000fe200080108a6 */
[--C-:B------:R-:W-:Y:S01]  /*a260*/  FFMA.FTZ R209, R190, UR18, -R57.reuse ;  /* 0x00000012bed17c23 */ /* 0x100fe20008010839 */
[--C-:B------:R-:W-:Y:S01]  /*a270*/  FFMA.FTZ R203, R20, UR18, -R174.reuse ;  /* 0x0000001214cb7c23 */ /* 0x100fe200080108ae */
[----:B------:R-:W-:Y:S01]  /*a280*/  MUFU.EX2 R211, R211 ;  /* 0x000000d300d37308 */ /* 0x000fe20000000800 */
[----:B------:R-:W-:Y:S01]  /*a290*/  FFMA.FTZ R196, R192, UR18, -R57 ;  /* 0x00000012c0c47c23 */ /* 0x000fe20008010839 */
[----:B------:R-:W3:Y:S06]  /*a2a0*/  LDSM.16.MT88.4 R16, [R221+0x9400] ;  /* 0x00940000dd10783b */ /* 0x000eec0000004200 */
[----:B------:R-:W-:Y:S08]  /*a2b0*/  MUFU.EX2 R194, R194 ;  /* 0x000000c200c27308 */ /* 0x000ff00000000800 */
[----:B------:R-:W-:Y:S08]  /*a2c0*/  MUFU.EX2 R198, R198 ;  /* 0x000000c600c67308 */ /* 0x000ff00000000800 */
[----:B------:R-:W-:Y:S08]  /*a2d0*/  MUFU.EX2 R243, R243 ;  /* 0x000000f300f37308 */ /* 0x000ff00000000800 */
[----:B------:R-:W-:Y:S08]  /*a2e0*/  MUFU.EX2 R209, R209 ;  /* 0x000000d100d17308 */ /* 0x000ff00000000800 */
[----:B------:R-:W-:Y:S01]  /*a2f0*/  MUFU.EX2 R196, R196 ;  /* 0x000000c400c47308 */ /* 0x000fe20000000800 */
[----:B------:R-:W-:Y:S01]  /*a300*/  FFMA.FTZ R205, R199, UR18, -R174 ;  /* 0x00000012c7cd7c23 */ /* 0x000fe200080108ae */
[----:B------:R-:W-:Y:S01]  /*a310*/  FFMA.FTZ R199, R22, UR18, -R164 ;  /* 0x0000001216c77c23 */ /* 0x000fe200080108a4 */
[--C-:B------:R-:W-:Y:S01]  /*a320*/  FFMA.FTZ R190, R21, UR18, -R174.reuse ;  /* 0x0000001215be7c23 */ /* 0x100fe200080108ae */
[----:B------:R-:W-:-:S04]  /*a330*/  FFMA.FTZ R192, R188, UR18, -R174 ;  /* 0x00000012bcc07c23 */ /* 0x000fc800080108ae */
[----:B------:R-:W-:Y:S01]  /*a340*/  MUFU.EX2 R199, R199 ;  /* 0x000000c700c77308 */ /* 0x000fe20000000800 */
[--C-:B------:R-:W-:Y:S01]  /*a350*/  FFMA.FTZ R201, R249, UR18, -R164.reuse ;  /* 0x00000012f9c97c23 */ /* 0x100fe200080108a4 */
[----:B------:R-:W-:-:S06]  /*a360*/  FFMA.FTZ R188, R247, UR18, -R164 ;  /* 0x00000012f7bc7c23 */ /* 0x000fcc00080108a4 */
[----:B------:R-:W-:Y:S08]  /*a370*/  MUFU.EX2 R203, R203 ;  /* 0x000000cb00cb7308 */ /* 0x000ff00000000800 */
[----:B------:R-:W-:Y:S08]  /*a380*/  MUFU.EX2 R190, R190 ;  /* 0x000000be00be7308 */ /* 0x000ff00000000800 */
[----:B------:R-:W-:Y:S08]  /*a390*/  MUFU.EX2 R205, R205 ;  /* 0x000000cd00cd7308 */ /* 0x000ff00000000800 */
[----:B------:R-:W-:Y:S08]  /*a3a0*/  MUFU.EX2 R192, R192 ;  /* 0x000000c000c07308 */ /* 0x000ff00000000800 */
[----:B------:R-:W-:Y:S08]  /*a3b0*/  MUFU.EX2 R201, R201 ;  /* 0x000000c900c97308 */ /* 0x000ff00000000800 */
[----:B------:R-:W-:Y:S01]  /*a3c0*/  MUFU.EX2 R188, R188 ;  /* 0x000000bc00bc7308 */ /* 0x000fe20000000800 */
[----:B------:R-:W-:Y:S01]  /*a3d0*/  UIADD3 UR4, UR4, 0x1, URZ ;  /* 0x0000000104047890 */ /* 0x000fe2000fffe03f */
[----:B--2---:R-:W-:Y:S01]  /*a3e0*/  LOP3.LUT R4, R11, R8, R246, 0x96, !PT ;  /* 0x000000080b047212 */ /* 0x004fe200078e96f6 */
[----:B------:R-:W-:-:S04]  /*a3f0*/  IMAD.WIDE.U32 R8, R200, -0x2daee0ad, RZ ;  /* 0xd2511f53c8087825 */ /* 0x000fc800078e00ff */
[----:B------:R-:W-:Y:S01]  /*a400*/  IMAD.WIDE.U32 R4, R4, -0x2daee0ad, RZ ;  /* 0xd2511f5304047825 */ /* 0x000fe200078e00ff */
[----:B------:R-:W-:-:S04]  /*a410*/  LOP3.LUT R25, R9, R24, R206, 0x96, !PT ;  /* 0x0000001809197212 */ /* 0x000fc800078e96ce */
[----:B------:R-:W-:Y:S02]  /*a420*/  LOP3.LUT R26, R5, R26, R206, 0x96, !PT ;  /* 0x0000001a051a7212 */ /* 0x000fe400078e96ce */
[----:B------:R-:W-:Y:S02]  /*a430*/  LOP3.LUT R6, R4, 0xffff, RZ, 0xc0, !PT ;  /* 0x0000ffff04067812 */ /* 0x000fe400078ec0ff */
[--C-:B------:R-:W-:Y:S01]  /*a440*/  SHF.R.U32.HI R5, RZ, 0x10, R8.reuse ;  /* 0x00000010ff057819 */ /* 0x100fe20000011608 */
[----:B------:R2:W-:Y:S01]  /*a450*/  MUFU.EX2 R200, R207 ;  /* 0x000000cf00c87308 */ /* 0x0005e20000000800 */
[C---:B------:R-:W-:Y:S02]  /*a460*/  LOP3.LUT R9, R8.reuse, 0xffff, RZ, 0xc0, !PT ;  /* 0x0000ffff08097812 */ /* 0x040fe400078ec0ff */
[----:B------:R-:W-:Y:S02]  /*a470*/  LOP3.LUT R10, R8, 0xff, RZ, 0xc0, !PT ;  /* 0x000000ff080a7812 */ /* 0x000fe400078ec0ff */
[----:B------:R-:W-:-:S02]  /*a480*/  SHF.R.U32.HI R8, RZ, 0x18, R8 ;  /* 0x00000018ff087819 */ /* 0x000fc40000011608 */
[----:B------:R-:W-:Y:S02]  /*a490*/  LOP3.LUT R5, R5, 0xff, RZ, 0xc0, !PT ;  /* 0x000000ff05057812 */ /* 0x000fe400078ec0ff */
[----:B------:R-:W-:Y:S02]  /*a4a0*/  SHF.R.U32.HI R12, RZ, 0x10, R26 ;  /* 0x00000010ff0c7819 */ /* 0x000fe4000001161a */
[----:B------:R-:W-:Y:S01]  /*a4b0*/  PRMT R8, R5, 0x5410, R8 ;  /* 0x0000541005087816 */ /* 0x000fe20000000008 */
[----:B--2---:R-:W-:Y:S01]  /*a4c0*/  FFMA.FTZ R207, R186, UR18, -R57 ;  /* 0x00000012bacf7c23 */ /* 0x004fe20008010839 */
[----:B------:R-:W-:Y:S02]  /*a4d0*/  SHF.R.U32.HI R7, RZ, 0x10, R4 ;  /* 0x00000010ff077819 */ /* 0x000fe40000011604 */
[----:B------:R-:W-:Y:S02]  /*a4e0*/  SHF.R.U32.HI R5, RZ, 0x18, R26 ;  /* 0x00000018ff057819 */ /* 0x000fe4000001161a */
[----:B------:R-:W-:Y:S01]  /*a4f0*/  LOP3.LUT R12, R12, 0xff, RZ, 0xc0, !PT ;  /* 0x000000ff0c0c7812 */ /* 0x000fe200078ec0ff */
[----:B------:R-:W2:Y:S01]  /*a500*/  MUFU.EX2 R207, R207 ;  /* 0x000000cf00cf7308 */ /* 0x000ea20000000800 */
[----:B------:R-:W-:-:S02]  /*a510*/  LOP3.LUT R24, R25, 0xffff, RZ, 0xc0, !PT ;  /* 0x0000ffff19187812 */ /* 0x000fc400078ec0ff */
[----:B------:R-:W-:Y:S02]  /*a520*/  LOP3.LUT R11, R4, 0xff, RZ, 0xc0, !PT ;  /* 0x000000ff040b7812 */ /* 0x000fe400078ec0ff */
[----:B------:R-:W-:Y:S02]  /*a530*/  SHF.R.U32.HI R4, RZ, 0x18, R4 ;  /* 0x00000018ff047819 */ /* 0x000fe40000011604 */
[----:B------:R-:W-:Y:S02]  /*a540*/  LOP3.LUT R7, R7, 0xff, RZ, 0xc0, !PT ;  /* 0x000000ff07077812 */ /* 0x000fe400078ec0ff */
[----:B------:R-:W-:Y:S02]  /*a550*/  PRMT R12, R12, 0x5410, R5 ;  /* 0x000054100c0c7816 */ /* 0x000fe40000000005 */
[----:B------:R-:W-:Y:S02]  /*a560*/  SHF.R.U32.HI R24, RZ, 0x8, R24 ;  /* 0x00000008ff187819 */ /* 0x000fe40000011618 */
[----:B------:R-:W-:-:S02]  /*a570*/  LOP3.LUT R5, R25, 0xff, RZ, 0xc0, !PT ;  /* 0x000000ff19057812 */ /* 0x000fc400078ec0ff */
[----:B------:R-:W-:Y:S02]  /*a580*/  PRMT R4, R7, 0x5410, R4 ;  /* 0x0000541007047816 */ /* 0x000fe40000000004 */
[----:B------:R-:W-:Y:S02]  /*a590*/  SHF.R.U32.HI R6, RZ, 0x8, R6 ;  /* 0x00000008ff067819 */ /* 0x000fe40000011606 */
[----:B------:R-:W-:Y:S02]  /*a5a0*/  LOP3.LUT R7, R26, 0xffff, RZ, 0xc0, !PT ;  /* 0x0000ffff1a077812 */ /* 0x000fe400078ec0ff */
[----:B------:R-:W-:Y:S02]  /*a5b0*/  PRMT R24, R5, 0x5410, R24 ;  /* 0x0000541005187816 */ /* 0x000fe40000000018 */
[----:B------:R-:W-:Y:S02]  /*a5c0*/  SHF.R.U32.HI R5, RZ, 0x10, R25 ;  /* 0x00000010ff057819 */ /* 0x000fe40000011619 */
[----:B------:R-:W-:-:S02]  /*a5d0*/  PRMT R6, R11, 0x5410, R6 ;  /* 0x000054100b067816 */ /* 0x000fc40000000006 */
[----:B------:R-:W-:Y:S02]  /*a5e0*/  LOP3.LUT R14, R26, 0xff, RZ, 0xc0, !PT ;  /* 0x000000ff1a0e7812 */ /* 0x000fe400078ec0ff */
[----:B------:R-:W-:Y:S02]  /*a5f0*/  SHF.R.U32.HI R7, RZ, 0x8, R7 ;  /* 0x00000008ff077819 */ /* 0x000fe40000011607 */
[----:B------:R-:W-:Y:S02]  /*a600*/  SHF.R.U32.HI R20, RZ, 0x18, R25 ;  /* 0x00000018ff147819 */ /* 0x000fe40000011619 */
[----:B------:R-:W-:Y:S02]  /*a610*/  LOP3.LUT R5, R5, 0xff, RZ, 0xc0, !PT ;  /* 0x000000ff05057812 */ /* 0x000fe400078ec0ff */
[----:B------:R-:W-:Y:S02]  /*a620*/  PRMT R14, R14, 0x5410, R7 ;  /* 0x000054100e0e7816 */ /* 0x000fe40000000007 */
[----:B------:R-:W-:-:S02]  /*a630*/  HSET2.LE.AND R4, R4, R43, PT ;  /* 0x0000002b04047233 */ /* 0x000fc40003803000 */
[----:B------:R-:W-:Y:S02]  /*a640*/  PRMT R20, R5, 0x5410, R20 ;  /* 0x0000541005147816 */ /* 0x000fe40000000014 */
[----:B------:R-:W-:Y:S02]  /*a650*/  HSET2.LE.AND R6, R6, R43, PT ;  /* 0x0000002b06067233 */ /* 0x000fe40003803000 */
[----:B--2---:R-:W-:Y:S02]  /*a660*/  F2FP.BF16.F32.PACK_AB R7, R194, R207 ;  /* 0x000000cfc207723e */ /* 0x004fe400000010ff */
[----:B------:R-:W-:Y:S02]  /*a670*/  F2FP.BF16.F32.PACK_AB R5, R198, R211 ;  /* 0x000000d3c605723e */ /* 0x000fe400000010ff */
[----:B------:R-:W-:Y:S02]  /*a680*/  LOP3.LUT R7, R4, R7, RZ, 0xc0, !PT ;  /* 0x0000000704077212 */ /* 0x000fe400078ec0ff */
[----:B------:R-:W-:-:S02]  /*a690*/  LOP3.LUT R6, R6, R5, RZ, 0xc0, !PT ;  /* 0x0000000506067212 */ /* 0x000fc400078ec0ff */
[----:B------:R-:W-:Y:S02]  /*a6a0*/  HSET2.LE.AND R4, R14, R43, PT ;  /* 0x0000002b0e047233 */ /* 0x000fe40003803000 */
[----:B------:R-:W-:Y:S01]  /*a6b0*/  F2FP.BF16.F32.PACK_AB R5, R200, R243 ;  /* 0x000000f3c805723e */ /* 0x000fe200000010ff */
[----:B------:R-:W-:-:S03]  /*a6c0*/  FFMA.FTZ R186, R23, UR18, -R164 ;  /* 0x0000001217ba7c23 */ /* 0x000fc600080108a4 */
[----:B------:R-:W-:Y:S02]  /*a6d0*/  LOP3.LUT R4, R4, R5, RZ, 0xc0, !PT ;  /* 0x0000000504047212 */ /* 0x000fe400078ec0ff */
[----:B------:R-:W-:Y:S02]  /*a6e0*/  HSET2.LE.AND R5, R12, R43, PT ;  /* 0x0000002b0c057233 */ /* 0x000fe40003803000 */
[----:B------:R-:W-:Y:S01]  /*a6f0*/  F2FP.BF16.F32.PACK_AB R12, R196, R209 ;  /* 0x000000d1c40c723e */ /* 0x000fe200000010ff */
[----:B------:R-:W2:Y:S03]  /*a700*/  MUFU.EX2 R186, R186 ;  /* 0x000000ba00ba7308 */ /* 0x000ea60000000800 */
[----:B------:R-:W-:Y:S02]  /*a710*/  LOP3.LUT R5, R5, R12, RZ, 0xc0, !PT ;  /* 0x0000000c05057212 */ /* 0x000fe400078ec0ff */
[----:B------:R-:W4:Y:S01]  /*a720*/  LDSM.16.MT88.4 R12, [R170+0x9400] ;  /* 0x00940000aa0c783b */ /* 0x000f220000004200 */
[----:B------:R-:W-:-:S04]  /*a730*/  SHF.R.U32.HI R9, RZ, 0x8, R9 ;  /* 0x00000008ff097819 */ /* 0x000fc80000011609 */
[----:B------:R-:W-:Y:S02]  /*a740*/  PRMT R10, R10, 0x5410, R9 ;  /* 0x000054100a0a7816 */ /* 0x000fe40000000009 */
[--C-:B------:R-:W-:Y:S02]  /*a750*/  HSET2.LE.AND R8, R8, R43.reuse, PT ;  /* 0x0000002b08087233 */ /* 0x100fe40003803000 */
[----:B------:R-:W-:Y:S02]  /*a760*/  F2FP.BF16.F32.PACK_AB R9, R190, R203 ;  /* 0x000000cbbe09723e */ /* 0x000fe400000010ff */
[----:B------:R-:W-:Y:S02]  /*a770*/  HSET2.LE.AND R10, R10, R43, PT ;  /* 0x0000002b0a0a7233 */ /* 0x000fe40003803000 */
[----:B--2---:R-:W-:-:S03]  /*a780*/  F2FP.BF16.F32.PACK_AB R11, R186, R199 ;  /* 0x000000c7ba0b723e */ /* 0x004fc600000010ff */
[----:B------:R-:W-:Y:S02]  /*a790*/  LOP3.LUT R10, R10, R9, RZ, 0xc0, !PT ;  /* 0x000000090a0a7212 */ /* 0x000fe400078ec0ff */
[----:B------:R-:W-:Y:S02]  /*a7a0*/  LOP3.LUT R11, R8, R11, RZ, 0xc0, !PT ;  /* 0x0000000b080b7212 */ /* 0x000fe400078ec0ff */
[----:B------:R-:W-:Y:S02]  /*a7b0*/  HSET2.LE.AND R8, R24, R43, PT ;  /* 0x0000002b18087233 */ /* 0x000fe40003803000 */
[----:B------:R-:W-:Y:S01]  /*a7c0*/  F2FP.BF16.F32.PACK_AB R9, R192, R205 ;  /* 0x000000cdc009723e */ /* 0x000fe200000010ff */
[----:B---3--:R-:W-:Y:S01]  /*a7d0*/  HMMA.16816.F32.BF16 R160, R4, R16, R160 ;  /* 0x0000001004a0723c */ /* 0x008fe200000418a0 */
[----:B------:R-:W2:Y:S02]  /*a7e0*/  LDSM.16.MT88.4 R24, [R221+0xa400] ;  /* 0x00a40000dd18783b */ /* 0x000ea40000004200 */
[----:B------:R-:W-:-:S02]  /*a7f0*/  LOP3.LUT R8, R8, R9, RZ, 0xc0, !PT ;  /* 0x0000000908087212 */ /* 0x000fc400078ec0ff */
[----:B------:R-:W-:Y:S02]  /*a800*/  HSET2.LE.AND R9, R20, R43, PT ;  /* 0x0000002b14097233 */ /* 0x000fe40003803000 */
[----:B------:R-:W-:-:S04]  /*a810*/  F2FP.BF16.F32.PACK_AB R20, R188, R201 ;  /* 0x000000c9bc14723e */ /* 0x000fc800000010ff */
[----:B------:R-:W-:Y:S01]  /*a820*/  LOP3.LUT R9, R9, R20, RZ, 0xc0, !PT ;  /* 0x0000001409097212 */ /* 0x000fe200078ec0ff */
[----:B------:R-:W-:Y:S01]  /*a830*/  HMMA.16816.F32.BF16 R148, R4, R18, R148 ;  /* 0x000000120494723c */ /* 0x000fe20000041894 */
[----:B------:R-:W-:Y:S05]  /*a840*/  LDSM.16.MT88.4 R20, [R170+0xb400] ;  /* 0x00b40000aa14783b */ /* 0x000fea0000004200 */
[C---:B------:R-:W-:Y:S06]  /*a850*/  HMMA.16816.F32.BF16 R156, R8.reuse, R16, R156 ;  /* 0x00000010089c723c */ /* 0x040fec000004189c */
[----:B------:R-:W-:Y:S01]  /*a860*/  HMMA.16816.F32.BF16 R152, R8, R18, R152 ;  /* 0x000000120898723c */ /* 0x000fe20000041898 */
[----:B------:R-:W3:Y:S05]  /*a870*/  LDSM.16.MT88.4 R16, [R170+0xa400] ;  /* 0x00a40000aa10783b */ /* 0x000eea0000004200 */
[-C--:B----4-:R-:W-:Y:S06]  /*a880*/  HMMA.16816.F32.BF16 R68, R4, R12.reuse, R68 ;  /* 0x0000000c0444723c */ /* 0x090fec0000041844 */
[C---:B------:R-:W-:Y:S06]  /*a890*/  HMMA.16816.F32.BF16 R72, R8.reuse, R12, R72 ;  /* 0x0000000c0848723c */ /* 0x040fec0000041848 */
[-C--:B------:R-:W-:Y:S06]  /*a8a0*/  HMMA.16816.F32.BF16 R76, R8, R14.reuse, R76 ;  /* 0x0000000e084c723c */ /* 0x080fec000004184c */
[----:B------:R-:W-:Y:S01]  /*a8b0*/  HMMA.16816.F32.BF16 R80, R4, R14, R80 ;  /* 0x0000000e0450723c */ /* 0x000fe20000041850 */
[----:B------:R-:W4:Y:S05]  /*a8c0*/  LDSM.16.MT88.4 R12, [R221+0xb400] ;  /* 0x00b40000dd0c783b */ /* 0x000f2a0000004200 */
[C---:B--2---:R-:W-:Y:S06]  /*a8d0*/  HMMA.16816.F32.BF16 R88, R8.reuse, R24, R88 ;  /* 0x000000180858723c */ /* 0x044fec0000041858 */
[C---:B------:R-:W-:Y:S06]  /*a8e0*/  HMMA.16816.F32.BF16 R92, R8.reuse, R26, R92 ;  /* 0x0000001a085c723c */ /* 0x040fec000004185c */
[C---:B---3--:R-:W-:Y:S06]  /*a8f0*/  HMMA.16816.F32.BF16 R144, R8.reuse, R16, R144 ;  /* 0x000000100890723c */ /* 0x048fec0000041890 */
[C---:B------:R-:W-:Y:S06]  /*a900*/  HMMA.16816.F32.BF16 R104, R8.reuse, R18, R104 ;  /* 0x000000120868723c */ /* 0x040fec0000041868 */
[C---:B------:R-:W-:Y:S06]  /*a910*/  HMMA.16816.F32.BF16 R124, R8.reuse, R20, R124 ;  /* 0x00000014087c723c */ /* 0x040fec000004187c */
[C---:B------:R-:W-:Y:S06]  /*a920*/  HMMA.16816.F32.BF16 R128, R8.reuse, R22, R128 ;  /* 0x000000160880723c */ /* 0x040fec0000041880 */
[C---:B----4-:R-:W-:Y:S06]  /*a930*/  HMMA.16816.F32.BF16 R116, R8.reuse, R12, R116 ;  /* 0x0000000c0874723c */ /* 0x050fec0000041874 */
[----:B------:R-:W-:Y:S07]  /*a940*/  HMMA.16816.F32.BF16 R140, R8, R14, R140 ;  /* 0x0000000e088c723c */ /* 0x000fee000004188c */
[----:B------:R-:W-:-:S05]  /*a950*/  LOP3.LUT R8, R217, UR4, R239, 0x96, !PT ;  /* 0x00000004d9087c12 */ /* 0x000fca000f8e96ef */
[----:B------:R-:W-:-:S05]  /*a960*/  IMAD.WIDE.U32 R8, R8, -0x326172a9, RZ ;  /* 0xcd9e8d5708087825 */ /* 0x000fca00078e00ff */
[--C-:B------:R-:W-:Y:S02]  /*a970*/  LOP3.LUT R210, R9, R210, R30.reuse, 0x96, !PT ;  /* 0x000000d209d27212 */ /* 0x100fe400078e961e */
[-CC-:B------:R-:W-:Y:S02]  /*a980*/  LOP3.LUT R247, R185, R8.reuse, R245.reuse, 0x96, !PT ;  /* 0x00000008b9f77212 */ /* 0x180fe400078e96f5 */
[----:B------:R-:W-:Y:S01]  /*a990*/  LOP3.LUT R245, R251, R8, R245, 0x96, !PT ;  /* 0x00000008fbf57212 */ /* 0x000fe200078e96f5 */
[----:B------:R-:W-:Y:S01]  /*a9a0*/  IMAD.WIDE.U32 R248, R210, -0x2daee0ad, RZ ;  /* 0xd2511f53d2f87825 */ /* 0x000fe200078e00ff */
[----:B------:R-:W-:-:S03]  /*a9b0*/  LOP3.LUT R30, R9, R244, R30, 0x96, !PT ;  /* 0x000000f4091e7212 */ /* 0x000fc600078e961e */
[----:B------:R-:W-:Y:S01]  /*a9c0*/  IMAD.WIDE.U32 R8, R245, -0x2daee0ad, RZ ;  /* 0xd2511f53f5087825 */ /* 0x000fe200078e00ff */
[----:B------:R-:W-:-:S04]  /*a9d0*/  LOP3.LUT R208, R249, R208, R28, 0x96, !PT ;  /* 0x000000d0f9d07212 */ /* 0x000fc800078e961c */
[----:B------:R-:W-:Y:S01]  /*a9e0*/  LOP3.LUT R248, R9, R248, R181, 0x96, !PT ;  /* 0x000000f809f87212 */ /* 0x000fe200078e96b5 */
[----:B------:R-:W-:-:S04]  /*a9f0*/  IMAD.WIDE.U32 R244, R208, -0x326172a9, RZ ;  /* 0xcd9e8d57d0f47825 */ /* 0x000fc800078e00ff */
        /* <DEDUP_REMOVED lines=8> */
[----:B------:R-:W-:-:S04]  /*aa80*/  IMAD.WIDE.U32 R10, R8, -0x326172a9, RZ ;  /* 0xcd9e8d57080a7825 */ /* 0x000fc800078e00ff */
[--C-:B------:R-:W-:Y:S01]  /*aa90*/  FFMA.FTZ R185, R29, UR18, -R174.reuse ;  /* 0x000000121db97c23 */ /* 0x100fe200080108ae */
[--C-:B------:R-:W-:Y:S01]  /*aaa0*/  FFMA.FTZ R204, R189, UR18, -R174.reuse ;  /* 0x00000012bdcc7c23 */ /* 0x100fe200080108ae */
[----:B------:R-:W-:Y:S01]  /*aab0*/  LOP3.LUT R8, R11, R216, R183, 0x96, !PT ;  /* 0x000000d80b087212 */ /* 0x000fe200078e96b7 */
[----:B------:R-:W-:Y:S01]  /*aac0*/  HMMA.16816.F32.BF16 R112, R4, R12, R112 ;  /* 0x0000000c0470723c */ /* 0x000fe20000041870 */
[--C-:B------:R-:W-:Y:S01]  /*aad0*/  FFMA.FTZ R189, R193, UR18, -R174.reuse ;  /* 0x00000012c1bd7c23 */ /* 0x100fe200080108ae */
[----:B------:R-:W-:Y:S01]  /*aae0*/  FFMA.FTZ R208, R197, UR18, -R174 ;  /* 0x00000012c5d07c23 */ /* 0x000fe200080108ae */
[----:B------:R-:W-:Y:S01]  /*aaf0*/  FFMA.FTZ R187, R187, UR18, -R164 ;  /* 0x00000012bbbb7c23 */ /* 0x000fe200080108a4 */
[----:B------:R-:W-:-:S04]  /*ab00*/  IMAD.WIDE.U32 R250, R30, -0x2daee0ad, RZ ;  /* 0xd2511f531efa7825 */ /* 0x000fc800078e00ff */
[--C-:B------:R-:W-:Y:S01]  /*ab10*/  FFMA.FTZ R191, R191, UR18, -R164.reuse ;  /* 0x00000012bfbf7c23 */ /* 0x100fe200080108a4 */
[--C-:B------:R-:W-:Y:S01]  /*ab20*/  FFMA.FTZ R210, R195, UR18, -R164.reuse ;  /* 0x00000012c3d27c23 */ /* 0x100fe200080108a4 */
[----:B------:R-:W-:Y:S01]  /*ab30*/  LOP3.LUT R12, R8, 0xffff, RZ, 0xc0, !PT ;  /* 0x0000ffff080c7812 */ /* 0x000fe200078ec0ff */
[----:B------:R-:W-:Y:S01]  /*ab40*/  MUFU.EX2 R185, R185 ;  /* 0x000000b900b97308 */ /* 0x000fe20000000800 */
[----:B------:R-:W-:Y:S01]  /*ab50*/  FFMA.FTZ R31, R31, UR18, -R164 ;  /* 0x000000121f1f7c23 */ /* 0x000fe200080108a4 */
[----:B------:R-:W-:Y:S01]  /*ab60*/  HMMA.16816.F32.BF16 R84, R4, R24, R84 ;  /* 0x000000180454723c */ /* 0x000fe20000041854 */
[----:B------:R-:W-:-:S05]  /*ab70*/  SHF.R.U32.HI R12, RZ, 0x8, R12 ;  /* 0x00000008ff0c7819 */ /* 0x000fca000001160c */
[----:B------:R-:W2:Y:S01]  /*ab80*/  MUFU.EX2 R204, R204 ;  /* 0x000000cc00cc7308 */ /* 0x000ea20000000800 */
[C---:B------:R-:W-:Y:S01]  /*ab90*/  HMMA.16816.F32.BF16 R96, R4.reuse, R26, R96 ;  /* 0x0000001a0460723c */ /* 0x040fe20000041860 */
[----:B------:R-:W-:Y:S01]  /*aba0*/  LOP3.LUT R193, R251, R202, R28, 0x96, !PT ;  /* 0x000000cafbc17212 */ /* 0x000fe200078e961c */
[----:B------:R-:W-:Y:S04]  /*abb0*/  LDSM.16.MT88.4 R24, [R170+0x9800] ;  /* 0x00980000aa18783b */ /* 0x000fe80000004200 */
[C---:B------:R-:W-:Y:S01]  /*abc0*/  HMMA.16816.F32.BF16 R100, R4.reuse, R16, R100 ;  /* 0x000000100464723c */ /* 0x040fe20000041864 */
[----:B------:R-:W-:Y:S05]  /*abd0*/  MUFU.EX2 R189, R189 ;  /* 0x000000bd00bd7308 */ /* 0x000fea0000000800 */
[C---:B------:R-:W-:Y:S01]  /*abe0*/  HMMA.16816.F32.BF16 R108, R4.reuse, R18, R108 ;  /* 0x00000012046c723c */ /* 0x040fe2000004186c */
[----:B------:R-:W-:Y:S02]  /*abf0*/  LDSM.16.MT88.4 R16, [R170+0xa800] ;  /* 0x00a80000aa10783b */ /* 0x000fe40000004200 */
[----:B------:R-:W-:Y:S03]  /*ac00*/  MUFU.EX2 R208, R208 ;  /* 0x000000d000d07308 */ /* 0x000fe60000000800 */
[C---:B------:R-:W-:Y:S06]  /*ac10*/  HMMA.16816.F32.BF16 R120, R4.reuse, R14, R120 ;  /* 0x0000000e0478723c */ /* 0x040fec0000041878 */
[C---:B------:R-:W-:Y:S01]  /*ac20*/  HMMA.16816.F32.BF16 R136, R4.reuse, R20, R136 ;  /* 0x000000140488723c */ /* 0x040fe20000041888 */
[----:B------:R-:W-:Y:S05]  /*ac30*/  MUFU.EX2 R187, R187 ;  /* 0x000000bb00bb7308 */ /* 0x000fea0000000800 */
[----:B------:R-:W-:Y:S01]  /*ac40*/  HMMA.16816.F32.BF16 R132, R4, R22, R132 ;  /* 0x000000160484723c */ /* 0x000fe20000041884 */
[----:B------:R-:W-:Y:S02]  /*ac50*/  LDSM.16.MT88.4 R20, [R221+0xa800] ;  /* 0x00a80000dd14783b */ /* 0x000fe40000004200 */
[----:B------:R3:W4:Y:S04]  /*ac60*/  MUFU.EX2 R202, R31 ;  /* 0x0000001f00ca7308 */ /* 0x0007280000000800 */
[----:B------:R-:W-:-:S04]  /*ac70*/  LOP3.LUT R7, R8, 0xff, RZ, 0xc0, !PT ;  /* 0x000000ff08077812 */ /* 0x000fc800078ec0ff */
[----:B------:R-:W-:Y:S01]  /*ac80*/  MUFU.EX2 R191, R191 ;  /* 0x000000bf00bf7308 */ /* 0x000fe20000000800 */
[----:B------:R-:W-:Y:S02]  /*ac90*/  PRMT R12, R7, 0x5410, R12 ;  /* 0x00005410070c7816 */ /* 0x000fe4000000000c */
[----:B------:R-:W-:-:S05]  /*aca0*/  SHF.R.U32.HI R7, RZ, 0x10, R8 ;  /* 0x00000010ff077819 */ /* 0x000fca0000011608 */
[----:B------:R-:W1:Y:S01]  /*acb0*/  MUFU.EX2 R210, R210 ;  /* 0x000000d200d27308 */ /* 0x000e620000000800 */
[C---:B------:R-:W-:Y:S01]  /*acc0*/  LOP3.LUT R4, R10.reuse, 0xffff, RZ, 0xc0, !PT ;  /* 0x0000ffff0a047812 */ /* 0x040fe200078ec0ff */
[----:B---3--:R-:W3:Y:S01]  /*acd0*/  LDSM.16.MT88.4 R28, [R221+0x9800] ;  /* 0x00980000dd1c783b */ /* 0x008ee20000004200 */
[----:B------:R-:W-:Y:S02]  /*ace0*/  SHF.R.U32.HI R6, RZ, 0x10, R10 ;  /* 0x00000010ff067819 */ /* 0x000fe4000001160a */
[----:B------:R-:W-:Y:S02]  /*acf0*/  LOP3.LUT R5, R10, 0xff, RZ, 0xc0, !PT ;  /* 0x000000ff0a057812 */ /* 0x000fe400078ec0ff */
[----:B------:R-:W-:Y:S02]  /*ad00*/  SHF.R.U32.HI R8, RZ, 0x18, R8 ;  /* 0x00000018ff087819 */ /* 0x000fe40000011608 */
[----:B------:R-:W-:Y:S02]  /*ad10*/  LOP3.LUT R7, R7, 0xff, RZ, 0xc0, !PT ;  /* 0x000000ff07077812 */ /* 0x000fe400078ec0ff */
[----:B------:R-:W-:-:S02]  /*ad20*/  SHF.R.U32.HI R10, RZ, 0x18, R10 ;  /* 0x00000018ff0a7819 */ /* 0x000fc4000001160a */
[----:B------:R-:W-:Y:S02]  /*ad30*/  SHF.R.U32.HI R4, RZ, 0x8, R4 ;  /* 0x00000008ff047819 */ /* 0x000fe40000011604 */
[----:B------:R-:W-:Y:S02]  /*ad40*/  LOP3.LUT R9, R6, 0xff, RZ, 0xc0, !PT ;  /* 0x000000ff06097812 */ /* 0x000fe400078ec0ff */
[----:B------:R-:W-:Y:S02]  /*ad50*/  HSET2.LE.AND R12, R12, R43, PT ;  /* 0x0000002b0c0c7233 */ /* 0x000fe40003803000 */
[----:B------:R-:W-:Y:S02]  /*ad60*/  PRMT R8, R7, 0x5410, R8 ;  /* 0x0000541007087816 */ /* 0x000fe40000000008 */
[----:B--2---:R-:W-:Y:S02]  /*ad70*/  F2FP.BF16.F32.PACK_AB R11, R204, R185 ;  /* 0x000000b9cc0b723e */ /* 0x004fe400000010ff */
[----:B------:R-:W-:-:S02]  /*ad80*/  PRMT R6, R5, 0x5410, R4 ;  /* 0x0000541005067816 */ /* 0x000fc40000000004 */
[----:B------:R-:W-:Y:S02]  /*ad90*/  PRMT R10, R9, 0x5410, R10 ;  /* 0x00005410090a7816 */ /* 0x000fe4000000000a */
[----:B------:R-:W-:Y:S02]  /*ada0*/  LOP3.LUT R4, R12, R11, RZ, 0xc0, !PT ;  /* 0x0000000b0c047212 */ /* 0x000fe400078ec0ff */
[--C-:B------:R-:W-:Y:S02]  /*adb0*/  HSET2.LE.AND R5, R8, R43.reuse, PT ;  /* 0x0000002b08057233 */ /* 0x100fe40003803000 */
[----:B------:R-:W-:Y:S02]  /*adc0*/  HSET2.LE.AND R6, R6, R43, PT ;  /* 0x0000002b06067233 */ /* 0x000fe40003803000 */
[----:B----4-:R-:W-:Y:S02]  /*add0*/  F2FP.BF16.F32.PACK_AB R12, R202, R187 ;  /* 0x000000bbca0c723e */ /* 0x010fe400000010ff */
[----:B------:R-:W-:-:S02]  /*ade0*/  F2FP.BF16.F32.PACK_AB R9, R208, R189 ;  /* 0x000000bdd009723e */ /* 0x000fc400000010ff */
[----:B------:R-:W-:Y:S02]  /*adf0*/  HSET2.LE.AND R7, R10, R43, PT ;  /* 0x0000002b0a077233 */ /* 0x000fe40003803000 */
[----:B-1----:R-:W-:Y:S02]  /*ae00*/  F2FP.BF16.F32.PACK_AB R8, R210, R191 ;  /* 0x000000bfd208723e */ /* 0x002fe400000010ff */
[----:B------:R-:W-:Y:S02]  /*ae10*/  LOP3.LUT R5, R5, R12, RZ, 0xc0, !PT ;  /* 0x0000000c05057212 */ /* 0x000fe400078ec0ff */
[----:B------:R-:W-:Y:S01]  /*ae20*/  LOP3.LUT R6, R6, R9, RZ, 0xc0, !PT ;  /* 0x0000000906067212 */ /* 0x000fe200078ec0ff */
[----:B------:R-:W1:Y:S01]  /*ae30*/  LDSM.16.MT88.4 R12, [R221+0xb800] ;  /* 0x00b80000dd0c783b */ /* 0x000e620000004200 */
[----:B------:R-:W-:-:S03]  /*ae40*/  LOP3.LUT R7, R7, R8, RZ, 0xc0, !PT ;  /* 0x0000000807077212 */ /* 0x000fc600078ec0ff */
[----:B------:R-:W2:Y:S04]  /*ae50*/  LDSM.16.MT88.4 R8, [R170+0xb800] ;  /* 0x00b80000aa08783b */ /* 0x000ea80000004200 */
[C---:B---3--:R-:W-:Y:S06]  /*ae60*/  HMMA.16816.F32.BF16 R156, R4.reuse, R28, R156 ;  /* 0x0000001c049c723c */ /* 0x048fec000004189c */
[C---:B------:R-:W-:Y:S06]  /*ae70*/  HMMA.16816.F32.BF16 R152, R4.reuse, R30, R152 ;  /* 0x0000001e0498723c */ /* 0x040fec0000041898 */
[C---:B------:R-:W-:Y:S06]  /*ae80*/  HMMA.16816.F32.BF16 R72, R4.reuse, R24, R72 ;  /* 0x000000180448723c */ /* 0x040fec0000041848 */
[C---:B------:R-:W-:Y:S06]  /*ae90*/  HMMA.16816.F32.BF16 R76, R4.reuse, R26, R76 ;  /* 0x0000001a044c723c */ /* 0x040fec000004184c */
[C---:B------:R-:W-:Y:S06]  /*aea0*/  HMMA.16816.F32.BF16 R88, R4.reuse, R20, R88 ;  /* 0x000000140458723c */ /* 0x040fec0000041858 */
[C---:B------:R-:W-:Y:S06]  /*aeb0*/  HMMA.16816.F32.BF16 R92, R4.reuse, R22, R92 ;  /* 0x00000016045c723c */ /* 0x040fec000004185c */
[C---:B------:R-:W-:Y:S06]  /*aec0*/  HMMA.16816.F32.BF16 R144, R4.reuse, R16, R144 ;  /* 0x000000100490723c */ /* 0x040fec0000041890 */
[C---:B------:R-:W-:Y:S06]  /*aed0*/  HMMA.16816.F32.BF16 R104, R4.reuse, R18, R104 ;  /* 0x000000120468723c */ /* 0x040fec0000041868 */
[C---:B-1----:R-:W-:Y:S06]  /*aee0*/  HMMA.16816.F32.BF16 R116, R4.reuse, R12, R116 ;  /* 0x0000000c0474723c */ /* 0x042fec0000041874 */
[C---:B------:R-:W-:Y:S06]  /*aef0*/  HMMA.16816.F32.BF16 R140, R4.reuse, R14, R140 ;  /* 0x0000000e048c723c */ /* 0x040fec000004188c */
[C---:B--2---:R-:W-:Y:S06]  /*af00*/  HMMA.16816.F32.BF16 R124, R4.reuse, R8, R124 ;  /* 0x00000008047c723c */ /* 0x044fec000004187c */
[----:B------:R-:W-:Y:S07]  /*af10*/  HMMA.16816.F32.BF16 R128, R4, R10, R128 ;  /* 0x0000000a0480723c */ /* 0x000fee0000041880 */
[----:B------:R-:W-:-:S05]  /*af20*/  IMAD.WIDE.U32 R4, R247, -0x2daee0ad, RZ ;  /* 0xd2511f53f7047825 */ /* 0x000fca00078e00ff */
        /* <DEDUP_REMOVED lines=9> */
[----:B------:R-:W-:Y:S02]  /*afc0*/  IMAD.MOV.U32 R197, RZ, RZ, R218 ;  /* 0x000000ffffc57224 */ /* 0x000fe400078e00da */
[----:B------:R-:W-:Y:S01]  /*afd0*/  FFMA.FTZ R175, R177, UR18, -R166 ;  /* 0x00000012b1af7c23 */ /* 0x000fe200080108a6 */
[----:B------:R-:W-:Y:S02]  /*afe0*/  IMAD.MOV.U32 R195, RZ, RZ, R219 ;  /* 0x000000ffffc37224 */ /* 0x000fe400078e00db */
[----:B------:R-:W-:Y:S01]  /*aff0*/  FFMA.FTZ R177, R178, UR18, -R57 ;  /* 0x00000012b2b17c23 */ /* 0x000fe20008010839 */
[----:B------:R-:W-:-:S04]  /*b000*/  IMAD.WIDE.U32 R218, R179, -0x326172a9, RZ ;  /* 0xcd9e8d57b3da7825 */ /* 0x000fc800078e00ff */
[----:B------:R-:W-:Y:S01]  /*b010*/  FFMA.FTZ R176, R176, UR18, -R57 ;  /* 0x00000012b0b07c23 */ /* 0x000fe20008010839 */
[----:B------:R-:W-:Y:S01]  /*b020*/  FFMA.FTZ R60, R60, UR18, -R166 ;  /* 0x000000123c3c7c23 */ /* 0x000fe200080108a6 */
[----:B------:R-:W-:-:S04]  /*b030*/  IMAD.WIDE.U32 R4, R4, -0x326172a9, RZ ;  /* 0xcd9e8d5704047825 */ /* 0x000fc800078e00ff */
[--C-:B------:R-:W-:Y:S01]  /*b040*/  FFMA.FTZ R51, R51, UR18, -R166.reuse ;  /* 0x0000001233337c23 */ /* 0x100fe200080108a6 */
[----:B------:R-:W-:Y:S01]  /*b050*/  FFMA.FTZ R54, R54, UR18, -R166 ;  /* 0x0000001236367c23 */ /* 0x000fe200080108a6 */
[----:B------:R-:W-:Y:S01]  /*b060*/  MUFU.EX2 R177, R177 ;  /* 0x000000b100b17308 */ /* 0x000fe20000000800 */
[----:B------:R-:W-:Y:S02]  /*b070*/  LOP3.LUT R183, R5, R218, R183, 0x96, !PT ;  /* 0x000000da05b77212 */ /* 0x000fe400078e96b7 */
[----:B------:R-:W-:Y:S02]  /*b080*/  LOP3.LUT R7, R4, 0xffff, RZ, 0xc0, !PT ;  /* 0x0000ffff04077812 */ /* 0x000fe400078ec0ff */
[----:B------:R-:W-:-:S03]  /*b090*/  SHF.R.U32.HI R5, RZ, 0x10, R4 ;  /* 0x00000010ff057819 */ /* 0x000fc60000011604 */
[----:B------:R-:W1:Y:S01]  /*b0a0*/  MUFU.EX2 R176, R176 ;  /* 0x000000b000b07308 */ /* 0x000e620000000800 */
[----:B------:R-:W-:Y:S02]  /*b0b0*/  LOP3.LUT R180, R219, R6, R246, 0x96, !PT ;  /* 0x00000006dbb47212 */ /* 0x000fe400078e96f6 */
[----:B------:R-:W-:-:S05]  /*b0c0*/  LOP3.LUT R6, R4, 0xff, RZ, 0xc0, !PT ;  /* 0x000000ff04067812 */ /* 0x000fca00078ec0ff */
[----:B------:R-:W-:Y:S01]  /*b0d0*/  MUFU.EX2 R175, R175 ;  /* 0x000000af00af7308 */ /* 0x000fe20000000800 */
[----:B------:R-:W-:Y:S01]  /*b0e0*/  SHF.R.U32.HI R4, RZ, 0x18, R4 ;  /* 0x00000018ff047819 */ /* 0x000fe20000011604 */
[--C-:B------:R-:W-:Y:S01]  /*b0f0*/  FFMA.FTZ R52, R52, UR18, -R57.reuse ;  /* 0x0000001234347c23 */ /* 0x100fe20008010839 */
[----:B------:R-:W-:Y:S01]  /*b100*/  LOP3.LUT R5, R5, 0xff, RZ, 0xc0, !PT ;  /* 0x000000ff05057812 */ /* 0x000fe200078ec0ff */
[----:B------:R-:W-:-:S04]  /*b110*/  FFMA.FTZ R179, R58, UR18, -R57 ;  /* 0x000000123ab37c23 */ /* 0x000fc80008010839 */
[----:B------:R-:W2:Y:S01]  /*b120*/  MUFU.EX2 R60, R60 ;  /* 0x0000003c003c7308 */ /* 0x000ea20000000800 */
[----:B------:R-:W-:Y:S01]  /*b130*/  SHF.R.U32.HI R7, RZ, 0x8, R7 ;  /* 0x00000008ff077819 */ /* 0x000fe20000011607 */
[----:B------:R-:W-:Y:S01]  /*b140*/  FFMA.FTZ R66, R66, UR18, -R164 ;  /* 0x0000001242427c23 */ /* 0x000fe200080108a4 */
[----:B------:R-:W-:Y:S01]  /*b150*/  PRMT R4, R5, 0x5410, R4 ;  /* 0x0000541005047816 */ /* 0x000fe20000000004 */
[--C-:B------:R-:W-:Y:S01]  /*b160*/  FFMA.FTZ R65, R65, UR18, -R164.reuse ;  /* 0x0000001241417c23 */ /* 0x100fe200080108a4 */
[----:B------:R-:W-:Y:S01]  /*b170*/  LOP3.LUT R5, R183, 0xffff, RZ, 0xc0, !PT ;  /* 0x0000ffffb7057812 */ /* 0x000fe200078ec0ff */
[----:B------:R-:W-:Y:S02]  /*b180*/  FFMA.FTZ R165, R165, UR18, -R164 ;  /* 0x00000012a5a57c23 */ /* 0x000fe400080108a4 */
[----:B------:R-:W-:Y:S01]  /*b190*/  MUFU.EX2 R51, R51 ;  /* 0x0000003300337308 */ /* 0x000fe20000000800 */
[----:B------:R-:W-:Y:S01]  /*b1a0*/  PRMT R6, R6, 0x5410, R7 ;  /* 0x0000541006067816 */ /* 0x000fe20000000007 */
[----:B------:R-:W-:-:S06]  /*b1b0*/  FFMA.FTZ R55, R55, UR18, -R166 ;  /* 0x0000001237377c23 */ /* 0x000fcc00080108a6 */
[----:B------:R-:W3:Y:S01]  /*b1c0*/  MUFU.EX2 R54, R54 ;  /* 0x0000003600367308 */ /* 0x000ee20000000800 */
[----:B------:R-:W-:Y:S01]  /*b1d0*/  LOP3.LUT R182, R183, 0xff, RZ, 0xc0, !PT ;  /* 0x000000ffb7b67812 */ /* 0x000fe200078ec0ff */
[----:B------:R-:W-:Y:S01]  /*b1e0*/  FFMA.FTZ R47, R252, R48, R47 ;  /* 0x00000030fc2f7223 */ /* 0x000fe2000001002f */
[----:B------:R-:W-:Y:S01]  /*b1f0*/  SHF.R.U32.HI R5, RZ, 0x8, R5 ;  /* 0x00000008ff057819 */ /* 0x000fe20000011605 */
[----:B------:R-:W-:Y:S01]  /*b200*/  FFMA.FTZ R44, R241, R49, R44 ;  /* 0x00000031f12c7223 */ /* 0x000fe2000001002c */
[----:B------:R-:W-:Y:S01]  /*b210*/  SHF.R.U32.HI R178, RZ, 0x10, R183 ;  /* 0x00000010ffb27819 */ /* 0x000fe200000116b7 */
[----:B------:R-:W-:Y:S01]  /*b220*/  FFMA.FTZ R181, R32, UR18, -R57 ;  /* 0x0000001220b57c23 */ /* 0x000fe20008010839 */
[----:B------:R4:W5:Y:S01]  /*b230*/  LDL.LU.64 R218, [R1+0x20] ;  /* 0x0000200001da7983 */ /* 0x0009620000300a00 */
[----:B------:R-:W-:Y:S01]  /*b240*/  MUFU.EX2 R52, R52 ;  /* 0x0000003400347308 */ /* 0x000fe20000000800 */
[----:B------:R-:W-:Y:S02]  /*b250*/  HSET2.LE.AND R4, R4, R43, PT ;  /* 0x0000002b04047233 */ /* 0x000fe40003803000 */
[----:B------:R-:W-:-:S05]  /*b260*/  PRMT R182, R182, 0x5410, R5 ;  /* 0x00005410b6b67816 */ /* 0x000fca0000000005 */
[----:B------:R-:W4:Y:S01]  /*b270*/  MUFU.EX2 R179, R179 ;  /* 0x000000b300b37308 */ /* 0x000f220000000800 */
[----:B------:R-:W-:Y:S02]  /*b280*/  HSET2.LE.AND R6, R6, R43, PT ;  /* 0x0000002b06067233 */ /* 0x000fe40003803000 */
[----:B-1----:R-:W-:Y:S02]  /*b290*/  F2FP.BF16.F32.PACK_AB R7, R176, R177 ;  /* 0x000000b1b007723e */ /* 0x002fe400000010ff */
[----:B--2---:R-:W-:Y:S02]  /*b2a0*/  F2FP.BF16.F32.PACK_AB R5, R175, R60 ;  /* 0x0000003caf05723e */ /* 0x004fe400000010ff */
[----:B------:R-:W-:Y:S02]  /*b2b0*/  SHF.R.U32.HI R183, RZ, 0x18, R183 ;  /* 0x00000018ffb77819 */ /* 0x000fe400000116b7 */
[----:B------:R-:W-:Y:S02]  /*b2c0*/  LOP3.LUT R178, R178, 0xff, RZ, 0xc0, !PT ;  /* 0x000000ffb2b27812 */ /* 0x000fe400078ec0ff */
[----:B------:R-:W-:-:S02]  /*b2d0*/  LOP3.LUT R7, R4, R7, RZ, 0xc0, !PT ;  /* 0x0000000704077212 */ /* 0x000fc400078ec0ff */
[----:B------:R-:W-:Y:S02]  /*b2e0*/  LOP3.LUT R6, R6, R5, RZ, 0xc0, !PT ;  /* 0x0000000506067212 */ /* 0x000fe400078ec0ff */
[----:B------:R-:W-:Y:S02]  /*b2f0*/  HSET2.LE.AND R4, R182, R43, PT ;  /* 0x0000002bb6047233 */ /* 0x000fe40003803000 */
[----:B------:R-:W-:Y:S02]  /*b300*/  PRMT R178, R178, 0x5410, R183 ;  /* 0x00005410b2b27816 */ /* 0x000fe400000000b7 */
[----:B---3--:R-:W-:Y:S01]  /*b310*/  F2FP.BF16.F32.PACK_AB R5, R54, R51 ;  /* 0x000000333605723e */ /* 0x008fe200000010ff */
[----:B------:R-:W-:Y:S01]  /*b320*/  IMAD.MOV.U32 R183, RZ, RZ, R217 ;  /* 0x000000ffffb77224 */ /* 0x000fe200078e00d9 */
[----:B----4-:R-:W-:Y:S02]  /*b330*/  F2FP.BF16.F32.PACK_AB R58, R179, R52 ;  /* 0x00000034b33a723e */ /* 0x010fe400000010ff */
[----:B------:R-:W-:-:S02]  /*b340*/  LOP3.LUT R4, R4, R5, RZ, 0xc0, !PT ;  /* 0x0000000504047212 */ /* 0x000fc400078ec0ff */
[----:B------:R-:W-:Y:S01]  /*b350*/  HSET2.LE.AND R5, R178, R43, PT ;  /* 0x0000002bb2057233 */ /* 0x000fe20003803000 */
[----:B------:R-:W-:Y:S01]  /*b360*/  FFMA.FTZ R164, R67, UR18, -R164 ;  /* 0x0000001243a47c23 */ /* 0x000fe200080108a4 */
[----:B------:R-:W-:-:S03]  /*b370*/  LOP3.LUT R246, R183, R248, R246, 0x96, !PT ;  /* 0x000000f8b7f67212 */ /* 0x000fc600078e96f6 */
[----:B------:R-:W-:Y:S01]  /*b380*/  LOP3.LUT R5, R5, R58, RZ, 0xc0, !PT ;  /* 0x0000003a05057212 */ /* 0x000fe200078ec0ff */
[--C-:B------:R-:W-:Y:S01]  /*b390*/  FFMA.FTZ R58, R61, UR18, -R174.reuse ;  /* 0x000000123d3a7c23 */ /* 0x100fe200080108ae */
[--C-:B------:R-:W-:Y:S01]  /*b3a0*/  FFMA.FTZ R61, R167, UR18, -R174.reuse ;  /* 0x00000012a73d7c23 */ /* 0x100fe200080108ae */
[--C-:B------:R-:W-:Y:S01]  /*b3b0*/  FFMA.FTZ R167, R172, UR18, -R174.reuse ;  /* 0x00000012aca77c23 */ /* 0x100fe200080108ae */
[----:B------:R-:W-:Y:S01]  /*b3c0*/  FFMA.FTZ R172, R173, UR18, -R174 ;  /* 0x00000012adac7c23 */ /* 0x000fe200080108ae */
[----:B------:R-:W-:Y:S01]  /*b3d0*/  FFMA.FTZ R183, R63, UR18, -R166 ;  /* 0x000000123fb77c23 */ /* 0x000fe200080108a6 */
[----:B------:R-:W-:Y:S01]  /*b3e0*/  FFMA.FTZ R173, R195, R64, R59 ;  /* 0x00000040c3ad7223 */ /* 0x000fe2000001003b */
[----:B------:R-:W-:-:S04]  /*b3f0*/  IMAD.WIDE.U32 R246, R246, -0x2daee0ad, RZ ;  /* 0xd2511f53f6f67825 */ /* 0x000fc800078e00ff */
[----:B------:R-:W-:Y:S01]  /*b400*/  FFMA.FTZ R63, R197, R62, R35 ;  /* 0x0000003ec53f7223 */ /* 0x000fe20000010023 */
[----:B------:R-:W-:Y:S01]  /*b410*/  MUFU.EX2 R165, R165 ;  /* 0x000000a500a57308 */ /* 0x000fe20000000800 */
[----:B------:R-:W-:Y:S01]  /*b420*/  FADD.FTZ R42, R42, R173 ;  /* 0x000000ad2a2a7221 */ /* 0x000fe20000010000 */
[----:B------:R-:W-:Y:S01]  /*b430*/  HMMA.16816.F32.BF16 R84, R4, R20, R84 ;  /* 0x000000140454723c */ /* 0x000fe20000041854 */
[----:B------:R-:W-:-:S05]  /*b440*/  FADD.FTZ R40, R40, R63 ;  /* 0x0000003f28287221 */ /* 0x000fca0000010000 */
[----:B------:R-:W1:Y:S01]  /*b450*/  MUFU.EX2 R164, R164 ;  /* 0x000000a400a47308 */ /* 0x000e620000000800 */
[----:B------:R-:W-:Y:S01]  /*b460*/  HMMA.16816.F32.BF16 R96, R4, R22, R96 ;  /* 0x000000160460723c */ /* 0x000fe20000041860 */
[----:B------:R-:W-:Y:S01]  /*b470*/  SHF.R.U32.HI R21, RZ, 0x10, R246 ;  /* 0x00000010ff157819 */ /* 0x000fe200000116f6 */
[----:B------:R-:W-:-:S05]  /*b480*/  FADD.FTZ R39, R39, R42 ;  /* 0x0000002a27277221 */ /* 0x000fca0000010000 */
[----:B------:R-:W-:Y:S01]  /*b490*/  MUFU.EX2 R167, R167 ;  /* 0x000000a700a77308 */ /* 0x000fe20000000800 */
[----:B------:R-:W-:Y:S01]  /*b4a0*/  LOP3.LUT R23, R246, 0xffff, RZ, 0xc0, !PT ;  /* 0x0000fffff6177812 */ /* 0x000fe200078ec0ff */
[----:B------:R-:W-:-:S06]  /*b4b0*/  FADD.FTZ R37, R37, R40 ;  /* 0x0000002825257221 */ /* 0x000fcc0000010000 */
[----:B------:R-:W2:Y:S01]  /*b4c0*/  MUFU.EX2 R172, R172 ;  /* 0x000000ac00ac7308 */ /* 0x000ea20000000800 */
[----:B------:R-:W-:Y:S02]  /*b4d0*/  SHF.R.U32.HI R174, RZ, 0x18, R246 ;  /* 0x00000018ffae7819 */ /* 0x000fe400000116f6 */
[----:B------:R-:W-:Y:S01]  /*b4e0*/  LOP3.LUT R21, R21, 0xff, RZ, 0xc0, !PT ;  /* 0x000000ff15157812 */ /* 0x000fe200078ec0ff */
[C---:B------:R-:W-:Y:S01]  /*b4f0*/  HMMA.16816.F32.BF16 R160, R4.reuse, R28, R160 ;  /* 0x0000001c04a0723c */ /* 0x040fe200000418a0 */
[----:B------:R-:W-:Y:S01]  /*b500*/  LOP3.LUT R178, R246, 0xff, RZ, 0xc0, !PT ;  /* 0x000000fff6b27812 */ /* 0x000fe200078ec0ff */
[----:B------:R-:W-:Y:S01]  /*b510*/  FADD.FTZ R38, R38, R39 ;  /* 0x0000002726267221 */ /* 0x000fe20000010000 */
[----:B------:R-:W-:Y:S01]  /*b520*/  SHF.R.U32.HI R23, RZ, 0x8, R23 ;  /* 0x00000008ff177819 */ /* 0x000fe20000011617 */
[----:B------:R-:W-:Y:S02]  /*b530*/  FADD.FTZ R36, R36, R37 ;  /* 0x0000002524247221 */ /* 0x000fe40000010000 */
[----:B------:R-:W-:Y:S01]  /*b540*/  HMMA.16816.F32.BF16 R148, R4, R30, R148 ;  /* 0x0000001e0494723c */ /* 0x000fe20000041894 */
[----:B------:R-:W-:Y:S01]  /*b550*/  PRMT R174, R21, 0x5410, R174 ;  /* 0x0000541015ae7816 */ /* 0x000fe200000000ae */
[----:B------:R-:W-:Y:S01]  /*b560*/  FADD.FTZ R243, R243, R38 ;  /* 0x00000026f3f37221 */ /* 0x000fe20000010000 */
[----:B------:R-:W-:-:S03]  /*b570*/  PRMT R178, R178, 0x5410, R23 ;  /* 0x00005410b2b27816 */ /* 0x000fc60000000017 */
[----:B------:R-:W-:Y:S01]  /*b580*/  HMMA.16816.F32.BF16 R68, R4, R24, R68 ;  /* 0x000000180444723c */ /* 0x000fe20000041844 */
[----:B------:R-:W-:-:S05]  /*b590*/  LOP3.LUT R244, R247, R244, R206, 0x96, !PT ;  /* 0x000000f4f7f47212 */ /* 0x000fca00078e96ce */
[----:B------:R-:W-:Y:S01]  /*b5a0*/  HMMA.16816.F32.BF16 R80, R4, R26, R80 ;  /* 0x0000001a0450723c */ /* 0x000fe20000041850 */
[----:B------:R-:W-:-:S05]  /*b5b0*/  FADD.FTZ R209, R209, R36 ;  /* 0x00000024d1d17221 */ /* 0x000fca0000010000 */
[C---:B------:R-:W-:Y:S06]  /*b5c0*/  HMMA.16816.F32.BF16 R100, R4.reuse, R16, R100 ;  /* 0x000000100464723c */ /* 0x040fec0000041864 */
[C---:B------:R-:W-:Y:S06]  /*b5d0*/  HMMA.16816.F32.BF16 R108, R4.reuse, R18, R108 ;  /* 0x00000012046c723c */ /* 0x040fec000004186c */
[C---:B------:R-:W-:Y:S06]  /*b5e0*/  HMMA.16816.F32.BF16 R112, R4.reuse, R12, R112 ;  /* 0x0000000c0470723c */ /* 0x040fec0000041870 */
[C---:B------:R-:W-:Y:S06]  /*b5f0*/  HMMA.16816.F32.BF16 R120, R4.reuse, R14, R120 ;  /* 0x0000000e0478723c */ /* 0x040fec0000041878 */
[C---:B------:R-:W-:Y:S06]  /*b600*/  HMMA.16816.F32.BF16 R136, R4.reuse, R8, R136 ;  /* 0x000000080488723c */ /* 0x040fec0000041888 */
[----:B------:R-:W-:Y:S01]  /*b610*/  HMMA.16816.F32.BF16 R132, R4, R10, R132 ;  /* 0x0000000a0484723c */ /* 0x000fe20000041884 */
[----:B------:R-:W-:Y:S01]  /*b620*/  FFMA.FTZ R12, R53, UR18, -R166 ;  /* 0x00000012350c7c23 */ /* 0x000fe200080108a6 */
[----:B------:R-:W-:Y:S01]  /*b630*/  HSET2.LE.AND R35, R174, R43, PT ;  /* 0x0000002bae237233 */ /* 0x000fe20003803000 */
[----:B------:R-:W-:Y:S01]  /*b640*/  MUFU.EX2 R58, R58 ;  /* 0x0000003a003a7308 */ /* 0x000fe20000000800 */
[----:B------:R-:W-:Y:S01]  /*b650*/  FADD.FTZ R200, R200, R243 ;  /* 0x000000f3c8c87221 */ /* 0x000fe20000010000 */
[----:B------:R-:W-:Y:S01]  /*b660*/  LOP3.LUT R21, R244, 0xffff, RZ, 0xc0, !PT ;  /* 0x0000fffff4157812 */ /* 0x000fe200078ec0ff */
[----:B------:R-:W-:Y:S01]  /*b670*/  FFMA.FTZ R67, R56, UR18, -R57 ;  /* 0x0000001238437c23 */ /* 0x000fe20008010839 */
[----:B------:R-:W-:-:S04]  /*b680*/  IMAD.WIDE.U32 R4, R180, -0x2daee0ad, RZ ;  /* 0xd2511f53b4047825 */ /* 0x000fc800078e00ff */
[----:B------:R-:W-:Y:S01]  /*b690*/  FFMA.FTZ R53, R34, UR18, -R166 ;  /* 0x0000001222357c23 */ /* 0x000fe200080108a6 */
[----:B------:R-:W-:Y:S01]  /*b6a0*/  HSET2.LE.AND R34, R178, R43, PT ;  /* 0x0000002bb2227233 */ /* 0x000fe20003803000 */
[----:B------:R-:W-:Y:S01]  /*b6b0*/  MUFU.EX2 R66, R66 ;  /* 0x0000004200427308 */ /* 0x000fe20000000800 */
[----:B------:R-:W-:Y:S01]  /*b6c0*/  LOP3.LUT R206, R5, R250, R206, 0x96, !PT ;  /* 0x000000fa05ce7212 */ /* 0x000fe200078e96ce */
[----:B------:R-:W-:Y:S01]  /*b6d0*/  FADD.FTZ R196, R196, R209 ;  /* 0x000000d1c4c47221 */ /* 0x000fe20000010000 */
[----:B-1----:R-:W-:-:S05]  /*b6e0*/  F2FP.BF16.F32.PACK_AB R8, R164, R165 ;  /* 0x000000a5a408723e */ /* 0x002fca00000010ff */
[----:B------:R-:W-:Y:S01]  /*b6f0*/  MUFU.EX2 R65, R65 ;  /* 0x0000004100417308 */ /* 0x000fe20000000800 */
[----:B--2---:R-:W-:Y:S01]  /*b700*/  F2FP.BF16.F32.PACK_AB R9, R172, R167 ;  /* 0x000000a7ac09723e */ /* 0x004fe200000010ff */
[----:B------:R-:W-:Y:S01]  /*b710*/  IMAD.MOV.U32 R182, RZ, RZ, R216 ;  /* 0x000000ffffb67224 */ /* 0x000fe200078e00d8 */
[----:B------:R-:W-:Y:S01]  /*b720*/  LOP3.LUT R11, R4, 0xffff, RZ, 0xc0, !PT ;  /* 0x0000ffff040b7812 */ /* 0x000fe200078ec0ff */
[----:B------:R-:W-:Y:S01]  /*b730*/  FADD.FTZ R46, R46, R47 ;  /* 0x0000002f2e2e7221 */ /* 0x000fe20000010000 */
[----:B------:R-:W-:Y:S01]  /*b740*/  SHF.R.U32.HI R64, RZ, 0x10, R4 ;  /* 0x00000010ff407819 */ /* 0x000fe20000011604 */
[----:B------:R-:W-:Y:S02]  /*b750*/  FADD.FTZ R44, R45, R44 ;  /* 0x0000002c2d2c7221 */ /* 0x000fe40000010000 */
[----:B------:R-:W1:Y:S01]  /*b760*/  MUFU.EX2 R61, R61 ;  /* 0x0000003d003d7308 */ /* 0x000e620000000800 */
[----:B------:R-:W-:Y:S01]  /*b770*/  LOP3.LUT R62, R206, 0xffff, RZ, 0xc0, !PT ;  /* 0x0000ffffce3e7812 */ /* 0x000fe200078ec0ff */
[----:B------:R-:W-:Y:S01]  /*b780*/  FFMA.FTZ R166, R33, UR18, -R57 ;  /* 0x0000001221a67c23 */ /* 0x000fe20008010839 */
[----:B------:R-:W-:Y:S01]  /*b790*/  SHF.R.U32.HI R16, RZ, 0x10, R244 ;  /* 0x00000010ff107819 */ /* 0x000fe200000116f4 */
[----:B------:R-:W-:Y:S01]  /*b7a0*/  FADD.FTZ R211, R211, R200 ;  /* 0x000000c8d3d37221 */ /* 0x000fe20000010000 */
[----:B------:R-:W-:Y:S01]  /*b7b0*/  LOP3.LUT R35, R35, R8, RZ, 0xc0, !PT ;  /* 0x0000000823237212 */ /* 0x000fe200078ec0ff */
[----:B------:R-:W-:Y:S01]  /*b7c0*/  FADD.FTZ R207, R207, R196 ;  /* 0x000000c4cfcf7221 */ /* 0x000fe20000010000 */
[----:B------:R-:W-:Y:S01]  /*b7d0*/  LOP3.LUT R34, R34, R9, RZ, 0xc0, !PT ;  /* 0x0000000922227212 */ /* 0x000fe200078ec0ff */
[----:B------:R2:W-:Y:S01]  /*b7e0*/  MUFU.EX2 R56, R183 ;  /* 0x000000b700387308 */ /* 0x0005e20000000800 */
[----:B------:R-:W-:Y:S01]  /*b7f0*/  LOP3.LUT R8, R4, 0xff, RZ, 0xc0, !PT ;  /* 0x000000ff04087812 */ /* 0x000fe200078ec0ff */
[----:B------:R-:W3:Y:S01]  /*b800*/  LDSM.16.MT88.4 R28, [R221+0x9c00] ;  /* 0x009c0000dd1c783b */ /* 0x000ee20000004200 */
[----:B------:R-:W-:-:S02]  /*b810*/  SHF.R.U32.HI R11, RZ, 0x8, R11 ;  /* 0x00000008ff0b7819 */ /* 0x000fc4000001160b */
[----:B------:R-:W-:Y:S01]  /*b820*/  LOP3.LUT R64, R64, 0xff, RZ, 0xc0, !PT ;  /* 0x000000ff40407812 */ /* 0x000fe200078ec0ff */
[----:B------:R-:W-:Y:S01]  /*b830*/  FFMA.FTZ R182, R50, UR18, -R57 ;  /* 0x0000001232b67c23 */ /* 0x000fe20008010839 */
[----:B------:R-:W-:Y:S01]  /*b840*/  SHF.R.U32.HI R9, RZ, 0x18, R4 ;  /* 0x00000018ff097819 */ /* 0x000fe20000011604 */
[----:B------:R-:W-:Y:S01]  /*b850*/  FADD.FTZ R198, R198, R211 ;  /* 0x000000d3c6c67221 */ /* 0x000fe20000010000 */
[----:B------:R-:W-:Y:S01]  /*b860*/  LOP3.LUT R20, R244, 0xff, RZ, 0xc0, !PT ;  /* 0x000000fff4147812 */ /* 0x000fe200078ec0ff */
[----:B------:R-:W-:Y:S01]  /*b870*/  FADD.FTZ R207, R194, R207 ;  /* 0x000000cfc2cf7221 */ /* 0x000fe20000010000 */
[----:B------:R-:W-:Y:S01]  /*b880*/  SHF.R.U32.HI R21, RZ, 0x8, R21 ;  /* 0x00000008ff157819 */ /* 0x000fe20000011615 */
[----:B------:R-:W-:Y:S01]  /*b890*/  MUFU.EX2 R55, R55 ;  /* 0x0000003700377308 */ /* 0x000fe20000000800 */
[----:B------:R-:W-:Y:S01]  /*b8a0*/  SHF.R.U32.HI R17, RZ, 0x18, R244 ;  /* 0x00000018ff117819 */ /* 0x000fe200000116f4 */
[----:B------:R-:W4:Y:S01]  /*b8b0*/  LDSM.16.MT88.4 R24, [R170+0x9c00] ;  /* 0x009c0000aa18783b */ /* 0x000f220000004200 */
[----:B------:R-:W-:-:S02]  /*b8c0*/  LOP3.LUT R16, R16, 0xff, RZ, 0xc0, !PT ;  /* 0x000000ff10107812 */ /* 0x000fc400078ec0ff */
[----:B--2---:R-:W-:Y:S01]  /*b8d0*/  SHF.R.U32.HI R183, RZ, 0x8, R62 ;  /* 0x00000008ffb77819 */ /* 0x004fe2000001163e */
[----:B------:R-:W-:Y:S01]  /*b8e0*/  FADD.FTZ R3, R3, R46 ;  /* 0x0000002e03037221 */ /* 0x000fe20000010000 */
[----:B------:R-:W-:Y:S01]  /*b8f0*/  FADD.FTZ R41, R41, R44 ;  /* 0x0000002c29297221 */ /* 0x000fe20000010000 */
[----:B------:R2:W-:Y:S01]  /*b900*/  MUFU.EX2 R62, R166 ;  /* 0x000000a6003e7308 */ /* 0x0005e20000000800 */
[----:B------:R-:W-:Y:S01]  /*b910*/  PRMT R18, R20, 0x5410, R21 ;  /* 0x0000541014127816 */ /* 0x000fe20000000015 */
[----:B------:R-:W-:Y:S01]  /*b920*/  FADD.FTZ R51, R51, R198 ;  /* 0x000000c633337221 */ /* 0x000fe20000010000 */
[----:B------:R-:W-:Y:S01]  /*b930*/  PRMT R16, R16, 0x5410, R17 ;  /* 0x0000541010107816 */ /* 0x000fe20000000011 */
[----:B------:R-:W-:Y:S01]  /*b940*/  FADD.FTZ R52, R52, R207 ;  /* 0x000000cf34347221 */ /* 0x000fe20000010000 */
[----:B------:R-:W-:Y:S01]  /*b950*/  SHF.R.U32.HI R174, RZ, 0x10, R206 ;  /* 0x00000010ffae7819 */ /* 0x000fe200000116ce */
[----:B------:R3:W5:Y:S02]  /*b960*/  LDL.LU.64 R216, [R1+0x18] ;  /* 0x0000180001d87983 */ /* 0x0007640000300a00 */
[----:B------:R3:W4:Y:S01]  /*b970*/  MUFU.EX2 R50, R12 ;  /* 0x0000000c00327308 */ /* 0x0007220000000800 */
[----:B------:R-:W-:Y:S01]  /*b980*/  FADD.FTZ R51, R54, R51 ;  /* 0x0000003336337221 */ /* 0x000fe20000010000 */
[----:B-1----:R-:W-:Y:S01]  /*b990*/  F2FP.BF16.F32.PACK_AB R13, R61, R58 ;  /* 0x0000003a3d0d723e */ /* 0x002fe200000010ff */
[----:B------:R-:W-:Y:S01]  /*b9a0*/  LDSM.16.MT88.4 R4, [R170+0xbc00] ;  /* 0x00bc0000aa04783b */ /* 0x000fe20000004200 */
[----:B--2---:R-:W-:-:S04]  /*b9b0*/  PRMT R166, R8, 0x5410, R11 ;  /* 0x0000541008a67816 */ /* 0x004fc8000000000b */
[----:B------:R-:W-:Y:S01]  /*b9c0*/  MUFU.EX2 R57, R182 ;  /* 0x000000b600397308 */ /* 0x000fe20000000800 */
[----:B------:R-:W-:Y:S01]  /*b9d0*/  PRMT R8, R64, 0x5410, R9 ;  /* 0x0000541040087816 */ /* 0x000fe20000000009 */
[----:B------:R-:W-:Y:S01]  /*b9e0*/  FADD.FTZ R0, R0, R3 ;  /* 0x0000000300007221 */ /* 0x000fe20000010000 */
[----:B------:R-:W-:Y:S01]  /*b9f0*/  F2FP.BF16.F32.PACK_AB R33, R65, R66 ;  /* 0x000000424121723e */ /* 0x000fe200000010ff */
[----:B------:R-:W-:Y:S01]  /*ba00*/  FADD.FTZ R2, R2, R41 ;  /* 0x0000002902027221 */ /* 0x000fe20000010000 */
[----:B------:R-:W1:Y:S03]  /*ba10*/  LDSM.16.MT88.4 R20, [R221+0xac00] ;  /* 0x00ac0000dd14783b */ /* 0x000e660000004200 */
[----:B------:R-:W2:Y:S01]  /*ba20*/  MUFU.EX2 R64, R67 ;  /* 0x0000004300407308 */ /* 0x000ea20000000800 */
[--C-:B------:R-:W-:Y:S01]  /*ba30*/  HSET2.LE.AND R18, R18, R43.reuse, PT ;  /* 0x0000002b12127233 */ /* 0x100fe20003803000 */
[----:B------:R-:W-:Y:S01]  /*ba40*/  FADD.FTZ R52, R179, R52 ;  /* 0x00000034b3347221 */ /* 0x000fe20000010000 */
[----:B------:R-:W-:Y:S01]  /*ba50*/  HSET2.LE.AND R16, R16, R43, PT ;  /* 0x0000002b10107233 */ /* 0x000fe20003803000 */
[----:B------:R-:W-:Y:S01]  /*ba60*/  FADD.FTZ R60, R60, R51 ;  /* 0x000000333c3c7221 */ /* 0x000fe20000010000 */
[----:B------:R-:W-:-:S03]  /*ba70*/  FADD.FTZ R201, R201, R0 ;  /* 0x00000000c9c97221 */ /* 0x000fc60000010000 */
[----:B------:R-:W1:Y:S01]  /*ba80*/  MUFU.EX2 R53, R53 ;  /* 0x0000003500357308 */ /* 0x000e620000000800 */
[----:B------:R-:W-:Y:S01]  /*ba90*/  FADD.FTZ R177, R177, R52 ;  /* 0x00000034b1b17221 */ /* 0x000fe20000010000 */
[----:B------:R-:W-:Y:S01]  /*baa0*/  LOP3.LUT R32, R18, R13, RZ, 0xc0, !PT ;  /* 0x0000000d12207212 */ /* 0x000fe200078ec0ff */
[----:B------:R-:W-:Y:S01]  /*bab0*/  FADD.FTZ R205, R205, R2 ;  /* 0x00000002cdcd7221 */ /* 0x000fe20000010000 */
[----:B------:R-:W-:Y:S01]  /*bac0*/  LOP3.LUT R33, R16, R33, RZ, 0xc0, !PT ;  /* 0x0000002110217212 */ /* 0x000fe200078ec0ff */
[----:B---3--:R-:W-:Y:S03]  /*bad0*/  LDSM.16.MT88.4 R12, [R221+0xbc00] ;  /* 0x00bc0000dd0c783b */ /* 0x008fe60000004200 */
[----:B------:R-:W3:Y:S01]  /*bae0*/  MUFU.EX2 R59, R181 ;  /* 0x000000b5003b7308 */ /* 0x000ee20000000800 */
[----:B------:R-:W3:Y:S01]  /*baf0*/  LDSM.16.MT88.4 R16, [R170+0xac00] ;  /* 0x00ac0000aa10783b */ /* 0x000ee20000004200 */
[----:B------:R-:W-:Y:S01]  /*bb00*/  LOP3.LUT R10, R206, 0xff, RZ, 0xc0, !PT ;  /* 0x000000ffce0a7812 */ /* 0x000fe200078ec0ff */
[----:B------:R-:W-:Y:S01]  /*bb10*/  FADD.FTZ R175, R175, R60 ;  /* 0x0000003cafaf7221 */ /* 0x000fe20000010000 */
[----:B------:R-:W-:Y:S01]  /*bb20*/  SHF.R.U32.HI R206, RZ, 0x18, R206 ;  /* 0x00000018ffce7819 */ /* 0x000fe200000116ce */
[----:B------:R-:W-:Y:S01]  /*bb30*/  FADD.FTZ R188, R188, R201 ;  /* 0x000000c9bcbc7221 */ /* 0x000fe20000010000 */
[----:B------:R-:W-:Y:S01]  /*bb40*/  LOP3.LUT R193, R174, 0xff, RZ, 0xc0, !PT ;  /* 0x000000ffaec17812 */ /* 0x000fe200078ec0ff */
[----:B------:R-:W-:Y:S01]  /*bb50*/  FADD.FTZ R176, R176, R177 ;  /* 0x000000b1b0b07221 */ /* 0x000fe20000010000 */
[----:B------:R-:W-:Y:S01]  /*bb60*/  FADD.FTZ R192, R192, R205 ;  /* 0x000000cdc0c07221 */ /* 0x000fe20000010000 */
[----:B----4-:R-:W-:Y:S01]  /*bb70*/  F2FP.BF16.F32.PACK_AB R45, R55, R50 ;  /* 0x00000032372d723e */ /* 0x010fe200000010ff */
[----:B------:R-:W-:Y:S01]  /*bb80*/  FADD.FTZ R50, R50, R175 ;  /* 0x000000af32327221 */ /* 0x000fe20000010000 */
[----:B--2---:R-:W-:Y:S01]  /*bb90*/  F2FP.BF16.F32.PACK_AB R48, R64, R57 ;  /* 0x000000394030723e */ /* 0x004fe200000010ff */
[----:B------:R-:W-:Y:S01]  /*bba0*/  FADD.FTZ R199, R199, R188 ;  /* 0x000000bcc7c77221 */ /* 0x000fe20000010000 */
[----:B------:R-:W-:Y:S01]  /*bbb0*/  PRMT R174, R10, 0x5410, R183 ;  /* 0x000054100aae7816 */ /* 0x000fe200000000b7 */
[----:B------:R-:W-:Y:S01]  /*bbc0*/  FADD.FTZ R57, R57, R176 ;  /* 0x000000b039397221 */ /* 0x000fe20000010000 */
[----:B------:R-:W-:Y:S01]  /*bbd0*/  PRMT R206, R193, 0x5410, R206 ;  /* 0x00005410c1ce7816 */ /* 0x000fe200000000ce */
[----:B------:R-:W-:Y:S01]  /*bbe0*/  FADD.FTZ R203, R203, R192 ;  /* 0x000000c0cbcb7221 */ /* 0x000fe20000010000 */
[----:B------:R-:W-:Y:S01]  /*bbf0*/  FADD.FTZ R50, R55, R50 ;  /* 0x0000003237327221 */ /* 0x000fe20000010000 */
[--C-:B------:R-:W-:Y:S01]  /*bc00*/  HSET2.LE.AND R11, R8, R43.reuse, PT ;  /* 0x0000002b080b7233 */ /* 0x100fe20003803000 */
[----:B------:R-:W-:Y:S01]  /*bc10*/  FADD.FTZ R186, R186, R199 ;  /* 0x000000c7baba7221 */ /* 0x000fe20000010000 */
[----:B------:R-:W-:Y:S01]  /*bc20*/  FADD.FTZ R64, R64, R57 ;  /* 0x0000003940407221 */ /* 0x000fe20000010000 */
[--C-:B------:R-:W-:Y:S01]  /*bc30*/  HSET2.LE.AND R10, R166, R43.reuse, PT ;  /* 0x0000002ba60a7233 */ /* 0x100fe20003803000 */
[----:B------:R-:W-:Y:S01]  /*bc40*/  FADD.FTZ R190, R190, R203 ;  /* 0x000000cbbebe7221 */ /* 0x000fe20000010000 */
[----:B------:R-:W-:-:S02]  /*bc50*/  HSET2.LE.AND R8, R174, R43, PT ;  /* 0x0000002bae087233 */ /* 0x000fc40003803000 */
[----:B------:R-:W-:Y:S02]  /*bc60*/  HSET2.LE.AND R9, R206, R43, PT ;  /* 0x0000002bce097233 */ /* 0x000fe40003803000 */
[----:B-1----:R-:W-:Y:S01]  /*bc70*/  F2FP.BF16.F32.PACK_AB R43, R56, R53 ;  /* 0x00000035382b723e */ /* 0x002fe200000010ff */
[----:B------:R-:W-:Y:S01]  /*bc80*/  FADD.FTZ R53, R53, R50 ;  /* 0x0000003235357221 */ /* 0x000fe20000010000 */
[----:B---3--:R-:W-:Y:S01]  /*bc90*/  F2FP.BF16.F32.PACK_AB R166, R62, R59 ;  /* 0x0000003b3ea6723e */ /* 0x008fe200000010ff */
[----:B------:R-:W-:Y:S01]  /*bca0*/  FADD.FTZ R187, R187, R186 ;  /* 0x000000babbbb7221 */ /* 0x000fe20000010000 */
[----:B------:R-:W-:Y:S01]  /*bcb0*/  FADD.FTZ R59, R59, R64 ;  /* 0x000000403b3b7221 */ /* 0x000fe20000010000 */
[----:B------:R-:W-:Y:S01]  /*bcc0*/  FADD.FTZ R185, R185, R190 ;  /* 0x000000beb9b97221 */ /* 0x000fe20000010000 */
[----:B------:R-:W-:Y:S01]  /*bcd0*/  FADD.FTZ R246, R56, R53 ;  /* 0x0000003538f67221 */ /* 0x000fe20000010000 */
[----:B------:R-:W-:Y:S01]  /*bce0*/  FADD.FTZ R202, R202, R187 ;  /* 0x000000bbcaca7221 */ /* 0x000fe20000010000 */
[----:B------:R-:W-:Y:S01]  /*bcf0*/  FADD.FTZ R247, R62, R59 ;  /* 0x0000003b3ef77221 */ /* 0x000fe20000010000 */
[----:B------:R-:W-:-:S02]  /*bd00*/  FADD.FTZ R204, R204, R185 ;  /* 0x000000b9cccc7221 */ /* 0x000fc40000010000 */
[----:B------:R-:W-:Y:S01]  /*bd10*/  FADD.FTZ R191, R191, R202 ;  /* 0x000000cabfbf7221 */ /* 0x000fe20000010000 */
[----:B------:R1:W-:Y:S01]  /*bd20*/  STL [R1+0xc], R246 ;  /* 0x00000cf601007387 */ /* 0x0003e20000100800 */
[----:B------:R-:W-:-:S03]  /*bd30*/  FADD.FTZ R189, R189, R204 ;  /* 0x000000ccbdbd7221 */ /* 0x000fc60000010000 */
[----:B------:R1:W-:Y:S01]  /*bd40*/  STL [R1+0x8], R247 ;  /* 0x000008f701007387 */ /* 0x0003e20000100800 */
[----:B------:R-:W-:Y:S01]  /*bd50*/  FADD.FTZ R191, R210, R191 ;  /* 0x000000bfd2bf7221 */ /* 0x000fe20000010000 */
[----:B------:R-:W-:Y:S01]  /*bd60*/  FADD.FTZ R189, R208, R189 ;  /* 0x000000bdd0bd7221 */ /* 0x000fe20000010000 */
[----:B------:R-:W-:Y:S02]  /*bd70*/  PLOP3.LUT P0, PT, PT, PT, UP0, 0x40, 0x0 ;  /* 0x000000000000781c */ /* 0x000fe40003f0e808 */
[----:B------:R-:W-:Y:S01]  /*bd80*/  FADD.FTZ R66, R66, R191 ;  /* 0x000000bf42427221 */ /* 0x000fe20000010000 */
[----:B------:R-:W-:Y:S01]  /*bd90*/  FADD.FTZ R58, R58, R189 ;  /* 0x000000bd3a3a7221 */ /* 0x000fe20000010000 */
[----:B------:R-:W-:Y:S02]  /*bda0*/  LOP3.LUT R10, R10, R43, RZ, 0xc0, !PT ;  /* 0x0000002b0a0a7212 */ /* 0x000fe400078ec0ff */
[----:B------:R-:W-:Y:S01]  /*bdb0*/  LOP3.LUT R11, R11, R166, RZ, 0xc0, !PT ;  /* 0x000000a60b0b7212 */ /* 0x000fe200078ec0ff */
[----:B------:R-:W-:Y:S01]  /*bdc0*/  FADD.FTZ R66, R65, R66 ;  /* 0x0000004241427221 */ /* 0x000fe20000010000 */
[----:B------:R-:W-:-:S02]  /*bdd0*/  LOP3.LUT R8, R8, R45, RZ, 0xc0, !PT ;  /* 0x0000002d08087212 */ /* 0x000fc400078ec0ff */
[----:B------:R-:W-:Y:S01]  /*bde0*/  LOP3.LUT R9, R9, R48, RZ, 0xc0, !PT ;  /* 0x0000003009097212 */ /* 0x000fe200078ec0ff */
[----:B------:R-:W-:Y:S01]  /*bdf0*/  FADD.FTZ R58, R61, R58 ;  /* 0x0000003a3d3a7221 */ /* 0x000fe20000010000 */
[----:B------:R-:W-:Y:S01]  /*be00*/  FADD.FTZ R165, R165, R66 ;  /* 0x00000042a5a57221 */ /* 0x000fe20000010000 */
[----:B------:R-:W-:Y:S02]  /*be10*/  HMMA.16816.F32.BF16 R156, R32, R28, R156 ;  /* 0x0000001c209c723c */ /* 0x000fe4000004189c */
[----:B------:R-:W-:Y:S01]  /*be20*/  FADD.FTZ R167, R167, R58 ;  /* 0x0000003aa7a77221 */ /* 0x000fe20000010000 */
[----:B------:R-:W-:-:S03]  /*be30*/  FADD.FTZ R252, R164, R165 ;  /* 0x000000a5a4fc7221 */ /* 0x000fc60000010000 */
[----:B------:R-:W-:Y:S01]  /*be40*/  HMMA.16816.F32.BF16 R152, R32, R30, R152 ;  /* 0x0000001e2098723c */ /* 0x000fe20000041898 */
[----:B------:R-:W-:Y:S01]  /*be50*/  FADD.FTZ R241, R172, R167 ;  /* 0x000000a7acf17221 */ /* 0x000fe20000010000 */
[----:B------:R-:W-:-:S04]  /*be60*/  IMAD.MOV.U32 R3, RZ, RZ, R214 ;  /* 0x000000ffff037224 */ /* 0x000fc800078e00d6 */
[----:B------:R-:W-:Y:S01]  /*be70*/  HMMA.16816.F32.BF16 R72, R32, R24, R72 ;  /* 0x000000182048723c */ /* 0x000fe20000041848 */
[----:B------:R-:W-:Y:S02]  /*be80*/  IMAD.MOV.U32 R164, RZ, RZ, R215 ;  /* 0x000000ffffa47224 */ /* 0x000fe400078e00d7 */
[----:B------:R-:W-:-:S03]  /*be90*/  IMAD.MOV.U32 R0, RZ, RZ, R212 ;  /* 0x000000ffff007224 */ /* 0x000fc600078e00d4 */
[----:B------:R-:W-:Y:S01]  /*bea0*/  HMMA.16816.F32.BF16 R76, R32, R26, R76 ;  /* 0x0000001a204c723c */ /* 0x000fe2000004184c */
[----:B------:R-:W-:-:S05]  /*beb0*/  IMAD.MOV.U32 R2, RZ, RZ, R213 ;  /* 0x000000ffff027224 */ /* 0x000fca00078e00d5 */
        /* <DEDUP_REMOVED lines=21> */
[----:B-1----:R-:W-:-:S15]  /*c010*/  @P0 BRA `(.L_x_324) ;  /* 0x0000005000540947 */ /* 0x002fde0003800000 */
        /* <DEDUP_REMOVED lines=14> */
[----:B-----5:R-:W-:Y:S01]  /*c100*/  LEA R0, P0, R14, R216, 0x6 ;  /* 0x000000d80e007211 */ /* 0x020fe200078030ff */
        /* <DEDUP_REMOVED lines=24> */
[----:B------:R-:W-:Y:S01]  /*c290*/  @!P4 LDGSTS.E.BYPASS.LTC128B.128 [R225+0xa000], desc[UR22][R10.64+0x40] ;  /* 0x0a0000400ae1cfae */ /* 0x000fe2000b901d56 */
        /* <DEDUP_REMOVED lines=27> */
[----:B------:R-:W-:Y:S04]  /*c450*/  LDSM.16.M88.4 R184, [R223+0x6000] ;  /* 0x00600000dfb8783b */ /* 0x000fe80000000200 */
[----:B------:R-:W2:Y:S04]  /*c460*/  LDSM.16.M88.4 R4, [R224+0x1000] ;  /* 0x00100000e004783b */ /* 0x000ea80000000200 */
[----:B------:R-:W3:Y:S04]  /*c470*/  LDSM.16.M88.4 R176, [R223+0x6400] ;  /* 0x00640000dfb0783b */ /* 0x000ee80000000200 */
[----:B------:R-:W4:Y:S04]  /*c480*/  LDSM.16.M88.4 R164, [R223+0x6800] ;  /* 0x00680000dfa4783b */ /* 0x000f280000000200 */
[----:B------:R-:W4:Y:S04]  /*c490*/  LDSM.16.M88.4 R36, [R223+0x6c00] ;  /* 0x006c0000df24783b */ /* 0x000f280000000200 */
[----:B------:R-:W4:Y:S01]  /*c4a0*/  LDSM.16.M88.4 R60, [R224] ;  /* 0x00000000e03c783b */ /* 0x000f220000000200 */
[----:B-1----:R-:W-:-:S03]  /*c4b0*/  IMAD.U32 R2, RZ, RZ, UR24 ;  /* 0x00000018ff027e24 */ /* 0x002fc6000f8e00ff */
[----:B------:R-:W-:Y:S04]  /*c4c0*/  LDSM.16.M88.4 R56, [R220+0x6000] ;  /* 0x00600000dc38783b */ /* 0x000fe80000000200 */
[----:B------:R-:W1:Y:S04]  /*c4d0*/  LDSM.16.M88.4 R208, [R222+0x1000] ;  /* 0x00100000ded0783b */ /* 0x000e680000000200 */
[----:B------:R-:W1:Y:S04]  /*c4e0*/  LDSM.16.M88.4 R52, [R220+0x6400] ;  /* 0x00640000dc34783b */ /* 0x000e680000000200 */
[----:B------:R-:W1:Y:S04]  /*c4f0*/  LDSM.16.M88.4 R48, [R220+0x6800] ;  /* 0x00680000dc30783b */ /* 0x000e680000000200 */
[----:B------:R-:W1:Y:S01]  /*c500*/  LDSM.16.M88.4 R44, [R220+0x6c00] ;  /* 0x006c0000dc2c783b */ /* 0x000e620000000200 */
[C---:B--2---:R-:W-:Y:S03]  /*c510*/  HMMA.16816.F32.BF16 R32, R4.reuse, R184, RZ ;  /* 0x000000b80420723c */ /* 0x044fe600000418ff */
[----:B------:R-:W2:Y:S04]  /*c520*/  LDSM.16.M88.4 R40, [R222] ;  /* 0x00000000de28783b */ /* 0x000ea80000000200 */
[----:B------:R-:W-:Y:S01]  /*c530*/  LDSM.16.M88.4 R204, [R223+0x7000] ;  /* 0x00700000dfcc783b */ /* 0x000fe20000000200 */
[C---:B------:R-:W-:Y:S03]  /*c540*/  HMMA.16816.F32.BF16 R28, R4.reuse, R186, RZ ;  /* 0x000000ba041c723c */ /* 0x040fe600000418ff */
[----:B------:R-:W-:Y:S03]  /*c550*/  LDSM.16.M88.4 R200, [R223+0x7400] ;  /* 0x00740000dfc8783b */ /* 0x000fe60000000200 */
[C---:B---3--:R-:W-:Y:S01]  /*c560*/  HMMA.16816.F32.BF16 R24, R4.reuse, R176, RZ ;  /* 0x000000b00418723c */ /* 0x048fe200000418ff */
[----:B------:R-:W-:Y:S04]  /*c570*/  LDSM.16.M88.4 R196, [R223+0x7800] ;  /* 0x00780000dfc4783b */ /* 0x000fe80000000200 */
[----:B------:R-:W-:Y:S01]  /*c580*/  LDSM.16.M88.4 R192, [R223+0x7c00] ;  /* 0x007c0000dfc0783b */ /* 0x000fe20000000200 */
[C---:B----4-:R-:W-:Y:S01]  /*c590*/  HMMA.16816.F32.BF16 R16, R4.reuse, R164, RZ ;  /* 0x000000a40410723c */ /* 0x050fe200000418ff */
[----:B------:R-:W3:Y:S05]  /*c5a0*/  S2R R0, SR_TID.X ;  /* 0x0000000000007919 */ /* 0x000eea0000002100 */
[C---:B------:R-:W-:Y:S01]  /*c5b0*/  HMMA.16816.F32.BF16 R8, R4.reuse, R36, RZ ;  /* 0x000000240408723c */ /* 0x040fe200000418ff */
[----:B------:R-:W0:Y:S05]  /*c5c0*/  LDGDEPBAR ;  /* 0x00000000000079af */ /* 0x000e2a0000000000 */
[C---:B------:R-:W-:Y:S06]  /*c5d0*/  HMMA.16816.F32.BF16 R20, R4.reuse, R178, RZ ;  /* 0x000000b20414723c */ /* 0x040fec00000418ff */
[C---:B------:R-:W-:Y:S06]  /*c5e0*/  HMMA.16816.F32.BF16 R12, R4.reuse, R166, RZ ;  /* 0x000000a6040c723c */ /* 0x040fec00000418ff */
[----:B------:R-:W-:Y:S06]  /*c5f0*/  HMMA.16816.F32.BF16 R4, R4, R38, RZ ;  /* 0x000000260404723c */ /* 0x000fec00000418ff */
[----:B------:R-:W-:Y:S01]  /*c600*/  HMMA.16816.F32.BF16 R188, R60, R184, RZ ;  /* 0x000000b83cbc723c */ /* 0x000fe200000418ff */
[----:B---3--:R-:W-:-:S05]  /*c610*/  IMAD.SHL.U32 R0, R0, 0x2, RZ ;  /* 0x0000000200007824 */ /* 0x008fca00078e00ff */
[----:B------:R-:W-:Y:S01]  /*c620*/  HMMA.16816.F32.BF16 R180, R60, R176, RZ ;  /* 0x000000b03cb4723c */ /* 0x000fe200000418ff */
[----:B------:R-:W-:-:S05]  /*c630*/  LOP3.LUT R3, R0, 0x6, RZ, 0xc0, !PT ;  /* 0x0000000600037812 */ /* 0x000fca00078ec0ff */
[----:B------:R-:W-:Y:S01]  /*c640*/  HMMA.16816.F32.BF16 R172, R60, R164, RZ ;  /* 0x000000a43cac723c */ /* 0x000fe200000418ff */
[----:B------:R-:W-:-:S05]  /*c650*/  IMAD R2, R2, 0x40, R3 ;  /* 0x0000004002027824 */ /* 0x000fca00078e0203 */
[C---:B------:R-:W-:Y:S01]  /*c660*/  HMMA.16816.F32.BF16 R184, R60.reuse, R186, RZ ;  /* 0x000000ba3cb8723c */ /* 0x040fe200000418ff */
[C---:B------:R-:W-:Y:S01]  /*c670*/  VIADD R3, R2.reuse, 0x1 ;  /* 0x0000000102037836 */ /* 0x040fe20000000000 */
[C---:B------:R-:W-:Y:S02]  /*c680*/  ISETP.GE.AND P1, PT, R2.reuse, R229, PT ;  /* 0x000000e50200720c */ /* 0x040fe40003f26270 */
[C---:B------:R-:W-:Y:S02]  /*c690*/  ISETP.GE.AND P2, PT, R2.reuse, R227, PT ;  /* 0x000000e30200720c */ /* 0x040fe40003f46270 */
[----:B------:R-:W-:Y:S01]  /*c6a0*/  HMMA.16816.F32.BF16 R176, R60, R178, RZ ;  /* 0x000000b23cb0723c */ /* 0x000fe200000418ff */
[----:B------:R-:W-:Y:S02]  /*c6b0*/  ISETP.GE.AND P0, PT, R2, R226, PT ;  /* 0x000000e20200720c */ /* 0x000fe40003f06270 */
[----:B------:R-:W-:-:S03]  /*c6c0*/  ISETP.GE.AND P6, PT, R3, R229, PT ;  /* 0x000000e50300720c */ /* 0x000fc60003fc6270 */
[C---:B------:R-:W-:Y:S06]  /*c6d0*/  HMMA.16816.F32.BF16 R164, R60.reuse, R166, RZ ;  /* 0x000000a63ca4723c */ /* 0x040fec00000418ff */
[C---:B------:R-:W-:Y:S06]  /*c6e0*/  HMMA.16816.F32.BF16 R64, R60.reuse, R36, RZ ;  /* 0x000000243c40723c */ /* 0x040fec00000418ff */
[----:B------:R-:W-:Y:S01]  /*c6f0*/  HMMA.16816.F32.BF16 R60, R60, R38, RZ ;  /* 0x000000263c3c723c */ /* 0x000fe200000418ff */
[----:B------:R-:W3:Y:S05]  /*c700*/  LDSM.16.M88.4 R36, [R224+0x3000] ;  /* 0x00300000e024783b */ /* 0x000eea0000000200 */
        /* <DEDUP_REMOVED lines=9> */
[C---:B--2---:R-:W-:Y:S06]  /*c7a0*/  HMMA.16816.F32.BF16 R188, R40.reuse, R56, R188 ;  /* 0x0000003828bc723c */ /* 0x044fec00000418bc */
        /* <DEDUP_REMOVED lines=8> */
[----:B------:R-:W2:Y:S05]  /*c830*/  LDSM.16.M88.4 R48, [R220+0x7000] ;  /* 0x00700000dc30783b */ /* 0x000eaa0000000200 */
[----:B------:R-:W-:Y:S01]  /*c840*/  HMMA.16816.F32.BF16 R60, R40, R46, R60 ;  /* 0x0000002e283c723c */ /* 0x000fe2000004183c */
[----:B------:R-:W4:Y:S04]  /*c850*/  LDSM.16.M88.4 R44, [R220+0x7400] ;  /* 0x00740000dc2c783b */ /* 0x000f280000000200 */
[----:B------:R-:W4:Y:S01]  /*c860*/  LDSM.16.M88.4 R40, [R220+0x7800] ;  /* 0x00780000dc28783b */ /* 0x000f220000000200 */
[C---:B---3--:R-:W-:Y:S06]  /*c870*/  HMMA.16816.F32.BF16 R32, R36.reuse, R204, R32 ;  /* 0x000000cc2420723c */ /* 0x048fec0000041820 */
[C---:B------:R-:W-:Y:S06]  /*c880*/  HMMA.16816.F32.BF16 R24, R36.reuse, R200, R24 ;  /* 0x000000c82418723c */ /* 0x040fec0000041818 */
[C---:B------:R-:W-:Y:S06]  /*c890*/  HMMA.16816.F32.BF16 R16, R36.reuse, R196, R16 ;  /* 0x000000c42410723c */ /* 0x040fec0000041810 */
[C---:B------:R-:W-:Y:S06]  /*c8a0*/  HMMA.16816.F32.BF16 R8, R36.reuse, R192, R8 ;  /* 0x000000c02408723c */ /* 0x040fec0000041808 */
[C---:B------:R-:W-:Y:S06]  /*c8b0*/  HMMA.16816.F32.BF16 R28, R36.reuse, R206, R28 ;  /* 0x000000ce241c723c */ /* 0x040fec000004181c */
[C---:B------:R-:W-:Y:S06]  /*c8c0*/  HMMA.16816.F32.BF16 R20, R36.reuse, R202, R20 ;  /* 0x000000ca2414723c */ /* 0x040fec0000041814 */
[C---:B------:R-:W-:Y:S06]  /*c8d0*/  HMMA.16816.F32.BF16 R12, R36.reuse, R198, R12 ;  /* 0x000000c6240c723c */ /* 0x040fec000004180c */
[----:B------:R-:W-:Y:S01]  /*c8e0*/  HMMA.16816.F32.BF16 R4, R36, R194, R4 ;  /* 0x000000c22404723c */ /* 0x000fe20000041804 */
[----:B------:R-:W3:Y:S05]  /*c8f0*/  LDSM.16.M88.4 R36, [R220+0x7c00] ;  /* 0x007c0000dc24783b */ /* 0x000eea0000000200 */
[C---:B-1----:R-:W-:Y:S06]  /*c900*/  HMMA.16816.F32.BF16 R188, R208.reuse, R204, R188 ;  /* 0x000000ccd0bc723c */ /* 0x042fec00000418bc */
[C---:B------:R-:W-:Y:S06]  /*c910*/  HMMA.16816.F32.BF16 R180, R208.reuse, R200, R180 ;  /* 0x000000c8d0b4723c */ /* 0x040fec00000418b4 */
[C---:B------:R-:W-:Y:S01]  /*c920*/  HMMA.16816.F32.BF16 R176, R208.reuse, R202, R176 ;  /* 0x000000cad0b0723c */ /* 0x040fe200000418b0 */
[----:B------:R-:W-:Y:S05]  /*c930*/  LDSM.16.M88.4 R200, [R223+0x8800] ;  /* 0x00880000dfc8783b */ /* 0x000fea0000000200 */
[C---:B------:R-:W-:Y:S06]  /*c940*/  HMMA.16816.F32.BF16 R172, R208.reuse, R196, R172 ;  /* 0x000000c4d0ac723c */ /* 0x040fec00000418ac */
[----:B------:R-:W-:Y:S01]  /*c950*/  HMMA.16816.F32.BF16 R164, R208, R198, R164 ;  /* 0x000000c6d0a4723c */ /* 0x000fe200000418a4 */
[----:B------:R-:W-:Y:S05]  /*c960*/  LDSM.16.M88.4 R196, [R224+0x4000] ;  /* 0x00400000e0c4783b */ /* 0x000fea0000000200 */
[C---:B--2---:R-:W-:Y:S06]  /*c970*/  HMMA.16816.F32.BF16 R32, R52.reuse, R48, R32 ;  /* 0x000000303420723c */ /* 0x044fec0000041820 */
[C---:B------:R-:W-:Y:S06]  /*c980*/  HMMA.16816.F32.BF16 R28, R52.reuse, R50, R28 ;  /* 0x00000032341c723c */ /* 0x040fec000004181c */
[C---:B----4-:R-:W-:Y:S06]  /*c990*/  HMMA.16816.F32.BF16 R24, R52.reuse, R44, R24 ;  /* 0x0000002c3418723c */ /* 0x050fec0000041818 */
[C---:B------:R-:W-:Y:S06]  /*c9a0*/  HMMA.16816.F32.BF16 R20, R52.reuse, R46, R20 ;  /* 0x0000002e3414723c */ /* 0x040fec0000041814 */
[C---:B------:R-:W-:Y:S06]  /*c9b0*/  HMMA.16816.F32.BF16 R16, R52.reuse, R40, R16 ;  /* 0x000000283410723c */ /* 0x040fec0000041810 */
[C---:B------:R-:W-:Y:S06]  /*c9c0*/  HMMA.16816.F32.BF16 R12, R52.reuse, R42, R12 ;  /* 0x0000002a340c723c */ /* 0x040fec000004180c */
[C---:B---3--:R-:W-:Y:S06]  /*c9d0*/  HMMA.16816.F32.BF16 R8, R52.reuse, R36, R8 ;  /* 0x000000243408723c */ /* 0x048fec0000041808 */
[----:B------:R-:W-:Y:S01]  /*c9e0*/  HMMA.16816.F32.BF16 R4, R52, R38, R4 ;  /* 0x000000263404723c */ /* 0x000fe20000041804 */
[----:B------:R-:W1:Y:S05]  /*c9f0*/  LDSM.16.M88.4 R52, [R223+0x8000] ;  /* 0x00800000df34783b */ /* 0x000e6a0000000200 */
[C---:B------:R-:W-:Y:S06]  /*ca00*/  HMMA.16816.F32.BF16 R64, R208.reuse, R192, R64 ;  /* 0x000000c0d040723c */ /* 0x040fec0000041840 */
[C---:B------:R-:W-:Y:S01]  /*ca10*/  HMMA.16816.F32.BF16 R60, R208.reuse, R194, R60 ;  /* 0x000000c2d03c723c */ /* 0x040fe2000004183c */
[----:B------:R-:W2:Y:S05]  /*ca20*/  LDSM.16.M88.4 R192, [R224+0x5000] ;  /* 0x00500000e0c0783b */ /* 0x000eaa0000000200 */
[----:B------:R-:W-:Y:S01]  /*ca30*/  HMMA.16816.F32.BF16 R184, R208, R206, R184 ;  /* 0x000000ced0b8723c */ /* 0x000fe200000418b8 */
[----:B------:R-:W-:Y:S05]  /*ca40*/  LDSM.16.M88.4 R204, [R223+0x8400] ;  /* 0x00840000dfcc783b */ /* 0x000fea0000000200 */
[C---:B------:R-:W-:Y:S06]  /*ca50*/  HMMA.16816.F32.BF16 R188, R56.reuse, R48, R188 ;  /* 0x0000003038bc723c */ /* 0x040fec00000418bc */
[C---:B------:R-:W-:Y:S06]  /*ca60*/  HMMA.16816.F32.BF16 R180, R56.reuse, R44, R180 ;  /* 0x0000002c38b4723c */ /* 0x040fec00000418b4 */
[C---:B------:R-:W-:Y:S01]  /*ca70*/  HMMA.16816.F32.BF16 R176, R56.reuse, R46, R176 ;  /* 0x0000002e38b0723c */ /* 0x040fe200000418b0 */
[----:B------:R-:W-:Y:S05]  /*ca80*/  LDSM.16.M88.4 R44, [R222+0x4000] ;  /* 0x00400000de2c783b */ /* 0x000fea0000000200 */
[C---:B------:R-:W-:Y:S06]  /*ca90*/  HMMA.16816.F32.BF16 R172, R56.reuse, R40, R172 ;  /* 0x0000002838ac723c */ /* 0x040fec00000418ac */
[C---:B------:R-:W-:Y:S01]  /*caa0*/  HMMA.16816.F32.BF16 R164, R56.reuse, R42, R164 ;  /* 0x0000002a38a4723c */ /* 0x040fe200000418a4 */
[----:B------:R-:W3:Y:S05]  /*cab0*/  LDSM.16.M88.4 R40, [R220+0x8000] ;  /* 0x00800000dc28783b */ /* 0x000eea0000000200 */
[C---:B------:R-:W-:Y:S06]  /*cac0*/  HMMA.16816.F32.BF16 R64, R56.reuse, R36, R64 ;  /* 0x000000243840723c */ /* 0x040fec0000041840 */
[C---:B------:R-:W-:Y:S01]  /*cad0*/  HMMA.16816.F32.BF16 R60, R56.reuse, R38, R60 ;  /* 0x00000026383c723c */ /* 0x040fe2000004183c */
[----:B------:R-:W4:Y:S05]  /*cae0*/  LDSM.16.M88.4 R36, [R222+0x5000] ;  /* 0x00500000de24783b */ /* 0x000f2a0000000200 */
[----:B------:R-:W-:Y:S01]  /*caf0*/  HMMA.16816.F32.BF16 R184, R56, R50, R184 ;  /* 0x0000003238b8723c */ /* 0x000fe200000418b8 */
[----:B------:R-:W4:Y:S04]  /*cb00*/  LDSM.16.M88.4 R48, [R223+0x8c00] ;  /* 0x008c0000df30783b */ /* 0x000f280000000200 */
[----:B------:R-:W4:Y:S01]  /*cb10*/  LDSM.16.M88.4 R56, [R220+0x8400] ;  /* 0x00840000dc38783b */ /* 0x000f220000000200 */
[-C--:B-1----:R-:W-:Y:S06]  /*cb20*/  HMMA.16816.F32.BF16 R188, R196, R52.reuse, R188 ;  /* 0x00000034c4bc723c */ /* 0x082fec00000418bc */
[C---:B--2---:R-:W-:Y:S06]  /*cb30*/  HMMA.16816.F32.BF16 R32, R192.reuse, R52, R32 ;  /* 0x00000034c020723c */ /* 0x044fec0000041820 */
[-C--:B------:R-:W-:Y:S06]  /*cb40*/  HMMA.16816.F32.BF16 R28, R192, R54.reuse, R28 ;  /* 0x00000036c01c723c */ /* 0x080fec000004181c */
[----:B------:R-:W-:Y:S06]  /*cb50*/  HMMA.16816.F32.BF16 R184, R196, R54, R184 ;  /* 0x00000036c4b8723c */ /* 0x000fec00000418b8 */
[-C--:B---3--:R-:W-:Y:S06]  /*cb60*/  HMMA.16816.F32.BF16 R188, R44, R40.reuse, R188 ;  /* 0x000000282cbc723c */ /* 0x088fec00000418bc */
[----:B----4-:R-:W-:Y:S06]  /*cb70*/  HMMA.16816.F32.BF16 R32, R36, R40, R32 ;  /* 0x000000282420723c */ /* 0x010fec0000041820 */
[----:B------:R-:W-:Y:S06]  /*cb80*/  HMMA.16816.F32.BF16 R180, R196, R204, R180 ;  /* 0x000000ccc4b4723c */ /* 0x000fec00000418b4 */
[----:B------:R-:W-:Y:S06]  /*cb90*/  HMMA.16816.F32.BF16 R184, R44, R42, R184 ;  /* 0x0000002a2cb8723c */ /* 0x000fec00000418b8 */
[----:B------:R-:W-:Y:S01]  /*cba0*/  HMMA.16816.F32.BF16 R24, R192, R204, R24 ;  /* 0x000000ccc018723c */ /* 0x000fe20000041818 */
[----:B------:R-:W-:-:S05]  /*cbb0*/  FSEL R189, R189, -INF , !P6 ;  /* 0xff800000bdbd7808 */ /* 0x000fca0007000000 */
[----:B------:R-:W-:Y:S01]  /*cbc0*/  HMMA.16816.F32.BF16 R28, R36, R42, R28 ;  /* 0x0000002a241c723c */ /* 0x000fe2000004181c */
[----:B------:R-:W1:Y:S01]  /*cbd0*/  LDSM.16.M88.4 R40, [R220+0x8800] ;  /* 0x00880000dc28783b */ /* 0x000e620000000200 */
[----:B------:R-:W-:Y:S01]  /*cbe0*/  FSEL R0, R32, -INF , !P2 ;  /* 0xff80000020007808 */ /* 0x000fe20005000000 */
[----:B------:R-:W-:Y:S01]  /*cbf0*/  VIADD R32, R2, 0x8 ;  /* 0x0000000802207836 */ /* 0x000fe20000000000 */
[----:B------:R-:W-:Y:S02]  /*cc00*/  ISETP.GE.AND P2, PT, R3, R228, PT ;  /* 0x000000e40300720c */ /* 0x000fe40003f46270 */
[----:B------:R-:W-:Y:S02]  /*cc10*/  HMMA.16816.F32.BF16 R8, R192, R48, R8 ;  /* 0x00000030c008723c */ /* 0x000fe40000041808 */
[----:B------:R-:W-:-:S04]  /*cc20*/  ISETP.GE.AND P6, PT, R32, R227, PT ;  /* 0x000000e32000720c */ /* 0x000fc80003fc6270 */
[C---:B------:R-:W-:Y:S06]  /*cc30*/  HMMA.16816.F32.BF16 R64, R196.reuse, R48, R64 ;  /* 0x00000030c440723c */ /* 0x040fec0000041840 */
[----:B------:R-:W-:Y:S01]  /*cc40*/  HMMA.16816.F32.BF16 R176, R196, R206, R176 ;  /* 0x000000cec4b0723c */ /* 0x000fe200000418b0 */
[----:B------:R-:W-:Y:S02]  /*cc50*/  FSEL R48, R188, -INF , !P1 ;  /* 0xff800000bc307808 */ /* 0x000fe40004800000 */
[----:B------:R-:W-:-:S03]  /*cc60*/  ISETP.GE.AND P1, PT, R3, R227, PT ;  /* 0x000000e30300720c */ /* 0x000fc60003f26270 */
[----:B------:R-:W-:Y:S01]  /*cc70*/  HMMA.16816.F32.BF16 R20, R192, R206, R20 ;  /* 0x000000cec014723c */ /* 0x000fe20000041814 */
[----:B------:R-:W-:Y:S02]  /*cc80*/  FSEL R52, R33, -INF , !P1 ;  /* 0xff80000021347808 */ /* 0x000fe40004800000 */
[----:B------:R-:W-:-:S03]  /*cc90*/  ISETP.GE.AND P1, PT, R2, R228, PT ;  /* 0x000000e40200720c */ /* 0x000fc60003f26270 */
[----:B------:R-:W-:Y:S01]  /*cca0*/  HMMA.16816.F32.BF16 R4, R192, R50, R4 ;  /* 0x00000032c004723c */ /* 0x000fe20000041804 */
[----:B------:R-:W-:Y:S02]  /*ccb0*/  FSEL R49, R190, -INF , !P1 ;  /* 0xff800000be317808 */ /* 0x000fe40004800000 */
[----:B------:R-:W-:-:S03]  /*ccc0*/  ISETP.GE.AND P1, PT, R32, R229, PT ;  /* 0x000000e52000720c */ /* 0x000fc60003f26270 */
[----:B------:R-:W-:Y:S06]  /*ccd0*/  HMMA.16816.F32.BF16 R60, R196, R50, R60 ;  /* 0x00000032c43c723c */ /* 0x000fec000004183c */
[----:B------:R-:W-:Y:S01]  /*cce0*/  HMMA.16816.F32.BF16 R16, R192, R200, R16 ;  /* 0x000000c8c010723c */ /* 0x000fe20000041810 */
[----:B------:R-:W-:Y:S02]  /*ccf0*/  FSEL R51, R34, -INF , !P0 ;  /* 0xff80000022337808 */ /* 0x000fe40004000000 */
[----:B------:R-:W-:Y:S01]  /*cd00*/  ISETP.GE.AND P0, PT, R3, R226, PT ;  /* 0x000000e20300720c */ /* 0x000fe20003f06270 */
[----:B------:R-:W-:-:S02]  /*cd10*/  VIADD R3, R2, 0x9 ;  /* 0x0000000902037836 */ /* 0x000fc40000000000 */
[----:B------:R-:W-:Y:S01]  /*cd20*/  HMMA.16816.F32.BF16 R12, R192, R202, R12 ;  /* 0x000000cac00c723c */ /* 0x000fe2000004180c */
[----:B------:R-:W-:Y:S02]  /*cd30*/  FSEL R53, R35, -INF , !P0 ;  /* 0xff80000023357808 */ /* 0x000fe40004000000 */
[----:B------:R-:W-:-:S03]  /*cd40*/  ISETP.GE.AND P0, PT, R32, R226, PT ;  /* 0x000000e22000720c */ /* 0x000fc60003f06270 */
[----:B------:R-:W-:Y:S01]  /*cd50*/  HMMA.16816.F32.BF16 R180, R44, R56, R180 ;  /* 0x000000382cb4723c */ /* 0x000fe200000418b4 */
[----:B------:R-:W-:Y:S02]  /*cd60*/  FSEL R192, R184, -INF , !P1 ;  /* 0xff800000b8c07808 */ /* 0x000fe40004800000 */
[----:B------:R-:W-:Y:S02]  /*cd70*/  ISETP.GE.AND P1, PT, R3, R227, PT ;  /* 0x000000e30300720c */ /* 0x000fe40003f26270 */
[----:B------:R-:W-:Y:S01]  /*cd80*/  FSEL R194, R191, -INF , !P2 ;  /* 0xff800000bfc27808 */ /* 0x000fe20005000000 */
[----:B------:R-:W-:Y:S01]  /*cd90*/  HMMA.16816.F32.BF16 R172, R196, R200, R172 ;  /* 0x000000c8c4ac723c */ /* 0x000fe200000418ac */
[----:B------:R-:W-:Y:S02]  /*cda0*/  FSEL R55, R30, -INF , !P0 ;  /* 0xff8000001e377808 */ /* 0x000fe40004000000 */
[----:B------:R-:W-:Y:S02]  /*cdb0*/  FSEL R54, R29, -INF , !P1 ;  /* 0xff8000001d367808 */ /* 0x000fe40004800000 */
[----:B------:R-:W-:Y:S01]  /*cdc0*/  ISETP.GE.AND P2, PT, R32, R228, PT ;  /* 0x000000e42000720c */ /* 0x000fe20003f46270 */
[----:B------:R-:W-:Y:S01]  /*cdd0*/  HMMA.16816.F32.BF16 R24, R36, R56, R24 ;  /* 0x000000382418723c */ /* 0x000fe20000041818 */
[C---:B------:R-:W-:Y:S01]  /*cde0*/  ISETP.GE.AND P0, PT, R3.reuse, R226, PT ;  /* 0x000000e20300720c */ /* 0x040fe20003f06270 */
[----:B------:R-:W-:Y:S01]  /*cdf0*/  VIADD R32, R2, 0x18 ;  /* 0x0000001802207836 */ /* 0x000fe20000000000 */
[----:B------:R-:W-:-:S02]  /*ce00*/  ISETP.GE.AND P1, PT, R3, R228, PT ;  /* 0x000000e40300720c */ /* 0x000fc40003f26270 */
[----:B------:R-:W-:Y:S01]  /*ce10*/  FSEL R211, R31, -INF , !P0 ;  /* 0xff8000001fd37808 */ /* 0x000fe20004000000 */
[-C--:B------:R-:W-:Y:S01]  /*ce20*/  HMMA.16816.F32.BF16 R176, R44, R58.reuse, R176 ;  /* 0x0000003a2cb0723c */ /* 0x080fe200000418b0 */
[----:B------:R-:W-:Y:S01]  /*ce30*/  FSEL R56, R28, -INF , !P6 ;  /* 0xff8000001c387808 */ /* 0x000fe20007000000 */
[C---:B------:R-:W-:Y:S01]  /*ce40*/  VIADD R28, R2.reuse, 0x10 ;  /* 0x00000010021c7836 */ /* 0x040fe20000000000 */
[----:B------:R-:W-:Y:S01]  /*ce50*/  ISETP.GE.AND P6, PT, R3, R229, PT ;  /* 0x000000e50300720c */ /* 0x000fe20003fc6270 */
[----:B------:R-:W-:Y:S01]  /*ce60*/  VIADD R3, R2, 0x11 ;  /* 0x0000001102037836 */ /* 0x000fe20000000000 */
[----:B------:R-:W-:Y:S01]  /*ce70*/  FSEL R251, R186, -INF , !P2 ;  /* 0xff800000bafb7808 */ /* 0x000fe20005000000 */
[----:B------:R-:W-:Y:S01]  /*ce80*/  HMMA.16816.F32.BF16 R20, R36, R58, R20 ;  /* 0x0000003a2414723c */ /* 0x000fe20000041814 */
[----:B------:R-:W-:Y:S02]  /*ce90*/  FSEL R193, R185, -INF , !P6 ;  /* 0xff800000b9c17808 */ /* 0x000fe40007000000 */
[----:B------:R-:W-:-:S02]  /*cea0*/  FSEL R195, R187, -INF , !P1 ;  /* 0xff800000bbc37808 */ /* 0x000fc40004800000 */
[C---:B------:R-:W-:Y:S01]  /*ceb0*/  ISETP.GE.AND P0, PT, R28.reuse, R229, PT ;  /* 0x000000e51c00720c */ /* 0x040fe20003f06270 */
[----:B------:R-:W-:Y:S01]  /*cec0*/  HMMA.16816.F32.BF16 R164, R196, R202, R164 ;  /* 0x000000cac4a4723c */ /* 0x000fe200000418a4 */
[C---:B------:R-:W-:Y:S02]  /*ced0*/  ISETP.GE.AND P6, PT, R28.reuse, R228, PT ;  /* 0x000000e41c00720c */ /* 0x040fe40003fc6270 */
[C---:B------:R-:W-:Y:S02]  /*cee0*/  ISETP.GE.AND P2, PT, R28.reuse, R227, PT ;  /* 0x000000e31c00720c */ /* 0x040fe40003f46270 */
[----:B------:R-:W-:Y:S01]  /*cef0*/  ISETP.GE.AND P1, PT, R28, R226, PT ;  /* 0x000000e21c00720c */ /* 0x000fe20003f26270 */
[----:B-1----:R-:W-:Y:S01]  /*cf00*/  HMMA.16816.F32.BF16 R172, R44, R40, R172 ;  /* 0x000000282cac723c */ /* 0x002fe200000418ac */
[----:B------:R-:W1:Y:S01]  /*cf10*/  LDSM.16.M88.4 R28, [R220+0x8c00] ;  /* 0x008c0000dc1c783b */ /* 0x000e620000000200 */
[----:B------:R-:W-:Y:S01]  /*cf20*/  FSEL R204, R180, -INF , !P0 ;  /* 0xff800000b4cc7808 */ /* 0x000fe20004000000 */
[----:B------:R-:W-:-:S04]  /*cf30*/  DEPBAR.LE SB0, 0x0 ;  /* 0x000080000000791a */ /* 0x000fc80000000000 */
[----:B------:R-:W-:Y:S01]  /*cf40*/  ISETP.GE.AND P0, PT, R3, R229, PT ;  /* 0x000000e50300720c */ /* 0x000fe20003f06270 */
[C---:B------:R-:W-:Y:S01]  /*cf50*/  HMMA.16816.F32.BF16 R16, R36.reuse, R40, R16 ;  /* 0x000000282410723c */ /* 0x040fe20000041810 */
[----:B------:R-:W-:Y:S02]  /*cf60*/  FSEL R203, R182, -INF , !P6 ;  /* 0xff800000b6cb7808 */ /* 0x000fe40007000000 */
[----:B------:R-:W-:Y:S02]  /*cf70*/  FSEL R206, R181, -INF , !P0 ;  /* 0xff800000b5ce7808 */ /* 0x000fe40004000000 */
[C---:B------:R-:W-:Y:S01]  /*cf80*/  ISETP.GE.AND P6, PT, R3.reuse, R228, PT ;  /* 0x000000e40300720c */ /* 0x040fe20003fc6270 */
[----:B------:R-:W-:Y:S01]  /*cf90*/  HMMA.16816.F32.BF16 R12, R36, R42, R12 ;  /* 0x0000002a240c723c */ /* 0x000fe2000004180c */
[----:B------:R-:W-:Y:S02]  /*cfa0*/  ISETP.GE.AND P0, PT, R3, R226, PT ;  /* 0x000000e20300720c */ /* 0x000fe40003f06270 */
[----:B------:R-:W-:-:S02]  /*cfb0*/  FSEL R24, R24, -INF , !P2 ;  /* 0xff80000018187808 */ /* 0x000fc40005000000 */
[----:B------:R-:W-:Y:S01]  /*cfc0*/  ISETP.GE.AND P2, PT, R3, R227, PT ;  /* 0x000000e30300720c */ /* 0x000fe20003f46270 */
[----:B------:R-:W-:Y:S01]  /*cfd0*/  VIADD R3, R2, 0x19 ;  /* 0x0000001902037836 */ /* 0x000fe20000000000 */
[----:B------:R-:W-:Y:S01]  /*cfe0*/  FSEL R245, R26, -INF , !P1 ;  /* 0xff8000001af57808 */ /* 0x000fe20004800000 */
[----:B------:R-:W-:Y:S01]  /*cff0*/  HMMA.16816.F32.BF16 R164, R44, R42, R164 ;  /* 0x0000002a2ca4723c */ /* 0x000fe200000418a4 */
[----:B------:R-:W-:Y:S02]  /*d000*/  FSEL R205, R183, -INF , !P6 ;  /* 0xff800000b7cd7808 */ /* 0x000fe40007000000 */
[----:B------:R-:W-:Y:S02]  /*d010*/  FSEL R27, R27, -INF , !P0 ;  /* 0xff8000001b1b7808 */ /* 0x000fe40004000000 */
[C---:B------:R-:W-:Y:S02]  /*d020*/  ISETP.GE.AND P1, PT, R32.reuse, R229, PT ;  /* 0x000000e52000720c */ /* 0x040fe40003f26270 */
[----:B------:R-:W-:-:S02]  /*d030*/  ISETP.GE.AND P6, PT, R32, R227, PT ;  /* 0x000000e32000720c */ /* 0x000fc40003fc6270 */
[-C--:B------:R-:W-:Y:S02]  /*d040*/  ISETP.GE.AND P0, PT, R32, R226.reuse, PT ;  /* 0x000000e22000720c */ /* 0x080fe40003f06270 */
[----:B------:R-:W-:Y:S02]  /*d050*/  FSEL R26, R25, -INF , !P2 ;  /* 0xff800000191a7808 */ /* 0x000fe40005000000 */
[----:B------:R-:W-:Y:S02]  /*d060*/  FSEL R210, R176, -INF , !P1 ;  /* 0xff800000b0d27808 */ /* 0x000fe40004800000 */
[C---:B------:R-:W-:Y:S02]  /*d070*/  ISETP.GE.AND P1, PT, R3.reuse, R227, PT ;  /* 0x000000e30300720c */ /* 0x040fe40003f26270 */
[----:B------:R-:W-:Y:S01]  /*d080*/  FSEL R208, R20, -INF , !P6 ;  /* 0xff80000014d07808 */ /* 0x000fe20007000000 */
[----:B------:R-:W-:Y:S01]  /*d090*/  VIADD R20, R2, 0x20 ;  /* 0x0000002002147836 */ /* 0x000fe20000000000 */
[----:B------:R-:W-:Y:S01]  /*d0a0*/  FSEL R25, R22, -INF , !P0 ;  /* 0xff80000016197808 */ /* 0x000fe20004000000 */
[----:B-1----:R-:W-:Y:S01]  /*d0b0*/  HMMA.16816.F32.BF16 R64, R44, R28, R64 ;  /* 0x0000001c2c40723c */ /* 0x002fe20000041840 */
[----:B------:R-:W-:Y:S01]  /*d0c0*/  BAR.SYNC.DEFER_BLOCKING 0x0 ;  /* 0x0000000000007b1d */ /* 0x000fe20000010000 */
[----:B------:R-:W-:-:S02]  /*d0d0*/  ISETP.GE.AND P0, PT, R3, R226, PT ;  /* 0x000000e20300720c */ /* 0x000fc40003f06270 */
[----:B------:R-:W-:Y:S02]  /*d0e0*/  FSEL R248, R21, -INF , !P1 ;  /* 0xff80000015f87808 */ /* 0x000fe40004800000 */
[CC--:B------:R-:W-:Y:S01]  /*d0f0*/  ISETP.GE.AND P6, PT, R3.reuse, R229.reuse, PT ;  /* 0x000000e50300720c */ /* 0x0c0fe20003fc6270 */
[C---:B------:R-:W-:Y:S01]  /*d100*/  HMMA.16816.F32.BF16 R8, R36.reuse, R28, R8 ;  /* 0x0000001c2408723c */ /* 0x040fe20000041808 */
[-C--:B------:R-:W-:Y:S01]  /*d110*/  ISETP.GE.AND P1, PT, R3, R228.reuse, PT ;  /* 0x000000e40300720c */ /* 0x080fe20003f26270 */
[----:B------:R-:W-:Y:S01]  /*d120*/  VIADD R3, R2, 0x21 ;  /* 0x0000002102037836 */ /* 0x000fe20000000000 */
[----:B------:R-:W-:Y:S02]  /*d130*/  FSEL R250, R23, -INF , !P0 ;  /* 0xff80000017fa7808 */ /* 0x000fe40004000000 */
[----:B------:R-:W-:Y:S01]  /*d140*/  ISETP.GE.AND P2, PT, R32, R228, PT ;  /* 0x000000e42000720c */ /* 0x000fe20003f46270 */
[----:B------:R-:W-:Y:S01]  /*d150*/  HMMA.16816.F32.BF16 R4, R36, R30, R4 ;  /* 0x0000001e2404723c */ /* 0x000fe20000041804 */
[----:B------:R-:W-:-:S02]  /*d160*/  ISETP.GE.AND P0, PT, R20, R229, PT ;  /* 0x000000e51400720c */ /* 0x000fc40003f06270 */
[----:B------:R-:W-:Y:S02]  /*d170*/  FSEL R207, R178, -INF , !P2 ;  /* 0xff800000b2cf7808 */ /* 0x000fe40005000000 */
[----:B------:R-:W-:Y:S01]  /*d180*/  FSEL R209, R177, -INF , !P6 ;  /* 0xff800000b1d17808 */ /* 0x000fe20007000000 */
[----:B------:R-:W-:Y:S01]  /*d190*/  HMMA.16816.F32.BF16 R60, R44, R30, R60 ;  /* 0x0000001e2c3c723c */ /* 0x000fe2000004183c */
[----:B------:R-:W-:Y:S02]  /*d1a0*/  FSEL R32, R172, -INF , !P0 ;  /* 0xff800000ac207808 */ /* 0x000fe40004000000 */
[C---:B------:R-:W-:Y:S02]  /*d1b0*/  ISETP.GE.AND P6, PT, R20.reuse, R228, PT ;  /* 0x000000e41400720c */ /* 0x040fe40003fc6270 */
[----:B------:R-:W-:Y:S02]  /*d1c0*/  ISETP.GE.AND P2, PT, R20, R227, PT ;  /* 0x000000e31400720c */ /* 0x000fe40003f46270 */
[----:B------:R-:W-:-:S02]  /*d1d0*/  ISETP.GE.AND P0, PT, R3, R229, PT ;  /* 0x000000e50300720c */ /* 0x000fc40003f06270 */
[----:B------:R-:W-:Y:S02]  /*d1e0*/  FSEL R33, R174, -INF , !P6 ;  /* 0xff800000ae217808 */ /* 0x000fe40007000000 */
[----:B------:R-:W-:Y:S01]  /*d1f0*/  FSEL R198, R16, -INF , !P2 ;  /* 0xff80000010c67808 */ /* 0x000fe20005000000 */
[C---:B------:R-:W-:Y:S01]  /*d200*/  VIADD R16, R2.reuse, 0x28 ;  /* 0x0000002802107836 */ /* 0x040fe20000000000 */
[----:B------:R-:W-:Y:S02]  /*d210*/  FSEL R34, R173, -INF , !P0 ;  /* 0xff800000ad227808 */ /* 0x000fe40004000000 */
[C---:B------:R-:W-:Y:S02]  /*d220*/  ISETP.GE.AND P6, PT, R3.reuse, R228, PT ;  /* 0x000000e40300720c */ /* 0x040fe40003fc6270 */
[C---:B------:R-:W-:Y:S02]  /*d230*/  ISETP.GE.AND P0, PT, R3.reuse, R226, PT ;  /* 0x000000e20300720c */ /* 0x040fe40003f06270 */
[----:B------:R-:W-:Y:S01]  /*d240*/  ISETP.GE.AND P2, PT, R3, R227, PT ;  /* 0x000000e30300720c */ /* 0x000fe20003f46270 */
[----:B------:R-:W-:Y:S01]  /*d250*/  VIADD R3, R2, 0x29 ;  /* 0x0000002902037836 */ /* 0x000fe20000000000 */
[----:B------:R-:W-:-:S02]  /*d260*/  FSEL R175, R175, -INF , !P6 ;  /* 0xff800000afaf7808 */ /* 0x000fc40007000000 */
[----:B------:R-:W-:Y:S02]  /*d270*/  FSEL R191, R19, -INF , !P0 ;  /* 0xff80000013bf7808 */ /* 0x000fe40004000000 */
[C---:B------:R-:W-:Y:S02]  /*d280*/  ISETP.GE.AND P6, PT, R16.reuse, R227, PT ;  /* 0x000000e31000720c */ /* 0x040fe40003fc6270 */
[-C--:B------:R-:W-:Y:S02]  /*d290*/  ISETP.GE.AND P0, PT, R16, R226.reuse, PT ;  /* 0x000000e21000720c */ /* 0x080fe40003f06270 */
[----:B------:R-:W-:Y:S02]  /*d2a0*/  FSEL R249, R179, -INF , !P1 ;  /* 0xff800000b3f97808 */ /* 0x000fe40004800000 */
[----:B------:R-:W-:Y:S02]  /*d2b0*/  ISETP.GE.AND P1, PT, R20, R226, PT ;  /* 0x000000e21400720c */ /* 0x000fe40003f26270 */
[----:B------:R-:W-:Y:S01]  /*d2c0*/  FSEL R202, R12, -INF , !P6 ;  /* 0xff8000000cca7808 */ /* 0x000fe20007000000 */
[----:B------:R-:W-:Y:S01]  /*d2d0*/  VIADD R12, R2, 0x31 ;  /* 0x00000031020c7836 */ /* 0x000fe20000000000 */
[----:B------:R-:W-:-:S02]  /*d2e0*/  FSEL R201, R14, -INF , !P0 ;  /* 0xff8000000ec97808 */ /* 0x000fc40004000000 */
[----:B------:R-:W-:Y:S02]  /*d2f0*/  ISETP.GE.AND P0, PT, R3, R226, PT ;  /* 0x000000e20300720c */ /* 0x000fe40003f06270 */
[----:B------:R-:W-:Y:S02]  /*d300*/  FSEL R199, R18, -INF , !P1 ;  /* 0xff80000012c77808 */ /* 0x000fe40004800000 */
[-C--:B------:R-:W-:Y:S02]  /*d310*/  ISETP.GE.AND P1, PT, R16, R229.reuse, PT ;  /* 0x000000e51000720c */ /* 0x080fe40003f26270 */
[----:B------:R-:W-:Y:S02]  /*d320*/  FSEL R243, R15, -INF , !P0 ;  /* 0xff8000000ff37808 */ /* 0x000fe40004000000 */
[----:B------:R-:W-:Y:S02]  /*d330*/  ISETP.GE.AND P0, PT, R12, R229, PT ;  /* 0x000000e50c00720c */ /* 0x000fe40003f06270 */
[----:B------:R-:W-:-:S02]  /*d340*/  FSEL R59, R164, -INF , !P1 ;  /* 0xff800000a43b7808 */ /* 0x000fc40004800000 */
[----:B------:R-:W-:Y:S02]  /*d350*/  ISETP.GE.AND P1, PT, R3, R227, PT ;  /* 0x000000e30300720c */ /* 0x000fe40003f26270 */
[----:B------:R-:W-:Y:S02]  /*d360*/  FSEL R65, R65, -INF , !P0 ;  /* 0xff80000041417808 */ /* 0x000fe40004000000 */
[-C--:B------:R-:W-:Y:S02]  /*d370*/  ISETP.GE.AND P0, PT, R12, R228.reuse, PT ;  /* 0x000000e40c00720c */ /* 0x080fe40003f06270 */
[----:B------:R-:W-:Y:S01]  /*d380*/  FSEL R244, R13, -INF , !P1 ;  /* 0xff8000000df47808 */ /* 0x000fe20004800000 */
[C---:B------:R-:W-:Y:S01]  /*d390*/  VIADD R13, R2.reuse, 0x30 ;  /* 0x00000030020d7836 */ /* 0x040fe20000000000 */
[C---:B------:R-:W-:Y:S02]  /*d3a0*/  ISETP.GE.AND P6, PT, R3.reuse, R229, PT ;  /* 0x000000e50300720c */ /* 0x040fe40003fc6270 */
[----:B------:R-:W-:Y:S01]  /*d3b0*/  ISETP.GE.AND P1, PT, R3, R228, PT ;  /* 0x000000e40300720c */ /* 0x000fe20003f26270 */
[C---:B------:R-:W-:Y:S01]  /*d3c0*/  VIADD R3, R2.reuse, 0x38 ;  /* 0x0000003802037836 */ /* 0x040fe20000000000 */
[----:B------:R-:W-:Y:S01]  /*d3d0*/  FSEL R57, R67, -INF , !P0 ;  /* 0xff80000043397808 */ /* 0x000fe20004000000 */
[----:B------:R-:W-:Y:S01]  /*d3e0*/  VIADD R2, R2, 0x39 ;  /* 0x0000003902027836 */ /* 0x000fe20000000000 */
[----:B------:R-:W-:-:S02]  /*d3f0*/  ISETP.GE.AND P0, PT, R12, R227, PT ;  /* 0x000000e30c00720c */ /* 0x000fc40003f06270 */
[----:B------:R-:W-:Y:S02]  /*d400*/  FSEL R200, R17, -INF , !P2 ;  /* 0xff80000011c87808 */ /* 0x000fe40005000000 */
[----:B------:R-:W-:Y:S02]  /*d410*/  FSEL R180, R9, -INF , !P0 ;  /* 0xff80000009b47808 */ /* 0x000fe40004000000 */
[----:B------:R-:W-:Y:S02]  /*d420*/  ISETP.GE.AND P0, PT, R2, R227, PT ;  /* 0x000000e30200720c */ /* 0x000fe40003f06270 */
[----:B------:R-:W-:Y:S02]  /*d430*/  ISETP.GE.AND P2, PT, R16, R228, PT ;  /* 0x000000e41000720c */ /* 0x000fe40003f46270 */
[----:B------:R-:W-:Y:S02]  /*d440*/  FSEL R176, R5, -INF , !P0 ;  /* 0xff80000005b07808 */ /* 0x000fe40004000000 */
[----:B------:R-:W-:-:S02]  /*d450*/  FSEL R177, R166, -INF , !P2 ;  /* 0xff800000a6b17808 */ /* 0x000fc40005000000 */
[----:B------:R-:W-:Y:S02]  /*d460*/  FSEL R174, R165, -INF , !P6 ;  /* 0xff800000a5ae7808 */ /* 0x000fe40007000000 */
        /* <DEDUP_REMOVED lines=92> */
.L_x_330:
[----:B------:R-:W-:Y:S05]  /*da30*/  BSYNC B0 ;  /* 0x0000000000007941 */ /* 0x000fea0003800000 */
.L_x_329:
[----:B------:R-:W0:Y:S02]  /*da40*/  LDGDEPBAR ;  /* 0x00000000000079af */ /* 0x000e240000000000 */
.L_x_328:
[----:B------:R-:W-:Y:S01]  /*da50*/  IMAD.WIDE.U32 R196, R242, -0x326172a9, RZ ;  /* 0xcd9e8d57f2c47825 */ /* 0x000fe200078e00ff */
[----:B------:R-:W-:Y:S01]  /*da60*/  USHF.L.U32 UR4, UR24, 0x1, URZ ;  /* 0x0000000118047899 */ /* 0x000fe2000800063f */
[----:B--2---:R-:W-:Y:S01]  /*da70*/  FMNMX.FTZ R9, R215, R48, !PT ;  /* 0x00000030d7097209 */ /* 0x004fe20007810000 */
[----:B------:R2:W-:Y:S01]  /*da80*/  STL.64 [R1+0x18], R216 ;  /* 0x000018d801007387 */ /* 0x0005e20000100a00 */
[----:B------:R-:W-:Y:S01]  /*da90*/  IMAD.MOV.U32 R38, RZ, RZ, R194 ;  /* 0x000000ffff267224 */ /* 0x000fe200078e00c2 */
[----:B------:R-:W-:Y:S01]  /*daa0*/  LOP3.LUT R194, R197, R171, RZ, 0x3c, !PT ;  /* 0x000000abc5c27212 */ /* 0x000fe200078e3cff */
[----:B------:R-:W-:Y:S01]  /*dab0*/  IMAD.MOV.U32 R36, RZ, RZ, R195 ;  /* 0x000000ffff247224 */ /* 0x000fe200078e00c3 */
[----:B------:R-:W-:Y:S01]  /*dac0*/  FMNMX.FTZ R8, R214, R49, !PT ;  /* 0x00000031d6087209 */ /* 0x000fe20007810000 */
[----:B------:R-:W-:-:S03]  /*dad0*/  IMAD.WIDE.U32 R226, R168, -0x2daee0ad, RZ ;  /* 0xd2511f53a8e27825 */ /* 0x000fc600078e00ff */
[----:B------:R-:W-:Y:S01]  /*dae0*/  FMNMX.FTZ R8, R38, R8, !PT ;  /* 0x0000000826087209 */ /* 0x000fe20007810000 */
[----:B------:R-:W-:Y:S01]  /*daf0*/  IMAD.WIDE.U32 R194, R194, -0x2daee0ad, RZ ;  /* 0xd2511f53c2c27825 */ /* 0x000fe200078e00ff */
[----:B-1----:R-:W-:Y:S01]  /*db00*/  LOP3.LUT R2, R227, UR4, R239, 0x96, !PT ;  /* 0x00000004e3027c12 */ /* 0x002fe2000f8e96ef */
[----:B------:R-:W-:Y:S02]  /*db10*/  UIADD3 UR4, UR4, 0x1, URZ ;  /* 0x0000000104047890 */ /* 0x000fe4000fffe03f */
[----:B------:R-:W-:Y:S02]  /*db20*/  VIADD R7, R239, 0xbb67ae85 ;  /* 0xbb67ae85ef077836 */ /* 0x000fe40000000000 */
[----:B------:R-:W-:Y:S02]  /*db30*/  IMAD.MOV.U32 R19, RZ, RZ, R189 ;  /* 0x000000ffff137224 */ /* 0x000fe400078e00bd */
[----:B------:R-:W-:Y:S01]  /*db40*/  IMAD.MOV.U32 R40, RZ, RZ, R192 ;  /* 0x000000ffff287224 */ /* 0x000fe200078e00c0 */
[----:B------:R-:W-:Y:S01]  /*db50*/  LOP3.LUT R192, R195, R226, R7, 0x96, !PT ;  /* 0x000000e2c3c07212 */ /* 0x000fe200078e9607 */
[----:B------:R-:W-:Y:S01]  /*db60*/  IMAD.MOV.U32 R39, RZ, RZ, R193 ;  /* 0x000000ffff277224 */ /* 0x000fe200078e00c1 */
[----:B------:R-:W-:Y:S01]  /*db70*/  FMNMX.FTZ R9, R19, R9, !PT ;  /* 0x0000000913097209 */ /* 0x000fe20007810000 */
[----:B------:R-:W-:Y:S01]  /*db80*/  VIADD R184, R238, 0x9e3779b9 ;  /* 0x9e3779b9eeb87836 */ /* 0x000fe20000000000 */
[----:B------:R-:W-:Y:S01]  /*db90*/  LOP3.LUT R227, R227, UR4, R239, 0x96, !PT ;  /* 0x00000004e3e37c12 */ /* 0x000fe2000f8e96ef */
[----:B------:R-:W-:Y:S01]  /*dba0*/  IMAD.WIDE.U32 R2, R2, -0x326172a9, RZ ;  /* 0xcd9e8d5702027825 */ /* 0x000fe200078e00ff */
[----:B------:R-:W-:-:S03]  /*dbb0*/  FMNMX.FTZ R9, R40, R9, !PT ;  /* 0x0000000928097209 */ /* 0x000fc60007810000 */
[----:B------:R-:W-:Y:S01]  /*dbc0*/  IMAD.WIDE.U32 R192, R192, -0x326172a9, RZ ;  /* 0xcd9e8d57c0c07825 */ /* 0x000fe200078e00ff */
[----:B------:R-:W-:Y:S02]  /*dbd0*/  LOP3.LUT R4, R3, R196, R184, 0x96, !PT ;  /* 0x000000c403047212 */ /* 0x000fe400078e96b8 */
[----:B------:R-:W-:Y:S01]  /*dbe0*/  FMNMX.FTZ R9, R39, R9, !PT ;  /* 0x0000000927097209 */ /* 0x000fe20007810000 */
[----:B------:R-:W-:Y:S02]  /*dbf0*/  VIADD R190, R238, 0x3c6ef372 ;  /* 0x3c6ef372eebe7836 */ /* 0x000fe40000000000 */
[----:B------:R-:W-:Y:S01]  /*dc00*/  VIADD R189, R239, 0x76cf5d0a ;  /* 0x76cf5d0aefbd7836 */ /* 0x000fe20000000000 */
[----:B------:R-:W-:Y:S01]  /*dc10*/  FMNMX.FTZ R9, R204, R9, !PT ;  /* 0x00000009cc097209 */ /* 0x000fe20007810000 */
[----:B------:R-:W-:Y:S01]  /*dc20*/  IMAD.WIDE.U32 R4, R4, -0x2daee0ad, RZ ;  /* 0xd2511f5304047825 */ /* 0x000fe200078e00ff */
[----:B------:R-:W-:Y:S02]  /*dc30*/  LOP3.LUT R10, R193, R2, R190, 0x96, !PT ;  /* 0x00000002c10a7212 */ /* 0x000fe400078e96be */
[----:B------:R-:W-:Y:S01]  /*dc40*/  FMNMX.FTZ R9, R206, R9, !PT ;  /* 0x00000009ce097209 */ /* 0x000fe20007810000 */
[----:B------:R-:W-:Y:S01]  /*dc50*/  VIADD R187, R239, 0x32370b8f ;  /* 0x32370b8fefbb7836 */ /* 0x000fe20000000000 */
[----:B------:R-:W-:Y:S01]  /*dc60*/  LOP3.LUT R6, R5, R194, R189, 0x96, !PT ;  /* 0x000000c205067212 */ /* 0x000fe200078e96bd */
[----:B------:R-:W-:-:S04]  /*dc70*/  IMAD.WIDE.U32 R10, R10, -0x2daee0ad, RZ ;  /* 0xd2511f530a0a7825 */ /* 0x000fc800078e00ff */
[----:B------:R-:W-:Y:S01]  /*dc80*/  IMAD.MOV.U32 R37, RZ, RZ, R251 ;  /* 0x000000ffff257224 */ /* 0x000fe200078e00fb */
[----:B------:R-:W-:Y:S01]  /*dc90*/  LOP3.LUT R5, R11, R4, R187, 0x96, !PT ;  /* 0x000000040b057212 */ /* 0x000fe200078e96bb */
[----:B------:R-:W-:Y:S01]  /*dca0*/  IMAD.WIDE.U32 R30, R6, -0x326172a9, RZ ;  /* 0xcd9e8d57061e7825 */ /* 0x000fe200078e00ff */
[----:B------:R-:W-:Y:S02]  /*dcb0*/  FMNMX.FTZ R4, R210, R9, !PT ;  /* 0x00000009d2047209 */ /* 0x000fe40007810000 */
[----:B------:R-:W-:Y:S01]  /*dcc0*/  FMNMX.FTZ R8, R37, R8, !PT ;  /* 0x0000000825087209 */ /* 0x000fe20007810000 */
[----:B------:R-:W-:Y:S01]  /*dcd0*/  IMAD.WIDE.U32 R22, R5, -0x326172a9, RZ ;  /* 0xcd9e8d5705167825 */ /* 0x000fe200078e00ff */
[----:B------:R-:W-:Y:S02]  /*dce0*/  FMNMX.FTZ R5, R209, R4, !PT ;  /* 0x00000004d1057209 */ /* 0x000fe40007810000 */
[----:B------:R-:W-:Y:S01]  /*dcf0*/  FMNMX.FTZ R8, R36, R8, !PT ;  /* 0x0000000824087209 */ /* 0x000fe20007810000 */
[----:B------:R-:W-:Y:S01]  /*dd00*/  IMAD.MOV.U32 R45, RZ, RZ, R249 ;  /* 0x000000ffff2d7224 */ /* 0x000fe200078e00f9 */
        /* <DEDUP_REMOVED lines=9> */
[----:B------:R-:W-:Y:S01]  /*dda0*/  IMAD.MOV.U32 R197, RZ, RZ, R250 ;  /* 0x000000ffffc57224 */ /* 0x000fe200078e00fa */
[----:B------:R-:W-:Y:S01]  /*ddb0*/  FMNMX.FTZ R8, R207, R8, !PT ;  /* 0x00000008cf087209 */ /* 0x000fe20007810000 */
[----:B------:R-:W-:Y:S01]  /*ddc0*/  IMAD.WIDE.U32 R250, R169, -0x326172a9, RZ ;  /* 0xcd9e8d57a9fa7825 */ /* 0x000fe200078e00ff */
[----:B------:R-:W-:-:S02]  /*ddd0*/  FMNMX.FTZ R9, R174, R9, !PT ;  /* 0x00000009ae097209 */ /* 0x000fc40007810000 */
[----:B------:R-:W-:Y:S01]  /*dde0*/  FMNMX.FTZ R8, R45, R8, !PT ;  /* 0x000000082d087209 */ /* 0x000fe20007810000 */
[----:B------:R-:W-:Y:S01]  /*ddf0*/  IMAD.MOV.U32 R195, RZ, RZ, R248 ;  /* 0x000000ffffc37224 */ /* 0x000fe200078e00f8 */
[----:B------:R-:W-:Y:S01]  /*de00*/  FMNMX.FTZ R6, R64, R9, !PT ;  /* 0x0000000940067209 */ /* 0x000fe20007810000 */
[----:B------:R-:W-:Y:S01]  /*de10*/  IMAD.MOV.U32 R18, RZ, RZ, R246 ;  /* 0x000000ffff127224 */ /* 0x000fe200078e00f6 */
[----:B------:R-:W-:Y:S01]  /*de20*/  FMNMX.FTZ R8, R33, R8, !PT ;  /* 0x0000000821087209 */ /* 0x000fe20007810000 */
[----:B------:R-:W-:Y:S01]  /*de30*/  IMAD.MOV.U32 R44, RZ, RZ, R247 ;  /* 0x000000ffff2c7224 */ /* 0x000fe200078e00f7 */
[----:B------:R-:W-:Y:S01]  /*de40*/  FMNMX.FTZ R9, R213, R0, !PT ;  /* 0x00000000d5097209 */ /* 0x000fe20007810000 */
[----:B------:R-:W-:Y:S01]  /*de50*/  VIADD R182, R238, 0xb54cda56 ;  /* 0xb54cda56eeb67836 */ /* 0x000fe20000000000 */
[----:B------:R-:W-:Y:S01]  /*de60*/  LOP3.LUT R4, R31, R192, R188, 0x96, !PT ;  /* 0x000000c01f047212 */ /* 0x000fe200078e96bc */
[----:B--2---:R-:W-:Y:S01]  /*de70*/  IMAD.MOV.U32 R216, RZ, RZ, R44 ;  /* 0x000000ffffd87224 */ /* 0x004fe200078e002c */
[----:B------:R-:W-:Y:S01]  /*de80*/  LOP3.LUT R30, R23, R30, R186, 0x96, !PT ;  /* 0x0000001e171e7212 */ /* 0x000fe200078e96ba */
[----:B------:R-:W-:Y:S01]  /*de90*/  IMAD.MOV.U32 R217, RZ, RZ, R18 ;  /* 0x000000ffffd97224 */ /* 0x000fe200078e0012 */
[----:B------:R-:W-:Y:S01]  /*dea0*/  FMNMX.FTZ R8, R175, R8, !PT ;  /* 0x00000008af087209 */ /* 0x000fe20007810000 */
[----:B------:R-:W-:Y:S01]  /*deb0*/  IMAD.WIDE.U32 R12, R4, -0x2daee0ad, RZ ;  /* 0xd2511f53040c7825 */ /* 0x000fe200078e00ff */
[----:B------:R-:W-:-:S02]  /*dec0*/  FMNMX.FTZ R9, R52, R9, !PT ;  /* 0x0000000934097209 */ /* 0x000fc40007810000 */
[----:B------:R-:W-:Y:S01]  /*ded0*/  FMNMX.FTZ R8, R177, R8, !PT ;  /* 0x00000008b1087209 */ /* 0x000fe20007810000 */
[----:B------:R-:W-:Y:S01]  /*dee0*/  IMAD.WIDE.U32 R30, R30, -0x2daee0ad, RZ ;  /* 0xd2511f531e1e7825 */ /* 0x000fe200078e00ff */
[----:B------:R-:W-:Y:S02]  /*def0*/  FMNMX.FTZ R9, R56, R9, !PT ;  /* 0x0000000938097209 */ /* 0x000fe40007810000 */
[----:B------:R-:W-:Y:S02]  /*df00*/  LOP3.LUT R4, R13, R10, R185, 0x96, !PT ;  /* 0x0000000a0d047212 */ /* 0x000fe400078e96b9 */
[----:B------:R-:W-:Y:S02]  /*df10*/  LOP3.LUT R5, R31, R12, R183, 0x96, !PT ;  /* 0x0000000c1f057212 */ /* 0x000fe400078e96b7 */
[----:B------:R-:W-:Y:S01]  /*df20*/  FMNMX.FTZ R8, R179, R8, !PT ;  /* 0x00000008b3087209 */ /* 0x000fe20007810000 */
[----:B------:R-:W-:Y:S01]  /*df30*/  IMAD.WIDE.U32 R46, R4, -0x326172a9, RZ ;  /* 0xcd9e8d57042e7825 */ /* 0x000fe200078e00ff */
[----:B------:R-:W-:-:S02]  /*df40*/  FMNMX.FTZ R9, R54, R9, !PT ;  /* 0x0000000936097209 */ /* 0x000fc40007810000 */
[----:B------:R-:W-:Y:S01]  /*df50*/  FMNMX.FTZ R8, R35, R8, !PT ;  /* 0x0000000823087209 */ /* 0x000fe20007810000 */
[----:B------:R-:W-:Y:S01]  /*df60*/  IMAD.WIDE.U32 R12, R5, -0x326172a9, RZ ;  /* 0xcd9e8d57050c7825 */ /* 0x000fe200078e00ff */
[----:B------:R-:W-:Y:S02]  /*df70*/  FMNMX.FTZ R9, R24, R9, !PT ;  /* 0x0000000918097209 */ /* 0x000fe40007810000 */
[----:B------:R-:W-:Y:S02]  /*df80*/  FMNMX.FTZ R5, R65, R6, !PT ;  /* 0x0000000641057209 */ /* 0x000fe40007810000 */
[----:B------:R-:W-:Y:S02]  /*df90*/  LOP3.LUT R4, R3, R250, R184, 0x96, !PT ;  /* 0x000000fa03047212 */ /* 0x000fe400078e96b8 */
[----:B------:R-:W-:Y:S02]  /*dfa0*/  LOP3.LUT R248, R251, R171, RZ, 0x3c, !PT ;  /* 0x000000abfbf87212 */ /* 0x000fe400078e3cff */
[----:B------:R-:W-:Y:S01]  /*dfb0*/  FMNMX.FTZ R11, R57, R8, !PT ;  /* 0x00000008390b7209 */ /* 0x000fe20007810000 */
[----:B------:R-:W-:Y:S01]  /*dfc0*/  IMAD.WIDE.U32 R16, R4, -0x2daee0ad, RZ ;  /* 0xd2511f5304107825 */ /* 0x000fe200078e00ff */
[----:B------:R-:W-:-:S02]  /*dfd0*/  FMNMX.FTZ R9, R26, R9, !PT ;  /* 0x000000091a097209 */ /* 0x000fc40007810000 */
[----:B------:R-:W-:Y:S01]  /*dfe0*/  FMNMX.FTZ R6, R60, R5, !PT ;  /* 0x000000053c067209 */ /* 0x000fe20007810000 */
[----:B------:R-:W-:Y:S01]  /*dff0*/  IMAD.WIDE.U32 R248, R248, -0x2daee0ad, RZ ;  /* 0xd2511f53f8f87825 */ /* 0x000fe200078e00ff */
[----:B------:R-:W-:Y:S02]  /*e000*/  FMNMX.FTZ R4, R62, R11, !PT ;  /* 0x0000000b3e047209 */ /* 0x000fe40007810000 */
[----:B------:R-:W-:Y:S02]  /*e010*/  FMNMX.FTZ R9, R208, R9, !PT ;  /* 0x00000009d0097209 */ /* 0x000fe40007810000 */
[----:B------:R-:W-:Y:S02]  /*e020*/  FMNMX.FTZ R6, R61, R6, !PT ;  /* 0x000000063d067209 */ /* 0x000fe40007810000 */
[----:B------:R-:W-:Y:S02]  /*e030*/  FMNMX.FTZ R11, R63, R4, !PT ;  /* 0x000000043f0b7209 */ /* 0x000fe40007810000 */
[----:B------:R-:W-:Y:S01]  /*e040*/  LOP3.LUT R4, R17, R248, R189, 0x96, !PT ;  /* 0x000000f811047212 */ /* 0x000fe200078e96bd */
[----:B------:R-:W1:Y:S01]  /*e050*/  SHFL.BFLY PT, R3, R6, 0x2, 0x1f ;  /* 0x0c401f0006037f89 */ /* 0x000e6200000e0000 */
[----:B------:R-:W-:-:S02]  /*e060*/  FMNMX.FTZ R9, R195, R9, !PT ;  /* 0x00000009c3097209 */ /* 0x000fc40007810000 */
        /* <DEDUP_REMOVED lines=9> */
[----:B------:R-:W-:Y:S01]  /*e100*/  VIADD R249, R238, 0x1715609d ;  /* 0x1715609deef97836 */ /* 0x000fe20000000000 */
[----:B------:R-:W-:-:S02]  /*e110*/  FMNMX.FTZ R4, R55, R4, !PT ;  /* 0x0000000437047209 */ /* 0x000fc40007810000 */
[----:B------:R-:W-:Y:S02]  /*e120*/  LOP3.LUT R2, R247, R2, R190, 0x96, !PT ;  /* 0x00000002f7027212 */ /* 0x000fe400078e96be */
[----:B------:R-:W-:Y:S02]  /*e130*/  FMNMX.FTZ R9, R244, R9, !PT ;  /* 0x00000009f4097209 */ /* 0x000fe40007810000 */
[----:B------:R-:W-:Y:S01]  /*e140*/  FMNMX.FTZ R4, R211, R4, !PT ;  /* 0x00000004d3047209 */ /* 0x000fe20007810000 */
[----:B------:R-:W-:Y:S01]  /*e150*/  IMAD.WIDE.U32 R228, R2, -0x2daee0ad, RZ ;  /* 0xd2511f5302e47825 */ /* 0x000fe200078e00ff */
[----:B------:R-:W-:Y:S02]  /*e160*/  FMNMX.FTZ R9, R178, R9, !PT ;  /* 0x00000009b2097209 */ /* 0x000fe40007810000 */
[----:B------:R-:W-:Y:S02]  /*e170*/  FMNMX.FTZ R4, R245, R4, !PT ;  /* 0x00000004f5047209 */ /* 0x000fe40007810000 */
[----:B------:R-:W-:-:S02]  /*e180*/  FMNMX.FTZ R9, R180, R9, !PT ;  /* 0x00000009b4097209 */ /* 0x000fc40007810000 */
[----:B------:R-:W-:Y:S02]  /*e190*/  LOP3.LUT R2, R229, R16, R187, 0x96, !PT ;  /* 0x00000010e5027212 */ /* 0x000fe400078e96bb */
[----:B-1----:R-:W-:Y:S02]  /*e1a0*/  FMNMX.FTZ R3, R6, R3, !PT ;  /* 0x0000000306037209 */ /* 0x002fe40007810000 */
[----:B------:R-:W-:Y:S01]  /*e1b0*/  FMNMX.FTZ R4, R27, R4, !PT ;  /* 0x000000041b047209 */ /* 0x000fe20007810000 */
[----:B------:R-:W-:Y:S01]  /*e1c0*/  IMAD.WIDE.U32 R42, R2, -0x326172a9, RZ ;  /* 0xcd9e8d57022a7825 */ /* 0x000fe200078e00ff */
[----:B------:R-:W-:Y:S01]  /*e1d0*/  FMNMX.FTZ R9, R172, R9, !PT ;  /* 0x00000009ac097209 */ /* 0x000fe20007810000 */
[----:B------:R-:W1:Y:S01]  /*e1e0*/  SHFL.BFLY PT, R164, R3, 0x1, 0x1f ;  /* 0x0c201f0003a47f89 */ /* 0x000e6200000e0000 */
[----:B------:R-:W-:Y:S02]  /*e1f0*/  FMNMX.FTZ R4, R25, R4, !PT ;  /* 0x0000000419047209 */ /* 0x000fe40007810000 */
[----:B------:R-:W-:Y:S01]  /*e200*/  LOP3.LUT R2, R29, R246, R188, 0x96, !PT ;  /* 0x000000f61d027212 */ /* 0x000fe200078e96bc */
[----:B------:R-:W2:Y:S01]  /*e210*/  SHFL.BFLY PT, R6, R11, 0x2, 0x1f ;  /* 0x0c401f000b067f89 */ /* 0x000ea200000e0000 */
[----:B------:R-:W-:-:S02]  /*e220*/  FMNMX.FTZ R9, R176, R9, !PT ;  /* 0x00000009b0097209 */ /* 0x000fc40007810000 */
[----:B------:R-:W-:Y:S01]  /*e230*/  FMNMX.FTZ R4, R197, R4, !PT ;  /* 0x00000004c5047209 */ /* 0x000fe20007810000 */
[----:B------:R-:W-:Y:S01]  /*e240*/  IMAD.WIDE.U32 R20, R2, -0x2daee0ad, RZ ;  /* 0xd2511f5302147825 */ /* 0x000fe200078e00ff */
[----:B------:R-:W-:Y:S01]  /*e250*/  LOP3.LUT R28, R43, R28, R186, 0x96, !PT ;  /* 0x0000001c2b1c7212 */ /* 0x000fe200078e96ba */
[----:B------:R-:W3:Y:S01]  /*e260*/  SHFL.BFLY PT, R2, R9, 0x2, 0x1f ;  /* 0x0c401f0009027f89 */ /* 0x000ee200000e0000 */
[----:B------:R-:W-:Y:S02]  /*e270*/  FMNMX.FTZ R4, R199, R4, !PT ;  /* 0x00000004c7047209 */ /* 0x000fe40007810000 */
[----:B------:R-:W-:Y:S01]  /*e280*/  LOP3.LUT R5, R13, R46, R182, 0x96, !PT ;  /* 0x0000002e0d057212 */ /* 0x000fe200078e96b6 */
[----:B------:R-:W-:Y:S01]  /*e290*/  IMAD.WIDE.U32 R28, R28, -0x2daee0ad, RZ ;  /* 0xd2511f531c1c7825 */ /* 0x000fe200078e00ff */
[----:B------:R-:W-:Y:S02]  /*e2a0*/  FMNMX.FTZ R4, R191, R4, !PT ;  /* 0x00000004bf047209 */ /* 0x000fe40007810000 */
[----:B------:R-:W-:-:S02]  /*e2b0*/  LOP3.LUT R10, R5, 0xffff, RZ, 0xc0, !PT ;  /* 0x0000ffff050a7812 */ /* 0x000fc400078ec0ff */
[----:B------:R-:W-:Y:S02]  /*e2c0*/  FMNMX.FTZ R4, R201, R4, !PT ;  /* 0x00000004c9047209 */ /* 0x000fe40007810000 */
[----:B------:R-:W-:Y:S02]  /*e2d0*/  LOP3.LUT R20, R29, R20, R183, 0x96, !PT ;  /* 0x000000141d147212 */ /* 0x000fe400078e96b7 */
[----:B------:R-:W-:Y:S02]  /*e2e0*/  FMNMX.FTZ R4, R243, R4, !PT ;  /* 0x00000004f3047209 */ /* 0x000fe40007810000 */
[----:B-1----:R-:W-:Y:S02]  /*e2f0*/  FMNMX.FTZ R164, R3, R164, !PT ;  /* 0x000000a403a47209 */ /* 0x002fe40007810000 */
[----:B------:R-:W-:Y:S02]  /*e300*/  FMNMX.FTZ R4, R167, R4, !PT ;  /* 0x00000004a7047209 */ /* 0x000fe40007810000 */
[C---:B------:R-:W-:Y:S01]  /*e310*/  FSETP.NEU.FTZ.AND P3, PT, R164.reuse, -INF , PT ;  /* 0xff800000a400780b */ /* 0x040fe20003f7d000 */
[----:B------:R-:W-:Y:S01]  /*e320*/  FMUL.FTZ R67, R164, UR18 ;  /* 0x00000012a4437c20 */ /* 0x000fe20008410000 */
[----:B------:R-:W-:-:S02]  /*e330*/  FMNMX.FTZ R4, R173, R4, !PT ;  /* 0x00000004ad047209 */ /* 0x000fc40007810000 */
[----:B--2---:R-:W-:Y:S02]  /*e340*/  FMNMX.FTZ R6, R11, R6, !PT ;  /* 0x000000060b067209 */ /* 0x004fe40007810000 */
[----:B---3--:R-:W-:Y:S02]  /*e350*/  FMNMX.FTZ R2, R9, R2, !PT ;  /* 0x0000000209027209 */ /* 0x008fe40007810000 */
[----:B------:R-:W-:Y:S01]  /*e360*/  FMNMX.FTZ R9, R165, R4, !PT ;  /* 0x00000004a5097209 */ /* 0x000fe20007810000 */
[----:B------:R-:W1:Y:S01]  /*e370*/  SHFL.BFLY PT, R3, R6, 0x1, 0x1f ;  /* 0x0c201f0006037f89 */ /* 0x000e6200000e0000 */
[----:B------:R-:W-:Y:S02]  /*e380*/  FSEL R67, R67, RZ, P3 ;  /* 0x000000ff43437208 */ /* 0x000fe40001800000 */
[----:B------:R-:W-:Y:S01]  /*e390*/  FMNMX.FTZ R4, R66, R9, !PT ;  /* 0x0000000942047209 */ /* 0x000fe20007810000 */
[----:B------:R-:W-:Y:S01]  /*e3a0*/  SHFL.BFLY PT, R17, R2, 0x1, 0x1f ;  /* 0x0c201f0002117f89 */ /* 0x000fe200000e0000 */
[----:B------:R-:W-:Y:S01]  /*e3b0*/  LOP3.LUT R14, R12, 0xffff, RZ, 0xc0, !PT ;  /* 0x0000ffff0c0e7812 */ /* 0x000fe200078ec0ff */
[----:B------:R-:W-:Y:S01]  /*e3c0*/  FFMA.FTZ R41, R19, UR18, -R67 ;  /* 0x0000001213297c23 */ /* 0x000fe20008010843 */
[----:B------:R-:W-:Y:S01]  /*e3d0*/  LOP3.LUT R228, R21, R228, R185, 0x96, !PT ;  /* 0x000000e415e47212 */ /* 0x000fe200078e96b9 */
[----:B------:R-:W2:Y:S01]  /*e3e0*/  SHFL.BFLY PT, R19, R4, 0x2, 0x1f ;  /* 0x0c401f0004137f89 */ /* 0x000ea200000e0000 */
[----:B------:R-:W-:Y:S01]  /*e3f0*/  LOP3.LUT R13, R5, 0xff, RZ, 0xc0, !PT ;  /* 0x000000ff050d7812 */ /* 0x000fe200078ec0ff */
[----:B------:R-:W-:Y:S01]  /*e400*/  IMAD.WIDE.U32 R20, R20, -0x326172a9, RZ ;  /* 0xcd9e8d5714147825 */ /* 0x000fe200078e00ff */
[----:B------:R-:W-:-:S03]  /*e410*/  SHF.R.U32.HI R10, RZ, 0x8, R10 ;  /* 0x00000008ff0a7819 */ /* 0x000fc6000001160a */
[----:B------:R-:W-:Y:S01]  /*e420*/  FFMA.FTZ R50, R48, UR18, -R67 ;  /* 0x0000001230327c23 */ /* 0x000fe20008010843 */
[----:B------:R-:W-:Y:S01]  /*e430*/  SHF.R.U32.HI R8, RZ, 0x18, R5 ;  /* 0x00000018ff087819 */ /* 0x000fe20000011605 */
[----:B------:R-:W-:Y:S01]  /*e440*/  IMAD.WIDE.U32 R228, R228, -0x326172a9, RZ ;  /* 0xcd9e8d57e4e47825 */ /* 0x000fe200078e00ff */
[----:B------:R-:W-:-:S03]  /*e450*/  PRMT R13, R13, 0x5410, R10 ;  /* 0x000054100d0d7816 */ /* 0x000fc6000000000a */
[----:B------:R-:W-:Y:S01]  /*e460*/  FFMA.FTZ R40, R40, UR18, -R67 ;  /* 0x0000001228287c23 */ /* 0x000fe20008010843 */
[----:B------:R-:W-:Y:S01]  /*e470*/  SHF.R.U32.HI R10, RZ, 0x10, R5 ;  /* 0x00000010ff0a7819 */ /* 0x000fe20000011605 */
[----:B------:R-:W-:Y:S01]  /*e480*/  FFMA.FTZ R39, R39, UR18, -R67 ;  /* 0x0000001227277c23 */ /* 0x000fe20008010843 */
[--C-:B------:R-:W-:Y:S01]  /*e490*/  SHF.R.U32.HI R9, RZ, 0x10, R20.reuse ;  /* 0x00000010ff097819 */ /* 0x100fe20000011614 */
[----:B------:R-:W-:Y:S01]  /*e4a0*/  MUFU.EX2 R50, R50 ;  /* 0x0000003200327308 */ /* 0x000fe20000000800 */
[----:B------:R-:W-:Y:S02]  /*e4b0*/  LOP3.LUT R5, R10, 0xff, RZ, 0xc0, !PT ;  /* 0x000000ff0a057812 */ /* 0x000fe400078ec0ff */
[----:B------:R-:W-:Y:S02]  /*e4c0*/  LOP3.LUT R9, R9, 0xff, RZ, 0xc0, !PT ;  /* 0x000000ff09097812 */ /* 0x000fe400078ec0ff */
[----:B-1----:R-:W-:Y:S02]  /*e4d0*/  FMNMX.FTZ R3, R6, R3, !PT ;  /* 0x0000000306037209 */ /* 0x002fe40007810000 */
[----:B------:R-:W-:Y:S01]  /*e4e0*/  SHF.R.U32.HI R6, RZ, 0x18, R20 ;  /* 0x00000018ff067819 */ /* 0x000fe20000011614 */
[----:B------:R-:W-:Y:S01]  /*e4f0*/  MUFU.EX2 R40, R40 ;  /* 0x0000002800287308 */ /* 0x000fe20000000800 */
[----:B------:R-:W-:Y:S01]  /*e500*/  PRMT R5, R5, 0x5410, R8 ;  /* 0x0000541005057816 */ /* 0x000fe20000000008 */
[----:B------:R-:W-:Y:S01]  /*e510*/  FMUL.FTZ R58, R3, UR18 ;  /* 0x00000012033a7c20 */ /* 0x000fe20008410000 */
[----:B------:R-:W-:-:S02]  /*e520*/  PRMT R9, R9, 0x5410, R6 ;  /* 0x0000541009097816 */ /* 0x000fc40000000006 */
[----:B--2---:R-:W-:Y:S02]  /*e530*/  FMNMX.FTZ R4, R4, R19, !PT ;  /* 0x0000001304047209 */ /* 0x004fe40007810000 */
[----:B------:R-:W-:Y:S01]  /*e540*/  LOP3.LUT R8, R20, 0xffff, RZ, 0xc0, !PT ;  /* 0x0000ffff14087812 */ /* 0x000fe200078ec0ff */
[----:B------:R-:W-:Y:S01]  /*e550*/  MUFU.EX2 R39, R39 ;  /* 0x0000002700277308 */ /* 0x000fe20000000800 */
[----:B------:R-:W-:Y:S01]  /*e560*/  LOP3.LUT R6, R21, R228, R182, 0x96, !PT ;  /* 0x000000e415067212 */ /* 0x000fe200078e96b6 */
[----:B------:R-:W-:Y:S01]  /*e570*/  FFMA.FTZ R228, R204, UR18, -R67 ;  /* 0x00000012cce47c23 */ /* 0x000fe20008010843 */
[----:B------:R-:W1:Y:S01]  /*e580*/  SHFL.BFLY PT, R21, R4, 0x1, 0x1f ;  /* 0x0c201f0004157f89 */ /* 0x000e6200000e0000 */
[----:B------:R-:W-:Y:S02]  /*e590*/  FMNMX.FTZ R2, R2, R17, !PT ;  /* 0x0000001102027209 */ /* 0x000fe40007810000 */
[----:B------:R-:W-:Y:S02]  /*e5a0*/  FSETP.NEU.FTZ.AND P2, PT, R3, -INF , PT ;  /* 0xff8000000300780b */ /* 0x000fe40003f5d000 */
[C---:B------:R-:W-:Y:S01]  /*e5b0*/  FSETP.NEU.FTZ.AND P1, PT, R2.reuse, -INF , PT ;  /* 0xff8000000200780b */ /* 0x040fe20003f3d000 */
[----:B------:R-:W-:Y:S01]  /*e5c0*/  FMUL.FTZ R181, R2, UR18 ;  /* 0x0000001202b57c20 */ /* 0x000fe20008410000 */
[----:B------:R-:W-:Y:S01]  /*e5d0*/  SHF.R.U32.HI R8, RZ, 0x8, R8 ;  /* 0x00000008ff087819 */ /* 0x000fe20000011608 */
[----:B------:R-:W-:Y:S01]  /*e5e0*/  MUFU.EX2 R41, R41 ;  /* 0x0000002900297308 */ /* 0x000fe20000000800 */
[----:B------:R-:W-:-:S02]  /*e5f0*/  LOP3.LUT R11, R20, 0xff, RZ, 0xc0, !PT ;  /* 0x000000ff140b7812 */ /* 0x000fc400078ec0ff */
[----:B------:R-:W-:Y:S02]  /*e600*/  FSEL R181, R181, RZ, P1 ;  /* 0x000000ffb5b57208 */ /* 0x000fe40000800000 */
[----:B------:R-:W-:Y:S02]  /*e610*/  PRMT R11, R11, 0x5410, R8 ;  /* 0x000054100b0b7816 */ /* 0x000fe40000000008 */
[----:B------:R-:W-:Y:S01]  /*e620*/  FSEL R58, R58, RZ, P2 ;  /* 0x000000ff3a3a7208 */ /* 0x000fe20001000000 */
[--C-:B------:R-:W-:Y:S01]  /*e630*/  FFMA.FTZ R48, R0, UR18, -R181.reuse ;  /* 0x0000001200307c23 */ /* 0x100fe200080108b5 */
[----:B------:R-:W-:Y:S01]  /*e640*/  LOP3.LUT R8, R6, 0xffff, RZ, 0xc0, !PT ;  /* 0x0000ffff06087812 */ /* 0x000fe200078ec0ff */
[----:B------:R-:W-:Y:S01]  /*e650*/  FFMA.FTZ R44, R52, UR18, -R181 ;  /* 0x00000012342c7c23 */ /* 0x000fe200080108b5 */
[----:B------:R-:W-:Y:S01]  /*e660*/  LOP3.LUT R19, R6, 0xff, RZ, 0xc0, !PT ;  /* 0x000000ff06137812 */ /* 0x000fe200078ec0ff */
[--C-:B------:R-:W-:Y:S01]  /*e670*/  FFMA.FTZ R49, R49, UR18, -R58.reuse ;  /* 0x0000001231317c23 */ /* 0x100fe2000801083a */
[----:B------:R-:W-:Y:S01]  /*e680*/  FFMA.FTZ R38, R38, UR18, -R58 ;  /* 0x0000001226267c23 */ /* 0x000fe2000801083a */
[----:B------:R-:W-:Y:S01]  /*e690*/  SHF.R.U32.HI R8, RZ, 0x8, R8 ;  /* 0x00000008ff087819 */ /* 0x000fe20000011608 */
[--C-:B------:R-:W-:Y:S01]  /*e6a0*/  FFMA.FTZ R37, R37, UR18, -R58.reuse ;  /* 0x0000001225257c23 */ /* 0x100fe2000801083a */
[----:B-1----:R-:W-:Y:S01]  /*e6b0*/  FMNMX.FTZ R0, R4, R21, !PT ;  /* 0x0000001504007209 */ /* 0x002fe20007810000 */
[----:B------:R-:W-:Y:S01]  /*e6c0*/  FFMA.FTZ R36, R36, UR18, -R58 ;  /* 0x0000001224247c23 */ /* 0x000fe2000801083a */
[----:B------:R-:W-:Y:S01]  /*e6d0*/  FSEL R21, R3, RZ, P2 ;  /* 0x000000ff03157208 */ /* 0x000fe20001000000 */
[----:B------:R-:W-:Y:S01]  /*e6e0*/  MUFU.EX2 R49, R49 ;  /* 0x0000003100317308 */ /* 0x000fe20000000800 */
[C---:B------:R-:W-:Y:S01]  /*e6f0*/  FSETP.NEU.FTZ.AND P2, PT, R0.reuse, -INF , PT ;  /* 0xff8000000000780b */ /* 0x040fe20003f5d000 */
[----:B------:R-:W-:Y:S01]  /*e700*/  FMUL.FTZ R166, R0, UR18 ;  /* 0x0000001200a67c20 */ /* 0x000fe20008410000 */
[----:B------:R-:W-:Y:S01]  /*e710*/  FSEL R4, R164, RZ, P3 ;  /* 0x000000ffa4047208 */ /* 0x000fe20001800000 */
[----:B------:R-:W-:Y:S01]  /*e720*/  FADD.FTZ R10, R214, -R21 ;  /* 0x80000015d60a7221 */ /* 0x000fe20000010000 */
[----:B------:R-:W-:Y:S01]  /*e730*/  FSEL R21, R0, RZ, P2 ;  /* 0x000000ff00157208 */ /* 0x000fe20001000000 */
[----:B------:R-:W-:Y:S01]  /*e740*/  IMAD.MOV.U32 R214, RZ, RZ, R42 ;  /* 0x000000ffffd67224 */ /* 0x000fe200078e002a */
[----:B------:R-:W-:Y:S01]  /*e750*/  SHF.R.U32.HI R7, RZ, 0x10, R12 ;  /* 0x00000010ff077819 */ /* 0x000fe2000001160c */
[----:B------:R-:W-:Y:S01]  /*e760*/  FADD.FTZ R4, R215, -R4 ;  /* 0x80000004d7047221 */ /* 0x000fe20000010000 */
[----:B------:R-:W-:Y:S01]  /*e770*/  FSEL R166, R166, RZ, P2 ;  /* 0x000000ffa6a67208 */ /* 0x000fe20001000000 */
[----:B------:R-:W-:Y:S01]  /*e780*/  IMAD.MOV.U32 R215, RZ, RZ, R43 ;  /* 0x000000ffffd77224 */ /* 0x000fe200078e002b */
[----:B------:R-:W-:Y:S01]  /*e790*/  LOP3.LUT R15, R12, 0xff, RZ, 0xc0, !PT ;  /* 0x000000ff0c0f7812 */ /* 0x000fe200078ec0ff */
[----:B------:R-:W1:Y:S01]  /*e7a0*/  MUFU.EX2 R38, R38 ;  /* 0x0000002600267308 */ /* 0x000e620000000800 */
[----:B------:R-:W-:Y:S01]  /*e7b0*/  PRMT R19, R19, 0x5410, R8 ;  /* 0x0000541013137816 */ /* 0x000fe20000000008 */
[----:B------:R-:W-:Y:S01]  /*e7c0*/  FADD.FTZ R8, R212, -R21 ;  /* 0x80000015d4087221 */ /* 0x000fe20000010000 */
[----:B------:R-:W-:Y:S01]  /*e7d0*/  SHF.R.U32.HI R12, RZ, 0x18, R12 ;  /* 0x00000018ff0c7819 */ /* 0x000fe2000001160c */
[--C-:B------:R-:W-:Y:S01]  /*e7e0*/  FFMA.FTZ R43, R56, UR18, -R181.reuse ;  /* 0x00000012382b7c23 */ /* 0x100fe200080108b5 */
[----:B------:R-:W-:Y:S01]  /*e7f0*/  LOP3.LUT R7, R7, 0xff, RZ, 0xc0, !PT ;  /* 0x000000ff07077812 */ /* 0x000fe200078ec0ff */
[----:B------:R-:W-:Y:S01]  /*e800*/  FFMA.FTZ R42, R54, UR18, -R181 ;  /* 0x00000012362a7c23 */ /* 0x000fe200080108b5 */
[----:B------:R-:W-:-:S02]  /*e810*/  IMAD.MOV.U32 R212, RZ, RZ, R46 ;  /* 0x000000ffffd47224 */ /* 0x000fc400078e002e */
[--C-:B------:R-:W-:Y:S01]  /*e820*/  FFMA.FTZ R46, R55, UR18, -R166.reuse ;  /* 0x00000012372e7c23 */ /* 0x100fe200080108a6 */
[----:B------:R-:W-:Y:S01]  /*e830*/  FFMA.FTZ R45, R211, UR18, -R166 ;  /* 0x00000012d32d7c23 */ /* 0x000fe200080108a6 */
[----:B------:R-:W-:Y:S01]  /*e840*/  PRMT R7, R7, 0x5410, R12 ;  /* 0x0000541007077816 */ /* 0x000fe2000000000c */
[----:B------:R-:W-:Y:S01]  /*e850*/  MUFU.EX2 R43, R43 ;  /* 0x0000002b002b7308 */ /* 0x000fe20000000800 */
[----:B------:R-:W-:Y:S01]  /*e860*/  FSEL R12, R2, RZ, P1 ;  /* 0x000000ff020c7208 */ /* 0x000fe20000800000 */
[----:B------:R-:W-:Y:S01]  /*e870*/  FFMA.FTZ R51, R51, UR18, -R166 ;  /* 0x0000001233337c23 */ /* 0x000fe200080108a6 */
[----:B------:R-:W-:Y:S01]  /*e880*/  PRMT R52, R240, 0x7054, R240 ;  /* 0x00007054f0347816 */ /* 0x000fe200000000f0 */
[----:B------:R-:W-:Y:S01]  /*e890*/  FMUL.FTZ R56, R10, UR18 ;  /* 0x000000120a387c20 */ /* 0x000fe20008410000 */
[----:B------:R-:W-:Y:S01]  /*e8a0*/  SHF.R.U32.HI R17, RZ, 0x10, R6 ;  /* 0x00000010ff117819 */ /* 0x000fe20000011606 */
[----:B------:R-:W-:Y:S01]  /*e8b0*/  FADD.FTZ R12, R213, -R12 ;  /* 0x8000000cd50c7221 */ /* 0x000fe20000010000 */
[----:B------:R-:W-:Y:S01]  /*e8c0*/  IMAD.MOV.U32 R213, RZ, RZ, R47 ;  /* 0x000000ffffd57224 */ /* 0x000fe200078e002f */
[----:B------:R-:W2:Y:S01]  /*e8d0*/  MUFU.EX2 R42, R42 ;  /* 0x0000002a002a7308 */ /* 0x000ea20000000800 */
[----:B------:R-:W-:Y:S01]  /*e8e0*/  FFMA.FTZ R47, R53, UR18, -R166 ;  /* 0x00000012352f7c23 */ /* 0x000fe200080108a6 */
[--C-:B------:R-:W-:Y:S01]  /*e8f0*/  HSET2.LE.AND R5, R5, R52.reuse, PT ;  /* 0x0000003405057233 */ /* 0x100fe20003803000 */
[----:B------:R-:W-:Y:S01]  /*e900*/  FMUL.FTZ R53, R8, UR18 ;  /* 0x0000001208357c20 */ /* 0x000fe20008410000 */
[----:B-1----:R-:W-:Y:S01]  /*e910*/  F2FP.BF16.F32.PACK_AB R10, R38, R49 ;  /* 0x00000031260a723e */ /* 0x002fe200000010ff */
[----:B------:R-:W-:Y:S01]  /*e920*/  FMUL.FTZ R55, R4, UR18 ;  /* 0x0000001204377c20 */ /* 0x000fe20008410000 */
[--C-:B------:R-:W-:Y:S01]  /*e930*/  HSET2.LE.AND R9, R9, R52.reuse, PT ;  /* 0x0000003409097233 */ /* 0x100fe20003803000 */
[----:B------:R-:W-:Y:S01]  /*e940*/  FMUL.FTZ R54, R12, UR18 ;  /* 0x000000120c367c20 */ /* 0x000fe20008410000 */
[----:B------:R-:W-:Y:S01]  /*e950*/  MUFU.EX2 R46, R46 ;  /* 0x0000002e002e7308 */ /* 0x000fe20000000800 */
[----:B------:R-:W-:Y:S01]  /*e960*/  LOP3.LUT R5, R5, R10, RZ, 0xc0, !PT ;  /* 0x0000000a05057212 */ /* 0x000fe200078ec0ff */
[----:B------:R-:W-:Y:S01]  /*e970*/  VIADD R215, R239, 0x646e171e ;  /* 0x646e171eefd77836 */ /* 0x000fe20000000000 */
[--C-:B------:R-:W-:Y:S01]  /*e980*/  HSET2.LE.AND R10, R11, R52.reuse, PT ;  /* 0x000000340b0a7233 */ /* 0x100fe20003803000 */
[----:B------:R-:W-:Y:S01]  /*e990*/  FFMA.FTZ R211, R209, UR18, -R67 ;  /* 0x00000012d1d37c23 */ /* 0x000fe20008010843 */
[----:B------:R-:W-:Y:S01]  /*e9a0*/  SHF.R.U32.HI R14, RZ, 0x8, R14 ;  /* 0x00000008ff0e7819 */ /* 0x000fe2000001160e */
[----:B------:R-:W-:Y:S01]  /*e9b0*/  FFMA.FTZ R212, R207, UR18, -R58 ;  /* 0x00000012cfd47c23 */ /* 0x000fe2000801083a */
[----:B------:R-:W-:Y:S01]  /*e9c0*/  SHF.R.U32.HI R6, RZ, 0x18, R6 ;  /* 0x00000018ff067819 */ /* 0x000fe20000011606 */
[----:B------:R-:W1:Y:S01]  /*e9d0*/  MUFU.EX2 R45, R45 ;  /* 0x0000002d002d7308 */ /* 0x000e620000000800 */
[----:B--2---:R-:W-:Y:S01]  /*e9e0*/  F2FP.BF16.F32.PACK_AB R11, R42, R43 ;  /* 0x0000002b2a0b723e */ /* 0x004fe200000010ff */
[----:B------:R-:W-:Y:S01]  /*e9f0*/  FFMA.FTZ R209, R205, UR18, -R58 ;  /* 0x00000012cdd17c23 */ /* 0x000fe2000801083a */
[----:B------:R-:W-:Y:S01]  /*ea00*/  LOP3.LUT R17, R17, 0xff, RZ, 0xc0, !PT ;  /* 0x000000ff11117812 */ /* 0x000fe200078ec0ff */
[----:B------:R-:W-:Y:S01]  /*ea10*/  FFMA.FTZ R204, R25, UR18, -R166 ;  /* 0x0000001219cc7c23 */ /* 0x000fe200080108a6 */
[----:B------:R-:W-:Y:S01]  /*ea20*/  LOP3.LUT R10, R10, R11, RZ, 0xc0, !PT ;  /* 0x0000000b0a0a7212 */ /* 0x000fe200078ec0ff */
[--C-:B------:R-:W-:Y:S01]  /*ea30*/  FFMA.FTZ R205, R26, UR18, -R181.reuse ;  /* 0x000000121acd7c23 */ /* 0x100fe200080108b5 */
[--C-:B------:R-:W-:Y:S01]  /*ea40*/  HSET2.LE.AND R8, R19, R52.reuse, PT ;  /* 0x0000003413087233 */ /* 0x100fe20003803000 */
[----:B------:R-:W-:Y:S01]  /*ea50*/  MUFU.EX2 R48, R48 ;  /* 0x0000003000307308 */ /* 0x000fe20000000800 */
[----:B------:R-:W-:Y:S01]  /*ea60*/  PRMT R15, R15, 0x5410, R14 ;  /* 0x000054100f0f7816 */ /* 0x000fe2000000000e */
[--C-:B------:R-:W-:Y:S01]  /*ea70*/  FFMA.FTZ R208, R208, UR18, -R181.reuse ;  /* 0x00000012d0d07c23 */ /* 0x100fe200080108b5 */
[----:B------:R-:W-:Y:S01]  /*ea80*/  PRMT R17, R17, 0x5410, R6 ;  /* 0x0000541011117816 */ /* 0x000fe20000000006 */
[----:B------:R-:W-:Y:S01]  /*ea90*/  FFMA.FTZ R198, R198, UR18, -R181 ;  /* 0x00000012c6c67c23 */ /* 0x000fe200080108b5 */
[--C-:B------:R-:W-:Y:S01]  /*eaa0*/  HSET2.LE.AND R7, R7, R52.reuse, PT ;  /* 0x0000003407077233 */ /* 0x100fe20003803000 */
[----:B------:R-:W-:Y:S01]  /*eab0*/  FFMA.FTZ R199, R199, UR18, -R166 ;  /* 0x00000012c7c77c23 */ /* 0x000fe200080108a6 */
[----:B------:R-:W-:Y:S01]  /*eac0*/  HSET2.LE.AND R6, R15, R52, PT ;  /* 0x000000340f067233 */ /* 0x000fe20003803000 */
[----:B------:R-:W2:Y:S01]  /*ead0*/  MUFU.EX2 R44, R44 ;  /* 0x0000002c002c7308 */ /* 0x000ea20000000800 */
[----:B-1----:R-:W-:-:S02]  /*eae0*/  F2FP.BF16.F32.PACK_AB R16, R45, R46 ;  /* 0x0000002e2d10723e */ /* 0x002fc400000010ff */
[----:B------:R-:W-:Y:S02]  /*eaf0*/  F2FP.BF16.F32.PACK_AB R15, R39, R40 ;  /* 0x00000028270f723e */ /* 0x000fe400000010ff */
[----:B------:R-:W-:Y:S02]  /*eb00*/  LOP3.LUT R11, R9, R16, RZ, 0xc0, !PT ;  /* 0x00000010090b7212 */ /* 0x000fe400078ec0ff */
[----:B------:R-:W-:Y:S01]  /*eb10*/  HSET2.LE.AND R13, R13, R52, PT ;  /* 0x000000340d0d7233 */ /* 0x000fe20003803000 */
[----:B------:R-:W-:Y:S01]  /*eb20*/  MUFU.EX2 R51, R51 ;  /* 0x0000003300337308 */ /* 0x000fe20000000800 */
[----:B------:R-:W-:Y:S02]  /*eb30*/  F2FP.BF16.F32.PACK_AB R4, R41, R50 ;  /* 0x000000322904723e */ /* 0x000fe400000010ff */
[----:B------:R-:W-:Y:S02]  /*eb40*/  LOP3.LUT R6, R6, R15, RZ, 0xc0, !PT ;  /* 0x0000000f06067212 */ /* 0x000fe400078ec0ff */
[----:B------:R-:W-:-:S02]  /*eb50*/  LOP3.LUT R4, R13, R4, RZ, 0xc0, !PT ;  /* 0x000000040d047212 */ /* 0x000fc400078ec0ff */
[----:B------:R-:W-:Y:S01]  /*eb60*/  LOP3.LUT R229, R229, R214, R249, 0x96, !PT ;  /* 0x000000d6e5e57212 */ /* 0x000fe200078e96f9 */
[----:B------:R-:W1:Y:S01]  /*eb70*/  MUFU.EX2 R47, R47 ;  /* 0x0000002f002f7308 */ /* 0x000e620000000800 */
[----:B--2---:R-:W-:Y:S01]  /*eb80*/  F2FP.BF16.F32.PACK_AB R9, R44, R48 ;  /* 0x000000302c09723e */ /* 0x004fe200000010ff */
[----:B------:R-:W-:Y:S01]  /*eb90*/  FFMA.FTZ R214, R203, UR18, -R58 ;  /* 0x00000012cbd67c23 */ /* 0x000fe2000801083a */
[----:B------:R-:W-:Y:S01]  /*eba0*/  FFMA.FTZ R203, R195, UR18, -R181 ;  /* 0x00000012c3cb7c23 */ /* 0x000fe200080108b5 */
[--C-:B------:R-:W-:Y:S01]  /*ebb0*/  FFMA.FTZ R195, R197, UR18, -R166.reuse ;  /* 0x00000012c5c37c23 */ /* 0x100fe200080108a6 */
[----:B------:R-:W-:Y:S01]  /*ebc0*/  LOP3.LUT R8, R8, R9, RZ, 0xc0, !PT ;  /* 0x0000000908087212 */ /* 0x000fe200078ec0ff */
[----:B------:R-:W-:Y:S01]  /*ebd0*/  FFMA.FTZ R197, R27, UR18, -R166 ;  /* 0x000000121bc57c23 */ /* 0x000fe200080108a6 */
[----:B------:R-:W-:Y:S01]  /*ebe0*/  HSET2.LE.AND R9, R17, R52, PT ;  /* 0x0000003411097233 */ /* 0x000fe20003803000 */
[----:B------:R-:W-:Y:S08]  /*ebf0*/  MUFU.EX2 R37, R37 ;  /* 0x0000002500257308 */ /* 0x000ff00000000800 */
[----:B------:R-:W2:Y:S01]  /*ec00*/  MUFU.EX2 R36, R36 ;  /* 0x0000002400247308 */ /* 0x000ea20000000800 */
[----:B-1----:R-:W-:-:S04]  /*ec10*/  F2FP.BF16.F32.PACK_AB R16, R47, R51 ;  /* 0x000000332f10723e */ /* 0x002fc800000010ff */
[----:B------:R-:W-:Y:S02]  /*ec20*/  LOP3.LUT R9, R9, R16, RZ, 0xc0, !PT ;  /* 0x0000001009097212 */ /* 0x000fe400078ec0ff */
[----:B------:R-:W1:Y:S01]  /*ec30*/  LDSM.16.MT88.4 R16, [R170+0x9000] ;  /* 0x00900000aa10783b */ /* 0x000e620000004200 */
[----:B------:R-:W3:Y:S08]  /*ec40*/  MUFU.EX2 R55, R55 ;  /* 0x0000003700377308 */ /* 0x000ef00000000800 */
[----:B------:R-:W4:Y:S01]  /*ec50*/  MUFU.EX2 R56, R56 ;  /* 0x0000003800387308 */ /* 0x000f220000000800 */
[----:B--2---:R-:W-:-:S04]  /*ec60*/  F2FP.BF16.F32.PACK_AB R14, R36, R37 ;  /* 0x00000025240e723e */ /* 0x004fc800000010ff */
[----:B------:R-:W-:Y:S02]  /*ec70*/  LOP3.LUT R7, R7, R14, RZ, 0xc0, !PT ;  /* 0x0000000e07077212 */ /* 0x000fe400078ec0ff */
[----:B------:R-:W2:Y:S01]  /*ec80*/  LDSM.16.MT88.4 R12, [R221+0x9000] ;  /* 0x00900000dd0c783b */ /* 0x000ea20000004200 */
        /* <DEDUP_REMOVED lines=24> */
[----:B------:R-:W-:Y:S01]  /*ee10*/  FMUL.FTZ R153, R153, R54 ;  /* 0x0000003699997220 */ /* 0x000fe20000410000 */
        /* <DEDUP_REMOVED lines=9> */
[-C--:B------:R-:W-:Y:S01]  /*eeb0*/  HMMA.16816.F32.BF16 R68, R4, R16.reuse, R68 ;  /* 0x000000100444723c */ /* 0x080fe20000041844 */
        /* <DEDUP_REMOVED lines=11> */
[-C--:B------:R-:W-:Y:S01]  /*ef70*/  HMMA.16816.F32.BF16 R76, R8, R18.reuse, R76 ;  /* 0x00000012084c723c */ /* 0x080fe2000004184c */
[-C--:B------:R-:W-:Y:S01]  /*ef80*/  FMUL.FTZ R86, R86, R56.reuse ;  /* 0x0000003856567220 */ /* 0x080fe20000410000 */
[----:B------:R-:W-:Y:S01]  /*ef90*/  FMUL.FTZ R87, R87, R56 ;  /* 0x0000003857577220 */ /* 0x000fe20000410000 */
[-C--:B------:R-:W-:Y:S01]  /*efa0*/  FMUL.FTZ R88, R88, R54.reuse ;  /* 0x0000003658587220 */ /* 0x080fe20000410000 */
[----:B------:R-:W-:Y:S01]  /*efb0*/  FMUL.FTZ R89, R89, R54 ;  /* 0x0000003659597220 */ /* 0x000fe20000410000 */
[-C--:B------:R-:W-:Y:S01]  /*efc0*/  FMUL.FTZ R90, R90, R53.reuse ;  /* 0x000000355a5a7220 */ /* 0x080fe20000410000 */
[C---:B------:R-:W-:Y:S01]  /*efd0*/  HMMA.16816.F32.BF16 R80, R4.reuse, R18, R80 ;  /* 0x000000120450723c */ /* 0x040fe20000041850 */
[----:B------:R-:W1:Y:S01]  /*efe0*/  LDSM.16.MT88.4 R16, [R170+0xa000] ;  /* 0x00a00000aa10783b */ /* 0x000e620000004200 */
[----:B------:R-:W-:Y:S01]  /*eff0*/  FMUL.FTZ R91, R91, R53 ;  /* 0x000000355b5b7220 */ /* 0x000fe20000410000 */
[-C--:B------:R-:W-:Y:S01]  /*f000*/  FMUL.FTZ R96, R96, R55.reuse ;  /* 0x0000003760607220 */ /* 0x080fe20000410000 */
[----:B------:R-:W-:Y:S01]  /*f010*/  FMUL.FTZ R97, R97, R55 ;  /* 0x0000003761617220 */ /* 0x000fe20000410000 */
[----:B------:R-:W-:Y:S01]  /*f020*/  FMUL.FTZ R98, R98, R56 ;  /* 0x0000003862627220 */ /* 0x000fe20000410000 */
[-C--:B--2---:R-:W-:Y:S01]  /*f030*/  HMMA.16816.F32.BF16 R160, R4, R12.reuse, R160 ;  /* 0x0000000c04a0723c */ /* 0x084fe200000418a0 */
[-C--:B------:R-:W-:Y:S01]  /*f040*/  FMUL.FTZ R92, R92, R54.reuse ;  /* 0x000000365c5c7220 */ /* 0x080fe20000410000 */
[----:B------:R-:W-:Y:S01]  /*f050*/  FMUL.FTZ R93, R93, R54 ;  /* 0x000000365d5d7220 */ /* 0x000fe20000410000 */
[-C--:B------:R-:W-:Y:S01]  /*f060*/  FMUL.FTZ R94, R94, R53.reuse ;  /* 0x000000355e5e7220 */ /* 0x080fe20000410000 */
[----:B------:R-:W-:Y:S01]  /*f070*/  FMUL.FTZ R95, R95, R53 ;  /* 0x000000355f5f7220 */ /* 0x000fe20000410000 */
[-C--:B------:R-:W-:Y:S01]  /*f080*/  FMUL.FTZ R99, R99, R56.reuse ;  /* 0x0000003863637220 */ /* 0x080fe20000410000 */
[C---:B------:R-:W-:Y:S01]  /*f090*/  HMMA.16816.F32.BF16 R156, R8.reuse, R12, R156 ;  /* 0x0000000c089c723c */ /* 0x040fe2000004189c */
[-C--:B------:R-:W-:Y:S01]  /*f0a0*/  FMUL.FTZ R108, R108, R55.reuse ;  /* 0x000000376c6c7220 */ /* 0x080fe20000410000 */
[-C--:B------:R-:W-:Y:S01]  /*f0b0*/  FMUL.FTZ R109, R109, R55.reuse ;  /* 0x000000376d6d7220 */ /* 0x080fe20000410000 */
[-C--:B------:R-:W-:Y:S01]  /*f0c0*/  FMUL.FTZ R110, R110, R56.reuse ;  /* 0x000000386e6e7220 */ /* 0x080fe20000410000 */
[-C--:B------:R-:W-:Y:S01]  /*f0d0*/  FMUL.FTZ R111, R111, R56.reuse ;  /* 0x000000386f6f7220 */ /* 0x080fe20000410000 */
[-C--:B------:R-:W-:Y:S01]  /*f0e0*/  FMUL.FTZ R112, R112, R55.reuse ;  /* 0x0000003770707220 */ /* 0x080fe20000410000 */
[-C--:B------:R-:W-:Y:S01]  /*f0f0*/  HMMA.16816.F32.BF16 R152, R8, R14.reuse, R152 ;  /* 0x0000000e0898723c */ /* 0x080fe20000041898 */
[-C--:B------:R-:W-:Y:S01]  /*f100*/  FMUL.FTZ R113, R113, R55.reuse ;  /* 0x0000003771717220 */ /* 0x080fe20000410000 */
[-C--:B------:R-:W-:Y:S01]  /*f110*/  FMUL.FTZ R114, R114, R56.reuse ;  /* 0x0000003872727220 */ /* 0x080fe20000410000 */
[-C--:B------:R-:W-:Y:S01]  /*f120*/  FMUL.FTZ R115, R115, R56.reuse ;  /* 0x0000003873737220 */ /* 0x080fe20000410000 */
[-C--:B------:R-:W-:Y:S01]  /*f130*/  FMUL.FTZ R120, R120, R55.reuse ;  /* 0x0000003778787220 */ /* 0x080fe20000410000 */
[-C--:B------:R-:W-:Y:S01]  /*f140*/  FMUL.FTZ R121, R121, R55.reuse ;  /* 0x0000003779797220 */ /* 0x080fe20000410000 */
[C---:B------:R-:W-:Y:S01]  /*f150*/  HMMA.16816.F32.BF16 R148, R4.reuse, R14, R148 ;  /* 0x0000000e0494723c */ /* 0x040fe20000041894 */
[----:B------:R-:W2:Y:S01]  /*f160*/  LDSM.16.MT88.4 R12, [R221+0xa000] ;  /* 0x00a00000dd0c783b */ /* 0x000ea20000004200 */
        /* <DEDUP_REMOVED lines=10> */
[-C--:B------:R-:W-:Y:S01]  /*f210*/  FMUL.FTZ R104, R104, R54.reuse ;  /* 0x0000003668687220 */ /* 0x080fe20000410000 */
[-C--:B------:R-:W-:Y:S01]  /*f220*/  FMUL.FTZ R105, R105, R54.reuse ;  /* 0x0000003669697220 */ /* 0x080fe20000410000 */
[-C--:B------:R-:W-:Y:S01]  /*f230*/  FMUL.FTZ R106, R106, R53.reuse ;  /* 0x000000356a6a7220 */ /* 0x080fe20000410000 */
[-C--:B------:R-:W-:Y:S01]  /*f240*/  FMUL.FTZ R107, R107, R53.reuse ;  /* 0x000000356b6b7220 */ /* 0x080fe20000410000 */
[-C--:B------:R-:W-:Y:S01]  /*f250*/  FMUL.FTZ R116, R116, R54.reuse ;  /* 0x0000003674747220 */ /* 0x080fe20000410000 */
[-C--:B-1----:R-:W-:Y:S01]  /*f260*/  HMMA.16816.F32.BF16 R100, R4, R16.reuse, R100 ;  /* 0x000000100464723c */ /* 0x082fe20000041864 */
[-C--:B------:R-:W-:Y:S01]  /*f270*/  FMUL.FTZ R117, R117, R54.reuse ;  /* 0x0000003675757220 */ /* 0x080fe20000410000 */
[-C--:B------:R-:W-:Y:S01]  /*f280*/  FMUL.FTZ R140, R140, R54.reuse ;  /* 0x000000368c8c7220 */ /* 0x080fe20000410000 */
[-C--:B------:R-:W-:Y:S01]  /*f290*/  FMUL.FTZ R141, R141, R54.reuse ;  /* 0x000000368d8d7220 */ /* 0x080fe20000410000 */
[-C--:B------:R-:W-:Y:S01]  /*f2a0*/  FMUL.FTZ R118, R118, R53.reuse ;  /* 0x0000003576767220 */ /* 0x080fe20000410000 */
[-C--:B------:R-:W-:Y:S01]  /*f2b0*/  FMUL.FTZ R119, R119, R53.reuse ;  /* 0x0000003577777220 */ /* 0x080fe20000410000 */
[----:B------:R-:W-:Y:S01]  /*f2c0*/  HMMA.16816.F32.BF16 R144, R8, R16, R144 ;  /* 0x000000100890723c */ /* 0x000fe20000041890 */
[-C--:B------:R-:W-:Y:S01]  /*f2d0*/  FMUL.FTZ R124, R124, R54.reuse ;  /* 0x000000367c7c7220 */ /* 0x080fe20000410000 */
[-C--:B------:R-:W-:Y:S01]  /*f2e0*/  FMUL.FTZ R125, R125, R54.reuse ;  /* 0x000000367d7d7220 */ /* 0x080fe20000410000 */
[----:B------:R-:W-:Y:S01]  /*f2f0*/  FMUL.FTZ R128, R128, R54 ;  /* 0x0000003680807220 */ /* 0x000fe20000410000 */
[-C--:B------:R-:W-:Y:S01]  /*f300*/  FMUL.FTZ R142, R142, R53.reuse ;  /* 0x000000358e8e7220 */ /* 0x080fe20000410000 */
[----:B------:R-:W-:Y:S01]  /*f310*/  FMUL.FTZ R143, R143, R53 ;  /* 0x000000358f8f7220 */ /* 0x000fe20000410000 */
[----:B------:R-:W-:Y:S01]  /*f320*/  HMMA.16816.F32.BF16 R108, R4, R18, R108 ;  /* 0x00000012046c723c */ /* 0x000fe2000004186c */
[----:B------:R-:W-:-:S02]  /*f330*/  IMAD.MOV.U32 R16, RZ, RZ, R22 ;  /* 0x000000ffff107224 */ /* 0x000fc400078e0016 */
[----:B------:R-:W-:Y:S01]  /*f340*/  FMUL.FTZ R129, R129, R54 ;  /* 0x0000003681817220 */ /* 0x000fe20000410000 */
[----:B------:R-:W-:Y:S02]  /*f350*/  IMAD.MOV.U32 R17, RZ, RZ, R23 ;  /* 0x000000ffff117224 */ /* 0x000fe400078e0017 */
[-C--:B------:R-:W-:Y:S01]  /*f360*/  FMUL.FTZ R126, R126, R53.reuse ;  /* 0x000000357e7e7220 */ /* 0x080fe20000410000 */
[----:B------:R-:W1:Y:S01]  /*f370*/  LDSM.16.MT88.4 R20, [R170+0xb000] ;  /* 0x00b00000aa14783b */ /* 0x000e620000004200 */
[-C--:B------:R-:W-:Y:S01]  /*f380*/  FMUL.FTZ R127, R127, R53.reuse ;  /* 0x000000357f7f7220 */ /* 0x080fe20000410000 */
[-C--:B------:R-:W-:Y:S01]  /*f390*/  FMUL.FTZ R130, R130, R53.reuse ;  /* 0x0000003582827220 */ /* 0x080fe20000410000 */
[----:B------:R-:W-:Y:S01]  /*f3a0*/  FMUL.FTZ R131, R131, R53 ;  /* 0x0000003583837220 */ /* 0x000fe20000410000 */
[----:B------:R-:W-:Y:S01]  /*f3b0*/  HMMA.16816.F32.BF16 R104, R8, R18, R104 ;  /* 0x000000120868723c */ /* 0x000fe20000041868 */
[----:B------:R-:W-:Y:S02]  /*f3c0*/  IMAD.MOV.U32 R17, RZ, RZ, R226 ;  /* 0x000000ffff117224 */ /* 0x000fe400078e00e2 */
[----:B------:R-:W-:Y:S01]  /*f3d0*/  FFMA.FTZ R226, R210, UR18, -R67 ;  /* 0x00000012d2e27c23 */ /* 0x000fe20008010843 */
[----:B------:R-:W-:Y:S01]  /*f3e0*/  MUFU.EX2 R211, R211 ;  /* 0x000000d300d37308 */ /* 0x000fe20000000800 */
[----:B------:R-:W-:Y:S01]  /*f3f0*/  FFMA.FTZ R210, R24, UR18, -R181 ;  /* 0x0000001218d27c23 */ /* 0x000fe200080108b5 */
[----:B------:R-:W-:Y:S01]  /*f400*/  FFMA.FTZ R207, R17, UR18, -R58 ;  /* 0x0000001211cf7c23 */ /* 0x000fe2000801083a */
[-C--:B--2---:R-:W-:Y:S01]  /*f410*/  HMMA.16816.F32.BF16 R84, R4, R12.reuse, R84 ;  /* 0x0000000c0454723c */ /* 0x084fe20000041854 */
[----:B------:R-:W-:Y:S04]  /*f420*/  LDSM.16.MT88.4 R24, [R170+0xb400] ;  /* 0x00b40000aa18783b */ /* 0x000fe80000004200 */
[----:B------:R-:W-:Y:S01]  /*f430*/  MUFU.EX2 R226, R226 ;  /* 0x000000e200e27308 */ /* 0x000fe20000000800 */
[C---:B------:R-:W-:Y:S06]  /*f440*/  HMMA.16816.F32.BF16 R88, R8.reuse, R12, R88 ;  /* 0x0000000c0858723c */ /* 0x040fec0000041858 */
[-C--:B------:R-:W-:Y:S01]  /*f450*/  HMMA.16816.F32.BF16 R92, R8, R14.reuse, R92 ;  /* 0x0000000e085c723c */ /* 0x080fe2000004185c */
[----:B------:R-:W-:Y:S05]  /*f460*/  MUFU.EX2 R212, R212 ;  /* 0x000000d400d47308 */ /* 0x000fea0000000800 */
[C---:B------:R-:W-:Y:S01]  /*f470*/  HMMA.16816.F32.BF16 R96, R4.reuse, R14, R96 ;  /* 0x0000000e0460723c */ /* 0x040fe20000041860 */
[----:B------:R-:W2:Y:S02]  /*f480*/  LDSM.16.MT88.4 R12, [R221+0xb000] ;  /* 0x00b00000dd0c783b */ /* 0x000ea40000004200 */
[----:B------:R-:W-:Y:S08]  /*f490*/  MUFU.EX2 R207, R207 ;  /* 0x000000cf00cf7308 */ /* 0x000ff00000000800 */
[----:B------:R-:W-:Y:S01]  /*f4a0*/  MUFU.EX2 R228, R228 ;  /* 0x000000e400e47308 */ /* 0x000fe20000000800 */
[C---:B-1----:R-:W-:Y:S06]  /*f4b0*/  HMMA.16816.F32.BF16 R136, R4.reuse, R20, R136 ;  /* 0x000000140488723c */ /* 0x042fec0000041888 */
[----:B------:R-:W-:Y:S01]  /*f4c0*/  HMMA.16816.F32.BF16 R132, R4, R22, R132 ;  /* 0x000000160484723c */ /* 0x000fe20000041884 */
[----:B------:R-:W-:Y:S05]  /*f4d0*/  MUFU.EX2 R214, R214 ;  /* 0x000000d600d67308 */ /* 0x000fea0000000800 */
[C---:B------:R-:W-:Y:S03]  /*f4e0*/  HMMA.16816.F32.BF16 R124, R8.reuse, R20, R124 ;  /* 0x00000014087c723c */ /* 0x040fe6000004187c */
[----:B------:R-:W1:Y:S03]  /*f4f0*/  MUFU.EX2 R209, R209 ;  /* 0x000000d100d17308 */ /* 0x000e660000000800 */
[----:B------:R-:W-:Y:S05]  /*f500*/  HMMA.16816.F32.BF16 R128, R8, R22, R128 ;  /* 0x000000160880723c */ /* 0x000fea0000041880 */
[----:B------:R-:W-:Y:S01]  /*f510*/  MUFU.EX2 R204, R204 ;  /* 0x000000cc00cc7308 */ /* 0x000fe20000000800 */
[C---:B--2---:R-:W-:Y:S07]  /*f520*/  HMMA.16816.F32.BF16 R112, R4.reuse, R12, R112 ;  /* 0x0000000c0470723c */ /* 0x044fee0000041870 */
[----:B------:R-:W-:Y:S01]  /*f530*/  MUFU.EX2 R195, R195 ;  /* 0x000000c300c37308 */ /* 0x000fe20000000800 */
[----:B------:R-:W-:Y:S07]  /*f540*/  HMMA.16816.F32.BF16 R120, R4, R14, R120 ;  /* 0x0000000e0478723c */ /* 0x000fee0000041878 */
[----:B------:R-:W-:Y:S01]  /*f550*/  MUFU.EX2 R210, R210 ;  /* 0x000000d200d27308 */ /* 0x000fe20000000800 */
[----:B------:R-:W-:Y:S01]  /*f560*/  HMMA.16816.F32.BF16 R116, R8, R12, R116 ;  /* 0x0000000c0874723c */ /* 0x000fe20000041874 */
[----:B------:R-:W-:Y:S01]  /*f570*/  LOP3.LUT R4, R213, R16, R249, 0x96, !PT ;  /* 0x00000010d5047212 */ /* 0x000fe200078e96f9 */
[----:B------:R-:W-:Y:S01]  /*f580*/  FFMA.FTZ R213, R206, UR18, -R67 ;  /* 0x00000012ced57c23 */ /* 0x000fe20008010843 */
[----:B------:R-:W-:-:S03]  /*f590*/  FFMA.FTZ R206, R245, UR18, -R166 ;  /* 0x00000012f5ce7c23 */ /* 0x000fc600080108a6 */
[----:B------:R-:W-:Y:S01]  /*f5a0*/  IMAD.WIDE.U32 R6, R4, -0x2daee0ad, RZ ;  /* 0xd2511f5304067825 */ /* 0x000fe200078e00ff */
[----:B------:R-:W-:Y:S01]  /*f5b0*/  HMMA.16816.F32.BF16 R140, R8, R14, R140 ;  /* 0x0000000e088c723c */ /* 0x000fe2000004188c */
[----:B------:R-:W2:Y:S01]  /*f5c0*/  MUFU.EX2 R213, R213 ;  /* 0x000000d500d57308 */ /* 0x000ea20000000800 */
[----:B-1----:R-:W-:Y:S02]  /*f5d0*/  F2FP.BF16.F32.PACK_AB R12, R209, R214 ;  /* 0x000000d6d10c723e */ /* 0x002fe400000010ff */
[----:B------:R-:W-:Y:S02]  /*f5e0*/  LOP3.LUT R30, R7, R30, R215, 0x96, !PT ;  /* 0x0000001e071e7212 */ /* 0x000fe400078e96d7 */
[C---:B------:R-:W-:Y:S01]  /*f5f0*/  LOP3.LUT R7, R6.reuse, 0xffff, RZ, 0xc0, !PT ;  /* 0x0000ffff06077812 */ /* 0x040fe200078ec0ff */
[----:B------:R-:W-:Y:S01]  /*f600*/  IMAD.WIDE.U32 R10, R229, -0x2daee0ad, RZ ;  /* 0xd2511f53e50a7825 */ /* 0x000fe200078e00ff */
[----:B------:R-:W-:Y:S01]  /*f610*/  LOP3.LUT R8, R6, 0xff, RZ, 0xc0, !PT ;  /* 0x000000ff06087812 */ /* 0x000fe200078ec0ff */
[----:B------:R-:W-:Y:S01]  /*f620*/  MUFU.EX2 R205, R205 ;  /* 0x000000cd00cd7308 */ /* 0x000fe20000000800 */
[----:B------:R-:W-:Y:S01]  /*f630*/  SHF.R.U32.HI R7, RZ, 0x8, R7 ;  /* 0x00000008ff077819 */ /* 0x000fe20000011607 */
[----:B------:R-:W-:Y:S01]  /*f640*/  FFMA.FTZ R229, R244, UR18, -R181 ;  /* 0x00000012f4e57c23 */ /* 0x000fe200080108b5 */
[----:B------:R-:W-:-:S02]  /*f650*/  SHF.R.U32.HI R4, RZ, 0x10, R6 ;  /* 0x00000010ff047819 */ /* 0x000fc40000011606 */
[----:B------:R-:W-:Y:S02]  /*f660*/  LOP3.LUT R9, R10, 0xffff, RZ, 0xc0, !PT ;  /* 0x0000ffff0a097812 */ /* 0x000fe400078ec0ff */
[----:B------:R-:W-:Y:S01]  /*f670*/  PRMT R7, R8, 0x5410, R7 ;  /* 0x0000541008077816 */ /* 0x000fe20000000007 */
[----:B------:R-:W-:Y:S01]  /*f680*/  MUFU.EX2 R208, R208 ;  /* 0x000000d000d07308 */ /* 0x000fe20000000800 */
[----:B------:R-:W-:Y:S02]  /*f690*/  LOP3.LUT R8, R4, 0xff, RZ, 0xc0, !PT ;  /* 0x000000ff04087812 */ /* 0x000fe400078ec0ff */
[----:B------:R-:W-:Y:S02]  /*f6a0*/  SHF.R.U32.HI R5, RZ, 0x18, R6 ;  /* 0x00000018ff057819 */ /* 0x000fe40000011606 */
[----:B------:R-:W-:Y:S02]  /*f6b0*/  LOP3.LUT R15, R10, 0xff, RZ, 0xc0, !PT ;  /* 0x000000ff0a0f7812 */ /* 0x000fe400078ec0ff */
[----:B------:R-:W-:Y:S01]  /*f6c0*/  SHF.R.U32.HI R4, RZ, 0x8, R9 ;  /* 0x00000008ff047819 */ /* 0x000fe20000011609 */
[----:B------:R-:W1:Y:S01]  /*f6d0*/  MUFU.EX2 R203, R203 ;  /* 0x000000cb00cb7308 */ /* 0x000e620000000800 */
[----:B------:R-:W-:-:S02]  /*f6e0*/  SHF.R.U32.HI R6, RZ, 0x10, R10 ;  /* 0x00000010ff067819 */ /* 0x000fc4000001160a */
[----:B------:R-:W-:Y:S02]  /*f6f0*/  PRMT R5, R8, 0x5410, R5 ;  /* 0x0000541008057816 */ /* 0x000fe40000000005 */
[----:B------:R-:W-:Y:S02]  /*f700*/  PRMT R15, R15, 0x5410, R4 ;  /* 0x000054100f0f7816 */ /* 0x000fe40000000004 */
[----:B------:R-:W-:Y:S01]  /*f710*/  SHF.R.U32.HI R13, RZ, 0x18, R10 ;  /* 0x00000018ff0d7819 */ /* 0x000fe2000001160a */
[----:B------:R-:W-:Y:S01]  /*f720*/  MUFU.EX2 R206, R206 ;  /* 0x000000ce00ce7308 */ /* 0x000fe20000000800 */
[----:B------:R-:W-:Y:S02]  /*f730*/  LOP3.LUT R8, R30, 0xffff, RZ, 0xc0, !PT ;  /* 0x0000ffff1e087812 */ /* 0x000fe400078ec0ff */
[----:B------:R-:W-:Y:S02]  /*f740*/  LOP3.LUT R4, R6, 0xff, RZ, 0xc0, !PT ;  /* 0x000000ff06047812 */ /* 0x000fe400078ec0ff */
[----:B------:R-:W-:-:S02]  /*f750*/  LOP3.LUT R28, R11, R28, R215, 0x96, !PT ;  /* 0x0000001c0b1c7212 */ /* 0x000fc400078e96d7 */
[----:B------:R-:W-:Y:S01]  /*f760*/  SHF.R.U32.HI R6, RZ, 0x8, R8 ;  /* 0x00000008ff067819 */ /* 0x000fe20000011608 */
[----:B------:R-:W3:Y:S01]  /*f770*/  MUFU.EX2 R197, R197 ;  /* 0x000000c500c57308 */ /* 0x000ee20000000800 */
[----:B------:R-:W-:Y:S02]  /*f780*/  LOP3.LUT R11, R30, 0xff, RZ, 0xc0, !PT ;  /* 0x000000ff1e0b7812 */ /* 0x000fe400078ec0ff */
[----:B------:R-:W-:Y:S02]  /*f790*/  PRMT R13, R4, 0x5410, R13 ;  /* 0x00005410040d7816 */ /* 0x000fe4000000000d */
[----:B------:R-:W-:Y:S02]  /*f7a0*/  SHF.R.U32.HI R4, RZ, 0x10, R30 ;  /* 0x00000010ff047819 */ /* 0x000fe4000001161e */
[----:B------:R-:W-:Y:S01]  /*f7b0*/  PRMT R11, R11, 0x5410, R6 ;  /* 0x000054100b0b7816 */ /* 0x000fe20000000006 */
[----:B------:R-:W-:Y:S01]  /*f7c0*/  MUFU.EX2 R198, R198 ;  /* 0x000000c600c67308 */ /* 0x000fe20000000800 */
[----:B------:R-:W-:-:S02]  /*f7d0*/  LOP3.LUT R6, R4, 0xff, RZ, 0xc0, !PT ;  /* 0x000000ff04067812 */ /* 0x000fc400078ec0ff */
[C---:B------:R-:W-:Y:S02]  /*f7e0*/  LOP3.LUT R4, R28.reuse, 0xffff, RZ, 0xc0, !PT ;  /* 0x0000ffff1c047812 */ /* 0x040fe400078ec0ff */
[----:B------:R-:W-:Y:S02]  /*f7f0*/  LOP3.LUT R21, R28, 0xff, RZ, 0xc0, !PT ;  /* 0x000000ff1c157812 */ /* 0x000fe400078ec0ff */
[----:B------:R-:W-:Y:S01]  /*f800*/  SHF.R.U32.HI R4, RZ, 0x8, R4 ;  /* 0x00000008ff047819 */ /* 0x000fe20000011604 */
[----:B------:R-:W-:Y:S01]  /*f810*/  MUFU.EX2 R229, R229 ;  /* 0x000000e500e57308 */ /* 0x000fe20000000800 */
[----:B------:R-:W-:Y:S02]  /*f820*/  SHF.R.U32.HI R9, RZ, 0x18, R30 ;  /* 0x00000018ff097819 */ /* 0x000fe4000001161e */
[----:B------:R-:W-:Y:S02]  /*f830*/  PRMT R21, R21, 0x5410, R4 ;  /* 0x0000541015157816 */ /* 0x000fe40000000004 */
[----:B------:R-:W-:-:S02]  /*f840*/  SHF.R.U32.HI R4, RZ, 0x10, R28 ;  /* 0x00000010ff047819 */ /* 0x000fc4000001161c */
[----:B------:R-:W-:Y:S01]  /*f850*/  SHF.R.U32.HI R17, RZ, 0x18, R28 ;  /* 0x00000018ff117819 */ /* 0x000fe2000001161c */
[----:B------:R-:W-:Y:S01]  /*f860*/  MUFU.EX2 R199, R199 ;  /* 0x000000c700c77308 */ /* 0x000fe20000000800 */
[----:B------:R-:W-:Y:S01]  /*f870*/  LOP3.LUT R4, R4, 0xff, RZ, 0xc0, !PT ;  /* 0x000000ff04047812 */ /* 0x000fe200078ec0ff */
[----:B------:R-:W4:Y:S01]  /*f880*/  LDSM.16.MT88.4 R28, [R170+0x9400] ;  /* 0x00940000aa1c783b */ /* 0x000f220000004200 */
[----:B------:R-:W-:Y:S02]  /*f890*/  PRMT R9, R6, 0x5410, R9 ;  /* 0x0000541006097816 */ /* 0x000fe40000000009 */
[----:B------:R-:W-:Y:S02]  /*f8a0*/  HSET2.LE.AND R6, R7, R52, PT ;  /* 0x0000003407067233 */ /* 0x000fe40003803000 */
[----:B------:R-:W-:Y:S02]  /*f8b0*/  PRMT R17, R4, 0x5410, R17 ;  /* 0x0000541004117816 */ /* 0x000fe40000000011 */
[----:B------:R-:W-:-:S02]  /*f8c0*/  F2FP.BF16.F32.PACK_AB R7, R211, R226 ;  /* 0x000000e2d307723e */ /* 0x000fc400000010ff */
[--C-:B------:R-:W-:Y:S02]  /*f8d0*/  HSET2.LE.AND R5, R5, R52.reuse, PT ;  /* 0x0000003405057233 */ /* 0x100fe40003803000 */
[----:B------:R-:W-:Y:S02]  /*f8e0*/  F2FP.BF16.F32.PACK_AB R4, R207, R212 ;  /* 0x000000d4cf04723e */ /* 0x000fe400000010ff */
[----:B------:R-:W-:Y:S02]  /*f8f0*/  LOP3.LUT R6, R6, R7, RZ, 0xc0, !PT ;  /* 0x0000000706067212 */ /* 0x000fe400078ec0ff */
[----:B------:R-:W-:Y:S02]  /*f900*/  LOP3.LUT R7, R5, R4, RZ, 0xc0, !PT ;  /* 0x0000000405077212 */ /* 0x000fe400078ec0ff */
[----:B------:R-:W-:Y:S02]  /*f910*/  HSET2.LE.AND R4, R11, R52, PT ;  /* 0x000000340b047233 */ /* 0x000fe40003803000 */
[----:B--2---:R-:W-:-:S02]  /*f920*/  F2FP.BF16.F32.PACK_AB R5, R213, R228 ;  /* 0x000000e4d505723e */ /* 0x004fc400000010ff */
[--C-:B------:R-:W-:Y:S02]  /*f930*/  HSET2.LE.AND R13, R13, R52.reuse, PT ;  /* 0x000000340d0d7233 */ /* 0x100fe40003803000 */
[----:B------:R-:W-:Y:S02]  /*f940*/  LOP3.LUT R4, R4, R5, RZ, 0xc0, !PT ;  /* 0x0000000504047212 */ /* 0x000fe400078ec0ff */
[--C-:B------:R-:W-:Y:S02]  /*f950*/  HSET2.LE.AND R5, R9, R52.reuse, PT ;  /* 0x0000003409057233 */ /* 0x100fe40003803000 */
[----:B------:R-:W2:Y:S01]  /*f960*/  LDSM.16.MT88.4 R8, [R221+0x9400] ;  /* 0x00940000dd08783b */ /* 0x000ea20000004200 */
[----:B------:R-:W-:Y:S02]  /*f970*/  HSET2.LE.AND R15, R15, R52, PT ;  /* 0x000000340f0f7233 */ /* 0x000fe40003803000 */
[----:B------:R-:W-:Y:S02]  /*f980*/  LOP3.LUT R5, R5, R12, RZ, 0xc0, !PT ;  /* 0x0000000c05057212 */ /* 0x000fe400078ec0ff */
[----:B------:R-:W-:-:S02]  /*f990*/  F2FP.BF16.F32.PACK_AB R12, R195, R204 ;  /* 0x000000ccc30c723e */ /* 0x000fc400000010ff */
[--C-:B------:R-:W-:Y:S02]  /*f9a0*/  HSET2.LE.AND R16, R21, R52.reuse, PT ;  /* 0x0000003415107233 */ /* 0x100fe40003803000 */
[----:B------:R-:W-:Y:S01]  /*f9b0*/  LOP3.LUT R19, R13, R12, RZ, 0xc0, !PT ;  /* 0x0000000c0d137212 */ /* 0x000fe200078ec0ff */
[----:B------:R-:W2:Y:S01]  /*f9c0*/  LDSM.16.MT88.4 R20, [R221+0xa400] ;  /* 0x00a40000dd14783b */ /* 0x000ea20000004200 */
[----:B------:R-:W-:Y:S01]  /*f9d0*/  HSET2.LE.AND R17, R17, R52, PT ;  /* 0x0000003411117233 */ /* 0x000fe20003803000 */
[C---:B------:R-:W-:Y:S01]  /*f9e0*/  HMMA.16816.F32.BF16 R136, R4.reuse, R24, R136 ;  /* 0x000000180488723c */ /* 0x040fe20000041888 */
[----:B-1----:R-:W-:Y:S02]  /*f9f0*/  F2FP.BF16.F32.PACK_AB R18, R203, R208 ;  /* 0x000000d0cb12723e */ /* 0x002fe400000010ff */
[----:B------:R-:W-:Y:S02]  /*fa00*/  F2FP.BF16.F32.PACK_AB R13, R205, R210 ;  /* 0x000000d2cd0d723e */ /* 0x000fe400000010ff */
[----:B---3--:R-:W-:Y:S01]  /*fa10*/  F2FP.BF16.F32.PACK_AB R12, R197, R206 ;  /* 0x000000cec50c723e */ /* 0x008fe200000010ff */
[----:B----4-:R-:W-:Y:S01]  /*fa20*/  HMMA.16816.F32.BF16 R68, R4, R28, R68 ;  /* 0x0000001c0444723c */ /* 0x010fe20000041844 */
[----:B------:R-:W-:-:S02]  /*fa30*/  LOP3.LUT R18, R15, R18, RZ, 0xc0, !PT ;  /* 0x000000120f127212 */ /* 0x000fc400078ec0ff */
[----:B------:R-:W-:Y:S02]  /*fa40*/  LOP3.LUT R16, R16, R13, RZ, 0xc0, !PT ;  /* 0x0000000d10107212 */ /* 0x000fe400078ec0ff */
[----:B------:R-:W-:Y:S01]  /*fa50*/  LOP3.LUT R17, R17, R12, RZ, 0xc0, !PT ;  /* 0x0000000c11117212 */ /* 0x000fe200078ec0ff */
[----:B------:R-:W-:Y:S01]  /*fa60*/  HMMA.16816.F32.BF16 R80, R4, R30, R80 ;  /* 0x0000001e0450723c */ /* 0x000fe20000041850 */
[----:B------:R-:W1:Y:S05]  /*fa70*/  LDSM.16.MT88.4 R12, [R170+0xa400] ;  /* 0x00a40000aa0c783b */ /* 0x000e6a0000004200 */
[C---:B------:R-:W-:Y:S06]  /*fa80*/  HMMA.16816.F32.BF16 R72, R16.reuse, R28, R72 ;  /* 0x0000001c1048723c */ /* 0x040fec0000041848 */
[----:B------:R-:W-:Y:S01]  /*fa90*/  HMMA.16816.F32.BF16 R76, R16, R30, R76 ;  /* 0x0000001e104c723c */ /* 0x000fe2000004184c */
[----:B------:R-:W-:Y:S05]  /*faa0*/  LDSM.16.MT88.4 R28, [R221+0x9800] ;  /* 0x00980000dd1c783b */ /* 0x000fea0000004200 */
[-C--:B--2---:R-:W-:Y:S06]  /*fab0*/  HMMA.16816.F32.BF16 R160, R4, R8.reuse, R160 ;  /* 0x0000000804a0723c */ /* 0x084fec00000418a0 */
[C---:B------:R-:W-:Y:S06]  /*fac0*/  HMMA.16816.F32.BF16 R156, R16.reuse, R8, R156 ;  /* 0x00000008109c723c */ /* 0x040fec000004189c */
[-C--:B------:R-:W-:Y:S06]  /*fad0*/  HMMA.16816.F32.BF16 R152, R16, R10.reuse, R152 ;  /* 0x0000000a1098723c */ /* 0x080fec0000041898 */
[----:B------:R-:W-:Y:S01]  /*fae0*/  HMMA.16816.F32.BF16 R148, R4, R10, R148 ;  /* 0x0000000a0494723c */ /* 0x000fe20000041894 */
[----:B------:R-:W2:Y:S05]  /*faf0*/  LDSM.16.MT88.4 R8, [R221+0xb400] ;  /* 0x00b40000dd08783b */ /* 0x000eaa0000004200 */
[C---:B------:R-:W-:Y:S06]  /*fb00*/  HMMA.16816.F32.BF16 R88, R16.reuse, R20, R88 ;  /* 0x000000141058723c */ /* 0x040fec0000041858 */
[C---:B------:R-:W-:Y:S06]  /*fb10*/  HMMA.16816.F32.BF16 R92, R16.reuse, R22, R92 ;  /* 0x00000016105c723c */ /* 0x040fec000004185c */
[C---:B-1----:R-:W-:Y:S06]  /*fb20*/  HMMA.16816.F32.BF16 R144, R16.reuse, R12, R144 ;  /* 0x0000000c1090723c */ /* 0x042fec0000041890 */
[C---:B------:R-:W-:Y:S06]  /*fb30*/  HMMA.16816.F32.BF16 R104, R16.reuse, R14, R104 ;  /* 0x0000000e1068723c */ /* 0x040fec0000041868 */
[C---:B------:R-:W-:Y:S06]  /*fb40*/  HMMA.16816.F32.BF16 R124, R16.reuse, R24, R124 ;  /* 0x00000018107c723c */ /* 0x040fec000004187c */
[C---:B------:R-:W-:Y:S06]  /*fb50*/  HMMA.16816.F32.BF16 R128, R16.reuse, R26, R128 ;  /* 0x0000001a1080723c */ /* 0x040fec0000041880 */
[C---:B--2---:R-:W-:Y:S06]  /*fb60*/  HMMA.16816.F32.BF16 R116, R16.reuse, R8, R116 ;  /* 0x000000081074723c */ /* 0x044fec0000041874 */
[----:B------:R-:W-:Y:S06]  /*fb70*/  HMMA.16816.F32.BF16 R140, R16, R10, R140 ;  /* 0x0000000a108c723c */ /* 0x000fec000004188c */
[----:B------:R-:W-:Y:S01]  /*fb80*/  HMMA.16816.F32.BF16 R112, R4, R8, R112 ;  /* 0x000000080470723c */ /* 0x000fe20000041870 */
[----:B------:R-:W-:-:S02]  /*fb90*/  IMAD.MOV.U32 R19, RZ, RZ, R216 ;  /* 0x000000ffff137224 */ /* 0x000fc400078e00d8 */
[----:B------:R-:W-:Y:S02]  /*fba0*/  IMAD.MOV.U32 R18, RZ, RZ, R217 ;  /* 0x000000ffff127224 */ /* 0x000fe400078e00d9 */
[----:B------:R-:W-:Y:S01]  /*fbb0*/  IMAD.WIDE.U32 R216, R227, -0x326172a9, RZ ;  /* 0xcd9e8d57e3d87825 */ /* 0x000fe200078e00ff */
[C---:B------:R-:W-:Y:S03]  /*fbc0*/  HMMA.16816.F32.BF16 R120, R4.reuse, R10, R120 ;  /* 0x0000000a0478723c */ /* 0x040fe60000041878 */
[--C-:B------:R-:W-:Y:S01]  /*fbd0*/  FFMA.FTZ R227, R200, UR18, -R181.reuse ;  /* 0x00000012c8e37c23 */ /* 0x100fe200080108b5 */
[----:B------:R-:W-:Y:S01]  /*fbe0*/  FFMA.FTZ R200, R202, UR18, -R181 ;  /* 0x00000012cac87c23 */ /* 0x000fe200080108b5 */
[----:B------:R-:W-:Y:S01]  /*fbf0*/  FFMA.FTZ R202, R191, UR18, -R166 ;  /* 0x00000012bfca7c23 */ /* 0x000fe200080108a6 */
[----:B------:R-:W-:Y:S01]  /*fc00*/  LOP3.LUT R250, R217, R250, R184, 0x96, !PT ;  /* 0x000000fad9fa7212 */ /* 0x000fe200078e96b8 */
[----:B------:R-:W-:Y:S01]  /*fc10*/  FFMA.FTZ R191, R201, UR18, -R166 ;  /* 0x00000012c9bf7c23 */ /* 0x000fe200080108a6 */
[----:B------:R-:W-:Y:S01]  /*fc20*/  LOP3.LUT R8, R247, R216, R190, 0x96, !PT ;  /* 0x000000d8f7087212 */ /* 0x000fe200078e96be */
[----:B------:R-:W-:Y:S01]  /*fc30*/  HMMA.16816.F32.BF16 R84, R4, R20, R84 ;  /* 0x000000140454723c */ /* 0x000fe20000041854 */
[----:B------:R-:W1:Y:S01]  /*fc40*/  MUFU.EX2 R227, R227 ;  /* 0x000000e300e37308 */ /* 0x000e620000000800 */
[----:B------:R-:W-:Y:S01]  /*fc50*/  IMAD.WIDE.U32 R250, R250, -0x2daee0ad, RZ ;  /* 0xd2511f53fafa7825 */ /* 0x000fe200078e00ff */
[----:B------:R-:W-:-:S02]  /*fc60*/  LOP3.LUT R184, R217, R196, R184, 0x96, !PT ;  /* 0x000000c4d9b87212 */ /* 0x000fc400078e96b8 */
[----:B------:R-:W-:Y:S01]  /*fc70*/  LOP3.LUT R190, R193, R216, R190, 0x96, !PT ;  /* 0x000000d8c1be7212 */ /* 0x000fe200078e96be */
[----:B------:R-:W-:Y:S01]  /*fc80*/  IMAD.WIDE.U32 R8, R8, -0x2daee0ad, RZ ;  /* 0xd2511f5308087825 */ /* 0x000fe200078e00ff */
[----:B------:R-:W-:Y:S01]  /*fc90*/  LOP3.LUT R248, R251, R248, R189, 0x96, !PT ;  /* 0x000000f8fbf87212 */ /* 0x000fe200078e96bd */
[C---:B------:R-:W-:Y:S01]  /*fca0*/  HMMA.16816.F32.BF16 R96, R4.reuse, R22, R96 ;  /* 0x000000160460723c */ /* 0x040fe20000041860 */
[----:B------:R-:W-:Y:S01]  /*fcb0*/  MUFU.EX2 R200, R200 ;  /* 0x000000c800c87308 */ /* 0x000fe20000000800 */
[----:B------:R-:W-:Y:S01]  /*fcc0*/  IMAD.MOV.U32 R201, RZ, RZ, R18 ;  /* 0x000000ffffc97224 */ /* 0x000fe200078e0012 */
[----:B------:R-:W-:Y:S01]  /*fcd0*/  LOP3.LUT R250, R9, R250, R187, 0x96, !PT ;  /* 0x000000fa09fa7212 */ /* 0x000fe200078e96bb */
[----:B------:R-:W-:Y:S01]  /*fce0*/  IMAD.WIDE.U32 R10, R248, -0x326172a9, RZ ;  /* 0xcd9e8d57f80a7825 */ /* 0x000fe200078e00ff */
[----:B------:R-:W-:Y:S01]  /*fcf0*/  LDSM.16.MT88.4 R20, [R221+0xa800] ;  /* 0x00a80000dd14783b */ /* 0x000fe20000004200 */
[C---:B------:R-:W-:Y:S02]  /*fd00*/  HMMA.16816.F32.BF16 R100, R4.reuse, R12, R100 ;  /* 0x0000000c0464723c */ /* 0x040fe40000041864 */
[----:B------:R-:W-:Y:S01]  /*fd10*/  IMAD.WIDE.U32 R250, R250, -0x326172a9, RZ ;  /* 0xcd9e8d57fafa7825 */ /* 0x000fe200078e00ff */
[----:B------:R-:W-:Y:S01]  /*fd20*/  LOP3.LUT R247, R11, R246, R188, 0x96, !PT ;  /* 0x000000f60bf77212 */ /* 0x000fe200078e96bc */
[----:B------:R-:W2:Y:S02]  /*fd30*/  MUFU.EX2 R202, R202 ;  /* 0x000000ca00ca7308 */ /* 0x000ea40000000800 */
[----:B------:R-:W-:Y:S01]  /*fd40*/  FFMA.FTZ R59, R59, UR18, -R67 ;  /* 0x000000123b3b7c23 */ /* 0x000fe20008010843 */
[C---:B------:R-:W-:Y:S01]  /*fd50*/  HMMA.16816.F32.BF16 R108, R4.reuse, R14, R108 ;  /* 0x0000000e046c723c */ /* 0x040fe2000004186c */
[----:B------:R-:W-:Y:S01]  /*fd60*/  LOP3.LUT R246, R251, R10, R186, 0x96, !PT ;  /* 0x0000000afbf67212 */ /* 0x000fe200078e96ba */
[----:B------:R-:W-:Y:S01]  /*fd70*/  IMAD.WIDE.U32 R10, R247, -0x2daee0ad, RZ ;  /* 0xd2511f53f70a7825 */ /* 0x000fe200078e00ff */
[----:B------:R-:W-:Y:S03]  /*fd80*/  LDSM.16.MT88.4 R12, [R221+0xb800] ;  /* 0x00b80000dd0c783b */ /* 0x000fe60000004200 */
[----:B------:R-:W-:Y:S01]  /*fd90*/  IMAD.WIDE.U32 R246, R246, -0x2daee0ad, RZ ;  /* 0xd2511f53f6f67825 */ /* 0x000fe200078e00ff */
[----:B------:R-:W-:Y:S01]  /*fda0*/  LOP3.LUT R244, R11, R8, R185, 0x96, !PT ;  /* 0x000000080bf47212 */ /* 0x000fe200078e96b9 */
[----:B------:R-:W-:Y:S01]  /*fdb0*/  HMMA.16816.F32.BF16 R132, R4, R26, R132 ;  /* 0x0000001a0484723c */ /* 0x000fe20000041884 */
[----:B------:R-:W-:Y:S01]  /*fdc0*/  MUFU.EX2 R191, R191 ;  /* 0x000000bf00bf7308 */ /* 0x000fe20000000800 */
[----:B------:R-:W-:Y:S01]  /*fdd0*/  IMAD.MOV.U32 R248, RZ, RZ, R19 ;  /* 0x000000fffff87224 */ /* 0x000fe200078e0013 */
[----:B------:R-:W-:Y:S01]  /*fde0*/  LOP3.LUT R8, R247, R10, R183, 0x96, !PT ;  /* 0x0000000af7087212 */ /* 0x000fe200078e96b7 */
[----:B------:R-:W-:Y:S01]  /*fdf0*/  IMAD.WIDE.U32 R244, R244, -0x326172a9, RZ ;  /* 0xcd9e8d57f4f47825 */ /* 0x000fe200078e00ff */
[----:B------:R-:W3:Y:S03]  /*fe00*/  LDSM.16.MT88.4 R24, [R170+0x9800] ;  /* 0x00980000aa18783b */ /* 0x000ee60000004200 */
[----:B------:R-:W-:Y:S01]  /*fe10*/  IMAD.WIDE.U32 R8, R8, -0x326172a9, RZ ;  /* 0xcd9e8d5708087825 */ /* 0x000fe200078e00ff */
[----:B------:R-:W4:Y:S01]  /*fe20*/  LDSM.16.MT88.4 R16, [R170+0xa800] ;  /* 0x00a80000aa10783b */ /* 0x000f220000004200 */
[----:B------:R-:W-:-:S03]  /*fe30*/  LOP3.LUT R245, R245, R250, R249, 0x96, !PT ;  /* 0x000000faf5f57212 */ /* 0x000fc600078e96f9 */
[----:B------:R-:W-:Y:S01]  /*fe40*/  LOP3.LUT R4, R9, R244, R182, 0x96, !PT ;  /* 0x000000f409047212 */ /* 0x000fe200078e96b6 */
[----:B------:R-:W-:Y:S01]  /*fe50*/  FFMA.FTZ R244, R243, UR18, -R166 ;  /* 0x00000012f3f47c23 */ /* 0x000fe200080108a6 */
[----:B------:R-:W-:Y:S01]  /*fe60*/  LOP3.LUT R5, R8, 0xffff, RZ, 0xc0, !PT ;  /* 0x0000ffff08057812 */ /* 0x000fe200078ec0ff */
[----:B------:R-:W-:Y:S01]  /*fe70*/  FFMA.FTZ R174, R174, UR18, -R67 ;  /* 0x00000012aeae7c23 */ /* 0x000fe20008010843 */
[C---:B------:R-:W-:Y:S01]  /*fe80*/  LOP3.LUT R10, R4.reuse, 0xffff, RZ, 0xc0, !PT ;  /* 0x0000ffff040a7812 */ /* 0x040fe200078ec0ff */
[----:B------:R-:W-:Y:S01]  /*fe90*/  FFMA.FTZ R177, R177, UR18, -R58 ;  /* 0x00000012b1b17c23 */ /* 0x000fe2000801083a */
[----:B------:R-:W-:Y:S01]  /*fea0*/  LOP3.LUT R7, R4, 0xff, RZ, 0xc0, !PT ;  /* 0x000000ff04077812 */ /* 0x000fe200078ec0ff */
[----:B------:R-:W2:Y:S01]  /*feb0*/  MUFU.EX2 R244, R244 ;  /* 0x000000f400f47308 */ /* 0x000ea20000000800 */
[----:B------:R-:W-:Y:S01]  /*fec0*/  SHF.R.U32.HI R10, RZ, 0x8, R10 ;  /* 0x00000008ff0a7819 */ /* 0x000fe2000001160a */
[----:B------:R-:W-:Y:S01]  /*fed0*/  FFMA.FTZ R172, R172, UR18, -R181 ;  /* 0x00000012acac7c23 */ /* 0x000fe200080108b5 */
[----:B------:R-:W-:Y:S01]  /*fee0*/  SHF.R.U32.HI R9, RZ, 0x10, R8 ;  /* 0x00000010ff097819 */ /* 0x000fe20000011608 */
[----:B------:R-:W-:Y:S01]  /*fef0*/  FFMA.FTZ R167, R167, UR18, -R166 ;  /* 0x00000012a7a77c23 */ /* 0x000fe200080108a6 */
[----:B------:R-:W-:Y:S01]  /*ff00*/  PRMT R7, R7, 0x5410, R10 ;  /* 0x0000541007077816 */ /* 0x000fe2000000000a */
[----:B------:R-:W-:Y:S01]  /*ff10*/  FFMA.FTZ R60, R60, UR18, -R67 ;  /* 0x000000123c3c7c23 */ /* 0x000fe20008010843 */
[----:B------:R-:W-:Y:S01]  /*ff20*/  SHF.R.U32.HI R10, RZ, 0x10, R4 ;  /* 0x00000010ff0a7819 */ /* 0x000fe20000011604 */
[----:B------:R-:W-:Y:S01]  /*ff30*/  FFMA.FTZ R241, R241, R54, R48 ;  /* 0x00000036f1f17223 */ /* 0x000fe20000010030 */
[----:B------:R-:W-:Y:S01]  /*ff40*/  LOP3.LUT R6, R8, 0xff, RZ, 0xc0, !PT ;  /* 0x000000ff08067812 */ /* 0x000fe200078ec0ff */
[----:B------:R-:W-:Y:S01]  /*ff50*/  FFMA.FTZ R252, R252, R53, R51 ;  /* 0x00000035fcfc7223 */ /* 0x000fe20000010033 */
[----:B------:R-:W-:Y:S01]  /*ff60*/  SHF.R.U32.HI R5, RZ, 0x8, R5 ;  /* 0x00000008ff057819 */ /* 0x000fe20000011605 */
[----:B------:R2:W5:Y:S01]  /*ff70*/  LDL.LU.64 R216, [R1+0x18] ;  /* 0x0000180001d87983 */ /* 0x0005620000300a00 */
[----:B------:R-:W-:-:S02]  /*ff80*/  SHF.R.U32.HI R4, RZ, 0x18, R4 ;  /* 0x00000018ff047819 */ /* 0x000fc40000011604 */
[----:B------:R-:W-:Y:S02]  /*ff90*/  LOP3.LUT R11, R10, 0xff, RZ, 0xc0, !PT ;  /* 0x000000ff0a0b7812 */ /* 0x000fe400078ec0ff */
[----:B------:R-:W-:Y:S02]  /*ffa0*/  SHF.R.U32.HI R8, RZ, 0x18, R8 ;  /* 0x00000018ff087819 */ /* 0x000fe40000011608 */
[----:B------:R-:W-:Y:S02]  /*ffb0*/  LOP3.LUT R9, R9, 0xff, RZ, 0xc0, !PT ;  /* 0x000000ff09097812 */ /* 0x000fe400078ec0ff */
[----:B------:R-:W-:Y:S02]  /*ffc0*/  PRMT R5, R6, 0x5410, R5 ;  /* 0x0000541006057816 */ /* 0x000fe40000000005 */
[----:B------:R-:W-:Y:S02]  /*ffd0*/  HSET2.LE.AND R7, R7, R52, PT ;  /* 0x0000003407077233 */ /* 0x000fe40003803000 */
[----:B------:R-:W-:-:S02]  /*ffe0*/  PRMT R11, R11, 0x5410, R4 ;  /* 0x000054100b0b7816 */ /* 0x000fc40000000004 */
[----:B-1----:R-:W-:Y:S02]  /*fff0*/  F2FP.BF16.F32.PACK_AB R10, R227, R198 ;  /* 0x000000c6e30a723e */ /* 0x002fe400000010ff */
[----:B------:R-:W-:Y:S02]  /*10000*/  PRMT R9, R9, 0x5410, R8 ;  /* 0x0000541009097816 */ /* 0x000fe40000000008 */
[--C-:B------:R-:W-:Y:S02]  /*10010*/  HSET2.LE.AND R6, R5, R52.reuse, PT ;  /* 0x0000003405067233 */ /* 0x100fe40003803000 */
[----:B------:R-:W-:Y:S02]  /*10020*/  LOP3.LUT R4, R7, R10, RZ, 0xc0, !PT ;  /* 0x0000000a07047212 */ /* 0x000fe400078ec0ff */
[----:B------:R-:W-:Y:S02]  /*10030*/  HSET2.LE.AND R5, R11, R52, PT ;  /* 0x000000340b057233 */ /* 0x000fe40003803000 */
[----:B--2---:R-:W-:-:S02]  /*10040*/  F2FP.BF16.F32.PACK_AB R10, R202, R199 ;  /* 0x000000c7ca0a723e */ /* 0x004fc400000010ff */
[----:B------:R-:W-:Y:S02]  /*10050*/  F2FP.BF16.F32.PACK_AB R11, R229, R200 ;  /* 0x000000c8e50b723e */ /* 0x000fe400000010ff */
[----:B------:R-:W-:Y:S02]  /*10060*/  HSET2.LE.AND R7, R9, R52, PT ;  /* 0x0000003409077233 */ /* 0x000fe40003803000 */
[----:B------:R-:W-:Y:S02]  /*10070*/  F2FP.BF16.F32.PACK_AB R8, R244, R191 ;  /* 0x000000bff408723e */ /* 0x000fe400000010ff */
[----:B------:R-:W-:Y:S02]  /*10080*/  LOP3.LUT R5, R5, R10, RZ, 0xc0, !PT ;  /* 0x0000000a05057212 */ /* 0x000fe400078ec0ff */
[----:B------:R-:W-:Y:S02]  /*10090*/  LOP3.LUT R6, R6, R11, RZ, 0xc0, !PT ;  /* 0x0000000b06067212 */ /* 0x000fe400078ec0ff */
[----:B------:R-:W-:-:S02]  /*100a0*/  LOP3.LUT R7, R7, R8, RZ, 0xc0, !PT ;  /* 0x0000000807077212 */ /* 0x000fc400078ec0ff */
[----:B------:R-:W1:Y:S05]  /*100b0*/  LDSM.16.MT88.4 R8, [R170+0xb800] ;  /* 0x00b80000aa08783b */ /* 0x000e6a0000004200 */
        /* <DEDUP_REMOVED lines=8> */
[C---:B------:R-:W-:Y:S06]  /*10140*/  HMMA.16816.F32.BF16 R116, R4.reuse, R12, R116 ;  /* 0x0000000c0474723c */ /* 0x040fec0000041874 */
[C---:B------:R-:W-:Y:S06]  /*10150*/  HMMA.16816.F32.BF16 R140, R4.reuse, R14, R140 ;  /* 0x0000000e048c723c */ /* 0x040fec000004188c */
[C---:B-1----:R-:W-:Y:S06]  /*10160*/  HMMA.16816.F32.BF16 R124, R4.reuse, R8, R124 ;  /* 0x00000008047c723c */ /* 0x042fec000004187c */
[----:B------:R-:W-:Y:S07]  /*10170*/  HMMA.16816.F32.BF16 R128, R4, R10, R128 ;  /* 0x0000000a0480723c */ /* 0x000fee0000041880 */
        /* <DEDUP_REMOVED lines=16> */
[--C-:B------:R-:W-:Y:S01]  /*10280*/  FFMA.FTZ R182, R32, UR18, -R67.reuse ;  /* 0x0000001220b67c23 */ /* 0x100fe20008010843 */
[C---:B------:R-:W-:Y:S02]  /*10290*/  LOP3.LUT R32, R184.reuse, 0xffff, RZ, 0xc0, !PT ;  /* 0x0000ffffb8207812 */ /* 0x040fe400078ec0ff */
[----:B------:R-:W-:Y:S02]  /*102a0*/  LOP3.LUT R7, R184, 0xff, RZ, 0xc0, !PT ;  /* 0x000000ffb8077812 */ /* 0x000fe400078ec0ff */
[--C-:B------:R-:W-:Y:S02]  /*102b0*/  SHF.R.U32.HI R6, RZ, 0x10, R184.reuse ;  /* 0x00000010ff067819 */ /* 0x100fe400000116b8 */
[----:B------:R-:W-:Y:S01]  /*102c0*/  SHF.R.U32.HI R5, RZ, 0x18, R184 ;  /* 0x00000018ff057819 */ /* 0x000fe200000116b8 */
[----:B------:R-:W-:Y:S01]  /*102d0*/  FFMA.FTZ R184, R179, UR18, -R58 ;  /* 0x00000012b3b87c23 */ /* 0x000fe2000801083a */
[----:B------:R-:W-:Y:S01]  /*102e0*/  MUFU.EX2 R59, R59 ;  /* 0x0000003b003b7308 */ /* 0x000fe20000000800 */
[----:B------:R-:W-:Y:S01]  /*102f0*/  FFMA.FTZ R183, R34, UR18, -R67 ;  /* 0x0000001222b77c23 */ /* 0x000fe20008010843 */
[----:B------:R-:W-:-:S02]  /*10300*/  LOP3.LUT R6, R6, 0xff, RZ, 0xc0, !PT ;  /* 0x000000ff06067812 */ /* 0x000fc400078ec0ff */
[----:B------:R-:W-:-:S04]  /*10310*/  SHF.R.U32.HI R32, RZ, 0x8, R32 ;  /* 0x00000008ff207819 */ /* 0x000fc80000011620 */
[----:B------:R-:W1:Y:S01]  /*10320*/  MUFU.EX2 R174, R174 ;  /* 0x000000ae00ae7308 */ /* 0x000e620000000800 */
[----:B------:R-:W-:Y:S01]  /*10330*/  PRMT R5, R6, 0x5410, R5 ;  /* 0x0000541006057816 */ /* 0x000fe20000000005 */
[----:B------:R-:W-:-:S06]  /*10340*/  FFMA.FTZ R179, R33, UR18, -R58 ;  /* 0x0000001221b37c23 */ /* 0x000fcc000801083a */
[----:B------:R-:W-:Y:S01]  /*10350*/  MUFU.EX2 R177, R177 ;  /* 0x000000b100b17308 */ /* 0x000fe20000000800 */
[----:B------:R-:W-:Y:S01]  /*10360*/  LOP3.LUT R6, R4, 0xffff, RZ, 0xc0, !PT ;  /* 0x0000ffff04067812 */ /* 0x000fe200078ec0ff */
[----:B------:R-:W-:-:S06]  /*10370*/  FFMA.FTZ R186, R175, UR18, -R58 ;  /* 0x00000012afba7c23 */ /* 0x000fcc000801083a */
[----:B------:R-:W2:Y:S01]  /*10380*/  MUFU.EX2 R184, R184 ;  /* 0x000000b800b87308 */ /* 0x000ea20000000800 */
[----:B------:R-:W-:Y:S02]  /*10390*/  PRMT R7, R7, 0x5410, R32 ;  /* 0x0000541007077816 */ /* 0x000fe40000000020 */
[----:B------:R-:W-:-:S05]  /*103a0*/  SHF.R.U32.HI R32, RZ, 0x10, R4 ;  /* 0x00000010ff207819 */ /* 0x000fca0000011604 */
[----:B------:R-:W-:Y:S01]  /*103b0*/  MUFU.EX2 R182, R182 ;  /* 0x000000b600b67308 */ /* 0x000fe20000000800 */
[----:B------:R-:W-:Y:S02]  /*103c0*/  LOP3.LUT R185, R4, 0xff, RZ, 0xc0, !PT ;  /* 0x000000ff04b97812 */ /* 0x000fe400078ec0ff */
[----:B------:R-:W-:-:S05]  /*103d0*/  SHF.R.U32.HI R6, RZ, 0x8, R6 ;  /* 0x00000008ff067819 */ /* 0x000fca0000011606 */
[----:B------:R-:W3:Y:S01]  /*103e0*/  MUFU.EX2 R183, R183 ;  /* 0x000000b700b77308 */ /* 0x000ee20000000800 */
[----:B------:R-:W-:Y:S02]  /*103f0*/  SHF.R.U32.HI R187, RZ, 0x18, R4 ;  /* 0x00000018ffbb7819 */ /* 0x000fe40000011604 */
[----:B------:R-:W-:Y:S02]  /*10400*/  LOP3.LUT R4, R32, 0xff, RZ, 0xc0, !PT ;  /* 0x000000ff20047812 */ /* 0x000fe400078ec0ff */
[----:B------:R-:W-:-:S03]  /*10410*/  PRMT R185, R185, 0x5410, R6 ;  /* 0x00005410b9b97816 */ /* 0x000fc60000000006 */
[----:B------:R-:W-:Y:S01]  /*10420*/  MUFU.EX2 R179, R179 ;  /* 0x000000b300b37308 */ /* 0x000fe20000000800 */
[----:B------:R-:W-:Y:S02]  /*10430*/  HSET2.LE.AND R6, R7, R52, PT ;  /* 0x0000003407067233 */ /* 0x000fe40003803000 */
[----:B------:R-:W-:-:S05]  /*10440*/  PRMT R33, R4, 0x5410, R187 ;  /* 0x0000541004217816 */ /* 0x000fca00000000bb */
[----:B------:R-:W4:Y:S01]  /*10450*/  MUFU.EX2 R186, R186 ;  /* 0x000000ba00ba7308 */ /* 0x000f220000000800 */
[----:B-1----:R-:W-:Y:S02]  /*10460*/  F2FP.BF16.F32.PACK_AB R7, R174, R59 ;  /* 0x0000003bae07723e */ /* 0x002fe400000010ff */
[--C-:B------:R-:W-:Y:S02]  /*10470*/  HSET2.LE.AND R5, R5, R52.reuse, PT ;  /* 0x0000003405057233 */ /* 0x100fe40003803000 */
[----:B--2---:R-:W-:Y:S02]  /*10480*/  F2FP.BF16.F32.PACK_AB R4, R184, R177 ;  /* 0x000000b1b804723e */ /* 0x004fe400000010ff */
[----:B------:R-:W-:Y:S02]  /*10490*/  LOP3.LUT R6, R6, R7, RZ, 0xc0, !PT ;  /* 0x0000000706067212 */ /* 0x000fe400078ec0ff */
[----:B------:R-:W-:Y:S02]  /*104a0*/  LOP3.LUT R7, R5, R4, RZ, 0xc0, !PT ;  /* 0x0000000405077212 */ /* 0x000fe400078ec0ff */
[----:B------:R-:W-:-:S02]  /*104b0*/  HSET2.LE.AND R4, R185, R52, PT ;  /* 0x00000034b9047233 */ /* 0x000fc40003803000 */
[----:B---3--:R-:W-:-:S04]  /*104c0*/  F2FP.BF16.F32.PACK_AB R5, R183, R182 ;  /* 0x000000b6b705723e */ /* 0x008fc800000010ff */
[----:B------:R-:W-:Y:S02]  /*104d0*/  LOP3.LUT R4, R4, R5, RZ, 0xc0, !PT ;  /* 0x0000000504047212 */ /* 0x000fe400078ec0ff */
[----:B------:R-:W-:Y:S02]  /*104e0*/  HSET2.LE.AND R5, R33, R52, PT ;  /* 0x0000003421057233 */ /* 0x000fe40003803000 */
[----:B----4-:R-:W-:Y:S01]  /*104f0*/  F2FP.BF16.F32.PACK_AB R32, R186, R179 ;  /* 0x000000b3ba20723e */ /* 0x010fe200000010ff */
[----:B------:R-:W-:Y:S01]  /*10500*/  FFMA.FTZ R50, R201, R55, R50 ;  /* 0x00000037c9327223 */ /* 0x000fe20000010032 */
[----:B------:R-:W-:Y:S02]  /*10510*/  FFMA.FTZ R49, R248, R56, R49 ;  /* 0x00000038f8317223 */ /* 0x000fe40000010031 */
[----:B------:R-:W-:Y:S01]  /*10520*/  LOP3.LUT R5, R5, R32, RZ, 0xc0, !PT ;  /* 0x0000002005057212 */ /* 0x000fe200078ec0ff */
[----:B------:R-:W-:Y:S01]  /*10530*/  FADD.FTZ R41, R41, R50 ;  /* 0x0000003229297221 */ /* 0x000fe20000010000 */
[----:B------:R-:W-:-:S03]  /*10540*/  FADD.FTZ R38, R38, R49 ;  /* 0x0000003126267221 */ /* 0x000fc60000010000 */
[----:B------:R-:W-:Y:S01]  /*10550*/  FADD.FTZ R40, R40, R41 ;  /* 0x0000002928287221 */ /* 0x000fe20000010000 */
[----:B------:R-:W-:Y:S01]  /*10560*/  FADD.FTZ R37, R37, R38 ;  /* 0x0000002625257221 */ /* 0x000fe20000010000 */
[----:B------:R-:W-:Y:S01]  /*10570*/  HMMA.16816.F32.BF16 R148, R4, R30, R148 ;  /* 0x0000001e0494723c */ /* 0x000fe20000041894 */
[--C-:B------:R-:W-:Y:S01]  /*10580*/  FFMA.FTZ R175, R178, UR18, -R181.reuse ;  /* 0x00000012b2af7c23 */ /* 0x100fe200080108b5 */
[----:B------:R-:W-:Y:S01]  /*10590*/  FFMA.FTZ R178, R180, UR18, -R181 ;  /* 0x00000012b4b27c23 */ /* 0x000fe200080108b5 */
[----:B------:R-:W-:-:S04]  /*105a0*/  FADD.FTZ R39, R39, R40 ;  /* 0x0000002827277221 */ /* 0x000fc80000010000 */
[----:B------:R-:W-:Y:S01]  /*105b0*/  IMAD.WIDE.U32 R30, R245, -0x2daee0ad, RZ ;  /* 0xd2511f53f51e7825 */ /* 0x000fe200078e00ff */
[C---:B------:R-:W-:Y:S03]  /*105c0*/  HMMA.16816.F32.BF16 R160, R4.reuse, R28, R160 ;  /* 0x0000001c04a0723c */ /* 0x040fe600000418a0 */
[----:B------:R-:W-:Y:S01]  /*105d0*/  FFMA.FTZ R181, R176, UR18, -R181 ;  /* 0x00000012b0b57c23 */ /* 0x000fe200080108b5 */
[----:B------:R-:W-:Y:S01]  /*105e0*/  FADD.FTZ R37, R36, R37 ;  /* 0x0000002524257221 */ /* 0x000fe20000010000 */
[----:B------:R-:W-:Y:S01]  /*105f0*/  FFMA.FTZ R176, R173, UR18, -R166 ;  /* 0x00000012adb07c23 */ /* 0x000fe200080108a6 */
[----:B------:R-:W-:Y:S01]  /*10600*/  FADD.FTZ R228, R228, R39 ;  /* 0x00000027e4e47221 */ /* 0x000fe20000010000 */
[----:B------:R-:W-:Y:S01]  /*10610*/  HMMA.16816.F32.BF16 R84, R4, R20, R84 ;  /* 0x000000140454723c */ /* 0x000fe20000041854 */
[----:B------:R-:W-:Y:S01]  /*10620*/  LOP3.LUT R28, R30, 0xffff, RZ, 0xc0, !PT ;  /* 0x0000ffff1e1c7812 */ /* 0x000fe200078ec0ff */
[----:B------:R-:W-:Y:S01]  /*10630*/  FADD.FTZ R214, R214, R37 ;  /* 0x00000025d6d67221 */ /* 0x000fe20000010000 */
[----:B------:R-:W-:Y:S01]  /*10640*/  LOP3.LUT R33, R30, 0xff, RZ, 0xc0, !PT ;  /* 0x000000ff1e217812 */ /* 0x000fe200078ec0ff */
[----:B------:R-:W-:-:S03]  /*10650*/  FFMA.FTZ R190, R64, UR18, -R67 ;  /* 0x0000001240be7c23 */ /* 0x000fc60008010843 */
[--C-:B------:R-:W-:Y:S01]  /*10660*/  FFMA.FTZ R20, R165, UR18, -R166.reuse ;  /* 0x00000012a5147c23 */ /* 0x100fe200080108a6 */
[----:B------:R-:W-:Y:S01]  /*10670*/  FFMA.FTZ R166, R66, UR18, -R166 ;  /* 0x0000001242a67c23 */ /* 0x000fe200080108a6 */
[C---:B------:R-:W-:Y:S01]  /*10680*/  HMMA.16816.F32.BF16 R68, R4.reuse, R24, R68 ;  /* 0x000000180444723c */ /* 0x040fe20000041844 */
[----:B------:R-:W-:Y:S01]  /*10690*/  SHF.R.U32.HI R28, RZ, 0x8, R28 ;  /* 0x00000008ff1c7819 */ /* 0x000fe2000001161c */
[--C-:B------:R-:W-:Y:S01]  /*106a0*/  FFMA.FTZ R180, R65, UR18, -R67.reuse ;  /* 0x0000001241b47c23 */ /* 0x100fe20008010843 */
[----:B------:R-:W-:Y:S01]  /*106b0*/  FFMA.FTZ R173, R61, UR18, -R67 ;  /* 0x000000123dad7c23 */ /* 0x000fe20008010843 */
[----:B------:R-:W-:Y:S02]  /*106c0*/  FFMA.FTZ R67, R57, UR18, -R58 ;  /* 0x0000001239437c23 */ /* 0x000fe4000801083a */
[----:B------:R-:W-:Y:S01]  /*106d0*/  HMMA.16816.F32.BF16 R80, R4, R26, R80 ;  /* 0x0000001a0450723c */ /* 0x000fe20000041850 */
[----:B------:R-:W-:Y:S01]  /*106e0*/  SHF.R.U32.HI R24, RZ, 0x10, R30 ;  /* 0x00000010ff187819 */ /* 0x000fe2000001161e */
[----:B------:R-:W-:Y:S01]  /*106f0*/  MUFU.EX2 R175, R175 ;  /* 0x000000af00af7308 */ /* 0x000fe20000000800 */
[----:B------:R-:W-:Y:S01]  /*10700*/  LOP3.LUT R187, R31, R246, R215, 0x96, !PT ;  /* 0x000000f61fbb7212 */ /* 0x000fe200078e96d7 */
[----:B------:R-:W-:-:S02]  /*10710*/  FADD.FTZ R213, R213, R228 ;  /* 0x000000e4d5d57221 */ /* 0x000fc40000010000 */
[C---:B------:R-:W-:Y:S01]  /*10720*/  HMMA.16816.F32.BF16 R96, R4.reuse, R22, R96 ;  /* 0x000000160460723c */ /* 0x040fe20000041860 */
[----:B------:R-:W-:Y:S01]  /*10730*/  FADD.FTZ R209, R209, R214 ;  /* 0x000000d6d1d17221 */ /* 0x000fe20000010000 */
[----:B------:R-:W-:Y:S02]  /*10740*/  PRMT R33, R33, 0x5410, R28 ;  /* 0x0000541021217816 */ /* 0x000fe4000000001c */
[----:B------:R-:W1:Y:S02]  /*10750*/  MUFU.EX2 R178, R178 ;  /* 0x000000b200b27308 */ /* 0x000e640000000800 */
[----:B------:R-:W-:Y:S01]  /*10760*/  HMMA.16816.F32.BF16 R100, R4, R16, R100 ;  /* 0x000000100464723c */ /* 0x000fe20000041864 */
[----:B------:R-:W-:-:S05]  /*10770*/  LOP3.LUT R28, R24, 0xff, RZ, 0xc0, !PT ;  /* 0x000000ff181c7812 */ /* 0x000fca00078ec0ff */
[C---:B------:R-:W-:Y:S01]  /*10780*/  HMMA.16816.F32.BF16 R108, R4.reuse, R18, R108 ;  /* 0x00000012046c723c */ /* 0x040fe2000004186c */
[----:B------:R-:W-:Y:S05]  /*10790*/  MUFU.EX2 R172, R172 ;  /* 0x000000ac00ac7308 */ /* 0x000fea0000000800 */
[C---:B------:R-:W-:Y:S03]  /*107a0*/  HMMA.16816.F32.BF16 R112, R4.reuse, R12, R112 ;  /* 0x0000000c0470723c */ /* 0x040fe60000041870 */
[----:B------:R-:W-:Y:S03]  /*107b0*/  MUFU.EX2 R181, R181 ;  /* 0x000000b500b57308 */ /* 0x000fe60000000800 */
[C---:B------:R-:W-:Y:S06]  /*107c0*/  HMMA.16816.F32.BF16 R120, R4.reuse, R14, R120 ;  /* 0x0000000e0478723c */ /* 0x040fec0000041878 */
[C---:B------:R-:W-:Y:S01]  /*107d0*/  HMMA.16816.F32.BF16 R136, R4.reuse, R8, R136 ;  /* 0x000000080488723c */ /* 0x040fe20000041888 */
[----:B------:R-:W-:Y:S05]  /*107e0*/  MUFU.EX2 R167, R167 ;  /* 0x000000a700a77308 */ /* 0x000fea0000000800 */
[----:B------:R-:W-:Y:S01]  /*107f0*/  HMMA.16816.F32.BF16 R132, R4, R10, R132 ;  /* 0x0000000a0484723c */ /* 0x000fe20000041884 */
[----:B------:R-:W2:Y:S02]  /*10800*/  LDSM.16.MT88.4 R4, [R170+0xbc00] ;  /* 0x00bc0000aa04783b */ /* 0x000ea40000004200 */
[----:B------:R-:W3:Y:S01]  /*10810*/  MUFU.EX2 R176, R176 ;  /* 0x000000b000b07308 */ /* 0x000ee20000000800 */
[----:B------:R-:W-:Y:S01]  /*10820*/  LOP3.LUT R26, R187, 0xffff, RZ, 0xc0, !PT ;  /* 0x0000ffffbb1a7812 */ /* 0x000fe200078ec0ff */
[----:B------:R-:W-:Y:S01]  /*10830*/  FADD.FTZ R226, R226, R213 ;  /* 0x000000d5e2e27221 */ /* 0x000fe20000010000 */
[----:B------:R-:W-:-:S05]  /*10840*/  SHF.R.U32.HI R24, RZ, 0x10, R187 ;  /* 0x00000010ff187819 */ /* 0x000fca00000116bb */
[----:B------:R4:W-:Y:S01]  /*10850*/  MUFU.EX2 R64, R20 ;  /* 0x0000001400407308 */ /* 0x0009e20000000800 */
[--C-:B------:R-:W-:Y:S01]  /*10860*/  FFMA.FTZ R65, R62, UR18, -R58.reuse ;  /* 0x000000123e417c23 */ /* 0x100fe2000801083a */
[----:B------:R-:W-:Y:S01]  /*10870*/  FFMA.FTZ R66, R63, UR18, -R58 ;  /* 0x000000123f427c23 */ /* 0x000fe2000801083a */
[----:B------:R-:W-:-:S05]  /*10880*/  IMAD.WIDE.U32 R8, R249, -0x2daee0ad, RZ ;  /* 0xd2511f53f9087825 */ /* 0x000fca00078e00ff */
[----:B------:R1:W2:Y:S01]  /*10890*/  MUFU.EX2 R57, R166 ;  /* 0x000000a600397308 */ /* 0x0002a20000000800 */
[----:B------:R-:W-:Y:S01]  /*108a0*/  FADD.FTZ R212, R212, R209 ;  /* 0x000000d1d4d47221 */ /* 0x000fe20000010000 */
[----:B------:R-:W-:Y:S01]  /*108b0*/  LOP3.LUT R189, R187, 0xff, RZ, 0xc0, !PT ;  /* 0x000000ffbbbd7812 */ /* 0x000fe200078ec0ff */
[----:B------:R-:W-:Y:S01]  /*108c0*/  FFMA.FTZ R165, R35, UR18, -R58 ;  /* 0x0000001223a57c23 */ /* 0x000fe2000801083a */
[----:B------:R-:W-:Y:S01]  /*108d0*/  SHF.R.U32.HI R185, RZ, 0x18, R30 ;  /* 0x00000018ffb97819 */ /* 0x000fe2000001161e */
[----:B------:R-:W-:Y:S01]  /*108e0*/  FADD.FTZ R211, R211, R226 ;  /* 0x000000e2d3d37221 */ /* 0x000fe20000010000 */
[----:B------:R-:W-:Y:S01]  /*108f0*/  SHF.R.U32.HI R187, RZ, 0x18, R187 ;  /* 0x00000018ffbb7819 */ /* 0x000fe200000116bb */
[----:B------:R-:W-:Y:S01]  /*10900*/  FADD.FTZ R212, R207, R212 ;  /* 0x000000d4cfd47221 */ /* 0x000fe20000010000 */
[----:B------:R-:W-:Y:S02]  /*10910*/  SHF.R.U32.HI R26, RZ, 0x8, R26 ;  /* 0x00000008ff1a7819 */ /* 0x000fe4000001161a */
[----:B------:R-:W-:Y:S01]  /*10920*/  LOP3.LUT R24, R24, 0xff, RZ, 0xc0, !PT ;  /* 0x000000ff18187812 */ /* 0x000fe200078ec0ff */
[----:B------:R-:W-:Y:S01]  /*10930*/  MUFU.EX2 R58, R190 ;  /* 0x000000be003a7308 */ /* 0x000fe20000000800 */
[----:B------:R-:W-:Y:S01]  /*10940*/  LOP3.LUT R188, R9, R188, R215, 0x96, !PT ;  /* 0x000000bc09bc7212 */ /* 0x000fe200078e96d7 */
[----:B------:R-:W-:Y:S01]  /*10950*/  FADD.FTZ R44, R44, R241 ;  /* 0x000000f12c2c7221 */ /* 0x000fe20000010000 */
[----:B------:R-:W-:Y:S01]  /*10960*/  FADD.FTZ R47, R47, R252 ;  /* 0x000000fc2f2f7221 */ /* 0x000fe20000010000 */
[----:B------:R-:W-:Y:S01]  /*10970*/  PRMT R185, R28, 0x5410, R185 ;  /* 0x000054101cb97816 */ /* 0x000fe200000000b9 */
[----:B------:R-:W-:Y:S01]  /*10980*/  FADD.FTZ R182, R182, R211 ;  /* 0x000000d3b6b67221 */ /* 0x000fe20000010000 */
[----:B------:R-:W-:Y:S01]  /*10990*/  PRMT R189, R189, 0x5410, R26 ;  /* 0x00005410bdbd7816 */ /* 0x000fe2000000001a */
[----:B----4-:R-:W-:Y:S01]  /*109a0*/  LDSM.16.MT88.4 R20, [R221+0xac00] ;  /* 0x00ac0000dd14783b */ /* 0x010fe20000004200 */
[----:B------:R-:W4:Y:S01]  /*109b0*/  MUFU.EX2 R61, R180 ;  /* 0x000000b4003d7308 */ /* 0x000f220000000800 */
[----:B------:R-:W-:Y:S01]  /*109c0*/  PRMT R187, R24, 0x5410, R187 ;  /* 0x0000541018bb7816 */ /* 0x000fe200000000bb */
[----:B------:R-:W-:Y:S01]  /*109d0*/  FADD.FTZ R179, R179, R212 ;  /* 0x000000d4b3b37221 */ /* 0x000fe20000010000 */
[----:B------:R-:W-:Y:S01]  /*109e0*/  LOP3.LUT R10, R8, 0xffff, RZ, 0xc0, !PT ;  /* 0x0000ffff080a7812 */ /* 0x000fe200078ec0ff */
[----:B------:R-:W-:Y:S01]  /*109f0*/  FADD.FTZ R43, R43, R44 ;  /* 0x0000002c2b2b7221 */ /* 0x000fe20000010000 */
[----:B------:R-:W-:-:S03]  /*10a00*/  SHF.R.U32.HI R11, RZ, 0x10, R8 ;  /* 0x00000010ff0b7819 */ /* 0x000fc60000011608 */
[----:B------:R-:W-:Y:S01]  /*10a10*/  MUFU.EX2 R60, R60 ;  /* 0x0000003c003c7308 */ /* 0x000fe20000000800 */
[----:B-1----:R-:W-:Y:S01]  /*10a20*/  LOP3.LUT R166, R188, 0xffff, RZ, 0xc0, !PT ;  /* 0x0000ffffbca67812 */ /* 0x002fe200078ec0ff */
[----:B------:R-:W-:Y:S01]  /*10a30*/  FADD.FTZ R46, R46, R47 ;  /* 0x0000002f2e2e7221 */ /* 0x000fe20000010000 */
[----:B------:R-:W-:-:S05]  /*10a40*/  HSET2.LE.AND R34, R33, R52, PT ;  /* 0x0000003421227233 */ /* 0x000fca0003803000 */
[----:B------:R1:W4:Y:S01]  /*10a50*/  MUFU.EX2 R63, R173 ;  /* 0x000000ad003f7308 */ /* 0x0003220000000800 */
[----:B------:R-:W-:Y:S01]  /*10a60*/  FADD.FTZ R182, R183, R182 ;  /* 0x000000b6b7b67221 */ /* 0x000fe20000010000 */
[----:B------:R-:W-:-:S06]  /*10a70*/  HSET2.LE.AND R32, R189, R52, PT ;  /* 0x00000034bd207233 */ /* 0x000fcc0003803000 */
[----:B------:R4:W-:Y:S01]  /*10a80*/  MUFU.EX2 R62, R165 ;  /* 0x000000a5003e7308 */ /* 0x0009e20000000800 */
[----:B------:R-:W-:Y:S01]  /*10a90*/  HSET2.LE.AND R33, R187, R52, PT ;  /* 0x00000034bb217233 */ /* 0x000fe20003803000 */
[----:B------:R-:W-:-:S06]  /*10aa0*/  FADD.FTZ R186, R186, R179 ;  /* 0x000000b3baba7221 */ /* 0x000fcc0000010000 */
[----:B------:R-:W-:Y:S01]  /*10ab0*/  MUFU.EX2 R65, R65 ;  /* 0x0000004100417308 */ /* 0x000fe20000000800 */
[----:B-1----:R-:W-:-:S07]  /*10ac0*/  SHF.R.U32.HI R173, RZ, 0x10, R188 ;  /* 0x00000010ffad7819 */ /* 0x002fce00000116bc */
[----:B------:R-:W1:Y:S01]  /*10ad0*/  MUFU.EX2 R66, R66 ;  /* 0x0000004200427308 */ /* 0x000e620000000800 */
[----:B------:R-:W-:-:S07]  /*10ae0*/  F2FP.BF16.F32.PACK_AB R19, R178, R175 ;  /* 0x000000afb213723e */ /* 0x000fce00000010ff */
[----:B------:R-:W1:Y:S01]  /*10af0*/  MUFU.EX2 R67, R67 ;  /* 0x0000004300437308 */ /* 0x000e620000000800 */
[----:B---3--:R-:W-:Y:S01]  /*10b00*/  F2FP.BF16.F32.PACK_AB R16, R176, R167 ;  /* 0x000000a7b010723e */ /* 0x008fe200000010ff */
[----:B------:R-:W-:Y:S01]  /*10b10*/  FADD.FTZ R43, R42, R43 ;  /* 0x0000002b2a2b7221 */ /* 0x000fe20000010000 */
[----:B------:R-:W-:Y:S01]  /*10b20*/  F2FP.BF16.F32.PACK_AB R17, R181, R172 ;  /* 0x000000acb511723e */ /* 0x000fe200000010ff */
[----:B------:R-:W-:Y:S01]  /*10b30*/  FADD.FTZ R45, R45, R46 ;  /* 0x0000002e2d2d7221 */ /* 0x000fe20000010000 */
[----:B------:R-:W-:Y:S01]  /*10b40*/  HSET2.LE.AND R35, R185, R52, PT ;  /* 0x00000034b9237233 */ /* 0x000fe20003803000 */
[----:B------:R-:W3:Y:S01]  /*10b50*/  LDSM.16.MT88.4 R28, [R221+0x9c00] ;  /* 0x009c0000dd1c783b */ /* 0x000ee20000004200 */
[----:B--2---:R-:W-:Y:S02]  /*10b60*/  F2FP.BF16.F32.PACK_AB R12, R57, R64 ;  /* 0x00000040390c723e */ /* 0x004fe400000010ff */
[----:B------:R-:W-:Y:S01]  /*10b70*/  LOP3.LUT R9, R8, 0xff, RZ, 0xc0, !PT ;  /* 0x000000ff08097812 */ /* 0x000fe200078ec0ff */
[----:B------:R-:W2:Y:S01]  /*10b80*/  LDSM.16.MT88.4 R24, [R170+0x9c00] ;  /* 0x009c0000aa18783b */ /* 0x000ea20000004200 */
[----:B------:R-:W-:-:S02]  /*10b90*/  SHF.R.U32.HI R10, RZ, 0x8, R10 ;  /* 0x00000008ff0a7819 */ /* 0x000fc4000001160a */
[----:B----4-:R-:W-:Y:S02]  /*10ba0*/  LOP3.LUT R165, R188, 0xff, RZ, 0xc0, !PT ;  /* 0x000000ffbca57812 */ /* 0x010fe400078ec0ff */
[----:B------:R-:W-:Y:S02]  /*10bb0*/  SHF.R.U32.HI R8, RZ, 0x18, R8 ;  /* 0x00000018ff087819 */ /* 0x000fe40000011608 */
[----:B------:R-:W-:Y:S02]  /*10bc0*/  LOP3.LUT R11, R11, 0xff, RZ, 0xc0, !PT ;  /* 0x000000ff0b0b7812 */ /* 0x000fe400078ec0ff */
[----:B------:R-:W-:Y:S02]  /*10bd0*/  SHF.R.U32.HI R188, RZ, 0x18, R188 ;  /* 0x00000018ffbc7819 */ /* 0x000fe400000116bc */
[----:B------:R-:W-:Y:S02]  /*10be0*/  SHF.R.U32.HI R166, RZ, 0x8, R166 ;  /* 0x00000008ffa67819 */ /* 0x000fe400000116a6 */
[----:B------:R-:W-:Y:S01]  /*10bf0*/  LOP3.LUT R173, R173, 0xff, RZ, 0xc0, !PT ;  /* 0x000000ffadad7812 */ /* 0x000fe200078ec0ff */
[----:B------:R-:W-:Y:S01]  /*10c00*/  FADD.FTZ R59, R59, R182 ;  /* 0x000000b63b3b7221 */ /* 0x000fe20000010000 */
[----:B------:R-:W-:Y:S01]  /*10c10*/  PRMT R9, R9, 0x5410, R10 ;  /* 0x0000541009097816 */ /* 0x000fe2000000000a */
[----:B------:R-:W-:Y:S01]  /*10c20*/  FADD.FTZ R177, R177, R186 ;  /* 0x000000bab1b17221 */ /* 0x000fe20000010000 */
[----:B------:R-:W-:Y:S01]  /*10c30*/  LOP3.LUT R32, R32, R19, RZ, 0xc0, !PT ;  /* 0x0000001320207212 */ /* 0x000fe200078ec0ff */
[----:B------:R-:W-:Y:S01]  /*10c40*/  FADD.FTZ R210, R210, R43 ;  /* 0x0000002bd2d27221 */ /* 0x000fe20000010000 */
[----:B------:R-:W-:Y:S01]  /*10c50*/  LOP3.LUT R33, R33, R16, RZ, 0xc0, !PT ;  /* 0x0000001021217212 */ /* 0x000fe200078ec0ff */
[----:B------:R-:W-:Y:S01]  /*10c60*/  FADD.FTZ R206, R206, R45 ;  /* 0x0000002dcece7221 */ /* 0x000fe20000010000 */
[----:B------:R-:W-:-:S02]  /*10c70*/  LOP3.LUT R34, R34, R17, RZ, 0xc0, !PT ;  /* 0x0000001122227212 */ /* 0x000fc400078ec0ff */
[----:B------:R-:W-:Y:S01]  /*10c80*/  LOP3.LUT R35, R35, R12, RZ, 0xc0, !PT ;  /* 0x0000000c23237212 */ /* 0x000fe200078ec0ff */
[----:B------:R-:W4:Y:S01]  /*10c90*/  LDSM.16.MT88.4 R16, [R170+0xac00] ;  /* 0x00ac0000aa10783b */ /* 0x000f220000004200 */
[----:B------:R-:W-:Y:S02]  /*10ca0*/  PRMT R11, R11, 0x5410, R8 ;  /* 0x000054100b0b7816 */ /* 0x000fe40000000008 */
[----:B------:R-:W-:Y:S01]  /*10cb0*/  PRMT R165, R165, 0x5410, R166 ;  /* 0x00005410a5a57816 */ /* 0x000fe200000000a6 */
[----:B------:R-:W4:Y:S01]  /*10cc0*/  LDSM.16.MT88.4 R12, [R221+0xbc00] ;  /* 0x00bc0000dd0c783b */ /* 0x000f220000004200 */
[----:B------:R-:W-:Y:S01]  /*10cd0*/  PRMT R173, R173, 0x5410, R188 ;  /* 0x00005410adad7816 */ /* 0x000fe200000000bc */
[----:B------:R-:W-:Y:S01]  /*10ce0*/  FADD.FTZ R59, R174, R59 ;  /* 0x0000003bae3b7221 */ /* 0x000fe20000010000 */
[----:B------:R-:W-:Y:S01]  /*10cf0*/  FADD.FTZ R177, R184, R177 ;  /* 0x000000b1b8b17221 */ /* 0x000fe20000010000 */
[--C-:B------:R-:W-:Y:S01]  /*10d00*/  HSET2.LE.AND R10, R9, R52.reuse, PT ;  /* 0x00000034090a7233 */ /* 0x100fe20003803000 */
[----:B------:R-:W-:Y:S01]  /*10d10*/  FADD.FTZ R205, R205, R210 ;  /* 0x000000d2cdcd7221 */ /* 0x000fe20000010000 */
[----:B------:R-:W-:Y:S01]  /*10d20*/  FADD.FTZ R197, R197, R206 ;  /* 0x000000cec5c57221 */ /* 0x000fe20000010000 */
[----:B------:R-:W-:-:S02]  /*10d30*/  HSET2.LE.AND R11, R11, R52, PT ;  /* 0x000000340b0b7233 */ /* 0x000fc40003803000 */
[--C-:B------:R-:W-:Y:S02]  /*10d40*/  HSET2.LE.AND R8, R165, R52.reuse, PT ;  /* 0x00000034a5087233 */ /* 0x100fe40003803000 */
[----:B------:R-:W-:Y:S02]  /*10d50*/  HSET2.LE.AND R9, R173, R52, PT ;  /* 0x00000034ad097233 */ /* 0x000fe40003803000 */
[----:B------:R-:W-:Y:S01]  /*10d60*/  F2FP.BF16.F32.PACK_AB R53, R61, R58 ;  /* 0x0000003a3d35723e */ /* 0x000fe200000010ff */
[----:B------:R-:W-:Y:S01]  /*10d70*/  FADD.FTZ R58, R58, R59 ;  /* 0x0000003b3a3a7221 */ /* 0x000fe20000010000 */
[----:B------:R-:W-:Y:S02]  /*10d80*/  F2FP.BF16.F32.PACK_AB R51, R63, R60 ;  /* 0x0000003c3f33723e */ /* 0x000fe400000010ff */
[----:B-1----:R-:W-:Y:S02]  /*10d90*/  F2FP.BF16.F32.PACK_AB R52, R66, R65 ;  /* 0x000000414234723e */ /* 0x002fe400000010ff */
[----:B------:R-:W-:Y:S01]  /*10da0*/  F2FP.BF16.F32.PACK_AB R48, R67, R62 ;  /* 0x0000003e4330723e */ /* 0x000fe200000010ff */
[----:B------:R-:W-:Y:S01]  /*10db0*/  FADD.FTZ R62, R62, R177 ;  /* 0x000000b13e3e7221 */ /* 0x000fe20000010000 */
[----:B------:R-:W-:Y:S01]  /*10dc0*/  FADD.FTZ R208, R208, R205 ;  /* 0x000000cdd0d07221 */ /* 0x000fe20000010000 */
[----:B------:R-:W-:Y:S01]  /*10dd0*/  FADD.FTZ R204, R204, R197 ;  /* 0x000000c5cccc7221 */ /* 0x000fe20000010000 */
[----:B------:R-:W-:Y:S01]  /*10de0*/  LOP3.LUT R10, R10, R51, RZ, 0xc0, !PT ;  /* 0x000000330a0a7212 */ /* 0x000fe200078ec0ff */
[----:B------:R-:W-:Y:S01]  /*10df0*/  FADD.FTZ R61, R61, R58 ;  /* 0x0000003a3d3d7221 */ /* 0x000fe20000010000 */
[----:B------:R-:W-:Y:S01]  /*10e00*/  LOP3.LUT R11, R11, R52, RZ, 0xc0, !PT ;  /* 0x000000340b0b7212 */ /* 0x000fe200078ec0ff */
[----:B------:R-:W-:Y:S01]  /*10e10*/  FADD.FTZ R62, R67, R62 ;  /* 0x0000003e433e7221 */ /* 0x000fe20000010000 */
[----:B------:R-:W-:-:S02]  /*10e20*/  LOP3.LUT R8, R8, R53, RZ, 0xc0, !PT ;  /* 0x0000003508087212 */ /* 0x000fc400078ec0ff */
[----:B------:R-:W-:Y:S01]  /*10e30*/  LOP3.LUT R9, R9, R48, RZ, 0xc0, !PT ;  /* 0x0000003009097212 */ /* 0x000fe200078ec0ff */
[----:B------:R-:W-:Y:S01]  /*10e40*/  FADD.FTZ R203, R203, R208 ;  /* 0x000000d0cbcb7221 */ /* 0x000fe20000010000 */
[----:B------:R-:W-:Y:S01]  /*10e50*/  FADD.FTZ R204, R195, R204 ;  /* 0x000000ccc3cc7221 */ /* 0x000fe20000010000 */
[----:B------:R-:W-:Y:S01]  /*10e60*/  FADD.FTZ R60, R60, R61 ;  /* 0x0000003d3c3c7221 */ /* 0x000fe20000010000 */
[----:B------:R-:W-:Y:S01]  /*10e70*/  FADD.FTZ R65, R65, R62 ;  /* 0x0000003e41417221 */ /* 0x000fe20000010000 */
[----:B------:R-:W-:Y:S01]  /*10e80*/  FADD.FTZ R198, R198, R203 ;  /* 0x000000cbc6c67221 */ /* 0x000fe20000010000 */
[----:B------:R-:W-:Y:S01]  /*10e90*/  FADD.FTZ R199, R199, R204 ;  /* 0x000000ccc7c77221 */ /* 0x000fe20000010000 */
[----:B------:R-:W-:Y:S02]  /*10ea0*/  HMMA.16816.F32.BF16 R124, R32, R4, R124 ;  /* 0x00000004207c723c */ /* 0x000fe4000004187c */
[----:B------:R-:W-:Y:S01]  /*10eb0*/  FADD.FTZ R227, R227, R198 ;  /* 0x000000c6e3e37221 */ /* 0x000fe20000010000 */
[----:B------:R-:W-:-:S03]  /*10ec0*/  FADD.FTZ R202, R202, R199 ;  /* 0x000000c7caca7221 */ /* 0x000fc60000010000 */
[----:B------:R-:W-:Y:S01]  /*10ed0*/  HMMA.16816.F32.BF16 R136, R8, R4, R136 ;  /* 0x000000040888723c */ /* 0x000fe20000041888 */
[----:B------:R-:W-:-:S06]  /*10ee0*/  FADD.FTZ R200, R200, R227 ;  /* 0x000000e3c8c87221 */ /* 0x000fcc0000010000 */
[----:B------:R-:W-:Y:S01]  /*10ef0*/  FADD.FTZ R5, R63, R60 ;  /* 0x0000003c3f057221 */ /* 0x000fe20000010000 */
[----:B------:R-:W-:Y:S01]  /*10f00*/  FADD.FTZ R4, R66, R65 ;  /* 0x0000004142047221 */ /* 0x000fe20000010000 */
[----:B------:R-:W-:-:S03]  /*10f10*/  FADD.FTZ R191, R191, R202 ;  /* 0x000000cabfbf7221 */ /* 0x000fc60000010000 */
[----:B------:R1:W-:Y:S04]  /*10f20*/  STL [R1+0xc], R5 ;  /* 0x00000c0501007387 */ /* 0x0003e80000100800 */
[----:B------:R1:W-:Y:S01]  /*10f30*/  STL [R1+0x8], R4 ;  /* 0x0000080401007387 */ /* 0x0003e20000100800 */
[----:B------:R-:W-:Y:S01]  /*10f40*/  FADD.FTZ R200, R229, R200 ;  /* 0x000000c8e5c87221 */ /* 0x000fe20000010000 */
[----:B------:R-:W-:-:S03]  /*10f50*/  FADD.FTZ R244, R244, R191 ;  /* 0x000000bff4f47221 */ /* 0x000fc60000010000 */
[----:B------:R-:W-:Y:S01]  /*10f60*/  FADD.FTZ R175, R175, R200 ;  /* 0x000000c8afaf7221 */ /* 0x000fe20000010000 */
[----:B------:R-:W-:-:S03]  /*10f70*/  FADD.FTZ R167, R167, R244 ;  /* 0x000000f4a7a77221 */ /* 0x000fc60000010000 */
[----:B------:R-:W-:Y:S01]  /*10f80*/  FADD.FTZ R175, R178, R175 ;  /* 0x000000afb2af7221 */ /* 0x000fe20000010000 */
[----:B------:R-:W-:Y:S01]  /*10f90*/  FADD.FTZ R167, R176, R167 ;  /* 0x000000a7b0a77221 */ /* 0x000fe20000010000 */
[----:B---3--:R-:W-:Y:S01]  /*10fa0*/  HMMA.16816.F32.BF16 R156, R32, R28, R156 ;  /* 0x0000001c209c723c */ /* 0x008fe2000004189c */
[----:B------:R-:W-:Y:S01]  /*10fb0*/  @UP0 UIADD3 UR19, UR19, -0x4, URZ ;  /* 0xfffffffc13130890 */ /* 0x000fe2000fffe03f */
[----:B------:R-:W-:Y:S01]  /*10fc0*/  FADD.FTZ R172, R172, R175 ;  /* 0x000000afacac7221 */ /* 0x000fe20000010000 */
[----:B------:R-:W-:-:S03]  /*10fd0*/  FADD.FTZ R64, R64, R167 ;  /* 0x000000a740407221 */ /* 0x000fc60000010000 */
[----:B------:R-:W-:Y:S01]  /*10fe0*/  HMMA.16816.F32.BF16 R152, R32, R30, R152 ;  /* 0x0000001e2098723c */ /* 0x000fe20000041898 */
[----:B------:R-:W-:Y:S01]  /*10ff0*/  FADD.FTZ R241, R181, R172 ;  /* 0x000000acb5f17221 */ /* 0x000fe20000010000 */
[----:B------:R-:W-:-:S04]  /*11000*/  FADD.FTZ R252, R57, R64 ;  /* 0x0000004039fc7221 */ /* 0x000fc80000010000 */
[C---:B--2---:R-:W-:Y:S06]  /*11010*/  HMMA.16816.F32.BF16 R72, R32.reuse, R24, R72 ;  /* 0x000000182048723c */ /* 0x044fec0000041848 */
[C---:B------:R-:W-:Y:S06]  /*11020*/  HMMA.16816.F32.BF16 R76, R32.reuse, R26, R76 ;  /* 0x0000001a204c723c */ /* 0x040fec000004184c */
[C---:B------:R-:W-:Y:S06]  /*11030*/  HMMA.16816.F32.BF16 R88, R32.reuse, R20, R88 ;  /* 0x000000142058723c */ /* 0x040fec0000041858 */
[C---:B------:R-:W-:Y:S06]  /*11040*/  HMMA.16816.F32.BF16 R92, R32.reuse, R22, R92 ;  /* 0x00000016205c723c */ /* 0x040fec000004185c */
[C---:B----4-:R-:W-:Y:S06]  /*11050*/  HMMA.16816.F32.BF16 R144, R32.reuse, R16, R144 ;  /* 0x000000102090723c */ /* 0x050fec0000041890 */
        /* <DEDUP_REMOVED lines=17> */
.L_x_324:
[----:B------:R-:W-:-:S12]  /*11170*/  UIADD3 UR19, UR24, -0x1, URZ ;  /* 0xffffffff18137890 */ /* 0x000fd8000fffe03f */
.L_x_331:
[----:B------:R-:W-:-:S13]  /*11180*/  ISETP.LE.AND P0, PT, RZ, UR19, PT ;  /* 0x00000013ff007c0c */ /* 0x000fda000bf03270 */
[----:B------:R-:W-:Y:S05]  /*11190*/  @!P0 BRA `(.L_x_332) ;  /* 0x0000004800908947 */ /* 0x000fea0003800000 */
[----:B------:R-:W-:Y:S01]  /*111a0*/  ULDC UR4, c[0x0][0x2d0] ;  /* 0x0000b40000047ab9 */ /* 0x000fe20000000800 */
[----:B------:R-:W-:Y:S01]  /*111b0*/  MOV R166, R3 ;  /* 0x0000000300a67202 */ /* 0x000fe20000000f00 */
[----:B------:R-:W-:Y:S01]  /*111c0*/  IMAD.MOV.U32 R165, RZ, RZ, R2 ;  /* 0x000000ffffa57224 */ /* 0x000fe200078e0002 */
[----:B------:R-:W-:Y:S01]  /*111d0*/  ISETP.GE.AND P4, PT, R236, UR4, PT ;  /* 0x00000004ec007c0c */ /* 0x000fe2000bf86270 */
[----:B-----5:R-:W-:Y:S01]  /*111e0*/  IMAD.MOV.U32 R3, RZ, RZ, R219 ;  /* 0x000000ffff037224 */ /* 0x020fe200078e00db */
[----:B------:R-:W-:Y:S01]  /*111f0*/  MOV R2, R216 ;  /* 0x000000d800027202 */ /* 0x000fe20000000f00 */
[----:B------:R-:W-:Y:S01]  /*11200*/  IMAD.WIDE.U32 R248, R242, -0x326172a9, RZ ;  /* 0xcd9e8d57f2f87825 */ /* 0x000fe200078e00ff */
[----:B------:R-:W-:Y:S01]  /*11210*/  PRMT R240, R240, 0x7054, R240 ;  /* 0x00007054f0f07816 */ /* 0x000fe200000000f0 */
[----:B------:R-:W-:Y:S01]  /*11220*/  ULDC UR8, c[0x0][0x2d0] ;  /* 0x0000b40000087ab9 */ /* 0x000fe20000000800 */
[----:B------:R-:W-:Y:S01]  /*11230*/  MOV R167, R164 ;  /* 0x000000a400a77202 */ /* 0x000fe20000000f00 */
[----:B------:R1:W-:Y:S01]  /*11240*/  STL.64 [R1], R2 ;  /* 0x0000000201007387 */ /* 0x0003e20000100a00 */
[----:B------:R-:W-:Y:S01]  /*11250*/  IMAD.WIDE.U32 R244, R169, -0x326172a9, RZ ;  /* 0xcd9e8d57a9f47825 */ /* 0x000fe200078e00ff */
[-C--:B------:R-:W-:Y:S01]  /*11260*/  LOP3.LUT R246, R249, R171.reuse, RZ, 0x3c, !PT ;  /* 0x000000abf9f67212 */ /* 0x080fe200078e3cff */
[----:B------:R-:W-:Y:S01]  /*11270*/  ULDC UR4, c[0x0][0x2ec] ;  /* 0x0000bb0000047ab9 */ /* 0x000fe20000000800 */
[----:B------:R-:W-:Y:S01]  /*11280*/  MOV R169, R0 ;  /* 0x0000000000a97202 */ /* 0x000fe20000000f00 */
[----:B------:R-:W-:Y:S01]  /*11290*/  IMAD.WIDE.U32 R250, R168, -0x2daee0ad, RZ ;  /* 0xd2511f53a8fa7825 */ /* 0x000fe200078e00ff */
[----:B------:R-:W2:Y:S01]  /*112a0*/  @!P4 LDC.64 R228, c[0x0][0x220] ;  /* 0x00008800ffe4cb82 */ /* 0x000ea20000000a00 */
[----:B------:R-:W-:Y:S01]  /*112b0*/  LOP3.LUT R242, R245, R171, RZ, 0x3c, !PT ;  /* 0x000000abf5f27212 */ /* 0x000fe200078e3cff */
[----:B------:R-:W-:Y:S01]  /*112c0*/  ULDC.64 UR6, c[0x0][0x248] ;  /* 0x0000920000067ab9 */ /* 0x000fe20000000a00 */
[----:B------:R-:W-:-:S04]  /*112d0*/  IMAD.WIDE.U32 R246, R246, -0x2daee0ad, RZ ;  /* 0xd2511f53f6f67825 */ /* 0x000fc800078e00ff */
[----:B------:R-:W-:Y:S01]  /*112e0*/  IMAD.WIDE.U32 R242, R242, -0x2daee0ad, RZ ;  /* 0xd2511f53f2f27825 */ /* 0x000fe200078e00ff */
[----:B------:R-:W3:Y:S01]  /*112f0*/  @!P4 LDC.64 R226, c[0x0][0x220] ;  /* 0x00008800ffe2cb82 */ /* 0x000ee20000000a00 */
[----:B------:R-:W-:Y:S05]  /*11300*/  BRA `(.L_x_333) ;  /* 0x0000000400047947 */ /* 0x000fea0003800000 */
.L_x_335:
        /* <DEDUP_REMOVED lines=65> */
.L_x_333:
[----:B----4-:R-:W4:Y:S01]  /*11720*/  LDL.64 R4, [R1] ;  /* 0x0000000001047983 */ /* 0x010f220000100a00 */
[----:B------:R-:W-:Y:S01]  /*11730*/  ISETP.GE.AND P3, PT, R231, UR8, PT ;  /* 0x00000008e7007c0c */ /* 0x000fe2000bf66270 */
[----:B------:R-:W-:Y:S04]  /*11740*/  DEPBAR.LE SB0, 0x0 ;  /* 0x000080000000791a */ /* 0x000fe80000000000 */
[----:B------:R-:W-:Y:S01]  /*11750*/  BAR.SYNC.DEFER_BLOCKING 0x0 ;  /* 0x0000000000007b1d */ /* 0x000fe20000010000 */
[----:B------:R-:W-:Y:S01]  /*11760*/  ISETP.GE.AND P2, PT, R230, UR8, PT ;  /* 0x00000008e6007c0c */ /* 0x000fe2000bf46270 */
[----:B------:R-:W-:Y:S01]  /*11770*/  USHF.R.S32.HI UR10, URZ, 0x1f, UR19 ;  /* 0x0000001f3f0a7899 */ /* 0x000fe20008011413 */
[----:B------:R-:W-:Y:S01]  /*11780*/  IMAD.U32 R0, RZ, RZ, UR19 ;  /* 0x00000013ff007e24 */ /* 0x000fe2000f8e00ff */
[----:B------:R-:W-:Y:S04]  /*11790*/  UIMAD UR9, UR21, UR19, URZ ;  /* 0x00000013150972a4 */ /* 0x000fe8000f8e023f */
[----:B------:R-:W-:Y:S01]  /*117a0*/  UIMAD UR9, UR10, UR27, UR9 ;  /* 0x0000001b0a0972a4 */ /* 0x000fe2000f8e0209 */
[----:B------:R-:W-:Y:S01]  /*117b0*/  @P4 STS [R225+0x9000], RZ ;  /* 0x009000ffe1004388 */ /* 0x000fe20000000800 */
[----:B------:R-:W5:Y:S04]  /*117c0*/  @!P3 LDC.64 R216, c[0x0][0x220] ;  /* 0x00008800ffd8bb82 */ /* 0x000f680000000a00 */
[----:B------:R-:W-:Y:S05]  /*117d0*/  @P4 STS [R225+0x9004], RZ ;  /* 0x009004ffe1004388 */ /* 0x000fea0000000800 */
[----:B------:R-:W-:Y:S01]  /*117e0*/  @P4 STS.64 [R225+0x9008], RZ ;  /* 0x009008ffe1004388 */ /* 0x000fe20000000a00 */
[----:B------:R-:W3:Y:S08]  /*117f0*/  @!P2 LDC.64 R214, c[0x0][0x220] ;  /* 0x00008800ffd6ab82 */ /* 0x000ef00000000a00 */
[----:B------:R-:W3:Y:S08]  /*11800*/  @!P3 LDC.64 R212, c[0x0][0x220] ;  /* 0x00008800ffd4bb82 */ /* 0x000ef00000000a00 */
[----:B-1----:R-:W1:Y:S01]  /*11810*/  @!P2 LDC.64 R2, c[0x0][0x220] ;  /* 0x00008800ff02ab82 */ /* 0x002e620000000a00 */
[----:B----4-:R-:W-:Y:S04]  /*11820*/  IMAD.WIDE.U32 R218, R0, UR27, R4 ;  /* 0x0000001b00da7c25 */ /* 0x010fe8000f8e0004 */
[----:B------:R-:W-:Y:S01]  /*11830*/  VIADD R164, R219, UR9 ;  /* 0x00000009dba47c36 */ /* 0x000fe20008000000 */
[C---:B--2---:R-:W-:Y:S02]  /*11840*/  @!P4 LEA R42, P0, R218.reuse, R228, 0x1 ;  /* 0x000000e4da2ac211 */ /* 0x044fe400078008ff */
[C---:B-----5:R-:W-:Y:S02]  /*11850*/  @!P3 LEA R216, P1, R218.reuse, R216, 0x1 ;  /* 0x000000d8dad8b211 */ /* 0x060fe400078208ff */
[C-C-:B------:R-:W-:Y:S02]  /*11860*/  @!P4 LEA.HI.X R43, R218.reuse, R229, R164.reuse, 0x1, P0 ;  /* 0x000000e5da2bc211 */ /* 0x140fe400000f0ca4 */
[C-C-:B------:R-:W-:Y:S02]  /*11870*/  @!P3 LEA.HI.X R217, R218.reuse, R217, R164.reuse, 0x1, P1 ;  /* 0x000000d9dad9b211 */ /* 0x140fe400008f0ca4 */
[C---:B---3--:R-:W-:Y:S01]  /*11880*/  @!P2 LEA R214, P0, R218.reuse, R214, 0x1 ;  /* 0x000000d6dad6a211 */ /* 0x048fe200078008ff */
[----:B------:R-:W-:Y:S01]  /*11890*/  @!PT LDS RZ, [RZ] ;  /* 0x00000000fffff984 */ /* 0x000fe20000000800 */
[----:B------:R-:W-:Y:S01]  /*118a0*/  @!PT LDS RZ, [RZ] ;  /* 0x00000000fffff984 */ /* 0x000fe20000000800 */
[----:B------:R-:W-:Y:S01]  /*118b0*/  @!PT LDS RZ, [RZ] ;  /* 0x00000000fffff984 */ /* 0x000fe20000000800 */
[----:B------:R-:W-:Y:S01]  /*118c0*/  @!P4 LDGSTS.E.BYPASS.LTC128B.128 [R225+0x9000], desc[UR22][R42.64] ;  /* 0x090000002ae1cfae */ /* 0x000fe2000b901d56 */
[C---:B------:R-:W-:Y:S02]  /*118d0*/  IADD3 R0, P5, R218.reuse, UR20, RZ ;  /* 0x00000014da007c10 */ /* 0x040fe4000ffbe0ff */
[----:B------:R-:W-:Y:S02]  /*118e0*/  @!P2 LEA.HI.X R215, R218, R215, R164, 0x1, P0 ;  /* 0x000000d7dad7a211 */ /* 0x000fe400000f0ca4 */
[----:B------:R-:W-:Y:S01]  /*118f0*/  @P3 STS.128 [R225+0xa000], RZ ;  /* 0x00a000ffe1003388 */ /* 0x000fe20000000c00 */
[----:B------:R-:W-:Y:S02]  /*11900*/  IADD3.X R164, R164, UR12, RZ, P5, !PT ;  /* 0x0000000ca4a47c10 */ /* 0x000fe4000affe4ff */
[C---:B------:R-:W-:Y:S02]  /*11910*/  @!P4 LEA R218, P5, R0.reuse, R226, 0x1 ;  /* 0x000000e200dac211 */ /* 0x040fe400078a08ff */
[----:B------:R-:W-:Y:S01]  /*11920*/  @!PT LDS RZ, [RZ] ;  /* 0x00000000fffff984 */ /* 0x000fe20000000800 */
[----:B------:R-:W-:Y:S01]  /*11930*/  @!PT LDS RZ, [RZ] ;  /* 0x00000000fffff984 */ /* 0x000fe20000000800 */
[----:B------:R-:W-:Y:S01]  /*11940*/  @!PT LDS RZ, [RZ] ;  /* 0x00000000fffff984 */ /* 0x000fe20000000800 */
[----:B------:R-:W-:Y:S01]  /*11950*/  @!P3 LDGSTS.E.BYPASS.LTC128B.128 [R225+0xa000], desc[UR22][R216.64+0x40] ;  /* 0x0a000040d8e1bfae */ /* 0x000fe2000b901d56 */
[C---:B------:R-:W-:Y:S02]  /*11960*/  @!P3 LEA R212, P1, R0.reuse, R212, 0x1 ;  /* 0x000000d400d4b211 */ /* 0x040fe400078208ff */
[C-C-:B------:R-:W-:Y:S02]  /*11970*/  @!P4 LEA.HI.X R219, R0.reuse, R227, R164.reuse, 0x1, P5 ;  /* 0x000000e300dbc211 */ /* 0x140fe400028f0ca4 */
[----:B------:R-:W-:Y:S01]  /*11980*/  @P2 STS.128 [R225+0xb000], RZ ;  /* 0x00b000ffe1002388 */ /* 0x000fe20000000c00 */
[C-C-:B------:R-:W-:Y:S02]  /*11990*/  @!P3 LEA.HI.X R213, R0.reuse, R213, R164.reuse, 0x1, P1 ;  /* 0x000000d500d5b211 */ /* 0x140fe400008f0ca4 */
[C---:B-1----:R-:W-:Y:S02]  /*119a0*/  @!P2 LEA R2, P0, R0.reuse, R2, 0x1 ;  /* 0x000000020002a211 */ /* 0x042fe400078008ff */
[----:B------:R-:W-:Y:S01]  /*119b0*/  @!PT LDS RZ, [RZ] ;  /* 0x00000000fffff984 */ /* 0x000fe20000000800 */
[----:B------:R-:W-:Y:S01]  /*119c0*/  @!PT LDS RZ, [RZ] ;  /* 0x00000000fffff984 */ /* 0x000fe20000000800 */
[----:B------:R-:W-:Y:S01]  /*119d0*/  @!PT LDS RZ, [RZ] ;  /* 0x00000000fffff984 */ /* 0x000fe20000000800 */
[----:B------:R-:W-:Y:S01]  /*119e0*/  @!P2 LDGSTS.E.BYPASS.LTC128B.128 [R225+0xb000], desc[UR22][R214.64+0x80] ;  /* 0x0b000080d6e1afae */ /* 0x000fe2000b901d56 */
[----:B------:R-:W-:Y:S02]  /*119f0*/  ISETP.LT.AND P5, PT, RZ, UR19, PT ;  /* 0x00000013ff007c0c */ /* 0x000fe4000bfa1270 */
[----:B------:R-:W-:Y:S02]  /*11a00*/  @!P2 LEA.HI.X R3, R0, R3, R164, 0x1, P0 ;  /* 0x000000030003a211 */ /* 0x000fe400000f0ca4 */
[----:B------:R-:W-:Y:S05]  /*11a10*/  @P4 STS.128 [R225+0x9800], RZ ;  /* 0x009800ffe1004388 */ /* 0x000fea0000000c00 */
        /* <DEDUP_REMOVED lines=9> */
[----:B------:R-:W-:Y:S05]  /*11ab0*/  @P2 STS.128 [R225+0xb800], RZ ;  /* 0x00b800ffe1002388 */ /* 0x000fea0000000c00 */
[----:B------:R-:W-:Y:S01]  /*11ac0*/  @!PT LDS RZ, [RZ] ;  /* 0x00000000fffff984 */ /* 0x000fe20000000800 */
[----:B------:R-:W-:Y:S01]  /*11ad0*/  @!PT LDS RZ, [RZ] ;  /* 0x00000000fffff984 */ /* 0x000fe20000000800 */
[----:B------:R-:W-:Y:S01]  /*11ae0*/  @!PT LDS RZ, [RZ] ;  /* 0x00000000fffff984 */ /* 0x000fe20000000800 */
[----:B------:R2:W-:Y:S05]  /*11af0*/  @!P2 LDGSTS.E.BYPASS.LTC128B.128 [R225+0xb800], desc[UR22][R2.64+0x80] ;  /* 0x0b80008002e1afae */ /* 0x0005ea000b901d56 */
[----:B------:R-:W-:Y:S05]  /*11b00*/  LDSM.16.M88.4 R172, [R224] ;  /* 0x00000000e0ac783b */ /* 0x000fea0000000200 */
[----:B------:R-:W3:Y:S05]  /*11b10*/  LDSM.16.M88.4 R176, [R223+0x6000] ;  /* 0x00600000dfb0783b */ /* 0x000eea0000000200 */
[----:B------:R-:W4:Y:S05]  /*11b20*/  LDSM.16.M88.4 R180, [R224+0x1000] ;  /* 0x00100000e0b4783b */ /* 0x000f2a0000000200 */
[----:B------:R-:W5:Y:S05]  /*11b30*/  LDSM.16.M88.4 R184, [R223+0x6400] ;  /* 0x00640000dfb8783b */ /* 0x000f6a0000000200 */
[----:B------:R-:W0:Y:S05]  /*11b40*/  LDGDEPBAR ;  /* 0x00000000000079af */ /* 0x000e2a0000000000 */
[----:B------:R-:W2:Y:S05]  /*11b50*/  LDSM.16.M88.4 R188, [R223+0x6800] ;  /* 0x00680000dfbc783b */ /* 0x000eaa0000000200 */
[----:B------:R-:W2:Y:S05]  /*11b60*/  LDSM.16.M88.4 R192, [R223+0x6c00] ;  /* 0x006c0000dfc0783b */ /* 0x000eaa0000000200 */
[----:B------:R-:W-:Y:S05]  /*11b70*/  LDSM.16.M88.4 R196, [R222] ;  /* 0x00000000dec4783b */ /* 0x000fea0000000200 */
[----:B------:R-:W2:Y:S05]  /*11b80*/  LDSM.16.M88.4 R200, [R220+0x6000] ;  /* 0x00600000dcc8783b */ /* 0x000eaa0000000200 */
[----:B------:R-:W2:Y:S01]  /*11b90*/  LDSM.16.M88.4 R204, [R222+0x1000] ;  /* 0x00100000decc783b */ /* 0x000ea20000000200 */
[-C--:B---3--:R-:W-:Y:S04]  /*11ba0*/  HMMA.16816.F32.BF16 R4, R172, R176.reuse, RZ ;  /* 0x000000b0ac04723c */ /* 0x088fe800000418ff */
[----:B------:R-:W3:Y:S02]  /*11bb0*/  LDSM.16.M88.4 R208, [R220+0x6400] ;  /* 0x00640000dcd0783b */ /* 0x000ee40000000200 */
[C---:B----4-:R-:W-:Y:S03]  /*11bc0*/  HMMA.16816.F32.BF16 R8, R180.reuse, R176, RZ ;  /* 0x000000b0b408723c */ /* 0x050fe600000418ff */
[----:B-1----:R-:W-:Y:S03]  /*11bd0*/  LDSM.16.M88.4 R212, [R220+0x7000] ;  /* 0x00700000dcd4783b */ /* 0x002fe60000000200 */
[-C--:B------:R-:W-:Y:S02]  /*11be0*/  HMMA.16816.F32.BF16 R12, R180, R178.reuse, RZ ;  /* 0x000000b2b40c723c */ /* 0x080fe400000418ff */
[----:B------:R-:W-:Y:S04]  /*11bf0*/  LDSM.16.M88.4 R216, [R222+0x3000] ;  /* 0x00300000ded8783b */ /* 0x000fe80000000200 */
[C---:B------:R-:W-:Y:S01]  /*11c00*/  HMMA.16816.F32.BF16 R16, R172.reuse, R178, RZ ;  /* 0x000000b2ac10723c */ /* 0x040fe200000418ff */
[----:B------:R-:W1:Y:S05]  /*11c10*/  LDSM.16.M88.4 R176, [R220+0x6800] ;  /* 0x00680000dcb0783b */ /* 0x000e6a0000000200 */
[-C--:B-----5:R-:W-:Y:S06]  /*11c20*/  HMMA.16816.F32.BF16 R20, R172, R184.reuse, RZ ;  /* 0x000000b8ac14723c */ /* 0x0a0fec00000418ff */
[C---:B------:R-:W-:Y:S06]  /*11c30*/  HMMA.16816.F32.BF16 R24, R180.reuse, R184, RZ ;  /* 0x000000b8b418723c */ /* 0x040fec00000418ff */
[-C--:B------:R-:W-:Y:S06]  /*11c40*/  HMMA.16816.F32.BF16 R28, R180, R186.reuse, RZ ;  /* 0x000000bab41c723c */ /* 0x080fec00000418ff */
[C---:B------:R-:W-:Y:S01]  /*11c50*/  HMMA.16816.F32.BF16 R32, R172.reuse, R186, RZ ;  /* 0x000000baac20723c */ /* 0x040fe200000418ff */
[----:B------:R-:W4:Y:S05]  /*11c60*/  LDSM.16.M88.4 R184, [R220+0x6c00] ;  /* 0x006c0000dcb8783b */ /* 0x000f2a0000000200 */
[-C--:B--2---:R-:W-:Y:S06]  /*11c70*/  HMMA.16816.F32.BF16 R36, R172, R188.reuse, RZ ;  /* 0x000000bcac24723c */ /* 0x084fec00000418ff */
        /* <DEDUP_REMOVED lines=9> */
[----:B------:R-:W2:Y:S05]  /*11d10*/  LDSM.16.M88.4 R172, [R224+0x2000] ;  /* 0x00200000e0ac783b */ /* 0x000eaa0000000200 */
[-C--:B------:R-:W-:Y:S01]  /*11d20*/  HMMA.16816.F32.BF16 R4, R196, R200.reuse, R4 ;  /* 0x000000c8c404723c */ /* 0x080fe20000041804 */
[----:B------:R-:W5:Y:S05]  /*11d30*/  LDSM.16.M88.4 R192, [R223+0x7400] ;  /* 0x00740000dfc0783b */ /* 0x000f6a0000000200 */
[C---:B------:R-:W-:Y:S06]  /*11d40*/  HMMA.16816.F32.BF16 R8, R204.reuse, R200, R8 ;  /* 0x000000c8cc08723c */ /* 0x040fec0000041808 */
[-C--:B------:R-:W-:Y:S06]  /*11d50*/  HMMA.16816.F32.BF16 R12, R204, R202.reuse, R12 ;  /* 0x000000cacc0c723c */ /* 0x080fec000004180c */
[C---:B------:R-:W-:Y:S01]  /*11d60*/  HMMA.16816.F32.BF16 R16, R196.reuse, R202, R16 ;  /* 0x000000cac410723c */ /* 0x040fe20000041810 */
[----:B------:R-:W-:Y:S05]  /*11d70*/  LDSM.16.M88.4 R200, [R223+0x7c00] ;  /* 0x007c0000dfc8783b */ /* 0x000fea0000000200 */
[-C--:B---3--:R-:W-:Y:S06]  /*11d80*/  HMMA.16816.F32.BF16 R20, R196, R208.reuse, R20 ;  /* 0x000000d0c414723c */ /* 0x088fec0000041814 */
        /* <DEDUP_REMOVED lines=9> */
[-C--:B----4-:R-:W-:Y:S06]  /*11e20*/  HMMA.16816.F32.BF16 R52, R196, R184.reuse, R52 ;  /* 0x000000b8c434723c */ /* 0x090fec0000041834 */
[C---:B------:R-:W-:Y:S06]  /*11e30*/  HMMA.16816.F32.BF16 R56, R204.reuse, R184, R56 ;  /* 0x000000b8cc38723c */ /* 0x040fec0000041838 */
[-C--:B------:R-:W-:Y:S01]  /*11e40*/  HMMA.16816.F32.BF16 R60, R204, R186.reuse, R60 ;  /* 0x000000bacc3c723c */ /* 0x080fe2000004183c */
[----:B------:R-:W-:Y:S05]  /*11e50*/  LDSM.16.M88.4 R204, [R220+0x8000] ;  /* 0x00800000dccc783b */ /* 0x000fea0000000200 */
[----:B------:R-:W-:Y:S01]  /*11e60*/  HMMA.16816.F32.BF16 R64, R196, R186, R64 ;  /* 0x000000bac440723c */ /* 0x000fe20000041840 */
[----:B------:R-:W3:Y:S05]  /*11e70*/  LDSM.16.M88.4 R184, [R220+0x7400] ;  /* 0x00740000dcb8783b */ /* 0x000eea0000000200 */
[-C--:B--2---:R-:W-:Y:S01]  /*11e80*/  HMMA.16816.F32.BF16 R4, R172, R180.reuse, R4 ;  /* 0x000000b4ac04723c */ /* 0x084fe20000041804 */
[----:B------:R-:W-:Y:S05]  /*11e90*/  LDSM.16.M88.4 R196, [R223+0x8c00] ;  /* 0x008c0000dfc4783b */ /* 0x000fea0000000200 */
[C---:B------:R-:W-:Y:S06]  /*11ea0*/  HMMA.16816.F32.BF16 R8, R188.reuse, R180, R8 ;  /* 0x000000b4bc08723c */ /* 0x040fec0000041808 */
[-C--:B------:R-:W-:Y:S06]  /*11eb0*/  HMMA.16816.F32.BF16 R12, R188, R182.reuse, R12 ;  /* 0x000000b6bc0c723c */ /* 0x080fec000004180c */
[C---:B------:R-:W-:Y:S01]  /*11ec0*/  HMMA.16816.F32.BF16 R16, R172.reuse, R182, R16 ;  /* 0x000000b6ac10723c */ /* 0x040fe20000041810 */
[----:B------:R-:W2:Y:S05]  /*11ed0*/  LDSM.16.M88.4 R180, [R220+0x7800] ;  /* 0x00780000dcb4783b */ /* 0x000eaa0000000200 */
[-C--:B-----5:R-:W-:Y:S06]  /*11ee0*/  HMMA.16816.F32.BF16 R20, R172, R192.reuse, R20 ;  /* 0x000000c0ac14723c */ /* 0x0a0fec0000041814 */
[C---:B------:R-:W-:Y:S06]  /*11ef0*/  HMMA.16816.F32.BF16 R24, R188.reuse, R192, R24 ;  /* 0x000000c0bc18723c */ /* 0x040fec0000041818 */
[-C--:B------:R-:W-:Y:S06]  /*11f00*/  HMMA.16816.F32.BF16 R28, R188, R194.reuse, R28 ;  /* 0x000000c2bc1c723c */ /* 0x080fec000004181c */
[C---:B------:R-:W-:Y:S01]  /*11f10*/  HMMA.16816.F32.BF16 R32, R172.reuse, R194, R32 ;  /* 0x000000c2ac20723c */ /* 0x040fe20000041820 */
[----:B------:R-:W4:Y:S05]  /*11f20*/  LDSM.16.M88.4 R192, [R220+0x7c00] ;  /* 0x007c0000dcc0783b */ /* 0x000f2a0000000200 */
[-C--:B-1----:R-:W-:Y:S06]  /*11f30*/  HMMA.16816.F32.BF16 R36, R172, R176.reuse, R36 ;  /* 0x000000b0ac24723c */ /* 0x082fec0000041824 */
[C---:B------:R-:W-:Y:S06]  /*11f40*/  HMMA.16816.F32.BF16 R40, R188.reuse, R176, R40 ;  /* 0x000000b0bc28723c */ /* 0x040fec0000041828 */
[-C--:B------:R-:W-:Y:S06]  /*11f50*/  HMMA.16816.F32.BF16 R44, R188, R178.reuse, R44 ;  /* 0x000000b2bc2c723c */ /* 0x080fec000004182c */
[C---:B------:R-:W-:Y:S01]  /*11f60*/  HMMA.16816.F32.BF16 R48, R172.reuse, R178, R48 ;  /* 0x000000b2ac30723c */ /* 0x040fe20000041830 */
[----:B------:R-:W-:Y:S05]  /*11f70*/  LDSM.16.M88.4 R176, [R223+0x8000] ;  /* 0x00800000dfb0783b */ /* 0x000fea0000000200 */
[-C--:B------:R-:W-:Y:S06]  /*11f80*/  HMMA.16816.F32.BF16 R52, R172, R200.reuse, R52 ;  /* 0x000000c8ac34723c */ /* 0x080fec0000041834 */
[C---:B------:R-:W-:Y:S06]  /*11f90*/  HMMA.16816.F32.BF16 R56, R188.reuse, R200, R56 ;  /* 0x000000c8bc38723c */ /* 0x040fec0000041838 */
[-C--:B------:R-:W-:Y:S01]  /*11fa0*/  HMMA.16816.F32.BF16 R60, R188, R202.reuse, R60 ;  /* 0x000000cabc3c723c */ /* 0x080fe2000004183c */
[----:B------:R-:W-:Y:S05]  /*11fb0*/  LDSM.16.M88.4 R188, [R224+0x5000] ;  /* 0x00500000e0bc783b */ /* 0x000fea0000000200 */
[----:B------:R-:W-:Y:S01]  /*11fc0*/  HMMA.16816.F32.BF16 R64, R172, R202, R64 ;  /* 0x000000caac40723c */ /* 0x000fe20000041840 */
[----:B------:R-:W1:Y:S05]  /*11fd0*/  LDSM.16.M88.4 R172, [R224+0x4000] ;  /* 0x00400000e0ac783b */ /* 0x000e6a0000000200 */
[-C--:B------:R-:W-:Y:S01]  /*11fe0*/  HMMA.16816.F32.BF16 R4, R208, R212.reuse, R4 ;  /* 0x000000d4d004723c */ /* 0x080fe20000041804 */
[----:B------:R-:W-:Y:S05]  /*11ff0*/  LDSM.16.M88.4 R200, [R222+0x4000] ;  /* 0x00400000dec8783b */ /* 0x000fea0000000200 */
        /* <DEDUP_REMOVED lines=8> */
[----:B------:R-:W3:Y:S05]  /*12080*/  LDSM.16.M88.4 R184, [R223+0x8400] ;  /* 0x00840000dfb8783b */ /* 0x000eea0000000200 */
[-C--:B--2---:R-:W-:Y:S06]  /*12090*/  HMMA.16816.F32.BF16 R36, R208, R180.reuse, R36 ;  /* 0x000000b4d024723c */ /* 0x084fec0000041824 */
[C---:B------:R-:W-:Y:S06]  /*120a0*/  HMMA.16816.F32.BF16 R40, R216.reuse, R180, R40 ;  /* 0x000000b4d828723c */ /* 0x040fec0000041828 */
[-C--:B------:R-:W-:Y:S06]  /*120b0*/  HMMA.16816.F32.BF16 R44, R216, R182.reuse, R44 ;  /* 0x000000b6d82c723c */ /* 0x080fec000004182c */
[C---:B------:R-:W-:Y:S01]  /*120c0*/  HMMA.16816.F32.BF16 R48, R208.reuse, R182, R48 ;  /* 0x000000b6d030723c */ /* 0x040fe20000041830 */
[----:B------:R-:W2:Y:S05]  /*120d0*/  LDSM.16.M88.4 R180, [R223+0x8800] ;  /* 0x00880000dfb4783b */ /* 0x000eaa0000000200 */
[-C--:B----4-:R-:W-:Y:S06]  /*120e0*/  HMMA.16816.F32.BF16 R52, R208, R192.reuse, R52 ;  /* 0x000000c0d034723c */ /* 0x090fec0000041834 */
[C---:B------:R-:W-:Y:S06]  /*120f0*/  HMMA.16816.F32.BF16 R56, R216.reuse, R192, R56 ;  /* 0x000000c0d838723c */ /* 0x040fec0000041838 */
[-C--:B------:R-:W-:Y:S06]  /*12100*/  HMMA.16816.F32.BF16 R60, R216, R194.reuse, R60 ;  /* 0x000000c2d83c723c */ /* 0x080fec000004183c */
[----:B------:R-:W-:Y:S01]  /*12110*/  HMMA.16816.F32.BF16 R64, R208, R194, R64 ;  /* 0x000000c2d040723c */ /* 0x000fe20000041840 */
[----:B------:R-:W4:Y:S05]  /*12120*/  LDSM.16.M88.4 R192, [R220+0x8400] ;  /* 0x00840000dcc0783b */ /* 0x000f2a0000000200 */
[-C--:B-1----:R-:W-:Y:S06]  /*12130*/  HMMA.16816.F32.BF16 R4, R172, R176.reuse, R4 ;  /* 0x000000b0ac04723c */ /* 0x082fec0000041804 */
[C---:B------:R-:W-:Y:S06]  /*12140*/  HMMA.16816.F32.BF16 R8, R188.reuse, R176, R8 ;  /* 0x000000b0bc08723c */ /* 0x040fec0000041808 */
[-C--:B------:R-:W-:Y:S06]  /*12150*/  HMMA.16816.F32.BF16 R12, R188, R178.reuse, R12 ;  /* 0x000000b2bc0c723c */ /* 0x080fec000004180c */
[C---:B------:R-:W-:Y:S01]  /*12160*/  HMMA.16816.F32.BF16 R16, R172.reuse, R178, R16 ;  /* 0x000000b2ac10723c */ /* 0x040fe20000041810 */
[----:B------:R-:W1:Y:S05]  /*12170*/  LDSM.16.M88.4 R176, [R220+0x8800] ;  /* 0x00880000dcb0783b */ /* 0x000e6a0000000200 */
[-C--:B---3--:R-:W-:Y:S06]  /*12180*/  HMMA.16816.F32.BF16 R20, R172, R184.reuse, R20 ;  /* 0x000000b8ac14723c */ /* 0x088fec0000041814 */
        /* <DEDUP_REMOVED lines=10> */
[----:B------:R-:W-:Y:S01]  /*12230*/  HMMA.16816.F32.BF16 R64, R172, R198, R64 ;  /* 0x000000c6ac40723c */ /* 0x000fe20000041840 */
[----:B------:R-:W2:Y:S01]  /*12240*/  LDSM.16.M88.4 R172, [R220+0x8c00] ;  /* 0x008c0000dcac783b */ /* 0x000ea20000000200 */
[----:B------:R-:W-:Y:S04]  /*12250*/  DEPBAR.LE SB0, 0x0 ;  /* 0x000080000000791a */ /* 0x000fe80000000000 */
[-C--:B------:R-:W-:Y:S01]  /*12260*/  HMMA.16816.F32.BF16 R4, R200, R204.reuse, R4 ;  /* 0x000000ccc804723c */ /* 0x080fe20000041804 */
[----:B------:R-:W-:Y:S05]  /*12270*/  BAR.SYNC.DEFER_BLOCKING 0x0 ;  /* 0x0000000000007b1d */ /* 0x000fea0000010000 */
[C---:B------:R-:W-:Y:S06]  /*12280*/  HMMA.16816.F32.BF16 R8, R212.reuse, R204, R8 ;  /* 0x000000ccd408723c */ /* 0x040fec0000041808 */
[-C--:B------:R-:W-:Y:S06]  /*12290*/  HMMA.16816.F32.BF16 R12, R212, R206.reuse, R12 ;  /* 0x000000ced40c723c */ /* 0x080fec000004180c */
[C---:B------:R-:W-:Y:S06]  /*122a0*/  HMMA.16816.F32.BF16 R16, R200.reuse, R206, R16 ;  /* 0x000000cec810723c */ /* 0x040fec0000041810 */
[-C--:B----4-:R-:W-:Y:S05]  /*122b0*/  HMMA.16816.F32.BF16 R20, R200, R192.reuse, R20 ;  /* 0x000000c0c814723c */ /* 0x090fea0000041814 */
[----:B------:R-:W-:Y:S01]  /*122c0*/  FMNMX.FTZ R2, R4, R167, !PT ;  /* 0x000000a704027209 */ /* 0x000fe20007810000 */
[C---:B------:R-:W-:Y:S05]  /*122d0*/  HMMA.16816.F32.BF16 R24, R212.reuse, R192, R24 ;  /* 0x000000c0d418723c */ /* 0x040fea0000041818 */
[----:B------:R-:W-:Y:S01]  /*122e0*/  FMNMX.FTZ R0, R6, R166, !PT ;  /* 0x000000a606007209 */ /* 0x000fe20007810000 */
[-C--:B------:R-:W-:Y:S05]  /*122f0*/  HMMA.16816.F32.BF16 R28, R212, R194.reuse, R28 ;  /* 0x000000c2d41c723c */ /* 0x080fea000004181c */
[----:B------:R-:W-:Y:S01]  /*12300*/  FMNMX.FTZ R171, R5, R2, !PT ;  /* 0x0000000205ab7209 */ /* 0x000fe20007810000 */
[C---:B------:R-:W-:Y:S05]  /*12310*/  HMMA.16816.F32.BF16 R32, R200.reuse, R194, R32 ;  /* 0x000000c2c820723c */ /* 0x040fea0000041820 */
[----:B------:R-:W-:Y:S01]  /*12320*/  FMNMX.FTZ R3, R7, R0, !PT ;  /* 0x0000000007037209 */ /* 0x000fe20007810000 */
[-C--:B-1----:R-:W-:Y:S05]  /*12330*/  HMMA.16816.F32.BF16 R36, R200, R176.reuse, R36 ;  /* 0x000000b0c824723c */ /* 0x082fea0000041824 */
[----:B------:R-:W-:Y:S01]  /*12340*/  FMNMX.FTZ R0, R16, R171, !PT ;  /* 0x000000ab10007209 */ /* 0x000fe20007810000 */
[C---:B------:R-:W-:Y:S05]  /*12350*/  HMMA.16816.F32.BF16 R40, R212.reuse, R176, R40 ;  /* 0x000000b0d428723c */ /* 0x040fea0000041828 */
[----:B------:R-:W-:Y:S01]  /*12360*/  FMNMX.FTZ R2, R18, R3, !PT ;  /* 0x0000000312027209 */ /* 0x000fe20007810000 */
[-C--:B------:R-:W-:Y:S05]  /*12370*/  HMMA.16816.F32.BF16 R44, R212, R178.reuse, R44 ;  /* 0x000000b2d42c723c */ /* 0x080fea000004182c */
[----:B------:R-:W-:Y:S01]  /*12380*/  FMNMX.FTZ R171, R17, R0, !PT ;  /* 0x0000000011ab7209 */ /* 0x000fe20007810000 */
[C---:B------:R-:W-:Y:S05]  /*12390*/  HMMA.16816.F32.BF16 R48, R200.reuse, R178, R48 ;  /* 0x000000b2c830723c */ /* 0x040fea0000041830 */
[----:B------:R-:W-:Y:S01]  /*123a0*/  FMNMX.FTZ R3, R19, R2, !PT ;  /* 0x0000000213037209 */ /* 0x000fe20007810000 */
[-C--:B--2---:R-:W-:Y:S05]  /*123b0*/  HMMA.16816.F32.BF16 R52, R200, R172.reuse, R52 ;  /* 0x000000acc834723c */ /* 0x084fea0000041834 */
[----:B------:R-:W-:Y:S01]  /*123c0*/  FMNMX.FTZ R2, R20, R171, !PT ;  /* 0x000000ab14027209 */ /* 0x000fe20007810000 */
[C---:B------:R-:W-:Y:S05]  /*123d0*/  HMMA.16816.F32.BF16 R56, R212.reuse, R172, R56 ;  /* 0x000000acd438723c */ /* 0x040fea0000041838 */
[----:B------:R-:W-:Y:S01]  /*123e0*/  FMNMX.FTZ R0, R22, R3, !PT ;  /* 0x0000000316007209 */ /* 0x000fe20007810000 */
[-C--:B------:R-:W-:Y:S05]  /*123f0*/  HMMA.16816.F32.BF16 R60, R212, R174.reuse, R60 ;  /* 0x000000aed43c723c */ /* 0x080fea000004183c */
        /* <DEDUP_REMOVED lines=24> */
.L_x_334:
[----:B------:R-:W-:Y:S01]  /*12580*/  FMNMX.FTZ R0, R8, R165, !PT ;  /* 0x000000a508007209 */ /* 0x000fe20007810000 */
[----:B------:R-:W1:Y:S01]  /*12590*/  SHFL.BFLY PT, R171, R212, 0x2, 0x1f ;  /* 0x0c401f00d4ab7f89 */ /* 0x000e6200000e0000 */
[C---:B------:R-:W-:Y:S01]  /*125a0*/  IADD3 R218, R238.reuse, -0x255992d5, RZ ;  /* 0xdaa66d2beeda7810 */ /* 0x040fe20007ffe0ff */
[C---:B--2---:R-:W-:Y:S01]  /*125b0*/  VIADD R179, R238.reuse, 0x9e3779b9 ;  /* 0x9e3779b9eeb37836 */ /* 0x044fe20000000000 */
[----:B------:R-:W-:Y:S05]  /*125c0*/  FMNMX.FTZ R173, R9, R0, !PT ;  /* 0x0000000009ad7209 */ /* 0x000fea0007810000 */
[----:B------:R-:W2:Y:S01]  /*125d0*/  SHFL.BFLY PT, R3, R168, 0x2, 0x1f ;  /* 0x0c401f00a8037f89 */ /* 0x000ea200000e0000 */
[----:B------:R-:W-:Y:S01]  /*125e0*/  VIADD R217, R238, 0x3c6ef372 ;  /* 0x3c6ef372eed97836 */ /* 0x000fe20000000000 */
[----:B------:R-:W-:Y:S01]  /*125f0*/  USHF.L.U32 UR9, UR19, 0x1, URZ ;  /* 0x0000000113097899 */ /* 0x000fe2000800063f */
[----:B------:R-:W-:Y:S01]  /*12600*/  FMNMX.FTZ R0, R12, R173, !PT ;  /* 0x000000ad0c007209 */ /* 0x000fe20007810000 */
[C---:B------:R-:W-:Y:S01]  /*12610*/  VIADD R219, R239.reuse, 0x32370b8f ;  /* 0x32370b8fefdb7836 */ /* 0x040fe20000000000 */
[----:B------:R-:W-:Y:S01]  /*12620*/  UIADD3 UR19, UR19, -0x1, URZ ;  /* 0xffffffff13137890 */ /* 0x000fe2000fffe03f */
[----:B------:R-:W-:Y:S01]  /*12630*/  VIADD R214, R239, 0xa9066899 ;  /* 0xa9066899efd67836 */ /* 0x000fe20000000000 */
[----:B------:R-:W-:Y:S01]  /*12640*/  FMNMX.FTZ R173, R13, R0, !PT ;  /* 0x000000000dad7209 */ /* 0x000fe20007810000 */
[----:B------:R-:W-:Y:S01]  /*12650*/  VIADD R213, R238, 0xb54cda56 ;  /* 0xb54cda56eed57836 */ /* 0x000fe20000000000 */
[----:B------:R-:W-:Y:S01]  /*12660*/  FMNMX.FTZ R0, R10, R169, !PT ;  /* 0x000000a90a007209 */ /* 0x000fe20007810000 */
[----:B------:R-:W-:Y:S01]  /*12670*/  VIADD R216, R238, 0x78dde6e4 ;  /* 0x78dde6e4eed87836 */ /* 0x000fe20000000000 */
[----:B------:R-:W-:Y:S01]  /*12680*/  FMNMX.FTZ R2, R24, R173, !PT ;  /* 0x000000ad18027209 */ /* 0x000fe20007810000 */
[----:B------:R-:W-:Y:S01]  /*12690*/  VIADD R215, R239, 0xed9eba14 ;  /* 0xed9eba14efd77836 */ /* 0x000fe20000000000 */
[----:B------:R-:W-:Y:S01]  /*126a0*/  LOP3.LUT R176, R251, UR9, R239, 0x96, !PT ;  /* 0x00000009fbb07c12 */ /* 0x000fe2000f8e96ef */
[----:B------:R-:W-:Y:S01]  /*126b0*/  UIADD3 UR9, UR9, 0x1, URZ ;  /* 0x0000000109097890 */ /* 0x000fe2000fffe03f */
[----:B------:R-:W-:Y:S03]  /*126c0*/  FMNMX.FTZ R173, R25, R2, !PT ;  /* 0x0000000219ad7209 */ /* 0x000fe60007810000 */
[----:B------:R-:W-:Y:S01]  /*126d0*/  IMAD.WIDE.U32 R176, R176, -0x326172a9, RZ ;  /* 0xcd9e8d57b0b07825 */ /* 0x000fe200078e00ff */
[----:B-1----:R-:W-:Y:S02]  /*126e0*/  FMNMX.FTZ R164, R212, R171, !PT ;  /* 0x000000abd4a47209 */ /* 0x002fe40007810000 */
[----:B------:R-:W-:Y:S02]  /*126f0*/  FMNMX.FTZ R171, R11, R0, !PT ;  /* 0x000000000bab7209 */ /* 0x000fe40007810000 */
[----:B--2---:R-:W-:Y:S01]  /*12700*/  FMNMX.FTZ R3, R168, R3, !PT ;  /* 0x00000003a8037209 */ /* 0x004fe20007810000 */
[----:B------:R-:W1:Y:S01]  /*12710*/  SHFL.BFLY PT, R175, R164, 0x1, 0x1f ;  /* 0x0c201f00a4af7f89 */ /* 0x000e6200000e0000 */
[----:B------:R-:W-:Y:S02]  /*12720*/  FMNMX.FTZ R168, R14, R171, !PT ;  /* 0x000000ab0ea87209 */ /* 0x000fe40007810000 */
[----:B------:R-:W-:Y:S05]  /*12730*/  FMNMX.FTZ R0, R28, R173, !PT ;  /* 0x000000ad1c007209 */ /* 0x000fea0007810000 */
[----:B------:R-:W2:Y:S01]  /*12740*/  SHFL.BFLY PT, R2, R3, 0x1, 0x1f ;  /* 0x0c201f0003027f89 */ /* 0x000ea200000e0000 */
        /* <DEDUP_REMOVED lines=11> */
[----:B------:R-:W-:Y:S01]  /*12800*/  VIADD R173, R239, 0xbb67ae85 ;  /* 0xbb67ae85efad7836 */ /* 0x000fe20000000000 */
[----:B------:R-:W-:Y:S02]  /*12810*/  FMNMX.FTZ R0, R56, R171, !PT ;  /* 0x000000ab38007209 */ /* 0x000fe40007810000 */
[----:B-1----:R-:W-:Y:S02]  /*12820*/  FMNMX.FTZ R164, R164, R175, !PT ;  /* 0x000000afa4a47209 */ /* 0x002fe40007810000 */
[----:B------:R-:W-:Y:S02]  /*12830*/  FMNMX.FTZ R175, R43, R168, !PT ;  /* 0x000000a82baf7209 */ /* 0x000fe40007810000 */
[----:B------:R-:W-:Y:S01]  /*12840*/  FMNMX.FTZ R171, R57, R0, !PT ;  /* 0x0000000039ab7209 */ /* 0x000fe20007810000 */
[----:B------:R-:W-:Y:S01]  /*12850*/  FMUL.FTZ R212, R164, UR4 ;  /* 0x00000004a4d47c20 */ /* 0x000fe20008410000 */
[----:B--2---:R-:W-:Y:S02]  /*12860*/  FMNMX.FTZ R3, R3, R2, !PT ;  /* 0x0000000203037209 */ /* 0x004fe40007810000 */
[----:B------:R-:W-:Y:S01]  /*12870*/  FMNMX.FTZ R2, R46, R175, !PT ;  /* 0x000000af2e027209 */ /* 0x000fe20007810000 */
[----:B------:R-:W-:Y:S01]  /*12880*/  VIADD R175, R239, 0x76cf5d0a ;  /* 0x76cf5d0aefaf7836 */ /* 0x000fe20000000000 */
[----:B------:R-:W-:Y:S01]  /*12890*/  FMNMX.FTZ R0, R60, R171, !PT ;  /* 0x000000ab3c007209 */ /* 0x000fe20007810000 */
[----:B------:R-:W-:Y:S01]  /*128a0*/  FMUL.FTZ R211, R3, UR4 ;  /* 0x0000000403d37c20 */ /* 0x000fe20008410000 */
[----:B------:R-:W-:Y:S02]  /*128b0*/  FMNMX.FTZ R171, R47, R2, !PT ;  /* 0x000000022fab7209 */ /* 0x000fe40007810000 */
[----:B------:R-:W-:Y:S01]  /*128c0*/  FMNMX.FTZ R2, R61, R0, !PT ;  /* 0x000000003d027209 */ /* 0x000fe20007810000 */
[----:B------:R-:W-:Y:S01]  /*128d0*/  FADD.FTZ R0, -R164, R167 ;  /* 0x000000a7a4007221 */ /* 0x000fe20000010100 */
[----:B------:R-:W-:Y:S02]  /*128e0*/  FMNMX.FTZ R178, R58, R171, !PT ;  /* 0x000000ab3ab27209 */ /* 0x000fe40007810000 */
[--C-:B------:R-:W-:Y:S01]  /*128f0*/  LOP3.LUT R174, R247, R250, R173.reuse, 0x96, !PT ;  /* 0x000000faf7ae7212 */ /* 0x100fe200078e96ad */
[----:B------:R-:W-:Y:S01]  /*12900*/  FMUL.FTZ R168, R0, UR4 ;  /* 0x0000000400a87c20 */ /* 0x000fe20008410000 */
[----:B------:R-:W-:Y:S01]  /*12910*/  FMNMX.FTZ R171, R59, R178, !PT ;  /* 0x000000b23bab7209 */ /* 0x000fe20007810000 */
[----:B------:R-:W-:Y:S01]  /*12920*/  FADD.FTZ R0, -R3, R166 ;  /* 0x000000a603007221 */ /* 0x000fe20000010100 */
[----:B------:R-:W-:Y:S01]  /*12930*/  LOP3.LUT R172, R243, R250, R173, 0x96, !PT ;  /* 0x000000faf3ac7212 */ /* 0x000fe200078e96ad */
[----:B------:R-:W-:Y:S01]  /*12940*/  IMAD.WIDE.U32 R186, R174, -0x326172a9, RZ ;  /* 0xcd9e8d57aeba7825 */ /* 0x000fe200078e00ff */
[----:B------:R-:W-:Y:S01]  /*12950*/  FSETP.NEU.FTZ.AND P0, PT, R164, -INF , PT ;  /* 0xff800000a400780b */ /* 0x000fe20003f1d000 */
[----:B------:R-:W1:Y:S01]  /*12960*/  SHFL.BFLY PT, R173, R2, 0x2, 0x1f ;  /* 0x0c401f0002ad7f89 */ /* 0x000e6200000e0000 */
[--C-:B------:R-:W-:Y:S01]  /*12970*/  LOP3.LUT R166, R177, R244, R179.reuse, 0x96, !PT ;  /* 0x000000f4b1a67212 */ /* 0x100fe200078e96b3 */
[----:B------:R-:W-:Y:S01]  /*12980*/  FMUL.FTZ R167, R0, UR4 ;  /* 0x0000000400a77c20 */ /* 0x000fe20008410000 */
[----:B------:R-:W-:Y:S01]  /*12990*/  FMNMX.FTZ R0, R62, R171, !PT ;  /* 0x000000ab3e007209 */ /* 0x000fe20007810000 */
[----:B------:R-:W-:Y:S01]  /*129a0*/  IMAD.WIDE.U32 R184, R172, -0x326172a9, RZ ;  /* 0xcd9e8d57acb87825 */ /* 0x000fe200078e00ff */
[----:B------:R-:W-:Y:S01]  /*129b0*/  FSEL R212, R212, RZ, P0 ;  /* 0x000000ffd4d47208 */ /* 0x000fe20000000000 */
[----:B------:R-:W2:Y:S01]  /*129c0*/  MUFU.EX2 R168, R168 ;  /* 0x000000a800a87308 */ /* 0x000ea20000000800 */
[----:B------:R-:W-:Y:S02]  /*129d0*/  FMNMX.FTZ R171, R63, R0, !PT ;  /* 0x000000003fab7209 */ /* 0x000fe40007810000 */
[----:B------:R-:W-:Y:S01]  /*129e0*/  LOP3.LUT R172, R177, R248, R179, 0x96, !PT ;  /* 0x000000f8b1ac7212 */ /* 0x000fe200078e96b3 */
[--C-:B------:R-:W-:Y:S01]  /*129f0*/  FFMA.FTZ R193, R16, UR4, -R212.reuse ;  /* 0x0000000410c17c23 */ /* 0x100fe200080108d4 */
[-CC-:B------:R-:W-:Y:S01]  /*12a00*/  LOP3.LUT R174, R187, R176.reuse, R217.reuse, 0x96, !PT ;  /* 0x000000b0bbae7212 */ /* 0x180fe200078e96d9 */
[----:B------:R-:W3:Y:S01]  /*12a10*/  SHFL.BFLY PT, R0, R171, 0x2, 0x1f ;  /* 0x0c401f00ab007f89 */ /* 0x000ee200000e0000 */
[----:B------:R-:W-:Y:S01]  /*12a20*/  LOP3.LUT R16, R185, R176, R217, 0x96, !PT ;  /* 0x000000b0b9107212 */ /* 0x000fe200078e96d9 */
[----:B------:R-:W-:Y:S01]  /*12a30*/  IMAD.WIDE.U32 R208, R172, -0x2daee0ad, RZ ;  /* 0xd2511f53acd07825 */ /* 0x000fe200078e00ff */
[----:B------:R-:W-:Y:S01]  /*12a40*/  FSETP.NEU.FTZ.AND P0, PT, R3, -INF , PT ;  /* 0xff8000000300780b */ /* 0x000fe20003f1d000 */
[----:B------:R-:W-:Y:S02]  /*12a50*/  MUFU.EX2 R193, R193 ;  /* 0x000000c100c17308 */ /* 0x000fe40000000800 */
[--C-:B------:R-:W-:Y:S01]  /*12a60*/  FFMA.FTZ R188, R17, UR4, -R212.reuse ;  /* 0x0000000411bc7c23 */ /* 0x100fe200080108d4 */
[----:B------:R-:W-:Y:S01]  /*12a70*/  IMAD.WIDE.U32 R176, R166, -0x2daee0ad, RZ ;  /* 0xd2511f53a6b07825 */ /* 0x000fe200078e00ff */
[----:B------:R-:W-:Y:S03]  /*12a80*/  FSEL R211, R211, RZ, P0 ;  /* 0x000000ffd3d37208 */ /* 0x000fe60000000000 */
[----:B------:R-:W-:Y:S01]  /*12a90*/  FFMA.FTZ R199, R4, UR4, -R212 ;  /* 0x0000000404c77c23 */ /* 0x000fe200080108d4 */
[----:B------:R-:W-:Y:S01]  /*12aa0*/  IMAD.WIDE.U32 R16, R16, -0x2daee0ad, RZ ;  /* 0xd2511f5310107825 */ /* 0x000fe200078e00ff */
[----:B------:R-:W-:Y:S01]  /*12ab0*/  LOP3.LUT R166, R177, R242, R175, 0x96, !PT ;  /* 0x000000f2b1a67212 */ /* 0x000fe200078e96af */
[----:B------:R-:W4:Y:S01]  /*12ac0*/  MUFU.EX2 R188, R188 ;  /* 0x000000bc00bc7308 */ /* 0x000f220000000800 */
[----:B-1----:R-:W-:Y:S01]  /*12ad0*/  FMNMX.FTZ R2, R2, R173, !PT ;  /* 0x000000ad02027209 */ /* 0x002fe20007810000 */
[----:B------:R-:W-:Y:S04]  /*12ae0*/  IMAD.WIDE.U32 R172, R174, -0x2daee0ad, RZ ;  /* 0xd2511f53aeac7825 */ /* 0x000fe800078e00ff */
[----:B------:R-:W-:Y:S01]  /*12af0*/  FFMA.FTZ R192, R18, UR4, -R211 ;  /* 0x0000000412c07c23 */ /* 0x000fe200080108d3 */
[--C-:B------:R-:W-:Y:S01]  /*12b00*/  LOP3.LUT R18, R17, R176, R219.reuse, 0x96, !PT ;  /* 0x000000b011127212 */ /* 0x100fe200078e96db */
[----:B------:R-:W-:Y:S01]  /*12b10*/  IMAD.WIDE.U32 R204, R166, -0x326172a9, RZ ;  /* 0xcd9e8d57a6cc7825 */ /* 0x000fe200078e00ff */
[----:B------:R-:W-:Y:S01]  /*12b20*/  LOP3.LUT R208, R173, R208, R219, 0x96, !PT ;  /* 0x000000d0add07212 */ /* 0x000fe200078e96db */
[----:B------:R-:W-:Y:S02]  /*12b30*/  MUFU.EX2 R199, R199 ;  /* 0x000000c700c77308 */ /* 0x000fe40000000800 */
[----:B------:R-:W-:Y:S01]  /*12b40*/  FFMA.FTZ R173, R19, UR4, -R211 ;  /* 0x0000000413ad7c23 */ /* 0x000fe200080108d3 */
[----:B------:R-:W-:Y:S01]  /*12b50*/  LOP3.LUT R174, R209, R246, R175, 0x96, !PT ;  /* 0x000000f6d1ae7212 */ /* 0x000fe200078e96af */
[----:B------:R-:W1:Y:S01]  /*12b60*/  SHFL.BFLY PT, R19, R2, 0x1, 0x1f ;  /* 0x0c201f0002137f89 */ /* 0x000e6200000e0000 */
[----:B---3--:R-:W-:Y:S01]  /*12b70*/  FMNMX.FTZ R17, R171, R0, !PT ;  /* 0x00000000ab117209 */ /* 0x008fe20007810000 */
[----:B------:R-:W-:Y:S01]  /*12b80*/  IMAD.WIDE.U32 R208, R208, -0x326172a9, RZ ;  /* 0xcd9e8d57d0d07825 */ /* 0x000fe200078e00ff */
[----:B------:R-:W-:Y:S03]  /*12b90*/  LOP3.LUT R4, R205, R184, R218, 0x96, !PT ;  /* 0x000000b8cd047212 */ /* 0x000fe600078e96da */
[----:B------:R3:W-:Y:S02]  /*12ba0*/  MUFU.EX2 R171, R173 ;  /* 0x000000ad00ab7308 */ /* 0x0007e40000000800 */
[----:B------:R-:W5:Y:S01]  /*12bb0*/  SHFL.BFLY PT, R0, R17, 0x1, 0x1f ;  /* 0x0c201f0011007f89 */ /* 0x000f6200000e0000 */
[----:B------:R-:W-:Y:S04]  /*12bc0*/  IMAD.WIDE.U32 R174, R174, -0x326172a9, RZ ;  /* 0xcd9e8d57aeae7825 */ /* 0x000fe800078e00ff */
[--C-:B------:R-:W-:Y:S01]  /*12bd0*/  FFMA.FTZ R200, R6, UR4, -R211.reuse ;  /* 0x0000000406c87c23 */ /* 0x100fe200080108d3 */
[----:B------:R-:W-:Y:S01]  /*12be0*/  FFMA.FTZ R195, R5, UR4, -R212 ;  /* 0x0000000405c37c23 */ /* 0x000fe200080108d4 */
[----:B------:R-:W-:Y:S01]  /*12bf0*/  IMAD.WIDE.U32 R190, R18, -0x326172a9, RZ ;  /* 0xcd9e8d5712be7825 */ /* 0x000fe200078e00ff */
[----:B------:R-:W-:Y:S01]  /*12c00*/  LOP3.LUT R18, R175, R186, R218, 0x96, !PT ;  /* 0x000000baaf127212 */ /* 0x000fe200078e96da */
[----:B------:R-:W-:Y:S01]  /*12c10*/  MUFU.EX2 R192, R192 ;  /* 0x000000c000c07308 */ /* 0x000fe20000000800 */
[--C-:B------:R-:W-:Y:S01]  /*12c20*/  LOP3.LUT R206, R209, R174, R216.reuse, 0x96, !PT ;  /* 0x000000aed1ce7212 */ /* 0x100fe200078e96d8 */
[----:B------:R-:W-:Y:S01]  /*12c30*/  FFMA.FTZ R197, R7, UR4, -R211 ;  /* 0x0000000407c57c23 */ /* 0x000fe200080108d3 */
[----:B------:R-:W-:Y:S01]  /*12c40*/  LOP3.LUT R204, R191, R204, R216, 0x96, !PT ;  /* 0x000000ccbfcc7212 */ /* 0x000fe200078e96d8 */
[----:B------:R-:W-:Y:S04]  /*12c50*/  IMAD.WIDE.U32 R174, R18, -0x2daee0ad, RZ ;  /* 0xd2511f5312ae7825 */ /* 0x000fe800078e00ff */
[C---:B--2---:R-:W-:Y:S01]  /*12c60*/  FMUL.FTZ R68, R168.reuse, R68 ;  /* 0x00000044a8447220 */ /* 0x044fe20000410000 */
[----:B------:R-:W-:Y:S01]  /*12c70*/  FMUL.FTZ R69, R168, R69 ;  /* 0x00000045a8457220 */ /* 0x000fe20000410000 */
[----:B------:R-:W-:Y:S01]  /*12c80*/  IMAD.WIDE.U32 R206, R206, -0x2daee0ad, RZ ;  /* 0xd2511f53cece7825 */ /* 0x000fe200078e00ff */
[--C-:B------:R-:W-:Y:S01]  /*12c90*/  LOP3.LUT R5, R175, R172, R215.reuse, 0x96, !PT ;  /* 0x000000acaf057212 */ /* 0x100fe200078e96d7 */
[----:B------:R-:W2:Y:S01]  /*12ca0*/  MUFU.EX2 R195, R195 ;  /* 0x000000c300c37308 */ /* 0x000ea20000000800 */
[----:B-1----:R-:W-:Y:S01]  /*12cb0*/  FMNMX.FTZ R2, R2, R19, !PT ;  /* 0x0000001302027209 */ /* 0x002fe20007810000 */
[----:B------:R-:W-:Y:S01]  /*12cc0*/  IMAD.WIDE.U32 R18, R4, -0x2daee0ad, RZ ;  /* 0xd2511f5304127825 */ /* 0x000fe200078e00ff */
[--C-:B------:R-:W-:Y:S02]  /*12cd0*/  LOP3.LUT R6, R207, R174, R214.reuse, 0x96, !PT ;  /* 0x000000aecf067212 */ /* 0x100fe400078e96d6 */
[C---:B------:R-:W-:Y:S01]  /*12ce0*/  FSETP.NEU.FTZ.AND P0, PT, R2.reuse, -INF , PT ;  /* 0xff8000000200780b */ /* 0x040fe20003f1d000 */
[----:B------:R-:W-:Y:S01]  /*12cf0*/  FMUL.FTZ R210, R2, UR4 ;  /* 0x0000000402d27c20 */ /* 0x000fe20008410000 */
[----:B-----5:R-:W-:Y:S01]  /*12d00*/  FMNMX.FTZ R0, R17, R0, !PT ;  /* 0x0000000011007209 */ /* 0x020fe20007810000 */
[----:B------:R-:W-:Y:S01]  /*12d10*/  IMAD.WIDE.U32 R204, R204, -0x2daee0ad, RZ ;  /* 0xd2511f53cccc7825 */ /* 0x000fe200078e00ff */
[----:B------:R-:W-:Y:S01]  /*12d20*/  LOP3.LUT R7, R19, R16, R215, 0x96, !PT ;  /* 0x0000001013077212 */ /* 0x000fe200078e96d7 */
[----:B------:R-:W-:Y:S01]  /*12d30*/  MUFU.EX2 R200, R200 ;  /* 0x000000c800c87308 */ /* 0x000fe20000000800 */
[----:B------:R-:W-:Y:S01]  /*12d40*/  FSEL R210, R210, RZ, P0 ;  /* 0x000000ffd2d27208 */ /* 0x000fe20000000000 */
[----:B------:R-:W-:Y:S01]  /*12d50*/  FMUL.FTZ R203, R0, UR4 ;  /* 0x0000000400cb7c20 */ /* 0x000fe20008410000 */
[----:B------:R-:W-:Y:S01]  /*12d60*/  LOP3.LUT R4, R205, R18, R214, 0x96, !PT ;  /* 0x00000012cd047212 */ /* 0x000fe200078e96d6 */
[----:B------:R-:W-:Y:S01]  /*12d70*/  IMAD.WIDE.U32 R16, R6, -0x326172a9, RZ ;  /* 0xcd9e8d5706107825 */ /* 0x000fe200078e00ff */
[----:B------:R-:W-:Y:S03]  /*12d80*/  FSETP.NEU.FTZ.AND P0, PT, R0, -INF , PT ;  /* 0xff8000000000780b */ /* 0x000fe60003f1d000 */
[----:B------:R-:W-:Y:S01]  /*12d90*/  FFMA.FTZ R201, R8, UR4, -R210 ;  /* 0x0000000408c97c23 */ /* 0x000fe200080108d2 */
[----:B------:R-:W-:Y:S01]  /*12da0*/  IMAD.WIDE.U32 R180, R5, -0x326172a9, RZ ;  /* 0xcd9e8d5705b47825 */ /* 0x000fe200078e00ff */
[----:B------:R-:W-:Y:S01]  /*12db0*/  FSEL R203, R203, RZ, P0 ;  /* 0x000000ffcbcb7208 */ /* 0x000fe20000000000 */
[----:B------:R-:W-:Y:S01]  /*12dc0*/  MUFU.EX2 R197, R197 ;  /* 0x000000c500c57308 */ /* 0x000fe20000000800 */
[----:B------:R-:W-:Y:S01]  /*12dd0*/  LOP3.LUT R18, R16, 0xffff, RZ, 0xc0, !PT ;  /* 0x0000ffff10127812 */ /* 0x000fe200078ec0ff */
[----:B---3--:R-:W-:Y:S01]  /*12de0*/  IMAD.WIDE.U32 R172, R4, -0x326172a9, RZ ;  /* 0xcd9e8d5704ac7825 */ /* 0x008fe200078e00ff */
[--C-:B------:R-:W-:Y:S02]  /*12df0*/  SHF.R.U32.HI R4, RZ, 0x10, R16.reuse ;  /* 0x00000010ff047819 */ /* 0x100fe40000011610 */
[----:B------:R-:W-:Y:S01]  /*12e00*/  LOP3.LUT R6, R17, R180, R213, 0x96, !PT ;  /* 0x000000b411067212 */ /* 0x000fe200078e96d5 */
[----:B------:R-:W-:Y:S04]  /*12e10*/  IMAD.WIDE.U32 R178, R7, -0x326172a9, RZ ;  /* 0xcd9e8d5707b27825 */ /* 0x000fe800078e00ff */
[--C-:B------:R-:W-:Y:S01]  /*12e20*/  FFMA.FTZ R202, R10, UR4, -R203.reuse ;  /* 0x000000040aca7c23 */ /* 0x100fe200080108cb */
[----:B------:R-:W-:Y:S01]  /*12e30*/  MUFU.EX2 R201, R201 ;  /* 0x000000c900c97308 */ /* 0x000fe20000000800 */
[----:B------:R-:W-:Y:S01]  /*12e40*/  LOP3.LUT R10, R4, 0xff, RZ, 0xc0, !PT ;  /* 0x000000ff040a7812 */ /* 0x000fe200078ec0ff */
[----:B------:R-:W-:Y:S01]  /*12e50*/  FFMA.FTZ R194, R11, UR4, -R203 ;  /* 0x000000040bc27c23 */ /* 0x000fe200080108cb */
[----:B------:R-:W-:Y:S01]  /*12e60*/  LOP3.LUT R5, R16, 0xff, RZ, 0xc0, !PT ;  /* 0x000000ff10057812 */ /* 0x000fe200078ec0ff */
[----:B------:R-:W-:Y:S01]  /*12e70*/  IMAD.MOV.U32 R19, RZ, RZ, R191 ;  /* 0x000000ffff137224 */ /* 0x000fe200078e00bf */
[----:B------:R-:W-:Y:S01]  /*12e80*/  SHF.R.U32.HI R175, RZ, 0x18, R16 ;  /* 0x00000018ffaf7819 */ /* 0x000fe20000011610 */
[----:B------:R-:W-:Y:S01]  /*12e90*/  FFMA.FTZ R191, R15, UR4, -R203 ;  /* 0x000000040fbf7c23 */ /* 0x000fe200080108cb */
[----:B------:R-:W-:Y:S01]  /*12ea0*/  LOP3.LUT R4, R173, R178, R213, 0x96, !PT ;  /* 0x000000b2ad047212 */ /* 0x000fe200078e96d5 */
[----:B------:R-:W-:Y:S01]  /*12eb0*/  IMAD.MOV.U32 R17, RZ, RZ, R181 ;  /* 0x000000ffff117224 */ /* 0x000fe200078e00b5 */
[----:B------:R-:W-:Y:S01]  /*12ec0*/  LOP3.LUT R16, R172, 0xffff, RZ, 0xc0, !PT ;  /* 0x0000ffffac107812 */ /* 0x000fe200078ec0ff */
[----:B------:R-:W-:Y:S01]  /*12ed0*/  FFMA.FTZ R198, R9, UR4, -R210 ;  /* 0x0000000409c67c23 */ /* 0x000fe200080108d2 */
[----:B------:R-:W-:Y:S01]  /*12ee0*/  SHF.R.U32.HI R18, RZ, 0x8, R18 ;  /* 0x00000008ff127819 */ /* 0x000fe20000011612 */
[----:B------:R-:W-:Y:S01]  /*12ef0*/  FFMA.FTZ R196, R12, UR4, -R210 ;  /* 0x000000040cc47c23 */ /* 0x000fe200080108d2 */
[----:B------:R-:W-:Y:S01]  /*12f00*/  SHF.R.U32.HI R173, RZ, 0x10, R6 ;  /* 0x00000010ffad7819 */ /* 0x000fe20000011606 */
[----:B------:R-:W-:Y:S01]  /*12f10*/  FFMA.FTZ R189, R13, UR4, -R210 ;  /* 0x000000040dbd7c23 */ /* 0x000fe200080108d2 */
[----:B------:R-:W-:Y:S01]  /*12f20*/  SHF.R.U32.HI R8, RZ, 0x10, R172 ;  /* 0x00000010ff087819 */ /* 0x000fe200000116ac */
[----:B------:R-:W-:Y:S01]  /*12f30*/  MUFU.EX2 R198, R198 ;  /* 0x000000c600c67308 */ /* 0x000fe20000000800 */
[----:B------:R-:W-:Y:S01]  /*12f40*/  PRMT R175, R10, 0x5410, R175 ;  /* 0x000054100aaf7816 */ /* 0x000fe200000000af */
[----:B------:R-:W-:Y:S01]  /*12f50*/  IMAD.MOV.U32 R12, RZ, RZ, R186 ;  /* 0x000000ffff0c7224 */ /* 0x000fe200078e00ba */
[----:B------:R-:W-:Y:S01]  /*12f60*/  PRMT R5, R5, 0x5410, R18 ;  /* 0x0000541005057816 */ /* 0x000fe20000000012 */
[----:B------:R-:W-:Y:S01]  /*12f70*/  IMAD.MOV.U32 R13, RZ, RZ, R187 ;  /* 0x000000ffff0d7224 */ /* 0x000fe200078e00bb */
[----:B------:R-:W-:Y:S01]  /*12f80*/  LOP3.LUT R11, R6, 0xff, RZ, 0xc0, !PT ;  /* 0x000000ff060b7812 */ /* 0x000fe200078ec0ff */
[----:B------:R-:W-:Y:S01]  /*12f90*/  FMUL.FTZ R80, R168, R80 ;  /* 0x00000050a8507220 */ /* 0x000fe20000410000 */
[----:B------:R-:W-:Y:S03]  /*12fa0*/  LOP3.LUT R10, R6, 0xffff, RZ, 0xc0, !PT ;  /* 0x0000ffff060a7812 */ /* 0x000fe600078ec0ff */
[----:B------:R-:W-:Y:S01]  /*12fb0*/  MUFU.EX2 R196, R196 ;  /* 0x000000c400c47308 */ /* 0x000fe20000000800 */
[----:B------:R-:W-:Y:S01]  /*12fc0*/  SHF.R.U32.HI R6, RZ, 0x18, R6 ;  /* 0x00000018ff067819 */ /* 0x000fe20000011606 */
[C---:B------:R-:W-:Y:S01]  /*12fd0*/  FMUL.FTZ R81, R168.reuse, R81 ;  /* 0x00000051a8517220 */ /* 0x040fe20000410000 */
[----:B------:R-:W-:Y:S01]  /*12fe0*/  LOP3.LUT R173, R173, 0xff, RZ, 0xc0, !PT ;  /* 0x000000ffadad7812 */ /* 0x000fe200078ec0ff */
[C---:B------:R-:W-:Y:S01]  /*12ff0*/  FMUL.FTZ R84, R168.reuse, R84 ;  /* 0x00000054a8547220 */ /* 0x040fe20000410000 */
[----:B------:R-:W-:Y:S01]  /*13000*/  SHF.R.U32.HI R183, RZ, 0x18, R172 ;  /* 0x00000018ffb77819 */ /* 0x000fe200000116ac */
[----:B------:R-:W-:Y:S01]  /*13010*/  FMUL.FTZ R85, R168, R85 ;  /* 0x00000055a8557220 */ /* 0x000fe20000410000 */
[----:B------:R-:W-:Y:S03]  /*13020*/  LOP3.LUT R8, R8, 0xff, RZ, 0xc0, !PT ;  /* 0x000000ff08087812 */ /* 0x000fe600078ec0ff */
[----:B------:R-:W-:Y:S01]  /*13030*/  MUFU.EX2 R189, R189 ;  /* 0x000000bd00bd7308 */ /* 0x000fe20000000800 */
[----:B------:R-:W-:Y:S01]  /*13040*/  MOV R18, R190 ;  /* 0x000000be00127202 */ /* 0x000fe20000000f00 */
[----:B------:R-:W-:Y:S01]  /*13050*/  FFMA.FTZ R190, R14, UR4, -R203 ;  /* 0x000000040ebe7c23 */ /* 0x000fe200080108cb */
[--C-:B------:R-:W-:Y:S01]  /*13060*/  HSET2.LE.AND R174, R5, R240.reuse, PT ;  /* 0x000000f005ae7233 */ /* 0x100fe20003803000 */
[----:B------:R-:W-:Y:S01]  /*13070*/  IMAD.MOV.U32 R14, RZ, RZ, R178 ;  /* 0x000000ffff0e7224 */ /* 0x000fe200078e00b2 */
[----:B------:R-:W-:Y:S01]  /*13080*/  PRMT R173, R173, 0x5410, R6 ;  /* 0x00005410adad7816 */ /* 0x000fe20000000006 */
[----:B------:R-:W-:Y:S01]  /*13090*/  FMUL.FTZ R96, R168, R96 ;  /* 0x00000060a8607220 */ /* 0x000fe20000410000 */
[----:B------:R-:W-:Y:S03]  /*130a0*/  MOV R15, R179 ;  /* 0x000000b3000f7202 */ /* 0x000fe60000000f00 */
[----:B------:R-:W-:Y:S01]  /*130b0*/  MUFU.EX2 R190, R190 ;  /* 0x000000be00be7308 */ /* 0x000fe20000000800 */
[----:B----4-:R-:W-:Y:S01]  /*130c0*/  F2FP.BF16.F32.PACK_AB R5, R188, R193 ;  /* 0x000000c1bc05723e */ /* 0x010fe200000010ff */
[----:B------:R-:W1:Y:S01]  /*130d0*/  LDSM.16.MT88.4 R176, [R221+0x9000] ;  /* 0x00900000ddb0783b */ /* 0x000e620000004200 */
[----:B------:R-:W-:Y:S01]  /*130e0*/  PRMT R183, R8, 0x5410, R183 ;  /* 0x0000541008b77816 */ /* 0x000fe200000000b7 */
[----:B------:R-:W-:Y:S01]  /*130f0*/  FMUL.FTZ R97, R168, R97 ;  /* 0x00000061a8617220 */ /* 0x000fe20000410000 */
[----:B------:R-:W-:Y:S01]  /*13100*/  LOP3.LUT R6, R4, 0xffff, RZ, 0xc0, !PT ;  /* 0x0000ffff04067812 */ /* 0x000fe200078ec0ff */
[----:B------:R-:W-:Y:S01]  /*13110*/  FMUL.FTZ R100, R168, R100 ;  /* 0x00000064a8647220 */ /* 0x000fe20000410000 */
[----:B------:R-:W-:Y:S03]  /*13120*/  SHF.R.U32.HI R8, RZ, 0x10, R4 ;  /* 0x00000010ff087819 */ /* 0x000fe60000011604 */
[----:B------:R-:W-:Y:S01]  /*13130*/  MUFU.EX2 R191, R191 ;  /* 0x000000bf00bf7308 */ /* 0x000fe20000000800 */
[----:B------:R-:W-:Y:S01]  /*13140*/  LOP3.LUT R174, R174, R5, RZ, 0xc0, !PT ;  /* 0x00000005aeae7212 */ /* 0x000fe200078ec0ff */
[----:B------:R-:W-:Y:S01]  /*13150*/  FADD.FTZ R5, -R2, R165 ;  /* 0x000000a502057221 */ /* 0x000fe20000010100 */
[----:B------:R-:W-:Y:S01]  /*13160*/  LOP3.LUT R9, R4, 0xff, RZ, 0xc0, !PT ;  /* 0x000000ff04097812 */ /* 0x000fe200078ec0ff */
[C---:B------:R-:W-:Y:S01]  /*13170*/  FMUL.FTZ R101, R168.reuse, R101 ;  /* 0x00000065a8657220 */ /* 0x040fe20000410000 */
[----:B------:R-:W-:Y:S01]  /*13180*/  SHF.R.U32.HI R6, RZ, 0x8, R6 ;  /* 0x00000008ff067819 */ /* 0x000fe20000011606 */
[----:B------:R-:W-:Y:S01]  /*13190*/  FMUL.FTZ R108, R168, R108 ;  /* 0x0000006ca86c7220 */ /* 0x000fe20000410000 */
[----:B------:R-:W-:Y:S03]  /*131a0*/  SHF.R.U32.HI R181, RZ, 0x18, R4 ;  /* 0x00000018ffb57819 */ /* 0x000fe60000011604 */
[----:B------:R-:W3:Y:S01]  /*131b0*/  MUFU.EX2 R167, R167 ;  /* 0x000000a700a77308 */ /* 0x000ee20000000800 */
[----:B------:R-:W-:Y:S01]  /*131c0*/  LOP3.LUT R4, R8, 0xff, RZ, 0xc0, !PT ;  /* 0x000000ff08047812 */ /* 0x000fe200078ec0ff */
[----:B------:R-:W-:Y:S01]  /*131d0*/  FMUL.FTZ R109, R168, R109 ;  /* 0x0000006da86d7220 */ /* 0x000fe20000410000 */
[----:B------:R-:W-:Y:S01]  /*131e0*/  PRMT R9, R9, 0x5410, R6 ;  /* 0x0000541009097816 */ /* 0x000fe20000000006 */
[----:B------:R-:W-:Y:S01]  /*131f0*/  FMUL.FTZ R6, R5, UR4 ;  /* 0x0000000405067c20 */ /* 0x000fe20008410000 */
[----:B------:R-:W-:Y:S01]  /*13200*/  PRMT R181, R4, 0x5410, R181 ;  /* 0x0000541004b57816 */ /* 0x000fe200000000b5 */
[----:B------:R-:W-:Y:S01]  /*13210*/  FADD.FTZ R4, -R0, R169 ;  /* 0x000000a900047221 */ /* 0x000fe20000010100 */
[----:B------:R-:W-:Y:S03]  /*13220*/  SHF.R.U32.HI R10, RZ, 0x8, R10 ;  /* 0x00000008ff0a7819 */ /* 0x000fe6000001160a */
[----:B------:R-:W4:Y:S01]  /*13230*/  MUFU.EX2 R166, R6 ;  /* 0x0000000600a67308 */ /* 0x000f220000000800 */
[----:B------:R-:W-:Y:S01]  /*13240*/  LOP3.LUT R7, R172, 0xff, RZ, 0xc0, !PT ;  /* 0x000000ffac077812 */ /* 0x000fe200078ec0ff */
[----:B------:R-:W-:Y:S01]  /*13250*/  FMUL.FTZ R4, R4, UR4 ;  /* 0x0000000404047c20 */ /* 0x000fe20008410000 */
[----:B------:R-:W-:Y:S01]  /*13260*/  PRMT R11, R11, 0x5410, R10 ;  /* 0x000054100b0b7816 */ /* 0x000fe2000000000a */
[----:B------:R-:W-:Y:S01]  /*13270*/  FFMA.FTZ R169, R32, UR4, -R212 ;  /* 0x0000000420a97c23 */ /* 0x000fe200080108d4 */
[----:B------:R-:W-:Y:S01]  /*13280*/  SHF.R.U32.HI R16, RZ, 0x8, R16 ;  /* 0x00000008ff107819 */ /* 0x000fe20000011610 */
[----:B------:R-:W-:Y:S01]  /*13290*/  FMUL.FTZ R112, R168, R112 ;  /* 0x00000070a8707220 */ /* 0x000fe20000410000 */
[----:B--2---:R-:W-:Y:S03]  /*132a0*/  F2FP.BF16.F32.PACK_AB R5, R195, R199 ;  /* 0x000000c7c305723e */ /* 0x004fe600000010ff */
[----:B------:R2:W5:Y:S01]  /*132b0*/  MUFU.EX2 R165, R4 ;  /* 0x0000000400a57308 */ /* 0x0005620000000800 */
[--C-:B------:R-:W-:Y:S01]  /*132c0*/  HSET2.LE.AND R172, R11, R240.reuse, PT ;  /* 0x000000f00bac7233 */ /* 0x100fe20003803000 */
[----:B------:R-:W-:Y:S01]  /*132d0*/  IMAD.MOV.U32 R11, RZ, RZ, R185 ;  /* 0x000000ffff0b7224 */ /* 0x000fe200078e00b9 */
[----:B------:R-:W-:Y:S01]  /*132e0*/  PRMT R7, R7, 0x5410, R16 ;  /* 0x0000541007077816 */ /* 0x000fe20000000010 */
[----:B------:R-:W-:Y:S01]  /*132f0*/  IMAD.MOV.U32 R16, RZ, RZ, R180 ;  /* 0x000000ffff107224 */ /* 0x000fe200078e00b4 */
[--C-:B------:R-:W-:Y:S01]  /*13300*/  HSET2.LE.AND R175, R175, R240.reuse, PT ;  /* 0x000000f0afaf7233 */ /* 0x100fe20003803000 */
[----:B---3--:R-:W-:Y:S01]  /*13310*/  FMUL.FTZ R70, R167, R70 ;  /* 0x00000046a7467220 */ /* 0x008fe20000410000 */
[----:B------:R-:W-:Y:S03]  /*13320*/  F2FP.BF16.F32.PACK_AB R10, R171, R192 ;  /* 0x000000c0ab0a723e */ /* 0x000fe600000010ff */
[----:B------:R-:W-:Y:S01]  /*13330*/  MUFU.EX2 R202, R202 ;  /* 0x000000ca00ca7308 */ /* 0x000fe20000000800 */
[----:B------:R-:W-:Y:S01]  /*13340*/  LOP3.LUT R172, R172, R5, RZ, 0xc0, !PT ;  /* 0x00000005acac7212 */ /* 0x000fe200078ec0ff */
[----:B------:R-:W-:Y:S01]  /*13350*/  FMUL.FTZ R71, R167, R71 ;  /* 0x00000047a7477220 */ /* 0x000fe20000410000 */
[--C-:B------:R-:W-:Y:S01]  /*13360*/  HSET2.LE.AND R182, R7, R240.reuse, PT ;  /* 0x000000f007b67233 */ /* 0x100fe20003803000 */
[C---:B----4-:R-:W-:Y:S01]  /*13370*/  FMUL.FTZ R72, R166.reuse, R72 ;  /* 0x00000048a6487220 */ /* 0x050fe20000410000 */
[--C-:B------:R-:W-:Y:S01]  /*13380*/  HSET2.LE.AND R183, R183, R240.reuse, PT ;  /* 0x000000f0b7b77233 */ /* 0x100fe20003803000 */
[----:B------:R-:W-:Y:S01]  /*13390*/  FMUL.FTZ R73, R166, R73 ;  /* 0x00000049a6497220 */ /* 0x000fe20000410000 */
[--C-:B------:R-:W-:Y:S03]  /*133a0*/  HSET2.LE.AND R180, R9, R240.reuse, PT ;  /* 0x000000f009b47233 */ /* 0x100fe60003803000 */
[----:B------:R-:W3:Y:S01]  /*133b0*/  MUFU.EX2 R194, R194 ;  /* 0x000000c200c27308 */ /* 0x000ee20000000800 */
[--C-:B------:R-:W-:Y:S01]  /*133c0*/  HSET2.LE.AND R173, R173, R240.reuse, PT ;  /* 0x000000f0adad7233 */ /* 0x100fe20003803000 */
[----:B--2---:R-:W-:Y:S01]  /*133d0*/  FMUL.FTZ R4, R168, R160 ;  /* 0x000000a0a8047220 */ /* 0x004fe20000410000 */
[----:B------:R-:W-:Y:S01]  /*133e0*/  F2FP.BF16.F32.PACK_AB R7, R198, R201 ;  /* 0x000000c9c607723e */ /* 0x000fe200000010ff */
[C---:B------:R-:W-:Y:S01]  /*133f0*/  FMUL.FTZ R9, R166.reuse, R157 ;  /* 0x0000009da6097220 */ /* 0x040fe20000410000 */
[----:B------:R-:W-:Y:S01]  /*13400*/  F2FP.BF16.F32.PACK_AB R5, R189, R196 ;  /* 0x000000c4bd05723e */ /* 0x000fe200000010ff */
[----:B-----5:R-:W-:Y:S01]  /*13410*/  FMUL.FTZ R74, R165, R74 ;  /* 0x0000004aa54a7220 */ /* 0x020fe20000410000 */
[----:B------:R-:W-:Y:S01]  /*13420*/  F2FP.BF16.F32.PACK_AB R6, R191, R190 ;  /* 0x000000bebf06723e */ /* 0x000fe200000010ff */
[----:B------:R-:W-:Y:S01]  /*13430*/  FMUL.FTZ R75, R165, R75 ;  /* 0x0000004ba54b7220 */ /* 0x000fe20000410000 */
[----:B------:R-:W-:Y:S01]  /*13440*/  F2FP.BF16.F32.PACK_AB R8, R197, R200 ;  /* 0x000000c8c508723e */ /* 0x000fe200000010ff */
[----:B------:R-:W-:Y:S01]  /*13450*/  FMUL.FTZ R76, R166, R76 ;  /* 0x0000004ca64c7220 */ /* 0x000fe20000410000 */
[----:B------:R-:W-:Y:S01]  /*13460*/  LOP3.LUT R175, R175, R10, RZ, 0xc0, !PT ;  /* 0x0000000aafaf7212 */ /* 0x000fe200078ec0ff */
[----:B------:R-:W-:Y:S01]  /*13470*/  IMAD.MOV.U32 R10, RZ, RZ, R184 ;  /* 0x000000ffff0a7224 */ /* 0x000fe200078e00b8 */
[----:B------:R-:W-:Y:S01]  /*13480*/  LOP3.LUT R180, R180, R7, RZ, 0xc0, !PT ;  /* 0x00000007b4b47212 */ /* 0x000fe200078ec0ff */
[----:B------:R-:W-:Y:S01]  /*13490*/  FMUL.FTZ R7, R167, R163 ;  /* 0x000000a3a7077220 */ /* 0x000fe20000410000 */
[----:B------:R-:W-:Y:S01]  /*134a0*/  LOP3.LUT R182, R182, R5, RZ, 0xc0, !PT ;  /* 0x00000005b6b67212 */ /* 0x000fe200078ec0ff */
[----:B------:R-:W-:Y:S01]  /*134b0*/  FMUL.FTZ R5, R168, R161 ;  /* 0x000000a1a8057220 */ /* 0x000fe20000410000 */
[----:B------:R-:W-:Y:S01]  /*134c0*/  LOP3.LUT R183, R183, R6, RZ, 0xc0, !PT ;  /* 0x00000006b7b77212 */ /* 0x000fe200078ec0ff */
[----:B------:R-:W-:Y:S01]  /*134d0*/  FMUL.FTZ R6, R167, R162 ;  /* 0x000000a2a7067220 */ /* 0x000fe20000410000 */
[----:B------:R-:W-:Y:S01]  /*134e0*/  LOP3.LUT R173, R173, R8, RZ, 0xc0, !PT ;  /* 0x00000008adad7212 */ /* 0x000fe200078ec0ff */
[----:B------:R-:W2:Y:S01]  /*134f0*/  LDSM.16.MT88.4 R184, [R170+0x9000] ;  /* 0x00900000aab8783b */ /* 0x000ea20000004200 */
[--C-:B------:R-:W-:Y:S01]  /*13500*/  HSET2.LE.AND R181, R181, R240.reuse, PT ;  /* 0x000000f0b5b57233 */ /* 0x100fe20003803000 */
[----:B------:R-:W-:Y:S01]  /*13510*/  IMAD.MOV.U32 R161, RZ, RZ, R11 ;  /* 0x000000ffffa17224 */ /* 0x000fe200078e000b */
[----:B---3--:R-:W-:Y:S01]  /*13520*/  F2FP.BF16.F32.PACK_AB R8, R194, R202 ;  /* 0x000000cac208723e */ /* 0x008fe200000010ff */
[----:B------:R-:W-:Y:S01]  /*13530*/  FMUL.FTZ R11, R165, R159 ;  /* 0x0000009fa50b7220 */ /* 0x000fe20000410000 */
[----:B------:R-:W-:Y:S01]  /*13540*/  MOV R160, R10 ;  /* 0x0000000a00a07202 */ /* 0x000fe20000000f00 */
[-C--:B-1----:R-:W-:Y:S01]  /*13550*/  HMMA.16816.F32.BF16 R4, R172, R176.reuse, R4 ;  /* 0x000000b0ac04723c */ /* 0x082fe20000041804 */
[----:B------:R-:W-:Y:S04]  /*13560*/  MUFU.EX2 R169, R169 ;  /* 0x000000a900a97308 */ /* 0x000fe80000000800 */
[----:B------:R-:W-:Y:S01]  /*13570*/  LOP3.LUT R181, R181, R8, RZ, 0xc0, !PT ;  /* 0x00000008b5b57212 */ /* 0x000fe200078ec0ff */
[----:B------:R-:W-:Y:S01]  /*13580*/  FMUL.FTZ R8, R166, R156 ;  /* 0x0000009ca6087220 */ /* 0x000fe20000410000 */
[----:B------:R-:W-:Y:S01]  /*13590*/  FMUL.FTZ R10, R165, R158 ;  /* 0x0000009ea50a7220 */ /* 0x000fe20000410000 */
[----:B------:R-:W-:Y:S03]  /*135a0*/  FFMA.FTZ R60, R60, UR4, -R210 ;  /* 0x000000043c3c7c23 */ /* 0x000fe600080108d2 */
[--C-:B------:R-:W-:Y:S01]  /*135b0*/  FFMA.FTZ R58, R58, UR4, -R203.reuse ;  /* 0x000000043a3a7c23 */ /* 0x100fe200080108cb */
[----:B------:R-:W-:Y:S01]  /*135c0*/  FFMA.FTZ R59, R59, UR4, -R203 ;  /* 0x000000043b3b7c23 */ /* 0x000fe200080108cb */
[----:B------:R-:W-:Y:S01]  /*135d0*/  IMAD.MOV.U32 R158, RZ, RZ, R16 ;  /* 0x000000ffff9e7224 */ /* 0x000fe200078e0010 */
[C---:B------:R-:W-:Y:S04]  /*135e0*/  HMMA.16816.F32.BF16 R8, R180.reuse, R176, R8 ;  /* 0x000000b0b408723c */ /* 0x040fe80000041808 */
[----:B------:R-:W-:Y:S02]  /*135f0*/  IMAD.MOV.U32 R163, RZ, RZ, R13 ;  /* 0x000000ffffa37224 */ /* 0x000fe400078e000d */
[C---:B------:R-:W-:Y:S01]  /*13600*/  FMUL.FTZ R13, R166.reuse, R153 ;  /* 0x00000099a60d7220 */ /* 0x040fe20000410000 */
[----:B------:R-:W-:Y:S04]  /*13610*/  IMAD.MOV.U32 R162, RZ, RZ, R12 ;  /* 0x000000ffffa27224 */ /* 0x000fe800078e000c */
[----:B------:R-:W-:Y:S01]  /*13620*/  FMUL.FTZ R12, R166, R152 ;  /* 0x00000098a60c7220 */ /* 0x000fe20000410000 */
[----:B------:R-:W-:Y:S01]  /*13630*/  MOV R152, R18 ;  /* 0x0000001200987202 */ /* 0x000fe20000000f00 */
[----:B------:R-:W-:Y:S01]  /*13640*/  IMAD.MOV.U32 R176, RZ, RZ, R162 ;  /* 0x000000ffffb07224 */ /* 0x000fe200078e00a2 */
[----:B------:R-:W-:Y:S01]  /*13650*/  MOV R177, R163 ;  /* 0x000000a300b17202 */ /* 0x000fe20000000f00 */
[----:B------:R-:W-:Y:S02]  /*13660*/  IMAD.MOV.U32 R162, RZ, RZ, R14 ;  /* 0x000000ffffa27224 */ /* 0x000fe400078e000e */
[C---:B------:R-:W-:Y:S01]  /*13670*/  FMUL.FTZ R14, R165.reuse, R154 ;  /* 0x0000009aa50e7220 */ /* 0x040fe20000410000 */
[----:B------:R-:W-:Y:S02]  /*13680*/  IMAD.MOV.U32 R163, RZ, RZ, R15 ;  /* 0x000000ffffa37224 */ /* 0x000fe400078e000f */
[----:B------:R-:W-:Y:S01]  /*13690*/  FMUL.FTZ R15, R165, R155 ;  /* 0x0000009ba50f7220 */ /* 0x000fe20000410000 */
[----:B------:R-:W-:Y:S02]  /*136a0*/  IMAD.MOV.U32 R153, RZ, RZ, R19 ;  /* 0x000000ffff997224 */ /* 0x000fe400078e0013 */
[C---:B------:R-:W-:Y:S01]  /*136b0*/  FMUL.FTZ R16, R168.reuse, R148 ;  /* 0x00000094a8107220 */ /* 0x040fe20000410000 */
[----:B------:R-:W-:Y:S02]  /*136c0*/  IMAD.MOV.U32 R159, RZ, RZ, R17 ;  /* 0x000000ffff9f7224 */ /* 0x000fe400078e0011 */
[----:B------:R-:W-:Y:S01]  /*136d0*/  FMUL.FTZ R17, R168, R149 ;  /* 0x00000095a8117220 */ /* 0x000fe20000410000 */
[C---:B------:R-:W-:Y:S01]  /*136e0*/  FMUL.FTZ R18, R167.reuse, R150 ;  /* 0x00000096a7127220 */ /* 0x040fe20000410000 */
[----:B------:R-:W-:Y:S01]  /*136f0*/  FMUL.FTZ R19, R167, R151 ;  /* 0x00000097a7137220 */ /* 0x000fe20000410000 */
[-C--:B------:R-:W-:Y:S01]  /*13700*/  HMMA.16816.F32.BF16 R12, R180, R178.reuse, R12 ;  /* 0x000000b2b40c723c */ /* 0x080fe2000004180c */
[----:B------:R-:W1:Y:S02]  /*13710*/  LDSM.16.MT88.4 R148, [R221+0xa000] ;  /* 0x00a00000dd94783b */ /* 0x000e640000004200 */
[----:B------:R-:W-:Y:S01]  /*13720*/  FMUL.FTZ R77, R166, R77 ;  /* 0x0000004da64d7220 */ /* 0x000fe20000410000 */
[C---:B------:R-:W-:Y:S01]  /*13730*/  FMUL.FTZ R78, R165.reuse, R78 ;  /* 0x0000004ea54e7220 */ /* 0x040fe20000410000 */
[----:B------:R-:W-:Y:S01]  /*13740*/  FMUL.FTZ R79, R165, R79 ;  /* 0x0000004fa54f7220 */ /* 0x000fe20000410000 */
[C---:B------:R-:W-:Y:S05]  /*13750*/  HMMA.16816.F32.BF16 R16, R172.reuse, R178, R16 ;  /* 0x000000b2ac10723c */ /* 0x040fea0000041810 */
[----:B------:R-:W-:Y:S01]  /*13760*/  VIADD R156, R238, 0x1715609d ;  /* 0x1715609dee9c7836 */ /* 0x000fe20000000000 */
[-C--:B--2---:R-:W-:Y:S05]  /*13770*/  HMMA.16816.F32.BF16 R68, R172, R184.reuse, R68 ;  /* 0x000000b8ac44723c */ /* 0x084fea0000041844 */
[--C-:B------:R-:W-:Y:S01]  /*13780*/  LOP3.LUT R162, R163, R152, R156.reuse, 0x96, !PT ;  /* 0x00000098a3a27212 */ /* 0x100fe200078e969c */
[C---:B------:R-:W-:Y:S01]  /*13790*/  HMMA.16816.F32.BF16 R72, R180.reuse, R184, R72 ;  /* 0x000000b8b448723c */ /* 0x040fe20000041848 */
[----:B------:R-:W2:Y:S04]  /*137a0*/  LDSM.16.MT88.4 R152, [R170+0xa000] ;  /* 0x00a00000aa98783b */ /* 0x000ea80000004200 */
[C---:B------:R-:W-:Y:S01]  /*137b0*/  FMUL.FTZ R82, R167.reuse, R82 ;  /* 0x00000052a7527220 */ /* 0x040fe20000410000 */
[-C--:B------:R-:W-:Y:S05]  /*137c0*/  HMMA.16816.F32.BF16 R76, R180, R186.reuse, R76 ;  /* 0x000000bab44c723c */ /* 0x080fea000004184c */
[C---:B------:R-:W-:Y:S01]  /*137d0*/  FMUL.FTZ R83, R167.reuse, R83 ;  /* 0x00000053a7537220 */ /* 0x040fe20000410000 */
[C---:B------:R-:W-:Y:S01]  /*137e0*/  FMUL.FTZ R86, R167.reuse, R86 ;  /* 0x00000056a7567220 */ /* 0x040fe20000410000 */
[----:B------:R-:W-:Y:S01]  /*137f0*/  FMUL.FTZ R87, R167, R87 ;  /* 0x00000057a7577220 */ /* 0x000fe20000410000 */
[C---:B------:R-:W-:Y:S03]  /*13800*/  FMUL.FTZ R88, R166.reuse, R88 ;  /* 0x00000058a6587220 */ /* 0x040fe60000410000 */
[C---:B------:R-:W-:Y:S01]  /*13810*/  FMUL.FTZ R89, R166.reuse, R89 ;  /* 0x00000059a6597220 */ /* 0x040fe20000410000 */
[C---:B------:R-:W-:Y:S04]  /*13820*/  HMMA.16816.F32.BF16 R80, R172.reuse, R186, R80 ;  /* 0x000000baac50723c */ /* 0x040fe80000041850 */
[C---:B------:R-:W-:Y:S01]  /*13830*/  FMUL.FTZ R90, R165.reuse, R90 ;  /* 0x0000005aa55a7220 */ /* 0x040fe20000410000 */
[C---:B------:R-:W-:Y:S01]  /*13840*/  FMUL.FTZ R91, R165.reuse, R91 ;  /* 0x0000005ba55b7220 */ /* 0x040fe20000410000 */
[-C--:B-1----:R-:W-:Y:S05]  /*13850*/  HMMA.16816.F32.BF16 R84, R172, R148.reuse, R84 ;  /* 0x00000094ac54723c */ /* 0x082fea0000041854 */
[C---:B------:R-:W-:Y:S01]  /*13860*/  FMUL.FTZ R92, R166.reuse, R92 ;  /* 0x0000005ca65c7220 */ /* 0x040fe20000410000 */
[C---:B------:R-:W-:Y:S05]  /*13870*/  HMMA.16816.F32.BF16 R88, R180.reuse, R148, R88 ;  /* 0x00000094b458723c */ /* 0x040fea0000041858 */
[C---:B------:R-:W-:Y:S01]  /*13880*/  FMUL.FTZ R93, R166.reuse, R93 ;  /* 0x0000005da65d7220 */ /* 0x040fe20000410000 */
[C---:B------:R-:W-:Y:S01]  /*13890*/  FMUL.FTZ R94, R165.reuse, R94 ;  /* 0x0000005ea55e7220 */ /* 0x040fe20000410000 */
[----:B------:R-:W-:Y:S01]  /*138a0*/  FMUL.FTZ R95, R165, R95 ;  /* 0x0000005fa55f7220 */ /* 0x000fe20000410000 */
[C---:B------:R-:W-:Y:S03]  /*138b0*/  FMUL.FTZ R98, R167.reuse, R98 ;  /* 0x00000062a7627220 */ /* 0x040fe60000410000 */
[----:B------:R-:W-:Y:S01]  /*138c0*/  FMUL.FTZ R99, R167, R99 ;  /* 0x00000063a7637220 */ /* 0x000fe20000410000 */
[----:B------:R-:W-:Y:S01]  /*138d0*/  FFMA.FTZ R178, R35, UR4, -R211 ;  /* 0x0000000423b27c23 */ /* 0x000fe200080108d3 */
[C---:B------:R-:W-:Y:S01]  /*138e0*/  FMUL.FTZ R32, R166.reuse, R144 ;  /* 0x00000090a6207220 */ /* 0x040fe20000410000 */
[-C--:B------:R-:W-:Y:S03]  /*138f0*/  HMMA.16816.F32.BF16 R92, R180, R150.reuse, R92 ;  /* 0x00000096b45c723c */ /* 0x080fe6000004185c */
[----:B------:R-:W-:Y:S01]  /*13900*/  FMUL.FTZ R35, R165, R147 ;  /* 0x00000093a5237220 */ /* 0x000fe20000410000 */
[C---:B------:R-:W-:Y:S01]  /*13910*/  FMUL.FTZ R104, R166.reuse, R104 ;  /* 0x00000068a6687220 */ /* 0x040fe20000410000 */
[----:B------:R-:W-:Y:S01]  /*13920*/  FMUL.FTZ R105, R166, R105 ;  /* 0x00000069a6697220 */ /* 0x000fe20000410000 */
[C---:B------:R-:W-:Y:S01]  /*13930*/  HMMA.16816.F32.BF16 R96, R172.reuse, R150, R96 ;  /* 0x00000096ac60723c */ /* 0x040fe20000041860 */
[----:B------:R-:W1:Y:S01]  /*13940*/  LDSM.16.MT88.4 R148, [R221+0xb000] ;  /* 0x00b00000dd94783b */ /* 0x000e620000004200 */
[----:B------:R-:W-:Y:S03]  /*13950*/  MUFU.EX2 R178, R178 ;  /* 0x000000b200b27308 */ /* 0x000fe60000000800 */
[C---:B------:R-:W-:Y:S01]  /*13960*/  FMUL.FTZ R102, R167.reuse, R102 ;  /* 0x00000066a7667220 */ /* 0x040fe20000410000 */
[----:B------:R-:W-:Y:S01]  /*13970*/  FMUL.FTZ R103, R167, R103 ;  /* 0x00000067a7677220 */ /* 0x000fe20000410000 */
[----:B------:R-:W-:Y:S01]  /*13980*/  LOP3.LUT R158, R159, R208, R156, 0x96, !PT ;  /* 0x000000d09f9e7212 */ /* 0x000fe200078e969c */
[----:B------:R-:W-:Y:S03]  /*13990*/  IMAD.MOV.U32 R208, RZ, RZ, R176 ;  /* 0x000000ffffd07224 */ /* 0x000fe600078e00b0 */
[----:B------:R-:W-:Y:S02]  /*139a0*/  IMAD.MOV.U32 R209, RZ, RZ, R177 ;  /* 0x000000ffffd17224 */ /* 0x000fe400078e00b1 */
[--C-:B------:R-:W-:Y:S01]  /*139b0*/  FFMA.FTZ R176, R33, UR4, -R212.reuse ;  /* 0x0000000421b07c23 */ /* 0x100fe200080108d4 */
[-C--:B--2---:R-:W-:Y:S03]  /*139c0*/  HMMA.16816.F32.BF16 R100, R172, R152.reuse, R100 ;  /* 0x00000098ac64723c */ /* 0x084fe60000041864 */
[----:B------:R-:W-:Y:S01]  /*139d0*/  FFMA.FTZ R177, R34, UR4, -R211 ;  /* 0x0000000422b17c23 */ /* 0x000fe200080108d3 */
[----:B------:R-:W-:Y:S01]  /*139e0*/  FMUL.FTZ R33, R166, R145 ;  /* 0x00000091a6217220 */ /* 0x000fe20000410000 */
[C---:B------:R-:W-:Y:S01]  /*139f0*/  FMUL.FTZ R34, R165.reuse, R146 ;  /* 0x00000092a5227220 */ /* 0x040fe20000410000 */
[C---:B------:R-:W-:Y:S01]  /*13a00*/  FMUL.FTZ R106, R165.reuse, R106 ;  /* 0x0000006aa56a7220 */ /* 0x040fe20000410000 */
[----:B------:R-:W-:Y:S01]  /*13a10*/  FMUL.FTZ R107, R165, R107 ;  /* 0x0000006ba56b7220 */ /* 0x000fe20000410000 */
[----:B------:R-:W-:Y:S01]  /*13a20*/  VIADD R157, R239, 0x646e171e ;  /* 0x646e171eef9d7836 */ /* 0x000fe20000000000 */
[----:B------:R-:W2:Y:S02]  /*13a30*/  MUFU.EX2 R176, R176 ;  /* 0x000000b000b07308 */ /* 0x000ea40000000800 */
[----:B------:R-:W-:Y:S01]  /*13a40*/  IMAD.WIDE.U32 R162, R162, -0x2daee0ad, RZ ;  /* 0xd2511f53a2a27825 */ /* 0x000fe200078e00ff */
[C---:B------:R-:W-:Y:S04]  /*13a50*/  HMMA.16816.F32.BF16 R32, R180.reuse, R152, R32 ;  /* 0x00000098b420723c */ /* 0x040fe80000041820 */
[C---:B------:R-:W-:Y:S01]  /*13a60*/  FMUL.FTZ R110, R167.reuse, R110 ;  /* 0x0000006ea76e7220 */ /* 0x040fe20000410000 */
[C---:B------:R-:W-:Y:S01]  /*13a70*/  FMUL.FTZ R111, R167.reuse, R111 ;  /* 0x0000006fa76f7220 */ /* 0x040fe20000410000 */
[-C--:B------:R-:W-:Y:S01]  /*13a80*/  HMMA.16816.F32.BF16 R104, R180, R154.reuse, R104 ;  /* 0x0000009ab468723c */ /* 0x080fe20000041868 */
[----:B------:R-:W3:Y:S04]  /*13a90*/  MUFU.EX2 R177, R177 ;  /* 0x000000b100b17308 */ /* 0x000ee80000000800 */
[----:B------:R-:W-:Y:S01]  /*13aa0*/  FMUL.FTZ R113, R168, R113 ;  /* 0x00000071a8717220 */ /* 0x000fe20000410000 */
[C---:B------:R-:W-:Y:S05]  /*13ab0*/  HMMA.16816.F32.BF16 R108, R172.reuse, R154, R108 ;  /* 0x0000009aac6c723c */ /* 0x040fea000004186c */
[C---:B------:R-:W-:Y:S01]  /*13ac0*/  FMUL.FTZ R114, R167.reuse, R114 ;  /* 0x00000072a7727220 */ /* 0x040fe20000410000 */
[----:B------:R-:W-:Y:S01]  /*13ad0*/  FMUL.FTZ R115, R167, R115 ;  /* 0x00000073a7737220 */ /* 0x000fe20000410000 */
[----:B------:R-:W-:Y:S01]  /*13ae0*/  LOP3.LUT R146, R162, 0xffff, RZ, 0xc0, !PT ;  /* 0x0000ffffa2927812 */ /* 0x000fe200078ec0ff */
[----:B------:R-:W-:Y:S03]  /*13af0*/  FFMA.FTZ R179, R20, UR4, -R212 ;  /* 0x0000000414b37c23 */ /* 0x000fe600080108d4 */
[----:B------:R-:W-:Y:S01]  /*13b00*/  IMAD.WIDE.U32 R158, R158, -0x2daee0ad, RZ ;  /* 0xd2511f539e9e7825 */ /* 0x000fe200078e00ff */
[----:B------:R-:W-:Y:S01]  /*13b10*/  MOV R184, R160 ;  /* 0x000000a000b87202 */ /* 0x000fe20000000f00 */
[-C--:B-1----:R-:W-:Y:S01]  /*13b20*/  HMMA.16816.F32.BF16 R112, R172, R148.reuse, R112 ;  /* 0x00000094ac70723c */ /* 0x082fe20000041870 */
[----:B------:R-:W-:Y:S02]  /*13b30*/  MUFU.EX2 R179, R179 ;  /* 0x000000b300b37308 */ /* 0x000fe40000000800 */
[C---:B------:R-:W-:Y:S01]  /*13b40*/  FMUL.FTZ R116, R166.reuse, R116 ;  /* 0x00000074a6747220 */ /* 0x040fe20000410000 */
[----:B------:R-:W-:Y:S01]  /*13b50*/  FMUL.FTZ R117, R166, R117 ;  /* 0x00000075a6757220 */ /* 0x000fe20000410000 */
[C---:B------:R-:W-:Y:S01]  /*13b60*/  FMUL.FTZ R118, R165.reuse, R118 ;  /* 0x00000076a5767220 */ /* 0x040fe20000410000 */
[C---:B------:R-:W-:Y:S01]  /*13b70*/  FMUL.FTZ R119, R165.reuse, R119 ;  /* 0x00000077a5777220 */ /* 0x040fe20000410000 */
[----:B------:R-:W-:Y:S01]  /*13b80*/  IMAD.MOV.U32 R185, RZ, RZ, R161 ;  /* 0x000000ffffb97224 */ /* 0x000fe200078e00a1 */
[----:B------:R-:W-:Y:S03]  /*13b90*/  LOP3.LUT R160, R158, 0xffff, RZ, 0xc0, !PT ;  /* 0x0000ffff9ea07812 */ /* 0x000fe600078ec0ff */
[----:B------:R-:W-:Y:S01]  /*13ba0*/  LOP3.LUT R145, R162, 0xff, RZ, 0xc0, !PT ;  /* 0x000000ffa2917812 */ /* 0x000fe200078ec0ff */
[----:B------:R-:W-:Y:S01]  /*13bb0*/  FFMA.FTZ R186, R22, UR4, -R211 ;  /* 0x0000000416ba7c23 */ /* 0x000fe200080108d3 */
[C---:B------:R-:W-:Y:S04]  /*13bc0*/  HMMA.16816.F32.BF16 R116, R180.reuse, R148, R116 ;  /* 0x00000094b474723c */ /* 0x040fe80000041874 */
[----:B------:R-:W-:Y:S01]  /*13bd0*/  SHF.R.U32.HI R20, RZ, 0x8, R146 ;  /* 0x00000008ff147819 */ /* 0x000fe20000011692 */
[----:B------:R-:W-:Y:S01]  /*13be0*/  FMUL.FTZ R22, R165, R142 ;  /* 0x0000008ea5167220 */ /* 0x000fe20000410000 */
[----:B------:R-:W-:Y:S01]  /*13bf0*/  SHF.R.U32.HI R161, RZ, 0x10, R158 ;  /* 0x00000010ffa17819 */ /* 0x000fe2000001169e */
[C---:B------:R-:W-:Y:S01]  /*13c00*/  FMUL.FTZ R120, R168.reuse, R120 ;  /* 0x00000078a8787220 */ /* 0x040fe20000410000 */
[--C-:B------:R-:W-:Y:S01]  /*13c10*/  SHF.R.U32.HI R144, RZ, 0x10, R162.reuse ;  /* 0x00000010ff907819 */ /* 0x100fe200000116a2 */
[----:B------:R-:W-:Y:S02]  /*13c20*/  MUFU.EX2 R186, R186 ;  /* 0x000000ba00ba7308 */ /* 0x000fe40000000800 */
[--C-:B------:R-:W-:Y:S01]  /*13c30*/  LOP3.LUT R206, R159, R206, R157.reuse, 0x96, !PT ;  /* 0x000000ce9fce7212 */ /* 0x100fe200078e969d */
[----:B------:R-:W-:Y:S01]  /*13c40*/  FMUL.FTZ R121, R168, R121 ;  /* 0x00000079a8797220 */ /* 0x000fe20000410000 */
[----:B------:R-:W-:Y:S01]  /*13c50*/  LOP3.LUT R205, R163, R204, R157, 0x96, !PT ;  /* 0x000000cca3cd7212 */ /* 0x000fe200078e969d */
[----:B------:R-:W-:Y:S01]  /*13c60*/  IMAD.MOV.U32 R163, RZ, RZ, R185 ;  /* 0x000000ffffa37224 */ /* 0x000fe200078e00b9 */
[----:B------:R-:W-:Y:S01]  /*13c70*/  SHF.R.U32.HI R153, RZ, 0x18, R162 ;  /* 0x00000018ff997819 */ /* 0x000fe200000116a2 */
[----:B------:R-:W-:Y:S01]  /*13c80*/  IMAD.MOV.U32 R162, RZ, RZ, R184 ;  /* 0x000000ffffa27224 */ /* 0x000fe200078e00b8 */
[----:B------:R-:W-:Y:S01]  /*13c90*/  LOP3.LUT R159, R158, 0xff, RZ, 0xc0, !PT ;  /* 0x000000ff9e9f7812 */ /* 0x000fe200078ec0ff */
[----:B------:R-:W-:Y:S01]  /*13ca0*/  FFMA.FTZ R184, R21, UR4, -R212 ;  /* 0x0000000415b87c23 */ /* 0x000fe200080108d4 */
[----:B------:R-:W-:Y:S01]  /*13cb0*/  SHF.R.U32.HI R160, RZ, 0x8, R160 ;  /* 0x00000008ffa07819 */ /* 0x000fe200000116a0 */
[----:B------:R-:W-:Y:S01]  /*13cc0*/  FFMA.FTZ R185, R23, UR4, -R211 ;  /* 0x0000000417b97c23 */ /* 0x000fe200080108d3 */
[----:B------:R-:W-:Y:S01]  /*13cd0*/  LOP3.LUT R147, R161, 0xff, RZ, 0xc0, !PT ;  /* 0x000000ffa1937812 */ /* 0x000fe200078ec0ff */
[C---:B------:R-:W-:Y:S01]  /*13ce0*/  FMUL.FTZ R21, R166.reuse, R141 ;  /* 0x0000008da6157220 */ /* 0x040fe20000410000 */
[----:B------:R-:W-:Y:S01]  /*13cf0*/  PRMT R155, R145, 0x5410, R20 ;  /* 0x00005410919b7816 */ /* 0x000fe20000000014 */
[----:B------:R-:W-:Y:S01]  /*13d00*/  FMUL.FTZ R20, R166, R140 ;  /* 0x0000008ca6147220 */ /* 0x000fe20000410000 */
[----:B------:R-:W-:Y:S01]  /*13d10*/  SHF.R.U32.HI R158, RZ, 0x18, R158 ;  /* 0x00000018ff9e7819 */ /* 0x000fe2000001169e */
[----:B------:R-:W-:Y:S01]  /*13d20*/  FMUL.FTZ R23, R165, R143 ;  /* 0x0000008fa5177220 */ /* 0x000fe20000410000 */
[----:B------:R-:W-:Y:S01]  /*13d30*/  PRMT R161, R159, 0x5410, R160 ;  /* 0x000054109fa17816 */ /* 0x000fe200000000a0 */
[----:B------:R-:W-:Y:S01]  /*13d40*/  FMUL.FTZ R122, R167, R122 ;  /* 0x0000007aa77a7220 */ /* 0x000fe20000410000 */
[----:B------:R-:W-:Y:S01]  /*13d50*/  PRMT R159, R147, 0x5410, R158 ;  /* 0x00005410939f7816 */ /* 0x000fe2000000009e */
[----:B------:R-:W-:Y:S01]  /*13d60*/  FMUL.FTZ R123, R167, R123 ;  /* 0x0000007ba77b7220 */ /* 0x000fe20000410000 */
[----:B------:R-:W-:Y:S01]  /*13d70*/  LOP3.LUT R152, R144, 0xff, RZ, 0xc0, !PT ;  /* 0x000000ff90987812 */ /* 0x000fe200078ec0ff */
[----:B------:R-:W-:Y:S01]  /*13d80*/  FFMA.FTZ R142, R31, UR4, -R203 ;  /* 0x000000041f8e7c23 */ /* 0x000fe200080108cb */
[-C--:B------:R-:W-:Y:S01]  /*13d90*/  HMMA.16816.F32.BF16 R20, R180, R150.reuse, R20 ;  /* 0x00000096b414723c */ /* 0x080fe20000041814 */
[----:B------:R-:W1:Y:S01]  /*13da0*/  LDSM.16.MT88.4 R144, [R170+0xb000] ;  /* 0x00b00000aa90783b */ /* 0x000e620000004200 */
[----:B------:R-:W4:Y:S01]  /*13db0*/  MUFU.EX2 R184, R184 ;  /* 0x000000b800b87308 */ /* 0x000f220000000800 */
[--C-:B------:R-:W-:Y:S01]  /*13dc0*/  SHF.R.U32.HI R140, RZ, 0x18, R206.reuse ;  /* 0x00000018ff8c7819 */ /* 0x100fe200000116ce */
[----:B------:R-:W-:Y:S01]  /*13dd0*/  FMUL.FTZ R124, R166, R124 ;  /* 0x0000007ca67c7220 */ /* 0x000fe20000410000 */
[----:B------:R-:W-:Y:S01]  /*13de0*/  LOP3.LUT R149, R206, 0xff, RZ, 0xc0, !PT ;  /* 0x000000ffce957812 */ /* 0x000fe200078ec0ff */
[C---:B------:R-:W-:Y:S06]  /*13df0*/  HMMA.16816.F32.BF16 R120, R172.reuse, R150, R120 ;  /* 0x00000096ac78723c */ /* 0x040fec0000041878 */
[----:B------:R-:W5:Y:S01]  /*13e00*/  MUFU.EX2 R185, R185 ;  /* 0x000000b900b97308 */ /* 0x000f620000000800 */
[----:B------:R-:W-:Y:S01]  /*13e10*/  SHF.R.U32.HI R143, RZ, 0x10, R206 ;  /* 0x00000010ff8f7819 */ /* 0x000fe200000116ce */
[--C-:B------:R-:W-:Y:S03]  /*13e20*/  FFMA.FTZ R187, R28, UR4, -R210.reuse ;  /* 0x000000041cbb7c23 */ /* 0x100fe600080108d2 */
[----:B------:R-:W-:Y:S01]  /*13e30*/  LOP3.LUT R148, R206, 0xffff, RZ, 0xc0, !PT ;  /* 0x0000ffffce947812 */ /* 0x000fe200078ec0ff */
[C---:B------:R-:W-:Y:S01]  /*13e40*/  FMUL.FTZ R28, R168.reuse, R136 ;  /* 0x00000088a81c7220 */ /* 0x040fe20000410000 */
[----:B------:R-:W-:Y:S01]  /*13e50*/  MOV R206, R162 ;  /* 0x000000a200ce7202 */ /* 0x000fe20000000f00 */
[----:B------:R-:W-:Y:S01]  /*13e60*/  FFMA.FTZ R204, R29, UR4, -R210 ;  /* 0x000000041dcc7c23 */ /* 0x000fe200080108d2 */
[----:B------:R-:W-:Y:S01]  /*13e70*/  SHF.R.U32.HI R150, RZ, 0x10, R205 ;  /* 0x00000010ff967819 */ /* 0x000fe200000116cd */
[----:B------:R-:W-:Y:S01]  /*13e80*/  FMUL.FTZ R29, R168, R137 ;  /* 0x00000089a81d7220 */ /* 0x000fe20000410000 */
[----:B------:R-:W-:Y:S01]  /*13e90*/  SHF.R.U32.HI R148, RZ, 0x8, R148 ;  /* 0x00000008ff947819 */ /* 0x000fe20000011694 */
[----:B------:R-:W-:Y:S01]  /*13ea0*/  FMUL.FTZ R31, R167, R139 ;  /* 0x0000008ba71f7220 */ /* 0x000fe20000410000 */
[----:B------:R-:W-:Y:S01]  /*13eb0*/  LOP3.LUT R136, R150, 0xff, RZ, 0xc0, !PT ;  /* 0x000000ff96887812 */ /* 0x000fe200078ec0ff */
[----:B------:R-:W-:Y:S01]  /*13ec0*/  IMAD.MOV.U32 R150, RZ, RZ, R206 ;  /* 0x000000ffff967224 */ /* 0x000fe200078e00ce */
[----:B------:R-:W-:Y:S01]  /*13ed0*/  LOP3.LUT R141, R205, 0xffff, RZ, 0xc0, !PT ;  /* 0x0000ffffcd8d7812 */ /* 0x000fe200078ec0ff */
[----:B------:R2:W-:Y:S01]  /*13ee0*/  MUFU.EX2 R206, R142 ;  /* 0x0000008e00ce7308 */ /* 0x0005e20000000800 */
[----:B------:R-:W-:Y:S01]  /*13ef0*/  PRMT R149, R149, 0x5410, R148 ;  /* 0x0000541095957816 */ /* 0x000fe20000000094 */
[----:B------:R-:W-:Y:S01]  /*13f00*/  FFMA.FTZ R148, R30, UR4, -R203 ;  /* 0x000000041e947c23 */ /* 0x000fe200080108cb */
[----:B------:R-:W-:Y:S01]  /*13f10*/  PRMT R153, R152, 0x5410, R153 ;  /* 0x0000541098997816 */ /* 0x000fe20000000099 */
[----:B------:R-:W-:Y:S01]  /*13f20*/  FMUL.FTZ R30, R167, R138 ;  /* 0x0000008aa71e7220 */ /* 0x000fe20000410000 */
[----:B------:R-:W-:Y:S01]  /*13f30*/  LOP3.LUT R143, R143, 0xff, RZ, 0xc0, !PT ;  /* 0x000000ff8f8f7812 */ /* 0x000fe200078ec0ff */
[----:B------:R-:W-:Y:S01]  /*13f40*/  FMUL.FTZ R125, R166, R125 ;  /* 0x0000007da67d7220 */ /* 0x000fe20000410000 */
[----:B------:R-:W-:Y:S01]  /*13f50*/  SHF.R.U32.HI R141, RZ, 0x8, R141 ;  /* 0x00000008ff8d7819 */ /* 0x000fe2000001168d */
[----:B------:R-:W-:Y:S01]  /*13f60*/  FMUL.FTZ R126, R165, R126 ;  /* 0x0000007ea57e7220 */ /* 0x000fe20000410000 */
[----:B------:R-:W-:Y:S01]  /*13f70*/  LOP3.LUT R152, R205, 0xff, RZ, 0xc0, !PT ;  /* 0x000000ffcd987812 */ /* 0x000fe200078ec0ff */
[----:B------:R-:W-:Y:S01]  /*13f80*/  FMUL.FTZ R127, R165, R127 ;  /* 0x0000007fa57f7220 */ /* 0x000fe20000410000 */
[----:B------:R-:W-:Y:S01]  /*13f90*/  PRMT R137, R143, 0x5410, R140 ;  /* 0x000054108f897816 */ /* 0x000fe2000000008c */
[----:B------:R-:W-:Y:S01]  /*13fa0*/  IMAD.MOV.U32 R207, RZ, RZ, R163 ;  /* 0x000000ffffcf7224 */ /* 0x000fe200078e00a3 */
[----:B------:R-:W-:Y:S01]  /*13fb0*/  PRMT R152, R152, 0x5410, R141 ;  /* 0x0000541098987816 */ /* 0x000fe2000000008d */
[C---:B------:R-:W-:Y:S01]  /*13fc0*/  FMUL.FTZ R128, R166.reuse, R128 ;  /* 0x00000080a6807220 */ /* 0x040fe20000410000 */
[-C--:B-1----:R-:W-:Y:S01]  /*13fd0*/  HMMA.16816.F32.BF16 R28, R172, R144.reuse, R28 ;  /* 0x00000090ac1c723c */ /* 0x082fe2000004181c */
[----:B------:R-:W-:Y:S01]  /*13fe0*/  MUFU.EX2 R187, R187 ;  /* 0x000000bb00bb7308 */ /* 0x000fe20000000800 */
[----:B--2---:R-:W1:Y:S01]  /*13ff0*/  LDSM.16.MT88.4 R140, [R221+0x9400] ;  /* 0x00940000dd8c783b */ /* 0x004e620000004200 */
[----:B------:R-:W-:Y:S01]  /*14000*/  SHF.R.U32.HI R163, RZ, 0x18, R205 ;  /* 0x00000018ffa37819 */ /* 0x000fe200000116cd */
[----:B------:R-:W-:Y:S02]  /*14010*/  IMAD.MOV.U32 R151, RZ, RZ, R207 ;  /* 0x000000ffff977224 */ /* 0x000fe400078e00cf */
[----:B------:R-:W-:Y:S01]  /*14020*/  FMUL.FTZ R129, R166, R129 ;  /* 0x00000081a6817220 */ /* 0x000fe20000410000 */
[C---:B------:R-:W-:Y:S04]  /*14030*/  HMMA.16816.F32.BF16 R124, R180.reuse, R144, R124 ;  /* 0x00000090b47c723c */ /* 0x040fe8000004187c */
[----:B------:R2:W-:Y:S01]  /*14040*/  MUFU.EX2 R205, R148 ;  /* 0x0000009400cd7308 */ /* 0x0005e20000000800 */
[C---:B------:R-:W-:Y:S01]  /*14050*/  FMUL.FTZ R130, R165.reuse, R130 ;  /* 0x00000082a5827220 */ /* 0x040fe20000410000 */
[----:B------:R-:W-:Y:S01]  /*14060*/  FMUL.FTZ R131, R165, R131 ;  /* 0x00000083a5837220 */ /* 0x000fe20000410000 */
[--C-:B------:R-:W-:Y:S01]  /*14070*/  HSET2.LE.AND R138, R161, R240.reuse, PT ;  /* 0x000000f0a18a7233 */ /* 0x100fe20003803000 */
[----:B------:R-:W-:Y:S03]  /*14080*/  IMAD.MOV.U32 R160, RZ, RZ, R208 ;  /* 0x000000ffffa07224 */ /* 0x000fe600078e00d0 */
[----:B------:R-:W-:Y:S01]  /*14090*/  MOV R161, R209 ;  /* 0x000000d100a17202 */ /* 0x000fe20000000f00 */
[--C-:B------:R-:W-:Y:S01]  /*140a0*/  FFMA.FTZ R209, R26, UR4, -R203.reuse ;  /* 0x000000041ad17c23 */ /* 0x100fe200080108cb */
[-C--:B------:R-:W-:Y:S01]  /*140b0*/  HMMA.16816.F32.BF16 R128, R180, R146.reuse, R128 ;  /* 0x00000092b480723c */ /* 0x080fe20000041880 */
[----:B------:R-:W1:Y:S02]  /*140c0*/  MUFU.EX2 R204, R204 ;  /* 0x000000cc00cc7308 */ /* 0x000e640000000800 */
[--C-:B------:R-:W-:Y:S01]  /*140d0*/  FFMA.FTZ R207, R24, UR4, -R210.reuse ;  /* 0x0000000418cf7c23 */ /* 0x100fe200080108d2 */
[----:B------:R-:W-:Y:S01]  /*140e0*/  FFMA.FTZ R208, R25, UR4, -R210 ;  /* 0x0000000419d07c23 */ /* 0x000fe200080108d2 */
[----:B------:R-:W-:Y:S01]  /*140f0*/  FFMA.FTZ R145, R27, UR4, -R203 ;  /* 0x000000041b917c23 */ /* 0x000fe200080108cb */
[--C-:B------:R-:W-:Y:S01]  /*14100*/  HSET2.LE.AND R139, R159, R240.reuse, PT ;  /* 0x000000f09f8b7233 */ /* 0x100fe20003803000 */
[C---:B------:R-:W-:Y:S01]  /*14110*/  FMUL.FTZ R26, R167.reuse, R134 ;  /* 0x00000086a71a7220 */ /* 0x040fe20000410000 */
[----:B------:R-:W-:Y:S03]  /*14120*/  F2FP.BF16.F32.PACK_AB R25, R176, R169 ;  /* 0x000000a9b019723e */ /* 0x000fe600000010ff */
[----:B------:R-:W-:Y:S01]  /*14130*/  MUFU.EX2 R207, R207 ;  /* 0x000000cf00cf7308 */ /* 0x000fe20000000800 */
[----:B---3--:R-:W-:Y:S01]  /*14140*/  F2FP.BF16.F32.PACK_AB R24, R178, R177 ;  /* 0x000000b1b218723e */ /* 0x008fe200000010ff */
[----:B------:R-:W-:Y:S01]  /*14150*/  FMUL.FTZ R27, R167, R135 ;  /* 0x00000087a71b7220 */ /* 0x000fe20000410000 */
[----:B------:R-:W-:Y:S01]  /*14160*/  LOP3.LUT R138, R138, R25, RZ, 0xc0, !PT ;  /* 0x000000198a8a7212 */ /* 0x000fe200078ec0ff */
[C---:B------:R-:W-:Y:S01]  /*14170*/  FMUL.FTZ R25, R168.reuse, R133 ;  /* 0x00000085a8197220 */ /* 0x040fe20000410000 */
[----:B------:R-:W-:Y:S01]  /*14180*/  LOP3.LUT R139, R139, R24, RZ, 0xc0, !PT ;  /* 0x000000188b8b7212 */ /* 0x000fe200078ec0ff */
[----:B------:R-:W-:Y:S04]  /*14190*/  FMUL.FTZ R24, R168, R132 ;  /* 0x00000084a8187220 */ /* 0x000fe80000410000 */
[----:B------:R-:W3:Y:S01]  /*141a0*/  MUFU.EX2 R208, R208 ;  /* 0x000000d000d07308 */ /* 0x000ee20000000800 */
[----:B------:R-:W-:Y:S01]  /*141b0*/  PRMT R163, R136, 0x5410, R163 ;  /* 0x0000541088a37816 */ /* 0x000fe200000000a3 */
[----:B------:R-:W-:Y:S01]  /*141c0*/  IMAD.MOV.U32 R182, RZ, RZ, R150 ;  /* 0x000000ffffb67224 */ /* 0x000fe200078e0096 */
[--C-:B------:R-:W-:Y:S01]  /*141d0*/  HSET2.LE.AND R136, R149, R240.reuse, PT ;  /* 0x000000f095887233 */ /* 0x100fe20003803000 */
[----:B------:R-:W-:Y:S01]  /*141e0*/  IMAD.MOV.U32 R183, RZ, RZ, R151 ;  /* 0x000000ffffb77224 */ /* 0x000fe200078e0097 */
[--C-:B------:R-:W-:Y:S01]  /*141f0*/  HSET2.LE.AND R144, R155, R240.reuse, PT ;  /* 0x000000f09b907233 */ /* 0x100fe20003803000 */
[----:B------:R-:W-:Y:S01]  /*14200*/  HMMA.16816.F32.BF16 R24, R172, R146, R24 ;  /* 0x00000092ac18723c */ /* 0x000fe20000041818 */
[----:B--2---:R-:W2:Y:S03]  /*14210*/  LDSM.16.MT88.4 R148, [R170+0x9400] ;  /* 0x00940000aa94783b */ /* 0x004ea60000004200 */
[----:B------:R-:W-:Y:S01]  /*14220*/  MUFU.EX2 R209, R209 ;  /* 0x000000d100d17308 */ /* 0x000fe20000000800 */
[--C-:B------:R-:W-:Y:S01]  /*14230*/  HSET2.LE.AND R137, R137, R240.reuse, PT ;  /* 0x000000f089897233 */ /* 0x100fe20003803000 */
[----:B------:R-:W-:Y:S01]  /*14240*/  VIADD R154, R239, 0x76cf5d0a ;  /* 0x76cf5d0aef9a7836 */ /* 0x000fe20000000000 */
[----:B----4-:R-:W-:Y:S01]  /*14250*/  F2FP.BF16.F32.PACK_AB R135, R184, R179 ;  /* 0x000000b3b887723e */ /* 0x010fe200000010ff */
[----:B------:R-:W-:Y:S03]  /*14260*/  IMAD.MOV.U32 R175, RZ, RZ, R161 ;  /* 0x000000ffffaf7224 */ /* 0x000fe600078e00a1 */
[----:B-----5:R-:W-:Y:S03]  /*14270*/  F2FP.BF16.F32.PACK_AB R132, R185, R186 ;  /* 0x000000bab984723e */ /* 0x020fe600000010ff */
[----:B------:R3:W4:Y:S01]  /*14280*/  MUFU.EX2 R180, R145 ;  /* 0x0000009100b47308 */ /* 0x0007220000000800 */
[----:B-1----:R-:W-:Y:S01]  /*14290*/  F2FP.BF16.F32.PACK_AB R133, R204, R187 ;  /* 0x000000bbcc85723e */ /* 0x002fe200000010ff */
[----:B------:R-:W-:Y:S01]  /*142a0*/  IMAD.MOV.U32 R174, RZ, RZ, R160 ;  /* 0x000000ffffae7224 */ /* 0x000fe200078e00a0 */
[----:B------:R-:W-:Y:S01]  /*142b0*/  LOP3.LUT R136, R136, R135, RZ, 0xc0, !PT ;  /* 0x0000008788887212 */ /* 0x000fe200078ec0ff */
[--C-:B------:R-:W-:Y:S01]  /*142c0*/  FFMA.FTZ R172, R48, UR4, -R212.reuse ;  /* 0x0000000430ac7c23 */ /* 0x100fe200080108d4 */
[----:B------:R-:W-:Y:S01]  /*142d0*/  LOP3.LUT R137, R137, R132, RZ, 0xc0, !PT ;  /* 0x0000008489897212 */ /* 0x000fe200078ec0ff */
[--C-:B------:R-:W-:Y:S01]  /*142e0*/  FFMA.FTZ R173, R49, UR4, -R212.reuse ;  /* 0x0000000431ad7c23 */ /* 0x100fe200080108d4 */
[----:B------:R-:W-:Y:S01]  /*142f0*/  LOP3.LUT R134, R144, R133, RZ, 0xc0, !PT ;  /* 0x0000008590867212 */ /* 0x000fe200078ec0ff */
[----:B------:R-:W-:Y:S01]  /*14300*/  FFMA.FTZ R181, R36, UR4, -R212 ;  /* 0x0000000424b57c23 */ /* 0x000fe200080108d4 */
[--C-:B------:R-:W-:Y:S01]  /*14310*/  HSET2.LE.AND R132, R152, R240.reuse, PT ;  /* 0x000000f098847233 */ /* 0x100fe20003803000 */
[----:B------:R-:W-:Y:S01]  /*14320*/  FFMA.FTZ R47, R47, UR4, -R203 ;  /* 0x000000042f2f7c23 */ /* 0x000fe200080108cb */
[--C-:B------:R-:W-:Y:S01]  /*14330*/  HSET2.LE.AND R133, R163, R240.reuse, PT ;  /* 0x000000f0a3857233 */ /* 0x100fe20003803000 */
[-C--:B------:R-:W-:Y:S01]  /*14340*/  HMMA.16816.F32.BF16 R4, R136, R140.reuse, R4 ;  /* 0x0000008c8804723c */ /* 0x080fe20000041804 */
[----:B------:R-:W-:Y:S04]  /*14350*/  MUFU.EX2 R172, R172 ;  /* 0x000000ac00ac7308 */ /* 0x000fe80000000800 */
[--C-:B------:R-:W-:Y:S01]  /*14360*/  HSET2.LE.AND R135, R153, R240.reuse, PT ;  /* 0x000000f099877233 */ /* 0x100fe20003803000 */
[----:B------:R-:W-:Y:S01]  /*14370*/  FFMA.FTZ R57, R57, UR4, -R210 ;  /* 0x0000000439397c23 */ /* 0x000fe200080108d2 */
[----:B---3--:R-:W-:Y:S01]  /*14380*/  F2FP.BF16.F32.PACK_AB R145, R208, R207 ;  /* 0x000000cfd091723e */ /* 0x008fe200000010ff */
[----:B------:R-:W-:Y:S03]  /*14390*/  FFMA.FTZ R202, R165, R252, R202 ;  /* 0x000000fca5ca7223 */ /* 0x000fe600000100ca */
[----:B------:R-:W-:Y:S01]  /*143a0*/  MUFU.EX2 R181, R181 ;  /* 0x000000b500b57308 */ /* 0x000fe20000000800 */
[----:B----4-:R-:W-:Y:S01]  /*143b0*/  F2FP.BF16.F32.PACK_AB R144, R180, R209 ;  /* 0x000000d1b490723e */ /* 0x010fe200000010ff */
[----:B------:R-:W-:Y:S01]  /*143c0*/  FFMA.FTZ R201, R166, R241, R201 ;  /* 0x000000f1a6c97223 */ /* 0x000fe200000100c9 */
[----:B------:R-:W-:Y:S02]  /*143d0*/  F2FP.BF16.F32.PACK_AB R146, R206, R205 ;  /* 0x000000cdce92723e */ /* 0x000fe400000010ff */
[----:B------:R-:W-:Y:S01]  /*143e0*/  LOP3.LUT R132, R132, R145, RZ, 0xc0, !PT ;  /* 0x0000009184847212 */ /* 0x000fe200078ec0ff */
[----:B------:R-:W-:Y:S01]  /*143f0*/  FADD.FTZ R201, R198, R201 ;  /* 0x000000c9c6c97221 */ /* 0x000fe20000010000 */
[----:B------:R-:W-:Y:S03]  /*14400*/  LOP3.LUT R133, R133, R144, RZ, 0xc0, !PT ;  /* 0x0000009085857212 */ /* 0x000fe600078ec0ff */
[----:B------:R-:W-:Y:S01]  /*14410*/  MUFU.EX2 R57, R57 ;  /* 0x0000003900397308 */ /* 0x000fe20000000800 */
[----:B------:R-:W-:Y:S01]  /*14420*/  LOP3.LUT R135, R135, R146, RZ, 0xc0, !PT ;  /* 0x0000009287877212 */ /* 0x000fe200078ec0ff */
[----:B------:R-:W-:Y:S01]  /*14430*/  FADD.FTZ R196, R196, R201 ;  /* 0x000000c9c4c47221 */ /* 0x000fe20000010000 */
[----:B------:R-:W-:Y:S02]  /*14440*/  LOP3.LUT R146, R251, UR9, R239, 0x96, !PT ;  /* 0x00000009fb927c12 */ /* 0x000fe4000f8e96ef */
[----:B------:R-:W-:Y:S01]  /*14450*/  IADD3 R162, R238, -0x61c88647, RZ ;  /* 0x9e3779b9eea27810 */ /* 0x000fe20007ffe0ff */
[----:B------:R-:W-:Y:S02]  /*14460*/  FADD.FTZ R196, R189, R196 ;  /* 0x000000c4bdc47221 */ /* 0x000fe40000010000 */
[C---:B------:R-:W-:Y:S02]  /*14470*/  HMMA.16816.F32.BF16 R8, R132.reuse, R140, R8 ;  /* 0x0000008c8408723c */ /* 0x040fe40000041808 */
[----:B------:R-:W-:Y:S02]  /*14480*/  MUFU.EX2 R165, R60 ;  /* 0x0000003c00a57308 */ /* 0x000fe40000000800 */
[----:B------:R-:W-:Y:S04]  /*14490*/  IMAD.WIDE.U32 R158, R146, -0x326172a9, RZ ;  /* 0xcd9e8d57929e7825 */ /* 0x000fe800078e00ff */
[----:B------:R-:W-:Y:S01]  /*144a0*/  FADD.FTZ R207, R207, R196 ;  /* 0x000000c4cfcf7221 */ /* 0x000fe20000010000 */
[-C--:B------:R-:W-:Y:S01]  /*144b0*/  HMMA.16816.F32.BF16 R12, R132, R142.reuse, R12 ;  /* 0x0000008e840c723c */ /* 0x080fe2000004180c */
[----:B------:R-:W1:Y:S02]  /*144c0*/  LDSM.16.MT88.4 R144, [R221+0xa400] ;  /* 0x00a40000dd90783b */ /* 0x000e640000004200 */
[----:B------:R-:W-:Y:S01]  /*144d0*/  MUFU.EX2 R173, R173 ;  /* 0x000000ad00ad7308 */ /* 0x000fe20000000800 */
[--C-:B------:R-:W-:Y:S02]  /*144e0*/  LOP3.LUT R141, R159, R248, R162.reuse, 0x96, !PT ;  /* 0x000000f89f8d7212 */ /* 0x100fe400078e96a2 */
[C---:B------:R-:W-:Y:S05]  /*144f0*/  HMMA.16816.F32.BF16 R16, R136.reuse, R142, R16 ;  /* 0x0000008e8810723c */ /* 0x040fea0000041810 */
[----:B------:R-:W-:Y:S01]  /*14500*/  IMAD.WIDE.U32 R152, R141, -0x2daee0ad, RZ ;  /* 0xd2511f538d987825 */ /* 0x000fe200078e00ff */
[-C--:B--2---:R-:W-:Y:S05]  /*14510*/  HMMA.16816.F32.BF16 R68, R136, R148.reuse, R68 ;  /* 0x000000948844723c */ /* 0x084fea0000041844 */
[--C-:B------:R-:W-:Y:S01]  /*14520*/  LOP3.LUT R160, R175, R158, R217.reuse, 0x96, !PT ;  /* 0x0000009eafa07212 */ /* 0x100fe200078e96d9 */
[C---:B------:R-:W-:Y:S05]  /*14530*/  HMMA.16816.F32.BF16 R72, R132.reuse, R148, R72 ;  /* 0x000000948448723c */ /* 0x040fea0000041848 */
[----:B------:R-:W-:Y:S01]  /*14540*/  LOP3.LUT R140, R159, R244, R162, 0x96, !PT ;  /* 0x000000f49f8c7212 */ /* 0x000fe200078e96a2 */
[-C--:B------:R-:W-:Y:S05]  /*14550*/  HMMA.16816.F32.BF16 R76, R132, R150.reuse, R76 ;  /* 0x00000096844c723c */ /* 0x080fea000004184c */
[----:B------:R-:W-:Y:S01]  /*14560*/  IMAD.WIDE.U32 R160, R160, -0x2daee0ad, RZ ;  /* 0xd2511f53a0a07825 */ /* 0x000fe200078e00ff */
[C---:B------:R-:W-:Y:S05]  /*14570*/  HMMA.16816.F32.BF16 R80, R136.reuse, R150, R80 ;  /* 0x000000968850723c */ /* 0x040fea0000041850 */
[----:B------:R-:W-:Y:S01]  /*14580*/  LOP3.LUT R162, R153, R246, R154, 0x96, !PT ;  /* 0x000000f699a27212 */ /* 0x000fe200078e969a */
[----:B------:R-:W-:Y:S01]  /*14590*/  IMAD.WIDE.U32 R140, R140, -0x2daee0ad, RZ ;  /* 0xd2511f538c8c7825 */ /* 0x000fe200078e00ff */
[----:B------:R-:W-:Y:S01]  /*145a0*/  LOP3.LUT R158, R183, R158, R217, 0x96, !PT ;  /* 0x0000009eb79e7212 */ /* 0x000fe200078e96d9 */
[-C--:B-1----:R-:W-:Y:S03]  /*145b0*/  HMMA.16816.F32.BF16 R84, R136, R144.reuse, R84 ;  /* 0x000000908854723c */ /* 0x082fe60000041854 */
[----:B------:R-:W-:Y:S01]  /*145c0*/  LOP3.LUT R152, R161, R152, R219, 0x96, !PT ;  /* 0x00000098a1987212 */ /* 0x000fe200078e96db */
[----:B------:R-:W-:Y:S01]  /*145d0*/  IMAD.MOV.U32 R142, RZ, RZ, R174 ;  /* 0x000000ffff8e7224 */ /* 0x000fe200078e00ae */
[----:B------:R-:W-:Y:S01]  /*145e0*/  LOP3.LUT R174, R141, R242, R154, 0x96, !PT ;  /* 0x000000f28dae7212 */ /* 0x000fe200078e969a */
[C---:B------:R-:W-:Y:S05]  /*145f0*/  HMMA.16816.F32.BF16 R88, R132.reuse, R144, R88 ;  /* 0x000000908458723c */ /* 0x040fea0000041858 */
[----:B------:R-:W-:Y:S01]  /*14600*/  IMAD.WIDE.U32 R158, R158, -0x2daee0ad, RZ ;  /* 0xd2511f539e9e7825 */ /* 0x000fe200078e00ff */
[-C--:B------:R-:W-:Y:S05]  /*14610*/  HMMA.16816.F32.BF16 R92, R132, R146.reuse, R92 ;  /* 0x00000092845c723c */ /* 0x080fea000004185c */
[----:B------:R-:W-:Y:S01]  /*14620*/  IMAD.WIDE.U32 R162, R162, -0x326172a9, RZ ;  /* 0xcd9e8d57a2a27825 */ /* 0x000fe200078e00ff */
[C---:B------:R-:W-:Y:S05]  /*14630*/  HMMA.16816.F32.BF16 R96, R136.reuse, R146, R96 ;  /* 0x000000928860723c */ /* 0x040fea0000041860 */
[----:B------:R-:W-:Y:S01]  /*14640*/  IMAD.MOV.U32 R143, RZ, RZ, R175 ;  /* 0x000000ffff8f7224 */ /* 0x000fe200078e00af */
[----:B------:R-:W-:Y:S01]  /*14650*/  LOP3.LUT R154, R159, R140, R219, 0x96, !PT ;  /* 0x0000008c9f9a7212 */ /* 0x000fe200078e96db */
[--C-:B------:R-:W-:Y:S01]  /*14660*/  FFMA.FTZ R183, R38, UR4, -R211.reuse ;  /* 0x0000000426b77c23 */ /* 0x100fe200080108d3 */
[----:B------:R-:W-:Y:S03]  /*14670*/  LOP3.LUT R48, R163, R142, R218, 0x96, !PT ;  /* 0x0000008ea3307212 */ /* 0x000fe600078e96da */
[----:B------:R-:W-:Y:S01]  /*14680*/  IMAD.WIDE.U32 R152, R152, -0x326172a9, RZ ;  /* 0xcd9e8d5798987825 */ /* 0x000fe200078e00ff */
[----:B------:R-:W1:Y:S01]  /*14690*/  LDSM.16.MT88.4 R140, [R170+0xa400] ;  /* 0x00a40000aa8c783b */ /* 0x000e620000004200 */
[----:B------:R-:W-:Y:S02]  /*146a0*/  MUFU.EX2 R183, R183 ;  /* 0x000000b700b77308 */ /* 0x000fe40000000800 */
[----:B------:R-:W-:Y:S01]  /*146b0*/  FFMA.FTZ R217, R44, UR4, -R210 ;  /* 0x000000042cd97c23 */ /* 0x000fe200080108d2 */
[----:B------:R-:W-:Y:S01]  /*146c0*/  IMAD.WIDE.U32 R174, R174, -0x326172a9, RZ ;  /* 0xcd9e8d57aeae7825 */ /* 0x000fe200078e00ff */
[----:B------:R-:W-:Y:S03]  /*146d0*/  LOP3.LUT R162, R153, R162, R216, 0x96, !PT ;  /* 0x000000a299a27212 */ /* 0x000fe600078e96d8 */
[----:B------:R-:W-:Y:S01]  /*146e0*/  FFMA.FTZ R153, R64, UR4, -R212 ;  /* 0x0000000440997c23 */ /* 0x000fe200080108d4 */
[----:B------:R-:W-:Y:S01]  /*146f0*/  IMAD.WIDE.U32 R154, R154, -0x326172a9, RZ ;  /* 0xcd9e8d579a9a7825 */ /* 0x000fe200078e00ff */
[----:B------:R-:W-:Y:S01]  /*14700*/  LOP3.LUT R218, R175, R182, R218, 0x96, !PT ;  /* 0x000000b6afda7212 */ /* 0x000fe200078e96da */
[----:B------:R-:W-:Y:S02]  /*14710*/  MUFU.EX2 R217, R217 ;  /* 0x000000d900d97308 */ /* 0x000fe40000000800 */
[--C-:B------:R-:W-:Y:S01]  /*14720*/  FFMA.FTZ R175, R51, UR4, -R211.reuse ;  /* 0x0000000433af7c23 */ /* 0x100fe200080108d3 */
[----:B------:R-:W-:Y:S01]  /*14730*/  IMAD.WIDE.U32 R48, R48, -0x2daee0ad, RZ ;  /* 0xd2511f5330307825 */ /* 0x000fe200078e00ff */
[----:B------:R-:W-:Y:S03]  /*14740*/  LOP3.LUT R148, R155, R174, R216, 0x96, !PT ;  /* 0x000000ae9b947212 */ /* 0x000fe600078e96d8 */
[----:B------:R-:W-:Y:S01]  /*14750*/  FFMA.FTZ R174, R50, UR4, -R211 ;  /* 0x0000000432ae7c23 */ /* 0x000fe200080108d3 */
[----:B------:R-:W-:Y:S01]  /*14760*/  IMAD.WIDE.U32 R150, R162, -0x2daee0ad, RZ ;  /* 0xd2511f53a2967825 */ /* 0x000fe200078e00ff */
[--C-:B------:R-:W-:Y:S01]  /*14770*/  LOP3.LUT R160, R49, R160, R215.reuse, 0x96, !PT ;  /* 0x000000a031a07212 */ /* 0x100fe200078e96d7 */
        /* <DEDUP_REMOVED lines=8> */
[----:B------:R-:W-:Y:S01]  /*14800*/  FFMA.FTZ R215, R42, UR4, -R203 ;  /* 0x000000042ad77c23 */ /* 0x000fe200080108cb */
[----:B------:R-:W-:Y:S01]  /*14810*/  IMAD.WIDE.U32 R48, R48, -0x326172a9, RZ ;  /* 0xcd9e8d5730307825 */ /* 0x000fe200078e00ff */
[----:B------:R-:W-:Y:S03]  /*14820*/  LOP3.LUT R162, R149, R218, R214, 0x96, !PT ;  /* 0x000000da95a27212 */ /* 0x000fe600078e96d6 */
[----:B------:R-:W-:Y:S01]  /*14830*/  FFMA.FTZ R214, R39, UR4, -R211 ;  /* 0x0000000427d67c23 */ /* 0x000fe200080108d3 */
[----:B------:R-:W-:Y:S01]  /*14840*/  IMAD.WIDE.U32 R144, R160, -0x326172a9, RZ ;  /* 0xcd9e8d57a0907825 */ /* 0x000fe200078e00ff */
[C---:B------:R-:W-:Y:S01]  /*14850*/  LOP3.LUT R149, R48.reuse, 0xffff, RZ, 0xc0, !PT ;  /* 0x0000ffff30957812 */ /* 0x040fe200078ec0ff */
[----:B------:R-:W-:Y:S01]  /*14860*/  MUFU.EX2 R182, R182 ;  /* 0x000000b600b67308 */ /* 0x000fe20000000800 */
[----:B------:R-:W-:Y:S01]  /*14870*/  LOP3.LUT R219, R48, 0xff, RZ, 0xc0, !PT ;  /* 0x000000ff30db7812 */ /* 0x000fe200078ec0ff */
[----:B------:R-:W-:Y:S01]  /*14880*/  IMAD.WIDE.U32 R162, R162, -0x326172a9, RZ ;  /* 0xcd9e8d57a2a27825 */ /* 0x000fe200078e00ff */
[--C-:B------:R-:W-:Y:S02]  /*14890*/  SHF.R.U32.HI R36, RZ, 0x10, R48.reuse ;  /* 0x00000010ff247819 */ /* 0x100fe40000011630 */
[----:B------:R-:W-:Y:S01]  /*148a0*/  LOP3.LUT R144, R49, R144, R213, 0x96, !PT ;  /* 0x0000009031907212 */ /* 0x000fe200078e96d5 */
[----:B------:R-:W-:Y:S01]  /*148b0*/  IMAD.WIDE.U32 R158, R158, -0x326172a9, RZ ;  /* 0xcd9e8d579e9e7825 */ /* 0x000fe200078e00ff */
[-C--:B-1----:R-:W-:Y:S03]  /*148c0*/  HMMA.16816.F32.BF16 R100, R136, R140.reuse, R100 ;  /* 0x0000008c8864723c */ /* 0x082fe60000041864 */
[----:B------:R-:W-:Y:S01]  /*148d0*/  MUFU.EX2 R214, R214 ;  /* 0x000000d600d67308 */ /* 0x000fe20000000800 */
[----:B------:R-:W-:Y:S01]  /*148e0*/  SHF.R.U32.HI R161, RZ, 0x18, R48 ;  /* 0x00000018ffa17819 */ /* 0x000fe20000011630 */
[----:B------:R-:W-:Y:S01]  /*148f0*/  FFMA.FTZ R218, R43, UR4, -R203 ;  /* 0x000000042bda7c23 */ /* 0x000fe200080108cb */
[----:B------:R-:W1:Y:S01]  /*14900*/  LDSM.16.MT88.4 R48, [R221+0xb400] ;  /* 0x00b40000dd30783b */ /* 0x000e620000004200 */
[C---:B------:R-:W-:Y:S06]  /*14910*/  HMMA.16816.F32.BF16 R32, R132.reuse, R140, R32 ;  /* 0x0000008c8420723c */ /* 0x040fec0000041820 */
[----:B------:R-:W-:Y:S01]  /*14920*/  MUFU.EX2 R216, R216 ;  /* 0x000000d800d87308 */ /* 0x000fe20000000800 */
[----:B------:R-:W-:Y:S01]  /*14930*/  LOP3.LUT R146, R163, R158, R213, 0x96, !PT ;  /* 0x0000009ea3927212 */ /* 0x000fe200078e96d5 */
[-C--:B------:R-:W-:Y:S03]  /*14940*/  HMMA.16816.F32.BF16 R104, R132, R142.reuse, R104 ;  /* 0x0000008e8468723c */ /* 0x080fe60000041868 */
[----:B------:R-:W-:Y:S03]  /*14950*/  SHF.R.U32.HI R38, RZ, 0x8, R149 ;  /* 0x00000008ff267819 */ /* 0x000fe60000011695 */
[C---:B------:R-:W-:Y:S02]  /*14960*/  HMMA.16816.F32.BF16 R108, R136.reuse, R142, R108 ;  /* 0x0000008e886c723c */ /* 0x040fe4000004186c */
[----:B------:R-:W-:Y:S03]  /*14970*/  MUFU.EX2 R215, R215 ;  /* 0x000000d700d77308 */ /* 0x000fe60000000800 */
[----:B------:R-:W-:Y:S01]  /*14980*/  LOP3.LUT R158, R36, 0xff, RZ, 0xc0, !PT ;  /* 0x000000ff249e7812 */ /* 0x000fe200078ec0ff */
[--C-:B------:R-:W-:Y:S01]  /*14990*/  FFMA.FTZ R141, R54, UR4, -R211.reuse ;  /* 0x00000004368d7c23 */ /* 0x100fe200080108d3 */
[----:B------:R-:W-:Y:S01]  /*149a0*/  SHF.R.U32.HI R37, RZ, 0x10, R162 ;  /* 0x00000010ff257819 */ /* 0x000fe200000116a2 */
[----:B------:R-:W-:Y:S04]  /*149b0*/  FFMA.FTZ R142, R52, UR4, -R212 ;  /* 0x00000004348e7c23 */ /* 0x000fe800080108d4 */
[----:B------:R-:W-:Y:S01]  /*149c0*/  MUFU.EX2 R218, R218 ;  /* 0x000000da00da7308 */ /* 0x000fe20000000800 */
[----:B------:R-:W-:Y:S01]  /*149d0*/  LOP3.LUT R36, R144, 0xffff, RZ, 0xc0, !PT ;  /* 0x0000ffff90247812 */ /* 0x000fe200078ec0ff */
[----:B------:R-:W-:Y:S01]  /*149e0*/  FFMA.FTZ R143, R67, UR4, -R211 ;  /* 0x00000004438f7c23 */ /* 0x000fe200080108d3 */
[----:B------:R-:W-:Y:S01]  /*149f0*/  PRMT R219, R219, 0x5410, R38 ;  /* 0x00005410dbdb7816 */ /* 0x000fe20000000026 */
[----:B------:R-:W-:Y:S01]  /*14a00*/  FFMA.FTZ R213, R40, UR4, -R210 ;  /* 0x0000000428d57c23 */ /* 0x000fe200080108d2 */
[----:B------:R-:W-:Y:S01]  /*14a10*/  LOP3.LUT R38, R37, 0xff, RZ, 0xc0, !PT ;  /* 0x000000ff25267812 */ /* 0x000fe200078ec0ff */
[----:B------:R-:W-:Y:S01]  /*14a20*/  FADD.FTZ R208, R208, R207 ;  /* 0x000000cfd0d07221 */ /* 0x000fe20000010000 */
[----:B------:R-:W-:Y:S03]  /*14a30*/  SHF.R.U32.HI R36, RZ, 0x8, R36 ;  /* 0x00000008ff247819 */ /* 0x000fe60000011624 */
[----:B------:R-:W-:Y:S01]  /*14a40*/  MUFU.EX2 R143, R143 ;  /* 0x0000008f008f7308 */ /* 0x000fe20000000800 */
[----:B------:R-:W-:Y:S01]  /*14a50*/  SHF.R.U32.HI R147, RZ, 0x18, R162 ;  /* 0x00000018ff937819 */ /* 0x000fe200000116a2 */
[----:B------:R-:W-:Y:S01]  /*14a60*/  FADD.FTZ R187, R187, R208 ;  /* 0x000000d0bbbb7221 */ /* 0x000fe20000010000 */
[----:B------:R-:W-:Y:S02]  /*14a70*/  LOP3.LUT R155, R144, 0xff, RZ, 0xc0, !PT ;  /* 0x000000ff909b7812 */ /* 0x000fe400078ec0ff */
[----:B------:R-:W-:Y:S01]  /*14a80*/  PRMT R147, R38, 0x5410, R147 ;  /* 0x0000541026937816 */ /* 0x000fe20000000093 */
[----:B------:R-:W-:Y:S01]  /*14a90*/  FADD.FTZ R204, R204, R187 ;  /* 0x000000bbcccc7221 */ /* 0x000fe20000010000 */
[----:B------:R-:W-:Y:S03]  /*14aa0*/  PRMT R155, R155, 0x5410, R36 ;  /* 0x000054109b9b7816 */ /* 0x000fe60000000024 */
[----:B------:R-:W-:Y:S01]  /*14ab0*/  MUFU.EX2 R213, R213 ;  /* 0x000000d500d57308 */ /* 0x000fe20000000800 */
[-C--:B-1----:R-:W-:Y:S01]  /*14ac0*/  HMMA.16816.F32.BF16 R112, R136, R48.reuse, R112 ;  /* 0x000000308870723c */ /* 0x082fe20000041870 */
[----:B------:R-:W1:Y:S02]  /*14ad0*/  LDSM.16.MT88.4 R36, [R170+0xb400] ;  /* 0x00b40000aa24783b */ /* 0x000e640000004200 */
[--C-:B------:R-:W-:Y:S02]  /*14ae0*/  SHF.R.U32.HI R41, RZ, 0x10, R144.reuse ;  /* 0x00000010ff297819 */ /* 0x100fe40000011690 */
[----:B------:R-:W-:Y:S01]  /*14af0*/  LOP3.LUT R149, R162, 0xff, RZ, 0xc0, !PT ;  /* 0x000000ffa2957812 */ /* 0x000fe200078ec0ff */
[C---:B------:R-:W-:Y:S03]  /*14b00*/  HMMA.16816.F32.BF16 R116, R132.reuse, R48, R116 ;  /* 0x000000308474723c */ /* 0x040fe60000041874 */
[----:B------:R-:W-:Y:S02]  /*14b10*/  MUFU.EX2 R142, R142 ;  /* 0x0000008e008e7308 */ /* 0x000fe40000000800 */
[----:B------:R-:W-:Y:S01]  /*14b20*/  PRMT R161, R158, 0x5410, R161 ;  /* 0x000054109ea17816 */ /* 0x000fe200000000a1 */
[-C--:B------:R-:W-:Y:S05]  /*14b30*/  HMMA.16816.F32.BF16 R20, R132, R50.reuse, R20 ;  /* 0x000000328414723c */ /* 0x080fea0000041814 */
[----:B------:R-:W-:Y:S01]  /*14b40*/  SHF.R.U32.HI R158, RZ, 0x18, R144 ;  /* 0x00000018ff9e7819 */ /* 0x000fe20000011690 */
[C---:B------:R-:W-:Y:S01]  /*14b50*/  HMMA.16816.F32.BF16 R120, R136.reuse, R50, R120 ;  /* 0x000000328878723c */ /* 0x040fe20000041878 */
[----:B------:R-:W2:Y:S04]  /*14b60*/  LDSM.16.MT88.4 R48, [R221+0x9800] ;  /* 0x00980000dd30783b */ /* 0x000ea80000004200 */
[--C-:B------:R-:W-:Y:S01]  /*14b70*/  FFMA.FTZ R144, R66, UR4, -R211.reuse ;  /* 0x0000000442907c23 */ /* 0x100fe200080108d3 */
[----:B------:R-:W-:Y:S01]  /*14b80*/  FFMA.FTZ R211, R55, UR4, -R211 ;  /* 0x0000000437d37c23 */ /* 0x000fe200080108d3 */
[--C-:B------:R-:W-:Y:S02]  /*14b90*/  HSET2.LE.AND R43, R161, R240.reuse, PT ;  /* 0x000000f0a12b7233 */ /* 0x100fe40003803000 */
[----:B------:R-:W3:Y:S02]  /*14ba0*/  MUFU.EX2 R161, R58 ;  /* 0x0000003a00a17308 */ /* 0x000ee40000000800 */
[----:B------:R-:W-:Y:S02]  /*14bb0*/  LOP3.LUT R145, R145, R152, R156, 0x96, !PT ;  /* 0x0000009891917212 */ /* 0x000fe400078e969c */
[----:B------:R-:W-:Y:S02]  /*14bc0*/  LOP3.LUT R40, R146, 0xffff, RZ, 0xc0, !PT ;  /* 0x0000ffff92287812 */ /* 0x000fe400078ec0ff */
[----:B------:R-:W-:Y:S04]  /*14bd0*/  LOP3.LUT R151, R162, 0xffff, RZ, 0xc0, !PT ;  /* 0x0000ffffa2977812 */ /* 0x000fe800078ec0ff */
[----:B------:R-:W-:Y:S01]  /*14be0*/  MUFU.EX2 R162, R47 ;  /* 0x0000002f00a27308 */ /* 0x000fe20000000800 */
[----:B------:R-:W-:Y:S02]  /*14bf0*/  LOP3.LUT R163, R146, 0xff, RZ, 0xc0, !PT ;  /* 0x000000ff92a37812 */ /* 0x000fe400078ec0ff */
[----:B------:R-:W-:Y:S02]  /*14c00*/  SHF.R.U32.HI R140, RZ, 0x8, R151 ;  /* 0x00000008ff8c7819 */ /* 0x000fe40000011697 */
[--C-:B------:R-:W-:Y:S01]  /*14c10*/  HSET2.LE.AND R42, R219, R240.reuse, PT ;  /* 0x000000f0db2a7233 */ /* 0x100fe20003803000 */
[-C--:B-1----:R-:W-:Y:S04]  /*14c20*/  HMMA.16816.F32.BF16 R28, R136, R36.reuse, R28 ;  /* 0x00000024881c723c */ /* 0x082fe8000004181c */
[----:B------:R-:W-:Y:S01]  /*14c30*/  MUFU.EX2 R211, R211 ;  /* 0x000000d300d37308 */ /* 0x000fe20000000800 */
[----:B------:R-:W-:Y:S01]  /*14c40*/  PRMT R149, R149, 0x5410, R140 ;  /* 0x0000541095957816 */ /* 0x000fe2000000008c */
[----:B---3--:R-:W-:Y:S01]  /*14c50*/  IMAD.MOV.U32 R198, RZ, RZ, R161 ;  /* 0x000000ffffc67224 */ /* 0x008fe200078e00a1 */
[--C-:B------:R-:W-:Y:S01]  /*14c60*/  SHF.R.U32.HI R151, RZ, 0x10, R146.reuse ;  /* 0x00000010ff977819 */ /* 0x100fe20000011692 */
[C---:B------:R-:W-:Y:S04]  /*14c70*/  HMMA.16816.F32.BF16 R124, R132.reuse, R36, R124 ;  /* 0x00000024847c723c */ /* 0x040fe8000004187c */
[----:B------:R-:W-:Y:S02]  /*14c80*/  SHF.R.U32.HI R146, RZ, 0x18, R146 ;  /* 0x00000018ff927819 */ /* 0x000fe40000011692 */
[-C--:B------:R-:W-:Y:S01]  /*14c90*/  HMMA.16816.F32.BF16 R128, R132, R38.reuse, R128 ;  /* 0x000000268480723c */ /* 0x080fe20000041880 */
[----:B------:R1:W3:Y:S04]  /*14ca0*/  MUFU.EX2 R134, R153 ;  /* 0x0000009900867308 */ /* 0x0002e80000000800 */
[----:B------:R-:W-:Y:S01]  /*14cb0*/  LOP3.LUT R151, R151, 0xff, RZ, 0xc0, !PT ;  /* 0x000000ff97977812 */ /* 0x000fe200078ec0ff */
[----:B------:R-:W-:Y:S01]  /*14cc0*/  HMMA.16816.F32.BF16 R24, R136, R38, R24 ;  /* 0x000000268818723c */ /* 0x000fe20000041818 */
[----:B------:R-:W4:Y:S04]  /*14cd0*/  LDL.LU R136, [R1+0x8] ;  /* 0x0000080001887983 */ /* 0x000f280000300800 */
[----:B------:R-:W5:Y:S01]  /*14ce0*/  MUFU.EX2 R138, R144 ;  /* 0x00000090008a7308 */ /* 0x000f620000000800 */
[----:B------:R-:W-:Y:S01]  /*14cf0*/  SHF.R.U32.HI R40, RZ, 0x8, R40 ;  /* 0x00000008ff287819 */ /* 0x000fe20000011628 */
[----:B------:R-:W-:Y:S01]  /*14d00*/  FFMA.FTZ R140, R56, UR4, -R210 ;  /* 0x00000004388c7c23 */ /* 0x000fe200080108d2 */
[----:B------:R-:W-:Y:S03]  /*14d10*/  LOP3.LUT R41, R41, 0xff, RZ, 0xc0, !PT ;  /* 0x000000ff29297812 */ /* 0x000fe600078ec0ff */
[----:B------:R-:W-:Y:S01]  /*14d20*/  PRMT R163, R163, 0x5410, R40 ;  /* 0x00005410a3a37816 */ /* 0x000fe20000000028 */
[----:B-1----:R-:W4:Y:S01]  /*14d30*/  LDL.LU R153, [R1+0xc] ;  /* 0x00000c0001997983 */ /* 0x002f220000300800 */
[----:B------:R-:W-:Y:S01]  /*14d40*/  FFMA.FTZ R40, R45, UR4, -R210 ;  /* 0x000000042d287c23 */ /* 0x000fe200080108d2 */
[----:B------:R-:W-:Y:S01]  /*14d50*/  FFMA.FTZ R45, R46, UR4, -R203 ;  /* 0x000000042e2d7c23 */ /* 0x000fe200080108cb */
[----:B------:R-:W-:Y:S01]  /*14d60*/  PRMT R151, R151, 0x5410, R146 ;  /* 0x0000541097977816 */ /* 0x000fe20000000092 */
[--C-:B------:R-:W-:Y:S01]  /*14d70*/  FFMA.FTZ R146, R65, UR4, -R212.reuse ;  /* 0x0000000441927c23 */ /* 0x100fe200080108d4 */
[----:B------:R1:W-:Y:S01]  /*14d80*/  MUFU.EX2 R219, R40 ;  /* 0x0000002800db7308 */ /* 0x0003e20000000800 */
[----:B------:R-:W-:Y:S01]  /*14d90*/  FFMA.FTZ R212, R53, UR4, -R212 ;  /* 0x0000000435d47c23 */ /* 0x000fe200080108d4 */
[----:B------:R-:W-:Y:S01]  /*14da0*/  PRMT R158, R41, 0x5410, R158 ;  /* 0x00005410299e7816 */ /* 0x000fe2000000009e */
[----:B------:R-:W2:Y:S01]  /*14db0*/  LDSM.16.MT88.4 R52, [R170+0x9800] ;  /* 0x00980000aa34783b */ /* 0x000ea20000004200 */
[----:B------:R-:W-:Y:S01]  /*14dc0*/  F2FP.BF16.F32.PACK_AB R41, R173, R172 ;  /* 0x000000acad29723e */ /* 0x000fe200000010ff */
[----:B---3--:R-:W-:Y:S01]  /*14dd0*/  IMAD.MOV.U32 R252, RZ, RZ, R134 ;  /* 0x000000fffffc7224 */ /* 0x008fe200078e0086 */
[----:B------:R-:W-:Y:S01]  /*14de0*/  F2FP.BF16.F32.PACK_AB R46, R175, R174 ;  /* 0x000000aeaf2e723e */ /* 0x000fe200000010ff */
[----:B------:R-:W-:Y:S03]  /*14df0*/  FFMA.FTZ R210, R61, UR4, -R210 ;  /* 0x000000043dd27c23 */ /* 0x000fe600080108d2 */
[----:B------:R3:W3:Y:S01]  /*14e00*/  MUFU.EX2 R160, R45 ;  /* 0x0000002d00a07308 */ /* 0x0006e20000000800 */
[----:B------:R-:W-:Y:S01]  /*14e10*/  LOP3.LUT R42, R42, R41, RZ, 0xc0, !PT ;  /* 0x000000292a2a7212 */ /* 0x000fe200078ec0ff */
[----:B-----5:R-:W-:Y:S01]  /*14e20*/  IMAD.MOV.U32 R241, RZ, RZ, R138 ;  /* 0x000000fffff17224 */ /* 0x020fe200078e008a */
[--C-:B------:R-:W-:Y:S01]  /*14e30*/  HSET2.LE.AND R41, R158, R240.reuse, PT ;  /* 0x000000f09e297233 */ /* 0x100fe20003803000 */
[----:B------:R-:W5:Y:S01]  /*14e40*/  LDSM.16.MT88.4 R64, [R221+0xa800] ;  /* 0x00a80000dd40783b */ /* 0x000f620000004200 */
[----:B------:R-:W-:Y:S02]  /*14e50*/  F2FP.BF16.F32.PACK_AB R36, R214, R183 ;  /* 0x000000b7d624723e */ /* 0x000fe400000010ff */
[--C-:B------:R-:W-:Y:S03]  /*14e60*/  HSET2.LE.AND R44, R163, R240.reuse, PT ;  /* 0x000000f0a32c7233 */ /* 0x100fe60003803000 */
[----:B------:R-:W-:Y:S01]  /*14e70*/  MUFU.EX2 R146, R146 ;  /* 0x0000009200927308 */ /* 0x000fe20000000800 */
[--C-:B-1----:R-:W-:Y:S02]  /*14e80*/  HSET2.LE.AND R40, R155, R240.reuse, PT ;  /* 0x000000f09b287233 */ /* 0x102fe40003803000 */
[----:B------:R-:W-:Y:S01]  /*14e90*/  F2FP.BF16.F32.PACK_AB R37, R216, R213 ;  /* 0x000000d5d825723e */ /* 0x000fe200000010ff */
[----:B------:R-:W-:Y:S01]  /*14ea0*/  FADD.FTZ R213, R213, R204 ;  /* 0x000000ccd5d57221 */ /* 0x000fe20000010000 */
[----:B------:R-:W-:Y:S02]  /*14eb0*/  LOP3.LUT R43, R43, R46, RZ, 0xc0, !PT ;  /* 0x0000002e2b2b7212 */ /* 0x000fe400078ec0ff */
[----:B------:R-:W-:Y:S03]  /*14ec0*/  LOP3.LUT R41, R41, R36, RZ, 0xc0, !PT ;  /* 0x0000002429297212 */ /* 0x000fe600078ec0ff */
[----:B------:R-:W-:Y:S01]  /*14ed0*/  MUFU.EX2 R163, R212 ;  /* 0x000000d400a37308 */ /* 0x000fe20000000800 */
[----:B---3--:R-:W-:Y:S01]  /*14ee0*/  F2FP.BF16.F32.PACK_AB R45, R182, R181 ;  /* 0x000000b5b62d723e */ /* 0x008fe200000010ff */
[----:B------:R-:W-:Y:S01]  /*14ef0*/  IMAD.MOV.U32 R201, RZ, RZ, R160 ;  /* 0x000000ffffc97224 */ /* 0x000fe200078e00a0 */
[--C-:B------:R-:W-:Y:S01]  /*14f00*/  HSET2.LE.AND R46, R149, R240.reuse, PT ;  /* 0x000000f0952e7233 */ /* 0x100fe20003803000 */
[----:B------:R-:W-:Y:S01]  /*14f10*/  FADD.FTZ R216, R216, R213 ;  /* 0x000000d5d8d87221 */ /* 0x000fe20000010000 */
[----:B------:R-:W-:Y:S02]  /*14f20*/  LOP3.LUT R40, R40, R45, RZ, 0xc0, !PT ;  /* 0x0000002d28287212 */ /* 0x000fe400078ec0ff */
[--C-:B------:R-:W-:Y:S03]  /*14f30*/  HSET2.LE.AND R45, R151, R240.reuse, PT ;  /* 0x000000f0972d7233 */ /* 0x100fe60003803000 */
[----:B------:R1:W3:Y:S01]  /*14f40*/  MUFU.EX2 R212, R141 ;  /* 0x0000008d00d47308 */ /* 0x0002e20000000800 */
[----:B------:R-:W-:Y:S01]  /*14f50*/  LOP3.LUT R44, R44, R37, RZ, 0xc0, !PT ;  /* 0x000000252c2c7212 */ /* 0x000fe200078ec0ff */
[----:B------:R-:W-:Y:S01]  /*14f60*/  FADD.FTZ R216, R217, R216 ;  /* 0x000000d8d9d87221 */ /* 0x000fe20000010000 */
[--C-:B------:R-:W-:Y:S01]  /*14f70*/  HSET2.LE.AND R47, R147, R240.reuse, PT ;  /* 0x000000f0932f7233 */ /* 0x100fe20003803000 */
[-C--:B--2---:R-:W-:Y:S06]  /*14f80*/  HMMA.16816.F32.BF16 R4, R40, R48.reuse, R4 ;  /* 0x000000302804723c */ /* 0x084fec0000041804 */
[----:B------:R-:W-:Y:S01]  /*14f90*/  MUFU.EX2 R147, R59 ;  /* 0x0000003b00937308 */ /* 0x000fe20000000800 */
[C---:B------:R-:W-:Y:S01]  /*14fa0*/  F2FP.BF16.F32.PACK_AB R37, R219.reuse, R217 ;  /* 0x000000d9db25723e */ /* 0x040fe200000010ff */
[----:B------:R-:W-:Y:S03]  /*14fb0*/  FADD.FTZ R216, R219, R216 ;  /* 0x000000d8dbd87221 */ /* 0x000fe60000010000 */
[----:B------:R-:W-:Y:S02]  /*14fc0*/  F2FP.BF16.F32.PACK_AB R36, R162, R160 ;  /* 0x000000a0a224723e */ /* 0x000fe400000010ff */
[----:B------:R-:W-:Y:S03]  /*14fd0*/  F2FP.BF16.F32.PACK_AB R56, R218, R215 ;  /* 0x000000d7da38723e */ /* 0x000fe600000010ff */
[----:B------:R-:W-:Y:S01]  /*14fe0*/  MUFU.EX2 R140, R140 ;  /* 0x0000008c008c7308 */ /* 0x000fe20000000800 */
[----:B------:R-:W-:Y:S02]  /*14ff0*/  LOP3.LUT R46, R46, R37, RZ, 0xc0, !PT ;  /* 0x000000252e2e7212 */ /* 0x000fe400078ec0ff */
[----:B------:R-:W-:Y:S02]  /*15000*/  LOP3.LUT R47, R47, R36, RZ, 0xc0, !PT ;  /* 0x000000242f2f7212 */ /* 0x000fe400078ec0ff */
[----:B------:R-:W-:Y:S01]  /*15010*/  LOP3.LUT R45, R45, R56, RZ, 0xc0, !PT ;  /* 0x000000382d2d7212 */ /* 0x000fe200078ec0ff */
[----:B------:R-:W2:Y:S04]  /*15020*/  LDSM.16.MT88.4 R36, [R170+0xa800] ;  /* 0x00a80000aa24783b */ /* 0x000ea80000004200 */
[----:B------:R-:W3:Y:S02]  /*15030*/  MUFU.EX2 R210, R210 ;  /* 0x000000d200d27308 */ /* 0x000ee40000000800 */
[C---:B------:R-:W-:Y:S06]  /*15040*/  HMMA.16816.F32.BF16 R8, R44.reuse, R48, R8 ;  /* 0x000000302c08723c */ /* 0x040fec0000041808 */
[-C--:B------:R-:W-:Y:S05]  /*15050*/  HMMA.16816.F32.BF16 R12, R44, R50.reuse, R12 ;  /* 0x000000322c0c723c */ /* 0x080fea000004180c */
[----:B------:R-:W-:Y:S01]  /*15060*/  IMAD.WIDE.U32 R48, R145, -0x2daee0ad, RZ ;  /* 0xd2511f5391307825 */ /* 0x000fe200078e00ff */
[C---:B------:R-:W-:Y:S05]  /*15070*/  HMMA.16816.F32.BF16 R16, R40.reuse, R50, R16 ;  /* 0x000000322810723c */ /* 0x040fea0000041810 */
[----:B------:R-:W-:Y:S01]  /*15080*/  LOP3.LUT R132, R48, 0xffff, RZ, 0xc0, !PT ;  /* 0x0000ffff30847812 */ /* 0x000fe200078ec0ff */
[-C--:B------:R-:W-:Y:S05]  /*15090*/  HMMA.16816.F32.BF16 R68, R40, R52.reuse, R68 ;  /* 0x000000342844723c */ /* 0x080fea0000041844 */
[--C-:B------:R-:W-:Y:S01]  /*150a0*/  LOP3.LUT R150, R49, R150, R157.reuse, 0x96, !PT ;  /* 0x0000009631967212 */ /* 0x100fe200078e969d */
[C---:B------:R-:W-:Y:S05]  /*150b0*/  HMMA.16816.F32.BF16 R72, R44.reuse, R52, R72 ;  /* 0x000000342c48723c */ /* 0x040fea0000041848 */
[----:B-1----:R-:W-:Y:S01]  /*150c0*/  LOP3.LUT R141, R150, 0xff, RZ, 0xc0, !PT ;  /* 0x000000ff968d7812 */ /* 0x002fe200078ec0ff */
[-C--:B------:R-:W-:Y:S05]  /*150d0*/  HMMA.16816.F32.BF16 R76, R44, R54.reuse, R76 ;  /* 0x000000362c4c723c */ /* 0x080fea000004184c */
[----:B------:R-:W-:Y:S01]  /*150e0*/  SHF.R.U32.HI R133, RZ, 0x18, R150 ;  /* 0x00000018ff857819 */ /* 0x000fe20000011696 */
[C---:B------:R-:W-:Y:S05]  /*150f0*/  HMMA.16816.F32.BF16 R80, R40.reuse, R54, R80 ;  /* 0x000000362850723c */ /* 0x040fea0000041850 */
[----:B------:R-:W-:Y:S01]  /*15100*/  LOP3.LUT R50, R159, R154, R156, 0x96, !PT ;  /* 0x0000009a9f327212 */ /* 0x000fe200078e969c */
[-C--:B-----5:R-:W-:Y:S05]  /*15110*/  HMMA.16816.F32.BF16 R84, R40, R64.reuse, R84 ;  /* 0x000000402854723c */ /* 0x0a0fea0000041854 */
[----:B------:R-:W-:Y:S01]  /*15120*/  IMAD.WIDE.U32 R50, R50, -0x2daee0ad, RZ ;  /* 0xd2511f5332327825 */ /* 0x000fe200078e00ff */
[C---:B------:R-:W-:Y:S05]  /*15130*/  HMMA.16816.F32.BF16 R88, R44.reuse, R64, R88 ;  /* 0x000000402c58723c */ /* 0x040fea0000041858 */
[--C-:B------:R-:W-:Y:S01]  /*15140*/  SHF.R.U32.HI R135, RZ, 0x10, R48.reuse ;  /* 0x00000010ff877819 */ /* 0x100fe20000011630 */
[-C--:B------:R-:W-:Y:S05]  /*15150*/  HMMA.16816.F32.BF16 R92, R44, R66.reuse, R92 ;  /* 0x000000422c5c723c */ /* 0x080fea000004185c */
[----:B------:R-:W-:Y:S01]  /*15160*/  LOP3.LUT R61, R48, 0xff, RZ, 0xc0, !PT ;  /* 0x000000ff303d7812 */ /* 0x000fe200078ec0ff */
[C---:B------:R-:W-:Y:S05]  /*15170*/  HMMA.16816.F32.BF16 R96, R40.reuse, R66, R96 ;  /* 0x000000422860723c */ /* 0x040fea0000041860 */
[----:B------:R-:W-:Y:S01]  /*15180*/  SHF.R.U32.HI R56, RZ, 0x18, R48 ;  /* 0x00000018ff387819 */ /* 0x000fe20000011630 */
[-C--:B--2---:R-:W-:Y:S05]  /*15190*/  HMMA.16816.F32.BF16 R100, R40, R36.reuse, R100 ;  /* 0x000000242864723c */ /* 0x084fea0000041864 */
[C---:B------:R-:W-:Y:S01]  /*151a0*/  LOP3.LUT R48, R50.reuse, 0xffff, RZ, 0xc0, !PT ;  /* 0x0000ffff32307812 */ /* 0x040fe200078ec0ff */
[C---:B------:R-:W-:Y:S05]  /*151b0*/  HMMA.16816.F32.BF16 R32, R44.reuse, R36, R32 ;  /* 0x000000242c20723c */ /* 0x040fea0000041820 */
[----:B------:R-:W-:Y:S01]  /*151c0*/  LOP3.LUT R148, R51, R148, R157, 0x96, !PT ;  /* 0x0000009433947212 */ /* 0x000fe200078e969d */
[-C--:B------:R-:W-:Y:S05]  /*151d0*/  HMMA.16816.F32.BF16 R104, R44, R38.reuse, R104 ;  /* 0x000000262c68723c */ /* 0x080fea0000041868 */
[--C-:B------:R-:W-:Y:S01]  /*151e0*/  SHF.R.U32.HI R54, RZ, 0x10, R50.reuse ;  /* 0x00000010ff367819 */ /* 0x100fe20000011632 */
[C---:B------:R-:W-:Y:S05]  /*151f0*/  HMMA.16816.F32.BF16 R108, R40.reuse, R38, R108 ;  /* 0x00000026286c723c */ /* 0x040fea000004186c */
[----:B------:R-:W-:Y:S01]  /*15200*/  LOP3.LUT R52, R50, 0xff, RZ, 0xc0, !PT ;  /* 0x000000ff32347812 */ /* 0x000fe200078ec0ff */
[--C-:B------:R-:W-:Y:S01]  /*15210*/  FFMA.FTZ R66, R62, UR4, -R203.reuse ;  /* 0x000000043e427c23 */ /* 0x100fe200080108cb */
[----:B------:R-:W-:Y:S01]  /*15220*/  SHF.R.U32.HI R137, RZ, 0x18, R50 ;  /* 0x00000018ff897819 */ /* 0x000fe20000011632 */
[----:B------:R-:W-:Y:S02]  /*15230*/  FFMA.FTZ R203, R63, UR4, -R203 ;  /* 0x000000043fcb7c23 */ /* 0x000fe400080108cb */
[----:B------:R-:W-:Y:S01]  /*15240*/  MUFU.EX2 R166, R66 ;  /* 0x0000004200a67308 */ /* 0x000fe20000000800 */
[----:B------:R-:W-:Y:S02]  /*15250*/  SHF.R.U32.HI R65, RZ, 0x8, R48 ;  /* 0x00000008ff417819 */ /* 0x000fe40000011630 */
[----:B------:R-:W1:Y:S01]  /*15260*/  LDSM.16.MT88.4 R48, [R221+0xb800] ;  /* 0x00b80000dd30783b */ /* 0x000e620000004200 */
[----:B------:R-:W-:Y:S02]  /*15270*/  LOP3.LUT R54, R54, 0xff, RZ, 0xc0, !PT ;  /* 0x000000ff36367812 */ /* 0x000fe400078ec0ff */
[----:B------:R-:W-:Y:S02]  /*15280*/  PRMT R65, R52, 0x5410, R65 ;  /* 0x0000541034417816 */ /* 0x000fe40000000041 */
[C---:B------:R-:W-:Y:S02]  /*15290*/  LOP3.LUT R52, R148.reuse, 0xffff, RZ, 0xc0, !PT ;  /* 0x0000ffff94347812 */ /* 0x040fe400078ec0ff */
[----:B------:R-:W2:Y:S01]  /*152a0*/  MUFU.EX2 R203, R203 ;  /* 0x000000cb00cb7308 */ /* 0x000ea20000000800 */
[----:B------:R-:W-:Y:S02]  /*152b0*/  LOP3.LUT R139, R148, 0xff, RZ, 0xc0, !PT ;  /* 0x000000ff948b7812 */ /* 0x000fe400078ec0ff */
[----:B------:R-:W-:Y:S02]  /*152c0*/  SHF.R.U32.HI R52, RZ, 0x8, R52 ;  /* 0x00000008ff347819 */ /* 0x000fe40000011634 */
[----:B------:R-:W-:Y:S02]  /*152d0*/  PRMT R137, R54, 0x5410, R137 ;  /* 0x0000541036897816 */ /* 0x000fe40000000089 */
[----:B------:R-:W-:Y:S02]  /*152e0*/  PRMT R139, R139, 0x5410, R52 ;  /* 0x000054108b8b7816 */ /* 0x000fe40000000034 */
[----:B------:R-:W5:Y:S01]  /*152f0*/  LDSM.16.MT88.4 R52, [R170+0xb800] ;  /* 0x00b80000aa34783b */ /* 0x000f620000004200 */
[--C-:B------:R-:W-:Y:S02]  /*15300*/  SHF.R.U32.HI R67, RZ, 0x10, R148.reuse ;  /* 0x00000010ff437819 */ /* 0x100fe40000011694 */
[----:B------:R-:W-:Y:S02]  /*15310*/  SHF.R.U32.HI R148, RZ, 0x18, R148 ;  /* 0x00000018ff947819 */ /* 0x000fe40000011694 */
[----:B------:R-:W-:Y:S02]  /*15320*/  LOP3.LUT R64, R150, 0xffff, RZ, 0xc0, !PT ;  /* 0x0000ffff96407812 */ /* 0x000fe400078ec0ff */
[----:B------:R-:W-:Y:S02]  /*15330*/  LOP3.LUT R67, R67, 0xff, RZ, 0xc0, !PT ;  /* 0x000000ff43437812 */ /* 0x000fe400078ec0ff */
[----:B------:R-:W-:Y:S02]  /*15340*/  SHF.R.U32.HI R132, RZ, 0x8, R132 ;  /* 0x00000008ff847819 */ /* 0x000fe40000011684 */
[----:B------:R-:W-:Y:S02]  /*15350*/  PRMT R67, R67, 0x5410, R148 ;  /* 0x0000541043437816 */ /* 0x000fe40000000094 */
[----:B------:R-:W-:Y:S02]  /*15360*/  PRMT R61, R61, 0x5410, R132 ;  /* 0x000054103d3d7816 */ /* 0x000fe40000000084 */
[----:B------:R-:W-:Y:S02]  /*15370*/  SHF.R.U32.HI R64, RZ, 0x8, R64 ;  /* 0x00000008ff407819 */ /* 0x000fe40000011640 */
[----:B---3--:R-:W-:Y:S02]  /*15380*/  F2FP.BF16.F32.PACK_AB R38, R211, R212 ;  /* 0x000000d4d326723e */ /* 0x008fe400000010ff */
[--C-:B------:R-:W-:Y:S02]  /*15390*/  HSET2.LE.AND R134, R61, R240.reuse, PT ;  /* 0x000000f03d867233 */ /* 0x100fe40003803000 */
[----:B------:R-:W-:Y:S01]  /*153a0*/  LDSM.16.MT88.4 R60, [R221+0xac00] ;  /* 0x00ac0000dd3c783b */ /* 0x000fe20000004200 */
[----:B------:R-:W-:Y:S02]  /*153b0*/  PRMT R141, R141, 0x5410, R64 ;  /* 0x000054108d8d7816 */ /* 0x000fe40000000040 */
[----:B------:R-:W-:Y:S01]  /*153c0*/  LOP3.LUT R135, R135, 0xff, RZ, 0xc0, !PT ;  /* 0x000000ff87877812 */ /* 0x000fe200078ec0ff */
[-C--:B-1----:R-:W-:Y:S03]  /*153d0*/  HMMA.16816.F32.BF16 R112, R40, R48.reuse, R112 ;  /* 0x000000302870723c */ /* 0x082fe60000041870 */
[----:B------:R-:W-:Y:S02]  /*153e0*/  PRMT R135, R135, 0x5410, R56 ;  /* 0x0000541087877816 */ /* 0x000fe40000000038 */
[----:B------:R-:W-:Y:S01]  /*153f0*/  SHF.R.U32.HI R56, RZ, 0x10, R150 ;  /* 0x00000010ff387819 */ /* 0x000fe20000011696 */
[C---:B------:R-:W-:Y:S01]  /*15400*/  HMMA.16816.F32.BF16 R116, R44.reuse, R48, R116 ;  /* 0x000000302c74723c */ /* 0x040fe20000041874 */
[----:B------:R-:W1:Y:S04]  /*15410*/  LDSM.16.MT88.4 R148, [R221+0x9c00] ;  /* 0x009c0000dd94783b */ /* 0x000e680000004200 */
[----:B------:R-:W-:Y:S01]  /*15420*/  LOP3.LUT R56, R56, 0xff, RZ, 0xc0, !PT ;  /* 0x000000ff38387812 */ /* 0x000fe200078ec0ff */
[-C--:B------:R-:W-:Y:S05]  /*15430*/  HMMA.16816.F32.BF16 R20, R44, R50.reuse, R20 ;  /* 0x000000322c14723c */ /* 0x080fea0000041814 */
[----:B------:R-:W-:Y:S01]  /*15440*/  PRMT R133, R56, 0x5410, R133 ;  /* 0x0000541038857816 */ /* 0x000fe20000000085 */
[C---:B------:R-:W-:Y:S01]  /*15450*/  HMMA.16816.F32.BF16 R120, R40.reuse, R50, R120 ;  /* 0x000000322878723c */ /* 0x040fe20000041878 */
[----:B------:R-:W-:Y:S04]  /*15460*/  LDSM.16.MT88.4 R48, [R170+0xac00] ;  /* 0x00ac0000aa30783b */ /* 0x000fe80000004200 */
[--C-:B------:R-:W-:Y:S01]  /*15470*/  HSET2.LE.AND R135, R135, R240.reuse, PT ;  /* 0x000000f087877233 */ /* 0x100fe20003803000 */
[-C--:B-----5:R-:W-:Y:S05]  /*15480*/  HMMA.16816.F32.BF16 R28, R40, R52.reuse, R28 ;  /* 0x00000034281c723c */ /* 0x0a0fea000004181c */
[--C-:B------:R-:W-:Y:S01]  /*15490*/  HSET2.LE.AND R132, R141, R240.reuse, PT ;  /* 0x000000f08d847233 */ /* 0x100fe20003803000 */
[C---:B------:R-:W-:Y:S05]  /*154a0*/  HMMA.16816.F32.BF16 R124, R44.reuse, R52, R124 ;  /* 0x000000342c7c723c */ /* 0x040fea000004187c */
[--C-:B------:R-:W-:Y:S01]  /*154b0*/  HSET2.LE.AND R133, R133, R240.reuse, PT ;  /* 0x000000f085857233 */ /* 0x100fe20003803000 */
[-C--:B------:R-:W-:Y:S05]  /*154c0*/  HMMA.16816.F32.BF16 R128, R44, R54.reuse, R128 ;  /* 0x000000362c80723c */ /* 0x080fea0000041880 */
[----:B------:R-:W-:Y:S01]  /*154d0*/  LOP3.LUT R133, R133, R38, RZ, 0xc0, !PT ;  /* 0x0000002685857212 */ /* 0x000fe200078ec0ff */
[----:B------:R-:W-:Y:S05]  /*154e0*/  HMMA.16816.F32.BF16 R24, R40, R54, R24 ;  /* 0x000000362818723c */ /* 0x000fea0000041818 */
[--C-:B------:R-:W-:Y:S02]  /*154f0*/  HSET2.LE.AND R38, R65, R240.reuse, PT ;  /* 0x000000f041267233 */ /* 0x100fe40003803000 */
[--C-:B------:R-:W-:Y:S04]  /*15500*/  HSET2.LE.AND R39, R137, R240.reuse, PT ;  /* 0x000000f089277233 */ /* 0x100fe80003803000 */
[----:B------:R-:W-:Y:S02]  /*15510*/  F2FP.BF16.F32.PACK_AB R53, R210, R165 ;  /* 0x000000a5d235723e */ /* 0x000fe400000010ff */
[----:B--2---:R-:W-:Y:S02]  /*15520*/  F2FP.BF16.F32.PACK_AB R52, R203, R166 ;  /* 0x000000a6cb34723e */ /* 0x004fe400000010ff */
[----:B------:R-:W-:Y:S02]  /*15530*/  LOP3.LUT R38, R38, R53, RZ, 0xc0, !PT ;  /* 0x0000003526267212 */ /* 0x000fe400078ec0ff */
[----:B------:R-:W-:Y:S01]  /*15540*/  LOP3.LUT R39, R39, R52, RZ, 0xc0, !PT ;  /* 0x0000003427277212 */ /* 0x000fe200078ec0ff */
[----:B----4-:R-:W-:Y:S01]  /*15550*/  FFMA.FTZ R200, R167, R136, R200 ;  /* 0x00000088a7c87223 */ /* 0x010fe200000100c8 */
[----:B------:R-:W-:Y:S03]  /*15560*/  MOV R167, R146 ;  /* 0x0000009200a77202 */ /* 0x000fe60000000f00 */
[----:B------:R-:W-:Y:S01]  /*15570*/  FADD.FTZ R197, R197, R200 ;  /* 0x000000c8c5c57221 */ /* 0x000fe20000010000 */
[----:B------:R-:W-:Y:S01]  /*15580*/  IMAD.MOV.U32 R200, RZ, RZ, R163 ;  /* 0x000000ffffc87224 */ /* 0x000fe200078e00a3 */
[----:B------:R-:W-:Y:S02]  /*15590*/  F2FP.BF16.F32.PACK_AB R37, R167, R252 ;  /* 0x000000fca725723e */ /* 0x000fe400000010ff */
[----:B------:R-:W-:Y:S01]  /*155a0*/  FADD.FTZ R192, R192, R197 ;  /* 0x000000c5c0c07221 */ /* 0x000fe20000010000 */
[----:B------:R-:W-:Y:S01]  /*155b0*/  IMAD.MOV.U32 R197, RZ, RZ, R162 ;  /* 0x000000ffffc57224 */ /* 0x000fe200078e00a2 */
[----:B------:R-:W-:Y:S01]  /*155c0*/  LOP3.LUT R134, R134, R37, RZ, 0xc0, !PT ;  /* 0x0000002586867212 */ /* 0x000fe200078ec0ff */
[----:B------:R-:W-:Y:S01]  /*155d0*/  FFMA.FTZ R199, R168, R153, R199 ;  /* 0x00000099a8c77223 */ /* 0x000fe200000100c7 */
[----:B------:R-:W-:Y:S01]  /*155e0*/  IMAD.MOV.U32 R168, RZ, RZ, R143 ;  /* 0x000000ffffa87224 */ /* 0x000fe200078e008f */
[----:B------:R-:W-:Y:S01]  /*155f0*/  F2FP.BF16.F32.PACK_AB R37, R200, R142 ;  /* 0x0000008ec825723e */ /* 0x000fe200000010ff */
[----:B------:R-:W-:Y:S01]  /*15600*/  FADD.FTZ R171, R171, R192 ;  /* 0x000000c0abab7221 */ /* 0x000fe20000010000 */
[----:B------:R-:W-:Y:S01]  /*15610*/  FADD.FTZ R64, R195, R199 ;  /* 0x000000c7c3407221 */ /* 0x000fe20000010000 */
[----:B------:R-:W-:Y:S01]  /*15620*/  IMAD.MOV.U32 R195, RZ, RZ, R57 ;  /* 0x000000ffffc37224 */ /* 0x000fe200078e0039 */
[----:B------:R-:W-:Y:S01]  /*15630*/  F2FP.BF16.F32.PACK_AB R36, R168, R241 ;  /* 0x000000f1a824723e */ /* 0x000fe200000010ff */
[----:B------:R-:W2:Y:S01]  /*15640*/  LDSM.16.MT88.4 R56, [R170+0x9c00] ;  /* 0x009c0000aa38783b */ /* 0x000ea20000004200 */
[----:B------:R-:W-:Y:S01]  /*15650*/  LOP3.LUT R132, R132, R37, RZ, 0xc0, !PT ;  /* 0x0000002584847212 */ /* 0x000fe200078ec0ff */
[----:B------:R-:W-:Y:S01]  /*15660*/  FADD.FTZ R193, R193, R64 ;  /* 0x00000040c1c17221 */ /* 0x000fe20000010000 */
[----:B------:R-:W-:Y:S01]  /*15670*/  LOP3.LUT R135, R135, R36, RZ, 0xc0, !PT ;  /* 0x0000002487877212 */ /* 0x000fe200078ec0ff */
[----:B------:R-:W-:Y:S01]  /*15680*/  FADD.FTZ R186, R186, R171 ;  /* 0x000000abbaba7221 */ /* 0x000fe20000010000 */
[--C-:B------:R-:W-:Y:S01]  /*15690*/  HSET2.LE.AND R36, R139, R240.reuse, PT ;  /* 0x000000f08b247233 */ /* 0x100fe20003803000 */
[----:B------:R-:W-:Y:S01]  /*156a0*/  FADD.FTZ R139, R194, R202 ;  /* 0x000000cac28b7221 */ /* 0x000fe20000010000 */
[----:B------:R-:W-:Y:S01]  /*156b0*/  F2FP.BF16.F32.PACK_AB R37, R195, R140 ;  /* 0x0000008cc325723e */ /* 0x000fe200000010ff */
[----:B------:R-:W-:Y:S01]  /*156c0*/  IMAD.MOV.U32 R202, RZ, RZ, R140 ;  /* 0x000000ffffca7224 */ /* 0x000fe200078e008c */
[----:B------:R-:W-:Y:S01]  /*156d0*/  MOV R199, R147 ;  /* 0x0000009300c77202 */ /* 0x000fe20000000f00 */
[-C--:B-1----:R-:W-:Y:S01]  /*156e0*/  HMMA.16816.F32.BF16 R160, R132, R148.reuse, R4 ;  /* 0x0000009484a0723c */ /* 0x082fe20000041804 */
[----:B------:R-:W-:Y:S04]  /*156f0*/  LDSM.16.MT88.4 R4, [R170+0xbc00] ;  /* 0x00bc0000aa04783b */ /* 0x000fe80000004200 */
[----:B------:R-:W-:Y:S01]  /*15700*/  LOP3.LUT R36, R36, R37, RZ, 0xc0, !PT ;  /* 0x0000002524247212 */ /* 0x000fe200078ec0ff */
[----:B------:R-:W-:Y:S01]  /*15710*/  FADD.FTZ R190, R190, R139 ;  /* 0x0000008bbebe7221 */ /* 0x000fe20000010000 */
[----:B------:R-:W-:Y:S01]  /*15720*/  HSET2.LE.AND R37, R67, R240, PT ;  /* 0x000000f043257233 */ /* 0x000fe20003803000 */
[----:B------:R-:W-:Y:S01]  /*15730*/  FADD.FTZ R186, R185, R186 ;  /* 0x000000bab9ba7221 */ /* 0x000fe20000010000 */
[----:B------:R-:W1:Y:S02]  /*15740*/  LDSM.16.MT88.4 R64, [R221+0xbc00] ;  /* 0x00bc0000dd40783b */ /* 0x000e640000004200 */
[----:B------:R-:W-:Y:S01]  /*15750*/  F2FP.BF16.F32.PACK_AB R136, R199, R198 ;  /* 0x000000c6c788723e */ /* 0x000fe200000010ff */
[----:B------:R-:W-:Y:S01]  /*15760*/  FADD.FTZ R177, R177, R186 ;  /* 0x000000bab1b17221 */ /* 0x000fe20000010000 */
[----:B------:R-:W-:Y:S01]  /*15770*/  MOV R194, R142 ;  /* 0x0000008e00c27202 */ /* 0x000fe20000000f00 */
[----:B------:R-:W-:Y:S01]  /*15780*/  FADD.FTZ R188, R188, R193 ;  /* 0x000000c1bcbc7221 */ /* 0x000fe20000010000 */
[----:B------:R-:W-:Y:S01]  /*15790*/  LOP3.LUT R37, R37, R136, RZ, 0xc0, !PT ;  /* 0x0000008825257212 */ /* 0x000fe200078ec0ff */
[----:B------:R-:W-:Y:S01]  /*157a0*/  FADD.FTZ R178, R178, R177 ;  /* 0x000000b1b2b27221 */ /* 0x000fe20000010000 */
[----:B------:R-:W-:Y:S01]  /*157b0*/  FADD.FTZ R190, R191, R190 ;  /* 0x000000bebfbe7221 */ /* 0x000fe20000010000 */
[----:B------:R-:W-:Y:S01]  /*157c0*/  FADD.FTZ R179, R179, R188 ;  /* 0x000000bcb3b37221 */ /* 0x000fe20000010000 */
[----:B------:R-:W-:Y:S01]  /*157d0*/  FADD.FTZ R216, R202, R216 ;  /* 0x000000d8cad87221 */ /* 0x000fe20000010000 */
[----:B------:R-:W-:Y:S01]  /*157e0*/  FADD.FTZ R183, R183, R178 ;  /* 0x000000b2b7b77221 */ /* 0x000fe20000010000 */
        /* <DEDUP_REMOVED lines=46> */
[----:B------:R-:W-:Y:S01]  /*15ad0*/  FADD.FTZ R4, R168, R212 ;  /* 0x000000d4a8047221 */ /* 0x000fe20000010000 */
[----:B------:R-:W-:Y:S03]  /*15ae0*/  HMMA.16816.F32.BF16 R132, R132, R6, R24 ;  /* 0x000000068484723c */ /* 0x000fe60000041818 */
[----:B------:R4:W-:Y:S01]  /*15af0*/  STL [R1+0xc], R5 ;  /* 0x00000c0501007387 */ /* 0x0009e20000100800 */
[----:B------:R-:W-:Y:S01]  /*15b00*/  FADD.FTZ R215, R197, R215 ;  /* 0x000000d7c5d77221 */ /* 0x000fe20000010000 */
[----:B------:R-:W-:Y:S01]  /*15b10*/  FADD.FTZ R216, R195, R216 ;  /* 0x000000d8c3d87221 */ /* 0x000fe20000010000 */
[----:B------:R-:W-:Y:S01]  /*15b20*/  IMAD.MOV.U32 R169, RZ, RZ, R0 ;  /* 0x000000ffffa97224 */ /* 0x000fe200078e0000 */
[----:B------:R4:W-:Y:S01]  /*15b30*/  STL [R1+0x8], R4 ;  /* 0x0000080401007387 */ /* 0x0009e20000100800 */
[----:B------:R-:W-:Y:S03]  /*15b40*/  FADD.FTZ R215, R198, R215 ;  /* 0x000000d7c6d77221 */ /* 0x000fe60000010000 */
[----:B------:R-:W-:Y:S01]  /*15b50*/  FADD.FTZ R165, R165, R216 ;  /* 0x000000d8a5a57221 */ /* 0x000fe20000010000 */
[----:B------:R-:W-:Y:S01]  /*15b60*/  FADD.FTZ R215, R199, R215 ;  /* 0x000000d7c7d77221 */ /* 0x000fe20000010000 */
[----:B------:R-:W-:Y:S02]  /*15b70*/  IMAD.MOV.U32 R167, RZ, RZ, R164 ;  /* 0x000000ffffa77224 */ /* 0x000fe400078e00a4 */
[----:B------:R-:W-:Y:S01]  /*15b80*/  FADD.FTZ R241, R210, R165 ;  /* 0x000000a5d2f17221 */ /* 0x000fe20000010000 */
[----:B------:R-:W-:Y:S01]  /*15b90*/  FADD.FTZ R166, R166, R215 ;  /* 0x000000d7a6a67221 */ /* 0x000fe20000010000 */
[----:B------:R-:W-:Y:S03]  /*15ba0*/  IMAD.MOV.U32 R165, RZ, RZ, R2 ;  /* 0x000000ffffa57224 */ /* 0x000fe600078e0002 */
[----:B------:R-:W-:Y:S01]  /*15bb0*/  FADD.FTZ R252, R203, R166 ;  /* 0x000000a6cbfc7221 */ /* 0x000fe20000010000 */
[----:B------:R-:W-:Y:S01]  /*15bc0*/  MOV R166, R3 ;  /* 0x0000000300a67202 */ /* 0x000fe20000000f00 */
[----:B------:R-:W-:Y:S06]  /*15bd0*/  @P5 BRA `(.L_x_333) ;  /* 0xffffffb800d05947 */ /* 0x000fec000383ffff */
.L_x_332:
[----:B----4-:R-:W2:Y:S01]  /*15be0*/  LDL.LU R5, [R1+0xc] ;  /* 0x00000c0001057983 */ /* 0x010ea20000300800 */
[----:B------:R-:W-:-:S03]  /*15bf0*/  ULDC UR4, c[0x0][0x38c] ;  /* 0x0000e30000047ab9 */ /* 0x000fc60000000800 */
[----:B------:R-:W3:Y:S01]  /*15c00*/  LDL.LU R4, [R1+0x8] ;  /* 0x0000080001047983 */ /* 0x000ee20000300800 */
[----:B------:R-:W-:Y:S01]  /*15c10*/  UMOV UR5, 0x400 ;  /* 0x0000040000057882 */ /* 0x000fe20000000000 */
[----:B------:R-:W-:Y:S02]  /*15c20*/  UISETP.NE.AND UP0, UPT, UR15, -0x1, UPT ;  /* 0xffffffff0f00788c */ /* 0x000fe4000bf05270 */
[----:B------:R-:W1:Y:S04]  /*15c30*/  SHFL.BFLY PT, R6, R241, 0x2, 0x1f ;  /* 0x0c401f00f1067f89 */ /* 0x000e6800000e0000 */
[----:B------:R-:W4:Y:S01]  /*15c40*/  SHFL.BFLY PT, R7, R252, 0x2, 0x1f ;  /* 0x0c401f00fc077f89 */ /* 0x000f2200000e0000 */
[----:B-1----:R-:W-:Y:S01]  /*15c50*/  FADD.FTZ R6, R6, R241 ;  /* 0x000000f106067221 */ /* 0x002fe20000010000 */
[----:B----4-:R-:W-:-:S04]  /*15c60*/  FADD.FTZ R10, R7, R252 ;  /* 0x000000fc070a7221 */ /* 0x010fc80000010000 */
[----:B------:R-:W1:Y:S01]  /*15c70*/  SHFL.BFLY PT, R11, R6, 0x1, 0x1f ;  /* 0x0c201f00060b7f89 */ /* 0x000e6200000e0000 */
[----:B------:R-:W-:Y:S01]  /*15c80*/  MOV R7, 0x3f800000 ;  /* 0x3f80000000077802 */ /* 0x000fe20000000f00 */
[----:B-1----:R-:W-:Y:S01]  /*15c90*/  FADD.FTZ R11, R6, R11 ;  /* 0x0000000b060b7221 */ /* 0x002fe20000010000 */
[----:B------:R-:W-:-:S04]  /*15ca0*/  MOV R6, 0x3f800000 ;  /* 0x3f80000000067802 */ /* 0x000fc80000000f00 */
[----:B------:R-:W-:-:S13]  /*15cb0*/  FSETP.NE.FTZ.AND P5, PT, R11, RZ, PT ;  /* 0x000000ff0b00720b */ /* 0x000fda0003fb5000 */
[----:B------:R-:W1:Y:S02]  /*15cc0*/  @P5 MUFU.RCP R6, R11 ;  /* 0x0000000b00065308 */ /* 0x000e640000001000 */
[----:B-1----:R-:W-:-:S04]  /*15cd0*/  FMUL.FTZ R6, R6, UR4 ;  /* 0x0000000406067c20 */ /* 0x002fc80008410000 */
        /* <DEDUP_REMOVED lines=31> */
[----:B------:R-:W-:Y:S02]  /*15ed0*/  F2FP.BF16.F32.PACK_AB R104, R105, R104 ;  /* 0x000000686968723e */ /* 0x000fe400000010ff */
[----:B------:R-:W-:Y:S02]  /*15ee0*/  F2FP.BF16.F32.PACK_AB R116, R117, R116 ;  /* 0x000000747574723e */ /* 0x000fe400000010ff */
[----:B------:R-:W-:Y:S02]  /*15ef0*/  F2FP.BF16.F32.PACK_AB R140, R141, R140 ;  /* 0x0000008c8d8c723e */ /* 0x000fe400000010ff */
[----:B------:R-:W-:Y:S02]  /*15f00*/  F2FP.BF16.F32.PACK_AB R124, R125, R124 ;  /* 0x0000007c7d7c723e */ /* 0x000fe400000010ff */
[----:B------:R-:W-:Y:S01]  /*15f10*/  F2FP.BF16.F32.PACK_AB R128, R129, R128 ;  /* 0x000000808180723e */ /* 0x000fe200000010ff */
[----:B--2---:R-:W1:Y:S04]  /*15f20*/  SHFL.BFLY PT, R9, R5, 0x2, 0x1f ;  /* 0x0c401f0005097f89 */ /* 0x004e6800000e0000 */
[----:B---3--:R-:W2:Y:S01]  /*15f30*/  SHFL.BFLY PT, R8, R4, 0x2, 0x1f ;  /* 0x0c401f0004087f89 */ /* 0x008ea200000e0000 */
[----:B-1----:R-:W-:Y:S01]  /*15f40*/  FADD.FTZ R9, R9, R5 ;  /* 0x0000000509097221 */ /* 0x002fe20000010000 */
[----:B--2---:R-:W-:-:S04]  /*15f50*/  FADD.FTZ R8, R8, R4 ;  /* 0x0000000408087221 */ /* 0x004fc80000010000 */
[----:B------:R-:W1:Y:S04]  /*15f60*/  SHFL.BFLY PT, R4, R9, 0x1, 0x1f ;  /* 0x0c201f0009047f89 */ /* 0x000e6800000e0000 */
[----:B------:R-:W2:Y:S01]  /*15f70*/  SHFL.BFLY PT, R5, R8, 0x1, 0x1f ;  /* 0x0c201f0008057f89 */ /* 0x000ea200000e0000 */
[----:B-1----:R-:W-:-:S03]  /*15f80*/  FADD.FTZ R4, R9, R4 ;  /* 0x0000000409047221 */ /* 0x002fc60000010000 */
[----:B------:R-:W1:Y:S01]  /*15f90*/  SHFL.BFLY PT, R9, R10, 0x1, 0x1f ;  /* 0x0c201f000a097f89 */ /* 0x000e6200000e0000 */
[----:B--2---:R-:W-:Y:S01]  /*15fa0*/  FADD.FTZ R5, R8, R5 ;  /* 0x0000000508057221 */ /* 0x004fe20000010000 */
[----:B------:R-:W-:Y:S02]  /*15fb0*/  MOV R8, 0x3f800000 ;  /* 0x3f80000000087802 */ /* 0x000fe40000000f00 */
[----:B------:R-:W-:Y:S02]  /*15fc0*/  FSETP.NE.FTZ.AND P0, PT, R4, RZ, PT ;  /* 0x000000ff0400720b */ /* 0x000fe40003f15000 */
[----:B------:R-:W-:-:S11]  /*15fd0*/  FSETP.NE.FTZ.AND P2, PT, R5, RZ, PT ;  /* 0x000000ff0500720b */ /* 0x000fd60003f55000 */
[----:B------:R-:W2:Y:S01]  /*15fe0*/  @P0 MUFU.RCP R7, R4 ;  /* 0x0000000400070308 */ /* 0x000ea20000001000 */
[----:B-1----:R-:W-:Y:S01]  /*15ff0*/  FADD.FTZ R9, R10, R9 ;  /* 0x000000090a097221 */ /* 0x002fe20000010000 */
[----:B------:R-:W-:-:S06]  /*16000*/  MOV R10, 0x3f800000 ;  /* 0x3f800000000a7802 */ /* 0x000fcc0000000f00 */
[----:B------:R-:W1:Y:S01]  /*16010*/  @P2 MUFU.RCP R8, R5 ;  /* 0x0000000500082308 */ /* 0x000e620000001000 */
[----:B------:R-:W-:Y:S01]  /*16020*/  FSETP.NE.FTZ.AND P4, PT, R9, RZ, PT ;  /* 0x000000ff0900720b */ /* 0x000fe20003f95000 */
[----:B--2---:R-:W-:-:S04]  /*16030*/  FMUL.FTZ R7, R7, UR4 ;  /* 0x0000000407077c20 */ /* 0x004fc80008410000 */
[C---:B------:R-:W-:Y:S01]  /*16040*/  FMUL.FTZ R160, R7.reuse, R160 ;  /* 0x000000a007a07220 */ /* 0x040fe20000410000 */
[C---:B------:R-:W-:Y:S01]  /*16050*/  FMUL.FTZ R161, R7.reuse, R161 ;  /* 0x000000a107a17220 */ /* 0x040fe20000410000 */
[----:B------:R-:W-:-:S06]  /*16060*/  FMUL.FTZ R148, R7, R148 ;  /* 0x0000009407947220 */ /* 0x000fcc0000410000 */
[----:B------:R-:W2:Y:S01]  /*16070*/  @P4 MUFU.RCP R10, R9 ;  /* 0x00000009000a4308 */ /* 0x000ea20000001000 */
[----:B-1----:R-:W-:Y:S01]  /*16080*/  FMUL.FTZ R8, R8, UR4 ;  /* 0x0000000408087c20 */ /* 0x002fe20008410000 */
        /* <DEDUP_REMOVED lines=27> */
[----:B--2---:R-:W-:Y:S01]  /*16240*/  FMUL.FTZ R10, R10, UR4 ;  /* 0x000000040a0a7c20 */ /* 0x004fe20008410000 */
[----:B------:R-:W1:Y:S01]  /*16250*/  S2R R8, SR_TID.X ;  /* 0x0000000000087919 */ /* 0x000e620000002100 */
[----:B------:R-:W2:Y:S01]  /*16260*/  S2UR UR4, SR_CgaCtaId ;  /* 0x00000000000479c3 */ /* 0x000ea20000008800 */
        /* <DEDUP_REMOVED lines=25> */
[----:B--2---:R-:W-:Y:S01]  /*16400*/  ULEA UR4, UR4, UR5, 0x18 ;  /* 0x0000000504047291 */ /* 0x004fe2000f8ec03f */
[----:B------:R-:W-:Y:S01]  /*16410*/  FMUL.FTZ R81, R7, R81 ;  /* 0x0000005107517220 */ /* 0x000fe20000410000 */
[----:B------:R-:W-:Y:S01]  /*16420*/  F2FP.BF16.F32.PACK_AB R160, R161, R160 ;  /* 0x000000a0a1a0723e */ /* 0x000fe200000010ff */
[----:B------:R-:W-:Y:S01]  /*16430*/  FMUL.FTZ R84, R7, R84 ;  /* 0x0000005407547220 */ /* 0x000fe20000410000 */
[----:B------:R-:W-:Y:S01]  /*16440*/  F2FP.BF16.F32.PACK_AB R162, R163, R162 ;  /* 0x000000a2a3a2723e */ /* 0x000fe200000010ff */
[C---:B------:R-:W-:Y:S01]  /*16450*/  FMUL.FTZ R85, R7.reuse, R85 ;  /* 0x0000005507557220 */ /* 0x040fe20000410000 */
[----:B-1----:R-:W-:Y:S01]  /*16460*/  SHF.R.S32.HI R13, RZ, 0x1f, R8 ;  /* 0x0000001fff0d7819 */ /* 0x002fe20000011408 */
[----:B------:R-:W-:Y:S01]  /*16470*/  FMUL.FTZ R96, R7, R96 ;  /* 0x0000006007607220 */ /* 0x000fe20000410000 */
[----:B------:R-:W-:Y:S01]  /*16480*/  F2FP.BF16.F32.PACK_AB R148, R149, R148 ;  /* 0x000000949594723e */ /* 0x000fe200000010ff */
[----:B------:R-:W-:Y:S01]  /*16490*/  FMUL.FTZ R97, R7, R97 ;  /* 0x0000006107617220 */ /* 0x000fe20000410000 */
[----:B------:R-:W-:Y:S01]  /*164a0*/  LEA.HI R6, R13, R8, RZ, 0x2 ;  /* 0x000000080d067211 */ /* 0x000fe200078f10ff */
[----:B------:R-:W-:Y:S01]  /*164b0*/  FMUL.FTZ R100, R7, R100 ;  /* 0x0000006407647220 */ /* 0x000fe20000410000 */
[----:B------:R-:W-:Y:S01]  /*164c0*/  LEA.HI R13, R13, R8, RZ, 0x5 ;  /* 0x000000080d0d7211 */ /* 0x000fe200078f28ff */
[C---:B------:R-:W-:Y:S01]  /*164d0*/  FMUL.FTZ R101, R7.reuse, R101 ;  /* 0x0000006507657220 */ /* 0x040fe20000410000 */
[----:B------:R-:W-:Y:S01]  /*164e0*/  SHF.R.S32.HI R10, RZ, 0x2, R6 ;  /* 0x00000002ff0a7819 */ /* 0x000fe20000011406 */
[C---:B------:R-:W-:Y:S01]  /*164f0*/  FMUL.FTZ R108, R7.reuse, R108 ;  /* 0x0000006c076c7220 */ /* 0x040fe20000410000 */
[----:B------:R-:W-:Y:S01]  /*16500*/  LOP3.LUT R17, R6, 0xfffffffc, RZ, 0xc0, !PT ;  /* 0xfffffffc06117812 */ /* 0x000fe200078ec0ff */
[C---:B------:R-:W-:Y:S01]  /*16510*/  FMUL.FTZ R109, R7.reuse, R109 ;  /* 0x0000006d076d7220 */ /* 0x040fe20000410000 */
[----:B------:R-:W-:Y:S01]  /*16520*/  SHF.R.S32.HI R15, RZ, 0x1f, R10 ;  /* 0x0000001fff0f7819 */ /* 0x000fe2000001140a */
[C---:B------:R-:W-:Y:S01]  /*16530*/  FMUL.FTZ R112, R7.reuse, R112 ;  /* 0x0000007007707220 */ /* 0x040fe20000410000 */
[----:B------:R-:W-:Y:S01]  /*16540*/  SHF.R.S32.HI R6, RZ, 0x5, R13 ;  /* 0x00000005ff067819 */ /* 0x000fe2000001140d */
[----:B------:R-:W-:Y:S01]  /*16550*/  FMUL.FTZ R113, R7, R113 ;  /* 0x0000007107717220 */ /* 0x000fe20000410000 */
[----:B------:R-:W-:Y:S01]  /*16560*/  LEA.HI R15, R15, R10, RZ, 0x3 ;  /* 0x0000000a0f0f7211 */ /* 0x000fe200078f18ff */
[----:B------:R-:W-:Y:S01]  /*16570*/  FMUL.FTZ R120, R7, R120 ;  /* 0x0000007807787220 */ /* 0x000fe20000410000 */
[----:B------:R-:W-:Y:S01]  /*16580*/  IADD3 R17, -R17, R8, RZ ;  /* 0x0000000811117210 */ /* 0x000fe20007ffe1ff */
[----:B------:R-:W-:Y:S01]  /*16590*/  FMUL.FTZ R121, R7, R121 ;  /* 0x0000007907797220 */ /* 0x000fe20000410000 */
[----:B------:R-:W-:Y:S01]  /*165a0*/  LOP3.LUT R15, R15, 0xfffffff8, RZ, 0xc0, !PT ;  /* 0xfffffff80f0f7812 */ /* 0x000fe200078ec0ff */
[C---:B------:R-:W-:Y:S01]  /*165b0*/  FMUL.FTZ R136, R7.reuse, R136 ;  /* 0x0000008807887220 */ /* 0x040fe20000410000 */
[----:B------:R-:W-:Y:S01]  /*165c0*/  LEA R17, R6, R17, 0x8 ;  /* 0x0000001106117211 */ /* 0x000fe200078e40ff */
[C---:B------:R-:W-:Y:S01]  /*165d0*/  FMUL.FTZ R137, R7.reuse, R137 ;  /* 0x0000008907897220 */ /* 0x040fe20000410000 */
[----:B------:R-:W-:Y:S01]  /*165e0*/  IADD3 R15, R10, -R15, RZ ;  /* 0x8000000f0a0f7210 */ /* 0x000fe20007ffe0ff */
[----:B------:R-:W-:Y:S01]  /*165f0*/  FMUL.FTZ R132, R7, R132 ;  /* 0x0000008407847220 */ /* 0x000fe20000410000 */
[----:B------:R-:W-:Y:S01]  /*16600*/  F2FP.BF16.F32.PACK_AB R150, R151, R150 ;  /* 0x000000969796723e */ /* 0x000fe200000010ff */
[----:B------:R-:W-:Y:S01]  /*16610*/  FMUL.FTZ R7, R7, R133 ;  /* 0x0000008507077220 */ /* 0x000fe20000410000 */
[----:B------:R-:W-:-:S02]  /*16620*/  LEA.HI R12, R15, R15, RZ, 0x1 ;  /* 0x0000000f0f0c7211 */ /* 0x000fc400078f08ff */
[----:B------:R-:W-:Y:S02]  /*16630*/  F2FP.BF16.F32.PACK_AB R158, R159, R158 ;  /* 0x0000009e9f9e723e */ /* 0x000fe400000010ff */
[----:B------:R-:W-:Y:S02]  /*16640*/  LOP3.LUT R14, R12, 0x3fffffe, RZ, 0xc0, !PT ;  /* 0x03fffffe0c0e7812 */ /* 0x000fe400078ec0ff */
[----:B------:R-:W-:Y:S02]  /*16650*/  SHF.R.S32.HI R12, RZ, 0x1, R12 ;  /* 0x00000001ff0c7819 */ /* 0x000fe4000001140c */
[----:B------:R-:W-:Y:S02]  /*16660*/  IADD3 R14, R15, -R14, RZ ;  /* 0x8000000e0f0e7210 */ /* 0x000fe40007ffe0ff */
[C---:B------:R-:W-:Y:S02]  /*16670*/  SHF.L.U32 R15, R12.reuse, 0x6, RZ ;  /* 0x000000060c0f7819 */ /* 0x040fe400000006ff */
[----:B------:R-:W-:-:S02]  /*16680*/  LOP3.LUT R16, R12, 0x1, RZ, 0xc0, !PT ;  /* 0x000000010c107812 */ /* 0x000fc400078ec0ff */
[----:B------:R-:W-:Y:S02]  /*16690*/  LOP3.LUT R15, R15, 0xc0, RZ, 0xc0, !PT ;  /* 0x000000c00f0f7812 */ /* 0x000fe400078ec0ff */
[----:B------:R-:W-:Y:S02]  /*166a0*/  LEA R14, R14, R17, 0x4 ;  /* 0x000000110e0e7211 */ /* 0x000fe400078e20ff */
[----:B------:R-:W-:Y:S02]  /*166b0*/  LEA.HI R15, R15, R15, RZ, 0x1d ;  /* 0x0000000f0f0f7211 */ /* 0x000fe400078fe8ff */
[----:B------:R-:W-:Y:S02]  /*166c0*/  ISETP.NE.U32.AND P3, PT, R16, 0x1, PT ;  /* 0x000000011000780c */ /* 0x000fe40003f65070 */
[----:B------:R-:W-:Y:S02]  /*166d0*/  LEA R14, R14, R15, 0x1 ;  /* 0x0000000f0e0e7211 */ /* 0x000fe400078e08ff */
[----:B------:R-:W-:-:S02]  /*166e0*/  LOP3.LUT P1, RZ, R12, 0x2, RZ, 0xc0, !PT ;  /* 0x000000020cff7812 */ /* 0x000fc4000782c0ff */
[----:B------:R-:W-:Y:S01]  /*166f0*/  LEA R15, R14, UR4, 0x1 ;  /* 0x000000040e0f7c11 */ /* 0x000fe2000f8e08ff */
[----:B------:R-:W-:Y:S01]  /*16700*/  @UP0 ULDC.64 UR4, c[0x0][0x298] ;  /* 0x0000a60000040ab9 */ /* 0x000fe20000000a00 */
[----:B------:R-:W-:Y:S01]  /*16710*/  MOV R12, 0x20 ;  /* 0x00000020000c7802 */ /* 0x000fe20000000f00 */
[----:B------:R-:W-:Y:S01]  /*16720*/  @UP0 UIMAD.WIDE.U32 UR10, UR15, UR4, URZ ;  /* 0x000000040f0a02a5 */ /* 0x000fe2000f8e003f */
[C---:B------:R-:W-:Y:S01]  /*16730*/  IADD3 R17, R15.reuse, -0x10, RZ ;  /* 0xfffffff00f117810 */ /* 0x040fe20007ffe0ff */
[----:B------:R1:W-:Y:S01]  /*16740*/  STS [R15], R160 ;  /* 0x000000a00f007388 */ /* 0x0003e20000000800 */
[----:B------:R-:W-:Y:S01]  /*16750*/  SEL R12, R12, 0xffffffe0, !P1 ;  /* 0xffffffe00c0c7807 */ /* 0x000fe20004800000 */
[----:B------:R-:W-:Y:S01]  /*16760*/  @UP0 UIMAD UR6, UR15, UR5, UR11 ;  /* 0x000000050f0602a4 */ /* 0x000fe2000f8e020b */
[----:B------:R-:W-:Y:S01]  /*16770*/  @P3 IADD3 R17, R15, 0x10, RZ ;  /* 0x000000100f113810 */ /* 0x000fe20007ffe0ff */
[----:B------:R1:W-:Y:S01]  /*16780*/  STS [R15+0x200], R162 ;  /* 0x000200a20f007388 */ /* 0x0003e20000000800 */
[----:B------:R-:W-:-:S02]  /*16790*/  F2FP.BF16.F32.PACK_AB R154, R155, R154 ;  /* 0x0000009a9b9a723e */ /* 0x000fc400000010ff */
[----:B------:R-:W-:Y:S01]  /*167a0*/  F2FP.BF16.F32.PACK_AB R68, R69, R68 ;  /* 0x000000444544723e */ /* 0x000fe200000010ff */
[----:B------:R1:W-:Y:S01]  /*167b0*/  STS [R17], R148 ;  /* 0x0000009411007388 */ /* 0x0003e20000000800 */
[----:B------:R-:W-:Y:S02]  /*167c0*/  F2FP.BF16.F32.PACK_AB R70, R71, R70 ;  /* 0x000000464746723e */ /* 0x000fe400000010ff */
[----:B------:R-:W-:Y:S01]  /*167d0*/  IADD3 R19, R15, R12, RZ ;  /* 0x0000000c0f137210 */ /* 0x000fe20007ffe0ff */
[----:B------:R1:W-:Y:S01]  /*167e0*/  STS [R17+0x200], R150 ;  /* 0x0002009611007388 */ /* 0x0003e20000000800 */
[----:B------:R-:W-:Y:S02]  /*167f0*/  F2FP.BF16.F32.PACK_AB R80, R81, R80 ;  /* 0x000000505150723e */ /* 0x000fe400000010ff */
[----:B------:R-:W-:Y:S01]  /*16800*/  F2FP.BF16.F32.PACK_AB R82, R83, R82 ;  /* 0x000000525352723e */ /* 0x000fe200000010ff */
[----:B------:R1:W-:Y:S01]  /*16810*/  STS [R15+0x1000], R156 ;  /* 0x0010009c0f007388 */ /* 0x0003e20000000800 */
[----:B------:R-:W-:-:S02]  /*16820*/  IADD3 R21, R12, R17, RZ ;  /* 0x000000110c157210 */ /* 0x000fc40007ffe0ff */
[----:B------:R-:W-:Y:S01]  /*16830*/  F2FP.BF16.F32.PACK_AB R74, R75, R74 ;  /* 0x0000004a4b4a723e */ /* 0x000fe200000010ff */
[----:B------:R1:W-:Y:S01]  /*16840*/  STS [R15+0x1200], R158 ;  /* 0x0012009e0f007388 */ /* 0x0003e20000000800 */
[----:B------:R-:W-:Y:S02]  /*16850*/  F2FP.BF16.F32.PACK_AB R78, R79, R78 ;  /* 0x0000004e4f4e723e */ /* 0x000fe400000010ff */
[----:B------:R-:W-:Y:S01]  /*16860*/  F2FP.BF16.F32.PACK_AB R84, R85, R84 ;  /* 0x000000545554723e */ /* 0x000fe200000010ff */
[----:B------:R1:W-:Y:S01]  /*16870*/  STS [R17+0x1000], R152 ;  /* 0x0010009811007388 */ /* 0x0003e20000000800 */
[----:B------:R-:W-:Y:S02]  /*16880*/  F2FP.BF16.F32.PACK_AB R86, R87, R86 ;  /* 0x000000565756723e */ /* 0x000fe400000010ff */
[----:B------:R-:W-:Y:S01]  /*16890*/  F2FP.BF16.F32.PACK_AB R96, R97, R96 ;  /* 0x000000606160723e */ /* 0x000fe200000010ff */
[----:B------:R1:W-:Y:S01]  /*168a0*/  STS [R17+0x1200], R154 ;  /* 0x0012009a11007388 */ /* 0x0003e20000000800 */
[----:B------:R-:W-:-:S02]  /*168b0*/  F2FP.BF16.F32.PACK_AB R98, R99, R98 ;  /* 0x000000626362723e */ /* 0x000fc400000010ff */
[----:B------:R-:W-:Y:S01]  /*168c0*/  F2FP.BF16.F32.PACK_AB R90, R91, R90 ;  /* 0x0000005a5b5a723e */ /* 0x000fe200000010ff */
[----:B------:R1:W-:Y:S01]  /*168d0*/  STS [R19], R68 ;  /* 0x0000004413007388 */ /* 0x0003e20000000800 */
[----:B------:R-:W-:Y:S02]  /*168e0*/  F2FP.BF16.F32.PACK_AB R94, R95, R94 ;  /* 0x0000005e5f5e723e */ /* 0x000fe400000010ff */
[----:B------:R-:W-:Y:S01]  /*168f0*/  F2FP.BF16.F32.PACK_AB R100, R101, R100 ;  /* 0x000000646564723e */ /* 0x000fe200000010ff */
[----:B------:R1:W-:Y:S01]  /*16900*/  STS [R19+0x200], R70 ;  /* 0x0002004613007388 */ /* 0x0003e20000000800 */
[----:B------:R-:W-:Y:S02]  /*16910*/  F2FP.BF16.F32.PACK_AB R102, R103, R102 ;  /* 0x000000666766723e */ /* 0x000fe400000010ff */
[----:B------:R-:W-:Y:S01]  /*16920*/  F2FP.BF16.F32.PACK_AB R108, R109, R108 ;  /* 0x0000006c6d6c723e */ /* 0x000fe200000010ff */
[----:B------:R1:W-:Y:S01]  /*16930*/  STS [R21], R80 ;  /* 0x0000005015007388 */ /* 0x0003e20000000800 */
[----:B------:R-:W-:-:S02]  /*16940*/  F2FP.BF16.F32.PACK_AB R110, R111, R110 ;  /* 0x0000006e6f6e723e */ /* 0x000fc400000010ff */
[----:B------:R-:W-:Y:S01]  /*16950*/  F2FP.BF16.F32.PACK_AB R146, R147, R146 ;  /* 0x000000929392723e */ /* 0x000fe200000010ff */
[----:B------:R1:W-:Y:S01]  /*16960*/  STS [R21+0x200], R82 ;  /* 0x0002005215007388 */ /* 0x0003e20000000800 */
[----:B------:R-:W-:Y:S02]  /*16970*/  F2FP.BF16.F32.PACK_AB R106, R107, R106 ;  /* 0x0000006a6b6a723e */ /* 0x000fe400000010ff */
[----:B------:R-:W-:Y:S01]  /*16980*/  F2FP.BF16.F32.PACK_AB R112, R113, R112 ;  /* 0x000000707170723e */ /* 0x000fe200000010ff */
[----:B------:R1:W-:Y:S01]  /*16990*/  STS [R19+0x1000], R72 ;  /* 0x0010004813007388 */ /* 0x0003e20000000800 */
[----:B------:R-:W-:Y:S02]  /*169a0*/  PLOP3.LUT P1, PT, PT, PT, UP0, 0x80, 0x0 ;  /* 0x000000000000781c */ /* 0x000fe40003f2f008 */
[----:B------:R-:W-:Y:S01]  /*169b0*/  F2FP.BF16.F32.PACK_AB R114, R115, R114 ;  /* 0x000000727372723e */ /* 0x000fe200000010ff */
[----:B------:R1:W-:Y:S01]  /*169c0*/  STS [R19+0x1200], R74 ;  /* 0x0012004a13007388 */ /* 0x0003e20000000800 */
[----:B------:R-:W-:-:S02]  /*169d0*/  F2FP.BF16.F32.PACK_AB R118, R119, R118 ;  /* 0x000000767776723e */ /* 0x000fc400000010ff */
        /* <DEDUP_REMOVED lines=10> */
[----:B------:R1:W-:Y:S01]  /*16a80*/  STS [R15+0x2200], R86 ;  /* 0x002200560f007388 */ /* 0x0003e20000000800 */
[----:B------:R-:W-:Y:S02]  /*16a90*/  F2FP.BF16.F32.PACK_AB R134, R135, R134 ;  /* 0x000000868786723e */ /* 0x000fe400000010ff */
[----:B------:R-:W-:Y:S01]  /*16aa0*/  F2FP.BF16.F32.PACK_AB R130, R131, R130 ;  /* 0x000000828382723e */ /* 0x000fe200000010ff */
[----:B------:R1:W-:Y:S04]  /*16ab0*/  STS [R17+0x2000], R96 ;  /* 0x0020006011007388 */ /* 0x0003e80000000800 */
        /* <DEDUP_REMOVED lines=12> */
[----:B------:R1:W-:Y:S01]  /*16b80*/  STS [R21+0x3200], R106 ;  /* 0x0032006a15007388 */ /* 0x0003e20000000800 */
[----:B------:R-:W2:Y:S03]  /*16b90*/  S2R R12, SR_TID.X ;  /* 0x00000000000c7919 */ /* 0x000ea60000002100 */
[----:B------:R1:W-:Y:S01]  /*16ba0*/  STS [R15+0x4000], R112 ;  /* 0x004000700f007388 */ /* 0x0003e20000000800 */
[----:B------:R-:W-:Y:S05]  /*16bb0*/  @P1 BRA `(.L_x_336) ;  /* 0x00000000001c1947 */ /* 0x000fea0003800000 */
[----:B------:R-:W3:Y:S01]  /*16bc0*/  S2UR UR7, SR_CTAID.Y ;  /* 0x00000000000779c3 */ /* 0x000ee20000002600 */
[----:B------:R-:W-:Y:S01]  /*16bd0*/  ULDC.64 UR4, c[0x0][0x290] ;  /* 0x0000a40000047ab9 */ /* 0x000fe20000000a00 */
[----:B---3--:R-:W-:Y:S02]  /*16be0*/  USHF.R.S32.HI UR6, URZ, 0x1f, UR7 ;  /* 0x0000001f3f067899 */ /* 0x008fe40008011407 */
[----:B------:R-:W-:Y:S02]  /*16bf0*/  UIMAD.WIDE.U32 UR10, UR7, UR4, URZ ;  /* 0x00000004070a72a5 */ /* 0x000fe4000f8e003f */
[----:B------:R-:W-:-:S04]  /*16c00*/  UIMAD UR6, UR6, UR4, URZ ;  /* 0x00000004060672a4 */ /* 0x000fc8000f8e023f */
[----:B------:R-:W-:-:S04]  /*16c10*/  UIMAD UR6, UR7, UR5, UR6 ;  /* 0x00000005070672a4 */ /* 0x000fc8000f8e0206 */
[----:B------:R-:W-:-:S12]  /*16c20*/  UIADD3 UR6, UR11, UR6, URZ ;  /* 0x000000060b067290 */ /* 0x000fd8000fffe03f */
.L_x_336:
[----:B------:R-:W-:Y:S01]  /*16c30*/  ULDC.U8 UR5, c[0x0][0x3d9] ;  /* 0x0000f64000057ab9 */ /* 0x000fe20000000000 */
[----:B------:R-:W-:Y:S01]  /*16c40*/  ULDC.U8 UR8, c[0x0][0x3d8] ;  /* 0x0000f60000087ab9 */ /* 0x000fe20000000000 */
[----:B------:R-:W-:Y:S01]  /*16c50*/  ISETP.NE.AND P1, PT, RZ, UR5, PT ;  /* 0x00000005ff007c0c */ /* 0x000fe2000bf25270 */
[----:B------:R-:W3:Y:S01]  /*16c60*/  S2R R7, SR_CTAID.Y ;  /* 0x0000000000077919 */ /* 0x000ee20000002600 */
[----:B------:R-:W4:Y:S01]  /*16c70*/  @P0 LDC R25, c[0x0][0x2e8] ;  /* 0x0000ba00ff190b82 */ /* 0x000f220000000800 */
[----:B------:R-:W-:Y:S01]  /*16c80*/  ISETP.NE.AND P6, PT, RZ, UR8, PT ;  /* 0x00000008ff007c0c */ /* 0x000fe2000bfc5270 */
[----:B------:R-:W1:Y:S01]  /*16c90*/  @P0 MUFU.LG2 R4, R4 ;  /* 0x0000000400040308 */ /* 0x000e620000000c00 */
[----:B------:R-:W1:Y:S02]  /*16ca0*/  S2R R20, SR_CTAID.Z ;  /* 0x0000000000147919 */ /* 0x000e640000002700 */
[----:B------:R-:W-:Y:S01]  /*16cb0*/  ISETP.EQ.AND P6, PT, RZ, UR5, P6 ;  /* 0x00000005ff007c0c */ /* 0x000fe2000b7c2270 */
[----:B------:R-:W-:Y:S02]  /*16cc0*/  STS [R15+0x4200], R114 ;  /* 0x004200720f007388 */ /* 0x000fe40000000800 */
[----:B------:R-:W1:Y:S02]  /*16cd0*/  @P2 LDC R26, c[0x0][0x2e8] ;  /* 0x0000ba00ff1a2b82 */ /* 0x000e640000000800 */
[----:B------:R-:W1:Y:S01]  /*16ce0*/  @P2 MUFU.LG2 R5, R5 ;  /* 0x0000000500052308 */ /* 0x000e620000000c00 */
[----:B------:R-:W-:Y:S01]  /*16cf0*/  STS [R17+0x4000], R120 ;  /* 0x0040007811007388 */ /* 0x000fe20000000800 */
[----:B------:R-:W-:-:S03]  /*16d00*/  @P1 IMAD.MOV.U32 R28, RZ, RZ, 0x1 ;  /* 0x00000001ff1c1424 */ /* 0x000fc600078e00ff */
[----:B------:R-:W-:Y:S01]  /*16d10*/  STS [R17+0x4200], R122 ;  /* 0x0042007a11007388 */ /* 0x000fe20000000800 */
[----:B------:R-:W2:Y:S02]  /*16d20*/  @P1 LDC.64 R22, c[0x0][0x2c0] ;  /* 0x0000b000ff161b82 */ /* 0x000ea40000000a00 */
[----:B------:R-:W-:Y:S01]  /*16d30*/  @!P6 PLOP3.LUT P3, PT, PT, PT, PT, 0x8, 0x0 ;  /* 0x000000000000e81c */ /* 0x000fe20003f6e170 */
[----:B------:R-:W-:Y:S01]  /*16d40*/  STS [R15+0x5000], R116 ;  /* 0x005000740f007388 */ /* 0x000fe20000000800 */
[----:B------:R-:W-:-:S03]  /*16d50*/  @!P6 CS2R R32, SRZ ;  /* 0x000000000020e805 */ /* 0x000fc6000001ff00 */
[----:B------:R1:W-:Y:S01]  /*16d60*/  STS [R15+0x5200], R118 ;  /* 0x005200760f007388 */ /* 0x0003e20000000800 */
[----:B------:R-:W1:Y:S03]  /*16d70*/  @P1 LDC R24, c[0x0][0x2c0] ;  /* 0x0000b000ff181b82 */ /* 0x000e660000000800 */
[----:B------:R-:W-:Y:S04]  /*16d80*/  STS [R17+0x5000], R140 ;  /* 0x0050008c11007388 */ /* 0x000fe80000000800 */
[----:B------:R-:W-:Y:S01]  /*16d90*/  STS [R17+0x5200], R142 ;  /* 0x0052008e11007388 */ /* 0x000fe20000000800 */
[----:B------:R-:W1:Y:S03]  /*16da0*/  S2UR UR4, SR_CTAID.X ;  /* 0x00000000000479c3 */ /* 0x000e660000002500 */
[----:B------:R-:W-:Y:S04]  /*16db0*/  STS [R19+0x4000], R136 ;  /* 0x0040008813007388 */ /* 0x000fe80000000800 */
[----:B------:R-:W-:Y:S01]  /*16dc0*/  STS [R19+0x4200], R138 ;  /* 0x0042008a13007388 */ /* 0x000fe20000000800 */
[----:B--2---:R-:W-:-:S03]  /*16dd0*/  @P1 IMAD R27, R23, R22, RZ ;  /* 0x00000016171b1224 */ /* 0x004fc600078e02ff */
[----:B------:R-:W-:Y:S04]  /*16de0*/  STS [R21+0x4000], R132 ;  /* 0x0040008415007388 */ /* 0x000fe80000000800 */
[----:B------:R-:W-:Y:S01]  /*16df0*/  STS [R21+0x4200], R134 ;  /* 0x0042008615007388 */ /* 0x000fe20000000800 */
[----:B-1----:R-:W-:-:S03]  /*16e00*/  SHF.R.S32.HI R15, RZ, 0x1f, R12 ;  /* 0x0000001fff0f7819 */ /* 0x002fc6000001140c */
[----:B------:R-:W-:Y:S01]  /*16e10*/  STS [R19+0x5000], R124 ;  /* 0x0050007c13007388 */ /* 0x000fe20000000800 */
[----:B------:R-:W-:-:S03]  /*16e20*/  LEA.HI R12, R15, R12, RZ, 0x2 ;  /* 0x0000000c0f0c7211 */ /* 0x000fc600078f10ff */
[----:B------:R-:W-:Y:S01]  /*16e30*/  STS [R19+0x5200], R126 ;  /* 0x0052007e13007388 */ /* 0x000fe20000000800 */
[----:B------:R-:W-:-:S03]  /*16e40*/  SHF.R.S32.HI R22, RZ, 0x2, R12 ;  /* 0x00000002ff167819 */ /* 0x000fc6000001140c */
[----:B------:R-:W-:Y:S04]  /*16e50*/  STS [R21+0x5000], R128 ;  /* 0x0050008015007388 */ /* 0x000fe80000000800 */
[----:B------:R1:W-:Y:S02]  /*16e60*/  STS [R21+0x5200], R130 ;  /* 0x0052008215007388 */ /* 0x0003e40000000800 */
[----:B-1----:R-:W-:Y:S01]  /*16e70*/  LOP3.LUT R21, R13, 0xffffffe0, RZ, 0xc0, !PT ;  /* 0xffffffe00d157812 */ /* 0x002fe200078ec0ff */
[----:B---34-:R-:W-:Y:S06]  /*16e80*/  @!P6 BRA `(.L_x_337) ;  /* 0x000000000020e947 */ /* 0x018fec0003800000 */
[----:B------:R-:W1:Y:S01]  /*16e90*/  S2UR UR5, SR_CTAID.Y ;  /* 0x00000000000579c3 */ /* 0x000e620000002600 */
[----:B------:R-:W-:Y:S01]  /*16ea0*/  ULDC UR7, c[0x0][0x2c4] ;  /* 0x0000b10000077ab9 */ /* 0x000fe20000000800 */
[----:B------:R-:W-:Y:S01]  /*16eb0*/  PLOP3.LUT P3, PT, PT, PT, PT, 0x80, 0x0 ;  /* 0x000000000000781c */ /* 0x000fe20003f6f070 */
[----:B-1----:R-:W-:-:S04]  /*16ec0*/  UIMAD UR5, UR5, UR7, URZ ;  /* 0x00000007050572a4 */ /* 0x002fc8000f8e023f */
[----:B------:R-:W-:-:S04]  /*16ed0*/  USEL UR15, UR5, UR15, !UP0 ;  /* 0x0000000f050f7287 */ /* 0x000fc8000c000000 */
[----:B------:R-:W-:Y:S02]  /*16ee0*/  USHF.R.S32.HI UR5, URZ, 0x1f, UR15 ;  /* 0x0000001f3f057899 */ /* 0x000fe4000801140f */
[----:B------:R-:W-:-:S04]  /*16ef0*/  IMAD.U32 R32, RZ, RZ, UR15 ;  /* 0x0000000fff207e24 */ /* 0x000fc8000f8e00ff */
[----:B------:R-:W-:Y:S02]  /*16f00*/  MOV R33, UR5 ;  /* 0x0000000500217c02 */ /* 0x000fe40008000f00 */
.L_x_337:
[----:B------:R-:W-:Y:S05]  /*16f10*/  @P1 BRA `(.L_x_338) ;  /* 0x0000000000181947 */ /* 0x000fea0003800000 */
[----:B------:R-:W1:Y:S01]  /*16f20*/  LDC R27, c[0x0][0x2c4] ;  /* 0x0000b100ff1b7b82 */ /* 0x000e620000000800 */
[----:B------:R-:W-:Y:S02]  /*16f30*/  ISETP.NE.AND P1, PT, RZ, UR8, PT ;  /* 0x00000008ff007c0c */ /* 0x000fe4000bf25270 */
[----:B------:R-:W-:-:S05]  /*16f40*/  MOV R24, 0x1 ;  /* 0x0000000100187802 */ /* 0x000fca0000000f00 */
[----:B------:R-:W2:Y:S08]  /*16f50*/  LDC R28, c[0x0][0x270] ;  /* 0x00009c00ff1c7b82 */ /* 0x000eb00000000800 */
[----:B-1----:R-:W2:Y:S02]  /*16f60*/  @P1 LDC R27, c[0x0][0x2e4] ;  /* 0x0000b900ff1b1b82 */ /* 0x002ea40000000800 */
[----:B--2---:R-:W-:-:S07]  /*16f70*/  IMAD R28, R27, R28, RZ ;  /* 0x0000001c1b1c7224 */ /* 0x004fce00078e02ff */
.L_x_338:
[----:B------:R-:W-:Y:S01]  /*16f80*/  BAR.SYNC.DEFER_BLOCKING 0x0 ;  /* 0x0000000000007b1d */ /* 0x000fe20000010000 */
[----:B------:R-:W-:Y:S01]  /*16f90*/  IMAD R7, R7, R28, RZ ;  /* 0x0000001c07077224 */ /* 0x000fe200078e02ff */
[----:B------:R-:W-:Y:S01]  /*16fa0*/  IADD3 R8, -R21, R8, RZ ;  /* 0x0000000815087210 */ /* 0x000fe20007ffe1ff */
[----:B------:R-:W-:Y:S01]  /*16fb0*/  @P2 FMUL.FTZ R28, R5, 0.69314718246459960938 ;  /* 0x3f317218051c2820 */ /* 0x000fe20000410000 */
[----:B------:R-:W-:Y:S01]  /*16fc0*/  IMAD R5, R24, UR4, RZ ;  /* 0x0000000418057c24 */ /* 0x000fe2000f8e02ff */
[----:B------:R-:W-:-:S03]  /*16fd0*/  IADD3 R21, R22, 0x20, RZ ;  /* 0x0000002016157810 */ /* 0x000fc60007ffe0ff */
[----:B------:R-:W1:Y:S01]  /*16fe0*/  @P5 LDC R31, c[0x0][0x2e8] ;  /* 0x0000ba00ff1f5b82 */ /* 0x000e620000000800 */
[----:B------:R-:W2:Y:S01]  /*16ff0*/  @P4 MUFU.LG2 R9, R9 ;  /* 0x0000000900094308 */ /* 0x000ea20000000c00 */
[----:B------:R-:W-:Y:S01]  /*17000*/  LOP3.LUT P6, RZ, R8, 0x3, RZ, 0xc0, !PT ;  /* 0x0000000308ff7812 */ /* 0x000fe200078cc0ff */
[----:B------:R-:W-:Y:S01]  /*17010*/  @P0 FMUL.FTZ R35, R4, 0.69314718246459960938 ;  /* 0x3f31721804230820 */ /* 0x000fe20000410000 */
[----:B------:R-:W-:Y:S01]  /*17020*/  SEL R7, R7, RZ, !P3 ;  /* 0x000000ff07077207 */ /* 0x000fe20005800000 */
[----:B------:R-:W-:Y:S01]  /*17030*/  BSSY B0, `(.L_x_339) ;  /* 0x0000049000007945 */ /* 0x000fe20003800000 */
[----:B------:R-:W-:Y:S02]  /*17040*/  SHF.L.U32 R5, R5, 0x7, RZ ;  /* 0x0000000705057819 */ /* 0x000fe400000006ff */
[----:B------:R-:W3:Y:S01]  /*17050*/  @P4 LDC R29, c[0x0][0x2e8] ;  /* 0x0000ba00ff1d4b82 */ /* 0x000ee20000000800 */
[----:B------:R-:W4:Y:S01]  /*17060*/  @P5 MUFU.LG2 R11, R11 ;  /* 0x0000000b000b5308 */ /* 0x000f220000000c00 */
[----:B------:R-:W-:Y:S01]  /*17070*/  IMAD R7, R20, R27, R7 ;  /* 0x0000001b14077224 */ /* 0x000fe200078e0207 */
[----:B------:R-:W-:Y:S01]  /*17080*/  ISETP.GE.AND P1, PT, R21, UR14, PT ;  /* 0x0000000e15007c0c */ /* 0x000fe2000bf26270 */
[----:B------:R-:W-:-:S02]  /*17090*/  IMAD.MOV.U32 R21, RZ, RZ, 0x7f800000 ;  /* 0x7f800000ff157424 */ /* 0x000fc400078e00ff */
[----:B------:R-:W-:Y:S01]  /*170a0*/  @P2 FFMA.FTZ R21, R3, R26, R28 ;  /* 0x0000001a03152223 */ /* 0x000fe2000001001c */
[----:B------:R-:W-:Y:S02]  /*170b0*/  IADD3 R4, R22, 0x40, RZ ;  /* 0x0000004016047810 */ /* 0x000fe40007ffe0ff */
[----:B------:R-:W-:Y:S01]  /*170c0*/  SHF.R.S32.HI R3, RZ, 0x1f, R5 ;  /* 0x0000001fff037819 */ /* 0x000fe20000011405 */
[----:B-----5:R1:W3:Y:S01]  /*170d0*/  LDS.128 R16, [R225+0x1800] ;  /* 0x00180000e1107984 */ /* 0x0202e20000000c00 */
[----:B--2---:R-:W-:Y:S01]  /*170e0*/  @P4 FMUL.FTZ R27, R9, 0.69314718246459960938 ;  /* 0x3f317218091b4820 */ /* 0x004fe20000410000 */
[--C-:B------:R-:W-:Y:S02]  /*170f0*/  IADD3 R9, P3, P2, R5, R32, R7.reuse ;  /* 0x0000002005097210 */ /* 0x100fe40007a7e007 */
[----:B------:R2:W2:Y:S01]  /*17100*/  LDS.128 R12, [R225+0x3800] ;  /* 0x00380000e10c7984 */ /* 0x0004a20000000c00 */
[----:B------:R-:W-:Y:S02]  /*17110*/  SHF.R.S32.HI R32, RZ, 0x1f, R7 ;  /* 0x0000001fff207819 */ /* 0x000fe40000011407 */
[----:B------:R-:W-:Y:S01]  /*17120*/  MOV R8, 0x7f800000 ;  /* 0x7f80000000087802 */ /* 0x000fe20000000f00 */
[----:B----4-:R-:W-:Y:S01]  /*17130*/  @P5 FMUL.FTZ R11, R11, 0.69314718246459960938 ;  /* 0x3f3172180b0b5820 */ /* 0x010fe20000410000 */
[----:B------:R-:W-:Y:S01]  /*17140*/  @P0 FFMA.FTZ R8, R164, R25, R35 ;  /* 0x00000019a4080223 */ /* 0x000fe20000010023 */
[----:B------:R-:W-:Y:S01]  /*17150*/  IMAD.MOV.U32 R25, RZ, RZ, 0x7f800000 ;  /* 0x7f800000ff197424 */ /* 0x000fe200078e00ff */
[----:B------:R-:W-:Y:S01]  /*17160*/  MOV R26, 0x7f800000 ;  /* 0x7f800000001a7802 */ /* 0x000fe20000000f00 */
[----:B-1----:R-:W-:Y:S01]  /*17170*/  @P5 FFMA.FTZ R25, R2, R31, R11 ;  /* 0x0000001f02195223 */ /* 0x002fe2000001000b */
[----:B------:R-:W-:Y:S01]  /*17180*/  ISETP.GE.AND P0, PT, R4, UR14, PT ;  /* 0x0000000e04007c0c */ /* 0x000fe2000bf06270 */
[----:B---3--:R-:W-:Y:S01]  /*17190*/  @P4 FFMA.FTZ R26, R0, R29, R27 ;  /* 0x0000001d001a4223 */ /* 0x008fe2000001001b */
[----:B------:R-:W-:Y:S01]  /*171a0*/  IADD3.X R32, R3, R33, R32, P3, P2 ;  /* 0x0000002103207210 */ /* 0x000fe20001fe4420 */
[----:B------:R-:W-:Y:S10]  /*171b0*/  @P6 BRA `(.L_x_340) ;  /* 0x0000000000c06947 */ /* 0x000ff40003800000 */
[----:B------:R-:W1:Y:S01]  /*171c0*/  S2R R3, SR_TID.X ;  /* 0x0000000000037919 */ /* 0x000e620000002100 */
[----:B------:R-:W-:-:S04]  /*171d0*/  SHF.R.S32.HI R5, RZ, 0x1f, R6 ;  /* 0x0000001fff057819 */ /* 0x000fc80000011406 */
[----:B------:R-:W-:-:S04]  /*171e0*/  LEA.HI R5, R5, R6, RZ, 0x2 ;  /* 0x0000000605057211 */ /* 0x000fc800078f10ff */
[----:B------:R-:W-:-:S05]  /*171f0*/  LOP3.LUT R5, R5, 0xffffffc, RZ, 0xc0, !PT ;  /* 0x0ffffffc05057812 */ /* 0x000fca00078ec0ff */
[----:B------:R-:W-:Y:S01]  /*17200*/  IMAD.IADD R5, R6, 0x1, -R5 ;  /* 0x0000000106057824 */ /* 0x000fe200078e0a05 */
[----:B-1----:R-:W-:-:S04]  /*17210*/  SHF.R.S32.HI R0, RZ, 0x1f, R3 ;  /* 0x0000001fff007819 */ /* 0x002fc80000011403 */
        /* <DEDUP_REMOVED lines=17> */
[C---:B------:R-:W-:Y:S01]  /*17330*/  @!P6 IADD3 R29, P2, R28.reuse, R9, RZ ;  /* 0x000000091c1de210 */ /* 0x040fe20007f5e0ff */
[-C--:B------:R-:W-:Y:S01]  /*17340*/  @!P4 IMAD R27, R27, R24.reuse, RZ ;  /* 0x000000181b1bc224 */ /* 0x080fe200078e02ff */
[----:B------:R-:W3:Y:S01]  /*17350*/  @!P5 LDC.64 R6, c[0x0][0x2b0] ;  /* 0x0000ac00ff06db82 */ /* 0x000ee20000000a00 */
[----:B------:R-:W-:Y:S01]  /*17360*/  @!P3 IMAD R11, R11, R24, RZ ;  /* 0x000000180b0bb224 */ /* 0x000fe200078e02ff */
[----:B------:R-:W-:-:S06]  /*17370*/  @!P6 LEA.HI.X.SX32 R28, R28, R32, 0x1, P2 ;  /* 0x000000201c1ce211 */ /* 0x000fcc00010f0eff */
[----:B------:R-:W4:Y:S01]  /*17380*/  @!P4 LDC.64 R4, c[0x0][0x2b0] ;  /* 0x0000ac00ff04cb82 */ /* 0x000f220000000a00 */
[----:B-1----:R-:W-:-:S04]  /*17390*/  @!P6 LEA R30, P2, R29, R2, 0x2 ;  /* 0x000000021d1ee211 */ /* 0x002fc800078410ff */
[----:B------:R-:W-:Y:S02]  /*173a0*/  @!P6 LEA.HI.X R31, R29, R3, R28, 0x2, P2 ;  /* 0x000000031d1fe211 */ /* 0x000fe400010f141c */
[C---:B------:R-:W-:Y:S01]  /*173b0*/  @!P5 IADD3 R28, P2, R0.reuse, R9, RZ ;  /* 0x00000009001cd210 */ /* 0x040fe20007f5e0ff */
[----:B------:R-:W1:Y:S02]  /*173c0*/  @!P3 LDC.64 R2, c[0x0][0x2b0] ;  /* 0x0000ac00ff02bb82 */ /* 0x000e640000000a00 */
[----:B------:R1:W-:Y:S01]  /*173d0*/  @!P6 STG.E desc[UR22][R30.64], R8 ;  /* 0x000000081e00e986 */ /* 0x0003e2000c101916 */
[----:B------:R-:W-:Y:S02]  /*173e0*/  @!P5 LEA.HI.X.SX32 R0, R0, R32, 0x1, P2 ;  /* 0x000000200000d211 */ /* 0x000fe400010f0eff */
[----:B---3--:R-:W-:-:S04]  /*173f0*/  @!P5 LEA R6, P2, R28, R6, 0x2 ;  /* 0x000000061c06d211 */ /* 0x008fc800078410ff */
[----:B------:R-:W-:Y:S02]  /*17400*/  @!P5 LEA.HI.X R7, R28, R7, R0, 0x2, P2 ;  /* 0x000000071c07d211 */ /* 0x000fe400010f1400 */
[----:B------:R-:W-:-:S03]  /*17410*/  @!P4 IADD3 R0, P2, R27, R9, RZ ;  /* 0x000000091b00c210 */ /* 0x000fc60007f5e0ff */
[----:B------:R3:W-:Y:S01]  /*17420*/  @!P5 STG.E desc[UR22][R6.64], R21 ;  /* 0x000000150600d986 */ /* 0x0007e2000c101916 */
[----:B------:R-:W-:Y:S02]  /*17430*/  @!P4 LEA.HI.X.SX32 R27, R27, R32, 0x1, P2 ;  /* 0x000000201b1bc211 */ /* 0x000fe400010f0eff */
[----:B----4-:R-:W-:-:S04]  /*17440*/  @!P4 LEA R4, P2, R0, R4, 0x2 ;  /* 0x000000040004c211 */ /* 0x010fc800078410ff */
[----:B------:R-:W-:Y:S02]  /*17450*/  @!P4 LEA.HI.X R5, R0, R5, R27, 0x2, P2 ;  /* 0x000000050005c211 */ /* 0x000fe400010f141b */
[----:B------:R-:W-:-:S03]  /*17460*/  @!P3 IADD3 R9, P2, R11, R9, RZ ;  /* 0x000000090b09b210 */ /* 0x000fc60007f5e0ff */
[----:B------:R3:W-:Y:S01]  /*17470*/  @!P4 STG.E desc[UR22][R4.64], R25 ;  /* 0x000000190400c986 */ /* 0x0007e2000c101916 */
[----:B------:R-:W-:Y:S02]  /*17480*/  @!P3 LEA.HI.X.SX32 R32, R11, R32, 0x1, P2 ;  /* 0x000000200b20b211 */ /* 0x000fe400010f0eff */
[----:B-1----:R-:W-:-:S04]  /*17490*/  @!P3 LEA R2, P2, R9, R2, 0x2 ;  /* 0x000000020902b211 */ /* 0x002fc800078410ff */
[----:B------:R-:W-:-:S05]  /*174a0*/  @!P3 LEA.HI.X R3, R9, R3, R32, 0x2, P2 ;  /* 0x000000030903b211 */ /* 0x000fca00010f1420 */
[----:B------:R3:W-:Y:S04]  /*174b0*/  @!P3 STG.E desc[UR22][R2.64], R26 ;  /* 0x0000001a0200b986 */ /* 0x0007e8000c101916 */
.L_x_340:
[----:B------:R-:W-:Y:S05]  /*174c0*/  BSYNC B0 ;  /* 0x0000000000007941 */ /* 0x000fea0003800000 */
.L_x_339:
[----:B---3--:R-:W-:Y:S01]  /*174d0*/  SHF.R.S32.HI R3, RZ, 0x1f, R20 ;  /* 0x0000001fff037819 */ /* 0x008fe20000011414 */
[----:B------:R-:W-:Y:S01]  /*174e0*/  UIMAD UR17, UR4, -0x80, UR17 ;  /* 0xffffff80041178a4 */ /* 0x000fe2000f8e0211 */
[----:B------:R-:W-:Y:S01]  /*174f0*/  SHF.R.S32.HI R2, RZ, 0x1f, R236 ;  /* 0x0000001fff027819 */ /* 0x000fe200000114ec */
[----:B------:R-:W-:Y:S01]  /*17500*/  IMAD.U32 R27, RZ, RZ, UR16 ;  /* 0x00000010ff1b7e24 */ /* 0x000fe2000f8e00ff */
[----:B------:R-:W-:Y:S01]  /*17510*/  IADD3 R4, P3, R236, UR10, RZ ;  /* 0x0000000aec047c10 */ /* 0x000fe2000ff7e0ff */
[----:B------:R-:W-:Y:S01]  /*17520*/  ULDC.64 UR4, c[0x0][0x2a0] ;  /* 0x0000a80000047ab9 */ /* 0x000fe20000000a00 */
[----:B------:R-:W-:Y:S01]  /*17530*/  SHF.R.S32.HI R23, RZ, 0x1f, R22 ;  /* 0x0000001fff177819 */ /* 0x000fe20000011416 */
[----:B------:R-:W-:Y:S01]  /*17540*/  IMAD R3, R3, UR4, RZ ;  /* 0x0000000403037c24 */ /* 0x000fe2000f8e02ff */
[----:B------:R-:W-:Y:S01]  /*17550*/  IADD3.X R5, R2, UR6, RZ, P3, !PT ;  /* 0x0000000602057c10 */ /* 0x000fe20009ffe4ff */
[----:B------:R-:W-:Y:S01]  /*17560*/  VIADD R0, R22, 0x60 ;  /* 0x0000006016007836 */ /* 0x000fe20000000000 */
[----:B------:R-:W-:Y:S01]  /*17570*/  ISETP.GE.AND P3, PT, R10, UR17, PT ;  /* 0x000000110a007c0c */ /* 0x000fe2000bf66270 */
[C---:B------:R-:W-:Y:S01]  /*17580*/  IMAD R29, R20.reuse, UR5, R3 ;  /* 0x00000005141d7c24 */ /* 0x040fe2000f8e0203 */
[----:B------:R1:W3:Y:S01]  /*17590*/  LDS.128 R8, [R225+0x2000] ;  /* 0x00200000e1087984 */ /* 0x0002e20000000c00 */
[----:B------:R-:W-:Y:S01]  /*175a0*/  IMAD.WIDE.U32 R2, R20, UR4, R4 ;  /* 0x0000000414027c25 */ /* 0x000fe2000f8e0004 */
[----:B------:R-:W-:Y:S01]  /*175b0*/  BSSY B0, `(.L_x_341) ;  /* 0x0000017000007945 */ /* 0x000fe20003800000 */
[----:B------:R-:W-:Y:S01]  /*175c0*/  ISETP.GE.AND P2, PT, R0, UR14, PT ;  /* 0x0000000e00007c0c */ /* 0x000fe2000bf46270 */
[----:B------:R1:W4:Y:S01]  /*175d0*/  LDS.128 R4, [R225+0x4000] ;  /* 0x00400000e1047984 */ /* 0x0003220000000c00 */
[----:B------:R-:W-:-:S03]  /*175e0*/  IMAD.WIDE R26, R27, 0x80, R22 ;  /* 0x000000801b1a7825 */ /* 0x000fc600078e0216 */
[----:B------:R1:W1:Y:S01]  /*175f0*/  LDS.128 R20, [R225] ;  /* 0x00000000e1147984 */ /* 0x0002620000000c00 */
[----:B------:R-:W-:Y:S02]  /*17600*/  IMAD.IADD R29, R3, 0x1, R29 ;  /* 0x00000001031d7824 */ /* 0x000fe400078e021d */
        /* <DEDUP_REMOVED lines=14> */
[----:B-1----:R1:W-:Y:S04]  /*176f0*/  @!P6 STG.E.128 desc[UR22][R24.64], R20 ;  /* 0x000000141800e986 */ /* 0x0023e8000c101d16 */
[----:B---3--:R1:W-:Y:S04]  /*17700*/  @!P5 STG.E.128 desc[UR22][R24.64+0x40], R8 ;  /* 0x000040081800d986 */ /* 0x0083e8000c101d16 */
[----:B----4-:R1:W-:Y:S02]  /*17710*/  @!P4 STG.E.128 desc[UR22][R24.64+0x80], R4 ;  /* 0x000080041800c986 */ /* 0x0103e4000c101d16 */
.L_x_342:
[----:B------:R-:W-:Y:S05]  /*17720*/  BSYNC B0 ;  /* 0x0000000000007941 */ /* 0x000fea0003800000 */
.L_x_341:
[----:B-1----:R1:W1:Y:S01]  /*17730*/  LDS.128 R20, [R225+0x800] ;  /* 0x00080000e1147984 */ /* 0x0022620000000c00 */
[----:B------:R-:W-:Y:S03]  /*17740*/  BSSY B0, `(.L_x_343) ;  /* 0x0000017000007945 */ /* 0x000fe60003800000 */
[----:B---3--:R3:W1:Y:S04]  /*17750*/  LDS.128 R8, [R225+0x2800] ;  /* 0x00280000e1087984 */ /* 0x0086680000000c00 */
        /* <DEDUP_REMOVED lines=21> */
.L_x_344:
[----:B------:R-:W-:Y:S05]  /*178b0*/  BSYNC B0 ;  /* 0x0000000000007941 */ /* 0x000fea0003800000 */
.L_x_343:
[----:B-1----:R1:W1:Y:S01]  /*178c0*/  LDS.128 R20, [R225+0x1000] ;  /* 0x00100000e1147984 */ /* 0x0022620000000c00 */
[----:B------:R-:W-:Y:S03]  /*178d0*/  BSSY B0, `(.L_x_345) ;  /* 0x0000017000007945 */ /* 0x000fe60003800000 */
[----:B------:R1:W1:Y:S04]  /*178e0*/  LDS.128 R8, [R225+0x3000] ;  /* 0x00300000e1087984 */ /* 0x0002680000000c00 */
[----:B----4-:R4:W1:Y:S01]  /*178f0*/  LDS.128 R4, [R225+0x5000] ;  /* 0x00500000e1047984 */ /* 0x0108620000000c00 */
        /* <DEDUP_REMOVED lines=19> */
[----:B------:R1:W-:Y:S02]  /*17a30*/  @!P0 STG.E.128 desc[UR22][R24.64+0x80], R4 ;  /* 0x0000800418008986 */ /* 0x0003e4000c101d16 */
.L_x_346:
[----:B------:R-:W-:Y:S05]  /*17a40*/  BSYNC B0 ;  /* 0x0000000000007941 */ /* 0x000fea0003800000 */
.L_x_345:
[----:B-1----:R1:W1:Y:S01]  /*17a50*/  LDS.128 R4, [R225+0x5800] ;  /* 0x00580000e1047984 */ /* 0x0022620000000c00 */
        /* <DEDUP_REMOVED lines=18> */
[----:B--2---:R2:W-:Y:S01]  /*17b80*/  @!P1 STG.E.128 desc[UR22][R2.64+0x40], R12 ;  /* 0x0000400c02009986 */ /* 0x0045e2000c101d16 */
[----:B------:R-:W-:Y:S05]  /*17b90*/  @P0 EXIT ;  /* 0x000000000000094d */ /* 0x000fea0003800000 */
[----:B-1----:R-:W-:Y:S01]  /*17ba0*/  STG.E.128 desc[UR22][R2.64+0x80], R4 ;  /* 0x0000800402007986 */ /* 0x002fe2000c101d16 */
[----:B------:R-:W-:Y:S05]  /*17bb0*/  EXIT ;  /* 0x000000000000794d */ /* 0x000fea0003800000 */
.L_x_302:
[----:B------:R-:W-:Y:S01]  /*17bc0*/  UISETP.NE.AND UP3, UPT, UR15, -0x1, UPT ;  /* 0xffffffff0f00788c */ /* 0x000fe2000bf65270 */
[----:B------:R-:W-:Y:S01]  /*17bd0*/  LEA.HI R3, R3, R120, RZ, 0x2 ;  /* 0x0000007803037211 */ /* 0x000fe200078f10ff */
[----:B------:R-:W-:Y:S01]  /*17be0*/  ULDC.U8 UR12, c[0x0][0x3d9] ;  /* 0x0000f640000c7ab9 */ /* 0x000fe20000000000 */
[----:B------:R-:W-:Y:S01]  /*17bf0*/  UIADD3 UR17, -UR21, UR17, URZ ;  /* 0x0000001115117290 */ /* 0x000fe2000fffe13f */
[----:B------:R-:W-:Y:S01]  /*17c00*/  IMAD.U32 R15, RZ, RZ, UR16 ;  /* 0x00000010ff0f7e24 */ /* 0x000fe2000f8e00ff */
[----:B------:R-:W-:Y:S01]  /*17c10*/  UISETP.NE.AND UP2, UPT, UR12, URZ, UPT ;  /* 0x0000003f0c00728c */ /* 0x000fe2000bf45270 */
[----:B------:R-:W-:Y:S01]  /*17c20*/  LOP3.LUT R5, R3, 0xfffffffc, RZ, 0xc0, !PT ;  /* 0xfffffffc03057812 */ /* 0x000fe200078ec0ff */
[----:B------:R-:W-:Y:S01]  /*17c30*/  BSSY B0, `(.L_x_347) ;  /* 0x000004f000007945 */ /* 0x000fe20003800000 */
[----:B------:R-:W-:-:S03]  /*17c40*/  SHF.R.S32.HI R16, RZ, 0x2, R3 ;  /* 0x00000002ff107819 */ /* 0x000fc60000011403 */
[----:B------:R-:W-:Y:S01]  /*17c50*/  @!UP3 USHF.R.S32.HI UR4, URZ, 0x1f, UR11 ;  /* 0x0000001f3f04b899 */ /* 0x000fe2000801140b */
[----:B------:R-:W-:Y:S01]  /*17c60*/  IMAD.IADD R6, R120, 0x1, -R5 ;  /* 0x0000000178067824 */ /* 0x000fe200078e0a05 */
[----:B------:R-:W-:Y:S01]  /*17c70*/  @UP3 ULDC.64 UR8, c[0x0][0x298] ;  /* 0x0000a60000083ab9 */ /* 0x000fe20000000a00 */
[----:B------:R-:W-:Y:S01]  /*17c80*/  @!UP3 ULDC.64 UR6, c[0x0][0x290] ;  /* 0x0000a4000006bab9 */ /* 0x000fe20000000a00 */
[----:B------:R-:W-:Y:S01]  /*17c90*/  @UP3 UIMAD.WIDE.U32 UR18, UR15, UR8, URZ ;  /* 0x000000080f1232a5 */ /* 0x000fe2000f8e003f */
[--C-:B------:R-:W-:Y:S01]  /*17ca0*/  SHF.R.S32.HI R17, RZ, 0x1f, R16.reuse ;  /* 0x0000001fff117819 */ /* 0x100fe20000011410 */
[----:B------:R-:W-:Y:S01]  /*17cb0*/  @!UP3 UIMAD UR8, UR4, UR6, URZ ;  /* 0x000000060408b2a4 */ /* 0x000fe2000f8e023f */
[C---:B------:R-:W-:Y:S01]  /*17cc0*/  ISETP.NE.AND P3, PT, R6.reuse, RZ, PT ;  /* 0x000000ff0600720c */ /* 0x040fe20003f65270 */
[----:B------:R-:W-:Y:S01]  /*17cd0*/  @!UP3 UIMAD.WIDE.U32 UR26, UR11, UR6, URZ ;  /* 0x000000060b1ab2a5 */ /* 0x000fe2000f8e003f */
[----:B------:R-:W-:Y:S01]  /*17ce0*/  IMAD.SHL.U32 R6, R6, 0x8, RZ ;  /* 0x0000000806067824 */ /* 0x000fe200078e00ff */
[----:B------:R-:W-:Y:S01]  /*17cf0*/  @!UP3 UIMAD UR8, UR11, UR7, UR8 ;  /* 0x000000070b08b2a4 */ /* 0x000fe2000f8e0208 */
[----:B------:R-:W-:Y:S01]  /*17d00*/  IMAD.WIDE R14, R15, 0x80, R16 ;  /* 0x000000800f0e7825 */ /* 0x000fe200078e0210 */
[----:B------:R-:W-:Y:S01]  /*17d10*/  @UP2 ULDC.64 UR4, c[0x0][0x2c0] ;  /* 0x0000b00000042ab9 */ /* 0x000fe20000000a00 */
[----:B------:R-:W-:Y:S01]  /*17d20*/  ULDC.U8 UR7, c[0x0][0x3d8] ;  /* 0x0000f60000077ab9 */ /* 0x000fe20000000000 */
[----:B------:R-:W-:Y:S01]  /*17d30*/  USHF.R.S32.HI UR6, URZ, 0x1f, UR25 ;  /* 0x0000001f3f067899 */ /* 0x000fe20008011419 */
[----:B------:R-:W-:Y:S01]  /*17d40*/  VIADD R0, R16, 0x60 ;  /* 0x0000006010007836 */ /* 0x000fe20000000000 */
[----:B------:R-:W-:Y:S01]  /*17d50*/  UISETP.NE.AND UP0, UPT, UR7, URZ, !UP2 ;  /* 0x0000003f0700728c */ /* 0x000fe2000d705270 */
[C---:B------:R-:W-:Y:S01]  /*17d60*/  VIADD R5, R6.reuse, 0x20 ;  /* 0x0000002006057836 */ /* 0x040fe20000000000 */
[----:B------:R-:W-:Y:S01]  /*17d70*/  UISETP.NE.AND UP1, UPT, UR7, URZ, UPT ;  /* 0x0000003f0700728c */ /* 0x000fe2000bf25270 */
[----:B------:R-:W-:Y:S01]  /*17d80*/  IADD3 R4, R6, 0x40, RZ ;  /* 0x0000004006047810 */ /* 0x000fe20007ffe0ff */
[----:B------:R-:W-:-:S02]  /*17d90*/  @UP2 UIMAD UR13, UR5, UR4, URZ ;  /* 0x00000004050d22a4 */ /* 0x000fc4000f8e023f */
[----:B------:R-:W-:Y:S01]  /*17da0*/  UISETP.EQ.AND UP1, UPT, UR12, URZ, UP1 ;  /* 0x0000003f0c00728c */ /* 0x000fe20008f22270 */
[----:B------:R-:W-:Y:S01]  /*17db0*/  @!UP2 ULDC UR7, c[0x0][0x2c4] ;  /* 0x0000b1000007aab9 */ /* 0x000fe20000000800 */
[----:B------:R-:W-:Y:S01]  /*17dc0*/  ULDC.64 UR4, c[0x0][0x2a0] ;  /* 0x0000a80000047ab9 */ /* 0x000fe20000000a00 */
[----:B------:R-:W-:Y:S01]  /*17dd0*/  @UP3 UIMAD UR9, UR15, UR9, UR19 ;  /* 0x000000090f0932a4 */ /* 0x000fe2000f8e0213 */
[----:B------:R-:W-:Y:S01]  /*17de0*/  IMAD.U32 R10, RZ, RZ, UR4 ;  /* 0x00000004ff0a7e24 */ /* 0x000fe2000f8e00ff */
[----:B------:R-:W-:Y:S01]  /*17df0*/  @UP0 ULDC UR7, c[0x0][0x2e4] ;  /* 0x0000b90000070ab9 */ /* 0x000fe20000000800 */
[----:B------:R-:W-:Y:S02]  /*17e00*/  UISETP.NE.OR UP0, UPT, UR15, -0x1, !UP1 ;  /* 0xffffffff0f00788c */ /* 0x000fe4000cf05670 */
[----:B------:R-:W-:Y:S02]  /*17e10*/  UIMAD UR6, UR6, UR4, URZ ;  /* 0x00000004060672a4 */ /* 0x000fe4000f8e023f */
[----:B------:R-:W-:Y:S01]  /*17e20*/  @!UP3 UIADD3 UR9, UR27, UR8, URZ ;  /* 0x000000081b09b290 */ /* 0x000fe2000fffe03f */
[----:B------:R-:W-:Y:S01]  /*17e30*/  @UP2 UMOV UR4, 0x1 ;  /* 0x0000000100042882 */ /* 0x000fe20000000000 */
[----:B------:R-:W-:Y:S01]  /*17e40*/  @!UP2 UIMAD UR4, UR7, UR10, URZ ;  /* 0x0000000a0704a2a4 */ /* 0x000fe2000f8e023f */
[----:B------:R-:W-:Y:S01]  /*17e50*/  @!UP3 UMOV UR18, UR26 ;  /* 0x0000001a0012bc82 */ /* 0x000fe20008000000 */
[----:B------:R-:W-:Y:S01]  /*17e60*/  @UP1 ULDC UR8, c[0x0][0x2c4] ;  /* 0x0000b10000081ab9 */ /* 0x000fe20000000800 */
[----:B------:R-:W-:Y:S01]  /*17e70*/  IADD3 R2, P0, R6, UR18, RZ ;  /* 0x0000001206027c10 */ /* 0x000fe2000ff1e0ff */
[----:B------:R-:W-:-:S02]  /*17e80*/  UIMAD UR4, UR11, UR4, URZ ;  /* 0x000000040b0472a4 */ /* 0x000fc4000f8e023f */
[----:B------:R-:W-:Y:S01]  /*17e90*/  UIMAD UR5, UR25, UR5, UR6 ;  /* 0x00000005190572a4 */ /* 0x000fe2000f8e0206 */
[----:B------:R-:W-:Y:S01]  /*17ea0*/  LEA.HI.X.SX32 R3, R6, UR9, 0x1, P0 ;  /* 0x0000000906037c11 */ /* 0x000fe200080f0eff */
[----:B------:R-:W-:Y:S01]  /*17eb0*/  @!UP0 UIMAD UR15, UR11, UR8, URZ ;  /* 0x000000080b0f82a4 */ /* 0x000fe2000f8e023f */
[----:B------:R-:W-:Y:S01]  /*17ec0*/  ISETP.GE.AND P0, PT, R16, UR17, PT ;  /* 0x0000001110007c0c */ /* 0x000fe2000bf06270 */
[----:B------:R-:W-:Y:S01]  /*17ed0*/  @UP2 ULDC UR6, c[0x0][0x2c0] ;  /* 0x0000b00000062ab9 */ /* 0x000fe20000000800 */
[----:B------:R-:W-:Y:S01]  /*17ee0*/  USEL UR4, UR4, URZ, !UP1 ;  /* 0x0000003f04047287 */ /* 0x000fe2000c800000 */
[----:B------:R-:W-:Y:S01]  /*17ef0*/  IMAD.WIDE.U32 R10, R10, UR25, R2 ;  /* 0x000000190a0a7c25 */ /* 0x000fe2000f8e0002 */
[----:B------:R-:W-:Y:S01]  /*17f00*/  @!UP2 UMOV UR6, 0x1 ;  /* 0x000000010006a882 */ /* 0x000fe20000000000 */
[----:B------:R-:W-:Y:S01]  /*17f10*/  @!UP2 UMOV UR13, UR7 ;  /* 0x00000007000dac82 */ /* 0x000fe20008000000 */
[----:B------:R-:W-:Y:S01]  /*17f20*/  UIMAD UR7, UR21, UR6, URZ ;  /* 0x00000006150772a4 */ /* 0x000fe2000f8e023f */
[C---:B------:R-:W-:Y:S01]  /*17f30*/  VIADD R3, R16.reuse, 0x20 ;  /* 0x0000002010037836 */ /* 0x040fe20000000000 */
[----:B------:R-:W-:Y:S01]  /*17f40*/  UIMAD UR13, UR25, UR13, UR4 ;  /* 0x0000000d190d72a4 */ /* 0x000fe2000f8e0204 */
[----:B------:R-:W-:Y:S01]  /*17f50*/  IADD3 R2, R16, 0x40, RZ ;  /* 0x0000004010027810 */ /* 0x000fe20007ffe0ff */
[----:B------:R-:W-:Y:S01]  /*17f60*/  @!UP1 UMOV UR28, URZ ;  /* 0x0000003f001c9c82 */ /* 0x000fe20008000000 */
[----:B------:R-:W-:Y:S01]  /*17f70*/  @!UP1 UMOV UR29, URZ ;  /* 0x0000003f001d9c82 */ /* 0x000fe20008000000 */
[----:B------:R-:W-:Y:S01]  /*17f80*/  @UP1 UMOV UR28, UR15 ;  /* 0x0000000f001c1c82 */ /* 0x000fe20008000000 */
[----:B------:R-:W-:Y:S01]  /*17f90*/  @UP1 USHF.R.S32.HI UR29, URZ, 0x1f, UR15 ;  /* 0x0000001f3f1d1899 */ /* 0x000fe2000801140f */
[----:B------:R-:W-:Y:S01]  /*17fa0*/  VIADD R13, R11, UR5 ;  /* 0x000000050b0d7c36 */ /* 0x000fe20008000000 */
[----:B------:R-:W-:Y:S01]  /*17fb0*/  USHF.R.S32.HI UR4, URZ, 0x1f, UR7 ;  /* 0x0000001f3f047899 */ /* 0x000fe20008011407 */
        /* <DEDUP_REMOVED lines=22> */
.L_x_348:
[----:B------:R-:W-:Y:S05]  /*18120*/  BSYNC B0 ;  /* 0x0000000000007941 */ /* 0x000fea0003800000 */
.L_x_347:
        /* <DEDUP_REMOVED lines=22> */
.L_x_350:
[----:B------:R-:W-:Y:S05]  /*18290*/  BSYNC B0 ;  /* 0x0000000000007941 */ /* 0x000fea0003800000 */
.L_x_349:
        /* <DEDUP_REMOVED lines=22> */
.L_x_352:
[----:B------:R-:W-:Y:S05]  /*18400*/  BSYNC B0 ;  /* 0x0000000000007941 */ /* 0x000fea0003800000 */
.L_x_351:
        /* <DEDUP_REMOVED lines=23> */
.L_x_354:
[----:B------:R-:W-:Y:S05]  /*18580*/  BSYNC B0 ;  /* 0x0000000000007941 */ /* 0x000fea0003800000 */
.L_x_353:
        /* <DEDUP_REMOVED lines=10> */
.L_x_356:
[----:B------:R-:W-:Y:S05]  /*18630*/  BSYNC B0 ;  /* 0x0000000000007941 */ /* 0x000fea0003800000 */
.L_x_355:
        /* <DEDUP_REMOVED lines=10> */
.L_x_358:
[----:B------:R-:W-:Y:S05]  /*186e0*/  BSYNC B0 ;  /* 0x0000000000007941 */ /* 0x000fea0003800000 */
.L_x_357:
        /* <DEDUP_REMOVED lines=10> */
.L_x_360:
[----:B------:R-:W-:Y:S05]  /*18790*/  BSYNC B0 ;  /* 0x0000000000007941 */ /* 0x000fea0003800000 */
.L_x_359:
        /* <DEDUP_REMOVED lines=10> */
.L_x_361:
        /* <DEDUP_REMOVED lines=12> */
.L_x_1149:


//--------------------- .text._ZN5flash16flash_fwd_kernelI23Flash_fwd_kernel_traitsILi96ELi128ELi64ELi4ELb0ELb0EN7cutlass10bfloat16_tE19Flash_kernel_traitsILi96ELi128ELi64ELi4ES3_EELb1ELb1ELb0ELb0ELb1ELb1ELb0ELb0EEEvNS_16Flash_fwd_paramsE --------------------------
	.section	.text._ZN5flash16flash_fwd_kernelI23Flash_fwd_kernel_traitsILi96ELi128ELi64ELi4ELb0ELb0EN7cutlass10bfloat16_tE19Flash_kernel_traitsILi96ELi128ELi64ELi4ES3_EELb1ELb1ELb0ELb0ELb1ELb1ELb0ELb0EEEvNS_16Flash_fwd_paramsE,"ax",@progbits
	.align	128
        .global         _ZN5flash16flash_fwd_kernelI23Flash_fwd_kernel_traitsILi96ELi128ELi64ELi4ELb0ELb0EN7cutlass10bfloat16_tE19Flash_kernel_traitsILi96ELi128ELi64ELi4ES3_EELb1ELb1ELb0ELb0ELb1ELb1ELb0ELb0EEEvNS_16Flash_fwd_paramsE
        .type           _ZN5flash16flash_fwd_kernelI23Flash_fwd_kernel_traitsILi96ELi128ELi64ELi4ELb0ELb0EN7cutlass10bfloat16_tE19Flash_kernel_traitsILi96ELi128ELi64ELi4ES3_EELb1ELb1ELb0ELb0ELb1ELb1ELb0ELb0EEEvNS_16Flash_fwd_paramsE,@function
        .size           _ZN5flash16flash_fwd_kernelI23Flash_fwd_kernel_traitsILi96ELi128ELi64ELi4ELb0ELb0EN7cutlass10bfloat16_tE19Flash_kernel_traitsILi96ELi128ELi64ELi4ES3_EELb1ELb1ELb0ELb0ELb1ELb1ELb0ELb0EEEvNS_16Flash_fwd_paramsE,(.L_x_1150 - _ZN5flash16flash_fwd_kernelI23Flash_fwd_kernel_traitsILi96ELi128ELi64ELi4ELb0ELb0EN7cutlass10bfloat16_tE19Flash_kernel_traitsILi96ELi128ELi64ELi4ES3_EELb1ELb1ELb0ELb0ELb1ELb1ELb0ELb0EEEvNS_16Flash_fwd_paramsE)
        .other          _ZN5flash16flash_fwd_kernelI23Flash_fwd_kernel_traitsILi96ELi128ELi64ELi4ELb0ELb0EN7cutlass10bfloat16_tE19Flash_kernel_traitsILi96ELi128ELi64ELi4ES3_EELb1ELb1ELb0ELb0ELb1ELb1ELb0ELb0EEEvNS_16Flash_fwd_paramsE,@"STO_CUDA_ENTRY STV_DEFAULT"
_ZN5flash16flash_fwd_kernelI23Flash_fwd_kernel_traitsILi96ELi128ELi64ELi4ELb0ELb0EN7cutlass10bfloat16_tE19Flash_kernel_traitsILi96ELi128ELi64ELi4ES3_EELb1ELb1ELb0ELb0ELb1ELb1ELb0ELb0EEEvNS_16Flash_fwd_paramsE:
.text._ZN5flash16flash_fwd_kernelI23Flash_fwd_kernel_traitsILi96ELi128ELi64ELi4ELb0ELb0EN7cutlass10bfloat16_tE19Flash_kernel_traitsILi96ELi128ELi64ELi4ES3_EELb1ELb1ELb0ELb0ELb1ELb1ELb0ELb0EEEvNS_16Flash_fwd_paramsE:
[----:B------:R-:W-:Y:S08]  /*0000*/  LDC R1, c[0x0][0x28] ;  /* 0x00000a00ff017b82 */ /* 0x000ff00000000800 */
[----:B------:R-:W1:Y:S01]  /*0010*/  LDC R169, c[0x0][0x3a8] ;  /* 0x0000ea00ffa97b82 */ /* 0x000e620000000800 */
[----:B------:R-:W-:Y:S01]  /*0020*/  ULDC.U8 UR4, c[0x0][0x3b4] ;  /* 0x0000ed0000047ab9 */ /* 0x000fe20000000000 */
[----:B------:R-:W-:Y:S01]  /*0030*/  ULDC.64 UR32, c[0x0][0x3a0] ;  /* 0x0000e80000207ab9 */ /* 0x000fe20000000a00 */
[----:B------:R-:W-:Y:S01]  /*0040*/  ISETP.NE.AND P3, PT, RZ, UR4, PT ;  /* 0x00000004ff007c0c */ /* 0x000fe2000bf65270 */
[----:B------:R-:W-:Y:S01]  /*0050*/  IMAD.U32 R8, RZ, RZ, UR32 ;  /* 0x00000020ff087e24 */ /* 0x000fe2000f8e00ff */
[----:B------:R-:W-:Y:S01]  /*0060*/  ULDC.64 UR30, c[0x0][0x208] ;  /* 0x00008200001e7ab9 */ /* 0x000fe20000000a00 */
[----:B------:R-:W-:-:S02]  /*0070*/  IMAD.U32 R9, RZ, RZ, UR33 ;  /* 0x00000021ff097e24 */ /* 0x000fc4000f8e00ff */
[----:B------:R-:W2:Y:S01]  /*0080*/  LDC R117, c[0x0][0x3ac] ;  /* 0x0000eb00ff757b82 */ /* 0x000ea20000000800 */
[----:B------:R-:W3:Y:S01]  /*0090*/  S2R R222, SR_CTAID.X ;  /* 0x0000000000de7919 */ /* 0x000ee20000002500 */
[----:B------:R-:W3:Y:S06]  /*00a0*/  S2R R12, SR_CTAID.Y ;  /* 0x00000000000c7919 */ /* 0x000eec0000002600 */
[----:B------:R-:W4:Y:S01]  /*00b0*/  LDC.64 R4, c[0x0][0x300] ;  /* 0x0000c000ff047b82 */ /* 0x000f220000000a00 */
[----:B------:R-:W5:Y:S01]  /*00c0*/  @P3 LDG.E.64 R8, desc[UR30][R8.64] ;  /* 0x0000001e08083981 */ /* 0x000f62000c1e1b00 */
[----:B------:R-:W3:Y:S01]  /*00d0*/  S2R R11, SR_CTAID.Z ;  /* 0x00000000000b7919 */ /* 0x000ee20000002700 */
[----:B------:R-:W3:Y:S01]  /*00e0*/  S2R R122, SR_TID.X ;  /* 0x00000000007a7919 */ /* 0x000ee20000002100 */
[----:B-1----:R-:W-:Y:S01]  /*00f0*/  @P3 IMAD.MOV.U32 R2, RZ, RZ, R169 ;  /* 0x000000ffff023224 */ /* 0x002fe200078e00a9 */
[----:B------:R-:W-:Y:S01]  /*0100*/  ULDC UR19, c[0x0][0x2c4] ;  /* 0x0000b10000137ab9 */ /* 0x000fe20000000800 */
[----:B--2---:R-:W-:-:S05]  /*0110*/  @P3 IMAD.MOV.U32 R3, RZ, RZ, R117 ;  /* 0x000000ffff033224 */ /* 0x004fca00078e0075 */
[----:B------:R1:W2:Y:S01]  /*0120*/  @P3 LDG.E.64 R6, desc[UR30][R2.64] ;  /* 0x0000001e02063981 */ /* 0x0002a2000c1e1b00 */
[----:B------:R-:W-:Y:S01]  /*0130*/  IMAD.MOV.U32 R13, RZ, RZ, RZ ;  /* 0x000000ffff0d7224 */ /* 0x000fe200078e00ff */
[----:B----4-:R-:W-:-:S04]  /*0140*/  ISETP.NE.U32.AND P2, PT, R4, RZ, PT ;  /* 0x000000ff0400720c */ /* 0x010fc80003f45070 */
[----:B------:R-:W-:Y:S02]  /*0150*/  ISETP.NE.AND.EX P2, PT, R5, RZ, PT, P2 ;  /* 0x000000ff0500720c */ /* 0x000fe40003f45320 */
[----:B---3--:R-:W-:-:S04]  /*0160*/  LOP3.LUT R0, R11, R222, R12, 0xfe, !PT ;  /* 0x000000de0b007212 */ /* 0x008fc800078efe0c */
[----:B------:R-:W-:-:S07]  /*0170*/  LOP3.LUT P4, RZ, R0, R122, RZ, 0xfc, !PT ;  /* 0x0000007a00ff7212 */ /* 0x000fce000788fcff */
[----:B------:R-:W3:Y:S08]  /*0180*/  @P2 LDC.64 R4, c[0x0][0x300] ;  /* 0x0000c000ff042b82 */ /* 0x000ef00000000a00 */
[----:B-1----:R-:W1:Y:S08]  /*0190*/  LDC.64 R2, c[0x0][0x308] ;  /* 0x0000c200ff027b82 */ /* 0x002e700000000a00 */
[----:B------:R-:W2:Y:S08]  /*01a0*/  @P3 LDC R0, c[0x0][0x3b0] ;  /* 0x0000ec00ff003b82 */ /* 0x000eb00000000800 */
[----:B------:R-:W4:Y:S01]  /*01b0*/  @!P4 LDC.64 R14, c[0x0][0x3b8] ;  /* 0x0000ee00ff0ecb82 */ /* 0x000f220000000a00 */
[----:B---3--:R-:W-:Y:S01]  /*01c0*/  @P2 IMAD.WIDE R4, R12, 0x4, R4 ;  /* 0x000000040c042825 */ /* 0x008fe200078e0204 */
[----:B-1----:R-:W-:-:S04]  /*01d0*/  ISETP.NE.U32.AND P1, PT, R2, RZ, PT ;  /* 0x000000ff0200720c */ /* 0x002fc80003f25070 */
[----:B------:R-:W-:-:S13]  /*01e0*/  ISETP.NE.AND.EX P1, PT, R3, RZ, PT, P1 ;  /* 0x000000ff0300720c */ /* 0x000fda0003f25310 */
[----:B------:R-:W1:Y:S02]  /*01f0*/  @P1 LDC.64 R2, c[0x0][0x308] ;  /* 0x0000c200ff021b82 */ /* 0x000e640000000a00 */
[----:B-1----:R-:W-:Y:S01]  /*0200*/  @P1 IMAD.WIDE R2, R12, 0x4, R2 ;  /* 0x000000040c021825 */ /* 0x002fe200078e0202 */
[----:B-----5:R-:W-:Y:S02]  /*0210*/  @P3 R2UR UR32, R8 ;  /* 0x00000000082032ca */ /* 0x020fe400000e0000 */
[----:B------:R-:W-:-:S11]  /*0220*/  @P3 R2UR UR33, R9 ;  /* 0x00000000092132ca */ /* 0x000fd600000e0000 */
[----:B------:R-:W-:Y:S02]  /*0230*/  IMAD.U32 R8, RZ, RZ, UR32 ;  /* 0x00000020ff087e24 */ /* 0x000fe4000f8e00ff */
[----:B------:R-:W-:Y:S01]  /*0240*/  IMAD.U32 R9, RZ, RZ, UR33 ;  /* 0x00000021ff097e24 */ /* 0x000fe2000f8e00ff */
[----:B--2---:R-:W-:-:S04]  /*0250*/  @P3 IADD3 R169, P0, R6, R0, RZ ;  /* 0x0000000006a93210 */ /* 0x004fc80007f1e0ff */
[----:B----4-:R1:W-:Y:S01]  /*0260*/  @!P4 STG.E.64 desc[UR30][R14.64], R8 ;  /* 0x000000080e00c986 */ /* 0x0103e2000c101b1e */
[----:B------:R-:W-:Y:S02]  /*0270*/  @P3 IMAD.X R117, RZ, RZ, R7, P0 ;  /* 0x000000ffff753224 */ /* 0x000fe400000e0607 */
[----:B------:R-:W-:Y:S02]  /*0280*/  @!P4 IMAD.MOV.U32 R6, RZ, RZ, R169 ;  /* 0x000000ffff06c224 */ /* 0x000fe400078e00a9 */
[----:B------:R-:W-:-:S05]  /*0290*/  @!P4 IMAD.MOV.U32 R7, RZ, RZ, R117 ;  /* 0x000000ffff07c224 */ /* 0x000fca00078e0075 */
[----:B------:R1:W-:Y:S04]  /*02a0*/  @!P4 STG.E.64 desc[UR30][R14.64+0x8], R6 ;  /* 0x000008060e00c986 */ /* 0x0003e8000c101b1e */
[----:B------:R2:W3:Y:S04]  /*02b0*/  @P2 LDG.E R13, desc[UR30][R4.64] ;  /* 0x0000001e040d2981 */ /* 0x0004e8000c1e1900 */
[----:B------:R-:W3:Y:S01]  /*02c0*/  @P1 LDG.E R121, desc[UR30][R2.64] ;  /* 0x0000001e02791981 */ /* 0x000ee2000c1e1900 */
[----:B------:R-:W-:-:S05]  /*02d0*/  IMAD.SHL.U32 R124, R222, 0x80, RZ ;  /* 0x00000080de7c7824 */ /* 0x000fca00078e00ff */
[----:B------:R-:W-:Y:S01]  /*02e0*/  ISETP.GE.AND P0, PT, R124, UR19, PT ;  /* 0x000000137c007c0c */ /* 0x000fe2000bf06270 */
[----:B--2---:R-:W2:Y:S08]  /*02f0*/  @!P1 LDC.64 R4, c[0x0][0x318] ;  /* 0x0000c600ff049b82 */ /* 0x004eb00000000a00 */
[----:B------:R-:W4:Y:S01]  /*0300*/  @!P1 LDC.64 R2, c[0x0][0x2c8] ;  /* 0x0000b200ff029b82 */ /* 0x000f220000000a00 */
[----:B--2---:R-:W-:-:S04]  /*0310*/  @!P1 ISETP.NE.U32.AND P2, PT, R4, RZ, PT ;  /* 0x000000ff0400920c */ /* 0x004fc80003f45070 */
[----:B------:R-:W-:-:S04]  /*0320*/  @!P1 ISETP.NE.AND.EX P2, PT, R5, RZ, PT, P2 ;  /* 0x000000ff0500920c */ /* 0x000fc80003f45320 */
[----:B----4-:R-:W-:Y:S01]  /*0330*/  @!P1 SEL R3, R3, RZ, P2 ;  /* 0x000000ff03039207 */ /* 0x010fe20001000000 */
[----:B---3--:R-:W-:-:S03]  /*0340*/  @P1 IMAD.IADD R121, R121, 0x1, -R13 ;  /* 0x0000000179791824 */ /* 0x008fc600078e0a0d */
[----:B------:R-:W-:Y:S01]  /*0350*/  @!P1 IADD3 R121, R3, R2, -R13 ;  /* 0x0000000203799210 */ /* 0x000fe20007ffe80d */
[----:B-1----:R-:W-:Y:S06]  /*0360*/  @P0 EXIT ;  /* 0x000000000000094d */ /* 0x002fec0003800000 */
[----:B------:R-:W-:Y:S01]  /*0370*/  VIADD R0, R124, 0xbf ;  /* 0x000000bf7c007836 */ /* 0x000fe20000000000 */
[----:B------:R-:W-:Y:S01]  /*0380*/  ULDC UR18, c[0x0][0x398] ;  /* 0x0000e60000127ab9 */ /* 0x000fe20000000800 */
[C---:B------:R-:W-:Y:S01]  /*0390*/  VIADD R4, R121.reuse, 0x3f ;  /* 0x0000003f79047836 */ /* 0x040fe20000000000 */
[----:B------:R-:W-:Y:S01]  /*03a0*/  SHF.R.S32.HI R14, RZ, 0x1f, R122 ;  /* 0x0000001fff0e7819 */ /* 0x000fe2000001147a */
[----:B------:R-:W-:Y:S01]  /*03b0*/  ULDC UR8, c[0x0][0x270] ;  /* 0x00009c0000087ab9 */ /* 0x000fe20000000800 */
[----:B------:R-:W-:Y:S02]  /*03c0*/  IADD3 R0, R121, -UR19, R0 ;  /* 0x8000001379007c10 */ /* 0x000fe4000fffe000 */
[----:B------:R-:W-:Y:S02]  /*03d0*/  SHF.R.S32.HI R2, RZ, 0x1f, R4 ;  /* 0x0000001fff027819 */ /* 0x000fe40000011404 */
[----:B------:R-:W-:Y:S01]  /*03e0*/  LEA.HI R120, R14, R122, RZ, 0x5 ;  /* 0x0000007a0e787211 */ /* 0x000fe200078f28ff */
[----:B------:R-:W-:Y:S01]  /*03f0*/  VIADD R0, R0, UR18 ;  /* 0x0000001200007c36 */ /* 0x000fe20008000000 */
[----:B------:R-:W-:-:S02]  /*0400*/  LEA.HI R2, R2, R4, RZ, 0x6 ;  /* 0x0000000402027211 */ /* 0x000fc400078f30ff */
[----:B------:R-:W-:Y:S02]  /*0410*/  LOP3.LUT R125, R120, 0xffffffe0, RZ, 0xc0, !PT ;  /* 0xffffffe0787d7812 */ /* 0x000fe400078ec0ff */
[----:B------:R-:W-:Y:S02]  /*0420*/  SHF.R.S32.HI R3, RZ, 0x1f, R0 ;  /* 0x0000001fff037819 */ /* 0x000fe40000011400 */
[----:B------:R-:W-:Y:S01]  /*0430*/  SHF.R.S32.HI R2, RZ, 0x6, R2 ;  /* 0x00000006ff027819 */ /* 0x000fe20000011402 */
[----:B------:R-:W-:Y:S01]  /*0440*/  IMAD.IADD R125, R122, 0x1, -R125 ;  /* 0x000000017a7d7824 */ /* 0x000fe200078e0a7d */
[----:B------:R-:W-:Y:S01]  /*0450*/  LEA.HI R3, R3, R0, RZ, 0x6 ;  /* 0x0000000003037211 */ /* 0x000fe200078f30ff */
[----:B------:R-:W-:-:S03]  /*0460*/  IMAD R0, R12, UR8, R11 ;  /* 0x000000080c007c24 */ /* 0x000fc6000f8e020b */
[----:B------:R-:W-:Y:S01]  /*0470*/  SHF.R.S32.HI R3, RZ, 0x6, R3 ;  /* 0x00000006ff037819 */ /* 0x000fe20000011403 */
[----:B------:R-:W-:-:S03]  /*0480*/  IMAD.SHL.U32 R0, R0, 0x20, RZ ;  /* 0x0000002000007824 */ /* 0x000fc600078e00ff */
[----:B------:R-:W-:Y:S02]  /*0490*/  VIMNMX R3, R2, R3, PT ;  /* 0x0000000302037248 */ /* 0x000fe40003fe0100 */
[--C-:B------:R-:W-:Y:S02]  /*04a0*/  IADD3 R169, P1, P0, R0, R169, R125.reuse ;  /* 0x000000a900a97210 */ /* 0x100fe4000783e07d */
[----:B------:R-:W-:Y:S02]  /*04b0*/  ISETP.GE.AND P2, PT, R3, 0x1, PT ;  /* 0x000000010300780c */ /* 0x000fe40003f46270 */
[----:B------:R-:W-:Y:S02]  /*04c0*/  SHF.R.S32.HI R0, RZ, 0x1f, R0 ;  /* 0x0000001fff007819 */ /* 0x000fe40000011400 */
[----:B------:R-:W-:-:S04]  /*04d0*/  SHF.R.S32.HI R2, RZ, 0x1f, R125 ;  /* 0x0000001fff027819 */ /* 0x000fc8000001147d */
[----:B------:R-:W-:-:S05]  /*04e0*/  IADD3.X R117, R0, R117, R2, P1, P0 ;  /* 0x0000007500757210 */ /* 0x000fca0000fe0402 */
[----:B------:R-:W-:Y:S05]  /*04f0*/  @!P2 BRA `(.L_x_362) ;  /* 0x000000f80038a947 */ /* 0x000fea0003800000 */
[----:B------:R-:W1:Y:S01]  /*0500*/  LDC R7, c[0x0][0x278] ;  /* 0x00009e00ff077b82 */ /* 0x000e620000000800 */
[CC--:B------:R-:W-:Y:S01]  /*0510*/  LEA.HI R5, R14.reuse, R122.reuse, RZ, 0x4 ;  /* 0x0000007a0e057211 */ /* 0x0c0fe200078f20ff */
[----:B------:R-:W-:Y:S01]  /*0520*/  ULDC.64 UR12, c[0x0][0x248] ;  /* 0x00009200000c7ab9 */ /* 0x000fe20000000a00 */
[CC--:B------:R-:W-:Y:S01]  /*0530*/  LEA.HI R223, R14.reuse, R122.reuse, RZ, 0x2 ;  /* 0x0000007a0edf7211 */ /* 0x0c0fe200078f10ff */
[----:B------:R-:W-:Y:S01]  /*0540*/  ULDC.64 UR10, c[0x0][0x250] ;  /* 0x00009400000a7ab9 */ /* 0x000fe20000000a00 */
[----:B------:R-:W-:Y:S01]  /*0550*/  SHF.R.S32.HI R2, RZ, 0x4, R5 ;  /* 0x00000004ff027819 */ /* 0x000fe20000011405 */
[----:B------:R-:W-:Y:S01]  /*0560*/  ULDC.64 UR4, c[0x0][0x228] ;  /* 0x00008a0000047ab9 */ /* 0x000fe20000000a00 */
[----:B------:R-:W-:Y:S01]  /*0570*/  LEA.HI R14, R14, R122, RZ, 0x3 ;  /* 0x0000007a0e0e7211 */ /* 0x000fe200078f18ff */
[----:B------:R-:W2:Y:S01]  /*0580*/  S2UR UR14, SR_CgaCtaId ;  /* 0x00000000000e79c3 */ /* 0x000ea20000008800 */
[----:B------:R-:W-:Y:S01]  /*0590*/  LOP3.LUT R24, R223, 0xfffffffc, RZ, 0xc0, !PT ;  /* 0xfffffffcdf187812 */ /* 0x000fe200078ec0ff */
[----:B------:R-:W-:Y:S01]  /*05a0*/  ULDC.64 UR6, c[0x0][0x258] ;  /* 0x0000960000067ab9 */ /* 0x000fe20000000a00 */
[----:B------:R-:W-:Y:S01]  /*05b0*/  SHF.R.S32.HI R16, RZ, 0x2, R223 ;  /* 0x00000002ff107819 */ /* 0x000fe200000114df */
[----:B------:R-:W-:Y:S01]  /*05c0*/  IMAD.SHL.U32 R0, R14, 0x8, RZ ;  /* 0x000000080e007824 */ /* 0x000fe200078e00ff */
[----:B------:R-:W-:Y:S01]  /*05d0*/  LEA.HI R6, R5, R2, RZ, 0x1 ;  /* 0x0000000205067211 */ /* 0x000fe200078f08ff */
[----:B------:R-:W-:Y:S01]  /*05e0*/  IMAD.IADD R24, R122, 0x1, -R24 ;  /* 0x000000017a187824 */ /* 0x000fe200078e0a18 */
[----:B------:R-:W-:Y:S01]  /*05f0*/  LEA.HI R223, R223, R16, RZ, 0x1 ;  /* 0x00000010dfdf7211 */ /* 0x000fe200078f08ff */
[----:B------:R-:W-:Y:S01]  /*0600*/  ULDC.64 UR8, c[0x0][0x240] ;  /* 0x0000900000087ab9 */ /* 0x000fe20000000a00 */
[----:B------:R-:W-:Y:S01]  /*0610*/  LOP3.LUT R6, R6, 0xfffffffe, RZ, 0xc0, !PT ;  /* 0xfffffffe06067812 */ /* 0x000fe200078ec0ff */
[----:B------:R-:W-:Y:S01]  /*0620*/  IMAD.SHL.U32 R24, R24, 0x8, RZ ;  /* 0x0000000818187824 */ /* 0x000fe200078e00ff */
[----:B------:R-:W-:Y:S01]  /*0630*/  LOP3.LUT R5, R5, 0xfffffff0, RZ, 0xc0, !PT ;  /* 0xfffffff005057812 */ /* 0x000fe200078ec0ff */
[----:B------:R-:W-:Y:S01]  /*0640*/  VIADD R123, R3, 0xffffffff ;  /* 0xffffffff037b7836 */ /* 0x000fe20000000000 */
[----:B------:R-:W-:Y:S01]  /*0650*/  LOP3.LUT R0, R0, 0xc0, RZ, 0xc0, !PT ;  /* 0x000000c000007812 */ /* 0x000fe200078ec0ff */
[----:B------:R-:W-:Y:S01]  /*0660*/  IMAD.IADD R6, R2, 0x1, -R6 ;  /* 0x0000000102067824 */ /* 0x000fe200078e0a06 */
[----:B------:R-:W-:Y:S01]  /*0670*/  LOP3.LUT R223, R223, 0x7fffffe, RZ, 0xc0, !PT ;  /* 0x07fffffedfdf7812 */ /* 0x000fe200078ec0ff */
[----:B------:R-:W-:Y:S01]  /*0680*/  IMAD.IADD R5, R122, 0x1, -R5 ;  /* 0x000000017a057824 */ /* 0x000fe200078e0a05 */
[----:B-1----:R-:W-:Y:S01]  /*0690*/  IABS R9, R7 ;  /* 0x0000000700097213 */ /* 0x002fe20000000000 */
[----:B------:R-:W-:Y:S01]  /*06a0*/  USHF.L.U32 UR15, UR12, 0x6, URZ ;  /* 0x000000060c0f7899 */ /* 0x000fe2000800063f */
[----:B------:R-:W-:Y:S01]  /*06b0*/  SHF.R.U32.HI R2, RZ, 0x3, R0 ;  /* 0x00000003ff027819 */ /* 0x000fe20000011600 */
[----:B------:R-:W-:Y:S01]  /*06c0*/  IMAD.IADD R223, R16, 0x1, -R223 ;  /* 0x0000000110df7824 */ /* 0x000fe200078e0adf */
[----:B------:R-:W1:Y:S01]  /*06d0*/  I2F.RP R20, R9 ;  /* 0x0000000900147306 */ /* 0x000e620000209400 */
[----:B------:R-:W-:Y:S01]  /*06e0*/  LOP3.LUT R8, R14, 0xfffffff8, RZ, 0xc0, !PT ;  /* 0xfffffff80e087812 */ /* 0x000fe200078ec0ff */
[----:B------:R-:W-:Y:S01]  /*06f0*/  USHF.L.U32 UR17, UR10, 0x6, URZ ;  /* 0x000000060a117899 */ /* 0x000fe2000800063f */
[----:B------:R-:W-:Y:S01]  /*0700*/  LOP3.LUT R0, R0, 0x18, R24, 0xf8, !PT ;  /* 0x0000001800007812 */ /* 0x000fe200078ef818 */
[----:B------:R-:W-:Y:S01]  /*0710*/  USHF.L.U64.HI UR16, UR10, 0x6, UR11 ;  /* 0x000000060a107899 */ /* 0x000fe2000801020b */
[----:B------:R-:W-:Y:S01]  /*0720*/  SHF.R.S32.HI R120, RZ, 0x5, R120 ;  /* 0x00000005ff787819 */ /* 0x000fe20000011478 */
[----:B------:R-:W-:Y:S01]  /*0730*/  IMAD.IADD R8, R122, 0x1, -R8 ;  /* 0x000000017a087824 */ /* 0x000fe200078e0a08 */
[----:B------:R-:W-:Y:S01]  /*0740*/  LEA.HI R22, R5, R5, RZ, 0x1 ;  /* 0x0000000505167211 */ /* 0x000fe200078f08ff */
[----:B------:R-:W-:Y:S01]  /*0750*/  IMAD.MOV.U32 R230, RZ, RZ, R123 ;  /* 0x000000ffffe67224 */ /* 0x000fe200078e007b */
[----:B------:R-:W-:Y:S01]  /*0760*/  LOP3.LUT R2, R0, R2, RZ, 0x3c, !PT ;  /* 0x0000000200027212 */ /* 0x000fe200078e3cff */
[----:B------:R-:W-:Y:S01]  /*0770*/  IMAD R223, R120, 0x8, R223 ;  /* 0x0000000878df7824 */ /* 0x000fe200078e02df */
[----:B------:R-:W-:Y:S01]  /*0780*/  LOP3.LUT R119, R22, 0x7fffffe, RZ, 0xc0, !PT ;  /* 0x07fffffe16777812 */ /* 0x000fe200078ec0ff */
[----:B------:R-:W-:Y:S01]  /*0790*/  IMAD R124, R120, 0x10, R124 ;  /* 0x00000010787c7824 */ /* 0x000fe200078e027c */
[----:B------:R-:W-:Y:S01]  /*07a0*/  SHF.R.S32.HI R4, RZ, 0x1f, R5 ;  /* 0x0000001fff047819 */ /* 0x000fe20000011405 */
[----:B------:R-:W-:Y:S01]  /*07b0*/  IMAD.U32 R223, R223, 0x20, R2 ;  /* 0x00000020dfdf7824 */ /* 0x000fe200078e0002 */
[----:B-1----:R-:W1:Y:S01]  /*07c0*/  MUFU.RCP R20, R20 ;  /* 0x0000001400147308 */ /* 0x002e620000001000 */
[----:B------:R-:W-:Y:S01]  /*07d0*/  LEA.HI R18, R8, R8, RZ, 0x1 ;  /* 0x0000000808127211 */ /* 0x000fe200078f08ff */
[----:B------:R-:W-:Y:S01]  /*07e0*/  IMAD.IADD R119, R5, 0x1, -R119 ;  /* 0x0000000105777824 */ /* 0x000fe200078e0a77 */
[----:B------:R-:W-:Y:S01]  /*07f0*/  SHF.R.S32.HI R17, RZ, 0x1f, R16 ;  /* 0x0000001fff117819 */ /* 0x000fe20000011410 */
[----:B------:R-:W-:Y:S01]  /*0800*/  IMAD R232, R222, 0x8, R120 ;  /* 0x00000008dee87824 */ /* 0x000fe200078e0278 */
[----:B------:R-:W-:-:S02]  /*0810*/  IADD3 R2, P0, R16, R13, RZ ;  /* 0x0000000d10027210 */ /* 0x000fc40007f1e0ff */
[----:B------:R-:W-:Y:S02]  /*0820*/  LEA.HI R4, R4, R5, RZ, 0x3 ;  /* 0x0000000504047211 */ /* 0x000fe400078f18ff */
[----:B------:R-:W-:Y:S02]  /*0830*/  LOP3.LUT R5, R18, 0x3fffffe, RZ, 0xc0, !PT ;  /* 0x03fffffe12057812 */ /* 0x000fe400078ec0ff */
[----:B------:R-:W-:Y:S01]  /*0840*/  LEA.HI.X.SX32 R13, R13, R17, 0x1, P0 ;  /* 0x000000110d0d7211 */ /* 0x000fe200000f0eff */
[----:B------:R-:W-:Y:S01]  /*0850*/  IMAD.WIDE R16, R222, 0x80, R16 ;  /* 0x00000080de107825 */ /* 0x000fe200078e0210 */
[----:B------:R-:W-:Y:S02]  /*0860*/  SHF.R.S32.HI R25, RZ, 0x1f, R24 ;  /* 0x0000001fff197819 */ /* 0x000fe40000011418 */
[----:B------:R-:W-:Y:S01]  /*0870*/  SHF.R.S32.HI R10, RZ, 0x1f, R12 ;  /* 0x0000001fff0a7819 */ /* 0x000fe2000001140c */
[----:B------:R-:W-:Y:S01]  /*0880*/  IMAD.IADD R5, R8, 0x1, -R5 ;  /* 0x0000000108057824 */ /* 0x000fe200078e0a05 */
[--C-:B------:R-:W-:Y:S01]  /*0890*/  SHF.R.S32.HI R23, RZ, 0x1, R22.reuse ;  /* 0x00000001ff177819 */ /* 0x100fe20000011416 */
[----:B-1----:R-:W-:Y:S01]  /*08a0*/  VIADD R20, R20, 0xffffffe ;  /* 0x0ffffffe14147836 */ /* 0x002fe20000000000 */
[----:B------:R-:W-:Y:S01]  /*08b0*/  SHF.R.S32.HI R22, RZ, 0x1f, R22 ;  /* 0x0000001fff167819 */ /* 0x000fe20000011416 */
[----:B------:R-:W-:-:S02]  /*08c0*/  IMAD R8, R13, UR12, RZ ;  /* 0x0000000c0d087c24 */ /* 0x000fc4000f8e02ff */
[----:B------:R-:W1:Y:S01]  /*08d0*/  F2I.FTZ.U32.TRUNC.NTZ R21, R20 ;  /* 0x0000001400157305 */ /* 0x000e62000021f000 */
[----:B------:R-:W-:Y:S01]  /*08e0*/  IMAD R13, R13, UR10, RZ ;  /* 0x0000000a0d0d7c24 */ /* 0x000fe2000f8e02ff */
[----:B------:R-:W-:Y:S01]  /*08f0*/  LEA.HI R22, R22, R23, RZ, 0x2 ;  /* 0x0000001716167211 */ /* 0x000fe200078f10ff */
[----:B------:R-:W-:-:S03]  /*0900*/  IMAD.WIDE.U32 R26, R2, UR12, R24 ;  /* 0x0000000c021a7c25 */ /* 0x000fc6000f8e0018 */
[----:B------:R-:W-:Y:S01]  /*0910*/  LOP3.LUT R22, R22, 0xfffffffc, RZ, 0xc0, !PT ;  /* 0xfffffffc16167812 */ /* 0x000fe200078ec0ff */
[C---:B------:R-:W-:Y:S02]  /*0920*/  IMAD R13, R2.reuse, UR11, R13 ;  /* 0x0000000b020d7c24 */ /* 0x040fe4000f8e020d */
[----:B------:R-:W-:Y:S02]  /*0930*/  IMAD R8, R2, UR13, R8 ;  /* 0x0000000d02087c24 */ /* 0x000fe4000f8e0208 */
[----:B------:R-:W-:Y:S02]  /*0940*/  IMAD R15, R10, UR4, RZ ;  /* 0x000000040a0f7c24 */ /* 0x000fe4000f8e02ff */
[----:B------:R-:W-:Y:S01]  /*0950*/  IMAD.IADD R27, R27, 0x1, R8 ;  /* 0x000000011b1b7824 */ /* 0x000fe200078e0208 */
[----:B------:R-:W-:Y:S01]  /*0960*/  SHF.R.S32.HI R8, RZ, 0x1, R18 ;  /* 0x00000001ff087819 */ /* 0x000fe20000011412 */
[----:B-1----:R-:W-:Y:S02]  /*0970*/  IMAD.MOV R0, RZ, RZ, -R21 ;  /* 0x000000ffff007224 */ /* 0x002fe400078e0a15 */
[----:B------:R-:W-:-:S02]  /*0980*/  IMAD.MOV.U32 R20, RZ, RZ, RZ ;  /* 0x000000ffff147224 */ /* 0x000fc400078e00ff */
[----:B------:R-:W-:Y:S02]  /*0990*/  IMAD R0, R0, R9, RZ ;  /* 0x0000000900007224 */ /* 0x000fe400078e02ff */
[----:B------:R-:W-:Y:S02]  /*09a0*/  IMAD R15, R12, UR5, R15 ;  /* 0x000000050c0f7c24 */ /* 0x000fe4000f8e020f */
[----:B------:R-:W-:Y:S01]  /*09b0*/  IMAD.HI.U32 R19, R21, R0, R20 ;  /* 0x0000000015137227 */ /* 0x000fe200078e0014 */
[----:B------:R-:W-:-:S03]  /*09c0*/  IABS R0, R11 ;  /* 0x0000000b00007213 */ /* 0x000fc60000000000 */
[----:B------:R-:W-:Y:S01]  /*09d0*/  IMAD.WIDE.U32 R20, R12, UR4, R24 ;  /* 0x000000040c147c25 */ /* 0x000fe2000f8e0018 */
[----:B------:R-:W-:-:S03]  /*09e0*/  ULDC.64 UR4, c[0x0][0x230] ;  /* 0x00008c0000047ab9 */ /* 0x000fc60000000a00 */
[----:B------:R-:W-:-:S04]  /*09f0*/  IMAD.WIDE.U32 R24, R2, UR10, R24 ;  /* 0x0000000a02187c25 */ /* 0x000fc8000f8e0018 */
[----:B------:R-:W-:-:S04]  /*0a00*/  IMAD.HI.U32 R19, R19, R0, RZ ;  /* 0x0000000013137227 */ /* 0x000fc800078e00ff */
[----:B------:R-:W-:Y:S02]  /*0a10*/  IMAD.IADD R25, R25, 0x1, R13 ;  /* 0x0000000119197824 */ /* 0x000fe400078e020d */
[----:B------:R-:W-:Y:S02]  /*0a20*/  IMAD.MOV R13, RZ, RZ, -R19 ;  /* 0x000000ffff0d7224 */ /* 0x000fe400078e0a13 */
[----:B------:R-:W-:Y:S02]  /*0a30*/  IMAD.IADD R21, R21, 0x1, R15 ;  /* 0x0000000115157824 */ /* 0x000fe400078e020f */
[C---:B------:R-:W-:Y:S02]  /*0a40*/  IMAD R13, R9.reuse, R13, R0 ;  /* 0x0000000d090d7224 */ /* 0x040fe400078e0200 */
[----:B------:R-:W-:Y:S02]  /*0a50*/  IMAD.SHL.U32 R15, R8, 0x40, RZ ;  /* 0x00000040080f7824 */ /* 0x000fe400078e00ff */
[----:B------:R-:W-:Y:S01]  /*0a60*/  IMAD.WIDE.U32 R26, R12, UR4, R26 ;  /* 0x000000040c1a7c25 */ /* 0x000fe2000f8e001a */
[----:B------:R-:W-:-:S02]  /*0a70*/  ISETP.GT.U32.AND P2, PT, R9, R13, PT ;  /* 0x0000000d0900720c */ /* 0x000fc40003f44070 */
[----:B------:R-:W-:Y:S01]  /*0a80*/  LOP3.LUT R0, R15, 0xc0, RZ, 0xc0, !PT ;  /* 0x000000c00f007812 */ /* 0x000fe200078ec0ff */
[----:B------:R-:W-:Y:S01]  /*0a90*/  IMAD.WIDE.U32 R20, R11, UR6, R20 ;  /* 0x000000060b147c25 */ /* 0x000fe2000f8e0014 */
[----:B------:R-:W-:Y:S02]  /*0aa0*/  SHF.R.S32.HI R15, RZ, 0x1f, R11 ;  /* 0x0000001fff0f7819 */ /* 0x000fe4000001140b */
[----:B------:R-:W-:Y:S01]  /*0ab0*/  LOP3.LUT R18, R0, 0x8, R14, 0xf8, !PT ;  /* 0x0000000800127812 */ /* 0x000fe200078ef80e */
[----:B------:R-:W-:Y:S01]  /*0ac0*/  IMAD R14, R10, UR4, RZ ;  /* 0x000000040a0e7c24 */ /* 0x000fe2000f8e02ff */
[----:B------:R-:W-:Y:S01]  /*0ad0*/  SHF.R.U32.HI R0, RZ, 0x3, R0 ;  /* 0x00000003ff007819 */ /* 0x000fe20000011600 */
[----:B------:R-:W-:Y:S02]  /*0ae0*/  IMAD R15, R15, UR6, RZ ;  /* 0x000000060f0f7c24 */ /* 0x000fe4000f8e02ff */
[----:B------:R-:W-:Y:S01]  /*0af0*/  IMAD R14, R12, UR5, R14 ;  /* 0x000000050c0e7c24 */ /* 0x000fe2000f8e020e */
[----:B------:R-:W-:Y:S01]  /*0b00*/  ULDC.64 UR4, c[0x0][0x238] ;  /* 0x00008e0000047ab9 */ /* 0x000fe20000000a00 */
[----:B------:R-:W-:Y:S01]  /*0b10*/  @!P2 IMAD.IADD R13, R13, 0x1, -R9 ;  /* 0x000000010d0da824 */ /* 0x000fe200078e0a09 */
[----:B------:R-:W-:Y:S01]  /*0b20*/  LOP3.LUT R0, R18, R0, RZ, 0x3c, !PT ;  /* 0x0000000012007212 */ /* 0x000fe200078e3cff */
[C---:B------:R-:W-:Y:S01]  /*0b30*/  IMAD R15, R11.reuse, UR7, R15 ;  /* 0x000000070b0f7c24 */ /* 0x040fe2000f8e020f */
[----:B------:R-:W-:Y:S01]  /*0b40*/  LOP3.LUT R11, R11, R7, RZ, 0x3c, !PT ;  /* 0x000000070b0b7212 */ /* 0x000fe200078e3cff */
[----:B------:R-:W-:Y:S01]  /*0b50*/  IMAD R10, R10, UR4, RZ ;  /* 0x000000040a0a7c24 */ /* 0x000fe2000f8e02ff */
[----:B------:R-:W-:Y:S01]  /*0b60*/  ISETP.GE.U32.AND P0, PT, R13, R9, PT ;  /* 0x000000090d00720c */ /* 0x000fe20003f06070 */
[----:B------:R-:W-:Y:S01]  /*0b70*/  @!P2 VIADD R19, R19, 0x1 ;  /* 0x000000011313a836 */ /* 0x000fe20000000000 */
[----:B------:R-:W-:Y:S01]  /*0b80*/  ISETP.GE.AND P1, PT, R11, RZ, PT ;  /* 0x000000ff0b00720c */ /* 0x000fe20003f26270 */
[C---:B------:R-:W-:Y:S01]  /*0b90*/  IMAD R10, R12.reuse, UR5, R10 ;  /* 0x000000050c0a7c24 */ /* 0x040fe2000f8e020a */
[----:B------:R-:W-:Y:S01]  /*0ba0*/  ISETP.NE.AND P2, PT, R7, RZ, PT ;  /* 0x000000ff0700720c */ /* 0x000fe20003f45270 */
[----:B------:R-:W-:Y:S01]  /*0bb0*/  IMAD.WIDE.U32 R24, R12, UR4, R24 ;  /* 0x000000040c187c25 */ /* 0x000fe2000f8e0018 */
[----:B------:R-:W-:Y:S01]  /*0bc0*/  UMOV UR5, 0x400 ;  /* 0x0000040000057882 */ /* 0x000fe20000000000 */
[----:B------:R-:W-:Y:S01]  /*0bd0*/  ULDC.64 UR6, c[0x0][0x210] ;  /* 0x0000840000067ab9 */ /* 0x000fe20000000a00 */
[----:B------:R-:W-:Y:S01]  /*0be0*/  USHF.L.U32 UR4, UR8, 0x6, URZ ;  /* 0x0000000608047899 */ /* 0x000fe2000800063f */
[----:B------:R-:W-:Y:S01]  /*0bf0*/  IMAD R12, R17, UR8, RZ ;  /* 0x00000008110c7c24 */ /* 0x000fe2000f8e02ff */
[----:B--2---:R-:W-:Y:S01]  /*0c00*/  ULEA UR5, UR14, UR5, 0x18 ;  /* 0x000000050e057291 */ /* 0x004fe2000f8ec03f */
[----:B------:R-:W-:Y:S01]  /*0c10*/  IMAD.IADD R21, R21, 0x1, R15 ;  /* 0x0000000115157824 */ /* 0x000fe200078e020f */
[----:B------:R-:W-:Y:S01]  /*0c20*/  USHF.L.U64.HI UR14, UR12, 0x6, UR13 ;  /* 0x000000060c0e7899 */ /* 0x000fe2000801020d */
[----:B------:R-:W-:-:S02]  /*0c30*/  IMAD R12, R16, UR9, R12 ;  /* 0x00000009100c7c24 */ /* 0x000fc4000f8e020c */
[----:B------:R-:W-:Y:S01]  /*0c40*/  IMAD.WIDE.U32 R16, R16, UR8, R20 ;  /* 0x0000000810107c25 */ /* 0x000fe2000f8e0014 */
[----:B------:R-:W-:Y:S01]  /*0c50*/  USHF.L.U64.HI UR8, UR8, 0x6, UR9 ;  /* 0x0000000608087899 */ /* 0x000fe20008010209 */
[----:B------:R-:W-:Y:S02]  /*0c60*/  LEA R223, R223, UR5, 0x1 ;  /* 0x00000005dfdf7c11 */ /* 0x000fe4000f8e08ff */
[----:B------:R-:W-:Y:S01]  /*0c70*/  @P0 VIADD R19, R19, 0x1 ;  /* 0x0000000113130836 */ /* 0x000fe20000000000 */
[C---:B------:R-:W-:Y:S01]  /*0c80*/  LEA R20, P0, R16.reuse, UR6, 0x1 ;  /* 0x0000000610147c11 */ /* 0x040fe2000f8008ff */
[----:B------:R-:W-:Y:S02]  /*0c90*/  IMAD.IADD R12, R17, 0x1, R12 ;  /* 0x00000001110c7824 */ /* 0x000fe400078e020c */
[----:B------:R-:W-:Y:S01]  /*0ca0*/  @!P1 IMAD.MOV R19, RZ, RZ, -R19 ;  /* 0x000000ffff139224 */ /* 0x000fe200078e0a13 */
[----:B------:R-:W-:Y:S01]  /*0cb0*/  @!P2 LOP3.LUT R19, RZ, R7, RZ, 0x33, !PT ;  /* 0x00000007ff13a212 */ /* 0x000fe200078e33ff */
[----:B------:R-:W-:Y:S01]  /*0cc0*/  IMAD.IADD R15, R27, 0x1, R14 ;  /* 0x000000011b0f7824 */ /* 0x000fe200078e020e */
[----:B------:R-:W-:Y:S01]  /*0cd0*/  LEA.HI.X R21, R16, UR7, R12, 0x1, P0 ;  /* 0x0000000710157c11 */ /* 0x000fe200080f0c0c */
[----:B------:R-:W-:Y:S01]  /*0ce0*/  ULDC.64 UR6, c[0x0][0x260] ;  /* 0x0000980000067ab9 */ /* 0x000fe20000000a00 */
[----:B------:R-:W-:Y:S01]  /*0cf0*/  IADD3 R12, P0, R20, UR4, RZ ;  /* 0x00000004140c7c10 */ /* 0x000fe2000ff1e0ff */
[----:B------:R-:W-:Y:S01]  /*0d00*/  IMAD.MOV.U32 R14, RZ, RZ, R26 ;  /* 0x000000ffff0e7224 */ /* 0x000fe200078e001a */
[----:B------:R-:W-:Y:S01]  /*0d10*/  SHF.R.S32.HI R226, RZ, 0x1f, R19 ;  /* 0x0000001fffe27819 */ /* 0x000fe20000011413 */
[----:B------:R-:W-:Y:S01]  /*0d20*/  @!PT LDS RZ, [RZ] ;  /* 0x00000000fffff984 */ /* 0x000fe20000000800 */
[----:B------:R-:W-:Y:S01]  /*0d30*/  @!PT LDS RZ, [RZ] ;  /* 0x00000000fffff984 */ /* 0x000fe20000000800 */
[----:B------:R-:W-:Y:S01]  /*0d40*/  @!PT LDS RZ, [RZ] ;  /* 0x00000000fffff984 */ /* 0x000fe20000000800 */
[----:B------:R-:W-:Y:S01]  /*0d50*/  LDGSTS.E.BYPASS.LTC128B.128 [R223], desc[UR30][R20.64] ;  /* 0x0000000014df7fae */ /* 0x000fe2000b901d5e */
[----:B------:R-:W-:Y:S01]  /*0d60*/  IADD3.X R13, R21, UR8, RZ, P0, !PT ;  /* 0x00000008150d7c10 */ /* 0x000fe200087fe4ff */
[----:B------:R-:W-:Y:S01]  /*0d70*/  IMAD.WIDE.U32 R224, R19, UR6, R14 ;  /* 0x0000000613e07c25 */ /* 0x000fe2000f8e000e */
[----:B------:R-:W-:Y:S01]  /*0d80*/  SHF.R.S32.HI R7, RZ, 0x1f, R123 ;  /* 0x0000001fff077819 */ /* 0x000fe2000001147b */
[----:B------:R-:W-:Y:S02]  /*0d90*/  LDGSTS.E.BYPASS.LTC128B.128 [R223+0x2000], desc[UR30][R20.64+0x40] ;  /* 0x0200004014df7fae */ /* 0x000fe4000b901d5e */
[----:B------:R-:W-:-:S02]  /*0da0*/  IMAD R228, R226, UR6, RZ ;  /* 0x00000006e2e47c24 */ /* 0x000fc4000f8e02ff */
[----:B------:R-:W-:Y:S01]  /*0db0*/  LDGSTS.E.BYPASS.LTC128B.128 [R223+0x4000], desc[UR30][R20.64+0x80] ;  /* 0x0400008014df7fae */ /* 0x000fe2000b901d5e */
[----:B------:R-:W-:Y:S02]  /*0dc0*/  IMAD R9, R123, UR14, RZ ;  /* 0x0000000e7b097c24 */ /* 0x000fe4000f8e02ff */
[----:B------:R-:W-:Y:S01]  /*0dd0*/  IMAD R228, R19, UR7, R228 ;  /* 0x0000000713e47c24 */ /* 0x000fe2000f8e02e4 */
[----:B------:R-:W-:Y:S01]  /*0de0*/  LDGSTS.E.BYPASS.LTC128B.128 [R223+0x800], desc[UR30][R12.64] ;  /* 0x008000000cdf7fae */ /* 0x000fe2000b901d5e */
[----:B------:R-:W-:Y:S01]  /*0df0*/  IMAD R9, R7, UR15, R9 ;  /* 0x0000000f07097c24 */ /* 0x000fe2000f8e0209 */
[----:B------:R-:W-:Y:S01]  /*0e00*/  ULDC.64 UR6, c[0x0][0x268] ;  /* 0x00009a0000067ab9 */ /* 0x000fe20000000a00 */
[----:B------:R-:W-:Y:S01]  /*0e10*/  IMAD.IADD R229, R225, 0x1, R228 ;  /* 0x00000001e1e57824 */ /* 0x000fe200078e02e4 */
[----:B------:R-:W-:Y:S01]  /*0e20*/  LDGSTS.E.BYPASS.LTC128B.128 [R223+0x2800], desc[UR30][R12.64+0x40] ;  /* 0x028000400cdf7fae */ /* 0x000fe2000b901d5e */
[----:B------:R-:W-:Y:S02]  /*0e30*/  IMAD.MOV.U32 R228, RZ, RZ, R224 ;  /* 0x000000ffffe47224 */ /* 0x000fe400078e00e0 */
[----:B------:R-:W-:Y:S01]  /*0e40*/  IMAD.IADD R11, R25, 0x1, R10 ;  /* 0x00000001190b7824 */ /* 0x000fe200078e020a */
[----:B------:R1:W-:Y:S01]  /*0e50*/  LDGSTS.E.BYPASS.LTC128B.128 [R223+0x4800], desc[UR30][R12.64+0x80] ;  /* 0x048000800cdf7fae */ /* 0x0003e2000b901d5e */
[----:B------:R-:W-:-:S04]  /*0e60*/  IMAD.WIDE.U32 R14, R123, UR15, R228 ;  /* 0x0000000f7b0e7c25 */ /* 0x000fc8000f8e00e4 */
[----:B------:R-:W-:Y:S02]  /*0e70*/  IMAD.IADD R9, R15, 0x1, R9 ;  /* 0x000000010f097824 */ /* 0x000fe400078e0209 */
[----:B------:R-:W-:Y:S02]  /*0e80*/  IMAD.MOV.U32 R10, RZ, RZ, R24 ;  /* 0x000000ffff0a7224 */ /* 0x000fe400078e0018 */
[----:B------:R-:W-:Y:S02]  /*0e90*/  IMAD.IADD R2, R23, 0x1, -R22 ;  /* 0x0000000117027824 */ /* 0x000fe400078e0a16 */
[----:B------:R-:W-:-:S03]  /*0ea0*/  IMAD.WIDE.U32 R246, R19, UR6, R10 ;  /* 0x0000000613f67c25 */ /* 0x000fc6000f8e000a */
[----:B------:R-:W-:Y:S01]  /*0eb0*/  LOP3.LUT P1, RZ, R2, 0x2, RZ, 0xc0, !PT ;  /* 0x0000000202ff7812 */ /* 0x000fe2000782c0ff */
[----:B------:R-:W-:Y:S02]  /*0ec0*/  IMAD R226, R226, UR6, RZ ;  /* 0x00000006e2e27c24 */ /* 0x000fe4000f8e02ff */
[----:B------:R-:W-:Y:S02]  /*0ed0*/  IMAD R7, R7, UR10, RZ ;  /* 0x0000000a07077c24 */ /* 0x000fe4000f8e02ff */
[----:B------:R-:W-:Y:S02]  /*0ee0*/  IMAD.SHL.U32 R118, R4, 0x20, RZ ;  /* 0x0000002004767824 */ /* 0x000fe400078e00ff */
[----:B------:R-:W-:Y:S01]  /*0ef0*/  IMAD R226, R19, UR7, R226 ;  /* 0x0000000713e27c24 */ /* 0x000fe2000f8e02e2 */
[----:B------:R-:W-:Y:S01]  /*0f00*/  ULDC.64 UR6, c[0x0][0x220] ;  /* 0x0000880000067ab9 */ /* 0x000fe20000000a00 */
[----:B------:R-:W-:Y:S01]  /*0f10*/  IMAD R7, R123, UR11, R7 ;  /* 0x0000000b7b077c24 */ /* 0x000fe2000f8e0207 */
[----:B------:R-:W-:Y:S01]  /*0f20*/  LOP3.LUT R118, R118, 0xffffff00, RZ, 0xc0, !PT ;  /* 0xffffff0076767812 */ /* 0x000fe200078ec0ff */
[----:B------:R-:W-:Y:S01]  /*0f30*/  IMAD R5, R6, 0x8, R5 ;  /* 0x0000000806057824 */ /* 0x000fe200078e0205 */
[----:B-1----:R-:W-:Y:S01]  /*0f40*/  IADD3 R12, P0, R12, UR4, RZ ;  /* 0x000000040c0c7c10 */ /* 0x002fe2000ff1e0ff */
[----:B------:R-:W-:-:S02]  /*0f50*/  IMAD.IADD R227, R247, 0x1, R226 ;  /* 0x00000001f7e37824 */ /* 0x000fc400078e02e2 */
[----:B------:R-:W-:Y:S01]  /*0f60*/  IMAD.U32 R0, R5, 0x20, R0 ;  /* 0x0000002005007824 */ /* 0x000fe200078e0000 */
[----:B------:R-:W-:Y:S02]  /*0f70*/  IADD3.X R13, R13, UR8, RZ, P0, !PT ;  /* 0x000000080d0d7c10 */ /* 0x000fe400087fe4ff */
[----:B------:R-:W-:Y:S01]  /*0f80*/  IADD3 R16, P0, R12, UR4, RZ ;  /* 0x000000040c107c10 */ /* 0x000fe2000ff1e0ff */
[----:B------:R-:W-:Y:S01]  /*0f90*/  UIADD3 UR4, UR5, 0x6000, URZ ;  /* 0x0000600005047890 */ /* 0x000fe2000fffe03f */
[C---:B------:R-:W-:Y:S01]  /*0fa0*/  LEA R126, R0.reuse, UR5, 0x1 ;  /* 0x00000005007e7c11 */ /* 0x040fe2000f8e08ff */
[----:B------:R-:W-:Y:S01]  /*0fb0*/  LDGSTS.E.BYPASS.LTC128B.128 [R223+0x1000], desc[UR30][R12.64] ;  /* 0x010000000cdf7fae */ /* 0x000fe2000b901d5e */
[----:B------:R-:W-:Y:S01]  /*0fc0*/  IADD3.X R17, R13, UR8, RZ, P0, !PT ;  /* 0x000000080d117c10 */ /* 0x000fe200087fe4ff */
[----:B------:R-:W-:Y:S02]  /*0fd0*/  ULDC.64 UR8, c[0x0][0x218] ;  /* 0x0000860000087ab9 */ /* 0x000fe40000000a00 */
[----:B------:R-:W-:Y:S01]  /*0fe0*/  LDGSTS.E.BYPASS.LTC128B.128 [R223+0x3000], desc[UR30][R12.64+0x40] ;  /* 0x030000400cdf7fae */ /* 0x000fe2000b901d5e */
[----:B------:R-:W-:-:S03]  /*0ff0*/  LEA R220, R0, UR4, 0x1 ;  /* 0x0000000400dc7c11 */ /* 0x000fc6000f8e08ff */
[----:B------:R1:W-:Y:S04]  /*1000*/  LDGSTS.E.BYPASS.LTC128B.128 [R223+0x5000], desc[UR30][R12.64+0x80] ;  /* 0x050000800cdf7fae */ /* 0x0003e8000b901d5e */
[----:B------:R-:W-:Y:S04]  /*1010*/  LDGSTS.E.BYPASS.LTC128B.128 [R223+0x1800], desc[UR30][R16.64] ;  /* 0x0180000010df7fae */ /* 0x000fe8000b901d5e */
[----:B------:R-:W-:Y:S04]  /*1020*/  LDGSTS.E.BYPASS.LTC128B.128 [R223+0x3800], desc[UR30][R16.64+0x40] ;  /* 0x0380004010df7fae */ /* 0x000fe8000b901d5e */
[----:B------:R-:W-:Y:S01]  /*1030*/  LDGSTS.E.BYPASS.LTC128B.128 [R223+0x5800], desc[UR30][R16.64+0x80] ;  /* 0x0580008010df7fae */ /* 0x000fe2000b901d5e */
[----:B-1----:R-:W-:-:S04]  /*1040*/  LEA R12, P0, R14, UR8, 0x1 ;  /* 0x000000080e0c7c11 */ /* 0x002fc8000f8008ff */
[----:B------:R-:W-:Y:S01]  /*1050*/  LEA.HI.X R13, R14, UR9, R9, 0x1, P0 ;  /* 0x000000090e0d7c11 */ /* 0x000fe200080f0c09 */
[----:B------:R-:W-:Y:S01]  /*1060*/  IMAD.SHL.U32 R9, R6, 0x8, RZ ;  /* 0x0000000806097824 */ /* 0x000fe200078e00ff */
[----:B------:R-:W-:-:S03]  /*1070*/  IADD3 R10, P0, R12, UR15, RZ ;  /* 0x0000000f0c0a7c10 */ /* 0x000fc6000ff1e0ff */
[----:B------:R-:W-:Y:S01]  /*1080*/  LDGSTS.E.BYPASS.LTC128B.128 [R223+0x6000], desc[UR30][R12.64] ;  /* 0x060000000cdf7fae */ /* 0x000fe2000b901d5e */
[----:B------:R-:W-:-:S03]  /*1090*/  IADD3.X R11, R13, UR14, RZ, P0, !PT ;  /* 0x0000000e0d0b7c10 */ /* 0x000fc600087fe4ff */
[----:B------:R-:W-:Y:S04]  /*10a0*/  LDGSTS.E.BYPASS.LTC128B.128 [R223+0x7000], desc[UR30][R12.64+0x40] ;  /* 0x070000400cdf7fae */ /* 0x000fe8000b901d5e */
[----:B------:R1:W-:Y:S04]  /*10b0*/  LDGSTS.E.BYPASS.LTC128B.128 [R223+0x8000], desc[UR30][R12.64+0x80] ;  /* 0x080000800cdf7fae */ /* 0x0003e8000b901d5e */
[----:B------:R-:W-:Y:S04]  /*10c0*/  LDGSTS.E.BYPASS.LTC128B.128 [R223+0x6800], desc[UR30][R10.64] ;  /* 0x068000000adf7fae */ /* 0x000fe8000b901d5e */
[----:B------:R-:W-:Y:S04]  /*10d0*/  LDGSTS.E.BYPASS.LTC128B.128 [R223+0x7800], desc[UR30][R10.64+0x40] ;  /* 0x078000400adf7fae */ /* 0x000fe8000b901d5e */
[----:B------:R2:W-:Y:S04]  /*10e0*/  LDGSTS.E.BYPASS.LTC128B.128 [R223+0x8800], desc[UR30][R10.64+0x80] ;  /* 0x088000800adf7fae */ /* 0x0005e8000b901d5e */
[----:B------:R-:W0:Y:S01]  /*10f0*/  LDGDEPBAR ;  /* 0x00000000000079af */ /* 0x000e220000000000 */
[----:B-1----:R-:W-:-:S04]  /*1100*/  IMAD.WIDE.U32 R12, R123, UR10, RZ ;  /* 0x0000000a7b0c7c25 */ /* 0x002fc8000f8e00ff */
[----:B------:R-:W-:Y:S01]  /*1110*/  IMAD.IADD R7, R13, 0x1, R7 ;  /* 0x000000010d077824 */ /* 0x000fe200078e0207 */
[----:B------:R-:W-:-:S04]  /*1120*/  LEA R6, P0, R12, R246, 0x6 ;  /* 0x000000f60c067211 */ /* 0x000fc800078030ff */
[----:B------:R-:W-:Y:S01]  /*1130*/  LEA.HI.X R7, R12, R227, R7, 0x6, P0 ;  /* 0x000000e30c077211 */ /* 0x000fe200000f3407 */
[----:B--2---:R-:W-:Y:S01]  /*1140*/  IMAD.SHL.U32 R10, R2, 0x40, RZ ;  /* 0x00000040020a7824 */ /* 0x004fe200078e00ff */
[----:B------:R-:W-:-:S04]  /*1150*/  DEPBAR.LE SB0, 0x0 ;  /* 0x000080000000791a */ /* 0x000fc80000000000 */
[----:B------:R-:W-:Y:S01]  /*1160*/  LOP3.LUT R4, R10, 0xc0, RZ, 0xc0, !PT ;  /* 0x000000c00a047812 */ /* 0x000fe200078ec0ff */
[----:B------:R-:W-:Y:S01]  /*1170*/  BAR.SYNC.DEFER_BLOCKING 0x0 ;  /* 0x0000000000007b1d */ /* 0x000fe20000010000 */
[----:B------:R-:W-:Y:S02]  /*1180*/  LEA R10, P0, R6, UR6, 0x1 ;  /* 0x00000006060a7c11 */ /* 0x000fe4000f8008ff */
[----:B------:R-:W-:Y:S02]  /*1190*/  LOP3.LUT R9, R4, 0x8, R9, 0xf8, !PT ;  /* 0x0000000804097812 */ /* 0x000fe400078ef809 */
[----:B------:R-:W-:Y:S01]  /*11a0*/  SHF.R.U32.HI R116, RZ, 0x3, R4 ;  /* 0x00000003ff747819 */ /* 0x000fe20000011604 */
[----:B------:R-:W-:Y:S01]  /*11b0*/  IMAD R4, R120, 0x200, R118 ;  /* 0x0000020078047824 */ /* 0x000fe200078e0276 */
[----:B------:R-:W-:Y:S02]  /*11c0*/  LEA.HI.X R11, R6, UR7, R7, 0x1, P0 ;  /* 0x00000007060b7c11 */ /* 0x000fe400080f0c07 */
[----:B------:R-:W-:Y:S01]  /*11d0*/  LOP3.LUT R116, R9, R116, RZ, 0x3c, !PT ;  /* 0x0000007409747212 */ /* 0x000fe200078e3cff */
[----:B------:R-:W-:Y:S01]  /*11e0*/  IMAD R4, R119, 0x20, R4 ;  /* 0x0000002077047824 */ /* 0x000fe200078e0204 */
[----:B------:R-:W-:-:S03]  /*11f0*/  IADD3 R6, P0, R10, UR17, RZ ;  /* 0x000000110a067c10 */ /* 0x000fc6000ff1e0ff */
[----:B------:R-:W-:Y:S01]  /*1200*/  IMAD.IADD R221, R116, 0x1, R4 ;  /* 0x0000000174dd7824 */ /* 0x000fe200078e0204 */
[----:B------:R-:W-:Y:S02]  /*1210*/  IADD3.X R7, R11, UR16, RZ, P0, !PT ;  /* 0x000000100b077c10 */ /* 0x000fe400087fe4ff */
[----:B------:R-:W-:Y:S01]  /*1220*/  LOP3.LUT P0, RZ, R8, 0x2, RZ, 0xc0, !PT ;  /* 0x0000000208ff7812 */ /* 0x000fe2000780c0ff */
[----:B------:R-:W-:Y:S01]  /*1230*/  IMAD.MOV.U32 R8, RZ, RZ, 0x20 ;  /* 0x00000020ff087424 */ /* 0x000fe200078e00ff */
[----:B------:R-:W-:-:S04]  /*1240*/  LEA R221, R221, UR5, 0x1 ;  /* 0x00000005dddd7c11 */ /* 0x000fc8000f8e08ff */
[C---:B------:R-:W-:Y:S01]  /*1250*/  SEL R2, R8.reuse, 0xffffffe0, !P0 ;  /* 0xffffffe008027807 */ /* 0x040fe20004000000 */
[----:B------:R-:W-:Y:S01]  /*1260*/  @!PT LDS RZ, [RZ] ;  /* 0x00000000fffff984 */ /* 0x000fe20000000800 */
[----:B------:R-:W-:Y:S01]  /*1270*/  @!PT LDS RZ, [RZ] ;  /* 0x00000000fffff984 */ /* 0x000fe20000000800 */
[----:B------:R-:W-:Y:S01]  /*1280*/  @!PT LDS RZ, [RZ] ;  /* 0x00000000fffff984 */ /* 0x000fe20000000800 */
[----:B------:R-:W-:Y:S01]  /*1290*/  LDGSTS.E.BYPASS.LTC128B.128 [R223+0x9000], desc[UR30][R10.64] ;  /* 0x090000000adf7fae */ /* 0x000fe2000b901d5e */
[----:B------:R-:W-:-:S03]  /*12a0*/  SEL R0, R8, 0xffffffe0, !P1 ;  /* 0xffffffe008007807 */ /* 0x000fc60004800000 */
[----:B------:R-:W-:Y:S01]  /*12b0*/  LDGSTS.E.BYPASS.LTC128B.128 [R223+0xa000], desc[UR30][R10.64+0x40] ;  /* 0x0a0000400adf7fae */ /* 0x000fe2000b901d5e */
[----:B------:R-:W-:Y:S01]  /*12c0*/  IMAD.IADD R218, R220, 0x1, R2 ;  /* 0x00000001dcda7824 */ /* 0x000fe200078e0202 */
[----:B------:R-:W-:Y:S01]  /*12d0*/  SHF.R.S32.HI R2, RZ, 0x1f, R125 ;  /* 0x0000001fff027819 */ /* 0x000fe2000001147d */
[----:B------:R-:W-:Y:S01]  /*12e0*/  IMAD.IADD R219, R221, 0x1, R0 ;  /* 0x00000001dddb7824 */ /* 0x000fe200078e0200 */
[----:B------:R-:W-:Y:S02]  /*12f0*/  LDGSTS.E.BYPASS.LTC128B.128 [R223+0xb000], desc[UR30][R10.64+0x80] ;  /* 0x0b0000800adf7fae */ /* 0x000fe4000b901d5e */
[----:B------:R-:W-:Y:S01]  /*1300*/  LEA.HI R125, R2, R125, RZ, 0x2 ;  /* 0x0000007d027d7211 */ /* 0x000fe200078f10ff */
[----:B------:R-:W-:Y:S01]  /*1310*/  IMAD R2, R119, 0x20, R118 ;  /* 0x0000002077027824 */ /* 0x000fe200078e0276 */
[----:B------:R-:W-:Y:S02]  /*1320*/  LDGSTS.E.BYPASS.LTC128B.128 [R223+0x9800], desc[UR30][R6.64] ;  /* 0x0980000006df7fae */ /* 0x000fe4000b901d5e */
[----:B------:R-:W-:-:S02]  /*1330*/  SHF.R.S32.HI R125, RZ, 0x2, R125 ;  /* 0x00000002ff7d7819 */ /* 0x000fc4000001147d */
[----:B------:R-:W-:Y:S02]  /*1340*/  LDGSTS.E.BYPASS.LTC128B.128 [R223+0xa800], desc[UR30][R6.64+0x40] ;  /* 0x0a80004006df7fae */ /* 0x000fe4000b901d5e */
[----:B------:R-:W-:Y:S02]  /*1350*/  IADD3 R124, R124, 0x1, R125 ;  /* 0x000000017c7c7810 */ /* 0x000fe40007ffe07d */
[----:B------:R1:W-:Y:S02]  /*1360*/  LDGSTS.E.BYPASS.LTC128B.128 [R223+0xb800], desc[UR30][R6.64+0x80] ;  /* 0x0b80008006df7fae */ /* 0x0003e4000b901d5e */
[----:B------:R-:W-:Y:S02]  /*1370*/  IADD3 R231, R121, -UR19, R124 ;  /* 0x8000001379e77c10 */ /* 0x000fe4000fffe07c */
[----:B------:R-:W-:Y:S03]  /*1380*/  LDSM.16.M88.4 R56, [R221] ;  /* 0x00000000dd38783b */ /* 0x000fe60000000200 */
[----:B------:R-:W-:Y:S01]  /*1390*/  VIADD R231, R231, UR18 ;  /* 0x00000012e7e77c36 */ /* 0x000fe20008000000 */
[----:B------:R-:W2:Y:S04]  /*13a0*/  LDSM.16.M88.4 R84, [R126+0x6000] ;  /* 0x006000007e54783b */ /* 0x000ea80000000200 */
[----:B------:R-:W3:Y:S01]  /*13b0*/  LDSM.16.M88.4 R60, [R221+0x1000] ;  /* 0x00100000dd3c783b */ /* 0x000ee20000000200 */
[----:B------:R-:W-:-:S02]  /*13c0*/  VIMNMX R239, R231, R121, PT ;  /* 0x00000079e7ef7248 */ /* 0x000fc40003fe0100 */
[C-C-:B------:R-:W-:Y:S01]  /*13d0*/  VIADDMNMX R238, R231.reuse, 0x8, R121.reuse, PT ;  /* 0x00000008e7ee7846 */ /* 0x140fe20003800179 */
[----:B------:R-:W4:Y:S01]  /*13e0*/  LDSM.16.M88.4 R76, [R126+0x6400] ;  /* 0x006400007e4c783b */ /* 0x000f220000000200 */
[C-C-:B------:R-:W-:Y:S02]  /*13f0*/  VIADDMNMX R233, R231.reuse, 0x40, R121.reuse, PT ;  /* 0x00000040e7e97846 */ /* 0x140fe40003800179 */
[----:B------:R-:W-:Y:S01]  /*1400*/  VIADDMNMX R231, R231, 0x48, R121, PT ;  /* 0x00000048e7e77846 */ /* 0x000fe20003800179 */
[----:B------:R-:W5:Y:S04]  /*1410*/  LDSM.16.M88.4 R68, [R126+0x6800] ;  /* 0x006800007e44783b */ /* 0x000f680000000200 */
[----:B------:R-:W-:Y:S04]  /*1420*/  LDSM.16.M88.4 R108, [R218] ;  /* 0x00000000da6c783b */ /* 0x000fe80000000200 */
[----:B-1----:R-:W1:Y:S04]  /*1430*/  LDSM.16.M88.4 R4, [R126+0x6c00] ;  /* 0x006c00007e04783b */ /* 0x002e680000000200 */
[----:B------:R-:W1:Y:S04]  /*1440*/  LDSM.16.M88.4 R112, [R219+0x1000] ;  /* 0x00100000db70783b */ /* 0x000e680000000200 */
[----:B------:R-:W1:Y:S04]  /*1450*/  LDSM.16.M88.4 R92, [R219] ;  /* 0x00000000db5c783b */ /* 0x000e680000000200 */
[----:B------:R-:W1:Y:S04]  /*1460*/  LDSM.16.M88.4 R104, [R218+0x400] ;  /* 0x00040000da68783b */ /* 0x000e680000000200 */
[----:B------:R-:W1:Y:S04]  /*1470*/  LDSM.16.M88.4 R100, [R218+0x800] ;  /* 0x00080000da64783b */ /* 0x000e680000000200 */
[----:B------:R-:W1:Y:S01]  /*1480*/  LDSM.16.M88.4 R96, [R218+0xc00] ;  /* 0x000c0000da60783b */ /* 0x000e620000000200 */
[-C--:B--2---:R-:W-:Y:S03]  /*1490*/  HMMA.16816.F32.BF16 R88, R56, R84.reuse, RZ ;  /* 0x000000543858723c */ /* 0x084fe600000418ff */
[----:B------:R-:W-:Y:S03]  /*14a0*/  LDSM.16.M88.4 R52, [R221+0x3000] ;  /* 0x00300000dd34783b */ /* 0x000fe60000000200 */
[C---:B---3--:R-:W-:Y:S01]  /*14b0*/  HMMA.16816.F32.BF16 R36, R60.reuse, R84, RZ ;  /* 0x000000543c24723c */ /* 0x048fe200000418ff */
[----:B------:R-:W2:Y:S04]  /*14c0*/  LDSM.16.M88.4 R48, [R126+0x7000] ;  /* 0x007000007e30783b */ /* 0x000ea80000000200 */
        /* <DEDUP_REMOVED lines=9> */
[----:B------:R-:W-:Y:S06]  /*1560*/  HMMA.16816.F32.BF16 R16, R60, R70, RZ ;  /* 0x000000463c10723c */ /* 0x000fec00000418ff */
        /* <DEDUP_REMOVED lines=9> */
[C---:B------:R-:W-:Y:S06]  /*1600*/  HMMA.16816.F32.BF16 R36, R112.reuse, R108, R36 ;  /* 0x0000006c7024723c */ /* 0x040fec0000041824 */
[----:B------:R-:W-:Y:S06]  /*1610*/  HMMA.16816.F32.BF16 R32, R112, R110, R32 ;  /* 0x0000006e7020723c */ /* 0x000fec0000041820 */
[C---:B------:R-:W-:Y:S06]  /*1620*/  HMMA.16816.F32.BF16 R88, R92.reuse, R108, R88 ;  /* 0x0000006c5c58723c */ /* 0x040fec0000041858 */
        /* <DEDUP_REMOVED lines=13> */
[----:B------:R-:W3:Y:S05]  /*1700*/  LDSM.16.M88.4 R104, [R218+0x1000] ;  /* 0x00100000da68783b */ /* 0x000eea0000000200 */
[C---:B------:R-:W-:Y:S01]  /*1710*/  HMMA.16816.F32.BF16 R68, R92.reuse, R102, R68 ;  /* 0x000000665c44723c */ /* 0x040fe20000041844 */
[----:B------:R-:W-:Y:S05]  /*1720*/  LDSM.16.M88.4 R100, [R218+0x1400] ;  /* 0x00140000da64783b */ /* 0x000fea0000000200 */
[----:B------:R-:W-:Y:S01]  /*1730*/  HMMA.16816.F32.BF16 R56, R92, R98, R56 ;  /* 0x000000625c38723c */ /* 0x000fe20000041838 */
[----:B------:R-:W4:Y:S04]  /*1740*/  LDSM.16.M88.4 R96, [R218+0x1800] ;  /* 0x00180000da60783b */ /* 0x000f280000000200 */
[----:B------:R-:W5:Y:S01]  /*1750*/  LDSM.16.M88.4 R92, [R218+0x1c00] ;  /* 0x001c0000da5c783b */ /* 0x000f620000000200 */
[C---:B--2---:R-:W-:Y:S06]  /*1760*/  HMMA.16816.F32.BF16 R36, R52.reuse, R48, R36 ;  /* 0x000000303424723c */ /* 0x044fec0000041824 */
[----:B------:R-:W-:Y:S06]  /*1770*/  HMMA.16816.F32.BF16 R32, R52, R50, R32 ;  /* 0x000000323420723c */ /* 0x000fec0000041820 */
[C---:B-1----:R-:W-:Y:S06]  /*1780*/  HMMA.16816.F32.BF16 R88, R4.reuse, R48, R88 ;  /* 0x000000300458723c */ /* 0x042fec0000041858 */
        /* <DEDUP_REMOVED lines=19> */
[C---:B---3--:R-:W-:Y:S06]  /*18c0*/  HMMA.16816.F32.BF16 R36, R108.reuse, R104, R36 ;  /* 0x000000686c24723c */ /* 0x048fec0000041824 */
[----:B------:R-:W-:Y:S06]  /*18d0*/  HMMA.16816.F32.BF16 R32, R108, R106, R32 ;  /* 0x0000006a6c20723c */ /* 0x000fec0000041820 */
[C---:B------:R-:W-:Y:S06]  /*18e0*/  HMMA.16816.F32.BF16 R88, R112.reuse, R104, R88 ;  /* 0x000000687058723c */ /* 0x040fec0000041858 */
[----:B------:R-:W-:Y:S06]  /*18f0*/  HMMA.16816.F32.BF16 R84, R112, R106, R84 ;  /* 0x0000006a7054723c */ /* 0x000fec0000041854 */
[C---:B----4-:R-:W-:Y:S06]  /*1900*/  HMMA.16816.F32.BF16 R20, R108.reuse, R96, R20 ;  /* 0x000000606c14723c */ /* 0x050fec0000041814 */
[C---:B------:R-:W-:Y:S06]  /*1910*/  HMMA.16816.F32.BF16 R16, R108.reuse, R98, R16 ;  /* 0x000000626c10723c */ /* 0x040fec0000041810 */
[C---:B-----5:R-:W-:Y:S06]  /*1920*/  HMMA.16816.F32.BF16 R12, R108.reuse, R92, R12 ;  /* 0x0000005c6c0c723c */ /* 0x060fec000004180c */
[----:B------:R-:W-:Y:S06]  /*1930*/  HMMA.16816.F32.BF16 R60, R108, R94, R60 ;  /* 0x0000005e6c3c723c */ /* 0x000fec000004183c */
[C---:B------:R-:W-:Y:S06]  /*1940*/  HMMA.16816.F32.BF16 R72, R112.reuse, R96, R72 ;  /* 0x000000607048723c */ /* 0x040fec0000041848 */
[C---:B------:R-:W-:Y:S01]  /*1950*/  HMMA.16816.F32.BF16 R68, R112.reuse, R98, R68 ;  /* 0x000000627044723c */ /* 0x040fe20000041844 */
[----:B------:R-:W-:Y:S05]  /*1960*/  LDSM.16.M88.4 R96, [R218+0x2000] ;  /* 0x00200000da60783b */ /* 0x000fea0000000200 */
[C---:B------:R-:W-:Y:S06]  /*1970*/  HMMA.16816.F32.BF16 R64, R112.reuse, R92, R64 ;  /* 0x0000005c7040723c */ /* 0x040fec0000041840 */
[----:B------:R-:W-:Y:S01]  /*1980*/  HMMA.16816.F32.BF16 R56, R112, R94, R56 ;  /* 0x0000005e7038723c */ /* 0x000fe20000041838 */
[----:B------:R-:W3:Y:S05]  /*1990*/  LDSM.16.M88.4 R92, [R219+0x4000] ;  /* 0x00400000db5c783b */ /* 0x000eea0000000200 */
[C---:B------:R-:W-:Y:S06]  /*19a0*/  HMMA.16816.F32.BF16 R28, R108.reuse, R100, R28 ;  /* 0x000000646c1c723c */ /* 0x040fec000004181c */
[----:B------:R-:W-:Y:S06]  /*19b0*/  HMMA.16816.F32.BF16 R24, R108, R102, R24 ;  /* 0x000000666c18723c */ /* 0x000fec0000041818 */
[C---:B------:R-:W-:Y:S06]  /*19c0*/  HMMA.16816.F32.BF16 R80, R112.reuse, R100, R80 ;  /* 0x000000647050723c */ /* 0x040fec0000041850 */
[----:B------:R-:W-:Y:S01]  /*19d0*/  HMMA.16816.F32.BF16 R76, R112, R102, R76 ;  /* 0x00000066704c723c */ /* 0x000fe2000004184c */
[----:B------:R-:W4:Y:S05]  /*19e0*/  LDSM.16.M88.4 R100, [R219+0x5000] ;  /* 0x00500000db64783b */ /* 0x000f2a0000000200 */
[C---:B-1----:R-:W-:Y:S06]  /*19f0*/  HMMA.16816.F32.BF16 R36, R52.reuse, R48, R36 ;  /* 0x000000303424723c */ /* 0x042fec0000041824 */
[----:B------:R-:W-:Y:S06]  /*1a00*/  HMMA.16816.F32.BF16 R32, R52, R50, R32 ;  /* 0x000000323420723c */ /* 0x000fec0000041820 */
[C---:B--2---:R-:W-:Y:S06]  /*1a10*/  HMMA.16816.F32.BF16 R88, R4.reuse, R48, R88 ;  /* 0x000000300458723c */ /* 0x044fec0000041858 */
[C---:B------:R-:W-:Y:S01]  /*1a20*/  HMMA.16816.F32.BF16 R84, R4.reuse, R50, R84 ;  /* 0x000000320454723c */ /* 0x040fe20000041854 */
[----:B------:R-:W1:Y:S05]  /*1a30*/  LDSM.16.M88.4 R48, [R218+0x2400] ;  /* 0x00240000da30783b */ /* 0x000e6a0000000200 */
[----:B------:R-:W-:Y:S06]  /*1a40*/  HMMA.16816.F32.BF16 R80, R4, R44, R80 ;  /* 0x0000002c0450723c */ /* 0x000fec0000041850 */
[-C--:B------:R-:W-:Y:S06]  /*1a50*/  HMMA.16816.F32.BF16 R24, R52, R46.reuse, R24 ;  /* 0x0000002e3418723c */ /* 0x080fec0000041818 */
[----:B------:R-:W-:Y:S06]  /*1a60*/  HMMA.16816.F32.BF16 R76, R4, R46, R76 ;  /* 0x0000002e044c723c */ /* 0x000fec000004184c */
[----:B---3--:R-:W-:Y:S01]  /*1a70*/  HMMA.16816.F32.BF16 R84, R92, R98, R84 ;  /* 0x000000625c54723c */ /* 0x008fe20000041854 */
[----:B------:R-:W-:-:S05]  /*1a80*/  IMAD.SHL.U32 R47, R122, 0x2, RZ ;  /* 0x000000027a2f7824 */ /* 0x000fca00078e00ff */
[----:B------:R-:W-:Y:S01]  /*1a90*/  HMMA.16816.F32.BF16 R28, R52, R44, R28 ;  /* 0x0000002c341c723c */ /* 0x000fe2000004181c */
[----:B------:R-:W-:-:S05]  /*1aa0*/  LOP3.LUT R47, R47, 0x6, RZ, 0xc0, !PT ;  /* 0x000000062f2f7812 */ /* 0x000fca00078ec0ff */
[----:B------:R-:W-:Y:S01]  /*1ab0*/  HMMA.16816.F32.BF16 R20, R52, R40, R20 ;  /* 0x000000283414723c */ /* 0x000fe20000041814 */
[----:B------:R-:W-:-:S05]  /*1ac0*/  IMAD R47, R230, 0x40, R47 ;  /* 0x00000040e62f7824 */ /* 0x000fca00078e022f */
[----:B------:R-:W-:Y:S06]  /*1ad0*/  HMMA.16816.F32.BF16 R16, R52, R42, R16 ;  /* 0x0000002a3410723c */ /* 0x000fec0000041810 */
[C---:B------:R-:W-:Y:S06]  /*1ae0*/  HMMA.16816.F32.BF16 R72, R4.reuse, R40, R72 ;  /* 0x000000280448723c */ /* 0x040fec0000041848 */
[----:B------:R-:W-:Y:S01]  /*1af0*/  HMMA.16816.F32.BF16 R68, R4, R42, R68 ;  /* 0x0000002a0444723c */ /* 0x000fe20000041844 */
[----:B------:R-:W2:Y:S05]  /*1b00*/  LDSM.16.M88.4 R40, [R218+0x2800] ;  /* 0x00280000da28783b */ /* 0x000eaa0000000200 */
[----:B----4-:R-:W-:Y:S06]  /*1b10*/  HMMA.16816.F32.BF16 R32, R100, R98, R32 ;  /* 0x000000626420723c */ /* 0x010fec0000041820 */
[-C--:B------:R-:W-:Y:S06]  /*1b20*/  HMMA.16816.F32.BF16 R12, R52, R8.reuse, R12 ;  /* 0x00000008340c723c */ /* 0x080fec000004180c */
[----:B------:R-:W-:Y:S06]  /*1b30*/  HMMA.16816.F32.BF16 R64, R4, R8, R64 ;  /* 0x000000080440723c */ /* 0x000fec0000041840 */
[----:B-1----:R-:W-:Y:S01]  /*1b40*/  HMMA.16816.F32.BF16 R80, R92, R48, R80 ;  /* 0x000000305c50723c */ /* 0x002fe20000041850 */
[----:B------:R-:W-:-:S02]  /*1b50*/  VIADD R9, R47, 0x8 ;  /* 0x000000082f097836 */ /* 0x000fc40000000000 */
[----:B------:R-:W-:-:S03]  /*1b60*/  VIADD R8, R47, 0x1 ;  /* 0x000000012f087836 */ /* 0x000fc60000000000 */
[-C--:B------:R-:W-:Y:S01]  /*1b70*/  ISETP.GE.AND P3, PT, R9, R239.reuse, PT ;  /* 0x000000ef0900720c */ /* 0x080fe20003f66270 */
[----:B------:R-:W-:Y:S01]  /*1b80*/  HMMA.16816.F32.BF16 R28, R100, R48, R28 ;  /* 0x00000030641c723c */ /* 0x000fe2000004181c */
[C---:B------:R-:W-:Y:S02]  /*1b90*/  ISETP.GE.AND P1, PT, R8.reuse, R239, PT ;  /* 0x000000ef0800720c */ /* 0x040fe40003f26270 */
[CC--:B------:R-:W-:Y:S02]  /*1ba0*/  ISETP.GE.AND P0, PT, R8.reuse, R238.reuse, PT ;  /* 0x000000ee0800720c */ /* 0x0c0fe40003f06270 */
[C---:B------:R-:W-:Y:S01]  /*1bb0*/  ISETP.GE.AND P4, PT, R8.reuse, R233, PT ;  /* 0x000000e90800720c */ /* 0x040fe20003f86270 */
[----:B------:R-:W-:Y:S01]  /*1bc0*/  HMMA.16816.F32.BF16 R60, R52, R10, R60 ;  /* 0x0000000a343c723c */ /* 0x000fe2000004183c */
[----:B------:R-:W-:Y:S01]  /*1bd0*/  ISETP.GE.AND P2, PT, R8, R231, PT ;  /* 0x000000e70800720c */ /* 0x000fe20003f46270 */
[----:B------:R-:W-:Y:S01]  /*1be0*/  VIADD R8, R47, 0x9 ;  /* 0x000000092f087836 */ /* 0x000fe20000000000 */
[----:B------:R-:W-:-:S02]  /*1bf0*/  ISETP.GE.AND P5, PT, R9, R238, PT ;  /* 0x000000ee0900720c */ /* 0x000fc40003fa6270 */
[----:B------:R-:W-:Y:S01]  /*1c00*/  FSEL R84, R84, -INF , !P3 ;  /* 0xff80000054547808 */ /* 0x000fe20005800000 */
[-C--:B------:R-:W-:Y:S01]  /*1c10*/  HMMA.16816.F32.BF16 R76, R92, R50.reuse, R76 ;  /* 0x000000325c4c723c */ /* 0x080fe2000004184c */
[C---:B------:R-:W-:Y:S02]  /*1c20*/  ISETP.GE.AND P6, PT, R9.reuse, R233, PT ;  /* 0x000000e90900720c */ /* 0x040fe40003fc6270 */
[----:B------:R-:W-:Y:S02]  /*1c30*/  ISETP.GE.AND P3, PT, R9, R231, PT ;  /* 0x000000e70900720c */ /* 0x000fe40003f66270 */
[----:B------:R-:W-:Y:S01]  /*1c40*/  FSEL R54, R86, -INF , !P5 ;  /* 0xff80000056367808 */ /* 0x000fe20006800000 */
[----:B------:R-:W-:Y:S01]  /*1c50*/  HMMA.16816.F32.BF16 R24, R100, R50, R24 ;  /* 0x000000326418723c */ /* 0x000fe20000041818 */
[----:B------:R-:W-:Y:S02]  /*1c60*/  ISETP.GE.AND P5, PT, R8, R233, PT ;  /* 0x000000e90800720c */ /* 0x000fe40003fa6270 */
[----:B------:R-:W-:Y:S01]  /*1c70*/  FSEL R45, R32, -INF , !P6 ;  /* 0xff800000202d7808 */ /* 0x000fe20007000000 */
[----:B------:R-:W-:Y:S01]  /*1c80*/  VIADD R32, R47, 0x10 ;  /* 0x000000102f207836 */ /* 0x000fe20000000000 */
[----:B------:R-:W-:Y:S01]  /*1c90*/  FSEL R9, R34, -INF , !P3 ;  /* 0xff80000022097808 */ /* 0x000fe20005800000 */
[----:B--2---:R-:W-:Y:S01]  /*1ca0*/  HMMA.16816.F32.BF16 R72, R92, R40, R72 ;  /* 0x000000285c48723c */ /* 0x004fe20000041848 */
[----:B------:R-:W-:-:S02]  /*1cb0*/  ISETP.GE.AND P3, PT, R8, R231, PT ;  /* 0x000000e70800720c */ /* 0x000fc40003f66270 */
[----:B------:R-:W-:Y:S02]  /*1cc0*/  FSEL R44, R33, -INF , !P5 ;  /* 0xff800000212c7808 */ /* 0x000fe40006800000 */
[CC--:B------:R-:W-:Y:S01]  /*1cd0*/  ISETP.GE.AND P5, PT, R8.reuse, R238.reuse, PT ;  /* 0x000000ee0800720c */ /* 0x0c0fe20003fa6270 */
[-C--:B------:R-:W-:Y:S01]  /*1ce0*/  HMMA.16816.F32.BF16 R68, R92, R42.reuse, R68 ;  /* 0x0000002a5c44723c */ /* 0x080fe20000041844 */
[----:B------:R-:W-:Y:S01]  /*1cf0*/  ISETP.GE.AND P6, PT, R8, R239, PT ;  /* 0x000000ef0800720c */ /* 0x000fe20003fc6270 */
[----:B------:R-:W-:Y:S01]  /*1d00*/  VIADD R8, R47, 0x11 ;  /* 0x000000112f087836 */ /* 0x000fe20000000000 */
[----:B------:R-:W-:Y:S02]  /*1d10*/  FSEL R46, R35, -INF , !P3 ;  /* 0xff800000232e7808 */ /* 0x000fe40005800000 */
[----:B------:R-:W-:Y:S01]  /*1d20*/  ISETP.GE.AND P3, PT, R32, R238, PT ;  /* 0x000000ee2000720c */ /* 0x000fe20003f66270 */
[----:B------:R-:W-:Y:S01]  /*1d30*/  HMMA.16816.F32.BF16 R16, R100, R42, R16 ;  /* 0x0000002a6410723c */ /* 0x000fe20000041810 */
[----:B------:R-:W-:-:S02]  /*1d40*/  FSEL R87, R87, -INF , !P5 ;  /* 0xff80000057577808 */ /* 0x000fc40006800000 */
[-C--:B------:R-:W-:Y:S02]  /*1d50*/  ISETP.GE.AND P5, PT, R32, R239.reuse, PT ;  /* 0x000000ef2000720c */ /* 0x080fe40003fa6270 */
[----:B------:R-:W-:Y:S01]  /*1d60*/  FSEL R173, R82, -INF , !P3 ;  /* 0xff80000052ad7808 */ /* 0x000fe20005800000 */
[-C--:B------:R-:W-:Y:S01]  /*1d70*/  HMMA.16816.F32.BF16 R88, R92, R96.reuse, R88 ;  /* 0x000000605c58723c */ /* 0x080fe20000041858 */
[----:B------:R-:W-:Y:S02]  /*1d80*/  ISETP.GE.AND P3, PT, R8, R239, PT ;  /* 0x000000ef0800720c */ /* 0x000fe40003f66270 */
[----:B------:R-:W-:Y:S02]  /*1d90*/  FSEL R85, R85, -INF , !P6 ;  /* 0xff80000055557808 */ /* 0x000fe40007000000 */
[----:B------:R-:W-:Y:S01]  /*1da0*/  FSEL R174, R80, -INF , !P5 ;  /* 0xff80000050ae7808 */ /* 0x000fe20006800000 */
[----:B------:R-:W-:Y:S01]  /*1db0*/  HMMA.16816.F32.BF16 R36, R100, R96, R36 ;  /* 0x000000606424723c */ /* 0x000fe20000041824 */
[----:B------:R-:W-:-:S02]  /*1dc0*/  ISETP.GE.AND P6, PT, R32, R233, PT ;  /* 0x000000e92000720c */ /* 0x000fc40003fc6270 */
[-C--:B------:R-:W-:Y:S02]  /*1dd0*/  ISETP.GE.AND P5, PT, R32, R231.reuse, PT ;  /* 0x000000e72000720c */ /* 0x080fe40003fa6270 */
[----:B------:R-:W-:Y:S01]  /*1de0*/  FSEL R176, R81, -INF , !P3 ;  /* 0xff80000051b07808 */ /* 0x000fe20005800000 */
[----:B------:R-:W-:Y:S01]  /*1df0*/  HMMA.16816.F32.BF16 R32, R100, R40, R20 ;  /* 0x000000286420723c */ /* 0x000fe20000041814 */
[----:B------:R-:W-:Y:S02]  /*1e00*/  ISETP.GE.AND P3, PT, R8, R231, PT ;  /* 0x000000e70800720c */ /* 0x000fe40003f66270 */
[----:B------:R-:W-:Y:S02]  /*1e10*/  FSEL R28, R28, -INF , !P6 ;  /* 0xff8000001c1c7808 */ /* 0x000fe40007000000 */
[----:B------:R-:W-:Y:S01]  /*1e20*/  FSEL R30, R30, -INF , !P5 ;  /* 0xff8000001e1e7808 */ /* 0x000fe20006800000 */
[----:B------:R-:W-:Y:S01]  /*1e30*/  HMMA.16816.F32.BF16 R56, R4, R10, R56 ;  /* 0x0000000a0438723c */ /* 0x000fe20000041838 */
[----:B------:R-:W-:Y:S01]  /*1e40*/  VIADD R20, R47, 0x18 ;  /* 0x000000182f147836 */ /* 0x000fe20000000000 */
[----:B------:R-:W-:Y:S01]  /*1e50*/  FSEL R31, R31, -INF , !P3 ;  /* 0xff8000001f1f7808 */ /* 0x000fe20005800000 */
[----:B------:R-:W-:Y:S01]  /*1e60*/  VIADD R40, R47, 0x20 ;  /* 0x000000202f287836 */ /* 0x000fe20000000000 */
[----:B------:R-:W-:-:S02]  /*1e70*/  ISETP.GE.AND P6, PT, R8, R238, PT ;  /* 0x000000ee0800720c */ /* 0x000fc40003fc6270 */
[----:B------:R-:W-:Y:S01]  /*1e80*/  ISETP.GE.AND P5, PT, R8, R233, PT ;  /* 0x000000e90800720c */ /* 0x000fe20003fa6270 */
[C---:B------:R-:W-:Y:S01]  /*1e90*/  VIADD R8, R47.reuse, 0x19 ;  /* 0x000000192f087836 */ /* 0x040fe20000000000 */
[----:B------:R-:W-:Y:S01]  /*1ea0*/  ISETP.GE.AND P3, PT, R20, R239, PT ;  /* 0x000000ef1400720c */ /* 0x000fe20003f66270 */
[----:B------:R-:W-:Y:S01]  /*1eb0*/  VIADD R4, R47, 0x38 ;  /* 0x000000382f047836 */ /* 0x000fe20000000000 */
[----:B------:R-:W-:Y:S02]  /*1ec0*/  FSEL R190, R83, -INF , !P6 ;  /* 0xff80000053be7808 */ /* 0x000fe40007000000 */
[----:B------:R-:W-:Y:S02]  /*1ed0*/  FSEL R29, R29, -INF , !P5 ;  /* 0xff8000001d1d7808 */ /* 0x000fe40006800000 */
[----:B------:R-:W-:Y:S02]  /*1ee0*/  FSEL R215, R76, -INF , !P3 ;  /* 0xff8000004cd77808 */ /* 0x000fe40005800000 */
[----:B------:R-:W-:-:S02]  /*1ef0*/  ISETP.GE.AND P5, PT, R20, R238, PT ;  /* 0x000000ee1400720c */ /* 0x000fc40003fa6270 */
[C---:B------:R-:W-:Y:S02]  /*1f00*/  ISETP.GE.AND P6, PT, R20.reuse, R233, PT ;  /* 0x000000e91400720c */ /* 0x040fe40003fc6270 */
[----:B------:R-:W-:Y:S02]  /*1f10*/  ISETP.GE.AND P3, PT, R20, R231, PT ;  /* 0x000000e71400720c */ /* 0x000fe40003f66270 */
[----:B------:R-:W1:Y:S01]  /*1f20*/  LDSM.16.M88.4 R20, [R218+0x2c00] ;  /* 0x002c0000da14783b */ /* 0x000e620000000200 */
[----:B------:R-:W-:Y:S01]  /*1f30*/  FSEL R214, R78, -INF , !P5 ;  /* 0xff8000004ed67808 */ /* 0x000fe20006800000 */
[----:B------:R-:W-:-:S04]  /*1f40*/  DEPBAR.LE SB0, 0x0 ;  /* 0x000080000000791a */ /* 0x000fc80000000000 */
[----:B------:R-:W-:Y:S02]  /*1f50*/  ISETP.GE.AND P5, PT, R8, R233, PT ;  /* 0x000000e90800720c */ /* 0x000fe40003fa6270 */
[----:B------:R-:W-:Y:S02]  /*1f60*/  FSEL R26, R26, -INF , !P3 ;  /* 0xff8000001a1a7808 */ /* 0x000fe40005800000 */
[----:B------:R-:W-:Y:S02]  /*1f70*/  FSEL R25, R25, -INF , !P5 ;  /* 0xff80000019197808 */ /* 0x000fe40006800000 */
[C---:B------:R-:W-:Y:S02]  /*1f80*/  ISETP.GE.AND P5, PT, R8.reuse, R238, PT ;  /* 0x000000ee0800720c */ /* 0x040fe40003fa6270 */
[----:B------:R-:W-:Y:S02]  /*1f90*/  ISETP.GE.AND P3, PT, R8, R231, PT ;  /* 0x000000e70800720c */ /* 0x000fe40003f66270 */
[----:B------:R-:W-:-:S02]  /*1fa0*/  FSEL R24, R24, -INF , !P6 ;  /* 0xff80000018187808 */ /* 0x000fc40007000000 */
[----:B------:R-:W-:Y:S02]  /*1fb0*/  FSEL R234, R79, -INF , !P5 ;  /* 0xff8000004fea7808 */ /* 0x000fe40006800000 */
[-C--:B------:R-:W-:Y:S01]  /*1fc0*/  ISETP.GE.AND P6, PT, R8, R239.reuse, PT ;  /* 0x000000ef0800720c */ /* 0x080fe20003fc6270 */
[----:B------:R-:W-:Y:S01]  /*1fd0*/  VIADD R8, R47, 0x21 ;  /* 0x000000212f087836 */ /* 0x000fe20000000000 */
[C---:B------:R-:W-:Y:S02]  /*1fe0*/  ISETP.GE.AND P5, PT, R40.reuse, R239, PT ;  /* 0x000000ef2800720c */ /* 0x040fe40003fa6270 */
[----:B------:R-:W-:Y:S02]  /*1ff0*/  FSEL R27, R27, -INF , !P3 ;  /* 0xff8000001b1b7808 */ /* 0x000fe40005800000 */
[----:B------:R-:W-:Y:S02]  /*2000*/  ISETP.GE.AND P3, PT, R40, R238, PT ;  /* 0x000000ee2800720c */ /* 0x000fe40003f66270 */
[----:B------:R-:W-:-:S02]  /*2010*/  FSEL R235, R77, -INF , !P6 ;  /* 0xff8000004deb7808 */ /* 0x000fc40007000000 */
[----:B------:R-:W-:Y:S02]  /*2020*/  FSEL R188, R72, -INF , !P5 ;  /* 0xff80000048bc7808 */ /* 0x000fe40006800000 */
[C---:B------:R-:W-:Y:S02]  /*2030*/  ISETP.GE.AND P6, PT, R40.reuse, R233, PT ;  /* 0x000000e92800720c */ /* 0x040fe40003fc6270 */
[----:B------:R-:W-:Y:S02]  /*2040*/  ISETP.GE.AND P5, PT, R40, R231, PT ;  /* 0x000000e72800720c */ /* 0x000fe40003fa6270 */
[----:B------:R-:W-:Y:S02]  /*2050*/  FSEL R187, R74, -INF , !P3 ;  /* 0xff8000004abb7808 */ /* 0x000fe40005800000 */
[----:B------:R-:W-:Y:S02]  /*2060*/  ISETP.GE.AND P3, PT, R8, R239, PT ;  /* 0x000000ef0800720c */ /* 0x000fe40003f66270 */
[----:B------:R-:W-:Y:S01]  /*2070*/  FSEL R182, R32, -INF , !P6 ;  /* 0xff80000020b67808 */ /* 0x000fe20007000000 */
[----:B------:R-:W-:Y:S01]  /*2080*/  VIADD R32, R47, 0x28 ;  /* 0x000000282f207836 */ /* 0x000fe20000000000 */
[----:B------:R-:W-:Y:S01]  /*2090*/  FSEL R201, R34, -INF , !P5 ;  /* 0xff80000022c97808 */ /* 0x000fe20006800000 */
[----:B-1----:R-:W-:Y:S01]  /*20a0*/  HMMA.16816.F32.BF16 R12, R100, R20, R12 ;  /* 0x00000014640c723c */ /* 0x002fe2000004180c */
[----:B------:R-:W-:-:S02]  /*20b0*/  ISETP.GE.AND P5, PT, R8, R233, PT ;  /* 0x000000e90800720c */ /* 0x000fc40003fa6270 */
[----:B------:R-:W-:Y:S02]  /*20c0*/  FSEL R189, R73, -INF , !P3 ;  /* 0xff80000049bd7808 */ /* 0x000fe40005800000 */
[C---:B------:R-:W-:Y:S01]  /*20d0*/  ISETP.GE.AND P3, PT, R8.reuse, R231, PT ;  /* 0x000000e70800720c */ /* 0x040fe20003f66270 */
[----:B------:R-:W-:Y:S01]  /*20e0*/  HMMA.16816.F32.BF16 R60, R100, R22, R60 ;  /* 0x00000016643c723c */ /* 0x000fe2000004183c */
[----:B------:R-:W-:Y:S01]  /*20f0*/  BAR.SYNC.DEFER_BLOCKING 0x0 ;  /* 0x0000000000007b1d */ /* 0x000fe20000010000 */
[-C--:B------:R-:W-:Y:S01]  /*2100*/  ISETP.GE.AND P6, PT, R8, R238.reuse, PT ;  /* 0x000000ee0800720c */ /* 0x080fe20003fc6270 */
[----:B------:R-:W-:Y:S01]  /*2110*/  VIADD R8, R47, 0x29 ;  /* 0x000000292f087836 */ /* 0x000fe20000000000 */
[----:B------:R-:W-:Y:S02]  /*2120*/  FSEL R195, R33, -INF , !P5 ;  /* 0xff80000021c37808 */ /* 0x000fe40006800000 */
[----:B------:R-:W-:Y:S01]  /*2130*/  ISETP.GE.AND P5, PT, R32, R238, PT ;  /* 0x000000ee2000720c */ /* 0x000fe20003fa6270 */
[----:B------:R-:W-:Y:S01]  /*2140*/  HMMA.16816.F32.BF16 R64, R92, R20, R64 ;  /* 0x000000145c40723c */ /* 0x000fe20000041840 */
[----:B------:R-:W-:-:S02]  /*2150*/  FSEL R204, R35, -INF , !P3 ;  /* 0xff80000023cc7808 */ /* 0x000fc40005800000 */
[----:B------:R-:W-:Y:S02]  /*2160*/  ISETP.GE.AND P3, PT, R32, R239, PT ;  /* 0x000000ef2000720c */ /* 0x000fe40003f66270 */
[----:B------:R-:W-:Y:S01]  /*2170*/  FSEL R192, R70, -INF , !P5 ;  /* 0xff80000046c07808 */ /* 0x000fe20006800000 */
[----:B------:R-:W-:Y:S01]  /*2180*/  HMMA.16816.F32.BF16 R56, R92, R22, R56 ;  /* 0x000000165c38723c */ /* 0x000fe20000041838 */
[-C--:B------:R-:W-:Y:S02]  /*2190*/  ISETP.GE.AND P5, PT, R8, R233.reuse, PT ;  /* 0x000000e90800720c */ /* 0x080fe40003fa6270 */
[----:B------:R-:W-:Y:S02]  /*21a0*/  FSEL R193, R75, -INF , !P6 ;  /* 0xff8000004bc17808 */ /* 0x000fe40007000000 */
[----:B------:R-:W-:Y:S02]  /*21b0*/  FSEL R194, R68, -INF , !P3 ;  /* 0xff80000044c27808 */ /* 0x000fe40005800000 */
[----:B------:R-:W-:-:S02]  /*21c0*/  ISETP.GE.AND P6, PT, R32, R233, PT ;  /* 0x000000e92000720c */ /* 0x000fc40003fc6270 */
[----:B------:R-:W-:Y:S02]  /*21d0*/  ISETP.GE.AND P3, PT, R32, R231, PT ;  /* 0x000000e72000720c */ /* 0x000fe40003f66270 */
[----:B------:R-:W-:Y:S01]  /*21e0*/  FSEL R191, R17, -INF , !P5 ;  /* 0xff80000011bf7808 */ /* 0x000fe20006800000 */
[----:B------:R-:W-:Y:S01]  /*21f0*/  VIADD R17, R47, 0x30 ;  /* 0x000000302f117836 */ /* 0x000fe20000000000 */
[----:B------:R-:W-:Y:S02]  /*2200*/  FSEL R207, R16, -INF , !P6 ;  /* 0xff80000010cf7808 */ /* 0x000fe40007000000 */
[----:B------:R-:W-:Y:S02]  /*2210*/  FSEL R206, R18, -INF , !P3 ;  /* 0xff80000012ce7808 */ /* 0x000fe40005800000 */
[C---:B------:R-:W-:Y:S02]  /*2220*/  ISETP.GE.AND P6, PT, R8.reuse, R239, PT ;  /* 0x000000ef0800720c */ /* 0x040fe40003fc6270 */
[----:B------:R-:W-:-:S02]  /*2230*/  ISETP.GE.AND P3, PT, R8, R231, PT ;  /* 0x000000e70800720c */ /* 0x000fc40003f66270 */
[----:B------:R-:W-:Y:S02]  /*2240*/  ISETP.GE.AND P5, PT, R8, R238, PT ;  /* 0x000000ee0800720c */ /* 0x000fe40003fa6270 */
[----:B------:R-:W-:Y:S02]  /*2250*/  FSEL R8, R89, -INF , !P1 ;  /* 0xff80000059087808 */ /* 0x000fe40004800000 */
[----:B------:R-:W-:Y:S02]  /*2260*/  ISETP.GE.AND P1, PT, R47, R239, PT ;  /* 0x000000ef2f00720c */ /* 0x000fe40003f26270 */
[----:B------:R-:W-:Y:S02]  /*2270*/  FSEL R68, R91, -INF , !P0 ;  /* 0xff8000005b447808 */ /* 0x000fe40004000000 */
[----:B------:R-:W-:Y:S02]  /*2280*/  ISETP.GE.AND P0, PT, R17, R233, PT ;  /* 0x000000e91100720c */ /* 0x000fe40003f06270 */
[----:B------:R-:W-:-:S02]  /*2290*/  FSEL R205, R19, -INF , !P3 ;  /* 0xff80000013cd7808 */ /* 0x000fc40005800000 */
[----:B------:R-:W-:Y:S02]  /*22a0*/  FSEL R203, R69, -INF , !P6 ;  /* 0xff80000045cb7808 */ /* 0x000fe40007000000 */
[----:B------:R-:W-:Y:S02]  /*22b0*/  FSEL R16, R88, -INF , !P1 ;  /* 0xff80000058107808 */ /* 0x000fe40004800000 */
[C---:B------:R-:W-:Y:S02]  /*22c0*/  ISETP.GE.AND P6, PT, R17.reuse, R239, PT ;  /* 0x000000ef1100720c */ /* 0x040fe40003fc6270 */
[C---:B------:R-:W-:Y:S02]  /*22d0*/  ISETP.GE.AND P3, PT, R17.reuse, R238, PT ;  /* 0x000000ee1100720c */ /* 0x040fe40003f66270 */
[----:B------:R-:W-:Y:S01]  /*22e0*/  ISETP.GE.AND P1, PT, R17, R231, PT ;  /* 0x000000e71100720c */ /* 0x000fe20003f26270 */
[----:B------:R-:W-:Y:S01]  /*22f0*/  VIADD R17, R47, 0x31 ;  /* 0x000000312f117836 */ /* 0x000fe20000000000 */
[----:B------:R-:W-:-:S02]  /*2300*/  FSEL R200, R12, -INF , !P0 ;  /* 0xff8000000cc87808 */ /* 0x000fc40004000000 */
[----:B------:R-:W-:Y:S02]  /*2310*/  ISETP.GE.AND P0, PT, R47, R233, PT ;  /* 0x000000e92f00720c */ /* 0x000fe40003f06270 */
[----:B------:R-:W-:Y:S02]  /*2320*/  FSEL R202, R71, -INF , !P5 ;  /* 0xff80000047ca7808 */ /* 0x000fe40006800000 */
[----:B------:R-:W-:Y:S02]  /*2330*/  FSEL R36, R36, -INF , !P0 ;  /* 0xff80000024247808 */ /* 0x000fe40004000000 */
[----:B------:R-:W-:Y:S02]  /*2340*/  ISETP.GE.AND P0, PT, R17, R231, PT ;  /* 0x000000e71100720c */ /* 0x000fe40003f06270 */
[----:B------:R-:W-:Y:S02]  /*2350*/  FSEL R186, R14, -INF , !P1 ;  /* 0xff8000000eba7808 */ /* 0x000fe40004800000 */
[----:B------:R-:W-:-:S02]  /*2360*/  ISETP.GE.AND P5, PT, R47, R238, PT ;  /* 0x000000ee2f00720c */ /* 0x000fc40003fa6270 */
[CC--:B------:R-:W-:Y:S01]  /*2370*/  ISETP.GE.AND P1, PT, R47.reuse, R231.reuse, PT ;  /* 0x000000e72f00720c */ /* 0x0c0fe20003f26270 */
[----:B------:R-:W-:Y:S01]  /*2380*/  VIADD R47, R47, 0x39 ;  /* 0x000000392f2f7836 */ /* 0x000fe20000000000 */
[----:B------:R-:W-:Y:S02]  /*2390*/  FSEL R185, R15, -INF , !P0 ;  /* 0xff8000000fb97808 */ /* 0x000fe40004000000 */
[-C--:B------:R-:W-:Y:S02]  /*23a0*/  ISETP.GE.AND P0, PT, R4, R231.reuse, PT ;  /* 0x000000e70400720c */ /* 0x080fe40003f06270 */
[----:B------:R-:W-:Y:S02]  /*23b0*/  FSEL R37, R37, -INF , !P4 ;  /* 0xff80000025257808 */ /* 0x000fe40006000000 */
[----:B------:R-:W-:Y:S02]  /*23c0*/  FSEL R184, R62, -INF , !P0 ;  /* 0xff8000003eb87808 */ /* 0x000fe40004000000 */
[----:B------:R-:W-:-:S02]  /*23d0*/  ISETP.GE.AND P0, PT, R47, R231, PT ;  /* 0x000000e72f00720c */ /* 0x000fc40003f06270 */
[----:B------:R-:W-:Y:S02]  /*23e0*/  FMNMX.FTZ R5, R36, R37, !PT ;  /* 0x0000002524057209 */ /* 0x000fe40007810000 */
[----:B------:R-:W-:Y:S02]  /*23f0*/  FSEL R181, R63, -INF , !P0 ;  /* 0xff8000003fb57808 */ /* 0x000fe40004000000 */
[----:B------:R-:W-:Y:S02]  /*2400*/  ISETP.NE.AND P0, PT, R3, 0x1, PT ;  /* 0x000000010300780c */ /* 0x000fe40003f05270 */
[----:B------:R-:W-:Y:S02]  /*2410*/  FMNMX.FTZ R5, R45, R5, !PT ;  /* 0x000000052d057209 */ /* 0x000fe40007810000 */
[----:B------:R-:W-:Y:S02]  /*2420*/  FSEL R38, R38, -INF , !P1 ;  /* 0xff80000026267808 */ /* 0x000fe40004800000 */
[----:B------:R-:W-:-:S02]  /*2430*/  ISETP.GE.AND P1, PT, R4, R233, PT ;  /* 0x000000e90400720c */ /* 0x000fc40003f26270 */
[----:B------:R-:W-:Y:S02]  /*2440*/  FMNMX.FTZ R5, R44, R5, !PT ;  /* 0x000000052c057209 */ /* 0x000fe40007810000 */
[----:B------:R-:W-:Y:S02]  /*2450*/  FSEL R197, R60, -INF , !P1 ;  /* 0xff8000003cc57808 */ /* 0x000fe40004800000 */
[-C--:B------:R-:W-:Y:S02]  /*2460*/  ISETP.GE.AND P4, PT, R17, R233.reuse, PT ;  /* 0x000000e91100720c */ /* 0x080fe40003f86270 */
[----:B------:R-:W-:Y:S02]  /*2470*/  ISETP.GE.AND P1, PT, R47, R233, PT ;  /* 0x000000e92f00720c */ /* 0x000fe40003f26270 */
[----:B------:R-:W-:Y:S02]  /*2480*/  FMNMX.FTZ R5, R28, R5, !PT ;  /* 0x000000051c057209 */ /* 0x000fe40007810000 */
[----:B------:R-:W-:-:S02]  /*2490*/  FSEL R55, R90, -INF , !P5 ;  /* 0xff8000005a377808 */ /* 0x000fc40006800000 */
[----:B------:R-:W-:Y:S02]  /*24a0*/  FSEL R39, R39, -INF , !P2 ;  /* 0xff80000027277808 */ /* 0x000fe40005000000 */
[----:B------:R-:W-:Y:S02]  /*24b0*/  FSEL R199, R13, -INF , !P4 ;  /* 0xff8000000dc77808 */ /* 0x000fe40006000000 */
[----:B------:R-:W-:Y:S02]  /*24c0*/  FSEL R196, R61, -INF , !P1 ;  /* 0xff8000003dc47808 */ /* 0x000fe40004800000 */
[CC--:B------:R-:W-:Y:S02]  /*24d0*/  ISETP.GE.AND P5, PT, R17.reuse, R239.reuse, PT ;  /* 0x000000ef1100720c */ /* 0x0c0fe40003fa6270 */
[----:B------:R-:W-:Y:S02]  /*24e0*/  ISETP.GE.AND P2, PT, R17, R238, PT ;  /* 0x000000ee1100720c */ /* 0x000fe40003f46270 */
[----:B------:R-:W-:-:S02]  /*24f0*/  ISETP.GE.AND P4, PT, R4, R239, PT ;  /* 0x000000ef0400720c */ /* 0x000fc40003f86270 */
[----:B------:R-:W-:Y:S02]  /*2500*/  ISETP.GE.AND P1, PT, R4, R238, PT ;  /* 0x000000ee0400720c */ /* 0x000fe40003f26270 */
[----:B------:R-:W-:Y:S01]  /*2510*/  FMNMX.FTZ R7, R29, R5, !PT ;  /* 0x000000051d077209 */ /* 0x000fe20007810000 */
[----:B------:R-:W-:Y:S10]  /*2520*/  @!P0 BRA `(.L_x_363) ;  /* 0x0000000000608947 */ /* 0x000ff40003800000 */
[----:B------:R-:W-:Y:S01]  /*2530*/  VIADD R10, R3, 0xfffffffe ;  /* 0xfffffffe030a7836 */ /* 0x000fe20000000000 */
[----:B------:R-:W-:Y:S02]  /*2540*/  USHF.L.U32 UR18, UR12, 0x5, URZ ;  /* 0x000000050c127899 */ /* 0x000fe4000800063f */
[----:B------:R-:W-:Y:S01]  /*2550*/  USHF.L.U64.HI UR4, UR12, 0x5, UR13 ;  /* 0x000000050c047899 */ /* 0x000fe2000801020d */
[C---:B------:R-:W-:Y:S01]  /*2560*/  IMAD R4, R10.reuse, UR14, RZ ;  /* 0x0000000e0a047c24 */ /* 0x040fe2000f8e02ff */
[----:B------:R-:W-:Y:S01]  /*2570*/  SHF.R.S32.HI R5, RZ, 0x1f, R10 ;  /* 0x0000001fff057819 */ /* 0x000fe2000001140a */
[----:B------:R-:W-:-:S04]  /*2580*/  IMAD.WIDE.U32 R10, R10, UR15, R228 ;  /* 0x0000000f0a0a7c25 */ /* 0x000fc8000f8e00e4 */
[----:B------:R-:W-:Y:S01]  /*2590*/  IMAD R4, R5, UR15, R4 ;  /* 0x0000000f05047c24 */ /* 0x000fe2000f8e0204 */
[----:B------:R-:W-:Y:S02]  /*25a0*/  LEA R12, P0, R10, UR8, 0x1 ;  /* 0x000000080a0c7c11 */ /* 0x000fe4000f8008ff */
[----:B------:R-:W-:Y:S01]  /*25b0*/  MOV R5, UR18 ;  /* 0x0000001200057c02 */ /* 0x000fe20008000f00 */
[----:B------:R-:W-:Y:S02]  /*25c0*/  IMAD.IADD R6, R11, 0x1, R4 ;  /* 0x000000010b067824 */ /* 0x000fe400078e0204 */
[----:B------:R-:W-:-:S03]  /*25d0*/  IMAD.U32 R4, RZ, RZ, UR4 ;  /* 0x00000004ff047e24 */ /* 0x000fc6000f8e00ff */
        /* <DEDUP_REMOVED lines=13> */
.L_x_363:
[----:B------:R-:W-:Y:S01]  /*26b0*/  FMNMX.FTZ R7, R24, R7, !PT ;  /* 0x0000000718077209 */ /* 0x000fe20007810000 */
[----:B------:R-:W-:Y:S01]  /*26c0*/  VIADD R171, R232, 0x4 ;  /* 0x00000004e8ab7836 */ /* 0x000fe20000000000 */
[----:B-1----:R-:W-:Y:S01]  /*26d0*/  FMNMX.FTZ R11, R38, R39, !PT ;  /* 0x00000027260b7209 */ /* 0x002fe20007810000 */
[----:B------:R-:W-:Y:S01]  /*26e0*/  IMAD.WIDE.U32 R248, R169, -0x2daee0ad, RZ ;  /* 0xd2511f53a9f87825 */ /* 0x000fe200078e00ff */
[----:B------:R-:W-:Y:S01]  /*26f0*/  FMNMX.FTZ R5, R25, R7, !PT ;  /* 0x0000000719057209 */ /* 0x000fe20007810000 */
[----:B------:R-:W-:Y:S01]  /*2700*/  UIADD3 UR26, UR33, -0x4498517b, URZ ;  /* 0xbb67ae85211a7890 */ /* 0x000fe2000fffe03f */
[----:B------:R-:W-:Y:S01]  /*2710*/  FMNMX.FTZ R11, R9, R11, !PT ;  /* 0x0000000b090b7209 */ /* 0x000fe20007810000 */
[----:B------:R-:W-:Y:S01]  /*2720*/  IMAD.WIDE.U32 R244, R171, -0x326172a9, RZ ;  /* 0xcd9e8d57abf47825 */ /* 0x000fe200078e00ff */
[----:B------:R-:W-:Y:S01]  /*2730*/  FMNMX.FTZ R5, R182, R5, !PT ;  /* 0x00000005b6057209 */ /* 0x000fe20007810000 */
[----:B------:R-:W-:Y:S01]  /*2740*/  UIADD3 UR27, UR32, -0x61c88647, URZ ;  /* 0x9e3779b9201b7890 */ /* 0x000fe2000fffe03f */
[----:B------:R-:W-:Y:S01]  /*2750*/  FMNMX.FTZ R11, R46, R11, !PT ;  /* 0x0000000b2e0b7209 */ /* 0x000fe20007810000 */
[----:B------:R-:W-:Y:S01]  /*2760*/  IMAD.SHL.U32 R242, R230, 0x2, RZ ;  /* 0x00000002e6f27824 */ /* 0x000fe200078e00ff */
[----:B------:R-:W-:Y:S01]  /*2770*/  FMNMX.FTZ R5, R195, R5, !PT ;  /* 0x00000005c3057209 */ /* 0x000fe20007810000 */
[----:B------:R-:W-:Y:S01]  /*2780*/  UIADD3 UR25, UR32, 0x3c6ef372, URZ ;  /* 0x3c6ef37220197890 */ /* 0x000fe2000fffe03f */
[----:B------:R-:W-:Y:S01]  /*2790*/  FMNMX.FTZ R11, R30, R11, !PT ;  /* 0x0000000b1e0b7209 */ /* 0x000fe20007810000 */
[----:B------:R-:W-:Y:S01]  /*27a0*/  UIADD3 UR24, UR33, 0x76cf5d0a, URZ ;  /* 0x76cf5d0a21187890 */ /* 0x000fe2000fffe03f */
[----:B------:R-:W-:Y:S01]  /*27b0*/  FMNMX.FTZ R5, R207, R5, !PT ;  /* 0x00000005cf057209 */ /* 0x000fe20007810000 */
[----:B------:R-:W-:Y:S01]  /*27c0*/  UIADD3 UR22, UR33, 0x32370b8f, URZ ;  /* 0x32370b8f21167890 */ /* 0x000fe2000fffe03f */
[----:B------:R-:W-:Y:S01]  /*27d0*/  LOP3.LUT R170, R117, UR32, RZ, 0x3c, !PT ;  /* 0x0000002075aa7c12 */ /* 0x000fe2000f8e3cff */
[----:B------:R-:W-:Y:S01]  /*27e0*/  IMAD.WIDE.U32 R212, R232, -0x326172a9, RZ ;  /* 0xcd9e8d57e8d47825 */ /* 0x000fe200078e00ff */
[----:B------:R-:W-:Y:S01]  /*27f0*/  FMNMX.FTZ R5, R191, R5, !PT ;  /* 0x00000005bf057209 */ /* 0x000fe20007810000 */
[----:B------:R-:W-:Y:S01]  /*2800*/  UIADD3 UR23, UR32, -0x255992d5, URZ ;  /* 0xdaa66d2b20177890 */ /* 0x000fe2000fffe03f */
[----:B------:R-:W-:Y:S01]  /*2810*/  FMNMX.FTZ R11, R31, R11, !PT ;  /* 0x0000000b1f0b7209 */ /* 0x000fe20007810000 */
[----:B------:R-:W-:Y:S01]  /*2820*/  UIADD3 UR21, UR32, 0x78dde6e4, URZ ;  /* 0x78dde6e420157890 */ /* 0x000fe2000fffe03f */
[----:B------:R-:W-:Y:S01]  /*2830*/  FMNMX.FTZ R5, R200, R5, !PT ;  /* 0x00000005c8057209 */ /* 0x000fe20007810000 */
[----:B------:R-:W-:Y:S01]  /*2840*/  UIADD3 UR20, UR33, -0x126145ec, URZ ;  /* 0xed9eba1421147890 */ /* 0x000fe2000fffe03f */
[----:B------:R-:W-:Y:S01]  /*2850*/  LOP3.LUT R240, R245, R170, RZ, 0x3c, !PT ;  /* 0x000000aaf5f07212 */ /* 0x000fe200078e3cff */
[----:B------:R-:W-:Y:S01]  /*2860*/  UIADD3 UR18, UR33, -0x56f99767, URZ ;  /* 0xa906689921127890 */ /* 0x000fe2000fffe03f */
[----:B------:R-:W-:Y:S01]  /*2870*/  FMNMX.FTZ R11, R26, R11, !PT ;  /* 0x0000000b1a0b7209 */ /* 0x000fe20007810000 */
[----:B------:R-:W-:Y:S01]  /*2880*/  UIADD3 UR19, UR32, 0x1715609d, URZ ;  /* 0x1715609d20137890 */ /* 0x000fe2000fffe03f */
[----:B------:R-:W-:Y:S01]  /*2890*/  FMNMX.FTZ R5, R199, R5, !PT ;  /* 0x00000005c7057209 */ /* 0x000fe20007810000 */
[----:B------:R-:W-:Y:S01]  /*28a0*/  IMAD.WIDE.U32 R240, R240, -0x2daee0ad, RZ ;  /* 0xd2511f53f0f07825 */ /* 0x000fe200078e00ff */
[----:B------:R-:W-:Y:S01]  /*28b0*/  LOP3.LUT R70, R249, UR33, R242, 0x96, !PT ;  /* 0x00000021f9467c12 */ /* 0x000fe2000f8e96f2 */
[----:B------:R-:W-:Y:S01]  /*28c0*/  ULDC UR4, c[0x0][0x2ec] ;  /* 0x0000bb0000047ab9 */ /* 0x000fe20000000800 */
[----:B------:R-:W-:Y:S01]  /*28d0*/  FMNMX.FTZ R11, R27, R11, !PT ;  /* 0x0000000b1b0b7209 */ /* 0x000fe20007810000 */
[----:B------:R-:W1:Y:S01]  /*28e0*/  LDC.U8 R164, c[0x0][0x388] ;  /* 0x0000e200ffa47b82 */ /* 0x000e620000000000 */
[----:B------:R-:W-:Y:S01]  /*28f0*/  FMNMX.FTZ R5, R197, R5, !PT ;  /* 0x00000005c5057209 */ /* 0x000fe20007810000 */
[----:B------:R-:W-:Y:S01]  /*2900*/  IMAD.WIDE.U32 R70, R70, -0x326172a9, RZ ;  /* 0xcd9e8d5746467825 */ /* 0x000fe200078e00ff */
[----:B------:R-:W-:Y:S01]  /*2910*/  LOP3.LUT R236, R241, UR26, R248, 0x96, !PT ;  /* 0x0000001af1ec7c12 */ /* 0x000fe2000f8e96f8 */
[----:B------:R-:W-:Y:S01]  /*2920*/  UIADD3 UR28, UR32, -0x4ab325aa, URZ ;  /* 0xb54cda56201c7890 */ /* 0x000fe2000fffe03f */
[----:B------:R-:W-:Y:S01]  /*2930*/  FMNMX.FTZ R11, R201, R11, !PT ;  /* 0x0000000bc90b7209 */ /* 0x000fe20007810000 */
[----:B------:R-:W-:Y:S01]  /*2940*/  IMAD.IADD R2, R116, 0x1, R2 ;  /* 0x0000000174027824 */ /* 0x000fe200078e0202 */
[----:B------:R-:W-:Y:S01]  /*2950*/  FMNMX.FTZ R5, R196, R5, !PT ;  /* 0x00000005c4057209 */ /* 0x000fe20007810000 */
[----:B------:R-:W-:Y:S01]  /*2960*/  IMAD.WIDE.U32 R236, R236, -0x326172a9, RZ ;  /* 0xcd9e8d57ecec7825 */ /* 0x000fe200078e00ff */
[----:B------:R-:W-:-:S02]  /*2970*/  FMNMX.FTZ R11, R204, R11, !PT ;  /* 0x0000000bcc0b7209 */ /* 0x000fc40007810000 */
[----:B------:R-:W-:Y:S01]  /*2980*/  LOP3.LUT R4, R71, UR27, R244, 0x96, !PT ;  /* 0x0000001b47047c12 */ /* 0x000fe2000f8e96f4 */
[----:B------:R-:W2:Y:S01]  /*2990*/  SHFL.BFLY PT, R10, R5, 0x2, 0x1f ;  /* 0x0c401f00050a7f89 */ /* 0x000ea200000e0000 */
[----:B------:R-:W-:Y:S02]  /*29a0*/  FMNMX.FTZ R11, R206, R11, !PT ;  /* 0x0000000bce0b7209 */ /* 0x000fe40007810000 */
[----:B------:R-:W-:Y:S01]  /*29b0*/  LOP3.LUT R18, R237, UR25, R70, 0x96, !PT ;  /* 0x00000019ed127c12 */ /* 0x000fe2000f8e9646 */
[----:B------:R-:W-:Y:S01]  /*29c0*/  IMAD.WIDE.U32 R14, R4, -0x2daee0ad, RZ ;  /* 0xd2511f53040e7825 */ /* 0x000fe200078e00ff */
[----:B------:R-:W-:Y:S02]  /*29d0*/  FMNMX.FTZ R11, R205, R11, !PT ;  /* 0x0000000bcd0b7209 */ /* 0x000fe40007810000 */
[----:B------:R-:W-:Y:S01]  /*29e0*/  LOP3.LUT R210, R213, R170, RZ, 0x3c, !PT ;  /* 0x000000aad5d27212 */ /* 0x000fe200078e3cff */
[----:B------:R-:W-:Y:S01]  /*29f0*/  IMAD.WIDE.U32 R18, R18, -0x2daee0ad, RZ ;  /* 0xd2511f5312127825 */ /* 0x000fe200078e00ff */
[----:B------:R-:W-:-:S02]  /*2a00*/  LOP3.LUT R4, R15, UR24, R240, 0x96, !PT ;  /* 0x000000180f047c12 */ /* 0x000fc4000f8e96f0 */
[----:B------:R-:W-:Y:S01]  /*2a10*/  FMNMX.FTZ R11, R186, R11, !PT ;  /* 0x0000000bba0b7209 */ /* 0x000fe20007810000 */
[----:B------:R-:W-:Y:S01]  /*2a20*/  IMAD.WIDE.U32 R210, R210, -0x2daee0ad, RZ ;  /* 0xd2511f53d2d27825 */ /* 0x000fe200078e00ff */
[----:B------:R-:W-:Y:S02]  /*2a30*/  LOP3.LUT R14, R19, UR22, R14, 0x96, !PT ;  /* 0x00000016130e7c12 */ /* 0x000fe4000f8e960e */
[----:B------:R-:W-:Y:S01]  /*2a40*/  FMNMX.FTZ R11, R185, R11, !PT ;  /* 0x0000000bb90b7209 */ /* 0x000fe20007810000 */
[----:B------:R-:W-:Y:S01]  /*2a50*/  IMAD.WIDE.U32 R12, R4, -0x326172a9, RZ ;  /* 0xcd9e8d57040c7825 */ /* 0x000fe200078e00ff */
[----:B------:R-:W-:Y:S02]  /*2a60*/  LOP3.LUT R6, R71, UR27, R212, 0x96, !PT ;  /* 0x0000001b47067c12 */ /* 0x000fe4000f8e96d4 */
[----:B------:R-:W-:Y:S01]  /*2a70*/  FMNMX.FTZ R11, R184, R11, !PT ;  /* 0x0000000bb80b7209 */ /* 0x000fe20007810000 */
[----:B------:R-:W-:Y:S01]  /*2a80*/  IMAD.WIDE.U32 R14, R14, -0x326172a9, RZ ;  /* 0xcd9e8d570e0e7825 */ /* 0x000fe200078e00ff */
[----:B------:R-:W-:-:S02]  /*2a90*/  LOP3.LUT R4, R13, UR23, R236, 0x96, !PT ;  /* 0x000000170d047c12 */ /* 0x000fc4000f8e96ec */
[----:B------:R-:W-:Y:S01]  /*2aa0*/  FMNMX.FTZ R11, R181, R11, !PT ;  /* 0x0000000bb50b7209 */ /* 0x000fe20007810000 */
[----:B------:R-:W-:Y:S01]  /*2ab0*/  IMAD.WIDE.U32 R132, R6, -0x2daee0ad, RZ ;  /* 0xd2511f5306847825 */ /* 0x000fe200078e00ff */
[----:B------:R-:W-:Y:S02]  /*2ac0*/  LOP3.LUT R12, R15, UR21, R12, 0x96, !PT ;  /* 0x000000150f0c7c12 */ /* 0x000fe4000f8e960c */
[----:B--2---:R-:W-:Y:S01]  /*2ad0*/  FMNMX.FTZ R10, R5, R10, !PT ;  /* 0x0000000a050a7209 */ /* 0x004fe20007810000 */
[----:B------:R-:W-:Y:S01]  /*2ae0*/  IMAD.WIDE.U32 R4, R4, -0x2daee0ad, RZ ;  /* 0xd2511f5304047825 */ /* 0x000fe200078e00ff */
[----:B------:R-:W2:Y:S01]  /*2af0*/  SHFL.BFLY PT, R165, R11, 0x2, 0x1f ;  /* 0x0c401f000ba57f89 */ /* 0x000ea200000e0000 */
[----:B------:R-:W-:Y:S02]  /*2b00*/  LOP3.LUT R6, R133, UR24, R210, 0x96, !PT ;  /* 0x0000001885067c12 */ /* 0x000fe4000f8e96d2 */
[----:B------:R-:W-:Y:S01]  /*2b10*/  IMAD.WIDE.U32 R12, R12, -0x2daee0ad, RZ ;  /* 0xd2511f530c0c7825 */ /* 0x000fe200078e00ff */
[----:B------:R-:W-:Y:S01]  /*2b20*/  LOP3.LUT R5, R5, UR20, R18, 0x96, !PT ;  /* 0x0000001405057c12 */ /* 0x000fe2000f8e9612 */
[----:B------:R-:W3:Y:S01]  /*2b30*/  SHFL.BFLY PT, R166, R10, 0x1, 0x1f ;  /* 0x0c201f000aa67f89 */ /* 0x000ee200000e0000 */
[----:B------:R-:W-:Y:S01]  /*2b40*/  FSEL R180, R64, -INF , !P6 ;  /* 0xff80000040b47808 */ /* 0x000fe20007000000 */
[----:B------:R-:W-:Y:S01]  /*2b50*/  IMAD.WIDE.U32 R20, R6, -0x326172a9, RZ ;  /* 0xcd9e8d5706147825 */ /* 0x000fe200078e00ff */
[----:B------:R-:W-:-:S02]  /*2b60*/  LOP3.LUT R4, R13, UR18, R4, 0x96, !PT ;  /* 0x000000120d047c12 */ /* 0x000fc4000f8e9604 */
[----:B------:R-:W-:Y:S01]  /*2b70*/  FMNMX.FTZ R13, R55, R68, !PT ;  /* 0x00000044370d7209 */ /* 0x000fe20007810000 */
[----:B------:R-:W-:Y:S01]  /*2b80*/  IMAD.WIDE.U32 R6, R5, -0x326172a9, RZ ;  /* 0xcd9e8d5705067825 */ /* 0x000fe200078e00ff */
[----:B------:R-:W-:Y:S02]  /*2b90*/  FSEL R179, R65, -INF , !P5 ;  /* 0xff80000041b37808 */ /* 0x000fe40006800000 */
[----:B------:R-:W-:Y:S01]  /*2ba0*/  FMNMX.FTZ R13, R54, R13, !PT ;  /* 0x0000000d360d7209 */ /* 0x000fe20007810000 */
[----:B------:R-:W-:Y:S01]  /*2bb0*/  IMAD.WIDE.U32 R18, R4, -0x326172a9, RZ ;  /* 0xcd9e8d5704127825 */ /* 0x000fe200078e00ff */
[----:B------:R-:W-:Y:S02]  /*2bc0*/  LOP3.LUT R4, R7, UR19, R14, 0x96, !PT ;  /* 0x0000001307047c12 */ /* 0x000fe4000f8e960e */
[----:B------:R-:W-:Y:S02]  /*2bd0*/  FMNMX.FTZ R14, R16, R8, !PT ;  /* 0x00000008100e7209 */ /* 0x000fe40007810000 */
[----:B------:R-:W-:-:S02]  /*2be0*/  ISETP.GE.AND P6, PT, R47, R239, PT ;  /* 0x000000ef2f00720c */ /* 0x000fc40003fc6270 */
[----:B------:R-:W-:Y:S02]  /*2bf0*/  FMNMX.FTZ R14, R84, R14, !PT ;  /* 0x0000000e540e7209 */ /* 0x000fe40007810000 */
[----:B--2---:R-:W-:Y:S02]  /*2c00*/  FMNMX.FTZ R165, R11, R165, !PT ;  /* 0x000000a50ba57209 */ /* 0x004fe40007810000 */
[----:B------:R-:W-:Y:S02]  /*2c10*/  FMNMX.FTZ R14, R85, R14, !PT ;  /* 0x0000000e550e7209 */ /* 0x000fe40007810000 */
[----:B------:R-:W-:Y:S02]  /*2c20*/  FMNMX.FTZ R11, R87, R13, !PT ;  /* 0x0000000d570b7209 */ /* 0x000fe40007810000 */
[----:B------:R-:W-:Y:S01]  /*2c30*/  FMNMX.FTZ R13, R174, R14, !PT ;  /* 0x0000000eae0d7209 */ /* 0x000fe20007810000 */
[----:B------:R-:W-:Y:S01]  /*2c40*/  IMAD.WIDE.U32 R14, R4, -0x2daee0ad, RZ ;  /* 0xd2511f53040e7825 */ /* 0x000fe200078e00ff */
[----:B------:R-:W-:-:S02]  /*2c50*/  FMNMX.FTZ R11, R173, R11, !PT ;  /* 0x0000000bad0b7209 */ /* 0x000fc40007810000 */
[----:B------:R-:W-:Y:S02]  /*2c60*/  FMNMX.FTZ R13, R176, R13, !PT ;  /* 0x0000000db00d7209 */ /* 0x000fe40007810000 */
[----:B---3--:R-:W-:Y:S02]  /*2c70*/  FMNMX.FTZ R166, R10, R166, !PT ;  /* 0x000000a60aa67209 */ /* 0x008fe40007810000 */
[----:B------:R-:W-:Y:S01]  /*2c80*/  FMNMX.FTZ R13, R215, R13, !PT ;  /* 0x0000000dd70d7209 */ /* 0x000fe20007810000 */
[----:B------:R-:W2:Y:S01]  /*2c90*/  SHFL.BFLY PT, R10, R165, 0x1, 0x1f ;  /* 0x0c201f00a50a7f89 */ /* 0x000ea200000e0000 */
[----:B------:R-:W-:Y:S01]  /*2ca0*/  FMNMX.FTZ R11, R190, R11, !PT ;  /* 0x0000000bbe0b7209 */ /* 0x000fe20007810000 */
[----:B------:R-:W-:Y:S01]  /*2cb0*/  FMUL.FTZ R198, R166, UR4 ;  /* 0x00000004a6c67c20 */ /* 0x000fe20008410000 */
        /* <DEDUP_REMOVED lines=11> */
[----:B------:R-:W-:Y:S02]  /*2d70*/  FSEL R178, R56, -INF , !P4 ;  /* 0xff80000038b27808 */ /* 0x000fe40006000000 */
[----:B------:R-:W-:Y:S02]  /*2d80*/  FMNMX.FTZ R168, R179, R13, !PT ;  /* 0x0000000db3a87209 */ /* 0x000fe40007810000 */
[----:B------:R-:W-:-:S02]  /*2d90*/  FSEL R63, R66, -INF , !P3 ;  /* 0xff800000423f7808 */ /* 0x000fc40005800000 */
[----:B------:R-:W-:Y:S02]  /*2da0*/  FMNMX.FTZ R167, R202, R11, !PT ;  /* 0x0000000bcaa77209 */ /* 0x000fe40007810000 */
[----:B--2---:R-:W-:Y:S02]  /*2db0*/  FMNMX.FTZ R165, R165, R10, !PT ;  /* 0x0000000aa5a57209 */ /* 0x004fe40007810000 */
[----:B------:R-:W-:Y:S02]  /*2dc0*/  ISETP.GE.AND P0, PT, R47, R238, PT ;  /* 0x000000ee2f00720c */ /* 0x000fe40003f06270 */
[----:B------:R-:W-:Y:S01]  /*2dd0*/  FSEL R172, R57, -INF , !P6 ;  /* 0xff80000039ac7808 */ /* 0x000fe20007000000 */
[----:B------:R-:W-:Y:S01]  /*2de0*/  FMUL.FTZ R183, R165, UR4 ;  /* 0x00000004a5b77c20 */ /* 0x000fe20008410000 */
[----:B------:R-:W-:Y:S02]  /*2df0*/  FMNMX.FTZ R168, R178, R168, !PT ;  /* 0x000000a8b2a87209 */ /* 0x000fe40007810000 */
[----:B------:R-:W-:-:S02]  /*2e00*/  FSEL R60, R67, -INF , !P2 ;  /* 0xff800000433c7808 */ /* 0x000fc40005000000 */
[----:B------:R-:W-:Y:S02]  /*2e10*/  FMNMX.FTZ R167, R63, R167, !PT ;  /* 0x000000a73fa77209 */ /* 0x000fe40007810000 */
[----:B------:R-:W-:Y:S02]  /*2e20*/  LOP3.LUT R5, R18, 0xffff, RZ, 0xc0, !PT ;  /* 0x0000ffff12057812 */ /* 0x000fe400078ec0ff */
[----:B------:R-:W-:Y:S02]  /*2e30*/  FSETP.NEU.FTZ.AND P3, PT, R166, -INF , PT ;  /* 0xff800000a600780b */ /* 0x000fe40003f7d000 */
[----:B------:R-:W-:Y:S02]  /*2e40*/  FSEL R59, R59, -INF , !P0 ;  /* 0xff8000003b3b7808 */ /* 0x000fe40004000000 */
[----:B------:R-:W-:Y:S02]  /*2e50*/  FMNMX.FTZ R168, R172, R168, !PT ;  /* 0x000000a8aca87209 */ /* 0x000fe40007810000 */
[----:B------:R-:W-:-:S02]  /*2e60*/  FSETP.NEU.FTZ.AND P0, PT, R165, -INF , PT ;  /* 0xff800000a500780b */ /* 0x000fc40003f1d000 */
[----:B------:R-:W-:Y:S01]  /*2e70*/  FSEL R62, R58, -INF , !P1 ;  /* 0xff8000003a3e7808 */ /* 0x000fe20004800000 */
[----:B-1----:R-:W-:Y:S01]  /*2e80*/  IMAD R58, R164, 0x10000, R164 ;  /* 0x00010000a43a7824 */ /* 0x002fe200078e02a4 */
[----:B------:R-:W-:Y:S02]  /*2e90*/  FMNMX.FTZ R167, R60, R167, !PT ;  /* 0x000000a73ca77209 */ /* 0x000fe40007810000 */
[----:B------:R-:W-:Y:S02]  /*2ea0*/  FSEL R198, R198, RZ, P3 ;  /* 0x000000ffc6c67208 */ /* 0x000fe40001800000 */
[----:B------:R-:W-:Y:S02]  /*2eb0*/  SHF.R.U32.HI R10, RZ, 0x8, R5 ;  /* 0x00000008ff0a7819 */ /* 0x000fe40000011605 */
[----:B------:R-:W-:Y:S01]  /*2ec0*/  FSEL R183, R183, RZ, P0 ;  /* 0x000000ffb7b77208 */ /* 0x000fe20000000000 */
[----:B------:R-:W1:Y:S01]  /*2ed0*/  SHFL.BFLY PT, R5, R168, 0x2, 0x1f ;  /* 0x0c401f00a8057f89 */ /* 0x000e6200000e0000 */
[----:B------:R-:W-:Y:S01]  /*2ee0*/  FMNMX.FTZ R167, R62, R167, !PT ;  /* 0x000000a73ea77209 */ /* 0x000fe20007810000 */
[----:B------:R-:W-:Y:S01]  /*2ef0*/  FFMA.FTZ R42, R44, UR4, -R198 ;  /* 0x000000042c2a7c23 */ /* 0x000fe200080108c6 */
[----:B------:R-:W-:Y:S01]  /*2f00*/  LEA R217, R2, UR5, 0x1 ;  /* 0x0000000502d97c11 */ /* 0x000fe2000f8e08ff */
[--C-:B------:R-:W-:Y:S01]  /*2f10*/  FFMA.FTZ R44, R9, UR4, -R183.reuse ;  /* 0x00000004092c7c23 */ /* 0x100fe200080108b7 */
[----:B------:R-:W-:Y:S01]  /*2f20*/  FMNMX.FTZ R167, R59, R167, !PT ;  /* 0x000000a73ba77209 */ /* 0x000fe20007810000 */
[--C-:B------:R-:W-:Y:S01]  /*2f30*/  FFMA.FTZ R43, R46, UR4, -R183.reuse ;  /* 0x000000042e2b7c23 */ /* 0x100fe200080108b7 */
[--C-:B------:R-:W-:Y:S01]  /*2f40*/  FFMA.FTZ R49, R38, UR4, -R183.reuse ;  /* 0x0000000426317c23 */ /* 0x100fe200080108b7 */
[----:B------:R-:W-:Y:S01]  /*2f50*/  FFMA.FTZ R50, R39, UR4, -R183 ;  /* 0x0000000427327c23 */ /* 0x000fe200080108b7 */
[----:B------:R-:W-:Y:S01]  /*2f60*/  SHF.R.U32.HI R7, RZ, 0x10, R18 ;  /* 0x00000010ff077819 */ /* 0x000fe20000011612 */
[----:B------:R-:W2:Y:S01]  /*2f70*/  SHFL.BFLY PT, R2, R167, 0x2, 0x1f ;  /* 0x0c401f00a7027f89 */ /* 0x000ea200000e0000 */
[----:B------:R-:W-:Y:S01]  /*2f80*/  MUFU.EX2 R44, R44 ;  /* 0x0000002c002c7308 */ /* 0x000fe20000000800 */
[----:B------:R-:W-:Y:S01]  /*2f90*/  LOP3.LUT R6, R19, UR28, R6, 0x96, !PT ;  /* 0x0000001c13067c12 */ /* 0x000fe2000f8e9606 */
[----:B------:R-:W-:Y:S01]  /*2fa0*/  IMAD.IADD R216, R0, 0x1, R217 ;  /* 0x0000000100d87824 */ /* 0x000fe200078e02d9 */
[----:B------:R-:W-:Y:S01]  /*2fb0*/  SHF.R.U32.HI R127, RZ, 0x18, R18 ;  /* 0x00000018ff7f7819 */ /* 0x000fe20000011612 */
[--C-:B------:R-:W-:Y:S01]  /*2fc0*/  FFMA.FTZ R48, R36, UR4, -R198.reuse ;  /* 0x0000000424307c23 */ /* 0x100fe200080108c6 */
[----:B------:R-:W-:Y:S01]  /*2fd0*/  LOP3.LUT R7, R7, 0xff, RZ, 0xc0, !PT ;  /* 0x000000ff07077812 */ /* 0x000fe200078ec0ff */
[----:B------:R-:W-:Y:S01]  /*2fe0*/  FFMA.FTZ R47, R37, UR4, -R198 ;  /* 0x00000004252f7c23 */ /* 0x000fe200080108c6 */
[----:B------:R-:W-:Y:S01]  /*2ff0*/  SHF.R.U32.HI R9, RZ, 0x10, R6 ;  /* 0x00000010ff097819 */ /* 0x000fe20000011606 */
[----:B------:R-:W3:Y:S01]  /*3000*/  MUFU.EX2 R43, R43 ;  /* 0x0000002b002b7308 */ /* 0x000ee20000000800 */
[----:B------:R-:W-:Y:S01]  /*3010*/  PRMT R127, R7, 0x5410, R127 ;  /* 0x00005410077f7816 */ /* 0x000fe2000000007f */
[--C-:B------:R-:W-:Y:S01]  /*3020*/  FFMA.FTZ R45, R45, UR4, -R198.reuse ;  /* 0x000000042d2d7c23 */ /* 0x100fe200080108c6 */
[----:B------:R-:W-:Y:S01]  /*3030*/  LOP3.LUT R7, R6, 0xffff, RZ, 0xc0, !PT ;  /* 0x0000ffff06077812 */ /* 0x000fe200078ec0ff */
[--C-:B------:R-:W-:Y:S01]  /*3040*/  FFMA.FTZ R41, R28, UR4, -R198.reuse ;  /* 0x000000041c297c23 */ /* 0x100fe200080108c6 */
[----:B------:R-:W-:Y:S01]  /*3050*/  LOP3.LUT R124, R6, 0xff, RZ, 0xc0, !PT ;  /* 0x000000ff067c7812 */ /* 0x000fe200078ec0ff */
[----:B------:R-:W-:Y:S01]  /*3060*/  FFMA.FTZ R40, R29, UR4, -R198 ;  /* 0x000000041d287c23 */ /* 0x000fe200080108c6 */
[----:B------:R-:W-:Y:S01]  /*3070*/  SHF.R.U32.HI R125, RZ, 0x18, R6 ;  /* 0x00000018ff7d7819 */ /* 0x000fe20000011606 */
[----:B------:R-:W-:Y:S01]  /*3080*/  MUFU.EX2 R49, R49 ;  /* 0x0000003100317308 */ /* 0x000fe20000000800 */
[----:B------:R-:W-:Y:S01]  /*3090*/  LOP3.LUT R126, R18, 0xff, RZ, 0xc0, !PT ;  /* 0x000000ff127e7812 */ /* 0x000fe200078ec0ff */
[----:B------:R-:W-:Y:S01]  /*30a0*/  FFMA.FTZ R38, R24, UR4, -R198 ;  /* 0x0000000418267c23 */ /* 0x000fe200080108c6 */
[----:B------:R-:W-:Y:S01]  /*30b0*/  LOP3.LUT R6, R9, 0xff, RZ, 0xc0, !PT ;  /* 0x000000ff09067812 */ /* 0x000fe200078ec0ff */
[----:B------:R-:W-:Y:S01]  /*30c0*/  UIADD3 UR5, UR33, 0x646e171e, URZ ;  /* 0x646e171e21057890 */ /* 0x000fe2000fffe03f */
[----:B-1----:R-:W-:Y:S01]  /*30d0*/  FMNMX.FTZ R168, R168, R5, !PT ;  /* 0x00000005a8a87209 */ /* 0x002fe20007810000 */
[--C-:B------:R-:W-:Y:S01]  /*30e0*/  FFMA.FTZ R36, R26, UR4, -R183.reuse ;  /* 0x000000041a247c23 */ /* 0x100fe200080108b7 */
[--C-:B------:R-:W-:Y:S01]  /*30f0*/  HSET2.LE.AND R127, R127, R58.reuse, PT ;  /* 0x0000003a7f7f7233 */ /* 0x100fe20003803000 */
[----:B------:R-:W1:Y:S01]  /*3100*/  MUFU.EX2 R50, R50 ;  /* 0x0000003200327308 */ /* 0x000e620000000800 */
[----:B------:R-:W-:Y:S01]  /*3110*/  PRMT R126, R126, 0x5410, R10 ;  /* 0x000054107e7e7816 */ /* 0x000fe2000000000a */
[----:B------:R-:W-:Y:S01]  /*3120*/  FFMA.FTZ R39, R30, UR4, -R183 ;  /* 0x000000041e277c23 */ /* 0x000fe200080108b7 */
[----:B------:R-:W-:Y:S01]  /*3130*/  PRMT R125, R6, 0x5410, R125 ;  /* 0x00005410067d7816 */ /* 0x000fe2000000007d */
[----:B------:R-:W4:Y:S01]  /*3140*/  SHFL.BFLY PT, R10, R168, 0x1, 0x1f ;  /* 0x0c201f00a80a7f89 */ /* 0x000f2200000e0000 */
[----:B---3--:R-:W-:Y:S01]  /*3150*/  F2FP.BF16.F32.PACK_AB R0, R43, R44 ;  /* 0x0000002c2b00723e */ /* 0x008fe200000010ff */
[--C-:B------:R-:W-:Y:S01]  /*3160*/  FFMA.FTZ R27, R27, UR4, -R183.reuse ;  /* 0x000000041b1b7c23 */ /* 0x100fe200080108b7 */
[----:B------:R-:W-:Y:S01]  /*3170*/  LOP3.LUT R208, R211, UR26, R248, 0x96, !PT ;  /* 0x0000001ad3d07c12 */ /* 0x000fe2000f8e96f8 */
[----:B------:R-:W-:Y:S01]  /*3180*/  MUFU.EX2 R48, R48 ;  /* 0x0000003000307308 */ /* 0x000fe20000000800 */
[----:B------:R-:W-:Y:S01]  /*3190*/  LOP3.LUT R127, R127, R0, RZ, 0xc0, !PT ;  /* 0x000000007f7f7212 */ /* 0x000fe200078ec0ff */
[----:B------:R-:W-:Y:S01]  /*31a0*/  FFMA.FTZ R37, R31, UR4, -R183 ;  /* 0x000000041f257c23 */ /* 0x000fe200080108b7 */
[--C-:B------:R-:W-:Y:S01]  /*31b0*/  HSET2.LE.AND R125, R125, R58.reuse, PT ;  /* 0x0000003a7d7d7233 */ /* 0x100fe20003803000 */
[----:B------:R-:W-:Y:S01]  /*31c0*/  IMAD.WIDE.U32 R208, R208, -0x326172a9, RZ ;  /* 0xcd9e8d57d0d07825 */ /* 0x000fe200078e00ff */
[----:B--2---:R-:W-:Y:S01]  /*31d0*/  FMNMX.FTZ R167, R167, R2, !PT ;  /* 0x00000002a7a77209 */ /* 0x004fe20007810000 */
[----:B------:R-:W-:Y:S01]  /*31e0*/  LDSM.16.MT88.4 R148, [R217+0x9000] ;  /* 0x00900000d994783b */ /* 0x000fe20000004200 */
[----:B------:R-:W-:Y:S01]  /*31f0*/  SHF.R.U32.HI R7, RZ, 0x8, R7 ;  /* 0x00000008ff077819 */ /* 0x000fe20000011607 */
[----:B------:R-:W2:Y:S01]  /*3200*/  MUFU.EX2 R47, R47 ;  /* 0x0000002f002f7308 */ /* 0x000ea20000000800 */
[----:B-1----:R-:W-:Y:S01]  /*3210*/  F2FP.BF16.F32.PACK_AB R0, R50, R49 ;  /* 0x000000313200723e */ /* 0x002fe200000010ff */
[----:B------:R-:W-:Y:S01]  /*3220*/  LDSM.16.MT88.4 R80, [R216+0x9000] ;  /* 0x00900000d850783b */ /* 0x000fe20000004200 */
[----:B------:R-:W-:Y:S01]  /*3230*/  LOP3.LUT R70, R209, UR25, R70, 0x96, !PT ;  /* 0x00000019d1467c12 */ /* 0x000fe2000f8e9646 */
[----:B------:R-:W-:Y:S01]  /*3240*/  FFMA.FTZ R182, R182, UR4, -R198 ;  /* 0x00000004b6b67c23 */ /* 0x000fe200080108c6 */
[----:B------:R-:W-:Y:S01]  /*3250*/  LOP3.LUT R125, R125, R0, RZ, 0xc0, !PT ;  /* 0x000000007d7d7212 */ /* 0x000fe200078ec0ff */
[----:B------:R-:W-:Y:S01]  /*3260*/  LDSM.16.MT88.4 R96, [R217+0xa000] ;  /* 0x00a00000d960783b */ /* 0x000fe20000004200 */
[----:B------:R-:W-:Y:S01]  /*3270*/  PRMT R124, R124, 0x5410, R7 ;  /* 0x000054107c7c7816 */ /* 0x000fe20000000007 */
[----:B------:R-:W-:Y:S01]  /*3280*/  MUFU.EX2 R45, R45 ;  /* 0x0000002d002d7308 */ /* 0x000fe20000000800 */
[----:B------:R-:W-:Y:S01]  /*3290*/  IMAD.WIDE.U32 R70, R70, -0x2daee0ad, RZ ;  /* 0xd2511f5346467825 */ /* 0x000fe200078e00ff */
[----:B------:R-:W1:Y:S01]  /*32a0*/  SHFL.BFLY PT, R0, R167, 0x1, 0x1f ;  /* 0x0c201f00a7007f89 */ /* 0x000e6200000e0000 */
[----:B------:R-:W-:-:S02]  /*32b0*/  HSET2.LE.AND R126, R126, R58, PT ;  /* 0x0000003a7e7e7233 */ /* 0x000fc40003803000 */
[----:B------:R-:W-:Y:S01]  /*32c0*/  FFMA.FTZ R201, R201, UR4, -R183 ;  /* 0x00000004c9c97c23 */ /* 0x000fe200080108b7 */
[----:B------:R-:W-:Y:S01]  /*32d0*/  HSET2.LE.AND R124, R124, R58, PT ;  /* 0x0000003a7c7c7233 */ /* 0x000fe20003803000 */
[----:B------:R-:W3:Y:S01]  /*32e0*/  LDSM.16.MT88.4 R108, [R216+0xa000] ;  /* 0x00a00000d86c783b */ /* 0x000ee20000004200 */
[----:B------:R-:W-:Y:S01]  /*32f0*/  LOP3.LUT R132, R71, UR22, R132, 0x96, !PT ;  /* 0x0000001647847c12 */ /* 0x000fe2000f8e9684 */
[----:B------:R-:W5:Y:S01]  /*3300*/  MUFU.EX2 R42, R42 ;  /* 0x0000002a002a7308 */ /* 0x000f620000000800 */
[----:B--2---:R-:W-:Y:S01]  /*3310*/  F2FP.BF16.F32.PACK_AB R2, R47, R48 ;  /* 0x000000302f02723e */ /* 0x004fe200000010ff */
[----:B------:R-:W2:Y:S01]  /*3320*/  LDSM.16.MT88.4 R116, [R217+0xb000] ;  /* 0x00b00000d974783b */ /* 0x000ea20000004200 */
[----:B----4-:R-:W-:Y:S01]  /*3330*/  FMNMX.FTZ R168, R168, R10, !PT ;  /* 0x0000000aa8a87209 */ /* 0x010fe20007810000 */
[----:B------:R-:W-:Y:S01]  /*3340*/  IMAD.WIDE.U32 R132, R132, -0x326172a9, RZ ;  /* 0xcd9e8d5784847825 */ /* 0x000fe200078e00ff */
[----:B------:R-:W-:-:S03]  /*3350*/  LOP3.LUT R124, R124, R2, RZ, 0xc0, !PT ;  /* 0x000000027c7c7212 */ /* 0x000fc600078ec0ff */
[----:B------:R-:W-:Y:S01]  /*3360*/  FFMA.FTZ R2, R25, UR4, -R198 ;  /* 0x0000000419027c23 */ /* 0x000fe200080108c6 */
[----:B------:R-:W-:Y:S01]  /*3370*/  LOP3.LUT R51, R21, UR23, R208, 0x96, !PT ;  /* 0x0000001715337c12 */ /* 0x000fe2000f8e96d0 */
[C---:B------:R-:W-:Y:S01]  /*3380*/  FMUL.FTZ R175, R168.reuse, UR4 ;  /* 0x00000004a8af7c20 */ /* 0x040fe20008410000 */
[----:B------:R-:W-:Y:S01]  /*3390*/  LOP3.LUT R64, R133, UR21, R20, 0x96, !PT ;  /* 0x0000001585407c12 */ /* 0x000fe2000f8e9614 */
[----:B------:R-:W-:Y:S01]  /*33a0*/  MUFU.EX2 R41, R41 ;  /* 0x0000002900297308 */ /* 0x000fe20000000800 */
[--C-:B------:R-:W-:Y:S01]  /*33b0*/  SHF.R.U32.HI R11, RZ, 0x10, R14.reuse ;  /* 0x00000010ff0b7819 */ /* 0x100fe2000001160e */
[----:B------:R-:W-:Y:S01]  /*33c0*/  IMAD.WIDE.U32 R66, R51, -0x2daee0ad, RZ ;  /* 0xd2511f5333427825 */ /* 0x000fe200078e00ff */
[----:B------:R-:W-:Y:S01]  /*33d0*/  FSETP.NEU.FTZ.AND P0, PT, R168, -INF , PT ;  /* 0xff800000a800780b */ /* 0x000fe20003f1d000 */
[----:B------:R-:W-:Y:S01]  /*33e0*/  LDSM.16.MT88.4 R28, [R217+0x9400] ;  /* 0x00940000d91c783b */ /* 0x000fe20000004200 */
[----:B------:R-:W-:Y:S01]  /*33f0*/  SHF.R.U32.HI R35, RZ, 0x18, R14 ;  /* 0x00000018ff237819 */ /* 0x000fe2000001160e */
[----:B------:R-:W-:Y:S01]  /*3400*/  IMAD.WIDE.U32 R64, R64, -0x2daee0ad, RZ ;  /* 0xd2511f5340407825 */ /* 0x000fe200078e00ff */
[----:B-----5:R-:W-:Y:S01]  /*3410*/  F2FP.BF16.F32.PACK_AB R5, R42, R45 ;  /* 0x0000002d2a05723e */ /* 0x020fe200000010ff */
[----:B------:R-:W-:Y:S01]  /*3420*/  MUFU.EX2 R40, R40 ;  /* 0x0000002800287308 */ /* 0x000fe20000000800 */
[----:B------:R-:W-:Y:S01]  /*3430*/  LOP3.LUT R11, R11, 0xff, RZ, 0xc0, !PT ;  /* 0x000000ff0b0b7812 */ /* 0x000fe200078ec0ff */
[----:B------:R-:W-:Y:S01]  /*3440*/  LDSM.16.MT88.4 R20, [R217+0xa400] ;  /* 0x00a40000d914783b */ /* 0x000fe20000004200 */
[----:B------:R-:W-:Y:S01]  /*3450*/  LOP3.LUT R126, R126, R5, RZ, 0xc0, !PT ;  /* 0x000000057e7e7212 */ /* 0x000fe200078ec0ff */
[----:B------:R-:W-:Y:S01]  /*3460*/  FFMA.FTZ R204, R204, UR4, -R183 ;  /* 0x00000004cccc7c23 */ /* 0x000fe200080108b7 */
[----:B-1----:R-:W-:Y:S01]  /*3470*/  FMNMX.FTZ R167, R167, R0, !PT ;  /* 0x00000000a7a77209 */ /* 0x002fe20007810000 */
[----:B------:R-:W1:Y:S01]  /*3480*/  LDSM.16.MT88.4 R4, [R216+0xb000] ;  /* 0x00b00000d804783b */ /* 0x000e620000004200 */
[----:B------:R-:W-:Y:S01]  /*3490*/  FSEL R175, R175, RZ, P0 ;  /* 0x000000ffafaf7208 */ /* 0x000fe20000000000 */
[----:B------:R-:W-:Y:S01]  /*34a0*/  MUFU.EX2 R38, R38 ;  /* 0x0000002600267308 */ /* 0x000fe20000000800 */
[----:B------:R-:W-:Y:S01]  /*34b0*/  LOP3.LUT R9, R15, UR5, R12, 0x96, !PT ;  /* 0x000000050f097c12 */ /* 0x000fe2000f8e960c */
[----:B------:R-:W-:Y:S01]  /*34c0*/  FMUL.FTZ R61, R167, UR4 ;  /* 0x00000004a73d7c20 */ /* 0x000fe20008410000 */
[----:B------:R-:W-:Y:S01]  /*34d0*/  PRMT R35, R11, 0x5410, R35 ;  /* 0x000054100b237816 */ /* 0x000fe20000000023 */
[--C-:B------:R-:W-:Y:S01]  /*34e0*/  FFMA.FTZ R46, R84, UR4, -R175.reuse ;  /* 0x00000004542e7c23 */ /* 0x100fe200080108af */
[----:B------:R-:W-:Y:S01]  /*34f0*/  LOP3.LUT R13, R14, 0xffff, RZ, 0xc0, !PT ;  /* 0x0000ffff0e0d7812 */ /* 0x000fe200078ec0ff */
[----:B------:R-:W-:Y:S01]  /*3500*/  FFMA.FTZ R51, R85, UR4, -R175 ;  /* 0x0000000455337c23 */ /* 0x000fe200080108af */
[----:B------:R-:W-:Y:S01]  /*3510*/  LOP3.LUT R11, R9, 0xffff, RZ, 0xc0, !PT ;  /* 0x0000ffff090b7812 */ /* 0x000fe200078ec0ff */
[----:B------:R-:W4:Y:S01]  /*3520*/  MUFU.EX2 R2, R2 ;  /* 0x0000000200027308 */ /* 0x000f220000000800 */
[----:B------:R-:W-:Y:S01]  /*3530*/  SHF.R.U32.HI R33, RZ, 0x10, R9 ;  /* 0x00000010ff217819 */ /* 0x000fe20000011609 */
[--C-:B------:R-:W-:Y:S01]  /*3540*/  FFMA.FTZ R53, R16, UR4, -R175.reuse ;  /* 0x0000000410357c23 */ /* 0x100fe200080108af */
[----:B------:R-:W-:Y:S01]  /*3550*/  LOP3.LUT R84, R65, UR18, R66, 0x96, !PT ;  /* 0x0000001241547c12 */ /* 0x000fe2000f8e9642 */
[----:B------:R-:W-:Y:S01]  /*3560*/  FFMA.FTZ R52, R8, UR4, -R175 ;  /* 0x0000000408347c23 */ /* 0x000fe200080108af */
[----:B------:R-:W-:Y:S01]  /*3570*/  LOP3.LUT R34, R14, 0xff, RZ, 0xc0, !PT ;  /* 0x000000ff0e227812 */ /* 0x000fe200078ec0ff */
[----:B------:R-:W-:Y:S01]  /*3580*/  LDSM.16.MT88.4 R16, [R216+0xa400] ;  /* 0x00a40000d810783b */ /* 0x000fe20000004200 */
[----:B------:R-:W-:Y:S01]  /*3590*/  SHF.R.U32.HI R13, RZ, 0x8, R13 ;  /* 0x00000008ff0d7819 */ /* 0x000fe2000001160d */
[----:B------:R-:W-:Y:S01]  /*35a0*/  MUFU.EX2 R36, R36 ;  /* 0x0000002400247308 */ /* 0x000fe20000000800 */
[----:B------:R-:W-:Y:S01]  /*35b0*/  LOP3.LUT R32, R9, 0xff, RZ, 0xc0, !PT ;  /* 0x000000ff09207812 */ /* 0x000fe200078ec0ff */
[----:B------:R-:W-:Y:S01]  /*35c0*/  IMAD.WIDE.U32 R84, R84, -0x326172a9, RZ ;  /* 0xcd9e8d5754547825 */ /* 0x000fe200078e00ff */
[----:B------:R-:W-:Y:S01]  /*35d0*/  SHF.R.U32.HI R11, RZ, 0x8, R11 ;  /* 0x00000008ff0b7819 */ /* 0x000fe2000001160b */
[C---:B------:R-:W-:Y:S01]  /*35e0*/  HMMA.16816.F32.BF16 R156, R124.reuse, R148, RZ ;  /* 0x000000947c9c723c */ /* 0x040fe200000418ff */
[----:B------:R-:W-:Y:S01]  /*35f0*/  SHF.R.U32.HI R9, RZ, 0x18, R9 ;  /* 0x00000018ff097819 */ /* 0x000fe20000011609 */
[----:B------:R-:W-:Y:S01]  /*3600*/  FFMA.FTZ R177, R174, UR4, -R175 ;  /* 0x00000004aeb17c23 */ /* 0x000fe200080108af */
[----:B------:R-:W-:Y:S01]  /*3610*/  LOP3.LUT R33, R33, 0xff, RZ, 0xc0, !PT ;  /* 0x000000ff21217812 */ /* 0x000fe200078ec0ff */
[----:B------:R5:W2:Y:S01]  /*3620*/  MUFU.EX2 R0, R27 ;  /* 0x0000001b00007308 */ /* 0x000aa20000000800 */
[----:B------:R-:W-:Y:S01]  /*3630*/  PRMT R34, R34, 0x5410, R13 ;  /* 0x0000541022227816 */ /* 0x000fe2000000000d */
[C---:B------:R-:W-:Y:S01]  /*3640*/  HMMA.16816.F32.BF16 R72, R124.reuse, R80, RZ ;  /* 0x000000507c48723c */ /* 0x040fe200000418ff */
[----:B------:R-:W-:Y:S01]  /*3650*/  PRMT R32, R32, 0x5410, R11 ;  /* 0x0000541020207816 */ /* 0x000fe2000000000b */
[----:B------:R-:W-:Y:S01]  /*3660*/  LDSM.16.MT88.4 R12, [R217+0xb400] ;  /* 0x00b40000d90c783b */ /* 0x000fe20000004200 */
[----:B------:R-:W-:Y:S01]  /*3670*/  LOP3.LUT R66, R67, UR20, R70, 0x96, !PT ;  /* 0x0000001443427c12 */ /* 0x000fe2000f8e9646 */
[----:B------:R-:W-:Y:S01]  /*3680*/  FFMA.FTZ R174, R176, UR4, -R175 ;  /* 0x00000004b0ae7c23 */ /* 0x000fe200080108af */
[----:B------:R-:W-:Y:S01]  /*3690*/  PRMT R33, R33, 0x5410, R9 ;  /* 0x0000541021217816 */ /* 0x000fe20000000009 */
[----:B------:R-:W-:Y:S01]  /*36a0*/  MUFU.EX2 R39, R39 ;  /* 0x0000002700277308 */ /* 0x000fe20000000800 */
[----:B------:R-:W-:Y:S01]  /*36b0*/  FSETP.NEU.FTZ.AND P0, PT, R167, -INF , PT ;  /* 0xff800000a700780b */ /* 0x000fe20003f1d000 */
[----:B------:R-:W-:Y:S01]  /*36c0*/  IMAD.WIDE.U32 R66, R66, -0x326172a9, RZ ;  /* 0xcd9e8d5742427825 */ /* 0x000fe200078e00ff */
[----:B------:R-:W-:Y:S01]  /*36d0*/  LOP3.LUT R71, R84, 0xffff, RZ, 0xc0, !PT ;  /* 0x0000ffff54477812 */ /* 0x000fe200078ec0ff */
[C---:B------:R-:W-:Y:S01]  /*36e0*/  HMMA.16816.F32.BF16 R88, R124.reuse, R96, RZ ;  /* 0x000000607c58723c */ /* 0x040fe200000418ff */
[--C-:B------:R-:W-:Y:S01]  /*36f0*/  HSET2.LE.AND R34, R34, R58.reuse, PT ;  /* 0x0000003a22227233 */ /* 0x100fe20003803000 */
[----:B------:R-:W-:Y:S01]  /*3700*/  FFMA.FTZ R191, R191, UR4, -R198 ;  /* 0x00000004bfbf7c23 */ /* 0x000fe200080108c6 */
[--C-:B------:R-:W-:Y:S01]  /*3710*/  HSET2.LE.AND R35, R35, R58.reuse, PT ;  /* 0x0000003a23237233 */ /* 0x100fe20003803000 */
[----:B------:R-:W1:Y:S01]  /*3720*/  MUFU.EX2 R37, R37 ;  /* 0x0000002500257308 */ /* 0x000e620000000800 */
[--C-:B------:R-:W-:Y:S01]  /*3730*/  HSET2.LE.AND R32, R32, R58.reuse, PT ;  /* 0x0000003a20207233 */ /* 0x100fe20003803000 */
[----:B-----5:R-:W5:Y:S01]  /*3740*/  LDSM.16.MT88.4 R24, [R216+0x9400] ;  /* 0x00940000d818783b */ /* 0x020f620000004200 */
[----:B----4-:R-:W-:Y:S01]  /*3750*/  F2FP.BF16.F32.PACK_AB R11, R2, R38 ;  /* 0x00000026020b723e */ /* 0x010fe200000010ff */
[C---:B---3--:R-:W-:Y:S01]  /*3760*/  HMMA.16816.F32.BF16 R104, R124.reuse, R108, RZ ;  /* 0x0000006c7c68723c */ /* 0x048fe200000418ff */
[----:B--2---:R-:W-:Y:S01]  /*3770*/  F2FP.BF16.F32.PACK_AB R10, R0, R36 ;  /* 0x00000024000a723e */ /* 0x004fe200000010ff */
[--C-:B------:R-:W-:Y:S01]  /*3780*/  FFMA.FTZ R206, R206, UR4, -R183.reuse ;  /* 0x00000004cece7c23 */ /* 0x100fe200080108b7 */
[----:B------:R-:W-:Y:S01]  /*3790*/  F2FP.BF16.F32.PACK_AB R9, R40, R41 ;  /* 0x000000292809723e */ /* 0x000fe200000010ff */
[----:B------:R-:W-:Y:S01]  /*37a0*/  MUFU.EX2 R53, R53 ;  /* 0x0000003500357308 */ /* 0x000fe20000000800 */
[--C-:B------:R-:W-:Y:S01]  /*37b0*/  HSET2.LE.AND R33, R33, R58.reuse, PT ;  /* 0x0000003a21217233 */ /* 0x100fe20003803000 */
[C---:B------:R-:W-:Y:S01]  /*37c0*/  HMMA.16816.F32.BF16 R112, R124.reuse, R116, RZ ;  /* 0x000000747c70723c */ /* 0x040fe200000418ff */
[----:B------:R-:W-:Y:S01]  /*37d0*/  FSEL R61, R61, RZ, P0 ;  /* 0x000000ff3d3d7208 */ /* 0x000fe20000000000 */
[----:B------:R-:W-:Y:S01]  /*37e0*/  FFMA.FTZ R205, R205, UR4, -R183 ;  /* 0x00000004cdcd7c23 */ /* 0x000fe200080108b7 */
[----:B------:R-:W-:Y:S01]  /*37f0*/  LOP3.LUT R57, R84, 0xff, RZ, 0xc0, !PT ;  /* 0x000000ff54397812 */ /* 0x000fe200078ec0ff */
[----:B------:R-:W-:Y:S01]  /*3800*/  FFMA.FTZ R194, R194, UR4, -R175 ;  /* 0x00000004c2c27c23 */ /* 0x000fe200080108af */
[----:B------:R-:W-:Y:S01]  /*3810*/  SHF.R.U32.HI R71, RZ, 0x8, R71 ;  /* 0x00000008ff477819 */ /* 0x000fe20000011647 */
[--C-:B------:R-:W-:Y:S01]  /*3820*/  FFMA.FTZ R55, R55, UR4, -R61.reuse ;  /* 0x0000000437377c23 */ /* 0x100fe2000801083d */
[----:B-1----:R-:W-:Y:S01]  /*3830*/  F2FP.BF16.F32.PACK_AB R56, R37, R39 ;  /* 0x000000272538723e */ /* 0x002fe200000010ff */
[--C-:B------:R-:W-:Y:S01]  /*3840*/  FFMA.FTZ R54, R54, UR4, -R61.reuse ;  /* 0x0000000436367c23 */ /* 0x100fe2000801083d */
[----:B------:R-:W-:Y:S01]  /*3850*/  LOP3.LUT R34, R34, R11, RZ, 0xc0, !PT ;  /* 0x0000000b22227212 */ /* 0x000fe200078ec0ff */
[----:B------:R-:W-:Y:S01]  /*3860*/  MUFU.EX2 R52, R52 ;  /* 0x0000003400347308 */ /* 0x000fe20000000800 */
[----:B------:R-:W-:Y:S01]  /*3870*/  LOP3.LUT R35, R35, R10, RZ, 0xc0, !PT ;  /* 0x0000000a23237212 */ /* 0x000fe200078ec0ff */
[C---:B------:R-:W-:Y:S01]  /*3880*/  HMMA.16816.F32.BF16 R120, R124.reuse, R4, RZ ;  /* 0x000000047c78723c */ /* 0x040fe200000418ff */
[----:B------:R-:W-:Y:S01]  /*3890*/  LOP3.LUT R32, R32, R9, RZ, 0xc0, !PT ;  /* 0x0000000920207212 */ /* 0x000fe200078ec0ff */
[--C-:B------:R-:W-:Y:S01]  /*38a0*/  FFMA.FTZ R176, R173, UR4, -R61.reuse ;  /* 0x00000004adb07c23 */ /* 0x100fe2000801083d */
[----:B------:R-:W-:Y:S01]  /*38b0*/  LOP3.LUT R69, R85, UR28, R66, 0x96, !PT ;  /* 0x0000001c55457c12 */ /* 0x000fe2000f8e9642 */
[----:B------:R-:W1:Y:S01]  /*38c0*/  LDSM.16.MT88.4 R8, [R216+0xb400] ;  /* 0x00b40000d808783b */ /* 0x000e620000004200 */
[----:B------:R-:W-:Y:S01]  /*38d0*/  LOP3.LUT R33, R33, R56, RZ, 0xc0, !PT ;  /* 0x0000003821217212 */ /* 0x000fe200078ec0ff */
[----:B------:R-:W-:Y:S01]  /*38e0*/  FFMA.FTZ R56, R87, UR4, -R61 ;  /* 0x0000000457387c23 */ /* 0x000fe2000801083d */
[----:B------:R-:W-:Y:S01]  /*38f0*/  PRMT R66, R57, 0x5410, R71 ;  /* 0x0000541039427816 */ /* 0x000fe20000000047 */
[--C-:B------:R-:W-:Y:S01]  /*3900*/  FFMA.FTZ R57, R68, UR4, -R61.reuse ;  /* 0x0000000444397c23 */ /* 0x100fe2000801083d */
[--C-:B------:R-:W-:Y:S01]  /*3910*/  SHF.R.U32.HI R70, RZ, 0x10, R84.reuse ;  /* 0x00000010ff467819 */ /* 0x100fe20000011654 */
[----:B------:R-:W-:Y:S01]  /*3920*/  MUFU.EX2 R46, R46 ;  /* 0x0000002e002e7308 */ /* 0x000fe20000000800 */
[----:B------:R-:W-:Y:S01]  /*3930*/  SHF.R.U32.HI R65, RZ, 0x18, R84 ;  /* 0x00000018ff417819 */ /* 0x000fe20000011654 */
[C---:B------:R-:W-:Y:S01]  /*3940*/  HMMA.16816.F32.BF16 R152, R124.reuse, R150, RZ ;  /* 0x000000967c98723c */ /* 0x040fe200000418ff */
[----:B------:R-:W-:Y:S01]  /*3950*/  LOP3.LUT R70, R70, 0xff, RZ, 0xc0, !PT ;  /* 0x000000ff46467812 */ /* 0x000fe200078ec0ff */
[----:B------:R-:W-:Y:S01]  /*3960*/  FFMA.FTZ R173, R190, UR4, -R61 ;  /* 0x00000004bead7c23 */ /* 0x000fe2000801083d */
[----:B------:R-:W-:Y:S01]  /*3970*/  SHF.R.U32.HI R84, RZ, 0x10, R69 ;  /* 0x00000010ff547819 */ /* 0x000fe20000011645 */
[--C-:B------:R-:W-:Y:S01]  /*3980*/  FFMA.FTZ R190, R195, UR4, -R198.reuse ;  /* 0x00000004c3be7c23 */ /* 0x100fe200080108c6 */
[----:B------:R-:W-:Y:S01]  /*3990*/  PRMT R65, R70, 0x5410, R65 ;  /* 0x0000541046417816 */ /* 0x000fe20000000041 */
[----:B------:R-:W2:Y:S01]  /*39a0*/  MUFU.EX2 R51, R51 ;  /* 0x0000003300337308 */ /* 0x000ea20000000800 */
[C---:B------:R-:W-:Y:S01]  /*39b0*/  LOP3.LUT R70, R69.reuse, 0xffff, RZ, 0xc0, !PT ;  /* 0x0000ffff45467812 */ /* 0x040fe200078ec0ff */
[C---:B------:R-:W-:Y:S01]  /*39c0*/  HMMA.16816.F32.BF16 R76, R124.reuse, R82, RZ ;  /* 0x000000527c4c723c */ /* 0x040fe200000418ff */
[----:B------:R-:W-:Y:S01]  /*39d0*/  LOP3.LUT R68, R69, 0xff, RZ, 0xc0, !PT ;  /* 0x000000ff45447812 */ /* 0x000fe200078ec0ff */
[----:B------:R-:W-:Y:S01]  /*39e0*/  FFMA.FTZ R195, R207, UR4, -R198 ;  /* 0x00000004cfc37c23 */ /* 0x000fe200080108c6 */
[----:B------:R-:W-:Y:S01]  /*39f0*/  SHF.R.U32.HI R71, RZ, 0x18, R69 ;  /* 0x00000018ff477819 */ /* 0x000fe20000011645 */
[--C-:B------:R-:W-:Y:S01]  /*3a00*/  FFMA.FTZ R192, R192, UR4, -R61.reuse ;  /* 0x00000004c0c07c23 */ /* 0x100fe2000801083d */
[----:B------:R-:W-:Y:S01]  /*3a10*/  SHF.R.U32.HI R70, RZ, 0x8, R70 ;  /* 0x00000008ff467819 */ /* 0x000fe20000011646 */
[----:B------:R-:W-:Y:S01]  /*3a20*/  MUFU.EX2 R55, R55 ;  /* 0x0000003700377308 */ /* 0x000fe20000000800 */
[----:B------:R-:W-:Y:S01]  /*3a30*/  LOP3.LUT R69, R84, 0xff, RZ, 0xc0, !PT ;  /* 0x000000ff54457812 */ /* 0x000fe200078ec0ff */
[C---:B------:R-:W-:Y:S01]  /*3a40*/  HMMA.16816.F32.BF16 R92, R124.reuse, R98, RZ ;  /* 0x000000627c5c723c */ /* 0x040fe200000418ff */
[----:B------:R-:W-:Y:S01]  /*3a50*/  PRMT R68, R68, 0x5410, R70 ;  /* 0x0000541044447816 */ /* 0x000fe20000000046 */
[----:B------:R-:W-:Y:S01]  /*3a60*/  FFMA.FTZ R187, R187, UR4, -R61 ;  /* 0x00000004bbbb7c23 */ /* 0x000fe2000801083d */
[----:B------:R-:W-:Y:S01]  /*3a70*/  PRMT R69, R69, 0x5410, R71 ;  /* 0x0000541045457816 */ /* 0x000fe20000000047 */
[----:B------:R-:W-:Y:S01]  /*3a80*/  FFMA.FTZ R193, R193, UR4, -R61 ;  /* 0x00000004c1c17c23 */ /* 0x000fe2000801083d */
[--C-:B------:R-:W-:Y:S01]  /*3a90*/  HSET2.LE.AND R66, R66, R58.reuse, PT ;  /* 0x0000003a42427233 */ /* 0x100fe20003803000 */
[----:B------:R-:W-:Y:S01]  /*3aa0*/  MUFU.EX2 R54, R54 ;  /* 0x0000003600367308 */ /* 0x000fe20000000800 */
[C---:B------:R-:W-:Y:S01]  /*3ab0*/  HMMA.16816.F32.BF16 R144, R124.reuse, R110, RZ ;  /* 0x0000006e7c90723c */ /* 0x040fe200000418ff */
[--C-:B------:R-:W-:Y:S01]  /*3ac0*/  HSET2.LE.AND R65, R65, R58.reuse, PT ;  /* 0x0000003a41417233 */ /* 0x100fe20003803000 */
[--C-:B------:R-:W-:Y:S01]  /*3ad0*/  FFMA.FTZ R200, R200, UR4, -R198.reuse ;  /* 0x00000004c8c87c23 */ /* 0x100fe200080108c6 */
[--C-:B------:R-:W-:Y:S01]  /*3ae0*/  HSET2.LE.AND R68, R68, R58.reuse, PT ;  /* 0x0000003a44447233 */ /* 0x100fe20003803000 */
[--C-:B------:R-:W-:Y:S01]  /*3af0*/  FFMA.FTZ R199, R199, UR4, -R198.reuse ;  /* 0x00000004c7c77c23 */ /* 0x100fe200080108c6 */
[----:B------:R-:W-:Y:S01]  /*3b00*/  HSET2.LE.AND R69, R69, R58, PT ;  /* 0x0000003a45457233 */ /* 0x000fe20003803000 */
[C---:B------:R-:W-:Y:S01]  /*3b10*/  HMMA.16816.F32.BF16 R136, R124.reuse, R118, RZ ;  /* 0x000000767c88723c */ /* 0x040fe200000418ff */
[----:B------:R-:W3:Y:S01]  /*3b20*/  MUFU.EX2 R56, R56 ;  /* 0x0000003800387308 */ /* 0x000ee20000000800 */
[----:B--2---:R-:W-:Y:S01]  /*3b30*/  F2FP.BF16.F32.PACK_AB R130, R51, R46 ;  /* 0x0000002e3382723e */ /* 0x004fe200000010ff */
[--C-:B------:R-:W-:Y:S01]  /*3b40*/  FFMA.FTZ R184, R184, UR4, -R183.reuse ;  /* 0x00000004b8b87c23 */ /* 0x100fe200080108b7 */
[----:B------:R-:W-:Y:S01]  /*3b50*/  F2FP.BF16.F32.PACK_AB R128, R52, R53 ;  /* 0x000000353480723e */ /* 0x000fe200000010ff */
[----:B------:R-:W-:Y:S01]  /*3b60*/  FFMA.FTZ R197, R197, UR4, -R198 ;  /* 0x00000004c5c57c23 */ /* 0x000fe200080108c6 */
[----:B------:R-:W-:Y:S01]  /*3b70*/  HMMA.16816.F32.BF16 R124, R124, R6, RZ ;  /* 0x000000067c7c723c */ /* 0x000fe200000418ff */
[----:B------:R-:W-:Y:S01]  /*3b80*/  LOP3.LUT R130, R66, R130, RZ, 0xc0, !PT ;  /* 0x0000008242827212 */ /* 0x000fe200078ec0ff */
[--C-:B------:R-:W-:Y:S01]  /*3b90*/  FFMA.FTZ R186, R186, UR4, -R183.reuse ;  /* 0x00000004baba7c23 */ /* 0x100fe200080108b7 */
[----:B------:R-:W2:Y:S01]  /*3ba0*/  MUFU.EX2 R57, R57 ;  /* 0x0000003900397308 */ /* 0x000ea20000000800 */
[----:B------:R-:W-:Y:S01]  /*3bb0*/  LOP3.LUT R128, R68, R128, RZ, 0xc0, !PT ;  /* 0x0000008044807212 */ /* 0x000fe200078ec0ff */
[----:B------:R-:W-:Y:S01]  /*3bc0*/  FFMA.FTZ R185, R185, UR4, -R183 ;  /* 0x00000004b9b97c23 */ /* 0x000fe200080108b7 */
[----:B------:R-:W-:Y:S01]  /*3bd0*/  LOP3.LUT R66, R67, UR19, R132, 0x96, !PT ;  /* 0x0000001343427c12 */ /* 0x000fe2000f8e9684 */
[----:B------:R-:W-:Y:S01]  /*3be0*/  FFMA.FTZ R67, R215, UR4, -R175 ;  /* 0x00000004d7437c23 */ /* 0x000fe200080108af */
[C---:B------:R-:W-:Y:S01]  /*3bf0*/  HMMA.16816.F32.BF16 R156, R32.reuse, R28, R156 ;  /* 0x0000001c209c723c */ /* 0x040fe2000004189c */
[----:B------:R-:W-:Y:S01]  /*3c00*/  FADD.FTZ R52, R53, R52 ;  /* 0x0000003435347221 */ /* 0x000fe20000010000 */
[----:B------:R-:W-:Y:S01]  /*3c10*/  FADD.FTZ R47, R48, R47 ;  /* 0x0000002f302f7221 */ /* 0x000fe20000010000 */
[----:B------:R-:W4:Y:S01]  /*3c20*/  MUFU.EX2 R177, R177 ;  /* 0x000000b100b17308 */ /* 0x000f220000000800 */
[----:B---3--:R-:W-:Y:S01]  /*3c30*/  F2FP.BF16.F32.PACK_AB R131, R56, R54 ;  /* 0x000000363883723e */ /* 0x008fe200000010ff */
[----:B------:R-:W-:Y:S01]  /*3c40*/  FADD.FTZ R49, R49, R50 ;  /* 0x0000003231317221 */ /* 0x000fe20000010000 */
[C---:B-----5:R-:W-:Y:S01]  /*3c50*/  HMMA.16816.F32.BF16 R72, R32.reuse, R24, R72 ;  /* 0x000000182048723c */ /* 0x060fe20000041848 */
[----:B------:R-:W-:Y:S01]  /*3c60*/  FADD.FTZ R52, R46, R52 ;  /* 0x000000342e347221 */ /* 0x000fe20000010000 */
[----:B------:R-:W-:Y:S01]  /*3c70*/  LOP3.LUT R131, R65, R131, RZ, 0xc0, !PT ;  /* 0x0000008341837212 */ /* 0x000fe200078ec0ff */
[----:B------:R-:W-:Y:S01]  /*3c80*/  FFMA.FTZ R65, R235, UR4, -R175 ;  /* 0x00000004eb417c23 */ /* 0x000fe200080108af */
[----:B------:R-:W-:Y:S01]  /*3c90*/  FADD.FTZ R47, R45, R47 ;  /* 0x0000002f2d2f7221 */ /* 0x000fe20000010000 */
[----:B------:R-:W-:Y:S01]  /*3ca0*/  MUFU.EX2 R67, R67 ;  /* 0x0000004300437308 */ /* 0x000fe20000000800 */
[----:B--2---:R-:W-:Y:S01]  /*3cb0*/  F2FP.BF16.F32.PACK_AB R129, R57, R55 ;  /* 0x000000373981723e */ /* 0x004fe200000010ff */
[C---:B------:R-:W-:Y:S01]  /*3cc0*/  HMMA.16816.F32.BF16 R88, R32.reuse, R20, R88 ;  /* 0x000000142058723c */ /* 0x040fe20000041858 */
[----:B------:R-:W-:Y:S01]  /*3cd0*/  FADD.FTZ R55, R55, R57 ;  /* 0x0000003937377221 */ /* 0x000fe20000010000 */
[----:B------:R-:W-:Y:S01]  /*3ce0*/  FADD.FTZ R49, R44, R49 ;  /* 0x000000312c317221 */ /* 0x000fe20000010000 */
[----:B------:R-:W-:Y:S01]  /*3cf0*/  LOP3.LUT R129, R69, R129, RZ, 0xc0, !PT ;  /* 0x0000008145817212 */ /* 0x000fe200078ec0ff */
[----:B------:R-:W-:Y:S01]  /*3d00*/  FADD.FTZ R52, R51, R52 ;  /* 0x0000003433347221 */ /* 0x000fe20000010000 */
[----:B------:R-:W-:Y:S01]  /*3d10*/  FADD.FTZ R55, R54, R55 ;  /* 0x0000003736377221 */ /* 0x000fe20000010000 */
[----:B------:R-:W-:Y:S01]  /*3d20*/  HMMA.16816.F32.BF16 R104, R32, R16, R104 ;  /* 0x000000102068723c */ /* 0x000fe20000041868 */
[----:B------:R-:W-:Y:S01]  /*3d30*/  MUFU.EX2 R65, R65 ;  /* 0x0000004100417308 */ /* 0x000fe20000000800 */
[----:B------:R-:W-:Y:S01]  /*3d40*/  FADD.FTZ R47, R42, R47 ;  /* 0x0000002f2a2f7221 */ /* 0x000fe20000010000 */
[----:B------:R-:W-:Y:S01]  /*3d50*/  FADD.FTZ R55, R56, R55 ;  /* 0x0000003738377221 */ /* 0x000fe20000010000 */
[----:B------:R-:W-:Y:S01]  /*3d60*/  FADD.FTZ R49, R43, R49 ;  /* 0x000000312b317221 */ /* 0x000fe20000010000 */
[----:B----4-:R-:W-:Y:S01]  /*3d70*/  FADD.FTZ R52, R177, R52 ;  /* 0x00000034b1347221 */ /* 0x010fe20000010000 */
[C---:B------:R-:W-:Y:S01]  /*3d80*/  HMMA.16816.F32.BF16 R132, R128.reuse, R4, RZ ;  /* 0x000000048084723c */ /* 0x040fe200000418ff */
[----:B------:R-:W-:Y:S01]  /*3d90*/  FADD.FTZ R47, R41, R47 ;  /* 0x0000002f292f7221 */ /* 0x000fe20000010000 */
[----:B------:R-:W-:Y:S01]  /*3da0*/  FADD.FTZ R49, R39, R49 ;  /* 0x0000003127317221 */ /* 0x000fe20000010000 */
[----:B------:R-:W2:Y:S01]  /*3db0*/  MUFU.EX2 R174, R174 ;  /* 0x000000ae00ae7308 */ /* 0x000ea20000000800 */
[----:B------:R-:W-:Y:S01]  /*3dc0*/  FFMA.FTZ R178, R178, UR4, -R175 ;  /* 0x00000004b2b27c23 */ /* 0x000fe200080108af */
[----:B------:R-:W-:Y:S01]  /*3dd0*/  FADD.FTZ R47, R40, R47 ;  /* 0x0000002f282f7221 */ /* 0x000fe20000010000 */
[----:B------:R-:W-:Y:S01]  /*3de0*/  HMMA.16816.F32.BF16 R160, R128, R148, RZ ;  /* 0x0000009480a0723c */ /* 0x000fe200000418ff */
[----:B------:R-:W-:-:S04]  /*3df0*/  IMAD.WIDE.U32 R4, R66, -0x2daee0ad, RZ ;  /* 0xd2511f5342047825 */ /* 0x000fc800078e00ff */
[----:B------:R-:W-:Y:S01]  /*3e00*/  FFMA.FTZ R66, R214, UR4, -R61 ;  /* 0x00000004d6427c23 */ /* 0x000fe2000801083d */
[----:B------:R-:W-:Y:S01]  /*3e10*/  FADD.FTZ R49, R37, R49 ;  /* 0x0000003125317221 */ /* 0x000fe20000010000 */
[--C-:B------:R-:W-:Y:S01]  /*3e20*/  FFMA.FTZ R180, R180, UR4, -R175.reuse ;  /* 0x00000004b4b47c23 */ /* 0x100fe200080108af */
[----:B------:R-:W3:Y:S01]  /*3e30*/  MUFU.EX2 R176, R176 ;  /* 0x000000b000b07308 */ /* 0x000ee20000000800 */
[C---:B------:R-:W-:Y:S01]  /*3e40*/  HMMA.16816.F32.BF16 R68, R128.reuse, R80, RZ ;  /* 0x000000508044723c */ /* 0x040fe200000418ff */
[----:B------:R-:W-:Y:S01]  /*3e50*/  FFMA.FTZ R179, R179, UR4, -R175 ;  /* 0x00000004b3b37c23 */ /* 0x000fe200080108af */
[--C-:B------:R-:W-:Y:S01]  /*3e60*/  FFMA.FTZ R63, R63, UR4, -R61.reuse ;  /* 0x000000043f3f7c23 */ /* 0x100fe2000801083d */
[----:B------:R-:W-:Y:S01]  /*3e70*/  FFMA.FTZ R62, R62, UR4, -R61 ;  /* 0x000000043e3e7c23 */ /* 0x000fe2000801083d */
[----:B------:R-:W-:Y:S01]  /*3e80*/  FADD.FTZ R47, R38, R47 ;  /* 0x0000002f262f7221 */ /* 0x000fe20000010000 */
[----:B------:R-:W-:Y:S01]  /*3e90*/  FADD.FTZ R49, R36, R49 ;  /* 0x0000003124317221 */ /* 0x000fe20000010000 */
[C---:B------:R-:W-:Y:S01]  /*3ea0*/  HMMA.16816.F32.BF16 R84, R128.reuse, R96, RZ ;  /* 0x000000608054723c */ /* 0x040fe200000418ff */
[----:B------:R-:W-:Y:S01]  /*3eb0*/  MUFU.EX2 R66, R66 ;  /* 0x0000004200427308 */ /* 0x000fe20000000800 */
[----:B--2---:R-:W-:Y:S01]  /*3ec0*/  FADD.FTZ R52, R174, R52 ;  /* 0x00000034ae347221 */ /* 0x004fe20000010000 */
[----:B------:R-:W-:Y:S01]  /*3ed0*/  FADD.FTZ R47, R2, R47 ;  /* 0x0000002f022f7221 */ /* 0x000fe20000010000 */
[----:B------:R-:W-:Y:S01]  /*3ee0*/  FADD.FTZ R49, R0, R49 ;  /* 0x0000003100317221 */ /* 0x000fe20000010000 */
[----:B------:R-:W-:Y:S01]  /*3ef0*/  ISETP.GE.AND P0, PT, R3, 0x2, PT ;  /* 0x000000020300780c */ /* 0x000fe20003f06270 */
[----:B------:R-:W-:Y:S01]  /*3f00*/  HMMA.16816.F32.BF16 R100, R128, R108, RZ ;  /* 0x0000006c8064723c */ /* 0x000fe200000418ff */
[----:B------:R-:W-:-:S02]  /*3f10*/  FADD.FTZ R52, R67, R52 ;  /* 0x0000003443347221 */ /* 0x000fc40000010000 */
[----:B------:R-:W2:Y:S01]  /*3f20*/  MUFU.EX2 R173, R173 ;  /* 0x000000ad00ad7308 */ /* 0x000ea20000000800 */
[----:B---3--:R-:W-:Y:S01]  /*3f30*/  FADD.FTZ R55, R176, R55 ;  /* 0x00000037b0377221 */ /* 0x008fe20000010000 */
[----:B------:R-:W-:Y:S01]  /*3f40*/  FADD.FTZ R52, R65, R52 ;  /* 0x0000003441347221 */ /* 0x000fe20000010000 */
[C---:B------:R-:W-:Y:S05]  /*3f50*/  HMMA.16816.F32.BF16 R140, R128.reuse, R116, RZ ;  /* 0x00000074808c723c */ /* 0x040fea00000418ff */
[----:B------:R-:W3:Y:S01]  /*3f60*/  MUFU.EX2 R182, R182 ;  /* 0x000000b600b67308 */ /* 0x000ee20000000800 */
[C---:B------:R-:W-:Y:S06]  /*3f70*/  HMMA.16816.F32.BF16 R148, R128.reuse, R150, RZ ;  /* 0x000000968094723c */ /* 0x040fec00000418ff */
[----:B------:R-:W-:Y:S01]  /*3f80*/  HMMA.16816.F32.BF16 R80, R128, R82, RZ ;  /* 0x000000528050723c */ /* 0x000fe200000418ff */
[----:B------:R-:W4:Y:S01]  /*3f90*/  MUFU.EX2 R190, R190 ;  /* 0x000000be00be7308 */ /* 0x000f220000000800 */
[----:B--2---:R-:W-:-:S04]  /*3fa0*/  FADD.FTZ R55, R173, R55 ;  /* 0x00000037ad377221 */ /* 0x004fc80000010000 */
[C---:B------:R-:W-:Y:S01]  /*3fb0*/  HMMA.16816.F32.BF16 R96, R128.reuse, R98, RZ ;  /* 0x000000628060723c */ /* 0x040fe200000418ff */
[----:B------:R-:W-:Y:S02]  /*3fc0*/  FADD.FTZ R55, R66, R55 ;  /* 0x0000003742377221 */ /* 0x000fe40000010000 */
[----:B------:R-:W2:Y:S01]  /*3fd0*/  MUFU.EX2 R201, R201 ;  /* 0x000000c900c97308 */ /* 0x000ea20000000800 */
[----:B---3--:R-:W-:Y:S02]  /*3fe0*/  FADD.FTZ R47, R182, R47 ;  /* 0x0000002fb62f7221 */ /* 0x008fe40000010000 */
[C---:B------:R-:W-:Y:S05]  /*3ff0*/  HMMA.16816.F32.BF16 R108, R128.reuse, R110, RZ ;  /* 0x0000006e806c723c */ /* 0x040fea00000418ff */
[----:B------:R-:W3:Y:S01]  /*4000*/  MUFU.EX2 R204, R204 ;  /* 0x000000cc00cc7308 */ /* 0x000ee20000000800 */
[----:B------:R-:W-:Y:S01]  /*4010*/  HMMA.16816.F32.BF16 R116, R128, R118, RZ ;  /* 0x000000768074723c */ /* 0x000fe200000418ff */
[----:B----4-:R-:W-:-:S05]  /*4020*/  FADD.FTZ R47, R190, R47 ;  /* 0x0000002fbe2f7221 */ /* 0x010fca0000010000 */
[----:B------:R-:W-:Y:S01]  /*4030*/  HMMA.16816.F32.BF16 R112, R32, R12, R112 ;  /* 0x0000000c2070723c */ /* 0x000fe20000041870 */
[----:B------:R-:W4:Y:S01]  /*4040*/  MUFU.EX2 R195, R195 ;  /* 0x000000c300c37308 */ /* 0x000f220000000800 */
[----:B--2---:R-:W-:-:S04]  /*4050*/  FADD.FTZ R49, R201, R49 ;  /* 0x00000031c9317221 */ /* 0x004fc80000010000 */
[C---:B-1----:R-:W-:Y:S03]  /*4060*/  HMMA.16816.F32.BF16 R120, R32.reuse, R8, R120 ;  /* 0x000000082078723c */ /* 0x042fe60000041878 */
[----:B------:R-:W1:Y:S01]  /*4070*/  MUFU.EX2 R191, R191 ;  /* 0x000000bf00bf7308 */ /* 0x000e620000000800 */
[----:B---3--:R-:W-:Y:S02]  /*4080*/  FADD.FTZ R49, R204, R49 ;  /* 0x00000031cc317221 */ /* 0x008fe40000010000 */
[C---:B------:R-:W-:Y:S05]  /*4090*/  HMMA.16816.F32.BF16 R152, R32.reuse, R30, R152 ;  /* 0x0000001e2098723c */ /* 0x040fea0000041898 */
[----:B------:R-:W2:Y:S01]  /*40a0*/  MUFU.EX2 R206, R206 ;  /* 0x000000ce00ce7308 */ /* 0x000ea20000000800 */
[----:B------:R-:W-:Y:S01]  /*40b0*/  HMMA.16816.F32.BF16 R76, R32, R26, R76 ;  /* 0x0000001a204c723c */ /* 0x000fe2000004184c */
[----:B----4-:R-:W-:-:S05]  /*40c0*/  FADD.FTZ R47, R195, R47 ;  /* 0x0000002fc32f7221 */ /* 0x010fca0000010000 */
[----:B------:R-:W-:Y:S01]  /*40d0*/  HMMA.16816.F32.BF16 R92, R32, R22, R92 ;  /* 0x00000016205c723c */ /* 0x000fe2000004185c */
[----:B------:R-:W3:Y:S01]  /*40e0*/  MUFU.EX2 R205, R205 ;  /* 0x000000cd00cd7308 */ /* 0x000ee20000000800 */
[----:B-1----:R-:W-:-:S04]  /*40f0*/  FADD.FTZ R47, R191, R47 ;  /* 0x0000002fbf2f7221 */ /* 0x002fc80000010000 */
[C---:B------:R-:W-:Y:S03]  /*4100*/  HMMA.16816.F32.BF16 R144, R32.reuse, R18, R144 ;  /* 0x000000122090723c */ /* 0x040fe60000041890 */
[----:B------:R-:W-:Y:S01]  /*4110*/  MUFU.EX2 R194, R194 ;  /* 0x000000c200c27308 */ /* 0x000fe20000000800 */
[----:B--2---:R-:W-:Y:S02]  /*4120*/  FADD.FTZ R49, R206, R49 ;  /* 0x00000031ce317221 */ /* 0x004fe40000010000 */
[C---:B------:R-:W-:Y:S05]  /*4130*/  HMMA.16816.F32.BF16 R136, R32.reuse, R14, R136 ;  /* 0x0000000e2088723c */ /* 0x040fea0000041888 */
[----:B------:R-:W-:Y:S01]  /*4140*/  MUFU.EX2 R192, R192 ;  /* 0x000000c000c07308 */ /* 0x000fe20000000800 */
[----:B------:R-:W-:Y:S01]  /*4150*/  HMMA.16816.F32.BF16 R124, R32, R10, R124 ;  /* 0x0000000a207c723c */ /* 0x000fe2000004187c */
[----:B---3--:R-:W-:-:S05]  /*4160*/  FADD.FTZ R49, R205, R49 ;  /* 0x00000031cd317221 */ /* 0x008fca0000010000 */
[----:B------:R-:W-:Y:S01]  /*4170*/  HMMA.16816.F32.BF16 R128, R128, R6, RZ ;  /* 0x000000068080723c */ /* 0x000fe200000418ff */
[----:B------:R-:W-:Y:S01]  /*4180*/  LOP3.LUT R32, R4, 0xffff, RZ, 0xc0, !PT ;  /* 0x0000ffff04207812 */ /* 0x000fe200078ec0ff */
[----:B------:R-:W-:Y:S03]  /*4190*/  MUFU.EX2 R187, R187 ;  /* 0x000000bb00bb7308 */ /* 0x000fe60000000800 */
[----:B------:R-:W-:Y:S02]  /*41a0*/  SHF.R.U32.HI R32, RZ, 0x8, R32 ;  /* 0x00000008ff207819 */ /* 0x000fe40000011620 */
[----:B------:R-:W-:Y:S01]  /*41b0*/  LOP3.LUT R7, R5, UR5, R64, 0x96, !PT ;  /* 0x0000000505077c12 */ /* 0x000fe2000f8e9640 */
[----:B------:R-:W-:Y:S01]  /*41c0*/  FFMA.FTZ R64, R234, UR4, -R61 ;  /* 0x00000004ea407c23 */ /* 0x000fe2000801083d */
[--C-:B------:R-:W-:Y:S01]  /*41d0*/  SHF.R.U32.HI R5, RZ, 0x10, R4.reuse ;  /* 0x00000010ff057819 */ /* 0x100fe20000011604 */
[----:B------:R-:W-:Y:S01]  /*41e0*/  VIADD R234, R242, 0x1 ;  /* 0x00000001f2ea7836 */ /* 0x000fe20000000000 */
[----:B------:R-:W-:Y:S01]  /*41f0*/  LOP3.LUT R6, R4, 0xff, RZ, 0xc0, !PT ;  /* 0x000000ff04067812 */ /* 0x000fe200078ec0ff */
[----:B------:R-:W-:Y:S01]  /*4200*/  MUFU.EX2 R193, R193 ;  /* 0x000000c100c17308 */ /* 0x000fe20000000800 */
[----:B------:R-:W-:-:S02]  /*4210*/  SHF.R.U32.HI R4, RZ, 0x18, R4 ;  /* 0x00000018ff047819 */ /* 0x000fc40000011604 */
[----:B------:R-:W-:Y:S02]  /*4220*/  LOP3.LUT R5, R5, 0xff, RZ, 0xc0, !PT ;  /* 0x000000ff05057812 */ /* 0x000fe400078ec0ff */
[----:B------:R-:W-:Y:S02]  /*4230*/  SHF.R.U32.HI R33, RZ, 0x10, R7 ;  /* 0x00000010ff217819 */ /* 0x000fe40000011607 */
[----:B------:R-:W-:Y:S01]  /*4240*/  PRMT R4, R5, 0x5410, R4 ;  /* 0x0000541005047816 */ /* 0x000fe20000000004 */
[----:B------:R-:W1:Y:S01]  /*4250*/  MUFU.EX2 R64, R64 ;  /* 0x0000004000407308 */ /* 0x000e620000000800 */
[C---:B------:R-:W-:Y:S02]  /*4260*/  LOP3.LUT R5, R7.reuse, 0xffff, RZ, 0xc0, !PT ;  /* 0x0000ffff07057812 */ /* 0x040fe400078ec0ff */
[----:B------:R-:W-:Y:S02]  /*4270*/  PRMT R6, R6, 0x5410, R32 ;  /* 0x0000541006067816 */ /* 0x000fe40000000020 */
[----:B------:R-:W-:-:S02]  /*4280*/  LOP3.LUT R32, R7, 0xff, RZ, 0xc0, !PT ;  /* 0x000000ff07207812 */ /* 0x000fc400078ec0ff */
[----:B------:R-:W-:Y:S01]  /*4290*/  SHF.R.U32.HI R34, RZ, 0x8, R5 ;  /* 0x00000008ff227819 */ /* 0x000fe20000011605 */
[----:B------:R-:W2:Y:S01]  /*42a0*/  MUFU.EX2 R200, R200 ;  /* 0x000000c800c87308 */ /* 0x000ea20000000800 */
[----:B------:R-:W-:Y:S02]  /*42b0*/  SHF.R.U32.HI R7, RZ, 0x18, R7 ;  /* 0x00000018ff077819 */ /* 0x000fe40000011607 */
[----:B------:R-:W-:Y:S02]  /*42c0*/  LOP3.LUT R5, R33, 0xff, RZ, 0xc0, !PT ;  /* 0x000000ff21057812 */ /* 0x000fe400078ec0ff */
[--C-:B------:R-:W-:Y:S02]  /*42d0*/  HSET2.LE.AND R6, R6, R58.reuse, PT ;  /* 0x0000003a06067233 */ /* 0x100fe40003803000 */
[----:B------:R-:W-:Y:S01]  /*42e0*/  PRMT R5, R5, 0x5410, R7 ;  /* 0x0000541005057816 */ /* 0x000fe20000000007 */
[----:B------:R-:W3:Y:S01]  /*42f0*/  MUFU.EX2 R199, R199 ;  /* 0x000000c700c77308 */ /* 0x000ee20000000800 */
[----:B------:R-:W-:Y:S01]  /*4300*/  F2FP.BF16.F32.PACK_AB R7, R65, R67 ;  /* 0x000000434107723e */ /* 0x000fe200000010ff */
[----:B-1----:R-:W-:Y:S01]  /*4310*/  FADD.FTZ R55, R64, R55 ;  /* 0x0000003740377221 */ /* 0x002fe20000010000 */
[----:B------:R-:W-:-:S02]  /*4320*/  HSET2.LE.AND R4, R4, R58, PT ;  /* 0x0000003a04047233 */ /* 0x000fc40003803000 */
[----:B------:R-:W-:Y:S01]  /*4330*/  LOP3.LUT R6, R6, R7, RZ, 0xc0, !PT ;  /* 0x0000000706067212 */ /* 0x000fe200078ec0ff */
[----:B------:R-:W-:Y:S01]  /*4340*/  FADD.FTZ R55, R187, R55 ;  /* 0x00000037bb377221 */ /* 0x000fe20000010000 */
[----:B------:R-:W-:Y:S01]  /*4350*/  PRMT R32, R32, 0x5410, R34 ;  /* 0x0000541020207816 */ /* 0x000fe20000000022 */
[----:B------:R-:W-:Y:S01]  /*4360*/  MUFU.EX2 R184, R184 ;  /* 0x000000b800b87308 */ /* 0x000fe20000000800 */
[----:B------:R-:W-:Y:S01]  /*4370*/  F2FP.BF16.F32.PACK_AB R7, R64, R66 ;  /* 0x000000424007723e */ /* 0x000fe200000010ff */
[----:B------:R-:W-:Y:S01]  /*4380*/  FADD.FTZ R55, R193, R55 ;  /* 0x00000037c1377221 */ /* 0x000fe20000010000 */
[--C-:B------:R-:W-:Y:S01]  /*4390*/  HSET2.LE.AND R5, R5, R58.reuse, PT ;  /* 0x0000003a05057233 */ /* 0x100fe20003803000 */
[----:B--2---:R-:W-:Y:S01]  /*43a0*/  FADD.FTZ R47, R200, R47 ;  /* 0x0000002fc82f7221 */ /* 0x004fe20000010000 */
[----:B------:R-:W-:Y:S01]  /*43b0*/  LOP3.LUT R7, R4, R7, RZ, 0xc0, !PT ;  /* 0x0000000704077212 */ /* 0x000fe200078ec0ff */
[----:B------:R-:W-:Y:S01]  /*43c0*/  FADD.FTZ R55, R192, R55 ;  /* 0x00000037c0377221 */ /* 0x000fe20000010000 */
[----:B------:R-:W-:Y:S01]  /*43d0*/  HSET2.LE.AND R4, R32, R58, PT ;  /* 0x0000003a20047233 */ /* 0x000fe20003803000 */
[----:B------:R-:W1:Y:S01]  /*43e0*/  MUFU.EX2 R197, R197 ;  /* 0x000000c500c57308 */ /* 0x000e620000000800 */
[----:B------:R-:W-:Y:S01]  /*43f0*/  F2FP.BF16.F32.PACK_AB R32, R174, R177 ;  /* 0x000000b1ae20723e */ /* 0x000fe200000010ff */
[----:B---3--:R-:W-:Y:S01]  /*4400*/  FADD.FTZ R47, R199, R47 ;  /* 0x0000002fc72f7221 */ /* 0x008fe20000010000 */
[----:B------:R-:W-:-:S02]  /*4410*/  LOP3.LUT R234, R249, UR33, R234, 0x96, !PT ;  /* 0x00000021f9ea7c12 */ /* 0x000fc4000f8e96ea */
[----:B------:R-:W-:Y:S02]  /*4420*/  LOP3.LUT R4, R4, R32, RZ, 0xc0, !PT ;  /* 0x0000002004047212 */ /* 0x000fe400078ec0ff */
[----:B------:R-:W-:Y:S01]  /*4430*/  F2FP.BF16.F32.PACK_AB R32, R173, R176 ;  /* 0x000000b0ad20723e */ /* 0x000fe200000010ff */
[----:B------:R-:W-:Y:S01]  /*4440*/  IMAD.WIDE.U32 R234, R234, -0x326172a9, RZ ;  /* 0xcd9e8d57eaea7825 */ /* 0x000fe200078e00ff */
[----:B------:R-:W2:Y:S02]  /*4450*/  MUFU.EX2 R186, R186 ;  /* 0x000000ba00ba7308 */ /* 0x000ea40000000800 */
[----:B------:R-:W-:Y:S02]  /*4460*/  LOP3.LUT R5, R5, R32, RZ, 0xc0, !PT ;  /* 0x0000002005057212 */ /* 0x000fe400078ec0ff */
[C---:B------:R-:W-:Y:S02]  /*4470*/  LOP3.LUT R244, R235.reuse, UR27, R244, 0x96, !PT ;  /* 0x0000001bebf47c12 */ /* 0x040fe4000f8e96f4 */
[----:B------:R-:W-:-:S02]  /*4480*/  LOP3.LUT R212, R235, UR27, R212, 0x96, !PT ;  /* 0x0000001bebd47c12 */ /* 0x000fc4000f8e96d4 */
[----:B------:R-:W3:Y:S01]  /*4490*/  MUFU.EX2 R185, R185 ;  /* 0x000000b900b97308 */ /* 0x000ee20000000800 */
[----:B------:R-:W-:Y:S01]  /*44a0*/  HMMA.16816.F32.BF16 R68, R4, R24, R68 ;  /* 0x000000180444723c */ /* 0x000fe20000041844 */
[----:B------:R-:W-:-:S04]  /*44b0*/  IMAD.WIDE.U32 R244, R244, -0x2daee0ad, RZ ;  /* 0xd2511f53f4f47825 */ /* 0x000fc800078e00ff */
[----:B-1----:R-:W-:Y:S01]  /*44c0*/  FADD.FTZ R47, R197, R47 ;  /* 0x0000002fc52f7221 */ /* 0x002fe20000010000 */
[----:B------:R-:W-:Y:S01]  /*44d0*/  IMAD.WIDE.U32 R212, R212, -0x2daee0ad, RZ ;  /* 0xd2511f53d4d47825 */ /* 0x000fe200078e00ff */
[C---:B------:R-:W-:Y:S01]  /*44e0*/  HMMA.16816.F32.BF16 R84, R4.reuse, R20, R84 ;  /* 0x000000140454723c */ /* 0x040fe20000041854 */
[----:B------:R-:W-:Y:S01]  /*44f0*/  LOP3.LUT R24, R237, UR25, R234, 0x96, !PT ;  /* 0x00000019ed187c12 */ /* 0x000fe2000f8e96ea */
[----:B------:R-:W-:Y:S01]  /*4500*/  MUFU.EX2 R178, R178 ;  /* 0x000000b200b27308 */ /* 0x000fe20000000800 */
[----:B------:R-:W-:Y:S01]  /*4510*/  LOP3.LUT R240, R245, UR24, R240, 0x96, !PT ;  /* 0x00000018f5f07c12 */ /* 0x000fe2000f8e96f0 */
[----:B--2---:R-:W-:Y:S01]  /*4520*/  FADD.FTZ R49, R186, R49 ;  /* 0x00000031ba317221 */ /* 0x004fe20000010000 */
[----:B------:R-:W-:Y:S01]  /*4530*/  LOP3.LUT R234, R209, UR25, R234, 0x96, !PT ;  /* 0x00000019d1ea7c12 */ /* 0x000fe2000f8e96ea */
[----:B------:R-:W-:Y:S01]  /*4540*/  HMMA.16816.F32.BF16 R132, R4, R8, R132 ;  /* 0x000000080484723c */ /* 0x000fe20000041884 */
[----:B------:R-:W-:Y:S01]  /*4550*/  IMAD.WIDE.U32 R20, R24, -0x2daee0ad, RZ ;  /* 0xd2511f5318147825 */ /* 0x000fe200078e00ff */
[----:B------:R-:W-:-:S02]  /*4560*/  LOP3.LUT R210, R213, UR24, R210, 0x96, !PT ;  /* 0x00000018d5d27c12 */ /* 0x000fc4000f8e96d2 */
[----:B------:R-:W-:Y:S01]  /*4570*/  MUFU.EX2 R180, R180 ;  /* 0x000000b400b47308 */ /* 0x000fe20000000800 */
[----:B------:R-:W-:Y:S01]  /*4580*/  IMAD.WIDE.U32 R240, R240, -0x326172a9, RZ ;  /* 0xcd9e8d57f0f07825 */ /* 0x000fe200078e00ff */
[----:B------:R-:W-:Y:S01]  /*4590*/  LOP3.LUT R32, R21, UR22, R244, 0x96, !PT ;  /* 0x0000001615207c12 */ /* 0x000fe2000f8e96f4 */
[C---:B------:R-:W-:Y:S02]  /*45a0*/  HMMA.16816.F32.BF16 R100, R4.reuse, R16, R100 ;  /* 0x000000100464723c */ /* 0x040fe40000041864 */
[----:B---3--:R-:W-:Y:S01]  /*45b0*/  FADD.FTZ R49, R185, R49 ;  /* 0x00000031b9317221 */ /* 0x008fe20000010000 */
[----:B------:R-:W-:Y:S01]  /*45c0*/  IMAD.WIDE.U32 R234, R234, -0x2daee0ad, RZ ;  /* 0xd2511f53eaea7825 */ /* 0x000fe200078e00ff */
[----:B------:R-:W-:Y:S01]  /*45d0*/  LOP3.LUT R236, R241, UR23, R236, 0x96, !PT ;  /* 0x00000017f1ec7c12 */ /* 0x000fe2000f8e96ec */
[----:B------:R-:W-:Y:S02]  /*45e0*/  MUFU.EX2 R179, R179 ;  /* 0x000000b300b37308 */ /* 0x000fe40000000800 */
[----:B------:R-:W-:Y:S01]  /*45f0*/  IMAD.WIDE.U32 R32, R32, -0x326172a9, RZ ;  /* 0xcd9e8d5720207825 */ /* 0x000fe200078e00ff */
[----:B------:R-:W-:Y:S01]  /*4600*/  HMMA.16816.F32.BF16 R140, R4, R12, R140 ;  /* 0x0000000c048c723c */ /* 0x000fe2000004188c */
[----:B------:R-:W-:-:S02]  /*4610*/  LOP3.LUT R212, R235, UR22, R212, 0x96, !PT ;  /* 0x00000016ebd47c12 */ /* 0x000fc4000f8e96d4 */
[----:B------:R-:W-:Y:S01]  /*4620*/  FFMA.FTZ R235, R196, UR4, -R198 ;  /* 0x00000004c4eb7c23 */ /* 0x000fe200080108c6 */
[----:B------:R-:W-:Y:S01]  /*4630*/  IMAD.WIDE.U32 R236, R236, -0x2daee0ad, RZ ;  /* 0xd2511f53ecec7825 */ /* 0x000fe200078e00ff */
[----:B------:R-:W-:-:S03]  /*4640*/  LOP3.LUT R34, R33, UR21, R240, 0x96, !PT ;  /* 0x0000001521227c12 */ /* 0x000fc6000f8e96f0 */
[----:B------:R-:W-:Y:S01]  /*4650*/  FADD.FTZ R49, R184, R49 ;  /* 0x00000031b8317221 */ /* 0x000fe20000010000 */
[C---:B------:R-:W-:Y:S01]  /*4660*/  HMMA.16816.F32.BF16 R160, R4.reuse, R28, R160 ;  /* 0x0000001c04a0723c */ /* 0x040fe200000418a0 */
[----:B------:R-:W-:Y:S01]  /*4670*/  IMAD.WIDE.U32 R210, R210, -0x326172a9, RZ ;  /* 0xcd9e8d57d2d27825 */ /* 0x000fe200078e00ff */
[----:B------:R-:W-:Y:S01]  /*4680*/  LOP3.LUT R214, R237, UR20, R20, 0x96, !PT ;  /* 0x00000014edd67c12 */ /* 0x000fe2000f8e9614 */
[----:B------:R-:W-:Y:S02]  /*4690*/  MUFU.EX2 R235, R235 ;  /* 0x000000eb00eb7308 */ /* 0x000fe40000000800 */
[----:B------:R-:W-:Y:S01]  /*46a0*/  IMAD.WIDE.U32 R34, R34, -0x2daee0ad, RZ ;  /* 0xd2511f5322227825 */ /* 0x000fe200078e00ff */
[C---:B------:R-:W-:Y:S01]  /*46b0*/  HMMA.16816.F32.BF16 R148, R4.reuse, R30, R148 ;  /* 0x0000001e0494723c */ /* 0x040fe20000041894 */
[----:B------:R-:W1:Y:S01]  /*46c0*/  LDSM.16.MT88.4 R28, [R217+0x9800] ;  /* 0x00980000d91c783b */ /* 0x000e620000004200 */
[----:B------:R-:W-:Y:S01]  /*46d0*/  LOP3.LUT R208, R211, UR23, R208, 0x96, !PT ;  /* 0x00000017d3d07c12 */ /* 0x000fe2000f8e96d0 */
[----:B------:R-:W-:Y:S01]  /*46e0*/  IMAD.WIDE.U32 R214, R214, -0x326172a9, RZ ;  /* 0xcd9e8d57d6d67825 */ /* 0x000fe200078e00ff */
[----:B------:R-:W-:Y:S01]  /*46f0*/  LOP3.LUT R8, R35, UR18, R236, 0x96, !PT ;  /* 0x0000001223087c12 */ /* 0x000fe2000f8e96ec */
[----:B------:R-:W-:Y:S01]  /*4700*/  MUFU.EX2 R63, R63 ;  /* 0x0000003f003f7308 */ /* 0x000fe20000000800 */
[----:B------:R-:W-:Y:S01]  /*4710*/  HMMA.16816.F32.BF16 R80, R4, R26, R80 ;  /* 0x0000001a0450723c */ /* 0x000fe20000041850 */
[----:B------:R-:W2:Y:S01]  /*4720*/  LDSM.16.MT88.4 R24, [R216+0x9800] ;  /* 0x00980000d818783b */ /* 0x000ea20000004200 */
[----:B------:R-:W-:Y:S01]  /*4730*/  IMAD.WIDE.U32 R212, R212, -0x326172a9, RZ ;  /* 0xcd9e8d57d4d47825 */ /* 0x000fe200078e00ff */
[----:B------:R-:W-:-:S03]  /*4740*/  LOP3.LUT R32, R215, UR19, R32, 0x96, !PT ;  /* 0x00000013d7207c12 */ /* 0x000fc6000f8e9620 */
[----:B------:R-:W-:Y:S01]  /*4750*/  IMAD.WIDE.U32 R16, R8, -0x326172a9, RZ ;  /* 0xcd9e8d5708107825 */ /* 0x000fe200078e00ff */
[----:B------:R-:W-:Y:S01]  /*4760*/  HMMA.16816.F32.BF16 R96, R4, R22, R96 ;  /* 0x000000160460723c */ /* 0x000fe20000041860 */
[----:B------:R-:W3:Y:S01]  /*4770*/  LDSM.16.MT88.4 R20, [R217+0xa800] ;  /* 0x00a80000d914783b */ /* 0x000ee20000004200 */
[----:B------:R-:W-:Y:S01]  /*4780*/  LOP3.LUT R210, R213, UR21, R210, 0x96, !PT ;  /* 0x00000015d5d27c12 */ /* 0x000fe2000f8e96d2 */
[----:B------:R-:W-:Y:S01]  /*4790*/  IMAD.WIDE.U32 R240, R208, -0x2daee0ad, RZ ;  /* 0xd2511f53d0f07825 */ /* 0x000fe200078e00ff */
[----:B------:R-:W-:-:S03]  /*47a0*/  LOP3.LUT R8, R16, 0xffff, RZ, 0xc0, !PT ;  /* 0x0000ffff10087812 */ /* 0x000fc600078ec0ff */
[----:B------:R-:W-:Y:S01]  /*47b0*/  FFMA.FTZ R208, R188, UR4, -R175 ;  /* 0x00000004bcd07c23 */ /* 0x000fe200080108af */
[----:B------:R-:W-:Y:S01]  /*47c0*/  LOP3.LUT R33, R16, 0xff, RZ, 0xc0, !PT ;  /* 0x000000ff10217812 */ /* 0x000fe200078ec0ff */
[----:B------:R-:W-:Y:S01]  /*47d0*/  HMMA.16816.F32.BF16 R108, R4, R18, R108 ;  /* 0x00000012046c723c */ /* 0x000fe2000004186c */
[----:B------:R-:W-:Y:S01]  /*47e0*/  SHF.R.U32.HI R12, RZ, 0x8, R8 ;  /* 0x00000008ff0c7819 */ /* 0x000fe20000011608 */
[----:B------:R-:W-:Y:S01]  /*47f0*/  IMAD.WIDE.U32 R210, R210, -0x2daee0ad, RZ ;  /* 0xd2511f53d2d27825 */ /* 0x000fe200078e00ff */
[----:B------:R-:W-:-:S03]  /*4800*/  LOP3.LUT R8, R17, UR28, R214, 0x96, !PT ;  /* 0x0000001c11087c12 */ /* 0x000fc6000f8e96d6 */
[----:B------:R-:W-:Y:S01]  /*4810*/  FFMA.FTZ R188, R203, UR4, -R175 ;  /* 0x00000004cbbc7c23 */ /* 0x000fe200080108af */
[--C-:B------:R-:W-:Y:S01]  /*4820*/  SHF.R.U32.HI R9, RZ, 0x10, R16.reuse ;  /* 0x00000010ff097819 */ /* 0x100fe20000011610 */
[C---:B------:R-:W-:Y:S01]  /*4830*/  HMMA.16816.F32.BF16 R116, R4.reuse, R14, R116 ;  /* 0x0000000e0474723c */ /* 0x040fe20000041874 */
[----:B------:R-:W-:Y:S01]  /*4840*/  SHF.R.U32.HI R35, RZ, 0x18, R16 ;  /* 0x00000018ff237819 */ /* 0x000fe20000011610 */
[----:B------:R-:W4:Y:S01]  /*4850*/  MUFU.EX2 R208, R208 ;  /* 0x000000d000d07308 */ /* 0x000f220000000800 */
[C---:B------:R-:W-:Y:S02]  /*4860*/  LOP3.LUT R16, R8.reuse, 0xffff, RZ, 0xc0, !PT ;  /* 0x0000ffff08107812 */ /* 0x040fe400078ec0ff */
[----:B------:R-:W-:Y:S01]  /*4870*/  PRMT R33, R33, 0x5410, R12 ;  /* 0x0000541021217816 */ /* 0x000fe2000000000c */
[----:B------:R-:W-:Y:S01]  /*4880*/  HMMA.16816.F32.BF16 R128, R4, R10, R128 ;  /* 0x0000000a0480723c */ /* 0x000fe20000041880 */
[----:B------:R-:W-:Y:S02]  /*4890*/  LOP3.LUT R13, R9, 0xff, RZ, 0xc0, !PT ;  /* 0x000000ff090d7812 */ /* 0x000fe400078ec0ff */
[----:B------:R-:W-:Y:S01]  /*48a0*/  LOP3.LUT R12, R8, 0xff, RZ, 0xc0, !PT ;  /* 0x000000ff080c7812 */ /* 0x000fe200078ec0ff */
[----:B------:R-:W-:Y:S01]  /*48b0*/  MUFU.EX2 R188, R188 ;  /* 0x000000bc00bc7308 */ /* 0x000fe20000000800 */
[----:B------:R-:W-:-:S02]  /*48c0*/  SHF.R.U32.HI R17, RZ, 0x10, R8 ;  /* 0x00000010ff117819 */ /* 0x000fc40000011608 */
[----:B------:R-:W-:Y:S02]  /*48d0*/  SHF.R.U32.HI R9, RZ, 0x8, R16 ;  /* 0x00000008ff097819 */ /* 0x000fe40000011610 */
[----:B------:R-:W-:Y:S02]  /*48e0*/  SHF.R.U32.HI R207, RZ, 0x18, R8 ;  /* 0x00000018ffcf7819 */ /* 0x000fe40000011608 */
[----:B------:R-:W-:Y:S01]  /*48f0*/  LOP3.LUT R8, R17, 0xff, RZ, 0xc0, !PT ;  /* 0x000000ff11087812 */ /* 0x000fe200078ec0ff */
[----:B------:R-:W-:Y:S01]  /*4900*/  MUFU.EX2 R62, R62 ;  /* 0x0000003e003e7308 */ /* 0x000fe20000000800 */
[----:B------:R-:W-:Y:S01]  /*4910*/  PRMT R9, R12, 0x5410, R9 ;  /* 0x000054100c097816 */ /* 0x000fe20000000009 */
[----:B------:R-:W5:Y:S01]  /*4920*/  LDSM.16.MT88.4 R16, [R216+0xa800] ;  /* 0x00a80000d810783b */ /* 0x000f620000004200 */
[----:B------:R-:W-:Y:S01]  /*4930*/  PRMT R35, R13, 0x5410, R35 ;  /* 0x000054100d237816 */ /* 0x000fe20000000023 */
[----:B----4-:R-:W-:Y:S01]  /*4940*/  FADD.FTZ R52, R208, R52 ;  /* 0x00000034d0347221 */ /* 0x010fe20000010000 */
[----:B------:R-:W-:Y:S01]  /*4950*/  PRMT R207, R8, 0x5410, R207 ;  /* 0x0000541008cf7816 */ /* 0x000fe200000000cf */
[----:B------:R-:W4:Y:S01]  /*4960*/  LDSM.16.MT88.4 R12, [R217+0xb800] ;  /* 0x00b80000d90c783b */ /* 0x000f220000004200 */
[----:B------:R-:W-:-:S02]  /*4970*/  HSET2.LE.AND R4, R9, R58, PT ;  /* 0x0000003a09047233 */ /* 0x000fc40003803000 */
[----:B------:R-:W-:Y:S01]  /*4980*/  F2FP.BF16.F32.PACK_AB R5, R190, R182 ;  /* 0x000000b6be05723e */ /* 0x000fe200000010ff */
[----:B------:R-:W4:Y:S01]  /*4990*/  LDSM.16.MT88.4 R8, [R216+0xb800] ;  /* 0x00b80000d808783b */ /* 0x000f220000004200 */
[----:B------:R-:W-:Y:S02]  /*49a0*/  F2FP.BF16.F32.PACK_AB R6, R204, R201 ;  /* 0x000000c9cc06723e */ /* 0x000fe400000010ff */
[----:B------:R-:W-:Y:S02]  /*49b0*/  LOP3.LUT R4, R4, R5, RZ, 0xc0, !PT ;  /* 0x0000000504047212 */ /* 0x000fe400078ec0ff */
[----:B------:R-:W-:Y:S01]  /*49c0*/  HSET2.LE.AND R5, R207, R58, PT ;  /* 0x0000003acf057233 */ /* 0x000fe20003803000 */
[----:B------:R-:W-:Y:S01]  /*49d0*/  FFMA.FTZ R207, R189, UR4, -R175 ;  /* 0x00000004bdcf7c23 */ /* 0x000fe200080108af */
[----:B------:R-:W-:Y:S01]  /*49e0*/  F2FP.BF16.F32.PACK_AB R7, R191, R195 ;  /* 0x000000c3bf07723e */ /* 0x000fe200000010ff */
[----:B------:R-:W-:Y:S01]  /*49f0*/  FFMA.FTZ R189, R202, UR4, -R61 ;  /* 0x00000004cabd7c23 */ /* 0x000fe2000801083d */
[----:B------:R-:W-:-:S02]  /*4a00*/  LOP3.LUT R236, R211, UR18, R240, 0x96, !PT ;  /* 0x00000012d3ec7c12 */ /* 0x000fc4000f8e96f0 */
[----:B------:R-:W-:Y:S01]  /*4a10*/  LOP3.LUT R5, R5, R6, RZ, 0xc0, !PT ;  /* 0x0000000605057212 */ /* 0x000fe200078ec0ff */
[----:B------:R-:W1:Y:S01]  /*4a20*/  MUFU.EX2 R207, R207 ;  /* 0x000000cf00cf7308 */ /* 0x000e620000000800 */
[--C-:B------:R-:W-:Y:S01]  /*4a30*/  HSET2.LE.AND R6, R33, R58.reuse, PT ;  /* 0x0000003a21067233 */ /* 0x100fe20003803000 */
[----:B------:R-:W-:Y:S01]  /*4a40*/  IMAD.WIDE.U32 R236, R236, -0x326172a9, RZ ;  /* 0xcd9e8d57ecec7825 */ /* 0x000fe200078e00ff */
[----:B------:R-:W-:Y:S02]  /*4a50*/  F2FP.BF16.F32.PACK_AB R33, R205, R206 ;  /* 0x000000cecd21723e */ /* 0x000fe400000010ff */
[----:B------:R-:W-:Y:S01]  /*4a60*/  LOP3.LUT R240, R241, UR20, R234, 0x96, !PT ;  /* 0x00000014f1f07c12 */ /* 0x000fe2000f8e96ea */
[----:B------:R-:W-:Y:S01]  /*4a70*/  FFMA.FTZ R234, R181, UR4, -R183 ;  /* 0x00000004b5ea7c23 */ /* 0x000fe200080108b7 */
[----:B------:R-:W-:Y:S01]  /*4a80*/  LOP3.LUT R6, R6, R7, RZ, 0xc0, !PT ;  /* 0x0000000706067212 */ /* 0x000fe200078ec0ff */
[----:B------:R-:W2:Y:S01]  /*4a90*/  MUFU.EX2 R189, R189 ;  /* 0x000000bd00bd7308 */ /* 0x000ea20000000800 */
[----:B------:R-:W-:Y:S01]  /*4aa0*/  HSET2.LE.AND R7, R35, R58, PT ;  /* 0x0000003a23077233 */ /* 0x000fe20003803000 */
[----:B------:R-:W-:-:S04]  /*4ab0*/  IMAD.WIDE.U32 R240, R240, -0x326172a9, RZ ;  /* 0xcd9e8d57f0f07825 */ /* 0x000fc800078e00ff */
[----:B------:R-:W-:Y:S02]  /*4ac0*/  LOP3.LUT R7, R7, R33, RZ, 0xc0, !PT ;  /* 0x0000002107077212 */ /* 0x000fe400078ec0ff */
[----:B------:R-:W-:Y:S01]  /*4ad0*/  MUFU.EX2 R234, R234 ;  /* 0x000000ea00ea7308 */ /* 0x000fe20000000800 */
[----:B------:R-:W-:Y:S01]  /*4ae0*/  LOP3.LUT R202, R241, UR19, R212, 0x96, !PT ;  /* 0x00000013f1ca7c12 */ /* 0x000fe2000f8e96d4 */
[----:B-1----:R-:W-:-:S03]  /*4af0*/  FADD.FTZ R52, R207, R52 ;  /* 0x00000034cf347221 */ /* 0x002fc60000010000 */
[----:B------:R-:W-:Y:S01]  /*4b00*/  HMMA.16816.F32.BF16 R156, R4, R28, R156 ;  /* 0x0000001c049c723c */ /* 0x000fe2000004189c */
[----:B------:R-:W-:-:S04]  /*4b10*/  IMAD.WIDE.U32 R202, R202, -0x2daee0ad, RZ ;  /* 0xd2511f53caca7825 */ /* 0x000fc800078e00ff */
[----:B------:R-:W-:Y:S01]  /*4b20*/  FADD.FTZ R52, R194, R52 ;  /* 0x00000034c2347221 */ /* 0x000fe20000010000 */
[----:B--2---:R-:W-:Y:S01]  /*4b30*/  FADD.FTZ R55, R189, R55 ;  /* 0x00000037bd377221 */ /* 0x004fe20000010000 */
[----:B------:R-:W-:Y:S01]  /*4b40*/  HMMA.16816.F32.BF16 R72, R4, R24, R72 ;  /* 0x000000180448723c */ /* 0x000fe20000041848 */
[----:B------:R-:W-:Y:S01]  /*4b50*/  LOP3.LUT R210, R203, UR5, R210, 0x96, !PT ;  /* 0x00000005cbd27c12 */ /* 0x000fe2000f8e96d2 */
[----:B------:R-:W-:Y:S01]  /*4b60*/  FADD.FTZ R52, R188, R52 ;  /* 0x00000034bc347221 */ /* 0x000fe20000010000 */
[----:B------:R-:W-:-:S03]  /*4b70*/  FADD.FTZ R55, R63, R55 ;  /* 0x000000373f377221 */ /* 0x000fc60000010000 */
[----:B---3--:R-:W-:Y:S01]  /*4b80*/  HMMA.16816.F32.BF16 R88, R4, R20, R88 ;  /* 0x000000140458723c */ /* 0x008fe20000041858 */
[----:B------:R-:W-:-:S04]  /*4b90*/  FADD.FTZ R52, R180, R52 ;  /* 0x00000034b4347221 */ /* 0x000fc80000010000 */
[----:B------:R-:W-:Y:S01]  /*4ba0*/  FADD.FTZ R52, R179, R52 ;  /* 0x00000034b3347221 */ /* 0x000fe20000010000 */
[----:B-----5:R-:W-:Y:S03]  /*4bb0*/  HMMA.16816.F32.BF16 R104, R4, R16, R104 ;  /* 0x000000100468723c */ /* 0x020fe60000041868 */
[----:B------:R-:W-:-:S03]  /*4bc0*/  FADD.FTZ R52, R178, R52 ;  /* 0x00000034b2347221 */ /* 0x000fc60000010000 */
[C---:B----4-:R-:W-:Y:S06]  /*4bd0*/  HMMA.16816.F32.BF16 R112, R4.reuse, R12, R112 ;  /* 0x0000000c0470723c */ /* 0x050fec0000041870 */
[C---:B------:R-:W-:Y:S06]  /*4be0*/  HMMA.16816.F32.BF16 R120, R4.reuse, R8, R120 ;  /* 0x000000080478723c */ /* 0x040fec0000041878 */
[C---:B------:R-:W-:Y:S06]  /*4bf0*/  HMMA.16816.F32.BF16 R152, R4.reuse, R30, R152 ;  /* 0x0000001e0498723c */ /* 0x040fec0000041898 */
[C---:B------:R-:W-:Y:S06]  /*4c00*/  HMMA.16816.F32.BF16 R76, R4.reuse, R26, R76 ;  /* 0x0000001a044c723c */ /* 0x040fec000004184c */
[C---:B------:R-:W-:Y:S06]  /*4c10*/  HMMA.16816.F32.BF16 R92, R4.reuse, R22, R92 ;  /* 0x00000016045c723c */ /* 0x040fec000004185c */
[C---:B------:R-:W-:Y:S06]  /*4c20*/  HMMA.16816.F32.BF16 R144, R4.reuse, R18, R144 ;  /* 0x000000120490723c */ /* 0x040fec0000041890 */
[C---:B------:R-:W-:Y:S06]  /*4c30*/  HMMA.16816.F32.BF16 R136, R4.reuse, R14, R136 ;  /* 0x0000000e0488723c */ /* 0x040fec0000041888 */
[----:B------:R-:W-:Y:S07]  /*4c40*/  HMMA.16816.F32.BF16 R124, R4, R10, R124 ;  /* 0x0000000a047c723c */ /* 0x000fee000004187c */
[----:B------:R-:W-:-:S02]  /*4c50*/  LOP3.LUT R4, R236, 0xffff, RZ, 0xc0, !PT ;  /* 0x0000ffffec047812 */ /* 0x000fc400078ec0ff */
[----:B------:R-:W-:Y:S02]  /*4c60*/  LOP3.LUT R6, R236, 0xff, RZ, 0xc0, !PT ;  /* 0x000000ffec067812 */ /* 0x000fe400078ec0ff */
[----:B------:R-:W-:Y:S02]  /*4c70*/  SHF.R.U32.HI R4, RZ, 0x8, R4 ;  /* 0x00000008ff047819 */ /* 0x000fe40000011604 */
[----:B------:R-:W-:Y:S02]  /*4c80*/  SHF.R.U32.HI R5, RZ, 0x18, R236 ;  /* 0x00000018ff057819 */ /* 0x000fe400000116ec */
[----:B------:R-:W-:Y:S02]  /*4c90*/  PRMT R6, R6, 0x5410, R4 ;  /* 0x0000541006067816 */ /* 0x000fe40000000004 */
[----:B------:R-:W-:Y:S01]  /*4ca0*/  SHF.R.U32.HI R4, RZ, 0x10, R236 ;  /* 0x00000010ff047819 */ /* 0x000fe200000116ec */
[----:B------:R-:W-:Y:S01]  /*4cb0*/  FFMA.FTZ R236, R59, UR4, -R61 ;  /* 0x000000043bec7c23 */ /* 0x000fe2000801083d */
[----:B------:R-:W-:Y:S01]  /*4cc0*/  LOP3.LUT R7, R237, UR28, R240, 0x96, !PT ;  /* 0x0000001ced077c12 */ /* 0x000fe2000f8e96f0 */
[----:B------:R-:W-:Y:S01]  /*4cd0*/  FFMA.FTZ R237, R172, UR4, -R175 ;  /* 0x00000004aced7c23 */ /* 0x000fe200080108af */
[----:B------:R-:W-:Y:S01]  /*4ce0*/  LOP3.LUT R4, R4, 0xff, RZ, 0xc0, !PT ;  /* 0x000000ff04047812 */ /* 0x000fe200078ec0ff */
[----:B------:R-:W-:Y:S01]  /*4cf0*/  FFMA.FTZ R59, R60, UR4, -R61 ;  /* 0x000000043c3b7c23 */ /* 0x000fe2000801083d */
[----:B------:R-:W-:Y:S01]  /*4d00*/  LOP3.LUT R35, R7, 0xffff, RZ, 0xc0, !PT ;  /* 0x0000ffff07237812 */ /* 0x000fe200078ec0ff */
[----:B------:R-:W-:Y:S01]  /*4d10*/  MUFU.EX2 R236, R236 ;  /* 0x000000ec00ec7308 */ /* 0x000fe20000000800 */
[----:B------:R-:W-:-:S02]  /*4d20*/  PRMT R4, R4, 0x5410, R5 ;  /* 0x0000541004047816 */ /* 0x000fc40000000005 */
[--C-:B------:R-:W-:Y:S02]  /*4d30*/  SHF.R.U32.HI R5, RZ, 0x10, R7.reuse ;  /* 0x00000010ff057819 */ /* 0x100fe40000011607 */
[----:B------:R-:W-:Y:S02]  /*4d40*/  LOP3.LUT R33, R7, 0xff, RZ, 0xc0, !PT ;  /* 0x000000ff07217812 */ /* 0x000fe400078ec0ff */
[----:B------:R-:W-:Y:S01]  /*4d50*/  SHF.R.U32.HI R7, RZ, 0x18, R7 ;  /* 0x00000018ff077819 */ /* 0x000fe20000011607 */
[----:B------:R-:W-:Y:S01]  /*4d60*/  MUFU.EX2 R237, R237 ;  /* 0x000000ed00ed7308 */ /* 0x000fe20000000800 */
[----:B------:R-:W-:Y:S02]  /*4d70*/  LOP3.LUT R5, R5, 0xff, RZ, 0xc0, !PT ;  /* 0x000000ff05057812 */ /* 0x000fe400078ec0ff */
[----:B------:R-:W-:Y:S02]  /*4d80*/  HSET2.LE.AND R6, R6, R58, PT ;  /* 0x0000003a06067233 */ /* 0x000fe40003803000 */
[----:B------:R-:W-:-:S02]  /*4d90*/  PRMT R5, R5, 0x5410, R7 ;  /* 0x0000541005057816 */ /* 0x000fc40000000007 */
[----:B------:R-:W-:Y:S01]  /*4da0*/  F2FP.BF16.F32.PACK_AB R7, R188, R194 ;  /* 0x000000c2bc07723e */ /* 0x000fe200000010ff */
[----:B------:R-:W1:Y:S01]  /*4db0*/  MUFU.EX2 R59, R59 ;  /* 0x0000003b003b7308 */ /* 0x000e620000000800 */
[----:B------:R-:W-:Y:S02]  /*4dc0*/  SHF.R.U32.HI R35, RZ, 0x8, R35 ;  /* 0x00000008ff237819 */ /* 0x000fe40000011623 */
[----:B------:R-:W-:Y:S02]  /*4dd0*/  LOP3.LUT R6, R6, R7, RZ, 0xc0, !PT ;  /* 0x0000000706067212 */ /* 0x000fe400078ec0ff */
[----:B------:R-:W-:Y:S02]  /*4de0*/  HSET2.LE.AND R4, R4, R58, PT ;  /* 0x0000003a04047233 */ /* 0x000fe40003803000 */
[----:B------:R-:W-:Y:S02]  /*4df0*/  PRMT R33, R33, 0x5410, R35 ;  /* 0x0000541021217816 */ /* 0x000fe40000000023 */
[----:B------:R-:W-:-:S02]  /*4e00*/  F2FP.BF16.F32.PACK_AB R7, R189, R192 ;  /* 0x000000c0bd07723e */ /* 0x000fc400000010ff */
[--C-:B------:R-:W-:Y:S02]  /*4e10*/  HSET2.LE.AND R5, R5, R58.reuse, PT ;  /* 0x0000003a05057233 */ /* 0x100fe40003803000 */
[----:B------:R-:W-:Y:S02]  /*4e20*/  LOP3.LUT R7, R4, R7, RZ, 0xc0, !PT ;  /* 0x0000000704077212 */ /* 0x000fe400078ec0ff */
[----:B------:R-:W-:Y:S02]  /*4e30*/  HSET2.LE.AND R4, R33, R58, PT ;  /* 0x0000003a21047233 */ /* 0x000fe40003803000 */
[----:B------:R-:W-:Y:S01]  /*4e40*/  F2FP.BF16.F32.PACK_AB R33, R207, R208 ;  /* 0x000000d0cf21723e */ /* 0x000fe200000010ff */
[----:B-1----:R-:W-:Y:S01]  /*4e50*/  FADD.FTZ R55, R59, R55 ;  /* 0x000000373b377221 */ /* 0x002fe20000010000 */
[----:B------:R-:W-:Y:S02]  /*4e60*/  LOP3.LUT R61, R210, 0xffff, RZ, 0xc0, !PT ;  /* 0x0000ffffd23d7812 */ /* 0x000fe400078ec0ff */
[----:B------:R-:W-:Y:S01]  /*4e70*/  LOP3.LUT R4, R4, R33, RZ, 0xc0, !PT ;  /* 0x0000002104047212 */ /* 0x000fe200078ec0ff */
[----:B------:R-:W-:Y:S01]  /*4e80*/  FADD.FTZ R55, R62, R55 ;  /* 0x000000373e377221 */ /* 0x000fe20000010000 */
[----:B------:R-:W-:-:S02]  /*4e90*/  F2FP.BF16.F32.PACK_AB R33, R193, R187 ;  /* 0x000000bbc121723e */ /* 0x000fc400000010ff */
[--C-:B------:R-:W-:Y:S02]  /*4ea0*/  SHF.R.U32.HI R172, RZ, 0x10, R210.reuse ;  /* 0x00000010ffac7819 */ /* 0x100fe400000116d2 */
[----:B------:R-:W-:Y:S01]  /*4eb0*/  LOP3.LUT R5, R5, R33, RZ, 0xc0, !PT ;  /* 0x0000002105057212 */ /* 0x000fe200078ec0ff */
[----:B------:R-:W-:Y:S01]  /*4ec0*/  IMAD.WIDE.U32 R32, R32, -0x2daee0ad, RZ ;  /* 0xd2511f5320207825 */ /* 0x000fe200078e00ff */
[----:B------:R-:W-:Y:S02]  /*4ed0*/  LOP3.LUT R60, R210, 0xff, RZ, 0xc0, !PT ;  /* 0x000000ffd23c7812 */ /* 0x000fe400078ec0ff */
[----:B------:R-:W-:Y:S02]  /*4ee0*/  SHF.R.U32.HI R210, RZ, 0x18, R210 ;  /* 0x00000018ffd27819 */ /* 0x000fe400000116d2 */
[----:B------:R-:W-:Y:S01]  /*4ef0*/  LOP3.LUT R34, R33, UR5, R34, 0x96, !PT ;  /* 0x0000000521227c12 */ /* 0x000fe2000f8e9622 */
[----:B------:R-:W-:Y:S01]  /*4f00*/  HMMA.16816.F32.BF16 R84, R4, R20, R84 ;  /* 0x000000140454723c */ /* 0x000fe20000041854 */
[----:B------:R-:W-:-:S02]  /*4f10*/  SHF.R.U32.HI R61, RZ, 0x8, R61 ;  /* 0x00000008ff3d7819 */ /* 0x000fc4000001163d */
[----:B------:R-:W-:Y:S02]  /*4f20*/  LOP3.LUT R172, R172, 0xff, RZ, 0xc0, !PT ;  /* 0x000000ffacac7812 */ /* 0x000fe400078ec0ff */
[----:B------:R-:W-:Y:S01]  /*4f30*/  PRMT R60, R60, 0x5410, R61 ;  /* 0x000054103c3c7816 */ /* 0x000fe2000000003d */
[C---:B------:R-:W-:Y:S01]  /*4f40*/  HMMA.16816.F32.BF16 R108, R4.reuse, R18, R108 ;  /* 0x00000012046c723c */ /* 0x040fe2000004186c */
[----:B------:R-:W-:Y:S02]  /*4f50*/  LOP3.LUT R20, R34, 0xffff, RZ, 0xc0, !PT ;  /* 0x0000ffff22147812 */ /* 0x000fe400078ec0ff */
[----:B------:R-:W-:Y:S02]  /*4f60*/  LOP3.LUT R21, R32, 0xffff, RZ, 0xc0, !PT ;  /* 0x0000ffff20157812 */ /* 0x000fe400078ec0ff */
[----:B------:R-:W-:Y:S01]  /*4f70*/  SHF.R.U32.HI R20, RZ, 0x8, R20 ;  /* 0x00000008ff147819 */ /* 0x000fe20000011614 */
[----:B------:R-:W-:Y:S01]  /*4f80*/  HMMA.16816.F32.BF16 R140, R4, R12, R140 ;  /* 0x0000000c048c723c */ /* 0x000fe2000004188c */
[----:B------:R-:W-:-:S02]  /*4f90*/  LOP3.LUT R19, R34, 0xff, RZ, 0xc0, !PT ;  /* 0x000000ff22137812 */ /* 0x000fc400078ec0ff */
[----:B------:R-:W-:Y:S02]  /*4fa0*/  SHF.R.U32.HI R18, RZ, 0x10, R32 ;  /* 0x00000010ff127819 */ /* 0x000fe40000011620 */
[----:B------:R-:W-:Y:S01]  /*4fb0*/  SHF.R.U32.HI R21, RZ, 0x8, R21 ;  /* 0x00000008ff157819 */ /* 0x000fe20000011615 */
[C---:B------:R-:W-:Y:S01]  /*4fc0*/  HMMA.16816.F32.BF16 R100, R4.reuse, R16, R100 ;  /* 0x000000100464723c */ /* 0x040fe20000041864 */
[----:B------:R-:W-:Y:S02]  /*4fd0*/  SHF.R.U32.HI R13, RZ, 0x10, R34 ;  /* 0x00000010ff0d7819 */ /* 0x000fe40000011622 */
[----:B------:R-:W-:Y:S02]  /*4fe0*/  PRMT R12, R19, 0x5410, R20 ;  /* 0x00005410130c7816 */ /* 0x000fe40000000014 */
[----:B------:R-:W-:Y:S01]  /*4ff0*/  SHF.R.U32.HI R34, RZ, 0x18, R34 ;  /* 0x00000018ff227819 */ /* 0x000fe20000011622 */
[----:B------:R-:W-:Y:S01]  /*5000*/  HMMA.16816.F32.BF16 R116, R4, R14, R116 ;  /* 0x0000000e0474723c */ /* 0x000fe20000041874 */
[----:B------:R-:W-:-:S02]  /*5010*/  LOP3.LUT R16, R32, 0xff, RZ, 0xc0, !PT ;  /* 0x000000ff20107812 */ /* 0x000fc400078ec0ff */
[----:B------:R-:W-:Y:S02]  /*5020*/  SHF.R.U32.HI R17, RZ, 0x18, R32 ;  /* 0x00000018ff117819 */ /* 0x000fe40000011620 */
[----:B------:R-:W-:Y:S01]  /*5030*/  LOP3.LUT R18, R18, 0xff, RZ, 0xc0, !PT ;  /* 0x000000ff12127812 */ /* 0x000fe200078ec0ff */
[C---:B------:R-:W-:Y:S01]  /*5040*/  HMMA.16816.F32.BF16 R132, R4.reuse, R8, R132 ;  /* 0x000000080484723c */ /* 0x040fe20000041884 */
[----:B------:R-:W-:Y:S02]  /*5050*/  LOP3.LUT R13, R13, 0xff, RZ, 0xc0, !PT ;  /* 0x000000ff0d0d7812 */ /* 0x000fe400078ec0ff */
[----:B------:R-:W-:Y:S02]  /*5060*/  HSET2.LE.AND R32, R12, R58, PT ;  /* 0x0000003a0c207233 */ /* 0x000fe40003803000 */
[----:B------:R-:W-:Y:S01]  /*5070*/  PRMT R16, R16, 0x5410, R21 ;  /* 0x0000541010107816 */ /* 0x000fe20000000015 */
[----:B------:R-:W-:Y:S01]  /*5080*/  HMMA.16816.F32.BF16 R160, R4, R28, R160 ;  /* 0x0000001c04a0723c */ /* 0x000fe200000418a0 */
[----:B------:R-:W-:-:S02]  /*5090*/  PRMT R17, R18, 0x5410, R17 ;  /* 0x0000541012117816 */ /* 0x000fc40000000011 */
[----:B------:R-:W-:Y:S02]  /*50a0*/  PRMT R12, R13, 0x5410, R34 ;  /* 0x000054100d0c7816 */ /* 0x000fe40000000022 */
[----:B------:R-:W-:Y:S01]  /*50b0*/  F2FP.BF16.F32.PACK_AB R14, R199, R200 ;  /* 0x000000c8c70e723e */ /* 0x000fe200000010ff */
[C---:B------:R-:W-:Y:S01]  /*50c0*/  HMMA.16816.F32.BF16 R148, R4.reuse, R30, R148 ;  /* 0x0000001e0494723c */ /* 0x040fe20000041894 */
[--C-:B------:R-:W-:Y:S01]  /*50d0*/  HSET2.LE.AND R16, R16, R58.reuse, PT ;  /* 0x0000003a10107233 */ /* 0x100fe20003803000 */
[----:B------:R-:W1:Y:S01]  /*50e0*/  LDSM.16.MT88.4 R28, [R217+0x9c00] ;  /* 0x009c0000d91c783b */ /* 0x000e620000004200 */
[--C-:B------:R-:W-:Y:S02]  /*50f0*/  HSET2.LE.AND R35, R17, R58.reuse, PT ;  /* 0x0000003a11237233 */ /* 0x100fe40003803000 */
[----:B------:R-:W-:Y:S01]  /*5100*/  HSET2.LE.AND R12, R12, R58, PT ;  /* 0x0000003a0c0c7233 */ /* 0x000fe20003803000 */
[----:B------:R-:W-:Y:S01]  /*5110*/  HMMA.16816.F32.BF16 R68, R4, R24, R68 ;  /* 0x000000180444723c */ /* 0x000fe20000041844 */
[C---:B------:R-:W-:Y:S01]  /*5120*/  F2FP.BF16.F32.PACK_AB R8, R234.reuse, R184 ;  /* 0x000000b8ea08723e */ /* 0x040fe200000010ff */
[----:B------:R-:W-:Y:S01]  /*5130*/  FADD.FTZ R234, R234, R49 ;  /* 0x00000031eaea7221 */ /* 0x000fe20000010000 */
[----:B------:R-:W-:-:S02]  /*5140*/  F2FP.BF16.F32.PACK_AB R33, R185, R186 ;  /* 0x000000bab921723e */ /* 0x000fc400000010ff */
[C---:B------:R-:W-:Y:S01]  /*5150*/  F2FP.BF16.F32.PACK_AB R34, R235.reuse, R197 ;  /* 0x000000c5eb22723e */ /* 0x040fe200000010ff */
[C---:B------:R-:W-:Y:S01]  /*5160*/  HMMA.16816.F32.BF16 R80, R4.reuse, R26, R80 ;  /* 0x0000001a0450723c */ /* 0x040fe20000041850 */
[----:B------:R-:W-:Y:S01]  /*5170*/  LOP3.LUT R32, R32, R14, RZ, 0xc0, !PT ;  /* 0x0000000e20207212 */ /* 0x000fe200078ec0ff */
[----:B------:R-:W2:Y:S01]  /*5180*/  LDSM.16.MT88.4 R24, [R216+0x9c00] ;  /* 0x009c0000d818783b */ /* 0x000ea20000004200 */
[----:B------:R-:W-:Y:S01]  /*5190*/  LOP3.LUT R33, R12, R33, RZ, 0xc0, !PT ;  /* 0x000000210c217212 */ /* 0x000fe200078ec0ff */
[----:B------:R-:W-:Y:S01]  /*51a0*/  FADD.FTZ R235, R235, R47 ;  /* 0x0000002febeb7221 */ /* 0x000fe20000010000 */
[----:B------:R-:W-:Y:S01]  /*51b0*/  LOP3.LUT R34, R16, R34, RZ, 0xc0, !PT ;  /* 0x0000002210227212 */ /* 0x000fe200078ec0ff */
[----:B------:R-:W-:Y:S01]  /*51c0*/  HMMA.16816.F32.BF16 R96, R4, R22, R96 ;  /* 0x000000160460723c */ /* 0x000fe20000041860 */
[----:B------:R-:W-:Y:S01]  /*51d0*/  LOP3.LUT R35, R35, R8, RZ, 0xc0, !PT ;  /* 0x0000000823237212 */ /* 0x000fe200078ec0ff */
[----:B------:R-:W3:Y:S01]  /*51e0*/  LDSM.16.MT88.4 R20, [R217+0xac00] ;  /* 0x00ac0000d914783b */ /* 0x000ee20000004200 */
[----:B------:R-:W-:-:S02]  /*51f0*/  PRMT R172, R172, 0x5410, R210 ;  /* 0x00005410acac7816 */ /* 0x000fc400000000d2 */
[----:B------:R-:W-:Y:S01]  /*5200*/  F2FP.BF16.F32.PACK_AB R61, R179, R180 ;  /* 0x000000b4b33d723e */ /* 0x000fe200000010ff */
[----:B------:R-:W-:Y:S01]  /*5210*/  HMMA.16816.F32.BF16 R128, R4, R10, R128 ;  /* 0x0000000a0480723c */ /* 0x000fe20000041880 */
[----:B------:R-:W4:Y:S04]  /*5220*/  LDSM.16.MT88.4 R16, [R216+0xac00] ;  /* 0x00ac0000d810783b */ /* 0x000f280000004200 */
[----:B------:R-:W5:Y:S02]  /*5230*/  LDSM.16.MT88.4 R12, [R217+0xbc00] ;  /* 0x00bc0000d90c783b */ /* 0x000f640000004200 */
[----:B------:R-:W-:Y:S02]  /*5240*/  LOP3.LUT R7, R202, 0xffff, RZ, 0xc0, !PT ;  /* 0x0000ffffca077812 */ /* 0x000fe400078ec0ff */
[----:B------:R-:W5:Y:S01]  /*5250*/  LDSM.16.MT88.4 R8, [R216+0xbc00] ;  /* 0x00bc0000d808783b */ /* 0x000f620000004200 */
[----:B------:R-:W-:-:S02]  /*5260*/  SHF.R.U32.HI R6, RZ, 0x10, R202 ;  /* 0x00000010ff067819 */ /* 0x000fc400000116ca */
[----:B------:R-:W-:Y:S02]  /*5270*/  LOP3.LUT R4, R202, 0xff, RZ, 0xc0, !PT ;  /* 0x000000ffca047812 */ /* 0x000fe400078ec0ff */
[----:B------:R-:W-:Y:S02]  /*5280*/  SHF.R.U32.HI R5, RZ, 0x18, R202 ;  /* 0x00000018ff057819 */ /* 0x000fe400000116ca */
[----:B------:R-:W-:Y:S02]  /*5290*/  SHF.R.U32.HI R7, RZ, 0x8, R7 ;  /* 0x00000008ff077819 */ /* 0x000fe40000011607 */
[----:B------:R-:W-:Y:S01]  /*52a0*/  LOP3.LUT R6, R6, 0xff, RZ, 0xc0, !PT ;  /* 0x000000ff06067812 */ /* 0x000fe200078ec0ff */
[----:B-1----:R-:W-:Y:S01]  /*52b0*/  HMMA.16816.F32.BF16 R156, R32, R28, R156 ;  /* 0x0000001c209c723c */ /* 0x002fe2000004189c */
[----:B------:R-:W-:Y:S02]  /*52c0*/  PRMT R4, R4, 0x5410, R7 ;  /* 0x0000541004047816 */ /* 0x000fe40000000007 */
[----:B------:R-:W-:-:S03]  /*52d0*/  PRMT R5, R6, 0x5410, R5 ;  /* 0x0000541006057816 */ /* 0x000fc60000000005 */
[--C-:B------:R-:W-:Y:S01]  /*52e0*/  HSET2.LE.AND R6, R4, R58.reuse, PT ;  /* 0x0000003a04067233 */ /* 0x100fe20003803000 */
[C---:B------:R-:W-:Y:S01]  /*52f0*/  HMMA.16816.F32.BF16 R152, R32.reuse, R30, R152 ;  /* 0x0000001e2098723c */ /* 0x040fe20000041898 */
[--C-:B------:R-:W-:Y:S02]  /*5300*/  HSET2.LE.AND R7, R5, R58.reuse, PT ;  /* 0x0000003a05077233 */ /* 0x100fe40003803000 */
[--C-:B------:R-:W-:Y:S02]  /*5310*/  HSET2.LE.AND R4, R60, R58.reuse, PT ;  /* 0x0000003a3c047233 */ /* 0x100fe40003803000 */
[----:B------:R-:W-:Y:S01]  /*5320*/  HSET2.LE.AND R5, R172, R58, PT ;  /* 0x0000003aac057233 */ /* 0x000fe20003803000 */
[C---:B--2---:R-:W-:Y:S01]  /*5330*/  HMMA.16816.F32.BF16 R72, R32.reuse, R24, R72 ;  /* 0x000000182048723c */ /* 0x044fe20000041848 */
[C---:B------:R-:W-:Y:S01]  /*5340*/  F2FP.BF16.F32.PACK_AB R58, R237.reuse, R178 ;  /* 0x000000b2ed3a723e */ /* 0x040fe200000010ff */
[----:B------:R-:W-:Y:S01]  /*5350*/  FADD.FTZ R237, R237, R52 ;  /* 0x00000034eded7221 */ /* 0x000fe20000010000 */
[C---:B------:R-:W-:Y:S01]  /*5360*/  F2FP.BF16.F32.PACK_AB R60, R236.reuse, R62 ;  /* 0x0000003eec3c723e */ /* 0x040fe200000010ff */
[----:B------:R-:W-:Y:S01]  /*5370*/  FADD.FTZ R236, R236, R55 ;  /* 0x00000037ecec7221 */ /* 0x000fe20000010000 */
[----:B------:R-:W-:Y:S01]  /*5380*/  LOP3.LUT R6, R6, R58, RZ, 0xc0, !PT ;  /* 0x0000003a06067212 */ /* 0x000fe200078ec0ff */
[----:B------:R-:W-:Y:S01]  /*5390*/  HMMA.16816.F32.BF16 R76, R32, R26, R76 ;  /* 0x0000001a204c723c */ /* 0x000fe2000004184c */
[----:B------:R-:W-:-:S02]  /*53a0*/  F2FP.BF16.F32.PACK_AB R58, R59, R63 ;  /* 0x0000003f3b3a723e */ /* 0x000fc400000010ff */
[----:B------:R-:W-:Y:S02]  /*53b0*/  LOP3.LUT R7, R7, R60, RZ, 0xc0, !PT ;  /* 0x0000003c07077212 */ /* 0x000fe400078ec0ff */
[----:B------:R-:W-:Y:S01]  /*53c0*/  LOP3.LUT R4, R4, R61, RZ, 0xc0, !PT ;  /* 0x0000003d04047212 */ /* 0x000fe200078ec0ff */
[----:B---3--:R-:W-:Y:S01]  /*53d0*/  HMMA.16816.F32.BF16 R88, R32, R20, R88 ;  /* 0x000000142058723c */ /* 0x008fe20000041858 */
[----:B------:R-:W-:-:S05]  /*53e0*/  LOP3.LUT R5, R5, R58, RZ, 0xc0, !PT ;  /* 0x0000003a05057212 */ /* 0x000fca00078ec0ff */
        /* <DEDUP_REMOVED lines=24> */
[----:B------:R-:W-:-:S04]  /*5570*/  IMAD.WIDE.U32 R4, R230, UR10, RZ ;  /* 0x0000000ae6047c25 */ /* 0x000fc8000f8e00ff */
[----:B------:R-:W-:Y:S01]  /*5580*/  IMAD R0, R0, UR10, RZ ;  /* 0x0000000a00007c24 */ /* 0x000fe2000f8e02ff */
[----:B------:R-:W-:Y:S01]  /*5590*/  BAR.SYNC.DEFER_BLOCKING 0x0 ;  /* 0x0000000000007b1d */ /* 0x000fe20000010000 */
[----:B------:R-:W-:Y:S02]  /*55a0*/  LEA R2, P0, R4, R246, 0x6 ;  /* 0x000000f604027211 */ /* 0x000fe400078030ff */
[----:B------:R-:W-:Y:S02]  /*55b0*/  IMAD R0, R230, UR11, R0 ;  /* 0x0000000be6007c24 */ /* 0x000fe4000f8e0200 */
[----:B------:R-:W-:Y:S02]  /*55c0*/  LEA R6, P1, R2, UR6, 0x1 ;  /* 0x0000000602067c11 */ /* 0x000fe4000f8208ff */
[----:B------:R-:W-:-:S05]  /*55d0*/  IMAD.IADD R0, R5, 0x1, R0 ;  /* 0x0000000105007824 */ /* 0x000fca00078e0200 */
[----:B------:R-:W-:Y:S02]  /*55e0*/  LEA.HI.X R0, R4, R227, R0, 0x6, P0 ;  /* 0x000000e304007211 */ /* 0x000fe400000f3400 */
[----:B------:R-:W-:Y:S02]  /*55f0*/  IADD3 R4, P0, R6, UR17, RZ ;  /* 0x0000001106047c10 */ /* 0x000fe4000ff1e0ff */
[----:B------:R-:W-:Y:S01]  /*5600*/  LEA.HI.X R7, R2, UR7, R0, 0x1, P1 ;  /* 0x0000000702077c11 */ /* 0x000fe200088f0c00 */
[----:B------:R-:W-:Y:S01]  /*5610*/  VIADD R2, R3, 0xfffffffe ;  /* 0xfffffffe03027836 */ /* 0x000fe20000000000 */
[----:B------:R-:W1:Y:S02]  /*5620*/  S2R R0, SR_TID.X ;  /* 0x0000000000007919 */ /* 0x000e640000002100 */
        /* <DEDUP_REMOVED lines=10> */
[----:B------:R-:W-:Y:S01]  /*56d0*/  LDSM.16.M88.4 R200, [R221] ;  /* 0x00000000ddc8783b */ /* 0x000fe20000000200 */
[----:B-1----:R-:W-:-:S03]  /*56e0*/  IMAD.SHL.U32 R0, R0, 0x2, RZ ;  /* 0x0000000200007824 */ /* 0x002fc600078e00ff */
[----:B------:R-:W2:Y:S02]  /*56f0*/  LDSM.16.M88.4 R60, [R220] ;  /* 0x00000000dc3c783b */ /* 0x000ea40000000200 */
[----:B------:R-:W-:Y:S02]  /*5700*/  LOP3.LUT R0, R0, 0x6, RZ, 0xc0, !PT ;  /* 0x0000000600007812 */ /* 0x000fe400078ec0ff */
[----:B------:R-:W1:Y:S04]  /*5710*/  LDSM.16.M88.4 R20, [R221+0x1000] ;  /* 0x00100000dd14783b */ /* 0x000e680000000200 */
[----:B------:R-:W3:Y:S01]  /*5720*/  LDSM.16.M88.4 R44, [R220+0x400] ;  /* 0x00040000dc2c783b */ /* 0x000ee20000000200 */
[----:B------:R-:W-:-:S03]  /*5730*/  IMAD R0, R2, 0x40, R0 ;  /* 0x0000004002007824 */ /* 0x000fc600078e0200 */
[----:B------:R-:W4:Y:S01]  /*5740*/  LDSM.16.M88.4 R28, [R220+0x800] ;  /* 0x00080000dc1c783b */ /* 0x000f220000000200 */
[C---:B------:R-:W-:Y:S01]  /*5750*/  VIADD R2, R0.reuse, 0x1 ;  /* 0x0000000100027836 */ /* 0x040fe20000000000 */
[CC--:B------:R-:W-:Y:S02]  /*5760*/  ISETP.GE.AND P2, PT, R0.reuse, R239.reuse, PT ;  /* 0x000000ef0000720c */ /* 0x0c0fe40003f46270 */
[----:B------:R-:W5:Y:S01]  /*5770*/  LDSM.16.M88.4 R184, [R220+0xc00] ;  /* 0x000c0000dcb8783b */ /* 0x000f620000000200 */
[-C--:B------:R-:W-:Y:S02]  /*5780*/  ISETP.GE.AND P4, PT, R0, R238.reuse, PT ;  /* 0x000000ee0000720c */ /* 0x080fe40003f86270 */
[C---:B------:R-:W-:Y:S01]  /*5790*/  ISETP.GE.AND P6, PT, R2.reuse, R239, PT ;  /* 0x000000ef0200720c */ /* 0x040fe20003fc6270 */
[----:B------:R-:W-:Y:S01]  /*57a0*/  LDSM.16.M88.4 R180, [R218] ;  /* 0x00000000dab4783b */ /* 0x000fe20000000200 */
[C---:B------:R-:W-:Y:S02]  /*57b0*/  ISETP.GE.AND P5, PT, R2.reuse, R238, PT ;  /* 0x000000ee0200720c */ /* 0x040fe40003fa6270 */
[-C--:B------:R-:W-:Y:S01]  /*57c0*/  ISETP.GE.AND P3, PT, R2, R233.reuse, PT ;  /* 0x000000e90200720c */ /* 0x080fe20003f66270 */
[----:B------:R-:W5:Y:S01]  /*57d0*/  LDSM.16.M88.4 R208, [R219+0x1000] ;  /* 0x00100000dbd0783b */ /* 0x000f620000000200 */
[----:B------:R-:W-:-:S02]  /*57e0*/  ISETP.GE.AND P0, PT, R0, R233, PT ;  /* 0x000000e90000720c */ /* 0x000fc40003f06270 */
[----:B------:R-:W-:Y:S01]  /*57f0*/  ISETP.GE.AND P1, PT, R2, R231, PT ;  /* 0x000000e70200720c */ /* 0x000fe20003f26270 */
[----:B------:R-:W5:Y:S04]  /*5800*/  LDSM.16.M88.4 R176, [R218+0x400] ;  /* 0x00040000dab0783b */ /* 0x000f680000000200 */
[----:B------:R-:W5:Y:S04]  /*5810*/  LDSM.16.M88.4 R16, [R218+0x800] ;  /* 0x00080000da10783b */ /* 0x000f680000000200 */
[----:B------:R-:W5:Y:S04]  /*5820*/  LDSM.16.M88.4 R12, [R218+0xc00] ;  /* 0x000c0000da0c783b */ /* 0x000f680000000200 */
[----:B------:R-:W5:Y:S01]  /*5830*/  LDSM.16.M88.4 R8, [R219] ;  /* 0x00000000db08783b */ /* 0x000f620000000200 */
[-C--:B--2---:R-:W-:Y:S03]  /*5840*/  HMMA.16816.F32.BF16 R4, R200, R60.reuse, RZ ;  /* 0x0000003cc804723c */ /* 0x084fe600000418ff */
[----:B------:R-:W-:Y:S03]  /*5850*/  LDSM.16.M88.4 R212, [R221+0x3000] ;  /* 0x00300000ddd4783b */ /* 0x000fe60000000200 */
[C---:B-1----:R-:W-:Y:S01]  /*5860*/  HMMA.16816.F32.BF16 R172, R20.reuse, R60, RZ ;  /* 0x0000003c14ac723c */ /* 0x042fe200000418ff */
[----:B------:R-:W1:Y:S04]  /*5870*/  LDSM.16.M88.4 R196, [R220+0x1000] ;  /* 0x00100000dcc4783b */ /* 0x000e680000000200 */
[----:B------:R-:W2:Y:S01]  /*5880*/  LDSM.16.M88.4 R192, [R220+0x1400] ;  /* 0x00140000dcc0783b */ /* 0x000ea20000000200 */
[C---:B------:R-:W-:Y:S03]  /*5890*/  HMMA.16816.F32.BF16 R64, R20.reuse, R62, RZ ;  /* 0x0000003e1440723c */ /* 0x040fe600000418ff */
[----:B------:R-:W2:Y:S03]  /*58a0*/  LDSM.16.M88.4 R188, [R220+0x1800] ;  /* 0x00180000dcbc783b */ /* 0x000ea60000000200 */
[C---:B---3--:R-:W-:Y:S01]  /*58b0*/  HMMA.16816.F32.BF16 R52, R20.reuse, R44, RZ ;  /* 0x0000002c1434723c */ /* 0x048fe200000418ff */
[----:B------:R-:W0:Y:S05]  /*58c0*/  LDGDEPBAR ;  /* 0x00000000000079af */ /* 0x000e2a0000000000 */
[C---:B----4-:R-:W-:Y:S06]  /*58d0*/  HMMA.16816.F32.BF16 R36, R20.reuse, R28, RZ ;  /* 0x0000001c1424723c */ /* 0x050fec00000418ff */
[C---:B-----5:R-:W-:Y:S06]  /*58e0*/  HMMA.16816.F32.BF16 R24, R20.reuse, R184, RZ ;  /* 0x000000b81418723c */ /* 0x060fec00000418ff */
[C---:B------:R-:W-:Y:S06]  /*58f0*/  HMMA.16816.F32.BF16 R48, R20.reuse, R46, RZ ;  /* 0x0000002e1430723c */ /* 0x040fec00000418ff */
[----:B------:R-:W-:Y:S06]  /*5900*/  HMMA.16816.F32.BF16 R32, R20, R30, RZ ;  /* 0x0000001e1420723c */ /* 0x000fec00000418ff */
[----:B------:R-:W-:Y:S06]  /*5910*/  HMMA.16816.F32.BF16 R60, R200, R62, RZ ;  /* 0x0000003ec83c723c */ /* 0x000fec00000418ff */
[----:B------:R-:W-:Y:S06]  /*5920*/  HMMA.16816.F32.BF16 R20, R20, R186, RZ ;  /* 0x000000ba1414723c */ /* 0x000fec00000418ff */
[C---:B------:R-:W-:Y:S06]  /*5930*/  HMMA.16816.F32.BF16 R56, R200.reuse, R44, RZ ;  /* 0x0000002cc838723c */ /* 0x040fec00000418ff */
[C---:B------:R-:W-:Y:S06]  /*5940*/  HMMA.16816.F32.BF16 R40, R200.reuse, R28, RZ ;  /* 0x0000001cc828723c */ /* 0x040fec00000418ff */
[C---:B------:R-:W-:Y:S06]  /*5950*/  HMMA.16816.F32.BF16 R44, R200.reuse, R46, RZ ;  /* 0x0000002ec82c723c */ /* 0x040fec00000418ff */
[C---:B------:R-:W-:Y:S06]  /*5960*/  HMMA.16816.F32.BF16 R28, R200.reuse, R30, RZ ;  /* 0x0000001ec81c723c */ /* 0x040fec00000418ff */
[C---:B------:R-:W-:Y:S06]  /*5970*/  HMMA.16816.F32.BF16 R204, R200.reuse, R184, RZ ;  /* 0x000000b8c8cc723c */ /* 0x040fec00000418ff */
[----:B------:R-:W-:Y:S01]  /*5980*/  HMMA.16816.F32.BF16 R200, R200, R186, RZ ;  /* 0x000000bac8c8723c */ /* 0x000fe200000418ff */
[----:B------:R-:W3:Y:S05]  /*5990*/  LDSM.16.M88.4 R184, [R220+0x1c00] ;  /* 0x001c0000dcb8783b */ /* 0x000eea0000000200 */
        /* <DEDUP_REMOVED lines=12> */
[C---:B------:R-:W-:Y:S06]  /*5a60*/  HMMA.16816.F32.BF16 R56, R8.reuse, R176, R56 ;  /* 0x000000b00838723c */ /* 0x040fec0000041838 */
[C---:B------:R-:W-:Y:S06]  /*5a70*/  HMMA.16816.F32.BF16 R40, R8.reuse, R16, R40 ;  /* 0x000000100828723c */ /* 0x040fec0000041828 */
[C---:B------:R-:W-:Y:S01]  /*5a80*/  HMMA.16816.F32.BF16 R44, R8.reuse, R178, R44 ;  /* 0x000000b2082c723c */ /* 0x040fe2000004182c */
[----:B------:R-:W-:Y:S05]  /*5a90*/  LDSM.16.M88.4 R176, [R219+0x3000] ;  /* 0x00300000dbb0783b */ /* 0x000fea0000000200 */
[----:B------:R-:W-:Y:S01]  /*5aa0*/  HMMA.16816.F32.BF16 R28, R8, R18, R28 ;  /* 0x00000012081c723c */ /* 0x000fe2000004181c */
[----:B------:R-:W-:Y:S05]  /*5ab0*/  LDSM.16.M88.4 R16, [R218+0x1000] ;  /* 0x00100000da10783b */ /* 0x000fea0000000200 */
[C---:B-1----:R-:W-:Y:S06]  /*5ac0*/  HMMA.16816.F32.BF16 R172, R212.reuse, R196, R172 ;  /* 0x000000c4d4ac723c */ /* 0x042fec00000418ac */
[C---:B--2---:R-:W-:Y:S06]  /*5ad0*/  HMMA.16816.F32.BF16 R52, R212.reuse, R192, R52 ;  /* 0x000000c0d434723c */ /* 0x044fec0000041834 */
[C---:B------:R-:W-:Y:S06]  /*5ae0*/  HMMA.16816.F32.BF16 R36, R212.reuse, R188, R36 ;  /* 0x000000bcd424723c */ /* 0x040fec0000041824 */
[C---:B---3--:R-:W-:Y:S06]  /*5af0*/  HMMA.16816.F32.BF16 R24, R212.reuse, R184, R24 ;  /* 0x000000b8d418723c */ /* 0x048fec0000041818 */
[C---:B------:R-:W-:Y:S06]  /*5b00*/  HMMA.16816.F32.BF16 R64, R212.reuse, R198, R64 ;  /* 0x000000c6d440723c */ /* 0x040fec0000041840 */
[C---:B------:R-:W-:Y:S06]  /*5b10*/  HMMA.16816.F32.BF16 R48, R212.reuse, R194, R48 ;  /* 0x000000c2d430723c */ /* 0x040fec0000041830 */
[C---:B------:R-:W-:Y:S06]  /*5b20*/  HMMA.16816.F32.BF16 R32, R212.reuse, R190, R32 ;  /* 0x000000bed420723c */ /* 0x040fec0000041820 */
[----:B------:R-:W-:Y:S01]  /*5b30*/  HMMA.16816.F32.BF16 R20, R212, R186, R20 ;  /* 0x000000bad414723c */ /* 0x000fe20000041814 */
[----:B------:R-:W1:Y:S05]  /*5b40*/  LDSM.16.M88.4 R212, [R219+0x2000] ;  /* 0x00200000dbd4783b */ /* 0x000e6a0000000200 */
[C---:B------:R-:W-:Y:S06]  /*5b50*/  HMMA.16816.F32.BF16 R204, R8.reuse, R12, R204 ;  /* 0x0000000c08cc723c */ /* 0x040fec00000418cc */
[----:B------:R-:W-:Y:S01]  /*5b60*/  HMMA.16816.F32.BF16 R200, R8, R14, R200 ;  /* 0x0000000e08c8723c */ /* 0x000fe200000418c8 */
[----:B------:R-:W2:Y:S04]  /*5b70*/  LDSM.16.M88.4 R8, [R218+0x1400] ;  /* 0x00140000da08783b */ /* 0x000ea80000000200 */
[----:B------:R-:W-:Y:S01]  /*5b80*/  LDSM.16.M88.4 R12, [R218+0x1800] ;  /* 0x00180000da0c783b */ /* 0x000fe20000000200 */
[C---:B----4-:R-:W-:Y:S06]  /*5b90*/  HMMA.16816.F32.BF16 R4, R180.reuse, R196, R4 ;  /* 0x000000c4b404723c */ /* 0x050fec0000041804 */
[C---:B------:R-:W-:Y:S01]  /*5ba0*/  HMMA.16816.F32.BF16 R60, R180.reuse, R198, R60 ;  /* 0x000000c6b43c723c */ /* 0x040fe2000004183c */
[----:B------:R-:W-:Y:S05]  /*5bb0*/  LDSM.16.M88.4 R196, [R221+0x4000] ;  /* 0x00400000ddc4783b */ /* 0x000fea0000000200 */
[C---:B------:R-:W-:Y:S06]  /*5bc0*/  HMMA.16816.F32.BF16 R56, R180.reuse, R192, R56 ;  /* 0x000000c0b438723c */ /* 0x040fec0000041838 */
[C---:B------:R-:W-:Y:S01]  /*5bd0*/  HMMA.16816.F32.BF16 R44, R180.reuse, R194, R44 ;  /* 0x000000c2b42c723c */ /* 0x040fe2000004182c */
[----:B------:R-:W-:Y:S05]  /*5be0*/  LDSM.16.M88.4 R192, [R221+0x5000] ;  /* 0x00500000ddc0783b */ /* 0x000fea0000000200 */
[C---:B------:R-:W-:Y:S06]  /*5bf0*/  HMMA.16816.F32.BF16 R40, R180.reuse, R188, R40 ;  /* 0x000000bcb428723c */ /* 0x040fec0000041828 */
[----:B------:R-:W-:Y:S01]  /*5c00*/  HMMA.16816.F32.BF16 R28, R180, R190, R28 ;  /* 0x000000beb41c723c */ /* 0x000fe2000004181c */
[----:B------:R-:W3:Y:S05]  /*5c10*/  LDSM.16.M88.4 R188, [R220+0x2000] ;  /* 0x00200000dcbc783b */ /* 0x000eea0000000200 */
[-C--:B-1----:R-:W-:Y:S06]  /*5c20*/  HMMA.16816.F32.BF16 R4, R212, R16.reuse, R4 ;  /* 0x00000010d404723c */ /* 0x082fec0000041804 */
[C---:B------:R-:W-:Y:S06]  /*5c30*/  HMMA.16816.F32.BF16 R172, R176.reuse, R16, R172 ;  /* 0x00000010b0ac723c */ /* 0x040fec00000418ac */
[C---:B------:R-:W-:Y:S06]  /*5c40*/  HMMA.16816.F32.BF16 R64, R176.reuse, R18, R64 ;  /* 0x00000012b040723c */ /* 0x040fec0000041840 */
[C---:B--2---:R-:W-:Y:S06]  /*5c50*/  HMMA.16816.F32.BF16 R52, R176.reuse, R8, R52 ;  /* 0x00000008b034723c */ /* 0x044fec0000041834 */
[----:B------:R-:W-:Y:S06]  /*5c60*/  HMMA.16816.F32.BF16 R48, R176, R10, R48 ;  /* 0x0000000ab030723c */ /* 0x000fec0000041830 */
[C---:B------:R-:W-:Y:S01]  /*5c70*/  HMMA.16816.F32.BF16 R60, R212.reuse, R18, R60 ;  /* 0x00000012d43c723c */ /* 0x040fe2000004183c */
[----:B------:R-:W-:Y:S05]  /*5c80*/  LDSM.16.M88.4 R16, [R219+0x4000] ;  /* 0x00400000db10783b */ /* 0x000fea0000000200 */
[C---:B------:R-:W-:Y:S06]  /*5c90*/  HMMA.16816.F32.BF16 R56, R212.reuse, R8, R56 ;  /* 0x00000008d438723c */ /* 0x040fec0000041838 */
[----:B------:R-:W-:Y:S01]  /*5ca0*/  HMMA.16816.F32.BF16 R44, R212, R10, R44 ;  /* 0x0000000ad42c723c */ /* 0x000fe2000004182c */
[----:B------:R-:W1:Y:S05]  /*5cb0*/  LDSM.16.M88.4 R8, [R218+0x2000] ;  /* 0x00200000da08783b */ /* 0x000e6a0000000200 */
[----:B---3--:R-:W-:Y:S06]  /*5cc0*/  HMMA.16816.F32.BF16 R4, R196, R188, R4 ;  /* 0x000000bcc404723c */ /* 0x008fec0000041804 */
[C---:B------:R-:W-:Y:S06]  /*5cd0*/  HMMA.16816.F32.BF16 R204, R180.reuse, R184, R204 ;  /* 0x000000b8b4cc723c */ /* 0x040fec00000418cc */
[----:B------:R-:W-:Y:S01]  /*5ce0*/  HMMA.16816.F32.BF16 R200, R180, R186, R200 ;  /* 0x000000bab4c8723c */ /* 0x000fe200000418c8 */
[----:B------:R-:W2:Y:S04]  /*5cf0*/  LDSM.16.M88.4 R184, [R220+0x2400] ;  /* 0x00240000dcb8783b */ /* 0x000ea80000000200 */
[----:B------:R-:W-:Y:S01]  /*5d00*/  LDSM.16.M88.4 R180, [R220+0x2800] ;  /* 0x00280000dcb4783b */ /* 0x000fe20000000200 */
[C---:B------:R-:W-:Y:S06]  /*5d10*/  HMMA.16816.F32.BF16 R36, R176.reuse, R12, R36 ;  /* 0x0000000cb024723c */ /* 0x040fec0000041824 */
[----:B------:R-:W-:Y:S06]  /*5d20*/  HMMA.16816.F32.BF16 R32, R176, R14, R32 ;  /* 0x0000000eb020723c */ /* 0x000fec0000041820 */
[C---:B------:R-:W-:Y:S06]  /*5d30*/  HMMA.16816.F32.BF16 R40, R212.reuse, R12, R40 ;  /* 0x0000000cd428723c */ /* 0x040fec0000041828 */
[----:B------:R-:W-:Y:S01]  /*5d40*/  HMMA.16816.F32.BF16 R28, R212, R14, R28 ;  /* 0x0000000ed41c723c */ /* 0x000fe2000004181c */
[----:B------:R-:W3:Y:S05]  /*5d50*/  LDSM.16.M88.4 R12, [R219+0x5000] ;  /* 0x00500000db0c783b */ /* 0x000eea0000000200 */
[----:B-1----:R-:W-:Y:S06]  /*5d60*/  HMMA.16816.F32.BF16 R4, R16, R8, R4 ;  /* 0x000000081004723c */ /* 0x002fec0000041804 */
[C---:B------:R-:W-:Y:S06]  /*5d70*/  HMMA.16816.F32.BF16 R172, R192.reuse, R188, R172 ;  /* 0x000000bcc0ac723c */ /* 0x040fec00000418ac */
[-C--:B------:R-:W-:Y:S06]  /*5d80*/  HMMA.16816.F32.BF16 R64, R192, R190.reuse, R64 ;  /* 0x000000bec040723c */ /* 0x080fec0000041840 */
[----:B------:R-:W-:Y:S01]  /*5d90*/  HMMA.16816.F32.BF16 R60, R196, R190, R60 ;  /* 0x000000bec43c723c */ /* 0x000fe2000004183c */
[----:B------:R-:W1:Y:S05]  /*5da0*/  LDSM.16.M88.4 R188, [R218+0x2400] ;  /* 0x00240000dabc783b */ /* 0x000e6a0000000200 */
[----:B------:R-:W-:Y:S01]  /*5db0*/  HMMA.16816.F32.BF16 R24, R176, R208, R24 ;  /* 0x000000d0b018723c */ /* 0x000fe20000041818 */
[----:B------:R-:W-:-:S02]  /*5dc0*/  FSEL R242, R6, -INF , !P4 ;  /* 0xff80000006f27808 */ /* 0x000fc40006000000 */
[----:B------:R-:W-:Y:S02]  /*5dd0*/  FSEL R240, R5, -INF , !P6 ;  /* 0xff80000005f07808 */ /* 0x000fe40007000000 */
[----:B------:R-:W-:Y:S01]  /*5de0*/  FSEL R243, R7, -INF , !P5 ;  /* 0xff80000007f37808 */ /* 0x000fe20006800000 */
[----:B------:R-:W-:Y:S01]  /*5df0*/  HMMA.16816.F32.BF16 R20, R176, R210, R20 ;  /* 0x000000d2b014723c */ /* 0x000fe20000041814 */
[----:B------:R-:W4:Y:S05]  /*5e00*/  LDSM.16.M88.4 R176, [R220+0x2c00] ;  /* 0x002c0000dcb0783b */ /* 0x000f2a0000000200 */
[-C--:B--2---:R-:W-:Y:S06]  /*5e10*/  HMMA.16816.F32.BF16 R56, R196, R184.reuse, R56 ;  /* 0x000000b8c438723c */ /* 0x084fec0000041838 */
[----:B------:R-:W-:Y:S06]  /*5e20*/  HMMA.16816.F32.BF16 R52, R192, R184, R52 ;  /* 0x000000b8c034723c */ /* 0x000fec0000041834 */
[----:B---3--:R-:W-:Y:S01]  /*5e30*/  HMMA.16816.F32.BF16 R172, R12, R8, R172 ;  /* 0x000000080cac723c */ /* 0x008fe200000418ac */
[----:B------:R-:W-:-:S02]  /*5e40*/  FSEL R184, R4, -INF , !P2 ;  /* 0xff80000004b87808 */ /* 0x000fc40005000000 */
[----:B------:R-:W2:Y:S01]  /*5e50*/  LDSM.16.M88.4 R4, [R218+0x2800] ;  /* 0x00280000da04783b */ /* 0x000ea20000000200 */
[C---:B------:R-:W-:Y:S02]  /*5e60*/  ISETP.GE.AND P2, PT, R0.reuse, R231, PT ;  /* 0x000000e70000720c */ /* 0x040fe40003f46270 */
[----:B------:R-:W-:Y:S01]  /*5e70*/  HMMA.16816.F32.BF16 R60, R16, R10, R60 ;  /* 0x0000000a103c723c */ /* 0x000fe2000004183c */
[C---:B------:R-:W-:Y:S02]  /*5e80*/  VIADD R8, R0.reuse, 0x8 ;  /* 0x0000000800087836 */ /* 0x040fe40000000000 */
[----:B------:R-:W-:-:S03]  /*5e90*/  VIADD R9, R0, 0x9 ;  /* 0x0000000900097836 */ /* 0x000fc60000000000 */
[----:B------:R-:W-:Y:S01]  /*5ea0*/  HMMA.16816.F32.BF16 R44, R196, R186, R44 ;  /* 0x000000bac42c723c */ /* 0x000fe2000004182c */
[-C--:B------:R-:W-:Y:S02]  /*5eb0*/  ISETP.GE.AND P4, PT, R8, R239.reuse, PT ;  /* 0x000000ef0800720c */ /* 0x080fe40003f86270 */
[C---:B------:R-:W-:Y:S02]  /*5ec0*/  ISETP.GE.AND P6, PT, R9.reuse, R239, PT ;  /* 0x000000ef0900720c */ /* 0x040fe40003fc6270 */
[----:B------:R-:W-:Y:S01]  /*5ed0*/  ISETP.GE.AND P5, PT, R9, R238, PT ;  /* 0x000000ee0900720c */ /* 0x000fe20003fa6270 */
[----:B------:R-:W-:Y:S06]  /*5ee0*/  HMMA.16816.F32.BF16 R64, R12, R10, R64 ;  /* 0x0000000a0c40723c */ /* 0x000fec0000041840 */
[----:B------:R-:W-:Y:S01]  /*5ef0*/  HMMA.16816.F32.BF16 R48, R192, R186, R48 ;  /* 0x000000bac030723c */ /* 0x000fe20000041830 */
[----:B------:R-:W-:-:S02]  /*5f00*/  FSEL R2, R172, -INF , !P0 ;  /* 0xff800000ac027808 */ /* 0x000fc40004000000 */
[----:B------:R-:W-:Y:S02]  /*5f10*/  FSEL R245, R174, -INF , !P2 ;  /* 0xff800000aef57808 */ /* 0x000fe40005000000 */
[C---:B------:R-:W-:Y:S01]  /*5f20*/  ISETP.GE.AND P0, PT, R8.reuse, R238, PT ;  /* 0x000000ee0800720c */ /* 0x040fe20003f06270 */
[----:B------:R-:W-:Y:S01]  /*5f30*/  HMMA.16816.F32.BF16 R40, R196, R180, R40 ;  /* 0x000000b4c428723c */ /* 0x000fe20000041828 */
[-C--:B------:R-:W-:Y:S02]  /*5f40*/  ISETP.GE.AND P2, PT, R8, R233.reuse, PT ;  /* 0x000000e90800720c */ /* 0x080fe40003f46270 */
[----:B------:R-:W-:Y:S02]  /*5f50*/  FSEL R248, R175, -INF , !P1 ;  /* 0xff800000aff87808 */ /* 0x000fe40004800000 */
[----:B------:R-:W-:Y:S01]  /*5f60*/  FSEL R60, R60, -INF , !P4 ;  /* 0xff8000003c3c7808 */ /* 0x000fe20006000000 */
[----:B-1----:R-:W-:Y:S01]  /*5f70*/  HMMA.16816.F32.BF16 R56, R16, R188, R56 ;  /* 0x000000bc1038723c */ /* 0x002fe20000041838 */
[----:B------:R-:W-:-:S02]  /*5f80*/  ISETP.GE.AND P1, PT, R9, R233, PT ;  /* 0x000000e90900720c */ /* 0x000fc40003f26270 */
[----:B------:R-:W-:Y:S01]  /*5f90*/  ISETP.GE.AND P4, PT, R9, R231, PT ;  /* 0x000000e70900720c */ /* 0x000fe20003f86270 */
[----:B------:R-:W-:Y:S01]  /*5fa0*/  VIADD R9, R0, 0x11 ;  /* 0x0000001100097836 */ /* 0x000fe20000000000 */
[----:B------:R-:W-:Y:S01]  /*5fb0*/  FSEL R241, R61, -INF , !P6 ;  /* 0xff8000003df17808 */ /* 0x000fe20007000000 */
[----:B------:R-:W-:Y:S01]  /*5fc0*/  HMMA.16816.F32.BF16 R52, R12, R188, R52 ;  /* 0x000000bc0c34723c */ /* 0x000fe20000041834 */
[----:B------:R-:W-:Y:S02]  /*5fd0*/  FSEL R251, R64, -INF , !P2 ;  /* 0xff80000040fb7808 */ /* 0x000fe40005000000 */
[----:B------:R-:W-:Y:S02]  /*5fe0*/  FSEL R250, R65, -INF , !P1 ;  /* 0xff80000041fa7808 */ /* 0x000fe40004800000 */
[----:B------:R-:W-:Y:S01]  /*5ff0*/  FSEL R61, R63, -INF , !P5 ;  /* 0xff8000003f3d7808 */ /* 0x000fe20006800000 */
[----:B------:R-:W-:Y:S01]  /*6000*/  HMMA.16816.F32.BF16 R36, R192, R180, R36 ;  /* 0x000000b4c024723c */ /* 0x000fe20000041824 */
[----:B------:R-:W-:-:S02]  /*6010*/  FSEL R189, R62, -INF , !P0 ;  /* 0xff8000003ebd7808 */ /* 0x000fc40004000000 */
[----:B------:R-:W-:Y:S02]  /*6020*/  ISETP.GE.AND P5, PT, R9, R239, PT ;  /* 0x000000ef0900720c */ /* 0x000fe40003fa6270 */
[----:B------:R-:W-:Y:S01]  /*6030*/  FSEL R244, R67, -INF , !P4 ;  /* 0xff80000043f47808 */ /* 0x000fe20006000000 */
[----:B------:R-:W-:Y:S01]  /*6040*/  HMMA.16816.F32.BF16 R32, R192, R182, R32 ;  /* 0x000000b6c020723c */ /* 0x000fe20000041820 */
[C---:B------:R-:W-:Y:S02]  /*6050*/  ISETP.GE.AND P6, PT, R9.reuse, R238, PT ;  /* 0x000000ee0900720c */ /* 0x040fe40003fc6270 */
[----:B------:R-:W-:-:S03]  /*6060*/  ISETP.GE.AND P4, PT, R9, R233, PT ;  /* 0x000000e90900720c */ /* 0x000fc60003f86270 */
[C---:B----4-:R-:W-:Y:S06]  /*6070*/  HMMA.16816.F32.BF16 R24, R192.reuse, R176, R24 ;  /* 0x000000b0c018723c */ /* 0x050fec0000041818 */
[----:B------:R-:W-:Y:S01]  /*6080*/  HMMA.16816.F32.BF16 R20, R192, R178, R20 ;  /* 0x000000b2c014723c */ /* 0x000fe20000041814 */
[----:B------:R-:W-:-:S05]  /*6090*/  FSEL R53, R53, -INF , !P4 ;  /* 0xff80000035357808 */ /* 0x000fca0006000000 */
[----:B------:R-:W-:Y:S01]  /*60a0*/  HMMA.16816.F32.BF16 R44, R16, R190, R44 ;  /* 0x000000be102c723c */ /* 0x000fe2000004182c */
[----:B------:R-:W-:Y:S02]  /*60b0*/  FSEL R195, R173, -INF , !P3 ;  /* 0xff800000adc37808 */ /* 0x000fe40005800000 */
[----:B------:R-:W-:Y:S01]  /*60c0*/  ISETP.GE.AND P3, PT, R8, R231, PT ;  /* 0x000000e70800720c */ /* 0x000fe20003f66270 */
[----:B------:R-:W-:Y:S02]  /*60d0*/  VIADD R8, R0, 0x10 ;  /* 0x0000001000087836 */ /* 0x000fe40000000000 */
[C---:B------:R-:W-:Y:S01]  /*60e0*/  HMMA.16816.F32.BF16 R204, R212.reuse, R208, R204 ;  /* 0x000000d0d4cc723c */ /* 0x040fe200000418cc */
[----:B------:R-:W-:Y:S02]  /*60f0*/  FSEL R249, R66, -INF , !P3 ;  /* 0xff80000042f97808 */ /* 0x000fe40005800000 */
[C---:B------:R-:W-:Y:S02]  /*6100*/  ISETP.GE.AND P0, PT, R8.reuse, R239, PT ;  /* 0x000000ef0800720c */ /* 0x040fe40003f06270 */
[C---:B------:R-:W-:Y:S01]  /*6110*/  ISETP.GE.AND P2, PT, R8.reuse, R238, PT ;  /* 0x000000ee0800720c */ /* 0x040fe20003f46270 */
[----:B------:R-:W-:Y:S01]  /*6120*/  HMMA.16816.F32.BF16 R200, R212, R210, R200 ;  /* 0x000000d2d4c8723c */ /* 0x000fe200000418c8 */
[----:B------:R-:W-:-:S02]  /*6130*/  ISETP.GE.AND P3, PT, R8, R233, PT ;  /* 0x000000e90800720c */ /* 0x000fc40003f66270 */
[----:B------:R-:W-:Y:S01]  /*6140*/  ISETP.GE.AND P1, PT, R8, R231, PT ;  /* 0x000000e70800720c */ /* 0x000fe20003f26270 */
[----:B------:R-:W-:Y:S01]  /*6150*/  VIADD R8, R0, 0x18 ;  /* 0x0000001800087836 */ /* 0x000fe20000000000 */
[----:B------:R-:W-:Y:S01]  /*6160*/  FSEL R208, R56, -INF , !P0 ;  /* 0xff80000038d07808 */ /* 0x000fe20004000000 */
[----:B------:R-:W-:Y:S01]  /*6170*/  HMMA.16816.F32.BF16 R48, R12, R190, R48 ;  /* 0x000000be0c30723c */ /* 0x000fe20000041830 */
[----:B------:R-:W-:Y:S01]  /*6180*/  IMAD.MOV.U32 R56, RZ, RZ, R243 ;  /* 0x000000ffff387224 */ /* 0x000fe200078e00f3 */
[----:B------:R-:W-:Y:S01]  /*6190*/  FSEL R62, R52, -INF , !P3 ;  /* 0xff800000343e7808 */ /* 0x000fe20005800000 */
[----:B------:R-:W-:Y:S01]  /*61a0*/  VIADD R52, R0, 0x20 ;  /* 0x0000002000347836 */ /* 0x000fe20000000000 */
[----:B------:R-:W-:Y:S01]  /*61b0*/  FSEL R243, R54, -INF , !P1 ;  /* 0xff80000036f37808 */ /* 0x000fe20004800000 */
[----:B------:R-:W-:Y:S01]  /*61c0*/  VIADD R54, R0, 0x19 ;  /* 0x0000001900367836 */ /* 0x000fe20000000000 */
[----:B--2---:R-:W-:Y:S01]  /*61d0*/  HMMA.16816.F32.BF16 R40, R16, R4, R40 ;  /* 0x000000041028723c */ /* 0x004fe20000041828 */
[----:B------:R-:W-:-:S02]  /*61e0*/  FSEL R191, R58, -INF , !P2 ;  /* 0xff8000003abf7808 */ /* 0x000fc40005000000 */
[----:B------:R-:W-:Y:S01]  /*61f0*/  FSEL R209, R57, -INF , !P5 ;  /* 0xff80000039d17808 */ /* 0x000fe20006800000 */
[----:B------:R-:W-:Y:S01]  /*6200*/  IMAD.MOV.U32 R57, RZ, RZ, R242 ;  /* 0x000000ffff397224 */ /* 0x000fe200078e00f2 */
[----:B------:R-:W-:Y:S01]  /*6210*/  ISETP.GE.AND P0, PT, R9, R231, PT ;  /* 0x000000e70900720c */ /* 0x000fe20003f06270 */
[----:B------:R-:W-:Y:S01]  /*6220*/  HMMA.16816.F32.BF16 R28, R196, R182, R28 ;  /* 0x000000b6c41c723c */ /* 0x000fe2000004181c */
[C---:B------:R-:W-:Y:S02]  /*6230*/  ISETP.GE.AND P2, PT, R8.reuse, R239, PT ;  /* 0x000000ef0800720c */ /* 0x040fe40003f46270 */
[C---:B------:R-:W-:Y:S02]  /*6240*/  ISETP.GE.AND P3, PT, R8.reuse, R238, PT ;  /* 0x000000ee0800720c */ /* 0x040fe40003f66270 */
[C---:B------:R-:W-:Y:S01]  /*6250*/  ISETP.GE.AND P1, PT, R8.reuse, R233, PT ;  /* 0x000000e90800720c */ /* 0x040fe20003f26270 */
[----:B------:R-:W-:Y:S01]  /*6260*/  HMMA.16816.F32.BF16 R36, R12, R4, R36 ;  /* 0x000000040c24723c */ /* 0x000fe20000041824 */
[----:B------:R-:W-:-:S02]  /*6270*/  ISETP.GE.AND P5, PT, R8, R231, PT ;  /* 0x000000e70800720c */ /* 0x000fc40003fa6270 */
[----:B------:R-:W1:Y:S01]  /*6280*/  LDSM.16.M88.4 R8, [R218+0x2c00] ;  /* 0x002c0000da08783b */ /* 0x000e620000000200 */
[----:B------:R-:W-:Y:S01]  /*6290*/  FSEL R210, R59, -INF , !P6 ;  /* 0xff8000003bd27808 */ /* 0x000fe20007000000 */
[----:B------:R-:W-:-:S04]  /*62a0*/  DEPBAR.LE SB0, 0x0 ;  /* 0x000080000000791a */ /* 0x000fc80000000000 */
[----:B------:R-:W-:Y:S01]  /*62b0*/  FSEL R211, R44, -INF , !P2 ;  /* 0xff8000002cd37808 */ /* 0x000fe20005000000 */
[----:B------:R-:W-:Y:S01]  /*62c0*/  VIADD R5, R0, 0x21 ;  /* 0x0000002100057836 */ /* 0x000fe20000000000 */
[----:B------:R-:W-:Y:S01]  /*62d0*/  FSEL R212, R46, -INF , !P3 ;  /* 0xff8000002ed47808 */ /* 0x000fe20005800000 */
[C---:B------:R-:W-:Y:S01]  /*62e0*/  HMMA.16816.F32.BF16 R204, R196.reuse, R176, R204 ;  /* 0x000000b0c4cc723c */ /* 0x040fe200000418cc */
[C---:B------:R-:W-:Y:S01]  /*62f0*/  ISETP.GE.AND P6, PT, R54.reuse, R239, PT ;  /* 0x000000ef3600720c */ /* 0x040fe20003fc6270 */
[----:B------:R-:W-:Y:S01]  /*6300*/  IMAD.MOV.U32 R44, RZ, RZ, R240 ;  /* 0x000000ffff2c7224 */ /* 0x000fe200078e00f0 */
[----:B------:R-:W-:Y:S01]  /*6310*/  ISETP.GE.AND P4, PT, R54, R238, PT ;  /* 0x000000ee3600720c */ /* 0x000fe20003f86270 */
[----:B------:R-:W-:Y:S01]  /*6320*/  VIADD R4, R0, 0x28 ;  /* 0x0000002800047836 */ /* 0x000fe20000000000 */
[----:B------:R-:W-:Y:S01]  /*6330*/  ISETP.GE.AND P2, PT, R54, R231, PT ;  /* 0x000000e73600720c */ /* 0x000fe20003f46270 */
[----:B------:R-:W-:Y:S01]  /*6340*/  HMMA.16816.F32.BF16 R200, R196, R178, R200 ;  /* 0x000000b2c4c8723c */ /* 0x000fe200000418c8 */
[----:B------:R-:W-:-:S02]  /*6350*/  ISETP.GE.AND P3, PT, R52, R239, PT ;  /* 0x000000ef3400720c */ /* 0x000fc40003f66270 */
[----:B------:R-:W-:Y:S02]  /*6360*/  FSEL R51, R51, -INF , !P2 ;  /* 0xff80000033337808 */ /* 0x000fe40005000000 */
[----:B------:R-:W-:Y:S01]  /*6370*/  FSEL R215, R45, -INF , !P6 ;  /* 0xff8000002dd77808 */ /* 0x000fe20007000000 */
[-C--:B------:R-:W-:Y:S01]  /*6380*/  HMMA.16816.F32.BF16 R28, R16, R6.reuse, R28 ;  /* 0x00000006101c723c */ /* 0x080fe2000004181c */
[----:B------:R-:W-:Y:S02]  /*6390*/  FSEL R240, R47, -INF , !P4 ;  /* 0xff8000002ff07808 */ /* 0x000fe40006000000 */
[----:B------:R-:W-:Y:S02]  /*63a0*/  FSEL R173, R40, -INF , !P3 ;  /* 0xff80000028ad7808 */ /* 0x000fe40005800000 */
[C---:B------:R-:W-:Y:S01]  /*63b0*/  ISETP.GE.AND P2, PT, R5.reuse, R239, PT ;  /* 0x000000ef0500720c */ /* 0x040fe20003f46270 */
[----:B------:R-:W-:Y:S01]  /*63c0*/  HMMA.16816.F32.BF16 R32, R12, R6, R32 ;  /* 0x000000060c20723c */ /* 0x000fe20000041820 */
[----:B------:R-:W-:-:S02]  /*63d0*/  ISETP.GE.AND P6, PT, R5, R238, PT ;  /* 0x000000ee0500720c */ /* 0x000fc40003fc6270 */
[C---:B------:R-:W-:Y:S02]  /*63e0*/  ISETP.GE.AND P4, PT, R5.reuse, R233, PT ;  /* 0x000000e90500720c */ /* 0x040fe40003f86270 */
[----:B------:R-:W-:Y:S02]  /*63f0*/  ISETP.GE.AND P3, PT, R5, R231, PT ;  /* 0x000000e70500720c */ /* 0x000fe40003f66270 */
[----:B------:R-:W-:Y:S01]  /*6400*/  FMNMX.FTZ R5, R168, R184, !PT ;  /* 0x000000b8a8057209 */ /* 0x000fe20007810000 */
[----:B------:R-:W-:Y:S01]  /*6410*/  VIADD R6, R0, 0x30 ;  /* 0x0000003000067836 */ /* 0x000fe20000000000 */
[----:B------:R-:W-:Y:S01]  /*6420*/  FSEL R242, R55, -INF , !P0 ;  /* 0xff80000037f27808 */ /* 0x000fe20004000000 */
[----:B------:R-:W-:Y:S01]  /*6430*/  IMAD.MOV.U32 R55, RZ, RZ, R241 ;  /* 0x000000ffff377224 */ /* 0x000fe200078e00f1 */
[----:B------:R-:W-:Y:S02]  /*6440*/  FMNMX.FTZ R5, R44, R5, !PT ;  /* 0x000000052c057209 */ /* 0x000fe40007810000 */
[----:B------:R-:W-:Y:S01]  /*6450*/  ISETP.GE.AND P0, PT, R54, R233, PT ;  /* 0x000000e93600720c */ /* 0x000fe20003f06270 */
[----:B-1----:R-:W-:Y:S01]  /*6460*/  HMMA.16816.F32.BF16 R204, R16, R8, R204 ;  /* 0x0000000810cc723c */ /* 0x002fe200000418cc */
[----:B------:R-:W-:-:S02]  /*6470*/  FMNMX.FTZ R5, R60, R5, !PT ;  /* 0x000000053c057209 */ /* 0x000fc40007810000 */
[----:B------:R-:W-:Y:S02]  /*6480*/  FSEL R48, R48, -INF , !P1 ;  /* 0xff80000030307808 */ /* 0x000fe40004800000 */
[----:B------:R-:W-:Y:S01]  /*6490*/  FMNMX.FTZ R5, R55, R5, !PT ;  /* 0x0000000537057209 */ /* 0x000fe20007810000 */
[----:B------:R-:W-:Y:S01]  /*64a0*/  HMMA.16816.F32.BF16 R200, R16, R10, R200 ;  /* 0x0000000a10c8723c */ /* 0x000fe200000418c8 */
[----:B------:R-:W-:Y:S02]  /*64b0*/  FSEL R252, R50, -INF , !P5 ;  /* 0xff80000032fc7808 */ /* 0x000fe40006800000 */
[----:B------:R-:W-:Y:S02]  /*64c0*/  FMNMX.FTZ R5, R208, R5, !PT ;  /* 0x00000005d0057209 */ /* 0x000fe40007810000 */
[----:B------:R-:W-:Y:S01]  /*64d0*/  FSEL R49, R49, -INF , !P0 ;  /* 0xff80000031317808 */ /* 0x000fe20004000000 */
[----:B------:R-:W-:Y:S01]  /*64e0*/  HMMA.16816.F32.BF16 R24, R12, R8, R24 ;  /* 0x000000080c18723c */ /* 0x000fe20000041818 */
[----:B------:R-:W-:Y:S01]  /*64f0*/  FMNMX.FTZ R7, R209, R5, !PT ;  /* 0x00000005d1077209 */ /* 0x000fe20007810000 */
[----:B------:R-:W-:Y:S01]  /*6500*/  VIADD R5, R0, 0x31 ;  /* 0x0000003100057836 */ /* 0x000fe20000000000 */
[----:B------:R-:W-:-:S02]  /*6510*/  ISETP.GE.AND P1, PT, R52, R238, PT ;  /* 0x000000ee3400720c */ /* 0x000fc40003f26270 */
[C---:B------:R-:W-:Y:S01]  /*6520*/  ISETP.GE.AND P5, PT, R52.reuse, R233, PT ;  /* 0x000000e93400720c */ /* 0x040fe20003fa6270 */
[----:B------:R-:W-:Y:S01]  /*6530*/  HMMA.16816.F32.BF16 R20, R12, R10, R20 ;  /* 0x0000000a0c14723c */ /* 0x000fe20000041814 */
[----:B------:R-:W-:Y:S02]  /*6540*/  ISETP.GE.AND P0, PT, R52, R231, PT ;  /* 0x000000e73400720c */ /* 0x000fe40003f06270 */
[----:B------:R-:W-:Y:S02]  /*6550*/  FMNMX.FTZ R7, R211, R7, !PT ;  /* 0x00000007d3077209 */ /* 0x000fe40007810000 */
[----:B------:R-:W-:Y:S02]  /*6560*/  FSEL R174, R42, -INF , !P1 ;  /* 0xff8000002aae7808 */ /* 0x000fe40004800000 */
        /* <DEDUP_REMOVED lines=10> */
[----:B------:R-:W-:Y:S02]  /*6610*/  FSEL R214, R37, -INF , !P4 ;  /* 0xff80000025d67808 */ /* 0x000fe40006000000 */
[----:B------:R-:W-:Y:S02]  /*6620*/  FSEL R199, R39, -INF , !P3 ;  /* 0xff80000027c77808 */ /* 0x000fe40005800000 */
[----:B------:R-:W-:Y:S02]  /*6630*/  FSEL R177, R28, -INF , !P1 ;  /* 0xff8000001cb17808 */ /* 0x000fe40004800000 */
[----:B------:R-:W-:Y:S01]  /*6640*/  FMNMX.FTZ R7, R173, R7, !PT ;  /* 0x00000007ad077209 */ /* 0x000fe20007810000 */
[----:B------:R-:W-:Y:S01]  /*6650*/  BAR.SYNC.DEFER_BLOCKING 0x0 ;  /* 0x0000000000007b1d */ /* 0x000fe20000010000 */
[----:B------:R-:W-:-:S02]  /*6660*/  ISETP.GE.AND P6, PT, R4, R239, PT ;  /* 0x000000ef0400720c */ /* 0x000fc40003fc6270 */
[C---:B------:R-:W-:Y:S02]  /*6670*/  ISETP.GE.AND P4, PT, R4.reuse, R238, PT ;  /* 0x000000ee0400720c */ /* 0x040fe40003f86270 */
[C---:B------:R-:W-:Y:S02]  /*6680*/  ISETP.GE.AND P3, PT, R4.reuse, R233, PT ;  /* 0x000000e90400720c */ /* 0x040fe40003f66270 */
[----:B------:R-:W-:Y:S01]  /*6690*/  ISETP.GE.AND P1, PT, R4, R231, PT ;  /* 0x000000e70400720c */ /* 0x000fe20003f26270 */
[C---:B------:R-:W-:Y:S01]  /*66a0*/  VIADD R4, R0.reuse, 0x38 ;  /* 0x0000003800047836 */ /* 0x040fe20000000000 */
[----:B------:R-:W-:Y:S01]  /*66b0*/  FMNMX.FTZ R8, R175, R7, !PT ;  /* 0x00000007af087209 */ /* 0x000fe20007810000 */
[----:B------:R-:W-:Y:S01]  /*66c0*/  VIADD R0, R0, 0x39 ;  /* 0x0000003900007836 */ /* 0x000fe20000000000 */
[----:B------:R-:W-:Y:S02]  /*66d0*/  FSEL R181, R29, -INF , !P6 ;  /* 0xff8000001db57808 */ /* 0x000fe40007000000 */
[----:B------:R-:W-:-:S02]  /*66e0*/  FSEL R241, R32, -INF , !P0 ;  /* 0xff80000020f17808 */ /* 0x000fc40004000000 */
[-C--:B------:R-:W-:Y:S02]  /*66f0*/  ISETP.GE.AND P6, PT, R6, R239.reuse, PT ;  /* 0x000000ef0600720c */ /* 0x080fe40003fc6270 */
[-C--:B------:R-:W-:Y:S02]  /*6700*/  ISETP.GE.AND P0, PT, R0, R239.reuse, PT ;  /* 0x000000ef0000720c */ /* 0x080fe40003f06270 */
[----:B------:R-:W-:Y:S02]  /*6710*/  FMNMX.FTZ R8, R177, R8, !PT ;  /* 0x00000008b1087209 */ /* 0x000fe40007810000 */
[----:B------:R-:W-:Y:S02]  /*6720*/  FSEL R180, R30, -INF , !P5 ;  /* 0xff8000001eb47808 */ /* 0x000fe40006800000 */
[----:B------:R-:W-:Y:S02]  /*6730*/  ISETP.GE.AND P5, PT, R5, R239, PT ;  /* 0x000000ef0500720c */ /* 0x000fe40003fa6270 */
[----:B------:R-:W-:-:S02]  /*6740*/  FSEL R172, R204, -INF , !P6 ;  /* 0xff800000ccac7808 */ /* 0x000fc40007000000 */
[----:B------:R-:W-:Y:S02]  /*6750*/  FMNMX.FTZ R7, R167, R57, !PT ;  /* 0x00000039a7077209 */ /* 0x000fe40007810000 */
[----:B------:R-:W-:Y:S02]  /*6760*/  FMNMX.FTZ R8, R181, R8, !PT ;  /* 0x00000008b5087209 */ /* 0x000fe40007810000 */
[----:B------:R-:W-:Y:S02]  /*6770*/  FSEL R64, R201, -INF , !P0 ;  /* 0xff800000c9407808 */ /* 0x000fe40004000000 */
[----:B------:R-:W-:Y:S02]  /*6780*/  ISETP.NE.AND P0, PT, R3, 0x2, PT ;  /* 0x000000020300780c */ /* 0x000fe40003f05270 */
[----:B------:R-:W-:Y:S02]  /*6790*/  FSEL R182, R31, -INF , !P4 ;  /* 0xff8000001fb67808 */ /* 0x000fe40006000000 */
[----:B------:R-:W-:-:S02]  /*67a0*/  ISETP.GE.AND P4, PT, R4, R239, PT ;  /* 0x000000ef0400720c */ /* 0x000fc40003f86270 */
[----:B------:R-:W-:Y:S02]  /*67b0*/  FSEL R67, R205, -INF , !P5 ;  /* 0xff800000cd437808 */ /* 0x000fe40006800000 */
[----:B------:R-:W-:Y:S02]  /*67c0*/  FMNMX.FTZ R7, R56, R7, !PT ;  /* 0x0000000738077209 */ /* 0x000fe40007810000 */
[----:B------:R-:W-:Y:S02]  /*67d0*/  FMNMX.FTZ R8, R172, R8, !PT ;  /* 0x00000008ac087209 */ /* 0x000fe40007810000 */
[----:B------:R-:W-:Y:S02]  /*67e0*/  FSEL R65, R200, -INF , !P4 ;  /* 0xff800000c8417808 */ /* 0x000fe40006000000 */
[----:B------:R-:W-:Y:S02]  /*67f0*/  FMNMX.FTZ R7, R189, R7, !PT ;  /* 0x00000007bd077209 */ /* 0x000fe40007810000 */
[----:B------:R-:W-:-:S02]  /*6800*/  FMNMX.FTZ R8, R67, R8, !PT ;  /* 0x0000000843087209 */ /* 0x000fc40007810000 */
[----:B------:R-:W-:Y:S02]  /*6810*/  FSEL R239, R33, -INF , !P3 ;  /* 0xff80000021ef7808 */ /* 0x000fe40005800000 */
[----:B------:R-:W-:Y:S02]  /*6820*/  ISETP.GE.AND P3, PT, R6, R238, PT ;  /* 0x000000ee0600720c */ /* 0x000fe40003f66270 */
[----:B------:R-:W-:Y:S02]  /*6830*/  FMNMX.FTZ R7, R61, R7, !PT ;  /* 0x000000073d077209 */ /* 0x000fe40007810000 */
[----:B------:R-:W-:Y:S02]  /*6840*/  FMNMX.FTZ R8, R65, R8, !PT ;  /* 0x0000000841087209 */ /* 0x000fe40007810000 */
[----:B------:R-:W-:Y:S02]  /*6850*/  FSEL R63, R206, -INF , !P3 ;  /* 0xff800000ce3f7808 */ /* 0x000fe40005800000 */
[----:B------:R-:W-:-:S02]  /*6860*/  ISETP.GE.AND P6, PT, R5, R238, PT ;  /* 0x000000ee0500720c */ /* 0x000fc40003fc6270 */
[-C--:B------:R-:W-:Y:S02]  /*6870*/  ISETP.GE.AND P5, PT, R4, R238.reuse, PT ;  /* 0x000000ee0400720c */ /* 0x080fe40003fa6270 */
[----:B------:R-:W-:Y:S02]  /*6880*/  ISETP.GE.AND P4, PT, R0, R238, PT ;  /* 0x000000ee0000720c */ /* 0x000fe40003f86270 */
[----:B------:R-:W-:Y:S02]  /*6890*/  ISETP.GE.AND P3, PT, R6, R233, PT ;  /* 0x000000e90600720c */ /* 0x000fe40003f66270 */
[----:B------:R-:W-:Y:S02]  /*68a0*/  FMNMX.FTZ R10, R191, R7, !PT ;  /* 0x00000007bf0a7209 */ /* 0x000fe40007810000 */
[----:B------:R-:W-:Y:S01]  /*68b0*/  FMNMX.FTZ R8, R64, R8, !PT ;  /* 0x0000000840087209 */ /* 0x000fe20007810000 */
[----:B------:R-:W-:Y:S08]  /*68c0*/  @!P0 BRA `(.L_x_365) ;  /* 0x0000000000588947 */ /* 0x000ff00003800000 */
[----:B------:R-:W-:-:S04]  /*68d0*/  VIADD R9, R3, 0xfffffffd ;  /* 0xfffffffd03097836 */ /* 0x000fc80000000000 */
[----:B------:R-:W-:Y:S01]  /*68e0*/  IMAD.WIDE.U32 R12, R9, UR12, RZ ;  /* 0x0000000c090c7c25 */ /* 0x000fe2000f8e00ff */
[----:B------:R-:W-:-:S05]  /*68f0*/  SHF.R.S32.HI R7, RZ, 0x1f, R9 ;  /* 0x0000001fff077819 */ /* 0x000fca0000011409 */
[----:B------:R-:W-:-:S04]  /*6900*/  IMAD R7, R7, UR12, RZ ;  /* 0x0000000c07077c24 */ /* 0x000fc8000f8e02ff */
[----:B------:R-:W-:Y:S01]  /*6910*/  IMAD R7, R9, UR13, R7 ;  /* 0x0000000d09077c24 */ /* 0x000fe2000f8e0207 */
[----:B------:R-:W-:-:S03]  /*6920*/  LEA R9, P0, R12, R224, 0x6 ;  /* 0x000000e00c097211 */ /* 0x000fc600078030ff */
[----:B------:R-:W-:-:S05]  /*6930*/  IMAD.IADD R7, R13, 0x1, R7 ;  /* 0x000000010d077824 */ /* 0x000fca00078e0207 */
        /* <DEDUP_REMOVED lines=15> */
.L_x_365:
[----:B------:R-:W-:Y:S01]  /*6a30*/  FMNMX.FTZ R10, R210, R10, !PT ;  /* 0x0000000ad20a7209 */ /* 0x000fe20007810000 */
[----:B------:R-:W2:Y:S01]  /*6a40*/  SHFL.BFLY PT, R7, R8, 0x2, 0x1f ;  /* 0x0c401f0008077f89 */ /* 0x000ea200000e0000 */
[----:B------:R-:W-:Y:S01]  /*6a50*/  ISETP.GE.AND P0, PT, R6, R231, PT ;  /* 0x000000e70600720c */ /* 0x000fe20003f06270 */
[----:B------:R-:W-:Y:S01]  /*6a60*/  IMAD.MOV.U32 R28, RZ, RZ, R62 ;  /* 0x000000ffff1c7224 */ /* 0x000fe200078e003e */
[----:B------:R-:W-:Y:S01]  /*6a70*/  FMNMX.FTZ R6, R212, R10, !PT ;  /* 0x0000000ad4067209 */ /* 0x000fe20007810000 */
[----:B------:R-:W-:Y:S01]  /*6a80*/  IMAD.MOV.U32 R39, RZ, RZ, R195 ;  /* 0x000000ffff277224 */ /* 0x000fe200078e00c3 */
[----:B------:R-:W-:Y:S01]  /*6a90*/  FSEL R59, R207, -INF , !P6 ;  /* 0xff800000cf3b7808 */ /* 0x000fe20007000000 */
[----:B------:R-:W-:Y:S01]  /*6aa0*/  IMAD.MOV.U32 R38, RZ, RZ, R251 ;  /* 0x000000ffff267224 */ /* 0x000fe200078e00fb */
[----:B------:R-:W-:Y:S01]  /*6ab0*/  FMNMX.FTZ R6, R240, R6, !PT ;  /* 0x00000006f0067209 */ /* 0x000fe20007810000 */
[----:B------:R-:W-:Y:S01]  /*6ac0*/  IMAD.MOV.U32 R33, RZ, RZ, R250 ;  /* 0x000000ffff217224 */ /* 0x000fe200078e00fa */
[----:B------:R-:W-:Y:S01]  /*6ad0*/  FSEL R62, R202, -INF , !P5 ;  /* 0xff800000ca3e7808 */ /* 0x000fe20006800000 */
[----:B------:R-:W-:Y:S01]  /*6ae0*/  IMAD.MOV.U32 R32, RZ, RZ, R245 ;  /* 0x000000ffff207224 */ /* 0x000fe200078e00f5 */
[----:B------:R-:W-:Y:S01]  /*6af0*/  FMNMX.FTZ R6, R174, R6, !PT ;  /* 0x00000006ae067209 */ /* 0x000fe20007810000 */
[----:B------:R-:W-:Y:S01]  /*6b00*/  IMAD.MOV.U32 R238, RZ, RZ, R48 ;  /* 0x000000ffffee7224 */ /* 0x000fe200078e0030 */
[C---:B------:R-:W-:Y:S01]  /*6b10*/  ISETP.GE.AND P6, PT, R5.reuse, R233, PT ;  /* 0x000000e90500720c */ /* 0x040fe20003fc6270 */
[----:B------:R-:W-:Y:S01]  /*6b20*/  IMAD.MOV.U32 R31, RZ, RZ, R248 ;  /* 0x000000ffff1f7224 */ /* 0x000fe200078e00f8 */
[----:B------:R-:W-:Y:S01]  /*6b30*/  FMNMX.FTZ R6, R176, R6, !PT ;  /* 0x00000006b0067209 */ /* 0x000fe20007810000 */
[----:B------:R-:W-:Y:S01]  /*6b40*/  IMAD.WIDE.U32 R196, R232, -0x326172a9, RZ ;  /* 0xcd9e8d57e8c47825 */ /* 0x000fe200078e00ff */
[----:B------:R-:W-:-:S02]  /*6b50*/  ISETP.GE.AND P5, PT, R5, R231, PT ;  /* 0x000000e70500720c */ /* 0x000fc40003fa6270 */
[----:B------:R-:W-:Y:S01]  /*6b60*/  FMNMX.FTZ R5, R166, R2, !PT ;  /* 0x00000002a6057209 */ /* 0x000fe20007810000 */
[----:B------:R-:W-:Y:S01]  /*6b70*/  IMAD.MOV.U32 R204, RZ, RZ, R49 ;  /* 0x000000ffffcc7224 */ /* 0x000fe200078e0031 */
[----:B------:R-:W-:Y:S01]  /*6b80*/  FMNMX.FTZ R6, R180, R6, !PT ;  /* 0x00000006b4067209 */ /* 0x000fe20007810000 */
[----:B------:R-:W-:Y:S01]  /*6b90*/  IMAD.MOV.U32 R30, RZ, RZ, R249 ;  /* 0x000000ffff1e7224 */ /* 0x000fe200078e00f9 */
[----:B------:R-:W-:Y:S01]  /*6ba0*/  FMNMX.FTZ R5, R39, R5, !PT ;  /* 0x0000000527057209 */ /* 0x000fe20007810000 */
[----:B------:R-:W-:Y:S01]  /*6bb0*/  IMAD.MOV.U32 R29, RZ, RZ, R244 ;  /* 0x000000ffff1d7224 */ /* 0x000fe200078e00f4 */
[----:B------:R-:W-:Y:S01]  /*6bc0*/  FMNMX.FTZ R9, R182, R6, !PT ;  /* 0x00000006b6097209 */ /* 0x000fe20007810000 */
[----:B-1----:R-:W-:Y:S01]  /*6bd0*/  IMAD.WIDE.U32 R14, R169, -0x2daee0ad, RZ ;  /* 0xd2511f53a90e7825 */ /* 0x002fe200078e00ff */
[----:B------:R-:W-:Y:S02]  /*6be0*/  FSEL R58, R203, -INF , !P4 ;  /* 0xff800000cb3a7808 */ /* 0x000fe40006000000 */
[----:B------:R-:W-:Y:S01]  /*6bf0*/  FMNMX.FTZ R5, R38, R5, !PT ;  /* 0x0000000526057209 */ /* 0x000fe20007810000 */
[----:B------:R-:W-:Y:S01]  /*6c00*/  IMAD.WIDE.U32 R250, R171, -0x326172a9, RZ ;  /* 0xcd9e8d57abfa7825 */ /* 0x000fe200078e00ff */
[----:B------:R-:W-:-:S02]  /*6c10*/  ISETP.GE.AND P4, PT, R4, R233, PT ;  /* 0x000000e90400720c */ /* 0x000fc40003f86270 */
[----:B------:R-:W-:Y:S01]  /*6c20*/  FMNMX.FTZ R9, R63, R9, !PT ;  /* 0x000000093f097209 */ /* 0x000fe20007810000 */
[----:B------:R-:W-:Y:S01]  /*6c30*/  IMAD.MOV.U32 R205, RZ, RZ, R51 ;  /* 0x000000ffffcd7224 */ /* 0x000fe200078e0033 */
[----:B------:R-:W-:Y:S02]  /*6c40*/  FMNMX.FTZ R11, R33, R5, !PT ;  /* 0x00000005210b7209 */ /* 0x000fe40007810000 */
[----:B------:R-:W-:Y:S02]  /*6c50*/  FSEL R188, R25, -INF , !P6 ;  /* 0xff80000019bc7808 */ /* 0x000fe40007000000 */
[----:B------:R-:W-:Y:S02]  /*6c60*/  FSEL R187, R20, -INF , !P4 ;  /* 0xff80000014bb7808 */ /* 0x000fe40006000000 */
[----:B------:R-:W-:Y:S02]  /*6c70*/  FMNMX.FTZ R9, R59, R9, !PT ;  /* 0x000000093b097209 */ /* 0x000fe40007810000 */
[----:B------:R-:W-:-:S02]  /*6c80*/  ISETP.GE.AND P6, PT, R4, R231, PT ;  /* 0x000000e70400720c */ /* 0x000fc40003fc6270 */
[----:B------:R-:W-:Y:S01]  /*6c90*/  ISETP.GE.AND P4, PT, R0, R231, PT ;  /* 0x000000e70000720c */ /* 0x000fe20003f86270 */
[----:B------:R-:W-:Y:S01]  /*6ca0*/  IMAD.MOV.U32 R231, RZ, RZ, R53 ;  /* 0x000000ffffe77224 */ /* 0x000fe200078e0035 */
[----:B------:R-:W-:Y:S02]  /*6cb0*/  FMNMX.FTZ R11, R28, R11, !PT ;  /* 0x0000000b1c0b7209 */ /* 0x000fe40007810000 */
[----:B------:R-:W-:Y:S02]  /*6cc0*/  FMNMX.FTZ R9, R62, R9, !PT ;  /* 0x000000093e097209 */ /* 0x000fe40007810000 */
[----:B--2---:R-:W-:Y:S02]  /*6cd0*/  FMNMX.FTZ R4, R8, R7, !PT ;  /* 0x0000000708047209 */ /* 0x004fe40007810000 */
[----:B------:R-:W-:Y:S02]  /*6ce0*/  FMNMX.FTZ R11, R231, R11, !PT ;  /* 0x0000000be70b7209 */ /* 0x000fe40007810000 */
[----:B------:R-:W-:-:S02]  /*6cf0*/  FMNMX.FTZ R9, R58, R9, !PT ;  /* 0x000000093a097209 */ /* 0x000fc40007810000 */
[----:B------:R-:W-:Y:S02]  /*6d00*/  FMNMX.FTZ R7, R165, R32, !PT ;  /* 0x00000020a5077209 */ /* 0x000fe40007810000 */
[----:B------:R-:W-:Y:S01]  /*6d10*/  FMNMX.FTZ R11, R238, R11, !PT ;  /* 0x0000000bee0b7209 */ /* 0x000fe20007810000 */
[----:B------:R-:W1:Y:S01]  /*6d20*/  SHFL.BFLY PT, R10, R9, 0x2, 0x1f ;  /* 0x0c401f00090a7f89 */ /* 0x000e6200000e0000 */
[----:B------:R-:W-:Y:S02]  /*6d30*/  FMNMX.FTZ R7, R31, R7, !PT ;  /* 0x000000071f077209 */ /* 0x000fe40007810000 */
[----:B------:R-:W-:Y:S01]  /*6d40*/  LOP3.LUT R194, R197, R170, RZ, 0x3c, !PT ;  /* 0x000000aac5c27212 */ /* 0x000fe200078e3cff */
[----:B------:R-:W-:Y:S01]  /*6d50*/  IMAD.MOV.U32 R197, RZ, RZ, R28 ;  /* 0x000000ffffc57224 */ /* 0x000fe200078e001c */
[----:B------:R-:W-:Y:S02]  /*6d60*/  FMNMX.FTZ R11, R204, R11, !PT ;  /* 0x0000000bcc0b7209 */ /* 0x000fe40007810000 */
[----:B------:R-:W-:Y:S01]  /*6d70*/  FSEL R190, R24, -INF , !P3 ;  /* 0xff80000018be7808 */ /* 0x000fe20005800000 */
[----:B------:R-:W-:Y:S01]  /*6d80*/  IMAD.WIDE.U32 R194, R194, -0x2daee0ad, RZ ;  /* 0xd2511f53c2c27825 */ /* 0x000fe200078e00ff */
[----:B------:R-:W-:-:S02]  /*6d90*/  FMNMX.FTZ R7, R30, R7, !PT ;  /* 0x000000071e077209 */ /* 0x000fc40007810000 */
[----:B------:R-:W-:Y:S01]  /*6da0*/  ISETP.GE.AND P3, PT, R0, R233, PT ;  /* 0x000000e90000720c */ /* 0x000fe20003f66270 */
[----:B------:R-:W-:Y:S01]  /*6db0*/  IMAD.SHL.U32 R233, R230, 0x2, RZ ;  /* 0x00000002e6e97824 */ /* 0x000fe200078e00ff */
[----:B------:R-:W2:Y:S01]  /*6dc0*/  SHFL.BFLY PT, R0, R4, 0x1, 0x1f ;  /* 0x0c201f0004007f89 */ /* 0x000ea200000e0000 */
[----:B------:R-:W-:Y:S02]  /*6dd0*/  FMNMX.FTZ R11, R213, R11, !PT ;  /* 0x0000000bd50b7209 */ /* 0x000fe40007810000 */
[----:B------:R-:W-:Y:S02]  /*6de0*/  FMNMX.FTZ R7, R29, R7, !PT ;  /* 0x000000071d077209 */ /* 0x000fe40007810000 */
[----:B------:R-:W-:Y:S02]  /*6df0*/  LOP3.LUT R12, R15, UR33, R233, 0x96, !PT ;  /* 0x000000210f0c7c12 */ /* 0x000fe4000f8e96e9 */
[----:B------:R-:W-:Y:S02]  /*6e00*/  FMNMX.FTZ R11, R214, R11, !PT ;  /* 0x0000000bd60b7209 */ /* 0x000fe40007810000 */
[----:B------:R-:W-:Y:S01]  /*6e10*/  LOP3.LUT R192, R195, UR26, R14, 0x96, !PT ;  /* 0x0000001ac3c07c12 */ /* 0x000fe2000f8e960e */
[----:B------:R-:W-:Y:S01]  /*6e20*/  IMAD.WIDE.U32 R12, R12, -0x326172a9, RZ ;  /* 0xcd9e8d570c0c7825 */ /* 0x000fe200078e00ff */
[----:B------:R-:W-:-:S02]  /*6e30*/  FMNMX.FTZ R7, R243, R7, !PT ;  /* 0x00000007f3077209 */ /* 0x000fc40007810000 */
[----:B------:R-:W-:Y:S01]  /*6e40*/  LOP3.LUT R248, R251, R170, RZ, 0x3c, !PT ;  /* 0x000000aafbf87212 */ /* 0x000fe200078e3cff */
[----:B------:R-:W-:Y:S01]  /*6e50*/  IMAD.WIDE.U32 R192, R192, -0x326172a9, RZ ;  /* 0xcd9e8d57c0c07825 */ /* 0x000fe200078e00ff */
[----:B------:R-:W-:Y:S02]  /*6e60*/  FMNMX.FTZ R11, R241, R11, !PT ;  /* 0x0000000bf10b7209 */ /* 0x000fe40007810000 */
[----:B------:R-:W-:Y:S01]  /*6e70*/  FMNMX.FTZ R7, R242, R7, !PT ;  /* 0x00000007f2077209 */ /* 0x000fe20007810000 */
[----:B------:R-:W-:Y:S01]  /*6e80*/  IMAD.WIDE.U32 R248, R248, -0x2daee0ad, RZ ;  /* 0xd2511f53f8f87825 */ /* 0x000fe200078e00ff */
[----:B------:R-:W-:Y:S02]  /*6e90*/  FMNMX.FTZ R11, R239, R11, !PT ;  /* 0x0000000bef0b7209 */ /* 0x000fe40007810000 */
[----:B------:R-:W-:Y:S02]  /*6ea0*/  FMNMX.FTZ R7, R252, R7, !PT ;  /* 0x00000007fc077209 */ /* 0x000fe40007810000 */
[----:B------:R-:W-:-:S02]  /*6eb0*/  LOP3.LUT R5, R13, UR27, R196, 0x96, !PT ;  /* 0x0000001b0d057c12 */ /* 0x000fc4000f8e96c4 */
[----:B------:R-:W-:Y:S02]  /*6ec0*/  LOP3.LUT R8, R193, UR25, R12, 0x96, !PT ;  /* 0x00000019c1087c12 */ /* 0x000fe4000f8e960c */
[----:B------:R-:W-:Y:S02]  /*6ed0*/  FMNMX.FTZ R11, R190, R11, !PT ;  /* 0x0000000bbe0b7209 */ /* 0x000fe40007810000 */
[----:B------:R-:W-:Y:S02]  /*6ee0*/  FMNMX.FTZ R7, R205, R7, !PT ;  /* 0x00000007cd077209 */ /* 0x000fe40007810000 */
[----:B------:R-:W-:Y:S01]  /*6ef0*/  LOP3.LUT R244, R249, UR26, R14, 0x96, !PT ;  /* 0x0000001af9f47c12 */ /* 0x000fe2000f8e960e */
[----:B------:R-:W-:Y:S01]  /*6f00*/  IMAD.WIDE.U32 R14, R5, -0x2daee0ad, RZ ;  /* 0xd2511f53050e7825 */ /* 0x000fe200078e00ff */
[----:B-1----:R-:W-:Y:S02]  /*6f10*/  FMNMX.FTZ R10, R9, R10, !PT ;  /* 0x0000000a090a7209 */ /* 0x002fe40007810000 */
[----:B------:R-:W-:Y:S01]  /*6f20*/  FMNMX.FTZ R11, R188, R11, !PT ;  /* 0x0000000bbc0b7209 */ /* 0x000fe20007810000 */
[----:B------:R-:W-:Y:S01]  /*6f30*/  IMAD.WIDE.U32 R8, R8, -0x2daee0ad, RZ ;  /* 0xd2511f5308087825 */ /* 0x000fe200078e00ff */
[----:B------:R-:W-:Y:S01]  /*6f40*/  FMNMX.FTZ R7, R198, R7, !PT ;  /* 0x00000007c6077209 */ /* 0x000fe20007810000 */
[----:B------:R-:W-:Y:S01]  /*6f50*/  SHFL.BFLY PT, R37, R10, 0x1, 0x1f ;  /* 0x0c201f000a257f89 */ /* 0x000fe200000e0000 */
[----:B--2---:R-:W-:Y:S01]  /*6f60*/  FMNMX.FTZ R0, R4, R0, !PT ;  /* 0x0000000004007209 */ /* 0x004fe20007810000 */
[----:B------:R-:W-:Y:S01]  /*6f70*/  IMAD.WIDE.U32 R244, R244, -0x326172a9, RZ ;  /* 0xcd9e8d57f4f47825 */ /* 0x000fe200078e00ff */
[----:B------:R-:W-:-:S02]  /*6f80*/  FSEL R186, R21, -INF , !P3 ;  /* 0xff80000015ba7808 */ /* 0x000fc40005800000 */
[----:B------:R-:W-:Y:S01]  /*6f90*/  FMNMX.FTZ R11, R187, R11, !PT ;  /* 0x0000000bbb0b7209 */ /* 0x000fe20007810000 */
[----:B------:R-:W-:Y:S01]  /*6fa0*/  FMUL.FTZ R66, R0, UR4 ;  /* 0x0000000400427c20 */ /* 0x000fe20008410000 */
[----:B------:R-:W-:Y:S02]  /*6fb0*/  LOP3.LUT R4, R9, UR22, R14, 0x96, !PT ;  /* 0x0000001609047c12 */ /* 0x000fe4000f8e960e */
[----:B------:R-:W-:Y:S02]  /*6fc0*/  FSEL R207, R34, -INF , !P2 ;  /* 0xff80000022cf7808 */ /* 0x000fe40005000000 */
[----:B------:R-:W-:Y:S01]  /*6fd0*/  FMNMX.FTZ R9, R199, R7, !PT ;  /* 0x00000007c7097209 */ /* 0x000fe20007810000 */
[----:B------:R-:W-:Y:S01]  /*6fe0*/  IMAD.WIDE.U32 R202, R4, -0x326172a9, RZ ;  /* 0xcd9e8d5704ca7825 */ /* 0x000fe200078e00ff */
[----:B------:R-:W-:Y:S02]  /*6ff0*/  FMNMX.FTZ R11, R186, R11, !PT ;  /* 0x0000000bba0b7209 */ /* 0x000fe40007810000 */
[----:B------:R-:W-:-:S02]  /*7000*/  FSEL R206, R35, -INF , !P1 ;  /* 0xff80000023ce7808 */ /* 0x000fc40004800000 */
[----:B------:R-:W-:Y:S01]  /*7010*/  FMNMX.FTZ R9, R207, R9, !PT ;  /* 0x00000009cf097209 */ /* 0x000fe20007810000 */
[----:B------:R-:W1:Y:S01]  /*7020*/  SHFL.BFLY PT, R36, R11, 0x2, 0x1f ;  /* 0x0c401f000b247f89 */ /* 0x000e6200000e0000 */
[----:B------:R-:W-:Y:S02]  /*7030*/  FSETP.NEU.FTZ.AND P2, PT, R0, -INF , PT ;  /* 0xff8000000000780b */ /* 0x000fe40003f5d000 */
[----:B------:R-:W-:Y:S02]  /*7040*/  LOP3.LUT R6, R13, UR27, R250, 0x96, !PT ;  /* 0x0000001b0d067c12 */ /* 0x000fe4000f8e96fa */
[----:B------:R-:W-:Y:S02]  /*7050*/  FSEL R185, R26, -INF , !P0 ;  /* 0xff8000001ab97808 */ /* 0x000fe40004000000 */
[----:B------:R-:W-:Y:S02]  /*7060*/  FMNMX.FTZ R9, R206, R9, !PT ;  /* 0x00000009ce097209 */ /* 0x000fe40007810000 */
[----:B------:R-:W-:-:S02]  /*7070*/  FSEL R66, R66, RZ, P2 ;  /* 0x000000ff42427208 */ /* 0x000fc40001000000 */
[----:B------:R-:W-:Y:S01]  /*7080*/  LOP3.LUT R5, R15, UR24, R194, 0x96, !PT ;  /* 0x000000180f057c12 */ /* 0x000fe2000f8e96c2 */
[----:B------:R-:W-:Y:S01]  /*7090*/  IMAD.WIDE.U32 R14, R6, -0x2daee0ad, RZ ;  /* 0xd2511f53060e7825 */ /* 0x000fe200078e00ff */
[----:B------:R-:W-:-:S03]  /*70a0*/  FSEL R183, R27, -INF , !P5 ;  /* 0xff8000001bb77808 */ /* 0x000fc60006800000 */
[----:B------:R-:W-:Y:S01]  /*70b0*/  FFMA.FTZ R53, R184, UR4, -R66 ;  /* 0x00000004b8357c23 */ /* 0x000fe20008010842 */
[----:B------:R-:W-:Y:S01]  /*70c0*/  FMNMX.FTZ R9, R185, R9, !PT ;  /* 0x00000009b9097209 */ /* 0x000fe20007810000 */
[----:B------:R-:W-:Y:S01]  /*70d0*/  IMAD.WIDE.U32 R16, R5, -0x326172a9, RZ ;  /* 0xcd9e8d5705107825 */ /* 0x000fe200078e00ff */
[----:B------:R-:W-:-:S03]  /*70e0*/  FSEL R184, R22, -INF , !P6 ;  /* 0xff80000016b87808 */ /* 0x000fc60007000000 */
[--C-:B------:R-:W-:Y:S01]  /*70f0*/  FFMA.FTZ R51, R60, UR4, -R66.reuse ;  /* 0x000000043c337c23 */ /* 0x100fe20008010842 */
[----:B------:R-:W-:Y:S01]  /*7100*/  FMNMX.FTZ R9, R183, R9, !PT ;  /* 0x00000009b7097209 */ /* 0x000fe20007810000 */
[----:B------:R-:W-:Y:S01]  /*7110*/  FFMA.FTZ R50, R55, UR4, -R66 ;  /* 0x0000000437327c23 */ /* 0x000fe20008010842 */
[----:B------:R-:W-:Y:S01]  /*7120*/  LOP3.LUT R6, R15, UR24, R248, 0x96, !PT ;  /* 0x000000180f067c12 */ /* 0x000fe2000f8e96f8 */
[----:B------:R-:W-:Y:S01]  /*7130*/  FFMA.FTZ R52, R44, UR4, -R66 ;  /* 0x000000042c347c23 */ /* 0x000fe20008010842 */
[----:B------:R-:W-:Y:S01]  /*7140*/  FSEL R178, R23, -INF , !P4 ;  /* 0xff80000017b27808 */ /* 0x000fe20006000000 */
[----:B------:R-:W-:Y:S01]  /*7150*/  MUFU.EX2 R51, R51 ;  /* 0x0000003300337308 */ /* 0x000fe20000000800 */
[----:B------:R-:W-:Y:S01]  /*7160*/  FMNMX.FTZ R9, R184, R9, !PT ;  /* 0x00000009b8097209 */ /* 0x000fe20007810000 */
[----:B------:R-:W-:Y:S01]  /*7170*/  IMAD.WIDE.U32 R200, R6, -0x326172a9, RZ ;  /* 0xcd9e8d5706c87825 */ /* 0x000fe200078e00ff */
[----:B------:R-:W-:-:S03]  /*7180*/  LOP3.LUT R12, R245, UR25, R12, 0x96, !PT ;  /* 0x00000019f50c7c12 */ /* 0x000fc6000f8e960c */
[--C-:B------:R-:W-:Y:S01]  /*7190*/  FFMA.FTZ R211, R211, UR4, -R66.reuse ;  /* 0x00000004d3d37c23 */ /* 0x100fe20008010842 */
[----:B------:R-:W-:Y:S01]  /*71a0*/  FMNMX.FTZ R6, R178, R9, !PT ;  /* 0x00000009b2067209 */ /* 0x000fe20007810000 */
[----:B------:R-:W-:Y:S01]  /*71b0*/  FFMA.FTZ R215, R215, UR4, -R66 ;  /* 0x00000004d7d77c23 */ /* 0x000fe20008010842 */
[----:B-1----:R-:W-:Y:S01]  /*71c0*/  FMNMX.FTZ R36, R11, R36, !PT ;  /* 0x000000240b247209 */ /* 0x002fe20007810000 */
[----:B------:R-:W-:Y:S01]  /*71d0*/  IMAD.WIDE.U32 R12, R12, -0x2daee0ad, RZ ;  /* 0xd2511f530c0c7825 */ /* 0x000fe200078e00ff */
[----:B------:R-:W-:Y:S01]  /*71e0*/  LOP3.LUT R9, R201, UR23, R244, 0x96, !PT ;  /* 0x00000017c9097c12 */ /* 0x000fe2000f8e96f4 */
[----:B------:R-:W1:Y:S01]  /*71f0*/  SHFL.BFLY PT, R5, R6, 0x2, 0x1f ;  /* 0x0c401f0006057f89 */ /* 0x000e6200000e0000 */
[----:B------:R-:W-:Y:S01]  /*7200*/  FMNMX.FTZ R37, R10, R37, !PT ;  /* 0x000000250a257209 */ /* 0x000fe20007810000 */
[----:B------:R-:W2:Y:S01]  /*7210*/  MUFU.EX2 R50, R50 ;  /* 0x0000003200327308 */ /* 0x000ea20000000800 */
[----:B------:R-:W-:Y:S01]  /*7220*/  LOP3.LUT R7, R13, UR22, R14, 0x96, !PT ;  /* 0x000000160d077c12 */ /* 0x000fe2000f8e960e */
[----:B------:R-:W3:Y:S01]  /*7230*/  SHFL.BFLY PT, R4, R36, 0x1, 0x1f ;  /* 0x0c201f0024047f89 */ /* 0x000ee200000e0000 */
[----:B------:R-:W-:Y:S01]  /*7240*/  IMAD.WIDE.U32 R14, R9, -0x2daee0ad, RZ ;  /* 0xd2511f53090e7825 */ /* 0x000fe200078e00ff */
[----:B------:R-:W-:-:S03]  /*7250*/  LOP3.LUT R9, R17, UR23, R192, 0x96, !PT ;  /* 0x0000001711097c12 */ /* 0x000fc6000f8e96c0 */
[C---:B------:R-:W-:Y:S01]  /*7260*/  FMUL.FTZ R60, R37.reuse, UR4 ;  /* 0x00000004253c7c20 */ /* 0x040fe20008410000 */
[----:B------:R-:W-:Y:S01]  /*7270*/  FSETP.NEU.FTZ.AND P3, PT, R37, -INF , PT ;  /* 0xff8000002500780b */ /* 0x000fe20003f7d000 */
[----:B------:R-:W-:Y:S01]  /*7280*/  IMAD.WIDE.U32 R10, R7, -0x326172a9, RZ ;  /* 0xcd9e8d57070a7825 */ /* 0x000fe200078e00ff */
[----:B------:R-:W-:Y:S01]  /*7290*/  LOP3.LUT R7, R203, UR21, R16, 0x96, !PT ;  /* 0x00000015cb077c12 */ /* 0x000fe2000f8e9610 */
[----:B------:R-:W-:Y:S01]  /*72a0*/  MUFU.EX2 R53, R53 ;  /* 0x0000003500357308 */ /* 0x000fe20000000800 */
[----:B------:R-:W-:Y:S01]  /*72b0*/  LOP3.LUT R12, R15, UR20, R12, 0x96, !PT ;  /* 0x000000140f0c7c12 */ /* 0x000fe2000f8e960c */
[----:B------:R-:W-:Y:S01]  /*72c0*/  IMAD.WIDE.U32 R16, R9, -0x2daee0ad, RZ ;  /* 0xd2511f5309107825 */ /* 0x000fe200078e00ff */
[----:B------:R-:W-:-:S03]  /*72d0*/  LOP3.LUT R200, R11, UR21, R200, 0x96, !PT ;  /* 0x000000150bc87c12 */ /* 0x000fc6000f8e96c8 */
[----:B------:R-:W-:Y:S01]  /*72e0*/  FFMA.FTZ R208, R208, UR4, -R66 ;  /* 0x00000004d0d07c23 */ /* 0x000fe20008010842 */
[----:B------:R-:W-:Y:S01]  /*72f0*/  FSEL R60, R60, RZ, P3 ;  /* 0x000000ff3c3c7208 */ /* 0x000fe20001800000 */
[----:B------:R-:W-:Y:S01]  /*7300*/  IMAD.WIDE.U32 R18, R7, -0x2daee0ad, RZ ;  /* 0xd2511f5307127825 */ /* 0x000fe200078e00ff */
[----:B------:R-:W-:Y:S01]  /*7310*/  LOP3.LUT R9, R17, UR20, R8, 0x96, !PT ;  /* 0x0000001411097c12 */ /* 0x000fe2000f8e9608 */
[----:B------:R-:W-:Y:S02]  /*7320*/  MUFU.EX2 R52, R52 ;  /* 0x0000003400347308 */ /* 0x000fe40000000800 */
[----:B------:R-:W-:Y:S01]  /*7330*/  FFMA.FTZ R209, R209, UR4, -R66 ;  /* 0x00000004d1d17c23 */ /* 0x000fe20008010842 */
[----:B------:R-:W-:Y:S01]  /*7340*/  IMAD.WIDE.U32 R12, R12, -0x326172a9, RZ ;  /* 0xcd9e8d570c0c7825 */ /* 0x000fe200078e00ff */
[----:B------:R-:W-:-:S03]  /*7350*/  LOP3.LUT R7, R19, UR18, R16, 0x96, !PT ;  /* 0x0000001213077c12 */ /* 0x000fc6000f8e9610 */
[----:B------:R-:W-:Y:S01]  /*7360*/  FFMA.FTZ R47, R189, UR4, -R60 ;  /* 0x00000004bd2f7c23 */ /* 0x000fe2000801083c */
[----:B-1----:R-:W-:Y:S01]  /*7370*/  FMNMX.FTZ R6, R6, R5, !PT ;  /* 0x0000000506067209 */ /* 0x002fe20007810000 */
[----:B------:R-:W-:Y:S01]  /*7380*/  IMAD.WIDE.U32 R200, R200, -0x2daee0ad, RZ ;  /* 0xd2511f53c8c87825 */ /* 0x000fe200078e00ff */
[----:B------:R-:W-:-:S03]  /*7390*/  LOP3.LUT R195, R13, UR19, R10, 0x96, !PT ;  /* 0x000000130dc37c12 */ /* 0x000fc6000f8e960a */
[----:B------:R-:W-:Y:S01]  /*73a0*/  FFMA.FTZ R46, R61, UR4, -R60 ;  /* 0x000000043d2e7c23 */ /* 0x000fe2000801083c */
[----:B---3--:R-:W-:Y:S01]  /*73b0*/  FMNMX.FTZ R36, R36, R4, !PT ;  /* 0x0000000424247209 */ /* 0x008fe20007810000 */
[----:B------:R-:W-:Y:S01]  /*73c0*/  IMAD.WIDE.U32 R10, R7, -0x326172a9, RZ ;  /* 0xcd9e8d57070a7825 */ /* 0x000fe200078e00ff */
[----:B------:R-:W-:Y:S01]  /*73d0*/  LOP3.LUT R8, R201, UR18, R14, 0x96, !PT ;  /* 0x00000012c9087c12 */ /* 0x000fe2000f8e960e */
[----:B------:R-:W1:Y:S01]  /*73e0*/  SHFL.BFLY PT, R7, R6, 0x1, 0x1f ;  /* 0x0c201f0006077f89 */ /* 0x000e6200000e0000 */
[----:B------:R-:W-:Y:S01]  /*73f0*/  FSETP.NEU.FTZ.AND P1, PT, R36, -INF , PT ;  /* 0xff8000002400780b */ /* 0x000fe20003f3d000 */
[----:B------:R-:W-:-:S04]  /*7400*/  IMAD.WIDE.U32 R20, R9, -0x326172a9, RZ ;  /* 0xcd9e8d5709147825 */ /* 0x000fc800078e00ff */
[----:B------:R-:W-:Y:S01]  /*7410*/  FMUL.FTZ R189, R36, UR4 ;  /* 0x0000000424bd7c20 */ /* 0x000fe20008410000 */
[----:B------:R-:W-:Y:S01]  /*7420*/  LOP3.LUT R13, R10, 0xffff, RZ, 0xc0, !PT ;  /* 0x0000ffff0a0d7812 */ /* 0x000fe200078ec0ff */
[----:B------:R-:W-:Y:S01]  /*7430*/  FFMA.FTZ R49, R57, UR4, -R60 ;  /* 0x0000000439317c23 */ /* 0x000fe2000801083c */
[----:B------:R-:W-:Y:S01]  /*7440*/  IMAD.WIDE.U32 R8, R8, -0x326172a9, RZ ;  /* 0xcd9e8d5708087825 */ /* 0x000fe200078e00ff */
[----:B------:R-:W-:-:S03]  /*7450*/  LOP3.LUT R14, R11, UR28, R20, 0x96, !PT ;  /* 0x0000001c0b0e7c12 */ /* 0x000fc6000f8e9614 */
[----:B------:R-:W-:Y:S01]  /*7460*/  FFMA.FTZ R48, R56, UR4, -R60 ;  /* 0x0000000438307c23 */ /* 0x000fe2000801083c */
[----:B------:R-:W-:Y:S01]  /*7470*/  FSEL R189, R189, RZ, P1 ;  /* 0x000000ffbdbd7208 */ /* 0x000fe20000800000 */
[----:B------:R-:W-:Y:S01]  /*7480*/  MUFU.EX2 R47, R47 ;  /* 0x0000002f002f7308 */ /* 0x000fe20000000800 */
[----:B------:R-:W-:Y:S01]  /*7490*/  LOP3.LUT R12, R9, UR28, R12, 0x96, !PT ;  /* 0x0000001c090c7c12 */ /* 0x000fe2000f8e960c */
[----:B------:R-:W-:Y:S01]  /*74a0*/  FFMA.FTZ R212, R212, UR4, -R60 ;  /* 0x00000004d4d47c23 */ /* 0x000fe2000801083c */
[----:B------:R-:W-:Y:S01]  /*74b0*/  LOP3.LUT R9, R8, 0xffff, RZ, 0xc0, !PT ;  /* 0x0000ffff08097812 */ /* 0x000fe200078ec0ff */
[--C-:B------:R-:W-:Y:S01]  /*74c0*/  FFMA.FTZ R45, R2, UR4, -R189.reuse ;  /* 0x00000004022d7c23 */ /* 0x100fe200080108bd */
[----:B------:R-:W-:Y:S01]  /*74d0*/  LOP3.LUT R5, R10, 0xff, RZ, 0xc0, !PT ;  /* 0x000000ff0a057812 */ /* 0x000fe200078ec0ff */
[--C-:B------:R-:W-:Y:S01]  /*74e0*/  FFMA.FTZ R42, R33, UR4, -R189.reuse ;  /* 0x00000004212a7c23 */ /* 0x100fe200080108bd */
[--C-:B------:R-:W-:Y:S01]  /*74f0*/  SHF.R.U32.HI R11, RZ, 0x10, R10.reuse ;  /* 0x00000010ff0b7819 */ /* 0x100fe2000001160a */
[----:B------:R-:W3:Y:S01]  /*7500*/  MUFU.EX2 R46, R46 ;  /* 0x0000002e002e7308 */ /* 0x000ee20000000800 */
[----:B------:R-:W-:Y:S01]  /*7510*/  SHF.R.U32.HI R4, RZ, 0x18, R10 ;  /* 0x00000018ff047819 */ /* 0x000fe2000001160a */
[--C-:B------:R-:W-:Y:S01]  /*7520*/  FFMA.FTZ R44, R39, UR4, -R189.reuse ;  /* 0x00000004272c7c23 */ /* 0x100fe200080108bd */
[----:B------:R-:W-:Y:S01]  /*7530*/  LOP3.LUT R10, R8, 0xff, RZ, 0xc0, !PT ;  /* 0x000000ff080a7812 */ /* 0x000fe200078ec0ff */
[----:B------:R-:W-:Y:S01]  /*7540*/  FFMA.FTZ R43, R38, UR4, -R189 ;  /* 0x00000004262b7c23 */ /* 0x000fe200080108bd */
[----:B------:R-:W-:Y:S01]  /*7550*/  SHF.R.U32.HI R9, RZ, 0x8, R9 ;  /* 0x00000008ff097819 */ /* 0x000fe20000011609 */
[----:B------:R-:W-:Y:S01]  /*7560*/  FFMA.FTZ R201, R238, UR4, -R189 ;  /* 0x00000004eec97c23 */ /* 0x000fe200080108bd */
[----:B------:R-:W-:Y:S01]  /*7570*/  SHF.R.U32.HI R2, RZ, 0x10, R8 ;  /* 0x00000010ff027819 */ /* 0x000fe20000011608 */
[----:B------:R-:W-:Y:S01]  /*7580*/  MUFU.EX2 R49, R49 ;  /* 0x0000003100317308 */ /* 0x000fe20000000800 */
[----:B------:R-:W-:Y:S01]  /*7590*/  PRMT R10, R10, 0x5410, R9 ;  /* 0x000054100a0a7816 */ /* 0x000fe20000000009 */
[----:B------:R-:W-:Y:S01]  /*75a0*/  FFMA.FTZ R197, R197, UR4, -R189 ;  /* 0x00000004c5c57c23 */ /* 0x000fe200080108bd */
[----:B------:R-:W-:Y:S01]  /*75b0*/  LOP3.LUT R9, R2, 0xff, RZ, 0xc0, !PT ;  /* 0x000000ff02097812 */ /* 0x000fe200078ec0ff */
[--C-:B------:R-:W-:Y:S01]  /*75c0*/  FFMA.FTZ R191, R191, UR4, -R60.reuse ;  /* 0x00000004bfbf7c23 */ /* 0x100fe2000801083c */
[----:B-1----:R-:W-:Y:S01]  /*75d0*/  FMNMX.FTZ R2, R6, R7, !PT ;  /* 0x0000000706027209 */ /* 0x002fe20007810000 */
[----:B------:R-:W-:Y:S01]  /*75e0*/  FFMA.FTZ R210, R210, UR4, -R60 ;  /* 0x00000004d2d27c23 */ /* 0x000fe2000801083c */
[----:B------:R-:W-:Y:S01]  /*75f0*/  LOP3.LUT R11, R11, 0xff, RZ, 0xc0, !PT ;  /* 0x000000ff0b0b7812 */ /* 0x000fe200078ec0ff */
[----:B------:R-:W1:Y:S01]  /*7600*/  MUFU.EX2 R48, R48 ;  /* 0x0000003000307308 */ /* 0x000e620000000800 */
[----:B------:R-:W-:Y:S01]  /*7610*/  SHF.R.U32.HI R13, RZ, 0x8, R13 ;  /* 0x00000008ff0d7819 */ /* 0x000fe2000001160d */
[----:B------:R-:W-:Y:S01]  /*7620*/  FMUL.FTZ R179, R2, UR4 ;  /* 0x0000000402b37c20 */ /* 0x000fe20008410000 */
[----:B------:R-:W-:Y:S01]  /*7630*/  SHF.R.U32.HI R8, RZ, 0x18, R8 ;  /* 0x00000018ff087819 */ /* 0x000fe20000011608 */
[--C-:B------:R-:W-:Y:S01]  /*7640*/  FFMA.FTZ R213, R213, UR4, -R189.reuse ;  /* 0x00000004d5d57c23 */ /* 0x100fe200080108bd */
[----:B------:R-:W-:Y:S01]  /*7650*/  PRMT R4, R11, 0x5410, R4 ;  /* 0x000054100b047816 */ /* 0x000fe20000000004 */
[----:B------:R-:W-:Y:S01]  /*7660*/  FFMA.FTZ R214, R214, UR4, -R189 ;  /* 0x00000004d6d67c23 */ /* 0x000fe200080108bd */
[----:B------:R-:W-:Y:S01]  /*7670*/  FSETP.NEU.FTZ.AND P0, PT, R2, -INF , PT ;  /* 0xff8000000200780b */ /* 0x000fe20003f1d000 */
[----:B------:R-:W-:Y:S01]  /*7680*/  MUFU.EX2 R45, R45 ;  /* 0x0000002d002d7308 */ /* 0x000fe20000000800 */
[----:B------:R-:W-:Y:S01]  /*7690*/  PRMT R5, R5, 0x5410, R13 ;  /* 0x0000541005057816 */ /* 0x000fe2000000000d */
[----:B------:R-:W-:Y:S01]  /*76a0*/  FFMA.FTZ R238, R239, UR4, -R189 ;  /* 0x00000004efee7c23 */ /* 0x000fe200080108bd */
[----:B------:R-:W-:Y:S01]  /*76b0*/  LOP3.LUT R11, R14, 0xffff, RZ, 0xc0, !PT ;  /* 0x0000ffff0e0b7812 */ /* 0x000fe200078ec0ff */
[--C-:B------:R-:W-:Y:S01]  /*76c0*/  FFMA.FTZ R177, R177, UR4, -R66.reuse ;  /* 0x00000004b1b17c23 */ /* 0x100fe20008010842 */
[----:B------:R-:W-:Y:S01]  /*76d0*/  LOP3.LUT R13, R12, 0xffff, RZ, 0xc0, !PT ;  /* 0x0000ffff0c0d7812 */ /* 0x000fe200078ec0ff */
[----:B------:R-:W-:Y:S01]  /*76e0*/  FFMA.FTZ R181, R181, UR4, -R66 ;  /* 0x00000004b5b57c23 */ /* 0x000fe20008010842 */
[----:B------:R-:W-:Y:S01]  /*76f0*/  PRMT R8, R9, 0x5410, R8 ;  /* 0x0000541009087816 */ /* 0x000fe20000000008 */
[----:B------:R-:W-:Y:S01]  /*7700*/  MUFU.EX2 R44, R44 ;  /* 0x0000002c002c7308 */ /* 0x000fe20000000800 */
[----:B------:R-:W-:Y:S01]  /*7710*/  SHF.R.U32.HI R15, RZ, 0x10, R14 ;  /* 0x00000010ff0f7819 */ /* 0x000fe2000001160e */
[--C-:B------:R-:W-:Y:S01]  /*7720*/  FFMA.FTZ R180, R180, UR4, -R60.reuse ;  /* 0x00000004b4b47c23 */ /* 0x100fe2000801083c */
[----:B------:R-:W-:Y:S01]  /*7730*/  FSEL R179, R179, RZ, P0 ;  /* 0x000000ffb3b37208 */ /* 0x000fe20000000000 */
[----:B------:R-:W-:Y:S01]  /*7740*/  FFMA.FTZ R182, R182, UR4, -R60 ;  /* 0x00000004b6b67c23 */ /* 0x000fe2000801083c */
[----:B------:R-:W-:Y:S01]  /*7750*/  SHF.R.U32.HI R9, RZ, 0x10, R12 ;  /* 0x00000010ff097819 */ /* 0x000fe2000001160c */
[----:B------:R-:W-:Y:S01]  /*7760*/  FFMA.FTZ R173, R173, UR4, -R66 ;  /* 0x00000004adad7c23 */ /* 0x000fe20008010842 */
[----:B------:R-:W-:Y:S01]  /*7770*/  SHF.R.U32.HI R7, RZ, 0x8, R11 ;  /* 0x00000008ff077819 */ /* 0x000fe2000001160b */
[--C-:B------:R-:W-:Y:S01]  /*7780*/  FFMA.FTZ R41, R32, UR4, -R179.reuse ;  /* 0x0000000420297c23 */ /* 0x100fe200080108b3 */
[----:B------:R-:W-:Y:S01]  /*7790*/  LOP3.LUT R6, R14, 0xff, RZ, 0xc0, !PT ;  /* 0x000000ff0e067812 */ /* 0x000fe200078ec0ff */
[----:B------:R-:W4:Y:S01]  /*77a0*/  LDSM.16.MT88.4 R32, [R217+0x9000] ;  /* 0x00900000d920783b */ /* 0x000f220000004200 */
[----:B------:R-:W-:Y:S01]  /*77b0*/  LOP3.LUT R11, R12, 0xff, RZ, 0xc0, !PT ;  /* 0x000000ff0c0b7812 */ /* 0x000fe200078ec0ff */
[----:B------:R-:W-:Y:S01]  /*77c0*/  FFMA.FTZ R40, R31, UR4, -R179 ;  /* 0x000000041f287c23 */ /* 0x000fe200080108b3 */
[----:B------:R-:W-:Y:S01]  /*77d0*/  SHF.R.U32.HI R13, RZ, 0x8, R13 ;  /* 0x00000008ff0d7819 */ /* 0x000fe2000001160d */
[--C-:B------:R-:W-:Y:S01]  /*77e0*/  FFMA.FTZ R39, R30, UR4, -R179.reuse ;  /* 0x000000041e277c23 */ /* 0x100fe200080108b3 */
[----:B------:R-:W-:Y:S01]  /*77f0*/  SHF.R.U32.HI R14, RZ, 0x18, R14 ;  /* 0x00000018ff0e7819 */ /* 0x000fe2000001160e */
[--C-:B------:R-:W-:Y:S01]  /*7800*/  FFMA.FTZ R38, R29, UR4, -R179.reuse ;  /* 0x000000041d267c23 */ /* 0x100fe200080108b3 */
[----:B------:R-:W-:Y:S01]  /*7810*/  SHF.R.U32.HI R12, RZ, 0x18, R12 ;  /* 0x00000018ff0c7819 */ /* 0x000fe2000001160c */
[----:B------:R-:W-:Y:S01]  /*7820*/  MUFU.EX2 R43, R43 ;  /* 0x0000002b002b7308 */ /* 0x000fe20000000800 */
[----:B------:R-:W-:Y:S01]  /*7830*/  LOP3.LUT R15, R15, 0xff, RZ, 0xc0, !PT ;  /* 0x000000ff0f0f7812 */ /* 0x000fe200078ec0ff */
[----:B------:R-:W-:Y:S01]  /*7840*/  LDSM.16.MT88.4 R28, [R217+0xa000] ;  /* 0x00a00000d91c783b */ /* 0x000fe20000004200 */
[----:B------:R-:W-:Y:S01]  /*7850*/  LOP3.LUT R9, R9, 0xff, RZ, 0xc0, !PT ;  /* 0x000000ff09097812 */ /* 0x000fe200078ec0ff */
[----:B------:R-:W-:Y:S01]  /*7860*/  FFMA.FTZ R198, R198, UR4, -R179 ;  /* 0x00000004c6c67c23 */ /* 0x000fe200080108b3 */
[----:B------:R-:W-:Y:S01]  /*7870*/  PRMT R6, R6, 0x5410, R7 ;  /* 0x0000541006067816 */ /* 0x000fe20000000007 */
[----:B------:R-:W-:Y:S01]  /*7880*/  FFMA.FTZ R199, R199, UR4, -R179 ;  /* 0x00000004c7c77c23 */ /* 0x000fe200080108b3 */
[----:B------:R-:W-:Y:S01]  /*7890*/  PRMT R11, R11, 0x5410, R13 ;  /* 0x000054100b0b7816 */ /* 0x000fe2000000000d */
[----:B------:R-:W5:Y:S01]  /*78a0*/  MUFU.EX2 R42, R42 ;  /* 0x0000002a002a7308 */ /* 0x000f620000000800 */
[----:B------:R-:W-:Y:S01]  /*78b0*/  FSEL R7, R0, RZ, P2 ;  /* 0x000000ff00077208 */ /* 0x000fe20001000000 */
[--C-:B------:R-:W-:Y:S01]  /*78c0*/  FFMA.FTZ R207, R207, UR4, -R179.reuse ;  /* 0x00000004cfcf7c23 */ /* 0x100fe200080108b3 */
[----:B------:R-:W-:Y:S01]  /*78d0*/  FSEL R13, R36, RZ, P1 ;  /* 0x000000ff240d7208 */ /* 0x000fe20000800000 */
[----:B------:R-:W-:Y:S01]  /*78e0*/  FFMA.FTZ R206, R206, UR4, -R179 ;  /* 0x00000004cece7c23 */ /* 0x000fe200080108b3 */
[----:B------:R-:W-:Y:S01]  /*78f0*/  PRMT R61, R164, 0x7054, R164 ;  /* 0x00007054a43d7816 */ /* 0x000fe200000000a4 */
[----:B------:R-:W-:Y:S01]  /*7900*/  FADD.FTZ R7, R168, -R7 ;  /* 0x80000007a8077221 */ /* 0x000fe20000010000 */
[----:B------:R-:W-:Y:S01]  /*7910*/  PRMT R14, R15, 0x5410, R14 ;  /* 0x000054100f0e7816 */ /* 0x000fe2000000000e */
[----:B------:R-:W-:Y:S01]  /*7920*/  FADD.FTZ R13, R166, -R13 ;  /* 0x8000000da60d7221 */ /* 0x000fe20000010000 */
[----:B------:R-:W-:Y:S01]  /*7930*/  PRMT R9, R9, 0x5410, R12 ;  /* 0x0000541009097816 */ /* 0x000fe2000000000c */
[----:B------:R-:W-:Y:S01]  /*7940*/  IMAD.MOV.U32 R166, RZ, RZ, R18 ;  /* 0x000000ffffa67224 */ /* 0x000fe200078e0012 */
[----:B------:R-:W-:Y:S01]  /*7950*/  FSEL R15, R37, RZ, P3 ;  /* 0x000000ff250f7208 */ /* 0x000fe20001800000 */
[----:B------:R-:W-:Y:S01]  /*7960*/  FMUL.FTZ R57, R7, UR4 ;  /* 0x0000000407397c20 */ /* 0x000fe20008410000 */
[----:B------:R-:W-:Y:S01]  /*7970*/  FSEL R12, R2, RZ, P0 ;  /* 0x000000ff020c7208 */ /* 0x000fe20000000000 */
[----:B------:R-:W-:Y:S01]  /*7980*/  MUFU.EX2 R41, R41 ;  /* 0x0000002900297308 */ /* 0x000fe20000000800 */
[--C-:B------:R-:W-:Y:S01]  /*7990*/  HSET2.LE.AND R5, R5, R61.reuse, PT ;  /* 0x0000003d05057233 */ /* 0x100fe20003803000 */
[----:B------:R-:W-:Y:S01]  /*79a0*/  FADD.FTZ R15, R167, -R15 ;  /* 0x8000000fa70f7221 */ /* 0x000fe20000010000 */
[--C-:B------:R-:W-:Y:S01]  /*79b0*/  HSET2.LE.AND R16, R6, R61.reuse, PT ;  /* 0x0000003d06107233 */ /* 0x100fe20003803000 */
[----:B------:R-:W-:Y:S01]  /*79c0*/  FADD.FTZ R12, R165, -R12 ;  /* 0x8000000ca50c7221 */ /* 0x000fe20000010000 */
[--C-:B------:R-:W-:Y:S01]  /*79d0*/  HSET2.LE.AND R4, R4, R61.reuse, PT ;  /* 0x0000003d04047233 */ /* 0x100fe20003803000 */
[----:B------:R-:W-:Y:S01]  /*79e0*/  FMUL.FTZ R15, R15, UR4 ;  /* 0x000000040f0f7c20 */ /* 0x000fe20008410000 */
[----:B--2---:R-:W-:Y:S01]  /*79f0*/  F2FP.BF16.F32.PACK_AB R6, R50, R51 ;  /* 0x000000333206723e */ /* 0x004fe200000010ff */
[----:B------:R-:W2:Y:S01]  /*7a00*/  MUFU.EX2 R40, R40 ;  /* 0x0000002800287308 */ /* 0x000ea20000000800 */
[----:B---3--:R-:W-:Y:S01]  /*7a10*/  F2FP.BF16.F32.PACK_AB R18, R46, R47 ;  /* 0x0000002f2e12723e */ /* 0x008fe200000010ff */
[----:B------:R-:W-:Y:S01]  /*7a20*/  FMUL.FTZ R13, R13, UR4 ;  /* 0x000000040d0d7c20 */ /* 0x000fe20008410000 */
[----:B------:R-:W-:Y:S01]  /*7a30*/  F2FP.BF16.F32.PACK_AB R17, R52, R53 ;  /* 0x000000353411723e */ /* 0x000fe200000010ff */
[----:B------:R-:W-:Y:S01]  /*7a40*/  FMUL.FTZ R12, R12, UR4 ;  /* 0x000000040c0c7c20 */ /* 0x000fe20008410000 */
[----:B------:R-:W-:Y:S01]  /*7a50*/  LOP3.LUT R6, R5, R6, RZ, 0xc0, !PT ;  /* 0x0000000605067212 */ /* 0x000fe200078ec0ff */
[----:B------:R-:W-:Y:S01]  /*7a60*/  IMAD.MOV.U32 R167, RZ, RZ, R19 ;  /* 0x000000ffffa77224 */ /* 0x000fe200078e0013 */
[----:B------:R-:W-:Y:S01]  /*7a70*/  LOP3.LUT R7, R4, R18, RZ, 0xc0, !PT ;  /* 0x0000001204077212 */ /* 0x000fe200078ec0ff */
[----:B------:R-:W-:Y:S01]  /*7a80*/  MUFU.EX2 R39, R39 ;  /* 0x0000002700277308 */ /* 0x000fe20000000800 */
[--C-:B------:R-:W-:Y:S01]  /*7a90*/  HSET2.LE.AND R5, R14, R61.reuse, PT ;  /* 0x0000003d0e057233 */ /* 0x100fe20003803000 */
[----:B------:R-:W-:Y:S01]  /*7aa0*/  FFMA.FTZ R175, R175, UR4, -R66 ;  /* 0x00000004afaf7c23 */ /* 0x000fe20008010842 */
[----:B------:R-:W-:Y:S01]  /*7ab0*/  LOP3.LUT R4, R16, R17, RZ, 0xc0, !PT ;  /* 0x0000001110047212 */ /* 0x000fe200078ec0ff */
[--C-:B------:R-:W-:Y:S01]  /*7ac0*/  FFMA.FTZ R174, R174, UR4, -R60.reuse ;  /* 0x00000004aeae7c23 */ /* 0x100fe2000801083c */
[----:B-1----:R-:W-:Y:S01]  /*7ad0*/  F2FP.BF16.F32.PACK_AB R14, R48, R49 ;  /* 0x00000031300e723e */ /* 0x002fe200000010ff */
[----:B------:R-:W1:Y:S01]  /*7ae0*/  LDSM.16.MT88.4 R16, [R216+0x9000] ;  /* 0x00900000d810783b */ /* 0x000e620000004200 */
[--C-:B------:R-:W-:Y:S01]  /*7af0*/  HSET2.LE.AND R10, R10, R61.reuse, PT ;  /* 0x0000003d0a0a7233 */ /* 0x100fe20003803000 */
[----:B------:R-:W3:Y:S01]  /*7b00*/  MUFU.EX2 R38, R38 ;  /* 0x0000002600267308 */ /* 0x000ee20000000800 */
[----:B------:R-:W-:Y:S01]  /*7b10*/  LOP3.LUT R5, R5, R14, RZ, 0xc0, !PT ;  /* 0x0000000e05057212 */ /* 0x000fe200078ec0ff */
[----:B------:R-:W-:Y:S01]  /*7b20*/  FFMA.FTZ R176, R176, UR4, -R60 ;  /* 0x00000004b0b07c23 */ /* 0x000fe2000801083c */
[--C-:B------:R-:W-:Y:S01]  /*7b30*/  HSET2.LE.AND R8, R8, R61.reuse, PT ;  /* 0x0000003d08087233 */ /* 0x100fe20003803000 */
[--C-:B------:R-:W-:Y:S01]  /*7b40*/  FFMA.FTZ R190, R190, UR4, -R189.reuse ;  /* 0x00000004bebe7c23 */ /* 0x100fe200080108bd */
[--C-:B------:R-:W-:Y:S01]  /*7b50*/  HSET2.LE.AND R11, R11, R61.reuse, PT ;  /* 0x0000003d0b0b7233 */ /* 0x100fe20003803000 */
[----:B------:R-:W-:Y:S01]  /*7b60*/  FFMA.FTZ R188, R188, UR4, -R189 ;  /* 0x00000004bcbc7c23 */ /* 0x000fe200080108bd */
[----:B------:R-:W-:Y:S01]  /*7b70*/  HSET2.LE.AND R9, R9, R61, PT ;  /* 0x0000003d09097233 */ /* 0x000fe20003803000 */
[----:B------:R-:W4:Y:S01]  /*7b80*/  MUFU.EX2 R57, R57 ;  /* 0x0000003900397308 */ /* 0x000f220000000800 */
[----:B-----5:R-:W-:Y:S01]  /*7b90*/  F2FP.BF16.F32.PACK_AB R26, R42, R43 ;  /* 0x0000002b2a1a723e */ /* 0x020fe200000010ff */
[--C-:B------:R-:W-:Y:S01]  /*7ba0*/  FFMA.FTZ R184, R184, UR4, -R179.reuse ;  /* 0x00000004b8b87c23 */ /* 0x100fe200080108b3 */
[----:B------:R-:W-:Y:S01]  /*7bb0*/  F2FP.BF16.F32.PACK_AB R24, R44, R45 ;  /* 0x0000002d2c18723e */ /* 0x000fe200000010ff */
[----:B------:R-:W-:Y:S01]  /*7bc0*/  FFMA.FTZ R178, R178, UR4, -R179 ;  /* 0x00000004b2b27c23 */ /* 0x000fe200080108b3 */
[----:B--2---:R-:W-:Y:S01]  /*7bd0*/  F2FP.BF16.F32.PACK_AB R25, R40, R41 ;  /* 0x000000292819723e */ /* 0x004fe200000010ff */
[--C-:B------:R-:W-:Y:S01]  /*7be0*/  FFMA.FTZ R187, R187, UR4, -R189.reuse ;  /* 0x00000004bbbb7c23 */ /* 0x100fe200080108bd */
[----:B------:R-:W-:Y:S01]  /*7bf0*/  LOP3.LUT R26, R10, R26, RZ, 0xc0, !PT ;  /* 0x0000001a0a1a7212 */ /* 0x000fe200078ec0ff */
[----:B------:R-:W2:Y:S01]  /*7c00*/  MUFU.EX2 R56, R15 ;  /* 0x0000000f00387308 */ /* 0x000ea20000000800 */
[----:B---3--:R-:W-:Y:S01]  /*7c10*/  F2FP.BF16.F32.PACK_AB R27, R38, R39 ;  /* 0x00000027261b723e */ /* 0x008fe200000010ff */
[----:B------:R-:W-:Y:S01]  /*7c20*/  FFMA.FTZ R186, R186, UR4, -R189 ;  /* 0x00000004baba7c23 */ /* 0x000fe200080108bd */
[----:B------:R-:W-:Y:S01]  /*7c30*/  LOP3.LUT R24, R11, R24, RZ, 0xc0, !PT ;  /* 0x000000180b187212 */ /* 0x000fe200078ec0ff */
[--C-:B------:R-:W-:Y:S01]  /*7c40*/  FFMA.FTZ R185, R185, UR4, -R179.reuse ;  /* 0x00000004b9b97c23 */ /* 0x100fe200080108b3 */
[----:B------:R-:W-:Y:S01]  /*7c50*/  LOP3.LUT R27, R8, R27, RZ, 0xc0, !PT ;  /* 0x0000001b081b7212 */ /* 0x000fe200078ec0ff */
[----:B------:R-:W-:Y:S01]  /*7c60*/  FFMA.FTZ R183, R183, UR4, -R179 ;  /* 0x00000004b7b77c23 */ /* 0x000fe200080108b3 */
[----:B------:R-:W-:Y:S01]  /*7c70*/  LOP3.LUT R25, R9, R25, RZ, 0xc0, !PT ;  /* 0x0000001909197212 */ /* 0x000fe200078ec0ff */
[----:B------:R-:W3:Y:S01]  /*7c80*/  MUFU.EX2 R55, R13 ;  /* 0x0000000d00377308 */ /* 0x000ee20000000800 */
[-C--:B----4-:R-:W-:Y:S01]  /*7c90*/  FMUL.FTZ R160, R160, R57.reuse ;  /* 0x00000039a0a07220 */ /* 0x090fe20000410000 */
[-C--:B------:R-:W-:Y:S01]  /*7ca0*/  FMUL.FTZ R161, R161, R57.reuse ;  /* 0x00000039a1a17220 */ /* 0x080fe20000410000 */
[----:B------:R-:W-:Y:S01]  /*7cb0*/  LDSM.16.MT88.4 R8, [R216+0xb000] ;  /* 0x00b00000d808783b */ /* 0x000fe20000004200 */
[-C--:B------:R-:W-:Y:S01]  /*7cc0*/  FMUL.FTZ R80, R80, R57.reuse ;  /* 0x0000003950507220 */ /* 0x080fe20000410000 */
[-C--:B------:R-:W-:Y:S01]  /*7cd0*/  FMUL.FTZ R81, R81, R57.reuse ;  /* 0x0000003951517220 */ /* 0x080fe20000410000 */
[-C--:B------:R-:W-:Y:S01]  /*7ce0*/  FMUL.FTZ R140, R140, R57.reuse ;  /* 0x000000398c8c7220 */ /* 0x080fe20000410000 */
[-C--:B------:R-:W-:Y:S01]  /*7cf0*/  FMUL.FTZ R141, R141, R57.reuse ;  /* 0x000000398d8d7220 */ /* 0x080fe20000410000 */
[----:B------:R4:W5:Y:S01]  /*7d00*/  MUFU.EX2 R54, R12 ;  /* 0x0000000c00367308 */ /* 0x0009620000000800 */
[-C--:B--2---:R-:W-:Y:S01]  /*7d10*/  FMUL.FTZ R162, R162, R56.reuse ;  /* 0x00000038a2a27220 */ /* 0x084fe20000410000 */
[-C--:B------:R-:W-:Y:S01]  /*7d20*/  FMUL.FTZ R163, R163, R56.reuse ;  /* 0x00000038a3a37220 */ /* 0x080fe20000410000 */
[-C--:B------:R-:W-:Y:S01]  /*7d30*/  FMUL.FTZ R82, R82, R56.reuse ;  /* 0x0000003852527220 */ /* 0x080fe20000410000 */
[-C--:B------:R-:W-:Y:S01]  /*7d40*/  FMUL.FTZ R83, R83, R56.reuse ;  /* 0x0000003853537220 */ /* 0x080fe20000410000 */
[-C--:B------:R-:W-:Y:S01]  /*7d50*/  FMUL.FTZ R142, R142, R56.reuse ;  /* 0x000000388e8e7220 */ /* 0x080fe20000410000 */
[----:B------:R-:W-:Y:S01]  /*7d60*/  FMUL.FTZ R143, R143, R56 ;  /* 0x000000388f8f7220 */ /* 0x000fe20000410000 */
[-C--:B------:R-:W-:Y:S01]  /*7d70*/  FMUL.FTZ R116, R116, R57.reuse ;  /* 0x0000003974747220 */ /* 0x080fe20000410000 */
[----:B------:R-:W-:Y:S01]  /*7d80*/  FMUL.FTZ R117, R117, R57 ;  /* 0x0000003975757220 */ /* 0x000fe20000410000 */
[-C--:B---3--:R-:W-:Y:S01]  /*7d90*/  FMUL.FTZ R156, R156, R55.reuse ;  /* 0x000000379c9c7220 */ /* 0x088fe20000410000 */
[-C--:B------:R-:W-:Y:S01]  /*7da0*/  FMUL.FTZ R157, R157, R55.reuse ;  /* 0x000000379d9d7220 */ /* 0x080fe20000410000 */
[C---:B------:R-:W-:Y:S01]  /*7db0*/  HMMA.16816.F32.BF16 R160, R4.reuse, R32, R160 ;  /* 0x0000002004a0723c */ /* 0x040fe200000418a0 */
[-C--:B------:R-:W-:Y:S01]  /*7dc0*/  FMUL.FTZ R76, R76, R55.reuse ;  /* 0x000000374c4c7220 */ /* 0x080fe20000410000 */
[-C--:B------:R-:W-:Y:S01]  /*7dd0*/  FMUL.FTZ R77, R77, R55.reuse ;  /* 0x000000374d4d7220 */ /* 0x080fe20000410000 */
[-C--:B------:R-:W-:Y:S01]  /*7de0*/  FMUL.FTZ R112, R112, R55.reuse ;  /* 0x0000003770707220 */ /* 0x080fe20000410000 */
[-C--:B------:R-:W-:Y:S01]  /*7df0*/  FMUL.FTZ R113, R113, R55.reuse ;  /* 0x0000003771717220 */ /* 0x080fe20000410000 */
[-C--:B------:R-:W-:Y:S01]  /*7e00*/  FMUL.FTZ R136, R136, R55.reuse ;  /* 0x0000003788887220 */ /* 0x080fe20000410000 */
[----:B----4-:R-:W2:Y:S01]  /*7e10*/  LDSM.16.MT88.4 R12, [R217+0xb000] ;  /* 0x00b00000d90c783b */ /* 0x010ea20000004200 */
[-C--:B-----5:R-:W-:Y:S01]  /*7e20*/  FMUL.FTZ R158, R158, R54.reuse ;  /* 0x000000369e9e7220 */ /* 0x0a0fe20000410000 */
[-C--:B------:R-:W-:Y:S01]  /*7e30*/  FMUL.FTZ R159, R159, R54.reuse ;  /* 0x000000369f9f7220 */ /* 0x080fe20000410000 */
[-C--:B------:R-:W-:Y:S01]  /*7e40*/  FMUL.FTZ R78, R78, R54.reuse ;  /* 0x000000364e4e7220 */ /* 0x080fe20000410000 */
[-C--:B------:R-:W-:Y:S01]  /*7e50*/  FMUL.FTZ R79, R79, R54.reuse ;  /* 0x000000364f4f7220 */ /* 0x080fe20000410000 */
[-C--:B------:R-:W-:Y:S01]  /*7e60*/  FMUL.FTZ R114, R114, R54.reuse ;  /* 0x0000003672727220 */ /* 0x080fe20000410000 */
[-C--:B------:R-:W-:Y:S01]  /*7e70*/  FMUL.FTZ R115, R115, R54.reuse ;  /* 0x0000003673737220 */ /* 0x080fe20000410000 */
[----:B-1----:R-:W-:Y:S01]  /*7e80*/  HMMA.16816.F32.BF16 R80, R4, R18, R80 ;  /* 0x000000120450723c */ /* 0x002fe20000041850 */
[-C--:B------:R-:W-:Y:S01]  /*7e90*/  FMUL.FTZ R137, R137, R55.reuse ;  /* 0x0000003789897220 */ /* 0x080fe20000410000 */
        /* <DEDUP_REMOVED lines=9> */
[----:B------:R-:W-:Y:S01]  /*7f30*/  FMUL.FTZ R68, R68, R57 ;  /* 0x0000003944447220 */ /* 0x000fe20000410000 */
[----:B------:R-:W-:Y:S01]  /*7f40*/  HMMA.16816.F32.BF16 R76, R24, R18, R76 ;  /* 0x00000012184c723c */ /* 0x000fe2000004184c */
[----:B------:R-:W-:-:S02]  /*7f50*/  IMAD.MOV.U32 R32, RZ, RZ, R20 ;  /* 0x000000ffff207224 */ /* 0x000fc400078e0014 */
[----:B------:R-:W-:Y:S01]  /*7f60*/  FMUL.FTZ R69, R69, R57 ;  /* 0x0000003945457220 */ /* 0x000fe20000410000 */
[----:B------:R-:W-:Y:S02]  /*7f70*/  IMAD.MOV.U32 R33, RZ, RZ, R21 ;  /* 0x000000ffff217224 */ /* 0x000fe400078e0015 */
[-C--:B------:R-:W-:Y:S01]  /*7f80*/  FMUL.FTZ R70, R70, R56.reuse ;  /* 0x0000003846467220 */ /* 0x080fe20000410000 */
[----:B------:R-:W1:Y:S01]  /*7f90*/  LDSM.16.MT88.4 R20, [R216+0xa000] ;  /* 0x00a00000d814783b */ /* 0x000e620000004200 */
[----:B------:R-:W-:Y:S01]  /*7fa0*/  FMUL.FTZ R71, R71, R56 ;  /* 0x0000003847477220 */ /* 0x000fe20000410000 */
[----:B------:R-:W-:Y:S01]  /*7fb0*/  IMAD.WIDE.U32 R18, R195, -0x2daee0ad, RZ ;  /* 0xd2511f53c3127825 */ /* 0x000fe200078e00ff */
[----:B------:R-:W-:Y:S03]  /*7fc0*/  MUFU.EX2 R201, R201 ;  /* 0x000000c900c97308 */ /* 0x000fe60000000800 */
        /* <DEDUP_REMOVED lines=14> */
[-C--:B--2---:R-:W-:Y:S01]  /*80b0*/  HMMA.16816.F32.BF16 R112, R24, R12.reuse, R112 ;  /* 0x0000000c1870723c */ /* 0x084fe20000041870 */
        /* <DEDUP_REMOVED lines=8> */
[-C--:B------:R-:W-:Y:S01]  /*8140*/  FMUL.FTZ R91, R91, R54.reuse ;  /* 0x000000365b5b7220 */ /* 0x080fe20000410000 */
[-C--:B------:R-:W-:Y:S01]  /*8150*/  FMUL.FTZ R94, R94, R54.reuse ;  /* 0x000000365e5e7220 */ /* 0x080fe20000410000 */
[-C--:B------:R-:W-:Y:S01]  /*8160*/  FMUL.FTZ R95, R95, R54.reuse ;  /* 0x000000365f5f7220 */ /* 0x080fe20000410000 */
[-C--:B------:R-:W-:Y:S01]  /*8170*/  HMMA.16816.F32.BF16 R136, R24, R14.reuse, R136 ;  /* 0x0000000e1888723c */ /* 0x080fe20000041888 */
[----:B------:R-:W-:Y:S01]  /*8180*/  LOP3.LUT R13, R19, UR5, R200, 0x96, !PT ;  /* 0x00000005130d7c12 */ /* 0x000fe2000f8e96c8 */
[----:B------:R-:W-:Y:S01]  /*8190*/  FFMA.FTZ R200, R204, UR4, -R189 ;  /* 0x00000004ccc87c23 */ /* 0x000fe200080108bd */
[-C--:B------:R-:W-:Y:S01]  /*81a0*/  FMUL.FTZ R145, R145, R55.reuse ;  /* 0x0000003791917220 */ /* 0x080fe20000410000 */
[-C--:B------:R-:W-:Y:S01]  /*81b0*/  FMUL.FTZ R106, R106, R54.reuse ;  /* 0x000000366a6a7220 */ /* 0x080fe20000410000 */
[-C--:B------:R-:W-:Y:S01]  /*81c0*/  FMUL.FTZ R107, R107, R54.reuse ;  /* 0x000000366b6b7220 */ /* 0x080fe20000410000 */
[C---:B------:R-:W-:Y:S01]  /*81d0*/  HMMA.16816.F32.BF16 R116, R4.reuse, R14, R116 ;  /* 0x0000000e0474723c */ /* 0x040fe20000041874 */
[-C--:B------:R-:W-:Y:S01]  /*81e0*/  FMUL.FTZ R146, R146, R54.reuse ;  /* 0x0000003692927220 */ /* 0x080fe20000410000 */
[----:B------:R-:W-:Y:S01]  /*81f0*/  MUFU.EX2 R200, R200 ;  /* 0x000000c800c87308 */ /* 0x000fe20000000800 */
[-C--:B------:R-:W-:Y:S01]  /*8200*/  FMUL.FTZ R147, R147, R54.reuse ;  /* 0x0000003693937220 */ /* 0x080fe20000410000 */
[-C--:B------:R-:W-:Y:S01]  /*8210*/  FMUL.FTZ R124, R124, R55.reuse ;  /* 0x000000377c7c7220 */ /* 0x080fe20000410000 */
[----:B------:R-:W-:Y:S01]  /*8220*/  FMUL.FTZ R125, R125, R55 ;  /* 0x000000377d7d7220 */ /* 0x000fe20000410000 */
[----:B------:R-:W-:Y:S01]  /*8230*/  HMMA.16816.F32.BF16 R68, R4, R16, R68 ;  /* 0x000000100444723c */ /* 0x000fe20000041844 */
[----:B------:R-:W-:Y:S01]  /*8240*/  LOP3.LUT R15, R18, 0xffff, RZ, 0xc0, !PT ;  /* 0x0000ffff120f7812 */ /* 0x000fe200078ec0ff */
[-C--:B------:R-:W-:Y:S01]  /*8250*/  FMUL.FTZ R126, R126, R54.reuse ;  /* 0x000000367e7e7220 */ /* 0x080fe20000410000 */
[----:B------:R-:W-:Y:S01]  /*8260*/  LOP3.LUT R14, R18, 0xff, RZ, 0xc0, !PT ;  /* 0x000000ff120e7812 */ /* 0x000fe200078ec0ff */
[----:B------:R-:W-:Y:S01]  /*8270*/  FMUL.FTZ R127, R127, R54 ;  /* 0x000000367f7f7220 */ /* 0x000fe20000410000 */
[----:B------:R-:W-:Y:S01]  /*8280*/  SHF.R.U32.HI R15, RZ, 0x8, R15 ;  /* 0x00000008ff0f7819 */ /* 0x000fe2000001160f */
[-C--:B------:R-:W-:Y:S01]  /*8290*/  FMUL.FTZ R84, R84, R57.reuse ;  /* 0x0000003954547220 */ /* 0x080fe20000410000 */
[--C-:B------:R-:W-:Y:S01]  /*82a0*/  SHF.R.U32.HI R16, RZ, 0x10, R18.reuse ;  /* 0x00000010ff107819 */ /* 0x100fe20000011612 */
[-C--:B------:R-:W-:Y:S01]  /*82b0*/  FMUL.FTZ R85, R85, R57.reuse ;  /* 0x0000003955557220 */ /* 0x080fe20000410000 */
[-C--:B------:R-:W-:Y:S01]  /*82c0*/  FMUL.FTZ R86, R86, R56.reuse ;  /* 0x0000003856567220 */ /* 0x080fe20000410000 */
[-C--:B------:R-:W-:Y:S01]  /*82d0*/  FMUL.FTZ R87, R87, R56.reuse ;  /* 0x0000003857577220 */ /* 0x080fe20000410000 */
[-C--:B------:R-:W-:Y:S01]  /*82e0*/  FMUL.FTZ R96, R96, R57.reuse ;  /* 0x0000003960607220 */ /* 0x080fe20000410000 */
[-C--:B------:R-:W-:Y:S01]  /*82f0*/  FMUL.FTZ R97, R97, R57.reuse ;  /* 0x0000003961617220 */ /* 0x080fe20000410000 */
[-C--:B------:R-:W-:Y:S01]  /*8300*/  FMUL.FTZ R98, R98, R56.reuse ;  /* 0x0000003862627220 */ /* 0x080fe20000410000 */
[-C--:B------:R-:W-:Y:S01]  /*8310*/  FMUL.FTZ R99, R99, R56.reuse ;  /* 0x0000003863637220 */ /* 0x080fe20000410000 */
[-C--:B------:R-:W-:Y:S01]  /*8320*/  HMMA.16816.F32.BF16 R120, R24, R8.reuse, R120 ;  /* 0x000000081878723c */ /* 0x080fe20000041878 */
[----:B------:R-:W-:Y:S01]  /*8330*/  PRMT R14, R14, 0x5410, R15 ;  /* 0x000054100e0e7816 */ /* 0x000fe2000000000f */
[-C--:B------:R-:W-:Y:S01]  /*8340*/  FMUL.FTZ R148, R148, R57.reuse ;  /* 0x0000003994947220 */ /* 0x080fe20000410000 */
[----:B------:R-:W-:Y:S01]  /*8350*/  SHF.R.U32.HI R12, RZ, 0x18, R18 ;  /* 0x00000018ff0c7819 */ /* 0x000fe20000011612 */
[-C--:B------:R-:W-:Y:S01]  /*8360*/  FMUL.FTZ R149, R149, R57.reuse ;  /* 0x0000003995957220 */ /* 0x080fe20000410000 */
[----:B------:R-:W-:Y:S01]  /*8370*/  LOP3.LUT R16, R16, 0xff, RZ, 0xc0, !PT ;  /* 0x000000ff10107812 */ /* 0x000fe200078ec0ff */
[----:B------:R-:W-:Y:S01]  /*8380*/  HMMA.16816.F32.BF16 R132, R4, R8, R132 ;  /* 0x000000080484723c */ /* 0x000fe20000041884 */
[-C--:B------:R-:W-:Y:S01]  /*8390*/  FMUL.FTZ R150, R150, R56.reuse ;  /* 0x0000003896967220 */ /* 0x080fe20000410000 */
[-C--:B------:R-:W-:Y:S01]  /*83a0*/  FMUL.FTZ R151, R151, R56.reuse ;  /* 0x0000003897977220 */ /* 0x080fe20000410000 */
[-C--:B------:R-:W-:Y:S01]  /*83b0*/  FMUL.FTZ R100, R100, R57.reuse ;  /* 0x0000003964647220 */ /* 0x080fe20000410000 */
[-C--:B------:R-:W-:Y:S01]  /*83c0*/  FMUL.FTZ R101, R101, R57.reuse ;  /* 0x0000003965657220 */ /* 0x080fe20000410000 */
[-C--:B------:R-:W-:Y:S01]  /*83d0*/  FMUL.FTZ R102, R102, R56.reuse ;  /* 0x0000003866667220 */ /* 0x080fe20000410000 */
[-C--:B------:R-:W-:Y:S01]  /*83e0*/  FMUL.FTZ R103, R103, R56.reuse ;  /* 0x0000003867677220 */ /* 0x080fe20000410000 */
[----:B------:R-:W-:Y:S01]  /*83f0*/  LOP3.LUT R9, R13, 0xffff, RZ, 0xc0, !PT ;  /* 0x0000ffff0d097812 */ /* 0x000fe200078ec0ff */
[-C--:B------:R-:W-:Y:S01]  /*8400*/  FMUL.FTZ R108, R108, R57.reuse ;  /* 0x000000396c6c7220 */ /* 0x080fe20000410000 */
[----:B------:R-:W-:Y:S01]  /*8410*/  SHF.R.U32.HI R8, RZ, 0x10, R13 ;  /* 0x00000010ff087819 */ /* 0x000fe2000001160d */
        /* <DEDUP_REMOVED lines=8> */
[----:B------:R-:W-:Y:S01]  /*84a0*/  PRMT R12, R16, 0x5410, R12 ;  /* 0x00005410100c7816 */ /* 0x000fe2000000000c */
[----:B------:R-:W-:Y:S01]  /*84b0*/  FFMA.FTZ R195, R231, UR4, -R189 ;  /* 0x00000004e7c37c23 */ /* 0x000fe200080108bd */
[----:B------:R-:W-:Y:S01]  /*84c0*/  SHF.R.U32.HI R9, RZ, 0x8, R9 ;  /* 0x00000008ff097819 */ /* 0x000fe20000011609 */
[----:B------:R-:W-:Y:S01]  /*84d0*/  LDSM.16.MT88.4 R16, [R217+0xa400] ;  /* 0x00a40000d910783b */ /* 0x000fe20000004200 */
[----:B------:R-:W-:Y:S01]  /*84e0*/  LOP3.LUT R8, R8, 0xff, RZ, 0xc0, !PT ;  /* 0x000000ff08087812 */ /* 0x000fe200078ec0ff */
[C---:B------:R-:W-:Y:S01]  /*84f0*/  HMMA.16816.F32.BF16 R88, R24.reuse, R28, R88 ;  /* 0x0000001c1858723c */ /* 0x040fe20000041858 */
[----:B------:R-:W-:Y:S01]  /*8500*/  HSET2.LE.AND R14, R14, R61, PT ;  /* 0x0000003d0e0e7233 */ /* 0x000fe20003803000 */
[----:B------:R-:W-:Y:S01]  /*8510*/  FFMA.FTZ R204, R243, UR4, -R179 ;  /* 0x00000004f3cc7c23 */ /* 0x000fe200080108b3 */
[----:B------:R-:W2:Y:S01]  /*8520*/  MUFU.EX2 R197, R197 ;  /* 0x000000c500c57308 */ /* 0x000ea20000000800 */
[----:B------:R-:W-:Y:S01]  /*8530*/  FFMA.FTZ R231, R240, UR4, -R60 ;  /* 0x00000004f0e77c23 */ /* 0x000fe2000801083c */
[----:B------:R-:W-:Y:S01]  /*8540*/  FFMA.FTZ R53, R237, R57, R53 ;  /* 0x00000039ed357223 */ /* 0x000fe20000010035 */
[C---:B------:R-:W-:Y:S01]  /*8550*/  HMMA.16816.F32.BF16 R92, R24.reuse, R30, R92 ;  /* 0x0000001e185c723c */ /* 0x040fe2000004185c */
[----:B------:R-:W-:Y:S01]  /*8560*/  FFMA.FTZ R49, R236, R56, R49 ;  /* 0x00000038ec317223 */ /* 0x000fe20000010031 */
[----:B------:R-:W-:Y:S01]  /*8570*/  FFMA.FTZ R45, R235, R55, R45 ;  /* 0x00000037eb2d7223 */ /* 0x000fe2000001002d */
[----:B------:R-:W-:Y:S01]  /*8580*/  FFMA.FTZ R41, R234, R54, R41 ;  /* 0x00000036ea297223 */ /* 0x000fe20000010029 */
[----:B------:R-:W-:Y:S01]  /*8590*/  FADD.FTZ R53, R52, R53 ;  /* 0x0000003534357221 */ /* 0x000fe20000010000 */
[----:B------:R-:W3:Y:S01]  /*85a0*/  MUFU.EX2 R195, R195 ;  /* 0x000000c300c37308 */ /* 0x000ee20000000800 */
[C---:B-1----:R-:W-:Y:S01]  /*85b0*/  HMMA.16816.F32.BF16 R104, R24.reuse, R20, R104 ;  /* 0x000000141868723c */ /* 0x042fe20000041868 */
[----:B------:R-:W-:Y:S01]  /*85c0*/  FADD.FTZ R49, R48, R49 ;  /* 0x0000003130317221 */ /* 0x000fe20000010000 */
[----:B------:R-:W-:Y:S01]  /*85d0*/  FADD.FTZ R45, R44, R45 ;  /* 0x0000002d2c2d7221 */ /* 0x000fe20000010000 */
[----:B------:R-:W-:Y:S01]  /*85e0*/  FADD.FTZ R41, R40, R41 ;  /* 0x0000002928297221 */ /* 0x000fe20000010000 */
[----:B------:R-:W-:Y:S01]  /*85f0*/  FADD.FTZ R53, R51, R53 ;  /* 0x0000003533357221 */ /* 0x000fe20000010000 */
[----:B------:R-:W-:Y:S01]  /*8600*/  FADD.FTZ R49, R47, R49 ;  /* 0x000000312f317221 */ /* 0x000fe20000010000 */
[C---:B------:R-:W-:Y:S01]  /*8610*/  HMMA.16816.F32.BF16 R144, R24.reuse, R22, R144 ;  /* 0x000000161890723c */ /* 0x040fe20000041890 */
[----:B------:R-:W1:Y:S01]  /*8620*/  MUFU.EX2 R204, R204 ;  /* 0x000000cc00cc7308 */ /* 0x000e620000000800 */
[----:B------:R-:W-:Y:S01]  /*8630*/  FADD.FTZ R45, R43, R45 ;  /* 0x0000002d2b2d7221 */ /* 0x000fe20000010000 */
[----:B------:R-:W-:Y:S01]  /*8640*/  FADD.FTZ R41, R39, R41 ;  /* 0x0000002927297221 */ /* 0x000fe20000010000 */
[----:B------:R-:W-:Y:S01]  /*8650*/  FADD.FTZ R53, R50, R53 ;  /* 0x0000003532357221 */ /* 0x000fe20000010000 */
[----:B------:R-:W-:Y:S01]  /*8660*/  FADD.FTZ R49, R46, R49 ;  /* 0x000000312e317221 */ /* 0x000fe20000010000 */
[----:B------:R-:W-:Y:S01]  /*8670*/  HMMA.16816.F32.BF16 R124, R24, R10, R124 ;  /* 0x0000000a187c723c */ /* 0x000fe2000004187c */
[----:B------:R-:W-:Y:S01]  /*8680*/  FADD.FTZ R45, R42, R45 ;  /* 0x0000002d2a2d7221 */ /* 0x000fe20000010000 */
[----:B------:R-:W-:Y:S01]  /*8690*/  FADD.FTZ R41, R38, R41 ;  /* 0x0000002926297221 */ /* 0x000fe20000010000 */
[----:B------:R-:W-:Y:S01]  /*86a0*/  MUFU.EX2 R211, R211 ;  /* 0x000000d300d37308 */ /* 0x000fe20000000800 */
[----:B------:R-:W-:Y:S01]  /*86b0*/  FFMA.FTZ R65, R65, UR4, -R66 ;  /* 0x0000000441417c23 */ /* 0x000fe20008010842 */
[----:B--2---:R-:W-:Y:S01]  /*86c0*/  FADD.FTZ R45, R197, R45 ;  /* 0x0000002dc52d7221 */ /* 0x004fe20000010000 */
[----:B------:R-:W-:Y:S01]  /*86d0*/  HMMA.16816.F32.BF16 R84, R4, R28, R84 ;  /* 0x0000001c0454723c */ /* 0x000fe20000041854 */
[----:B------:R-:W-:-:S02]  /*86e0*/  IMAD.MOV.U32 R26, RZ, RZ, R32 ;  /* 0x000000ffff1a7224 */ /* 0x000fc400078e0020 */
[----:B------:R-:W-:Y:S01]  /*86f0*/  FFMA.FTZ R64, R64, UR4, -R66 ;  /* 0x0000000440407c23 */ /* 0x000fe20008010842 */
[----:B------:R-:W-:Y:S02]  /*8700*/  IMAD.MOV.U32 R27, RZ, RZ, R33 ;  /* 0x000000ffff1b7224 */ /* 0x000fe400078e0021 */
[----:B---3--:R-:W-:Y:S01]  /*8710*/  FADD.FTZ R45, R195, R45 ;  /* 0x0000002dc32d7221 */ /* 0x008fe20000010000 */
[----:B------:R-:W-:Y:S01]  /*8720*/  IMAD.MOV.U32 R32, RZ, RZ, R202 ;  /* 0x000000ffff207224 */ /* 0x000fe200078e00ca */
[C---:B------:R-:W-:Y:S01]  /*8730*/  HMMA.16816.F32.BF16 R96, R4.reuse, R30, R96 ;  /* 0x0000001e0460723c */ /* 0x040fe20000041860 */
[----:B------:R-:W-:Y:S01]  /*8740*/  IMAD.MOV.U32 R33, RZ, RZ, R203 ;  /* 0x000000ffff217224 */ /* 0x000fe200078e00cb */
[----:B------:R-:W-:Y:S01]  /*8750*/  LOP3.LUT R28, R13, 0xff, RZ, 0xc0, !PT ;  /* 0x000000ff0d1c7812 */ /* 0x000fe200078ec0ff */
[----:B------:R-:W-:Y:S01]  /*8760*/  FFMA.FTZ R203, R252, UR4, -R179 ;  /* 0x00000004fccb7c23 */ /* 0x000fe200080108b3 */
[----:B------:R-:W-:Y:S01]  /*8770*/  SHF.R.U32.HI R29, RZ, 0x18, R13 ;  /* 0x00000018ff1d7819 */ /* 0x000fe2000001160d */
[--C-:B------:R-:W-:Y:S01]  /*8780*/  FFMA.FTZ R202, R205, UR4, -R179.reuse ;  /* 0x00000004cdca7c23 */ /* 0x100fe200080108b3 */
[C---:B------:R-:W-:Y:S01]  /*8790*/  HMMA.16816.F32.BF16 R148, R4.reuse, R34, R148 ;  /* 0x000000220494723c */ /* 0x040fe20000041894 */
[----:B------:R-:W-:Y:S01]  /*87a0*/  F2FP.BF16.F32.PACK_AB R30, R200, R201 ;  /* 0x000000c9c81e723e */ /* 0x000fe200000010ff */
[----:B------:R-:W-:Y:S01]  /*87b0*/  FFMA.FTZ R205, R242, UR4, -R179 ;  /* 0x00000004f2cd7c23 */ /* 0x000fe200080108b3 */
[----:B------:R-:W-:Y:S01]  /*87c0*/  PRMT R28, R28, 0x5410, R9 ;  /* 0x000054101c1c7816 */ /* 0x000fe20000000009 */
[----:B------:R-:W-:Y:S01]  /*87d0*/  MUFU.EX2 R203, R203 ;  /* 0x000000cb00cb7308 */ /* 0x000fe20000000800 */
[----:B------:R-:W-:Y:S01]  /*87e0*/  PRMT R29, R8, 0x5410, R29 ;  /* 0x00005410081d7816 */ /* 0x000fe2000000001d */
[C---:B------:R-:W-:Y:S01]  /*87f0*/  HMMA.16816.F32.BF16 R100, R4.reuse, R20, R100 ;  /* 0x000000140464723c */ /* 0x040fe20000041864 */
[----:B------:R-:W-:Y:S01]  /*8800*/  IMAD.MOV.U32 R34, RZ, RZ, R26 ;  /* 0x000000ffff227224 */ /* 0x000fe200078e001a */
[----:B------:R-:W-:Y:S01]  /*8810*/  LOP3.LUT R30, R14, R30, RZ, 0xc0, !PT ;  /* 0x0000001e0e1e7212 */ /* 0x000fe200078ec0ff */
[----:B------:R-:W-:Y:S01]  /*8820*/  IMAD.MOV.U32 R35, RZ, RZ, R27 ;  /* 0x000000ffff237224 */ /* 0x000fe200078e001b */
[--C-:B------:R-:W-:Y:S01]  /*8830*/  HSET2.LE.AND R31, R12, R61.reuse, PT ;  /* 0x0000003d0c1f7233 */ /* 0x100fe20003803000 */
[----:B------:R-:W2:Y:S01]  /*8840*/  LDSM.16.MT88.4 R24, [R217+0x9400] ;  /* 0x00940000d918783b */ /* 0x000ea20000004200 */
[C---:B------:R-:W-:Y:S01]  /*8850*/  HMMA.16816.F32.BF16 R108, R4.reuse, R22, R108 ;  /* 0x00000016046c723c */ /* 0x040fe2000004186c */
[----:B------:R-:W3:Y:S01]  /*8860*/  MUFU.EX2 R202, R202 ;  /* 0x000000ca00ca7308 */ /* 0x000ee20000000800 */
[----:B------:R-:W-:Y:S01]  /*8870*/  IMAD.MOV.U32 R242, RZ, RZ, R32 ;  /* 0x000000fffff27224 */ /* 0x000fe200078e0020 */
[----:B------:R-:W4:Y:S01]  /*8880*/  LDSM.16.MT88.4 R20, [R216+0x9400] ;  /* 0x00940000d814783b */ /* 0x000f220000004200 */
[--C-:B------:R-:W-:Y:S01]  /*8890*/  HSET2.LE.AND R28, R28, R61.reuse, PT ;  /* 0x0000003d1c1c7233 */ /* 0x100fe20003803000 */
[----:B------:R-:W-:Y:S01]  /*88a0*/  IMAD.MOV.U32 R243, RZ, RZ, R33 ;  /* 0x000000fffff37224 */ /* 0x000fe200078e0021 */
[----:B------:R-:W-:Y:S01]  /*88b0*/  HMMA.16816.F32.BF16 R128, R4, R10, R128 ;  /* 0x0000000a0480723c */ /* 0x000fe20000041880 */
[----:B------:R-:W5:Y:S01]  /*88c0*/  LDSM.16.MT88.4 R12, [R216+0xa400] ;  /* 0x00a40000d80c783b */ /* 0x000f620000004200 */
[----:B------:R-:W-:Y:S01]  /*88d0*/  HSET2.LE.AND R29, R29, R61, PT ;  /* 0x0000003d1d1d7233 */ /* 0x000fe20003803000 */
[----:B------:R-:W3:Y:S01]  /*88e0*/  MUFU.EX2 R205, R205 ;  /* 0x000000cd00cd7308 */ /* 0x000ee20000000800 */
[----:B-1----:R-:W-:Y:S01]  /*88f0*/  FADD.FTZ R41, R204, R41 ;  /* 0x00000029cc297221 */ /* 0x002fe20000010000 */
[----:B------:R-:W1:Y:S01]  /*8900*/  LDSM.16.MT88.4 R8, [R217+0xb400] ;  /* 0x00b40000d908783b */ /* 0x000e620000004200 */
[--C-:B------:R-:W-:Y:S01]  /*8910*/  FFMA.FTZ R172, R172, UR4, -R66.reuse ;  /* 0x00000004acac7c23 */ /* 0x100fe20008010842 */
[----:B------:R-:W-:Y:S01]  /*8920*/  FFMA.FTZ R67, R67, UR4, -R66 ;  /* 0x0000000443437c23 */ /* 0x000fe20008010842 */
[--C-:B------:R-:W-:Y:S01]  /*8930*/  FFMA.FTZ R63, R63, UR4, -R60.reuse ;  /* 0x000000043f3f7c23 */ /* 0x100fe2000801083c */
[----:B------:R-:W1:Y:S01]  /*8940*/  LDSM.16.MT88.4 R4, [R216+0xb400] ;  /* 0x00b40000d804783b */ /* 0x000e620000004200 */
[--C-:B------:R-:W-:Y:S01]  /*8950*/  FFMA.FTZ R62, R62, UR4, -R60.reuse ;  /* 0x000000043e3e7c23 */ /* 0x100fe2000801083c */
[----:B------:R-:W-:Y:S01]  /*8960*/  MUFU.EX2 R215, R215 ;  /* 0x000000d700d77308 */ /* 0x000fe20000000800 */
[----:B---3--:R-:W-:Y:S01]  /*8970*/  F2FP.BF16.F32.PACK_AB R32, R202, R203 ;  /* 0x000000cbca20723e */ /* 0x008fe200000010ff */
[--C-:B------:R-:W-:Y:S01]  /*8980*/  FFMA.FTZ R58, R58, UR4, -R60.reuse ;  /* 0x000000043a3a7c23 */ /* 0x100fe2000801083c */
[----:B------:R-:W-:Y:S01]  /*8990*/  FFMA.FTZ R59, R59, UR4, -R60 ;  /* 0x000000043b3b7c23 */ /* 0x000fe2000801083c */
[----:B------:R-:W-:Y:S01]  /*89a0*/  FADD.FTZ R45, R201, R45 ;  /* 0x0000002dc92d7221 */ /* 0x000fe20000010000 */
[----:B------:R-:W-:Y:S01]  /*89b0*/  LOP3.LUT R31, R31, R32, RZ, 0xc0, !PT ;  /* 0x000000201f1f7212 */ /* 0x000fe200078ec0ff */
[----:B------:R-:W-:Y:S01]  /*89c0*/  IMAD.MOV.U32 R168, RZ, RZ, R0 ;  /* 0x000000ffffa87224 */ /* 0x000fe200078e0000 */
[----:B------:R-:W-:Y:S01]  /*89d0*/  F2FP.BF16.F32.PACK_AB R32, R195, R197 ;  /* 0x000000c5c320723e */ /* 0x000fe200000010ff */
[----:B------:R-:W-:Y:S01]  /*89e0*/  MUFU.EX2 R212, R212 ;  /* 0x000000d400d47308 */ /* 0x000fe20000000800 */
[----:B------:R-:W-:Y:S01]  /*89f0*/  FADD.FTZ R41, R205, R41 ;  /* 0x00000029cd297221 */ /* 0x000fe20000010000 */
[----:B------:R-:W-:Y:S01]  /*8a00*/  FADD.FTZ R45, R200, R45 ;  /* 0x0000002dc82d7221 */ /* 0x000fe20000010000 */
[----:B------:R-:W-:-:S02]  /*8a10*/  LOP3.LUT R28, R28, R32, RZ, 0xc0, !PT ;  /* 0x000000201c1c7212 */ /* 0x000fc400078ec0ff */
[----:B------:R-:W-:Y:S01]  /*8a20*/  F2FP.BF16.F32.PACK_AB R32, R205, R204 ;  /* 0x000000cccd20723e */ /* 0x000fe200000010ff */
[----:B------:R-:W-:Y:S01]  /*8a30*/  FADD.FTZ R41, R203, R41 ;  /* 0x00000029cb297221 */ /* 0x000fe20000010000 */
[----:B------:R-:W-:Y:S01]  /*8a40*/  ISETP.GE.AND P0, PT, R3, 0x3, PT ;  /* 0x000000030300780c */ /* 0x000fe20003f06270 */
[----:B------:R-:W-:Y:S01]  /*8a50*/  MUFU.EX2 R231, R231 ;  /* 0x000000e700e77308 */ /* 0x000fe20000000800 */
[----:B------:R-:W-:Y:S01]  /*8a60*/  LOP3.LUT R29, R29, R32, RZ, 0xc0, !PT ;  /* 0x000000201d1d7212 */ /* 0x000fe200078ec0ff */
[----:B------:R-:W-:-:S06]  /*8a70*/  FADD.FTZ R41, R202, R41 ;  /* 0x00000029ca297221 */ /* 0x000fcc0000010000 */
[C---:B--2---:R-:W-:Y:S01]  /*8a80*/  HMMA.16816.F32.BF16 R156, R28.reuse, R24, R156 ;  /* 0x000000181c9c723c */ /* 0x044fe2000004189c */
[----:B------:R-:W2:Y:S03]  /*8a90*/  MUFU.EX2 R208, R208 ;  /* 0x000000d000d07308 */ /* 0x000ea60000000800 */
[----:B------:R-:W-:Y:S02]  /*8aa0*/  @P0 IMAD.MOV.U32 R168, RZ, RZ, R0 ;  /* 0x000000ffffa80224 */ /* 0x000fe400078e0000 */
[C---:B------:R-:W-:Y:S03]  /*8ab0*/  HMMA.16816.F32.BF16 R152, R28.reuse, R26, R152 ;  /* 0x0000001a1c98723c */ /* 0x040fe60000041898 */
[----:B------:R-:W3:Y:S03]  /*8ac0*/  MUFU.EX2 R209, R209 ;  /* 0x000000d100d17308 */ /* 0x000ee60000000800 */
[C---:B----4-:R-:W-:Y:S05]  /*8ad0*/  HMMA.16816.F32.BF16 R72, R28.reuse, R20, R72 ;  /* 0x000000141c48723c */ /* 0x050fea0000041848 */
[----:B------:R-:W4:Y:S01]  /*8ae0*/  MUFU.EX2 R191, R191 ;  /* 0x000000bf00bf7308 */ /* 0x000f220000000800 */
[----:B------:R-:W-:Y:S01]  /*8af0*/  HMMA.16816.F32.BF16 R76, R28, R22, R76 ;  /* 0x000000161c4c723c */ /* 0x000fe2000004184c */
[----:B--2---:R-:W-:-:S05]  /*8b00*/  FADD.FTZ R53, R208, R53 ;  /* 0x00000035d0357221 */ /* 0x004fca0000010000 */
[----:B------:R-:W-:Y:S01]  /*8b10*/  HMMA.16816.F32.BF16 R88, R28, R16, R88 ;  /* 0x000000101c58723c */ /* 0x000fe20000041858 */
[----:B------:R-:W2:Y:S01]  /*8b20*/  MUFU.EX2 R210, R210 ;  /* 0x000000d200d27308 */ /* 0x000ea20000000800 */
[----:B---3--:R-:W-:-:S04]  /*8b30*/  FADD.FTZ R53, R209, R53 ;  /* 0x00000035d1357221 */ /* 0x008fc80000010000 */
[C---:B------:R-:W-:Y:S01]  /*8b40*/  HMMA.16816.F32.BF16 R92, R28.reuse, R18, R92 ;  /* 0x000000121c5c723c */ /* 0x040fe2000004185c */
[----:B------:R-:W-:Y:S02]  /*8b50*/  FADD.FTZ R53, R211, R53 ;  /* 0x00000035d3357221 */ /* 0x000fe40000010000 */
[----:B------:R-:W3:Y:S01]  /*8b60*/  MUFU.EX2 R213, R213 ;  /* 0x000000d500d57308 */ /* 0x000ee20000000800 */
[----:B----4-:R-:W-:Y:S01]  /*8b70*/  FADD.FTZ R49, R191, R49 ;  /* 0x00000031bf317221 */ /* 0x010fe20000010000 */
[----:B------:R-:W-:Y:S01]  /*8b80*/  FADD.FTZ R53, R215, R53 ;  /* 0x00000035d7357221 */ /* 0x000fe20000010000 */
[C---:B-----5:R-:W-:Y:S05]  /*8b90*/  HMMA.16816.F32.BF16 R104, R28.reuse, R12, R104 ;  /* 0x0000000c1c68723c */ /* 0x060fea0000041868 */
[----:B------:R-:W4:Y:S01]  /*8ba0*/  MUFU.EX2 R214, R214 ;  /* 0x000000d600d67308 */ /* 0x000f220000000800 */
[----:B------:R-:W-:Y:S01]  /*8bb0*/  HMMA.16816.F32.BF16 R144, R28, R14, R144 ;  /* 0x0000000e1c90723c */ /* 0x000fe20000041890 */
[----:B--2---:R-:W-:-:S04]  /*8bc0*/  FADD.FTZ R49, R210, R49 ;  /* 0x00000031d2317221 */ /* 0x004fc80000010000 */
[----:B------:R-:W-:Y:S01]  /*8bd0*/  FADD.FTZ R49, R212, R49 ;  /* 0x00000031d4317221 */ /* 0x000fe20000010000 */
[----:B-1----:R-:W-:Y:S01]  /*8be0*/  HMMA.16816.F32.BF16 R112, R28, R8, R112 ;  /* 0x000000081c70723c */ /* 0x002fe20000041870 */
[----:B------:R-:W1:Y:S01]  /*8bf0*/  MUFU.EX2 R198, R198 ;  /* 0x000000c600c67308 */ /* 0x000e620000000800 */
[----:B---3--:R-:W-:Y:S01]  /*8c00*/  FADD.FTZ R45, R213, R45 ;  /* 0x0000002dd52d7221 */ /* 0x008fe20000010000 */
[----:B------:R-:W-:-:S03]  /*8c10*/  FADD.FTZ R49, R231, R49 ;  /* 0x00000031e7317221 */ /* 0x000fc60000010000 */
[C---:B------:R-:W-:Y:S03]  /*8c20*/  HMMA.16816.F32.BF16 R136, R28.reuse, R10, R136 ;  /* 0x0000000a1c88723c */ /* 0x040fe60000041888 */
[----:B------:R-:W2:Y:S01]  /*8c30*/  MUFU.EX2 R199, R199 ;  /* 0x000000c700c77308 */ /* 0x000ea20000000800 */
[----:B----4-:R-:W-:Y:S02]  /*8c40*/  FADD.FTZ R45, R214, R45 ;  /* 0x0000002dd62d7221 */ /* 0x010fe40000010000 */
[C---:B------:R-:W-:Y:S05]  /*8c50*/  HMMA.16816.F32.BF16 R120, R28.reuse, R4, R120 ;  /* 0x000000041c78723c */ /* 0x040fea0000041878 */
[----:B------:R-:W-:Y:S01]  /*8c60*/  MUFU.EX2 R238, R238 ;  /* 0x000000ee00ee7308 */ /* 0x000fe20000000800 */
[----:B------:R-:W-:Y:S01]  /*8c70*/  HMMA.16816.F32.BF16 R124, R28, R6, R124 ;  /* 0x000000061c7c723c */ /* 0x000fe2000004187c */
[----:B-1----:R-:W-:-:S06]  /*8c80*/  FADD.FTZ R41, R198, R41 ;  /* 0x00000029c6297221 */ /* 0x002fcc0000010000 */
[----:B------:R-:W-:Y:S01]  /*8c90*/  LOP3.LUT R28, R35, UR19, R242, 0x96, !PT ;  /* 0x00000013231c7c12 */ /* 0x000fe2000f8e96f2 */
[----:B------:R-:W1:Y:S01]  /*8ca0*/  MUFU.EX2 R207, R207 ;  /* 0x000000cf00cf7308 */ /* 0x000e620000000800 */
[----:B--2---:R-:W-:-:S03]  /*8cb0*/  FADD.FTZ R41, R199, R41 ;  /* 0x00000029c7297221 */ /* 0x004fc60000010000 */
[----:B------:R-:W-:-:S04]  /*8cc0*/  IMAD.WIDE.U32 R28, R28, -0x2daee0ad, RZ ;  /* 0xd2511f531c1c7825 */ /* 0x000fc800078e00ff */
[----:B------:R-:W2:Y:S01]  /*8cd0*/  MUFU.EX2 R206, R206 ;  /* 0x000000ce00ce7308 */ /* 0x000ea20000000800 */
[----:B------:R-:W-:Y:S01]  /*8ce0*/  LOP3.LUT R31, R29, UR5, R166, 0x96, !PT ;  /* 0x000000051d1f7c12 */ /* 0x000fe2000f8e96a6 */
[----:B------:R-:W-:Y:S01]  /*8cf0*/  IMAD.WIDE.U32 R166, R169, -0x2daee0ad, RZ ;  /* 0xd2511f53a9a67825 */ /* 0x000fe200078e00ff */
[C---:B------:R-:W-:Y:S02]  /*8d00*/  LOP3.LUT R32, R28.reuse, 0xffff, RZ, 0xc0, !PT ;  /* 0x0000ffff1c207812 */ /* 0x040fe400078ec0ff */
[--C-:B------:R-:W-:Y:S02]  /*8d10*/  SHF.R.U32.HI R29, RZ, 0x10, R28.reuse ;  /* 0x00000010ff1d7819 */ /* 0x100fe4000001161c */
[----:B------:R-:W-:Y:S01]  /*8d20*/  LOP3.LUT R30, R28, 0xff, RZ, 0xc0, !PT ;  /* 0x000000ff1c1e7812 */ /* 0x000fe200078ec0ff */
[----:B------:R-:W-:Y:S01]  /*8d30*/  MUFU.EX2 R177, R177 ;  /* 0x000000b100b17308 */ /* 0x000fe20000000800 */
[----:B------:R-:W-:Y:S01]  /*8d40*/  SHF.R.U32.HI R28, RZ, 0x18, R28 ;  /* 0x00000018ff1c7819 */ /* 0x000fe2000001161c */
[----:B-1----:R-:W-:Y:S01]  /*8d50*/  FADD.FTZ R41, R207, R41 ;  /* 0x00000029cf297221 */ /* 0x002fe20000010000 */
[----:B------:R-:W-:-:S02]  /*8d60*/  LOP3.LUT R29, R29, 0xff, RZ, 0xc0, !PT ;  /* 0x000000ff1d1d7812 */ /* 0x000fc400078ec0ff */
[----:B------:R-:W-:Y:S02]  /*8d70*/  SHF.R.U32.HI R32, RZ, 0x8, R32 ;  /* 0x00000008ff207819 */ /* 0x000fe40000011620 */
[----:B------:R-:W-:Y:S01]  /*8d80*/  PRMT R28, R29, 0x5410, R28 ;  /* 0x000054101d1c7816 */ /* 0x000fe2000000001c */
[----:B------:R-:W-:Y:S01]  /*8d90*/  MUFU.EX2 R181, R181 ;  /* 0x000000b500b57308 */ /* 0x000fe20000000800 */
[----:B------:R-:W-:Y:S01]  /*8da0*/  SHF.R.U32.HI R29, RZ, 0x10, R31 ;  /* 0x00000010ff1d7819 */ /* 0x000fe2000001161f */
[----:B--2---:R-:W-:Y:S01]  /*8db0*/  FADD.FTZ R41, R206, R41 ;  /* 0x00000029ce297221 */ /* 0x004fe20000010000 */
[----:B------:R-:W-:Y:S02]  /*8dc0*/  PRMT R30, R30, 0x5410, R32 ;  /* 0x000054101e1e7816 */ /* 0x000fe40000000020 */
[C---:B------:R-:W-:Y:S02]  /*8dd0*/  LOP3.LUT R33, R31.reuse, 0xffff, RZ, 0xc0, !PT ;  /* 0x0000ffff1f217812 */ /* 0x040fe400078ec0ff */
[----:B------:R-:W-:Y:S01]  /*8de0*/  LOP3.LUT R32, R31, 0xff, RZ, 0xc0, !PT ;  /* 0x000000ff1f207812 */ /* 0x000fe200078ec0ff */
[----:B------:R-:W-:Y:S01]  /*8df0*/  MUFU.EX2 R180, R180 ;  /* 0x000000b400b47308 */ /* 0x000fe20000000800 */
[----:B------:R-:W-:-:S02]  /*8e00*/  SHF.R.U32.HI R31, RZ, 0x18, R31 ;  /* 0x00000018ff1f7819 */ /* 0x000fc4000001161f */
[----:B------:R-:W-:Y:S02]  /*8e10*/  LOP3.LUT R29, R29, 0xff, RZ, 0xc0, !PT ;  /* 0x000000ff1d1d7812 */ /* 0x000fe400078ec0ff */
[----:B------:R-:W-:Y:S02]  /*8e20*/  HSET2.LE.AND R30, R30, R61, PT ;  /* 0x0000003d1e1e7233 */ /* 0x000fe40003803000 */
[----:B------:R-:W-:Y:S01]  /*8e30*/  PRMT R29, R29, 0x5410, R31 ;  /* 0x000054101d1d7816 */ /* 0x000fe2000000001f */
[----:B------:R-:W-:Y:S01]  /*8e40*/  MUFU.EX2 R182, R182 ;  /* 0x000000b600b67308 */ /* 0x000fe20000000800 */
[----:B------:R-:W-:Y:S02]  /*8e50*/  F2FP.BF16.F32.PACK_AB R31, R215, R211 ;  /* 0x000000d3d71f723e */ /* 0x000fe400000010ff */
[----:B------:R-:W-:Y:S02]  /*8e60*/  SHF.R.U32.HI R33, RZ, 0x8, R33 ;  /* 0x00000008ff217819 */ /* 0x000fe40000011621 */
[----:B------:R-:W-:-:S02]  /*8e70*/  LOP3.LUT R30, R30, R31, RZ, 0xc0, !PT ;  /* 0x0000001f1e1e7212 */ /* 0x000fc400078ec0ff */
[--C-:B------:R-:W-:Y:S01]  /*8e80*/  HSET2.LE.AND R28, R28, R61.reuse, PT ;  /* 0x0000003d1c1c7233 */ /* 0x100fe20003803000 */
[----:B------:R-:W1:Y:S01]  /*8e90*/  MUFU.EX2 R173, R173 ;  /* 0x000000ad00ad7308 */ /* 0x000e620000000800 */
[----:B------:R-:W-:Y:S02]  /*8ea0*/  PRMT R32, R32, 0x5410, R33 ;  /* 0x0000541020207816 */ /* 0x000fe40000000021 */
[----:B------:R-:W-:Y:S01]  /*8eb0*/  F2FP.BF16.F32.PACK_AB R31, R231, R212 ;  /* 0x000000d4e71f723e */ /* 0x000fe200000010ff */
[----:B------:R-:W-:Y:S01]  /*8ec0*/  @P0 VIADD R231, R3, 0xfffffffd ;  /* 0xfffffffd03e70836 */ /* 0x000fe20000000000 */
[--C-:B------:R-:W-:Y:S02]  /*8ed0*/  HSET2.LE.AND R29, R29, R61.reuse, PT ;  /* 0x0000003d1d1d7233 */ /* 0x100fe40003803000 */
[----:B------:R-:W-:Y:S01]  /*8ee0*/  LOP3.LUT R31, R28, R31, RZ, 0xc0, !PT ;  /* 0x0000001f1c1f7212 */ /* 0x000fe200078ec0ff */
[----:B------:R-:W2:Y:S01]  /*8ef0*/  MUFU.EX2 R175, R175 ;  /* 0x000000af00af7308 */ /* 0x000ea20000000800 */
[----:B------:R-:W-:-:S02]  /*8f00*/  HSET2.LE.AND R28, R32, R61, PT ;  /* 0x0000003d201c7233 */ /* 0x000fc40003803000 */
[----:B------:R-:W-:-:S04]  /*8f10*/  F2FP.BF16.F32.PACK_AB R32, R209, R208 ;  /* 0x000000d0d120723e */ /* 0x000fc800000010ff */
[----:B------:R-:W-:Y:S01]  /*8f20*/  LOP3.LUT R28, R28, R32, RZ, 0xc0, !PT ;  /* 0x000000201c1c7212 */ /* 0x000fe200078ec0ff */
[----:B------:R-:W3:Y:S01]  /*8f30*/  MUFU.EX2 R174, R174 ;  /* 0x000000ae00ae7308 */ /* 0x000ee20000000800 */
[----:B------:R-:W-:Y:S01]  /*8f40*/  F2FP.BF16.F32.PACK_AB R32, R210, R191 ;  /* 0x000000bfd220723e */ /* 0x000fe200000010ff */
[----:B-1----:R-:W-:-:S03]  /*8f50*/  FADD.FTZ R53, R173, R53 ;  /* 0x00000035ad357221 */ /* 0x002fc60000010000 */
[----:B------:R-:W-:Y:S02]  /*8f60*/  LOP3.LUT R29, R29, R32, RZ, 0xc0, !PT ;  /* 0x000000201d1d7212 */ /* 0x000fe400078ec0ff */
[----:B------:R-:W-:Y:S01]  /*8f70*/  F2FP.BF16.F32.PACK_AB R32, R214, R213 ;  /* 0x000000d5d620723e */ /* 0x000fe200000010ff */
[----:B------:R-:W1:Y:S01]  /*8f80*/  MUFU.EX2 R176, R176 ;  /* 0x000000b000b07308 */ /* 0x000e620000000800 */
[----:B--2---:R-:W-:-:S03]  /*8f90*/  FADD.FTZ R53, R175, R53 ;  /* 0x00000035af357221 */ /* 0x004fc60000010000 */
[----:B------:R-:W-:Y:S01]  /*8fa0*/  HMMA.16816.F32.BF16 R160, R28, R24, R160 ;  /* 0x000000181ca0723c */ /* 0x000fe200000418a0 */
[----:B------:R-:W-:-:S03]  /*8fb0*/  FADD.FTZ R53, R177, R53 ;  /* 0x00000035b1357221 */ /* 0x000fc60000010000 */
[----:B------:R-:W-:Y:S01]  /*8fc0*/  MUFU.EX2 R190, R190 ;  /* 0x000000be00be7308 */ /* 0x000fe20000000800 */
[----:B---3--:R-:W-:Y:S01]  /*8fd0*/  FADD.FTZ R49, R174, R49 ;  /* 0x00000031ae317221 */ /* 0x008fe20000010000 */
[C---:B------:R-:W-:Y:S01]  /*8fe0*/  HMMA.16816.F32.BF16 R148, R28.reuse, R26, R148 ;  /* 0x0000001a1c94723c */ /* 0x040fe20000041894 */
[----:B------:R-:W-:Y:S02]  /*8ff0*/  VIADD R24, R233, 0x1 ;  /* 0x00000001e9187836 */ /* 0x000fe40000000000 */
[----:B------:R-:W-:Y:S01]  /*9000*/  FFMA.FTZ R233, R241, UR4, -R189 ;  /* 0x00000004f1e97c23 */ /* 0x000fe200080108bd */
[----:B------:R-:W-:Y:S02]  /*9010*/  FADD.FTZ R53, R181, R53 ;  /* 0x00000035b5357221 */ /* 0x000fe40000010000 */
[----:B------:R-:W-:Y:S01]  /*9020*/  LOP3.LUT R24, R167, UR33, R24, 0x96, !PT ;  /* 0x00000021a7187c12 */ /* 0x000fe2000f8e9618 */
[----:B------:R-:W-:Y:S02]  /*9030*/  HMMA.16816.F32.BF16 R68, R28, R20, R68 ;  /* 0x000000141c44723c */ /* 0x000fe40000041844 */
[----:B------:R-:W2:Y:S01]  /*9040*/  MUFU.EX2 R233, R233 ;  /* 0x000000e900e97308 */ /* 0x000ea20000000800 */
[----:B-1----:R-:W-:Y:S01]  /*9050*/  FADD.FTZ R49, R176, R49 ;  /* 0x00000031b0317221 */ /* 0x002fe20000010000 */
[----:B------:R-:W-:-:S02]  /*9060*/  IMAD.WIDE.U32 R26, R24, -0x326172a9, RZ ;  /* 0xcd9e8d57181a7825 */ /* 0x000fc400078e00ff */
[C---:B------:R-:W-:Y:S02]  /*9070*/  HMMA.16816.F32.BF16 R100, R28.reuse, R12, R100 ;  /* 0x0000000c1c64723c */ /* 0x040fe40000041864 */
[----:B------:R-:W-:Y:S01]  /*9080*/  FADD.FTZ R49, R180, R49 ;  /* 0x00000031b4317221 */ /* 0x000fe20000010000 */
[----:B------:R-:W-:Y:S01]  /*9090*/  LOP3.LUT R250, R27, UR27, R250, 0x96, !PT ;  /* 0x0000001b1bfa7c12 */ /* 0x000fe2000f8e96fa */
[----:B------:R-:W1:Y:S01]  /*90a0*/  MUFU.EX2 R188, R188 ;  /* 0x000000bc00bc7308 */ /* 0x000e620000000800 */
[----:B------:R-:W-:Y:S01]  /*90b0*/  LOP3.LUT R20, R245, UR25, R26, 0x96, !PT ;  /* 0x00000019f5147c12 */ /* 0x000fe2000f8e961a */
[----:B------:R-:W-:Y:S01]  /*90c0*/  HMMA.16816.F32.BF16 R108, R28, R14, R108 ;  /* 0x0000000e1c6c723c */ /* 0x000fe2000004186c */
[----:B------:R-:W-:Y:S01]  /*90d0*/  FADD.FTZ R49, R182, R49 ;  /* 0x00000031b6317221 */ /* 0x000fe20000010000 */
[----:B------:R-:W-:-:S04]  /*90e0*/  IMAD.WIDE.U32 R250, R250, -0x2daee0ad, RZ ;  /* 0xd2511f53fafa7825 */ /* 0x000fc800078e00ff */
[----:B------:R-:W-:Y:S01]  /*90f0*/  IMAD.WIDE.U32 R20, R20, -0x2daee0ad, RZ ;  /* 0xd2511f5314147825 */ /* 0x000fe200078e00ff */
[----:B------:R-:W-:Y:S01]  /*9100*/  LOP3.LUT R248, R251, UR24, R248, 0x96, !PT ;  /* 0x00000018fbf87c12 */ /* 0x000fe2000f8e96f8 */
[----:B------:R-:W-:Y:S01]  /*9110*/  HMMA.16816.F32.BF16 R140, R28, R8, R140 ;  /* 0x000000081c8c723c */ /* 0x000fe2000004188c */
[----:B------:R-:W-:Y:S01]  /*9120*/  MUFU.EX2 R184, R184 ;  /* 0x000000b800b87308 */ /* 0x000fe20000000800 */
[----:B------:R-:W-:Y:S01]  /*9130*/  IMAD.MOV.U32 R251, RZ, RZ, R27 ;  /* 0x000000fffffb7224 */ /* 0x000fe200078e001b */
[----:B------:R-:W-:Y:S01]  /*9140*/  LOP3.LUT R166, R21, UR22, R250, 0x96, !PT ;  /* 0x0000001615a67c12 */ /* 0x000fe2000f8e96fa */
[----:B------:R-:W-:-:S04]  /*9150*/  IMAD.WIDE.U32 R248, R248, -0x326172a9, RZ ;  /* 0xcd9e8d57f8f87825 */ /* 0x000fc800078e00ff */
[----:B--2---:R-:W-:Y:S01]  /*9160*/  FADD.FTZ R45, R233, R45 ;  /* 0x0000002de92d7221 */ /* 0x004fe20000010000 */
[C---:B------:R-:W-:Y:S01]  /*9170*/  HMMA.16816.F32.BF16 R132, R28.reuse, R4, R132 ;  /* 0x000000041c84723c */ /* 0x040fe20000041884 */
[----:B------:R-:W-:Y:S01]  /*9180*/  LOP3.LUT R196, R251, UR27, R196, 0x96, !PT ;  /* 0x0000001bfbc47c12 */ /* 0x000fe2000f8e96c4 */
[----:B------:R-:W-:Y:S01]  /*9190*/  IMAD.WIDE.U32 R166, R166, -0x326172a9, RZ ;  /* 0xcd9e8d57a6a67825 */ /* 0x000fe200078e00ff */
[----:B------:R-:W-:Y:S01]  /*91a0*/  LOP3.LUT R244, R249, UR23, R244, 0x96, !PT ;  /* 0x00000017f9f47c12 */ /* 0x000fe2000f8e96f4 */
[----:B------:R-:W-:Y:S02]  /*91b0*/  MUFU.EX2 R178, R178 ;  /* 0x000000b200b27308 */ /* 0x000fe40000000800 */
[----:B------:R-:W-:Y:S01]  /*91c0*/  FADD.FTZ R45, R238, R45 ;  /* 0x0000002dee2d7221 */ /* 0x000fe20000010000 */
[----:B------:R-:W-:Y:S01]  /*91d0*/  HMMA.16816.F32.BF16 R116, R28, R10, R116 ;  /* 0x0000000a1c74723c */ /* 0x000fe20000041874 */
[----:B------:R-:W-:Y:S01]  /*91e0*/  LOP3.LUT R242, R167, UR21, R248, 0x96, !PT ;  /* 0x00000015a7f27c12 */ /* 0x000fe2000f8e96f8 */
[----:B------:R-:W-:-:S04]  /*91f0*/  IMAD.WIDE.U32 R244, R244, -0x2daee0ad, RZ ;  /* 0xd2511f53f4f47825 */ /* 0x000fc800078e00ff */
[----:B------:R-:W-:Y:S01]  /*9200*/  FADD.FTZ R45, R190, R45 ;  /* 0x0000002dbe2d7221 */ /* 0x000fe20000010000 */
[----:B------:R-:W-:Y:S01]  /*9210*/  IMAD.WIDE.U32 R242, R242, -0x2daee0ad, RZ ;  /* 0xd2511f53f2f27825 */ /* 0x000fe200078e00ff */
[----:B------:R-:W-:Y:S01]  /*9220*/  LOP3.LUT R240, R245, UR20, R20, 0x96, !PT ;  /* 0x00000014f5f07c12 */ /* 0x000fe2000f8e9614 */
[C---:B------:R-:W-:Y:S01]  /*9230*/  HMMA.16816.F32.BF16 R80, R28.reuse, R22, R80 ;  /* 0x000000161c50723c */ /* 0x040fe20000041850 */
[----:B------:R-:W-:Y:S01]  /*9240*/  LDSM.16.MT88.4 R20, [R216+0x9800] ;  /* 0x00980000d814783b */ /* 0x000fe20000004200 */
[----:B------:R-:W-:Y:S01]  /*9250*/  IMAD.MOV.U32 R250, RZ, RZ, R26 ;  /* 0x000000fffffa7224 */ /* 0x000fe200078e001a */
[----:B------:R-:W-:Y:S01]  /*9260*/  LOP3.LUT R12, R243, UR18, R244, 0x96, !PT ;  /* 0x00000012f30c7c12 */ /* 0x000fe2000f8e96f4 */
[----:B------:R-:W-:Y:S01]  /*9270*/  IMAD.WIDE.U32 R240, R240, -0x326172a9, RZ ;  /* 0xcd9e8d57f0f07825 */ /* 0x000fe200078e00ff */
[----:B------:R-:W2:Y:S01]  /*9280*/  LDSM.16.MT88.4 R24, [R217+0x9800] ;  /* 0x00980000d918783b */ /* 0x000ea20000004200 */
[----:B------:R-:W-:Y:S01]  /*9290*/  HMMA.16816.F32.BF16 R84, R28, R16, R84 ;  /* 0x000000101c54723c */ /* 0x000fe20000041854 */
[----:B------:R-:W3:Y:S01]  /*92a0*/  MUFU.EX2 R187, R187 ;  /* 0x000000bb00bb7308 */ /* 0x000ee20000000800 */
[----:B------:R-:W-:Y:S01]  /*92b0*/  IMAD.WIDE.U32 R14, R12, -0x326172a9, RZ ;  /* 0xcd9e8d570c0e7825 */ /* 0x000fe200078e00ff */
[----:B------:R-:W-:-:S03]  /*92c0*/  LOP3.LUT R166, R241, UR19, R166, 0x96, !PT ;  /* 0x00000013f1a67c12 */ /* 0x000fc6000f8e96a6 */
[----:B-1----:R-:W-:Y:S01]  /*92d0*/  FADD.FTZ R45, R188, R45 ;  /* 0x0000002dbc2d7221 */ /* 0x002fe20000010000 */
[C---:B------:R-:W-:Y:S01]  /*92e0*/  HMMA.16816.F32.BF16 R96, R28.reuse, R18, R96 ;  /* 0x000000121c60723c */ /* 0x040fe20000041860 */
[----:B------:R-:W-:Y:S01]  /*92f0*/  LOP3.LUT R9, R15, UR28, R240, 0x96, !PT ;  /* 0x0000001c0f097c12 */ /* 0x000fe2000f8e96f0 */
[----:B------:R-:W1:Y:S01]  /*9300*/  LDSM.16.MT88.4 R16, [R217+0xa800] ;  /* 0x00a80000d910783b */ /* 0x000e620000004200 */
[----:B------:R-:W-:Y:S01]  /*9310*/  LOP3.LUT R11, R14, 0xffff, RZ, 0xc0, !PT ;  /* 0x0000ffff0e0b7812 */ /* 0x000fe200078ec0ff */
[----:B------:R-:W-:Y:S01]  /*9320*/  IMAD.WIDE.U32 R244, R196, -0x2daee0ad, RZ ;  /* 0xd2511f53c4f47825 */ /* 0x000fe200078e00ff */
[C---:B------:R-:W-:Y:S01]  /*9330*/  LOP3.LUT R12, R9.reuse, 0xffff, RZ, 0xc0, !PT ;  /* 0x0000ffff090c7812 */ /* 0x040fe200078ec0ff */
[----:B------:R-:W-:Y:S01]  /*9340*/  HMMA.16816.F32.BF16 R128, R28, R6, R128 ;  /* 0x000000061c80723c */ /* 0x000fe20000041880 */
[----:B------:R-:W-:Y:S01]  /*9350*/  LOP3.LUT R8, R9, 0xff, RZ, 0xc0, !PT ;  /* 0x000000ff09087812 */ /* 0x000fe200078ec0ff */
[----:B------:R-:W-:Y:S01]  /*9360*/  IMAD.WIDE.U32 R166, R166, -0x2daee0ad, RZ ;  /* 0xd2511f53a6a67825 */ /* 0x000fe200078e00ff */
[----:B------:R-:W-:Y:S01]  /*9370*/  SHF.R.U32.HI R12, RZ, 0x8, R12 ;  /* 0x00000008ff0c7819 */ /* 0x000fe2000001160c */
[----:B------:R-:W4:Y:S01]  /*9380*/  MUFU.EX2 R186, R186 ;  /* 0x000000ba00ba7308 */ /* 0x000f220000000800 */
[----:B------:R-:W-:Y:S01]  /*9390*/  SHF.R.U32.HI R4, RZ, 0x10, R9 ;  /* 0x00000010ff047819 */ /* 0x000fe20000011609 */
[----:B---3--:R-:W-:Y:S01]  /*93a0*/  FADD.FTZ R45, R187, R45 ;  /* 0x0000002dbb2d7221 */ /* 0x008fe20000010000 */
[----:B------:R-:W-:-:S02]  /*93b0*/  PRMT R8, R8, 0x5410, R12 ;  /* 0x0000541008087816 */ /* 0x000fc4000000000c */
[--C-:B------:R-:W-:Y:S02]  /*93c0*/  SHF.R.U32.HI R10, RZ, 0x10, R14.reuse ;  /* 0x00000010ff0a7819 */ /* 0x100fe4000001160e */
[----:B------:R-:W-:Y:S01]  /*93d0*/  SHF.R.U32.HI R33, RZ, 0x18, R9 ;  /* 0x00000018ff217819 */ /* 0x000fe20000011609 */
[----:B------:R-:W3:Y:S01]  /*93e0*/  MUFU.EX2 R185, R185 ;  /* 0x000000b900b97308 */ /* 0x000ee20000000800 */
[----:B------:R-:W-:Y:S02]  /*93f0*/  LOP3.LUT R4, R4, 0xff, RZ, 0xc0, !PT ;  /* 0x000000ff04047812 */ /* 0x000fe400078ec0ff */
[----:B------:R-:W-:Y:S02]  /*9400*/  SHF.R.U32.HI R11, RZ, 0x8, R11 ;  /* 0x00000008ff0b7819 */ /* 0x000fe4000001160b */
[----:B------:R-:W-:Y:S02]  /*9410*/  LOP3.LUT R10, R10, 0xff, RZ, 0xc0, !PT ;  /* 0x000000ff0a0a7812 */ /* 0x000fe400078ec0ff */
[----:B------:R-:W-:Y:S01]  /*9420*/  HSET2.LE.AND R8, R8, R61, PT ;  /* 0x0000003d08087233 */ /* 0x000fe20003803000 */
[----:B------:R-:W5:Y:S01]  /*9430*/  MUFU.EX2 R183, R183 ;  /* 0x000000b700b77308 */ /* 0x000f620000000800 */
[----:B------:R-:W-:Y:S01]  /*9440*/  LOP3.LUT R34, R14, 0xff, RZ, 0xc0, !PT ;  /* 0x000000ff0e227812 */ /* 0x000fe200078ec0ff */
[----:B----4-:R-:W-:Y:S01]  /*9450*/  FADD.FTZ R235, R186, R45 ;  /* 0x0000002dbaeb7221 */ /* 0x010fe20000010000 */
[----:B------:R-:W-:-:S02]  /*9460*/  SHF.R.U32.HI R35, RZ, 0x18, R14 ;  /* 0x00000018ff237819 */ /* 0x000fc4000001160e */
[----:B------:R-:W-:Y:S01]  /*9470*/  PRMT R33, R4, 0x5410, R33 ;  /* 0x0000541004217816 */ /* 0x000fe20000000021 */
[----:B------:R-:W4:Y:S01]  /*9480*/  LDSM.16.MT88.4 R12, [R216+0xa800] ;  /* 0x00a80000d80c783b */ /* 0x000f220000004200 */
[----:B------:R-:W-:Y:S01]  /*9490*/  PRMT R34, R34, 0x5410, R11 ;  /* 0x0000541022227816 */ /* 0x000fe2000000000b */
[----:B------:R-:W-:Y:S01]  /*94a0*/  MUFU.EX2 R65, R65 ;  /* 0x0000004100417308 */ /* 0x000fe20000000800 */
[----:B------:R-:W-:Y:S01]  /*94b0*/  PRMT R35, R10, 0x5410, R35 ;  /* 0x000054100a237816 */ /* 0x000fe20000000023 */
[----:B------:R-:W-:Y:S01]  /*94c0*/  LDSM.16.MT88.4 R4, [R216+0xb800] ;  /* 0x00b80000d804783b */ /* 0x000fe20000004200 */
[----:B------:R-:W-:Y:S01]  /*94d0*/  LOP3.LUT R32, R8, R32, RZ, 0xc0, !PT ;  /* 0x0000002008207212 */ /* 0x000fe200078ec0ff */
[----:B---3--:R-:W-:Y:S01]  /*94e0*/  FADD.FTZ R41, R185, R41 ;  /* 0x00000029b9297221 */ /* 0x008fe20000010000 */
[--C-:B------:R-:W-:Y:S01]  /*94f0*/  HSET2.LE.AND R33, R33, R61.reuse, PT ;  /* 0x0000003d21217233 */ /* 0x100fe20003803000 */
[----:B------:R-:W3:Y:S01]  /*9500*/  LDSM.16.MT88.4 R8, [R217+0xb800] ;  /* 0x00b80000d908783b */ /* 0x000ee20000004200 */
[----:B------:R-:W-:Y:S01]  /*9510*/  F2FP.BF16.F32.PACK_AB R28, R199, R198 ;  /* 0x000000c6c71c723e */ /* 0x000fe200000010ff */
[----:B------:R-:W-:Y:S01]  /*9520*/  MUFU.EX2 R64, R64 ;  /* 0x0000004000407308 */ /* 0x000fe20000000800 */
[----:B------:R-:W-:Y:S01]  /*9530*/  HSET2.LE.AND R34, R34, R61, PT ;  /* 0x0000003d22227233 */ /* 0x000fe20003803000 */
[----:B-----5:R-:W-:Y:S01]  /*9540*/  FADD.FTZ R41, R183, R41 ;  /* 0x00000029b7297221 */ /* 0x020fe20000010000 */
[----:B------:R-:W-:-:S02]  /*9550*/  LOP3.LUT R33, R33, R28, RZ, 0xc0, !PT ;  /* 0x0000001c21217212 */ /* 0x000fc400078ec0ff */
[----:B------:R-:W-:Y:S01]  /*9560*/  F2FP.BF16.F32.PACK_AB R28, R238, R233 ;  /* 0x000000e9ee1c723e */ /* 0x000fe200000010ff */
[----:B------:R-:W-:Y:S01]  /*9570*/  FADD.FTZ R41, R184, R41 ;  /* 0x00000029b8297221 */ /* 0x000fe20000010000 */
[----:B------:R-:W-:Y:S01]  /*9580*/  HSET2.LE.AND R35, R35, R61, PT ;  /* 0x0000003d23237233 */ /* 0x000fe20003803000 */
[----:B------:R-:W5:Y:S01]  /*9590*/  MUFU.EX2 R172, R172 ;  /* 0x000000ac00ac7308 */ /* 0x000f620000000800 */
[----:B------:R-:W-:Y:S01]  /*95a0*/  LOP3.LUT R34, R34, R28, RZ, 0xc0, !PT ;  /* 0x0000001c22227212 */ /* 0x000fe200078ec0ff */
[----:B------:R-:W-:Y:S01]  /*95b0*/  FADD.FTZ R234, R178, R41 ;  /* 0x00000029b2ea7221 */ /* 0x000fe20000010000 */
[----:B------:R-:W-:Y:S02]  /*95c0*/  F2FP.BF16.F32.PACK_AB R28, R206, R207 ;  /* 0x000000cfce1c723e */ /* 0x000fe400000010ff */
[----:B------:R-:W-:Y:S02]  /*95d0*/  LOP3.LUT R194, R245, UR24, R194, 0x96, !PT ;  /* 0x00000018f5c27c12 */ /* 0x000fe4000f8e96c2 */
[----:B------:R-:W-:Y:S01]  /*95e0*/  LOP3.LUT R35, R35, R28, RZ, 0xc0, !PT ;  /* 0x0000001c23237212 */ /* 0x000fe200078ec0ff */
[----:B------:R-:W1:Y:S01]  /*95f0*/  MUFU.EX2 R67, R67 ;  /* 0x0000004300437308 */ /* 0x000e620000000800 */
[----:B------:R-:W-:Y:S01]  /*9600*/  LOP3.LUT R28, R193, UR25, R250, 0x96, !PT ;  /* 0x00000019c11c7c12 */ /* 0x000fe2000f8e96fa */
[----:B------:R-:W-:Y:S01]  /*9610*/  IMAD.WIDE.U32 R30, R194, -0x326172a9, RZ ;  /* 0xcd9e8d57c21e7825 */ /* 0x000fe200078e00ff */
[----:B------:R-:W-:-:S03]  /*9620*/  LOP3.LUT R242, R167, UR5, R242, 0x96, !PT ;  /* 0x00000005a7f27c12 */ /* 0x000fc6000f8e96f2 */
[----:B------:R-:W-:Y:S01]  /*9630*/  IMAD.WIDE.U32 R28, R28, -0x2daee0ad, RZ ;  /* 0xd2511f531c1c7825 */ /* 0x000fe200078e00ff */
[----:B------:R-:W-:Y:S01]  /*9640*/  LOP3.LUT R193, R31, UR23, R192, 0x96, !PT ;  /* 0x000000171fc17c12 */ /* 0x000fe2000f8e96c0 */
[----:B--2---:R-:W-:Y:S01]  /*9650*/  HMMA.16816.F32.BF16 R156, R32, R24, R156 ;  /* 0x00000018209c723c */ /* 0x004fe2000004189c */
[----:B------:R-:W2:Y:S01]  /*9660*/  MUFU.EX2 R63, R63 ;  /* 0x0000003f003f7308 */ /* 0x000ea20000000800 */
[----:B-----5:R-:W-:Y:S01]  /*9670*/  FADD.FTZ R53, R172, R53 ;  /* 0x00000035ac357221 */ /* 0x020fe20000010000 */
[----:B------:R-:W-:-:S03]  /*9680*/  LOP3.LUT R244, R29, UR22, R244, 0x96, !PT ;  /* 0x000000161df47c12 */ /* 0x000fc6000f8e96f4 */
[C---:B------:R-:W-:Y:S02]  /*9690*/  HMMA.16816.F32.BF16 R152, R32.reuse, R26, R152 ;  /* 0x0000001a2098723c */ /* 0x040fe40000041898 */
[----:B------:R-:W-:Y:S01]  /*96a0*/  IMAD.WIDE.U32 R244, R244, -0x326172a9, RZ ;  /* 0xcd9e8d57f4f47825 */ /* 0x000fe200078e00ff */
[----:B------:R-:W-:Y:S03]  /*96b0*/  MUFU.EX2 R62, R62 ;  /* 0x0000003e003e7308 */ /* 0x000fe60000000800 */
[----:B-1----:R-:W-:Y:S01]  /*96c0*/  FADD.FTZ R53, R67, R53 ;  /* 0x0000003543357221 */ /* 0x002fe20000010000 */
[C---:B------:R-:W-:Y:S01]  /*96d0*/  HMMA.16816.F32.BF16 R72, R32.reuse, R20, R72 ;  /* 0x000000142048723c */ /* 0x040fe20000041848 */
[----:B------:R-:W-:Y:S02]  /*96e0*/  LOP3.LUT R192, R245, UR21, R30, 0x96, !PT ;  /* 0x00000015f5c07c12 */ /* 0x000fe4000f8e961e */
[----:B------:R-:W-:Y:S01]  /*96f0*/  FADD.FTZ R53, R65, R53 ;  /* 0x0000003541357221 */ /* 0x000fe20000010000 */
[----:B------:R-:W-:Y:S02]  /*9700*/  MUFU.EX2 R58, R58 ;  /* 0x0000003a003a7308 */ /* 0x000fe40000000800 */
[----:B------:R-:W-:Y:S01]  /*9710*/  HMMA.16816.F32.BF16 R76, R32, R22, R76 ;  /* 0x00000016204c723c */ /* 0x000fe2000004184c */
[----:B--2---:R-:W-:Y:S01]  /*9720*/  FADD.FTZ R49, R63, R49 ;  /* 0x000000313f317221 */ /* 0x004fe20000010000 */
[----:B------:R-:W-:-:S04]  /*9730*/  FADD.FTZ R237, R64, R53 ;  /* 0x0000003540ed7221 */ /* 0x000fc80000010000 */
[C---:B------:R-:W-:Y:S01]  /*9740*/  HMMA.16816.F32.BF16 R88, R32.reuse, R16, R88 ;  /* 0x000000102058723c */ /* 0x040fe20000041858 */
[----:B------:R-:W1:Y:S05]  /*9750*/  MUFU.EX2 R59, R59 ;  /* 0x0000003b003b7308 */ /* 0x000e6a0000000800 */
[C---:B------:R-:W-:Y:S06]  /*9760*/  HMMA.16816.F32.BF16 R92, R32.reuse, R18, R92 ;  /* 0x00000012205c723c */ /* 0x040fec000004185c */
[C---:B----4-:R-:W-:Y:S06]  /*9770*/  HMMA.16816.F32.BF16 R104, R32.reuse, R12, R104 ;  /* 0x0000000c2068723c */ /* 0x050fec0000041868 */
[----:B------:R-:W-:Y:S01]  /*9780*/  HMMA.16816.F32.BF16 R144, R32, R14, R144 ;  /* 0x0000000e2090723c */ /* 0x000fe20000041890 */
[----:B-1----:R-:W-:-:S04]  /*9790*/  FADD.FTZ R49, R59, R49 ;  /* 0x000000313b317221 */ /* 0x002fc80000010000 */
[----:B------:R-:W-:Y:S01]  /*97a0*/  FADD.FTZ R49, R62, R49 ;  /* 0x000000313e317221 */ /* 0x000fe20000010000 */
[----:B---3--:R-:W-:Y:S03]  /*97b0*/  HMMA.16816.F32.BF16 R112, R32, R8, R112 ;  /* 0x000000082070723c */ /* 0x008fe60000041870 */
[----:B------:R-:W-:-:S03]  /*97c0*/  FADD.FTZ R236, R58, R49 ;  /* 0x000000313aec7221 */ /* 0x000fc60000010000 */
[C---:B------:R-:W-:Y:S06]  /*97d0*/  HMMA.16816.F32.BF16 R136, R32.reuse, R10, R136 ;  /* 0x0000000a2088723c */ /* 0x040fec0000041888 */
[C---:B------:R-:W-:Y:S06]  /*97e0*/  HMMA.16816.F32.BF16 R120, R32.reuse, R4, R120 ;  /* 0x000000042078723c */ /* 0x040fec0000041878 */
[----:B------:R-:W-:Y:S07]  /*97f0*/  HMMA.16816.F32.BF16 R124, R32, R6, R124 ;  /* 0x00000006207c723c */ /* 0x000fee000004187c */
[----:B------:R-:W-:Y:S01]  /*9800*/  IMAD.WIDE.U32 R32, R193, -0x2daee0ad, RZ ;  /* 0xd2511f53c1207825 */ /* 0x000fe200078e00ff */
[----:B------:R-:W-:-:S03]  /*9810*/  F2FP.BF16.F32.PACK_AB R34, R186, R187 ;  /* 0x000000bbba22723e */ /* 0x000fc600000010ff */
[----:B------:R-:W-:Y:S01]  /*9820*/  IMAD.WIDE.U32 R192, R192, -0x2daee0ad, RZ ;  /* 0xd2511f53c0c07825 */ /* 0x000fe200078e00ff */
[----:B------:R-:W-:-:S04]  /*9830*/  LOP3.LUT R248, R33, UR20, R28, 0x96, !PT ;  /* 0x0000001421f87c12 */ /* 0x000fc8000f8e961c */
[----:B------:R-:W-:Y:S01]  /*9840*/  LOP3.LUT R32, R193, UR18, R32, 0x96, !PT ;  /* 0x00000012c1207c12 */ /* 0x000fe2000f8e9620 */
[----:B------:R-:W-:-:S04]  /*9850*/  IMAD.WIDE.U32 R248, R248, -0x326172a9, RZ ;  /* 0xcd9e8d57f8f87825 */ /* 0x000fc800078e00ff */
[----:B------:R-:W-:-:S03]  /*9860*/  IMAD.WIDE.U32 R32, R32, -0x326172a9, RZ ;  /* 0xcd9e8d5720207825 */ /* 0x000fc600078e00ff */
[C---:B------:R-:W-:Y:S02]  /*9870*/  LOP3.LUT R28, R32.reuse, 0xffff, RZ, 0xc0, !PT ;  /* 0x0000ffff201c7812 */ /* 0x040fe400078ec0ff */
[----:B------:R-:W-:Y:S02]  /*9880*/  LOP3.LUT R30, R32, 0xff, RZ, 0xc0, !PT ;  /* 0x000000ff201e7812 */ /* 0x000fe400078ec0ff */
[----:B------:R-:W-:Y:S02]  /*9890*/  SHF.R.U32.HI R28, RZ, 0x8, R28 ;  /* 0x00000008ff1c7819 */ /* 0x000fe4000001161c */
[----:B------:R-:W-:Y:S02]  /*98a0*/  SHF.R.U32.HI R29, RZ, 0x18, R32 ;  /* 0x00000018ff1d7819 */ /* 0x000fe40000011620 */
[----:B------:R-:W-:Y:S02]  /*98b0*/  PRMT R30, R30, 0x5410, R28 ;  /* 0x000054101e1e7816 */ /* 0x000fe4000000001c */
[----:B------:R-:W-:-:S02]  /*98c0*/  SHF.R.U32.HI R28, RZ, 0x10, R32 ;  /* 0x00000010ff1c7819 */ /* 0x000fc40000011620 */
[----:B------:R-:W-:Y:S02]  /*98d0*/  LOP3.LUT R31, R33, UR28, R248, 0x96, !PT ;  /* 0x0000001c211f7c12 */ /* 0x000fe4000f8e96f8 */
[----:B------:R-:W-:Y:S02]  /*98e0*/  LOP3.LUT R28, R28, 0xff, RZ, 0xc0, !PT ;  /* 0x000000ff1c1c7812 */ /* 0x000fe400078ec0ff */
[C---:B------:R-:W-:Y:S02]  /*98f0*/  LOP3.LUT R33, R31.reuse, 0xffff, RZ, 0xc0, !PT ;  /* 0x0000ffff1f217812 */ /* 0x040fe400078ec0ff */
[----:B------:R-:W-:Y:S02]  /*9900*/  PRMT R28, R28, 0x5410, R29 ;  /* 0x000054101c1c7816 */ /* 0x000fe4000000001d */
[----:B------:R-:W-:Y:S02]  /*9910*/  SHF.R.U32.HI R29, RZ, 0x10, R31 ;  /* 0x00000010ff1d7819 */ /* 0x000fe4000001161f */
[----:B------:R-:W-:-:S02]  /*9920*/  LOP3.LUT R32, R31, 0xff, RZ, 0xc0, !PT ;  /* 0x000000ff1f207812 */ /* 0x000fc400078ec0ff */
[----:B------:R-:W-:Y:S02]  /*9930*/  SHF.R.U32.HI R31, RZ, 0x18, R31 ;  /* 0x00000018ff1f7819 */ /* 0x000fe4000001161f */
[----:B------:R-:W-:Y:S02]  /*9940*/  LOP3.LUT R29, R29, 0xff, RZ, 0xc0, !PT ;  /* 0x000000ff1d1d7812 */ /* 0x000fe400078ec0ff */
[----:B------:R-:W-:Y:S02]  /*9950*/  HSET2.LE.AND R30, R30, R61, PT ;  /* 0x0000003d1e1e7233 */ /* 0x000fe40003803000 */
[----:B------:R-:W-:Y:S02]  /*9960*/  PRMT R29, R29, 0x5410, R31 ;  /* 0x000054101d1d7816 */ /* 0x000fe4000000001f */
[----:B------:R-:W-:Y:S02]  /*9970*/  F2FP.BF16.F32.PACK_AB R31, R181, R177 ;  /* 0x000000b1b51f723e */ /* 0x000fe400000010ff */
[----:B------:R-:W-:-:S02]  /*9980*/  SHF.R.U32.HI R33, RZ, 0x8, R33 ;  /* 0x00000008ff217819 */ /* 0x000fc40000011621 */
[----:B------:R-:W-:Y:S02]  /*9990*/  LOP3.LUT R30, R30, R31, RZ, 0xc0, !PT ;  /* 0x0000001f1e1e7212 */ /* 0x000fe400078ec0ff */
[--C-:B------:R-:W-:Y:S02]  /*99a0*/  HSET2.LE.AND R28, R28, R61.reuse, PT ;  /* 0x0000003d1c1c7233 */ /* 0x100fe40003803000 */
[----:B------:R-:W-:Y:S02]  /*99b0*/  PRMT R32, R32, 0x5410, R33 ;  /* 0x0000541020207816 */ /* 0x000fe40000000021 */
[----:B------:R-:W-:Y:S02]  /*99c0*/  F2FP.BF16.F32.PACK_AB R31, R182, R180 ;  /* 0x000000b4b61f723e */ /* 0x000fe400000010ff */
[----:B------:R-:W-:Y:S02]  /*99d0*/  HSET2.LE.AND R29, R29, R61, PT ;  /* 0x0000003d1d1d7233 */ /* 0x000fe40003803000 */
[----:B------:R-:W-:-:S02]  /*99e0*/  LOP3.LUT R31, R28, R31, RZ, 0xc0, !PT ;  /* 0x0000001f1c1f7212 */ /* 0x000fc400078ec0ff */
[----:B------:R-:W-:Y:S02]  /*99f0*/  HSET2.LE.AND R28, R32, R61, PT ;  /* 0x0000003d201c7233 */ /* 0x000fe40003803000 */
[----:B------:R-:W-:Y:S02]  /*9a00*/  F2FP.BF16.F32.PACK_AB R32, R175, R173 ;  /* 0x000000adaf20723e */ /* 0x000fe400000010ff */
[----:B------:R-:W-:Y:S02]  /*9a10*/  F2FP.BF16.F32.PACK_AB R33, R183, R185 ;  /* 0x000000b9b721723e */ /* 0x000fe400000010ff */
[----:B------:R-:W-:Y:S02]  /*9a20*/  LOP3.LUT R28, R28, R32, RZ, 0xc0, !PT ;  /* 0x000000201c1c7212 */ /* 0x000fe400078ec0ff */
[----:B------:R-:W-:-:S04]  /*9a30*/  F2FP.BF16.F32.PACK_AB R32, R176, R174 ;  /* 0x000000aeb020723e */ /* 0x000fc800000010ff */
[----:B------:R-:W-:-:S07]  /*9a40*/  LOP3.LUT R29, R29, R32, RZ, 0xc0, !PT ;  /* 0x000000201d1d7212 */ /* 0x000fce00078ec0ff */
[C---:B------:R-:W-:Y:S06]  /*9a50*/  HMMA.16816.F32.BF16 R84, R28.reuse, R16, R84 ;  /* 0x000000101c54723c */ /* 0x040fec0000041854 */
        /* <DEDUP_REMOVED lines=30> */
[----:B------:R-:W-:-:S02]  /*9c40*/  F2FP.BF16.F32.PACK_AB R4, R178, R184 ;  /* 0x000000b8b204723e */ /* 0x000fc400000010ff */
[----:B------:R-:W-:Y:S02]  /*9c50*/  LOP3.LUT R166, R249, UR19, R244, 0x96, !PT ;  /* 0x00000013f9a67c12 */ /* 0x000fe4000f8e96f4 */
[----:B------:R-:W-:Y:S01]  /*9c60*/  LOP3.LUT R32, R32, R10, RZ, 0xc0, !PT ;  /* 0x0000000a20207212 */ /* 0x000fe200078ec0ff */
[C---:B------:R-:W-:Y:S01]  /*9c70*/  HMMA.16816.F32.BF16 R80, R28.reuse, R22, R80 ;  /* 0x000000161c50723c */ /* 0x040fe20000041850 */
[----:B------:R-:W-:Y:S01]  /*9c80*/  LOP3.LUT R33, R8, R33, RZ, 0xc0, !PT ;  /* 0x0000002108217212 */ /* 0x000fe200078ec0ff */
[----:B------:R-:W2:Y:S01]  /*9c90*/  LDSM.16.MT88.4 R20, [R216+0x9c00] ;  /* 0x009c0000d814783b */ /* 0x000ea20000004200 */
[----:B------:R-:W-:Y:S01]  /*9ca0*/  LOP3.LUT R34, R12, R34, RZ, 0xc0, !PT ;  /* 0x000000220c227212 */ /* 0x000fe200078ec0ff */
[----:B------:R-:W-:Y:S01]  /*9cb0*/  IMAD.WIDE.U32 R166, R166, -0x2daee0ad, RZ ;  /* 0xd2511f53a6a67825 */ /* 0x000fe200078e00ff */
[----:B------:R-:W-:Y:S01]  /*9cc0*/  LOP3.LUT R35, R35, R4, RZ, 0xc0, !PT ;  /* 0x0000000423237212 */ /* 0x000fe200078ec0ff */
[----:B------:R-:W-:Y:S01]  /*9cd0*/  HMMA.16816.F32.BF16 R96, R28, R18, R96 ;  /* 0x000000121c60723c */ /* 0x000fe20000041860 */
[----:B------:R-:W3:Y:S02]  /*9ce0*/  LDSM.16.MT88.4 R16, [R217+0xac00] ;  /* 0x00ac0000d910783b */ /* 0x000ee40000004200 */
[----:B------:R-:W-:-:S02]  /*9cf0*/  LOP3.LUT R192, R167, UR5, R192, 0x96, !PT ;  /* 0x00000005a7c07c12 */ /* 0x000fc4000f8e96c0 */
[----:B------:R-:W4:Y:S01]  /*9d00*/  LDSM.16.MT88.4 R12, [R216+0xac00] ;  /* 0x00ac0000d80c783b */ /* 0x000f220000004200 */
[----:B------:R-:W-:Y:S01]  /*9d10*/  HMMA.16816.F32.BF16 R128, R28, R6, R128 ;  /* 0x000000061c80723c */ /* 0x000fe20000041880 */
[C---:B------:R-:W-:Y:S02]  /*9d20*/  LOP3.LUT R66, R192.reuse, 0xffff, RZ, 0xc0, !PT ;  /* 0x0000ffffc0427812 */ /* 0x040fe400078ec0ff */
[----:B------:R-:W5:Y:S01]  /*9d30*/  LDSM.16.MT88.4 R8, [R217+0xbc00] ;  /* 0x00bc0000d908783b */ /* 0x000f620000004200 */
[----:B------:R-:W-:Y:S02]  /*9d40*/  LOP3.LUT R60, R192, 0xff, RZ, 0xc0, !PT ;  /* 0x000000ffc03c7812 */ /* 0x000fe400078ec0ff */
[----:B------:R-:W-:Y:S01]  /*9d50*/  SHF.R.U32.HI R66, RZ, 0x8, R66 ;  /* 0x00000008ff427819 */ /* 0x000fe20000011642 */
[----:B------:R-:W5:Y:S01]  /*9d60*/  LDSM.16.MT88.4 R4, [R216+0xbc00] ;  /* 0x00bc0000d804783b */ /* 0x000f620000004200 */
[C---:B------:R-:W-:Y:S01]  /*9d70*/  LOP3.LUT R31, R166.reuse, 0xffff, RZ, 0xc0, !PT ;  /* 0x0000ffffa61f7812 */ /* 0x040fe200078ec0ff */
[--C-:B------:R-:W-:Y:S01]  /*9d80*/  IMAD.MOV.U32 R167, RZ, RZ, R37.reuse ;  /* 0x000000ffffa77224 */ /* 0x100fe200078e0025 */
[----:B------:R-:W-:Y:S01]  /*9d90*/  LOP3.LUT R28, R166, 0xff, RZ, 0xc0, !PT ;  /* 0x000000ffa61c7812 */ /* 0x000fe200078ec0ff */
[----:B------:R-:W-:Y:S01]  /*9da0*/  @P0 IMAD.MOV.U32 R167, RZ, RZ, R37 ;  /* 0x000000ffffa70224 */ /* 0x000fe200078e0025 */
[----:B------:R-:W-:-:S02]  /*9db0*/  SHF.R.U32.HI R30, RZ, 0x10, R166 ;  /* 0x00000010ff1e7819 */ /* 0x000fc400000116a6 */
[----:B------:R-:W-:Y:S02]  /*9dc0*/  SHF.R.U32.HI R31, RZ, 0x8, R31 ;  /* 0x00000008ff1f7819 */ /* 0x000fe4000001161f */
[----:B------:R-:W-:Y:S02]  /*9dd0*/  SHF.R.U32.HI R165, RZ, 0x10, R192 ;  /* 0x00000010ffa57819 */ /* 0x000fe400000116c0 */
[----:B------:R-:W-:Y:S01]  /*9de0*/  SHF.R.U32.HI R29, RZ, 0x18, R166 ;  /* 0x00000018ff1d7819 */ /* 0x000fe200000116a6 */
[C---:B-1----:R-:W-:Y:S01]  /*9df0*/  HMMA.16816.F32.BF16 R156, R32.reuse, R24, R156 ;  /* 0x00000018209c723c */ /* 0x042fe2000004189c */
[----:B------:R-:W-:Y:S01]  /*9e00*/  LOP3.LUT R30, R30, 0xff, RZ, 0xc0, !PT ;  /* 0x000000ff1e1e7812 */ /* 0x000fe200078ec0ff */
[--C-:B------:R-:W-:Y:S01]  /*9e10*/  IMAD.MOV.U32 R166, RZ, RZ, R36.reuse ;  /* 0x000000ffffa67224 */ /* 0x100fe200078e0024 */
[----:B------:R-:W-:Y:S01]  /*9e20*/  PRMT R28, R28, 0x5410, R31 ;  /* 0x000054101c1c7816 */ /* 0x000fe2000000001f */
[----:B------:R-:W-:Y:S01]  /*9e30*/  @P0 IMAD.MOV.U32 R166, RZ, RZ, R36 ;  /* 0x000000ffffa60224 */ /* 0x000fe200078e0024 */
[----:B------:R-:W-:Y:S01]  /*9e40*/  PRMT R60, R60, 0x5410, R66 ;  /* 0x000054103c3c7816 */ /* 0x000fe20000000042 */
[----:B------:R-:W-:Y:S01]  /*9e50*/  HMMA.16816.F32.BF16 R152, R32, R26, R152 ;  /* 0x0000001a2098723c */ /* 0x000fe20000041898 */
[----:B------:R-:W-:-:S02]  /*9e60*/  SHF.R.U32.HI R192, RZ, 0x18, R192 ;  /* 0x00000018ffc07819 */ /* 0x000fc400000116c0 */
[----:B------:R-:W-:Y:S02]  /*9e70*/  LOP3.LUT R165, R165, 0xff, RZ, 0xc0, !PT ;  /* 0x000000ffa5a57812 */ /* 0x000fe400078ec0ff */
[----:B------:R-:W-:Y:S01]  /*9e80*/  PRMT R29, R30, 0x5410, R29 ;  /* 0x000054101e1d7816 */ /* 0x000fe2000000001d */
[C---:B--2---:R-:W-:Y:S01]  /*9e90*/  HMMA.16816.F32.BF16 R72, R32.reuse, R20, R72 ;  /* 0x000000142048723c */ /* 0x044fe20000041848 */
[--C-:B------:R-:W-:Y:S02]  /*9ea0*/  HSET2.LE.AND R30, R28, R61.reuse, PT ;  /* 0x0000003d1c1e7233 */ /* 0x100fe40003803000 */
[----:B------:R-:W-:Y:S02]  /*9eb0*/  PRMT R165, R165, 0x5410, R192 ;  /* 0x00005410a5a57816 */ /* 0x000fe400000000c0 */
[----:B------:R-:W-:Y:S01]  /*9ec0*/  HSET2.LE.AND R28, R60, R61, PT ;  /* 0x0000003d3c1c7233 */ /* 0x000fe20003803000 */
[----:B------:R-:W-:Y:S01]  /*9ed0*/  HMMA.16816.F32.BF16 R76, R32, R22, R76 ;  /* 0x00000016204c723c */ /* 0x000fe2000004184c */
[----:B------:R-:W-:-:S02]  /*9ee0*/  F2FP.BF16.F32.PACK_AB R60, R64, R65 ;  /* 0x00000041403c723e */ /* 0x000fc400000010ff */
[--C-:B------:R-:W-:Y:S02]  /*9ef0*/  HSET2.LE.AND R31, R29, R61.reuse, PT ;  /* 0x0000003d1d1f7233 */ /* 0x100fe40003803000 */
[----:B------:R-:W-:Y:S01]  /*9f00*/  HSET2.LE.AND R29, R165, R61, PT ;  /* 0x0000003da51d7233 */ /* 0x000fe20003803000 */
[C---:B---3--:R-:W-:Y:S01]  /*9f10*/  HMMA.16816.F32.BF16 R88, R32.reuse, R16, R88 ;  /* 0x000000102058723c */ /* 0x048fe20000041858 */
[----:B------:R-:W-:Y:S01]  /*9f20*/  LOP3.LUT R30, R30, R60, RZ, 0xc0, !PT ;  /* 0x0000003c1e1e7212 */ /* 0x000fe200078ec0ff */
[--C-:B------:R-:W-:Y:S01]  /*9f30*/  IMAD.MOV.U32 R165, RZ, RZ, R2.reuse ;  /* 0x000000ffffa57224 */ /* 0x100fe200078e0002 */
[----:B------:R-:W-:Y:S01]  /*9f40*/  F2FP.BF16.F32.PACK_AB R61, R58, R62 ;  /* 0x0000003e3a3d723e */ /* 0x000fe200000010ff */
[----:B------:R-:W-:Y:S01]  /*9f50*/  @P0 IMAD.MOV.U32 R165, RZ, RZ, R2 ;  /* 0x000000ffffa50224 */ /* 0x000fe200078e0002 */
[----:B------:R-:W-:Y:S01]  /*9f60*/  F2FP.BF16.F32.PACK_AB R66, R67, R172 ;  /* 0x000000ac4342723e */ /* 0x000fe200000010ff */
[----:B------:R-:W-:Y:S01]  /*9f70*/  HMMA.16816.F32.BF16 R92, R32, R18, R92 ;  /* 0x00000012205c723c */ /* 0x000fe2000004185c */
[----:B------:R-:W-:-:S02]  /*9f80*/  F2FP.BF16.F32.PACK_AB R60, R59, R63 ;  /* 0x0000003f3b3c723e */ /* 0x000fc400000010ff */
[----:B------:R-:W-:Y:S02]  /*9f90*/  LOP3.LUT R31, R31, R61, RZ, 0xc0, !PT ;  /* 0x0000003d1f1f7212 */ /* 0x000fe400078ec0ff */
[----:B------:R-:W-:Y:S01]  /*9fa0*/  LOP3.LUT R28, R28, R66, RZ, 0xc0, !PT ;  /* 0x000000421c1c7212 */ /* 0x000fe200078ec0ff */
[----:B----4-:R-:W-:Y:S01]  /*9fb0*/  HMMA.16816.F32.BF16 R104, R32, R12, R104 ;  /* 0x0000000c2068723c */ /* 0x010fe20000041868 */
[----:B------:R-:W-:-:S05]  /*9fc0*/  LOP3.LUT R29, R29, R60, RZ, 0xc0, !PT ;  /* 0x0000003c1d1d7212 */ /* 0x000fca00078ec0ff */
        /* <DEDUP_REMOVED lines=19> */
.L_x_364:
[----:B------:R-:W-:-:S07]  /*a100*/  IADD3 R231, R230, -0x1, RZ ;  /* 0xffffffffe6e77810 */ /* 0x000fce0007ffe0ff */
.L_x_366:
[----:B------:R-:W-:-:S13]  /*a110*/  ISETP.GE.AND P0, PT, R231, RZ, PT ;  /* 0x000000ffe700720c */ /* 0x000fda0003f06270 */
[----:B------:R-:W-:Y:S05]  /*a120*/  @!P0 BRA `(.L_x_367) ;  /* 0x0000004000688947 */ /* 0x000fea0003800000 */
[----:B------:R-:W-:Y:S01]  /*a130*/  IMAD.WIDE.U32 R242, R232, -0x326172a9, RZ ;  /* 0xcd9e8d57e8f27825 */ /* 0x000fe200078e00ff */
[----:B------:R-:W-:Y:S01]  /*a140*/  USHF.L.U64.HI UR12, UR10, 0x5, UR11 ;  /* 0x000000050a0c7899 */ /* 0x000fe2000801020b */
[----:B------:R-:W-:Y:S01]  /*a150*/  PRMT R230, R164, 0x7054, R164 ;  /* 0x00007054a4e67816 */ /* 0x000fe200000000a4 */
[----:B------:R-:W-:Y:S01]  /*a160*/  USHF.L.U32 UR10, UR10, 0x5, URZ ;  /* 0x000000050a0a7899 */ /* 0x000fe2000800063f */
[----:B------:R-:W-:Y:S01]  /*a170*/  IMAD.WIDE.U32 R238, R171, -0x326172a9, RZ ;  /* 0xcd9e8d57abee7825 */ /* 0x000fe200078e00ff */
[-C--:B------:R-:W-:Y:S01]  /*a180*/  LOP3.LUT R240, R243, R170.reuse, RZ, 0x3c, !PT ;  /* 0x000000aaf3f07212 */ /* 0x080fe200078e3cff */
[----:B------:R-:W-:Y:S01]  /*a190*/  ULDC UR4, c[0x0][0x2ec] ;  /* 0x0000bb0000047ab9 */ /* 0x000fe20000000800 */
[----:B------:R-:W-:Y:S01]  /*a1a0*/  MOV R164, R167 ;  /* 0x000000a700a47202 */ /* 0x000fe20000000f00 */
[----:B------:R-:W-:Y:S01]  /*a1b0*/  IMAD.WIDE.U32 R244, R169, -0x2daee0ad, RZ ;  /* 0xd2511f53a9f47825 */ /* 0x000fe200078e00ff */
[----:B------:R-:W-:Y:S01]  /*a1c0*/  LOP3.LUT R232, R239, R170, RZ, 0x3c, !PT ;  /* 0x000000aaefe87212 */ /* 0x000fe200078e3cff */
[----:B------:R-:W-:Y:S01]  /*a1d0*/  USHF.L.U64.HI UR12, UR10, 0x1, UR12 ;  /* 0x000000010a0c7899 */ /* 0x000fe2000801020c */
[----:B------:R-:W-:Y:S01]  /*a1e0*/  MOV R3, R168 ;  /* 0x000000a800037202 */ /* 0x000fe20000000f00 */
[----:B------:R-:W-:Y:S01]  /*a1f0*/  IMAD.WIDE.U32 R240, R240, -0x2daee0ad, RZ ;  /* 0xd2511f53f0f07825 */ /* 0x000fe200078e00ff */
[----:B------:R-:W-:Y:S01]  /*a200*/  MOV R2, R165 ;  /* 0x000000a500027202 */ /* 0x000fe20000000f00 */
[----:B------:R-:W-:Y:S01]  /*a210*/  USHF.L.U32 UR13, UR10, 0x1, URZ ;  /* 0x000000010a0d7899 */ /* 0x000fe2000800063f */
[----:B------:R-:W-:Y:S01]  /*a220*/  MOV R0, R166 ;  /* 0x000000a600007202 */ /* 0x000fe20000000f00 */
[----:B------:R-:W-:Y:S01]  /*a230*/  IMAD.WIDE.U32 R232, R232, -0x2daee0ad, RZ ;  /* 0xd2511f53e8e87825 */ /* 0x000fe200078e00ff */
[----:B------:R-:W-:Y:S01]  /*a240*/  MOV R226, R246 ;  /* 0x000000f600e27202 */ /* 0x000fe20000000f00 */
[----:B------:R-:W-:Y:S01]  /*a250*/  ULDC.64 UR10, c[0x0][0x220] ;  /* 0x00008800000a7ab9 */ /* 0x000fe20000000a00 */
[----:B------:R-:W-:Y:S01]  /*a260*/  ULDC.64 UR6, c[0x0][0x218] ;  /* 0x0000860000067ab9 */ /* 0x000fe20000000a00 */
[----:B------:R-:W-:Y:S01]  /*a270*/  ULDC.64 UR8, c[0x0][0x248] ;  /* 0x0000920000087ab9 */ /* 0x000fe20000000a00 */
[----:B------:R-:W-:Y:S05]  /*a280*/  BRA `(.L_x_368) ;  /* 0x00000000005c7947 */ /* 0x000fea0003800000 */
.L_x_370:
[----:B------:R-:W-:Y:S04]  /*a290*/  VIADD R166, R231, 0xffffffff ;  /* 0xffffffffe7a67836 */ /* 0x000fe80000000000 */
[C---:B------:R-:W-:Y:S01]  /*a2a0*/  IMAD.WIDE.U32 R170, R166.reuse, UR8, RZ ;  /* 0x00000008a6aa7c25 */ /* 0x040fe2000f8e00ff */
[----:B------:R-:W-:Y:S05]  /*a2b0*/  SHF.R.S32.HI R165, RZ, 0x1f, R166 ;  /* 0x0000001fffa57819 */ /* 0x000fea00000114a6 */
[----:B------:R-:W-:Y:S04]  /*a2c0*/  IMAD R165, R165, UR8, RZ ;  /* 0x00000008a5a57c24 */ /* 0x000fe8000f8e02ff */
        /* <DEDUP_REMOVED lines=19> */
.L_x_368:
[----:B------:R-:W-:Y:S04]  /*a400*/  DEPBAR.LE SB0, 0x0 ;  /* 0x000080000000791a */ /* 0x000fe80000000000 */
[----:B------:R-:W-:Y:S01]  /*a410*/  BAR.SYNC.DEFER_BLOCKING 0x0 ;  /* 0x0000000000007b1d */ /* 0x000fe20000010000 */
[----:B------:R-:W-:Y:S01]  /*a420*/  SHF.R.S32.HI R5, RZ, 0x1f, R231 ;  /* 0x0000001fff057819 */ /* 0x000fe200000114e7 */
[C---:B------:R-:W-:Y:S02]  /*a430*/  IMAD R4, R231.reuse, UR16, RZ ;  /* 0x00000010e7047c24 */ /* 0x040fe4000f8e02ff */
[----:B------:R-:W-:Y:S04]  /*a440*/  IMAD.WIDE.U32 R6, R231, UR17, R226 ;  /* 0x00000011e7067c25 */ /* 0x000fe8000f8e00e2 */
[----:B------:R-:W-:Y:S01]  /*a450*/  IMAD R4, R5, UR17, R4 ;  /* 0x0000001105047c24 */ /* 0x000fe2000f8e0204 */
[----:B------:R-:W-:Y:S03]  /*a460*/  LEA R8, P1, R6, UR10, 0x1 ;  /* 0x0000000a06087c11 */ /* 0x000fe6000f8208ff */
[----:B------:R-:W-:Y:S01]  /*a470*/  IMAD.IADD R4, R7, 0x1, R4 ;  /* 0x0000000107047824 */ /* 0x000fe200078e0204 */
[----:B------:R-:W-:Y:S04]  /*a480*/  IADD3 R10, P0, R8, UR13, RZ ;  /* 0x0000000d080a7c10 */ /* 0x000fe8000ff1e0ff */
[----:B------:R-:W-:Y:S04]  /*a490*/  LEA.HI.X R9, R6, UR11, R4, 0x1, P1 ;  /* 0x0000000b06097c11 */ /* 0x000fe800088f0c04 */
[----:B------:R-:W-:Y:S02]  /*a4a0*/  IADD3.X R11, R9, UR12, RZ, P0, !PT ;  /* 0x0000000c090b7c10 */ /* 0x000fe400087fe4ff */
        /* <DEDUP_REMOVED lines=12> */
[----:B------:R-:W1:Y:S06]  /*a570*/  LDSM.16.M88.4 R60, [R221+0x1000] ;  /* 0x00100000dd3c783b */ /* 0x000e6c0000000200 */
[----:B------:R-:W3:Y:S06]  /*a580*/  LDSM.16.M88.4 R32, [R220+0x400] ;  /* 0x00040000dc20783b */ /* 0x000eec0000000200 */
[----:B------:R-:W0:Y:S06]  /*a590*/  LDGDEPBAR ;  /* 0x00000000000079af */ /* 0x000e2c0000000000 */
[----:B------:R-:W4:Y:S06]  /*a5a0*/  LDSM.16.M88.4 R48, [R220+0x800] ;  /* 0x00080000dc30783b */ /* 0x000f2c0000000200 */
[----:B------:R-:W5:Y:S06]  /*a5b0*/  LDSM.16.M88.4 R168, [R220+0xc00] ;  /* 0x000c0000dca8783b */ /* 0x000f6c0000000200 */
[----:B------:R-:W-:Y:S01]  /*a5c0*/  LDSM.16.M88.4 R172, [R219] ;  /* 0x00000000dbac783b */ /* 0x000fe20000000200 */
[-C--:B--2---:R-:W-:Y:S05]  /*a5d0*/  HMMA.16816.F32.BF16 R4, R64, R16.reuse, RZ ;  /* 0x000000104004723c */ /* 0x084fea00000418ff */
[----:B------:R-:W2:Y:S01]  /*a5e0*/  LDSM.16.M88.4 R176, [R218] ;  /* 0x00000000dab0783b */ /* 0x000ea20000000200 */
[C---:B-1----:R-:W-:Y:S05]  /*a5f0*/  HMMA.16816.F32.BF16 R8, R60.reuse, R16, RZ ;  /* 0x000000103c08723c */ /* 0x042fea00000418ff */
[----:B------:R-:W1:Y:S01]  /*a600*/  LDSM.16.M88.4 R180, [R219+0x1000] ;  /* 0x00100000dbb4783b */ /* 0x000e620000000200 */
[-C--:B------:R-:W-:Y:S05]  /*a610*/  HMMA.16816.F32.BF16 R12, R60, R18.reuse, RZ ;  /* 0x000000123c0c723c */ /* 0x080fea00000418ff */
[----:B------:R-:W1:Y:S01]  /*a620*/  LDSM.16.M88.4 R184, [R218+0x400] ;  /* 0x00040000dab8783b */ /* 0x000e620000000200 */
[C---:B------:R-:W-:Y:S05]  /*a630*/  HMMA.16816.F32.BF16 R16, R64.reuse, R18, RZ ;  /* 0x000000124010723c */ /* 0x040fea00000418ff */
[----:B------:R-:W1:Y:S01]  /*a640*/  LDSM.16.M88.4 R188, [R218+0x800] ;  /* 0x00080000dabc783b */ /* 0x000e620000000200 */
[-C--:B---3--:R-:W-:Y:S05]  /*a650*/  HMMA.16816.F32.BF16 R20, R64, R32.reuse, RZ ;  /* 0x000000204014723c */ /* 0x088fea00000418ff */
[----:B------:R-:W3:Y:S01]  /*a660*/  LDSM.16.M88.4 R192, [R218+0xc00] ;  /* 0x000c0000dac0783b */ /* 0x000ee20000000200 */
[C---:B------:R-:W-:Y:S05]  /*a670*/  HMMA.16816.F32.BF16 R24, R60.reuse, R32, RZ ;  /* 0x000000203c18723c */ /* 0x040fea00000418ff */
[----:B------:R-:W-:Y:S01]  /*a680*/  LDSM.16.M88.4 R196, [R220+0x1000] ;  /* 0x00100000dcc4783b */ /* 0x000fe20000000200 */
[-C--:B------:R-:W-:Y:S05]  /*a690*/  HMMA.16816.F32.BF16 R28, R60, R34.reuse, RZ ;  /* 0x000000223c1c723c */ /* 0x080fea00000418ff */
[----:B------:R-:W-:Y:S01]  /*a6a0*/  LDSM.16.M88.4 R200, [R221+0x3000] ;  /* 0x00300000ddc8783b */ /* 0x000fe20000000200 */
[C---:B------:R-:W-:Y:S05]  /*a6b0*/  HMMA.16816.F32.BF16 R32, R64.reuse, R34, RZ ;  /* 0x000000224020723c */ /* 0x040fea00000418ff */
[----:B------:R-:W-:Y:S01]  /*a6c0*/  LDSM.16.M88.4 R204, [R219+0x2000] ;  /* 0x00200000dbcc783b */ /* 0x000fe20000000200 */
[-C--:B----4-:R-:W-:Y:S05]  /*a6d0*/  HMMA.16816.F32.BF16 R36, R64, R48.reuse, RZ ;  /* 0x000000304024723c */ /* 0x090fea00000418ff */
[----:B------:R-:W-:Y:S01]  /*a6e0*/  LDSM.16.M88.4 R208, [R218+0x1000] ;  /* 0x00100000dad0783b */ /* 0x000fe20000000200 */
[C---:B------:R-:W-:Y:S05]  /*a6f0*/  HMMA.16816.F32.BF16 R40, R60.reuse, R48, RZ ;  /* 0x000000303c28723c */ /* 0x040fea00000418ff */
[----:B------:R-:W-:Y:S01]  /*a700*/  LDSM.16.M88.4 R212, [R219+0x3000] ;  /* 0x00300000dbd4783b */ /* 0x000fe20000000200 */
[-C--:B------:R-:W-:Y:S06]  /*a710*/  HMMA.16816.F32.BF16 R44, R60, R50.reuse, RZ ;  /* 0x000000323c2c723c */ /* 0x080fec00000418ff */
[C---:B------:R-:W-:Y:S06]  /*a720*/  HMMA.16816.F32.BF16 R48, R64.reuse, R50, RZ ;  /* 0x000000324030723c */ /* 0x040fec00000418ff */
[-C--:B-----5:R-:W-:Y:S06]  /*a730*/  HMMA.16816.F32.BF16 R52, R64, R168.reuse, RZ ;  /* 0x000000a84034723c */ /* 0x0a0fec00000418ff */
[C---:B------:R-:W-:Y:S06]  /*a740*/  HMMA.16816.F32.BF16 R56, R60.reuse, R168, RZ ;  /* 0x000000a83c38723c */ /* 0x040fec00000418ff */
[-C--:B------:R-:W-:Y:S06]  /*a750*/  HMMA.16816.F32.BF16 R60, R60, R170.reuse, RZ ;  /* 0x000000aa3c3c723c */ /* 0x080fec00000418ff */
[----:B------:R-:W-:Y:S01]  /*a760*/  HMMA.16816.F32.BF16 R64, R64, R170, RZ ;  /* 0x000000aa4040723c */ /* 0x000fe200000418ff */
[----:B------:R-:W4:Y:S05]  /*a770*/  LDSM.16.M88.4 R168, [R221+0x2000] ;  /* 0x00200000dda8783b */ /* 0x000f2a0000000200 */
[-C--:B--2---:R-:W-:Y:S06]  /*a780*/  HMMA.16816.F32.BF16 R4, R172, R176.reuse, R4 ;  /* 0x000000b0ac04723c */ /* 0x084fec0000041804 */
        /* <DEDUP_REMOVED lines=13> */
[----:B------:R-:W5:Y:S05]  /*a860*/  LDSM.16.M88.4 R188, [R220+0x1c00] ;  /* 0x001c0000dcbc783b */ /* 0x000f6a0000000200 */
[-C--:B---3--:R-:W-:Y:S06]  /*a870*/  HMMA.16816.F32.BF16 R52, R172, R192.reuse, R52 ;  /* 0x000000c0ac34723c */ /* 0x088fec0000041834 */
[C---:B------:R-:W-:Y:S06]  /*a880*/  HMMA.16816.F32.BF16 R56, R180.reuse, R192, R56 ;  /* 0x000000c0b438723c */ /* 0x040fec0000041838 */
[-C--:B------:R-:W-:Y:S01]  /*a890*/  HMMA.16816.F32.BF16 R60, R180, R194.reuse, R60 ;  /* 0x000000c2b43c723c */ /* 0x080fe2000004183c */
[----:B------:R-:W-:Y:S05]  /*a8a0*/  LDSM.16.M88.4 R180, [R218+0x1800] ;  /* 0x00180000dab4783b */ /* 0x000fea0000000200 */
[----:B------:R-:W-:Y:S01]  /*a8b0*/  HMMA.16816.F32.BF16 R64, R172, R194, R64 ;  /* 0x000000c2ac40723c */ /* 0x000fe20000041840 */
[----:B------:R-:W3:Y:S05]  /*a8c0*/  LDSM.16.M88.4 R172, [R218+0x1400] ;  /* 0x00140000daac783b */ /* 0x000eea0000000200 */
[-C--:B----4-:R-:W-:Y:S01]  /*a8d0*/  HMMA.16816.F32.BF16 R4, R168, R196.reuse, R4 ;  /* 0x000000c4a804723c */ /* 0x090fe20000041804 */
[----:B------:R-:W-:Y:S05]  /*a8e0*/  LDSM.16.M88.4 R192, [R220+0x2c00] ;  /* 0x002c0000dcc0783b */ /* 0x000fea0000000200 */
        /* <DEDUP_REMOVED lines=12> */
[C---:B------:R-:W-:Y:S01]  /*a9b0*/  HMMA.16816.F32.BF16 R48, R168.reuse, R186, R48 ;  /* 0x000000baa830723c */ /* 0x040fe20000041830 */
[----:B------:R-:W-:Y:S05]  /*a9c0*/  LDSM.16.M88.4 R184, [R220+0x2000] ;  /* 0x00200000dcb8783b */ /* 0x000fea0000000200 */
[-C--:B-----5:R-:W-:Y:S06]  /*a9d0*/  HMMA.16816.F32.BF16 R52, R168, R188.reuse, R52 ;  /* 0x000000bca834723c */ /* 0x0a0fec0000041834 */
[C---:B------:R-:W-:Y:S06]  /*a9e0*/  HMMA.16816.F32.BF16 R56, R200.reuse, R188, R56 ;  /* 0x000000bcc838723c */ /* 0x040fec0000041838 */
[-C--:B------:R-:W-:Y:S01]  /*a9f0*/  HMMA.16816.F32.BF16 R60, R200, R190.reuse, R60 ;  /* 0x000000bec83c723c */ /* 0x080fe2000004183c */
[----:B------:R-:W-:Y:S05]  /*aa00*/  LDSM.16.M88.4 R200, [R218+0x2000] ;  /* 0x00200000dac8783b */ /* 0x000fea0000000200 */
[----:B------:R-:W-:Y:S01]  /*aa10*/  HMMA.16816.F32.BF16 R64, R168, R190, R64 ;  /* 0x000000bea840723c */ /* 0x000fe20000041840 */
[----:B------:R-:W2:Y:S05]  /*aa20*/  LDSM.16.M88.4 R168, [R221+0x4000] ;  /* 0x00400000dda8783b */ /* 0x000eaa0000000200 */
[-C--:B------:R-:W-:Y:S01]  /*aa30*/  HMMA.16816.F32.BF16 R4, R204, R208.reuse, R4 ;  /* 0x000000d0cc04723c */ /* 0x080fe20000041804 */
[----:B------:R-:W4:Y:S05]  /*aa40*/  LDSM.16.M88.4 R188, [R221+0x5000] ;  /* 0x00500000ddbc783b */ /* 0x000f2a0000000200 */
        /* <DEDUP_REMOVED lines=17> */
[----:B------:R-:W-:Y:S01]  /*ab60*/  HMMA.16816.F32.BF16 R64, R204, R178, R64 ;  /* 0x000000b2cc40723c */ /* 0x000fe20000041840 */
[----:B------:R-:W1:Y:S05]  /*ab70*/  LDSM.16.M88.4 R176, [R218+0x2400] ;  /* 0x00240000dab0783b */ /* 0x000e6a0000000200 */
[-C--:B--2---:R-:W-:Y:S06]  /*ab80*/  HMMA.16816.F32.BF16 R4, R168, R184.reuse, R4 ;  /* 0x000000b8a804723c */ /* 0x084fec0000041804 */
[C---:B----4-:R-:W-:Y:S06]  /*ab90*/  HMMA.16816.F32.BF16 R8, R188.reuse, R184, R8 ;  /* 0x000000b8bc08723c */ /* 0x050fec0000041808 */
[-C--:B------:R-:W-:Y:S06]  /*aba0*/  HMMA.16816.F32.BF16 R12, R188, R186.reuse, R12 ;  /* 0x000000babc0c723c */ /* 0x080fec000004180c */
[C---:B------:R-:W-:Y:S01]  /*abb0*/  HMMA.16816.F32.BF16 R16, R168.reuse, R186, R16 ;  /* 0x000000baa810723c */ /* 0x040fe20000041810 */
[----:B------:R-:W2:Y:S05]  /*abc0*/  LDSM.16.M88.4 R184, [R218+0x2800] ;  /* 0x00280000dab8783b */ /* 0x000eaa0000000200 */
[-C--:B---3--:R-:W-:Y:S06]  /*abd0*/  HMMA.16816.F32.BF16 R20, R168, R172.reuse, R20 ;  /* 0x000000aca814723c */ /* 0x088fec0000041814 */
[C---:B------:R-:W-:Y:S06]  /*abe0*/  HMMA.16816.F32.BF16 R24, R188.reuse, R172, R24 ;  /* 0x000000acbc18723c */ /* 0x040fec0000041818 */
[-C--:B------:R-:W-:Y:S06]  /*abf0*/  HMMA.16816.F32.BF16 R28, R188, R174.reuse, R28 ;  /* 0x000000aebc1c723c */ /* 0x080fec000004181c */
[C---:B------:R-:W-:Y:S06]  /*ac00*/  HMMA.16816.F32.BF16 R32, R168.reuse, R174, R32 ;  /* 0x000000aea820723c */ /* 0x040fec0000041820 */
[-C--:B-----5:R-:W-:Y:S06]  /*ac10*/  HMMA.16816.F32.BF16 R36, R168, R180.reuse, R36 ;  /* 0x000000b4a824723c */ /* 0x0a0fec0000041824 */
[C---:B------:R-:W-:Y:S06]  /*ac20*/  HMMA.16816.F32.BF16 R40, R188.reuse, R180, R40 ;  /* 0x000000b4bc28723c */ /* 0x040fec0000041828 */
[-C--:B------:R-:W-:Y:S06]  /*ac30*/  HMMA.16816.F32.BF16 R44, R188, R182.reuse, R44 ;  /* 0x000000b6bc2c723c */ /* 0x080fec000004182c */
[C---:B------:R-:W-:Y:S06]  /*ac40*/  HMMA.16816.F32.BF16 R48, R168.reuse, R182, R48 ;  /* 0x000000b6a830723c */ /* 0x040fec0000041830 */
        /* <DEDUP_REMOVED lines=8> */
[C---:B------:R-:W-:Y:S06]  /*acd0*/  HMMA.16816.F32.BF16 R8, R208.reuse, R200, R8 ;  /* 0x000000c8d008723c */ /* 0x040fec0000041808 */
[-C--:B------:R-:W-:Y:S06]  /*ace0*/  HMMA.16816.F32.BF16 R12, R208, R202.reuse, R12 ;  /* 0x000000cad00c723c */ /* 0x080fec000004180c */
[C---:B------:R-:W-:Y:S06]  /*acf0*/  HMMA.16816.F32.BF16 R16, R196.reuse, R202, R16 ;  /* 0x000000cac410723c */ /* 0x040fec0000041810 */
        /* <DEDUP_REMOVED lines=14> */
[C---:B------:R-:W-:Y:S05]  /*ade0*/  HMMA.16816.F32.BF16 R48, R196.reuse, R186, R48 ;  /* 0x000000bac430723c */ /* 0x040fea0000041830 */
[----:B------:R-:W-:Y:S01]  /*adf0*/  FMNMX.FTZ R165, R19, R165, !PT ;  /* 0x000000a513a57209 */ /* 0x000fe20007810000 */
[-C--:B---3--:R-:W-:Y:S05]  /*ae00*/  HMMA.16816.F32.BF16 R52, R196, R168.reuse, R52 ;  /* 0x000000a8c434723c */ /* 0x088fea0000041834 */
        /* <DEDUP_REMOVED lines=28> */
.L_x_369:
[----:B------:R-:W-:Y:S01]  /*afd0*/  FMNMX.FTZ R166, R8, R0, !PT ;  /* 0x0000000008a67209 */ /* 0x000fe20007810000 */
[----:B-1----:R-:W1:Y:S01]  /*afe0*/  SHFL.BFLY PT, R170, R168, 0x2, 0x1f ;  /* 0x0c401f00a8aa7f89 */ /* 0x002e6200000e0000 */
[----:B------:R-:W-:Y:S01]  /*aff0*/  FMNMX.FTZ R169, R10, R2, !PT ;  /* 0x000000020aa97209 */ /* 0x000fe20007810000 */
[----:B------:R-:W-:Y:S01]  /*b000*/  IMAD.SHL.U32 R213, R231, 0x2, RZ ;  /* 0x00000002e7d57824 */ /* 0x000fe200078e00ff */
[----:B------:R-:W-:Y:S05]  /*b010*/  FMNMX.FTZ R166, R9, R166, !PT ;  /* 0x000000a609a67209 */ /* 0x000fea0007810000 */
[----:B------:R-:W2:Y:S01]  /*b020*/  SHFL.BFLY PT, R165, R167, 0x2, 0x1f ;  /* 0x0c401f00a7a57f89 */ /* 0x000ea200000e0000 */
[----:B------:R-:W-:Y:S01]  /*b030*/  FMNMX.FTZ R169, R11, R169, !PT ;  /* 0x000000a90ba97209 */ /* 0x000fe20007810000 */
[----:B------:R-:W-:Y:S01]  /*b040*/  VIADD R231, R231, 0xffffffff ;  /* 0xffffffffe7e77836 */ /* 0x000fe20000000000 */
[----:B------:R-:W-:Y:S05]  /*b050*/  FMNMX.FTZ R166, R12, R166, !PT ;  /* 0x000000a60ca67209 */ /* 0x000fea0007810000 */
[----:B------:R-:W-:Y:S01]  /*b060*/  LDSM.16.MT88.4 R184, [R216+0x9000] ;  /* 0x00900000d8b8783b */ /* 0x000fe20000004200 */
        /* <DEDUP_REMOVED lines=28> */
[C---:B------:R-:W-:Y:S01]  /*b230*/  FADD.FTZ R165, -R168.reuse, R3 ;  /* 0x00000003a8a57221 */ /* 0x040fe20000010100 */
[----:B------:R-:W-:Y:S01]  /*b240*/  FMNMX.FTZ R166, R61, R166, !PT ;  /* 0x000000a63da67209 */ /* 0x000fe20007810000 */
[C---:B------:R-:W-:Y:S01]  /*b250*/  FMUL.FTZ R204, R168.reuse, UR4 ;  /* 0x00000004a8cc7c20 */ /* 0x040fe20008410000 */
[----:B------:R-:W-:Y:S01]  /*b260*/  FSETP.NEU.FTZ.AND P1, PT, R168, -INF , PT ;  /* 0xff800000a800780b */ /* 0x000fe20003f3d000 */
[----:B------:R-:W-:Y:S01]  /*b270*/  FMUL.FTZ R165, R165, UR4 ;  /* 0x00000004a5a57c20 */ /* 0x000fe20008410000 */
[C---:B------:R-:W-:Y:S01]  /*b280*/  FADD.FTZ R3, -R167.reuse, R164 ;  /* 0x000000a4a7037221 */ /* 0x040fe20000010100 */
[----:B------:R-:W1:Y:S01]  /*b290*/  SHFL.BFLY PT, R171, R166, 0x2, 0x1f ;  /* 0x0c401f00a6ab7f89 */ /* 0x000e6200000e0000 */
[----:B------:R-:W-:Y:S01]  /*b2a0*/  FSEL R204, R204, RZ, P1 ;  /* 0x000000ffcccc7208 */ /* 0x000fe20000800000 */
[----:B------:R2:W3:Y:S01]  /*b2b0*/  MUFU.EX2 R164, R165 ;  /* 0x000000a500a47308 */ /* 0x0004e20000000800 */
[C---:B------:R-:W-:Y:S01]  /*b2c0*/  FMUL.FTZ R203, R167.reuse, UR4 ;  /* 0x00000004a7cb7c20 */ /* 0x040fe20008410000 */
[----:B------:R-:W-:Y:S01]  /*b2d0*/  FSETP.NEU.FTZ.AND P1, PT, R167, -INF , PT ;  /* 0xff800000a700780b */ /* 0x000fe20003f3d000 */
[----:B------:R-:W-:Y:S01]  /*b2e0*/  FMUL.FTZ R3, R3, UR4 ;  /* 0x0000000403037c20 */ /* 0x000fe20008410000 */
[----:B------:R-:W-:Y:S01]  /*b2f0*/  LOP3.LUT R246, R241, UR26, R244, 0x96, !PT ;  /* 0x0000001af1f67c12 */ /* 0x000fe2000f8e96f4 */
[--C-:B------:R-:W-:Y:S01]  /*b300*/  FFMA.FTZ R170, R17, UR4, -R204.reuse ;  /* 0x0000000411aa7c23 */ /* 0x100fe200080108cc */
[----:B------:R-:W-:Y:S01]  /*b310*/  FSEL R203, R203, RZ, P1 ;  /* 0x000000ffcbcb7208 */ /* 0x000fe20000800000 */
[----:B------:R-:W-:Y:S01]  /*b320*/  FFMA.FTZ R189, R4, UR4, -R204 ;  /* 0x0000000404bd7c23 */ /* 0x000fe200080108cc */
[----:B------:R-:W-:Y:S01]  /*b330*/  LOP3.LUT R214, R233, UR26, R244, 0x96, !PT ;  /* 0x0000001ae9d67c12 */ /* 0x000fe2000f8e96f4 */
[----:B------:R-:W-:Y:S04]  /*b340*/  IMAD.WIDE.U32 R246, R246, -0x326172a9, RZ ;  /* 0xcd9e8d57f6f67825 */ /* 0x000fe800078e00ff */
[--C-:B------:R-:W-:Y:S01]  /*b350*/  FFMA.FTZ R190, R5, UR4, -R204.reuse ;  /* 0x0000000405be7c23 */ /* 0x100fe200080108cc */
[----:B------:R-:W-:Y:S01]  /*b360*/  MUFU.EX2 R170, R170 ;  /* 0x000000aa00aa7308 */ /* 0x000fe20000000800 */
[--C-:B------:R-:W-:Y:S01]  /*b370*/  FFMA.FTZ R18, R18, UR4, -R203.reuse ;  /* 0x0000000412127c23 */ /* 0x100fe200080108cb */
[----:B------:R-:W-:Y:S04]  /*b380*/  IMAD.WIDE.U32 R214, R214, -0x326172a9, RZ ;  /* 0xcd9e8d57d6d67825 */ /* 0x000fe800078e00ff */
[--C-:B------:R-:W-:Y:S01]  /*b390*/  FFMA.FTZ R188, R19, UR4, -R203.reuse ;  /* 0x0000000413bc7c23 */ /* 0x100fe200080108cb */
[----:B------:R-:W-:Y:S01]  /*b3a0*/  FFMA.FTZ R194, R6, UR4, -R203 ;  /* 0x0000000406c27c23 */ /* 0x000fe200080108cb */
[----:B--2---:R-:W-:Y:S01]  /*b3b0*/  FMNMX.FTZ R165, R58, R169, !PT ;  /* 0x000000a93aa57209 */ /* 0x004fe20007810000 */
[----:B------:R-:W-:Y:S01]  /*b3c0*/  FFMA.FTZ R169, R16, UR4, -R204 ;  /* 0x0000000410a97c23 */ /* 0x000fe200080108cc */
[----:B------:R-:W-:Y:S01]  /*b3d0*/  LOP3.LUT R16, R245, UR33, R213, 0x96, !PT ;  /* 0x00000021f5107c12 */ /* 0x000fe2000f8e96d5 */
[----:B------:R-:W-:Y:S01]  /*b3e0*/  FFMA.FTZ R193, R7, UR4, -R203 ;  /* 0x0000000407c17c23 */ /* 0x000fe200080108cb */
[----:B------:R-:W-:Y:S01]  /*b3f0*/  FMNMX.FTZ R165, R59, R165, !PT ;  /* 0x000000a53ba57209 */ /* 0x000fe20007810000 */
[----:B------:R-:W-:Y:S01]  /*b400*/  MUFU.EX2 R188, R188 ;  /* 0x000000bc00bc7308 */ /* 0x000fe20000000800 */
[----:B-1----:R-:W-:Y:S01]  /*b410*/  FMNMX.FTZ R166, R166, R171, !PT ;  /* 0x000000aba6a67209 */ /* 0x002fe20007810000 */
[----:B------:R-:W-:Y:S01]  /*b420*/  IMAD.WIDE.U32 R248, R16, -0x326172a9, RZ ;  /* 0xcd9e8d5710f87825 */ /* 0x000fe200078e00ff */
[----:B------:R-:W-:Y:S03]  /*b430*/  FMNMX.FTZ R165, R62, R165, !PT ;  /* 0x000000a53ea57209 */ /* 0x000fe60007810000 */
[C---:B---3--:R-:W-:Y:S01]  /*b440*/  FMUL.FTZ R68, R164.reuse, R68 ;  /* 0x00000044a4447220 */ /* 0x048fe20000410000 */
[C---:B------:R-:W-:Y:S01]  /*b450*/  FMUL.FTZ R69, R164.reuse, R69 ;  /* 0x00000045a4457220 */ /* 0x040fe20000410000 */
[----:B------:R-:W-:Y:S02]  /*b460*/  FMNMX.FTZ R165, R63, R165, !PT ;  /* 0x000000a53fa57209 */ /* 0x000fe40007810000 */
[----:B------:R1:W-:Y:S01]  /*b470*/  MUFU.EX2 R171, R18 ;  /* 0x0000001200ab7308 */ /* 0x0003e20000000800 */
[C---:B------:R-:W-:Y:S01]  /*b480*/  LOP3.LUT R173, R249.reuse, UR27, R242, 0x96, !PT ;  /* 0x0000001bf9ad7c12 */ /* 0x040fe2000f8e96f2 */
[C---:B------:R-:W-:Y:S01]  /*b490*/  FMUL.FTZ R80, R164.reuse, R80 ;  /* 0x00000050a4507220 */ /* 0x040fe20000410000 */
[----:B------:R-:W-:Y:S01]  /*b4a0*/  LOP3.LUT R17, R249, UR27, R238, 0x96, !PT ;  /* 0x0000001bf9117c12 */ /* 0x000fe2000f8e96ee */
[----:B------:R-:W2:Y:S01]  /*b4b0*/  SHFL.BFLY PT, R16, R165, 0x2, 0x1f ;  /* 0x0c401f00a5107f89 */ /* 0x000ea200000e0000 */
[--C-:B------:R-:W-:Y:S01]  /*b4c0*/  LOP3.LUT R172, R247, UR25, R248.reuse, 0x96, !PT ;  /* 0x00000019f7ac7c12 */ /* 0x100fe2000f8e96f8 */
[----:B------:R-:W-:Y:S01]  /*b4d0*/  IMAD.WIDE.U32 R250, R173, -0x2daee0ad, RZ ;  /* 0xd2511f53adfa7825 */ /* 0x000fe200078e00ff */
[----:B------:R-:W-:Y:S03]  /*b4e0*/  LOP3.LUT R248, R215, UR25, R248, 0x96, !PT ;  /* 0x00000019d7f87c12 */ /* 0x000fe6000f8e96f8 */
[----:B------:R-:W-:Y:S01]  /*b4f0*/  MUFU.EX2 R169, R169 ;  /* 0x000000a900a97308 */ /* 0x000fe20000000800 */
[C---:B------:R-:W-:Y:S01]  /*b500*/  FMUL.FTZ R81, R164.reuse, R81 ;  /* 0x00000051a4517220 */ /* 0x040fe20000410000 */
[----:B------:R-:W-:Y:S01]  /*b510*/  IMAD.WIDE.U32 R208, R17, -0x2daee0ad, RZ ;  /* 0xd2511f5311d07825 */ /* 0x000fe200078e00ff */
[----:B------:R-:W-:Y:S01]  /*b520*/  LOP3.LUT R19, R251, UR24, R240, 0x96, !PT ;  /* 0x00000018fb137c12 */ /* 0x000fe2000f8e96f0 */
[----:B------:R-:W3:Y:S02]  /*b530*/  SHFL.BFLY PT, R17, R166, 0x1, 0x1f ;  /* 0x0c201f00a6117f89 */ /* 0x000ee400000e0000 */
[----:B------:R-:W-:Y:S01]  /*b540*/  FMUL.FTZ R84, R164, R84 ;  /* 0x00000054a4547220 */ /* 0x000fe20000410000 */
[----:B------:R-:W-:Y:S04]  /*b550*/  IMAD.WIDE.U32 R172, R172, -0x2daee0ad, RZ ;  /* 0xd2511f53acac7825 */ /* 0x000fe800078e00ff */
[----:B------:R-:W-:Y:S01]  /*b560*/  FMUL.FTZ R85, R164, R85 ;  /* 0x00000055a4557220 */ /* 0x000fe20000410000 */
[----:B------:R-:W-:Y:S01]  /*b570*/  MUFU.EX2 R189, R189 ;  /* 0x000000bd00bd7308 */ /* 0x000fe20000000800 */
[----:B-1----:R-:W-:Y:S01]  /*b580*/  LOP3.LUT R18, R209, UR24, R232, 0x96, !PT ;  /* 0x00000018d1127c12 */ /* 0x002fe2000f8e96e8 */
[----:B------:R-:W-:Y:S01]  /*b590*/  IMAD.WIDE.U32 R248, R248, -0x2daee0ad, RZ ;  /* 0xd2511f53f8f87825 */ /* 0x000fe200078e00ff */
[----:B------:R-:W-:Y:S03]  /*b5a0*/  LOP3.LUT R250, R173, UR22, R250, 0x96, !PT ;  /* 0x00000016adfa7c12 */ /* 0x000fe6000f8e96fa */
[C---:B------:R-:W-:Y:S01]  /*b5b0*/  FMUL.FTZ R96, R164.reuse, R96 ;  /* 0x00000060a4607220 */ /* 0x040fe20000410000 */
[----:B------:R-:W-:Y:S01]  /*b5c0*/  IMAD.WIDE.U32 R210, R19, -0x326172a9, RZ ;  /* 0xcd9e8d5713d27825 */ /* 0x000fe200078e00ff */
[----:B------:R-:W-:Y:S02]  /*b5d0*/  LOP3.LUT R208, R249, UR22, R208, 0x96, !PT ;  /* 0x00000016f9d07c12 */ /* 0x000fe4000f8e96d0 */
[----:B------:R-:W-:Y:S01]  /*b5e0*/  MUFU.EX2 R190, R190 ;  /* 0x000000be00be7308 */ /* 0x000fe20000000800 */
[----:B------:R-:W-:Y:S01]  /*b5f0*/  FMUL.FTZ R97, R164, R97 ;  /* 0x00000061a4617220 */ /* 0x000fe20000410000 */
[----:B------:R-:W-:Y:S04]  /*b600*/  IMAD.WIDE.U32 R250, R250, -0x326172a9, RZ ;  /* 0xcd9e8d57fafa7825 */ /* 0x000fe800078e00ff */
[----:B------:R-:W-:Y:S01]  /*b610*/  FMUL.FTZ R100, R164, R100 ;  /* 0x00000064a4647220 */ /* 0x000fe20000410000 */
[----:B--2---:R-:W-:Y:S01]  /*b620*/  FMNMX.FTZ R4, R165, R16, !PT ;  /* 0x00000010a5047209 */ /* 0x004fe20007810000 */
[----:B------:R-:W-:Y:S01]  /*b630*/  IMAD.WIDE.U32 R208, R208, -0x326172a9, RZ ;  /* 0xcd9e8d57d0d07825 */ /* 0x000fe200078e00ff */
[----:B------:R-:W-:Y:S01]  /*b640*/  LOP3.LUT R16, R211, UR23, R246, 0x96, !PT ;  /* 0x00000017d3107c12 */ /* 0x000fe2000f8e96f6 */
[----:B------:R-:W-:Y:S01]  /*b650*/  MUFU.EX2 R194, R194 ;  /* 0x000000c200c27308 */ /* 0x000fe20000000800 */
[----:B------:R-:W-:Y:S01]  /*b660*/  LOP3.LUT R210, R251, UR21, R210, 0x96, !PT ;  /* 0x00000015fbd27c12 */ /* 0x000fe2000f8e96d2 */
[----:B------:R-:W1:Y:S01]  /*b670*/  SHFL.BFLY PT, R165, R4, 0x1, 0x1f ;  /* 0x0c201f0004a57f89 */ /* 0x000e6200000e0000 */
[----:B------:R-:W-:Y:S01]  /*b680*/  IMAD.WIDE.U32 R206, R18, -0x326172a9, RZ ;  /* 0xcd9e8d5712ce7825 */ /* 0x000fe200078e00ff */
[----:B---3--:R-:W-:Y:S03]  /*b690*/  FMNMX.FTZ R166, R166, R17, !PT ;  /* 0x00000011a6a67209 */ /* 0x008fe60007810000 */
[----:B------:R-:W-:Y:S01]  /*b6a0*/  FMUL.FTZ R101, R164, R101 ;  /* 0x00000065a4657220 */ /* 0x000fe20000410000 */
[----:B------:R-:W-:Y:S01]  /*b6b0*/  IMAD.WIDE.U32 R18, R16, -0x2daee0ad, RZ ;  /* 0xd2511f5310127825 */ /* 0x000fe200078e00ff */
[----:B------:R-:W-:Y:S01]  /*b6c0*/  LOP3.LUT R206, R209, UR21, R206, 0x96, !PT ;  /* 0x00000015d1ce7c12 */ /* 0x000fe2000f8e96ce */
[----:B------:R-:W-:Y:S01]  /*b6d0*/  MUFU.EX2 R193, R193 ;  /* 0x000000c100c17308 */ /* 0x000fe20000000800 */
[----:B------:R-:W-:Y:S01]  /*b6e0*/  LOP3.LUT R16, R207, UR23, R214, 0x96, !PT ;  /* 0x00000017cf107c12 */ /* 0x000fe2000f8e96d6 */
[----:B------:R-:W-:Y:S01]  /*b6f0*/  IMAD.WIDE.U32 R210, R210, -0x2daee0ad, RZ ;  /* 0xd2511f53d2d27825 */ /* 0x000fe200078e00ff */
[----:B------:R-:W-:Y:S03]  /*b700*/  LOP3.LUT R5, R19, UR20, R172, 0x96, !PT ;  /* 0x0000001413057c12 */ /* 0x000fe6000f8e96ac */
[----:B------:R-:W-:Y:S01]  /*b710*/  FMUL.FTZ R202, R166, UR4 ;  /* 0x00000004a6ca7c20 */ /* 0x000fe20008410000 */
[----:B------:R-:W-:Y:S01]  /*b720*/  IMAD.WIDE.U32 R16, R16, -0x2daee0ad, RZ ;  /* 0xd2511f5310107825 */ /* 0x000fe200078e00ff */
[----:B------:R-:W-:Y:S02]  /*b730*/  LOP3.LUT R6, R211, UR18, R18, 0x96, !PT ;  /* 0x00000012d3067c12 */ /* 0x000fe4000f8e9612 */
[----:B------:R-:W2:Y:S01]  /*b740*/  MUFU.EX2 R3, R3 ;  /* 0x0000000300037308 */ /* 0x000ea20000000800 */
[----:B------:R-:W-:Y:S01]  /*b750*/  FSETP.NEU.FTZ.AND P1, PT, R166, -INF , PT ;  /* 0xff800000a600780b */ /* 0x000fe20003f3d000 */
[----:B------:R-:W-:Y:S01]  /*b760*/  IMAD.WIDE.U32 R206, R206, -0x2daee0ad, RZ ;  /* 0xd2511f53cece7825 */ /* 0x000fe200078e00ff */
[----:B------:R-:W-:Y:S02]  /*b770*/  LOP3.LUT R248, R17, UR20, R248, 0x96, !PT ;  /* 0x0000001411f87c12 */ /* 0x000fe4000f8e96f8 */
[----:B------:R-:W-:Y:S01]  /*b780*/  FSEL R202, R202, RZ, P1 ;  /* 0x000000ffcaca7208 */ /* 0x000fe20000800000 */
[----:B------:R-:W-:Y:S01]  /*b790*/  IMAD.WIDE.U32 R18, R6, -0x326172a9, RZ ;  /* 0xcd9e8d5706127825 */ /* 0x000fe200078e00ff */
[----:B------:R-:W-:Y:S02]  /*b7a0*/  LOP3.LUT R16, R207, UR18, R16, 0x96, !PT ;  /* 0x00000012cf107c12 */ /* 0x000fe4000f8e9610 */
[----:B-1----:R-:W-:Y:S01]  /*b7b0*/  FMNMX.FTZ R165, R4, R165, !PT ;  /* 0x000000a504a57209 */ /* 0x002fe20007810000 */
[----:B------:R-:W-:Y:S01]  /*b7c0*/  IMAD.WIDE.U32 R176, R5, -0x326172a9, RZ ;  /* 0xcd9e8d5705b07825 */ /* 0x000fe200078e00ff */
[----:B------:R-:W-:Y:S02]  /*b7d0*/  SHF.R.U32.HI R7, RZ, 0x10, R18 ;  /* 0x00000010ff077819 */ /* 0x000fe40000011612 */
[----:B------:R-:W-:Y:S01]  /*b7e0*/  LOP3.LUT R4, R18, 0xffff, RZ, 0xc0, !PT ;  /* 0x0000ffff12047812 */ /* 0x000fe200078ec0ff */
[----:B------:R-:W-:Y:S01]  /*b7f0*/  IMAD.WIDE.U32 R16, R16, -0x326172a9, RZ ;  /* 0xcd9e8d5710107825 */ /* 0x000fe200078e00ff */
[----:B------:R-:W-:Y:S02]  /*b800*/  LOP3.LUT R5, R19, UR28, R176, 0x96, !PT ;  /* 0x0000001c13057c12 */ /* 0x000fe4000f8e96b0 */
[----:B------:R-:W-:Y:S01]  /*b810*/  SHF.R.U32.HI R175, RZ, 0x18, R18 ;  /* 0x00000018ffaf7819 */ /* 0x000fe20000011612 */
[----:B------:R-:W-:Y:S01]  /*b820*/  FFMA.FTZ R192, R13, UR4, -R202 ;  /* 0x000000040dc07c23 */ /* 0x000fe200080108ca */
[----:B------:R-:W-:Y:S01]  /*b830*/  LOP3.LUT R7, R7, 0xff, RZ, 0xc0, !PT ;  /* 0x000000ff07077812 */ /* 0x000fe200078ec0ff */
[C---:B------:R-:W-:Y:S01]  /*b840*/  FMUL.FTZ R201, R165.reuse, UR4 ;  /* 0x00000004a5c97c20 */ /* 0x040fe20008410000 */
[----:B------:R-:W-:Y:S01]  /*b850*/  LOP3.LUT R174, R18, 0xff, RZ, 0xc0, !PT ;  /* 0x000000ff12ae7812 */ /* 0x000fe200078ec0ff */
[----:B------:R-:W-:Y:S01]  /*b860*/  IMAD.WIDE.U32 R248, R248, -0x326172a9, RZ ;  /* 0xcd9e8d57f8f87825 */ /* 0x000fe200078e00ff */
[----:B------:R-:W-:Y:S01]  /*b870*/  SHF.R.U32.HI R6, RZ, 0x10, R16 ;  /* 0x00000010ff067819 */ /* 0x000fe20000011610 */
[----:B------:R-:W-:Y:S01]  /*b880*/  MUFU.EX2 R192, R192 ;  /* 0x000000c000c07308 */ /* 0x000fe20000000800 */
[----:B------:R-:W-:Y:S01]  /*b890*/  SHF.R.U32.HI R13, RZ, 0x8, R4 ;  /* 0x00000008ff0d7819 */ /* 0x000fe20000011604 */
[----:B------:R-:W-:Y:S01]  /*b8a0*/  IMAD.MOV.U32 R18, RZ, RZ, R176 ;  /* 0x000000ffff127224 */ /* 0x000fe200078e00b0 */
[----:B------:R-:W-:Y:S01]  /*b8b0*/  FSETP.NEU.FTZ.AND P1, PT, R165, -INF , PT ;  /* 0xff800000a500780b */ /* 0x000fe20003f3d000 */
[----:B------:R-:W-:Y:S01]  /*b8c0*/  IMAD.MOV.U32 R19, RZ, RZ, R177 ;  /* 0x000000ffff137224 */ /* 0x000fe200078e00b1 */
[----:B------:R-:W-:Y:S01]  /*b8d0*/  SHF.R.U32.HI R173, RZ, 0x10, R5 ;  /* 0x00000010ffad7819 */ /* 0x000fe20000011605 */
[----:B------:R-:W1:Y:S01]  /*b8e0*/  LDSM.16.MT88.4 R176, [R217+0x9000] ;  /* 0x00900000d9b0783b */ /* 0x000e620000004200 */
[----:B------:R-:W-:Y:S01]  /*b8f0*/  PRMT R175, R7, 0x5410, R175 ;  /* 0x0000541007af7816 */ /* 0x000fe200000000af */
[--C-:B------:R-:W-:Y:S01]  /*b900*/  FFMA.FTZ R191, R12, UR4, -R202.reuse ;  /* 0x000000040cbf7c23 */ /* 0x100fe200080108ca */
[C---:B------:R-:W-:Y:S01]  /*b910*/  LOP3.LUT R7, R5.reuse, 0xffff, RZ, 0xc0, !PT ;  /* 0x0000ffff05077812 */ /* 0x040fe200078ec0ff */
[--C-:B------:R-:W-:Y:S01]  /*b920*/  FFMA.FTZ R198, R8, UR4, -R202.reuse ;  /* 0x0000000408c67c23 */ /* 0x100fe200080108ca */
[----:B------:R-:W-:Y:S01]  /*b930*/  LOP3.LUT R172, R5, 0xff, RZ, 0xc0, !PT ;  /* 0x000000ff05ac7812 */ /* 0x000fe200078ec0ff */
[----:B------:R-:W-:Y:S01]  /*b940*/  FFMA.FTZ R197, R9, UR4, -R202 ;  /* 0x0000000409c57c23 */ /* 0x000fe200080108ca */
[----:B------:R-:W-:Y:S01]  /*b950*/  FSEL R201, R201, RZ, P1 ;  /* 0x000000ffc9c97208 */ /* 0x000fe20000800000 */
[----:B------:R-:W-:Y:S01]  /*b960*/  MUFU.EX2 R191, R191 ;  /* 0x000000bf00bf7308 */ /* 0x000fe20000000800 */
[----:B------:R-:W-:Y:S01]  /*b970*/  SHF.R.U32.HI R183, RZ, 0x18, R16 ;  /* 0x00000018ffb77819 */ /* 0x000fe20000011610 */
[----:B--2---:R-:W-:Y:S01]  /*b980*/  FMUL.FTZ R70, R3, R70 ;  /* 0x0000004603467220 */ /* 0x004fe20000410000 */
[----:B------:R-:W-:Y:S01]  /*b990*/  PRMT R174, R174, 0x5410, R13 ;  /* 0x00005410aeae7816 */ /* 0x000fe2000000000d */
[--C-:B------:R-:W-:Y:S01]  /*b9a0*/  FFMA.FTZ R195, R14, UR4, -R201.reuse ;  /* 0x000000040ec37c23 */ /* 0x100fe200080108c9 */
[----:B------:R-:W-:Y:S01]  /*b9b0*/  LOP3.LUT R6, R6, 0xff, RZ, 0xc0, !PT ;  /* 0x000000ff06067812 */ /* 0x000fe200078ec0ff */
[----:B------:R-:W-:Y:S01]  /*b9c0*/  FFMA.FTZ R196, R15, UR4, -R201 ;  /* 0x000000040fc47c23 */ /* 0x000fe200080108c9 */
[----:B------:R-:W-:Y:S01]  /*b9d0*/  SHF.R.U32.HI R5, RZ, 0x18, R5 ;  /* 0x00000018ff057819 */ /* 0x000fe20000011605 */
[--C-:B------:R-:W-:Y:S01]  /*b9e0*/  FFMA.FTZ R200, R10, UR4, -R201.reuse ;  /* 0x000000040ac87c23 */ /* 0x100fe200080108c9 */
[----:B------:R-:W-:Y:S01]  /*b9f0*/  LOP3.LUT R173, R173, 0xff, RZ, 0xc0, !PT ;  /* 0x000000ffadad7812 */ /* 0x000fe200078ec0ff */
[----:B------:R-:W-:Y:S01]  /*ba00*/  FFMA.FTZ R199, R11, UR4, -R201 ;  /* 0x000000040bc77c23 */ /* 0x000fe200080108c9 */
[----:B------:R-:W-:Y:S01]  /*ba10*/  LOP3.LUT R4, R17, UR28, R248, 0x96, !PT ;  /* 0x0000001c11047c12 */ /* 0x000fe2000f8e96f8 */
[----:B------:R-:W-:Y:S01]  /*ba20*/  MUFU.EX2 R195, R195 ;  /* 0x000000c300c37308 */ /* 0x000fe20000000800 */
[----:B------:R-:W-:Y:S01]  /*ba30*/  PRMT R183, R6, 0x5410, R183 ;  /* 0x0000541006b77816 */ /* 0x000fe200000000b7 */
[----:B------:R-:W-:Y:S01]  /*ba40*/  FMUL.FTZ R71, R3, R71 ;  /* 0x0000004703477220 */ /* 0x000fe20000410000 */
[----:B------:R-:W-:Y:S01]  /*ba50*/  PRMT R173, R173, 0x5410, R5 ;  /* 0x00005410adad7816 */ /* 0x000fe20000000005 */
[C---:B------:R-:W-:Y:S01]  /*ba60*/  FMUL.FTZ R82, R3.reuse, R82 ;  /* 0x0000005203527220 */ /* 0x040fe20000410000 */
[--C-:B------:R-:W-:Y:S01]  /*ba70*/  HSET2.LE.AND R174, R174, R230.reuse, PT ;  /* 0x000000e6aeae7233 */ /* 0x100fe20003803000 */
[C---:B------:R-:W-:Y:S01]  /*ba80*/  FMUL.FTZ R83, R3.reuse, R83 ;  /* 0x0000005303537220 */ /* 0x040fe20000410000 */
[C---:B------:R-:W-:Y:S03]  /*ba90*/  LOP3.LUT R6, R4.reuse, 0xffff, RZ, 0xc0, !PT ;  /* 0x0000ffff04067812 */ /* 0x040fe600078ec0ff */
[----:B------:R-:W-:Y:S01]  /*baa0*/  MUFU.EX2 R196, R196 ;  /* 0x000000c400c47308 */ /* 0x000fe20000000800 */
[--C-:B------:R-:W-:Y:S01]  /*bab0*/  SHF.R.U32.HI R5, RZ, 0x10, R4.reuse ;  /* 0x00000010ff057819 */ /* 0x100fe20000011604 */
[C---:B------:R-:W-:Y:S01]  /*bac0*/  FMUL.FTZ R86, R3.reuse, R86 ;  /* 0x0000005603567220 */ /* 0x040fe20000410000 */
[----:B------:R-:W-:Y:S01]  /*bad0*/  LOP3.LUT R180, R4, 0xff, RZ, 0xc0, !PT ;  /* 0x000000ff04b47812 */ /* 0x000fe200078ec0ff */
[C---:B------:R-:W-:Y:S01]  /*bae0*/  FMUL.FTZ R87, R3.reuse, R87 ;  /* 0x0000005703577220 */ /* 0x040fe20000410000 */
[----:B------:R-:W-:Y:S01]  /*baf0*/  SHF.R.U32.HI R181, RZ, 0x18, R4 ;  /* 0x00000018ffb57819 */ /* 0x000fe20000011604 */
[C---:B------:R-:W-:Y:S01]  /*bb00*/  FMUL.FTZ R98, R3.reuse, R98 ;  /* 0x0000006203627220 */ /* 0x040fe20000410000 */
[----:B------:R-:W-:Y:S03]  /*bb10*/  F2FP.BF16.F32.PACK_AB R4, R170, R169 ;  /* 0x000000a9aa04723e */ /* 0x000fe600000010ff */
[----:B------:R-:W-:Y:S01]  /*bb20*/  MUFU.EX2 R198, R198 ;  /* 0x000000c600c67308 */ /* 0x000fe20000000800 */
[----:B------:R-:W-:Y:S01]  /*bb30*/  SHF.R.U32.HI R7, RZ, 0x8, R7 ;  /* 0x00000008ff077819 */ /* 0x000fe20000011607 */
[----:B------:R-:W-:Y:S01]  /*bb40*/  FMUL.FTZ R99, R3, R99 ;  /* 0x0000006303637220 */ /* 0x000fe20000410000 */
[----:B------:R-:W-:Y:S01]  /*bb50*/  LOP3.LUT R174, R174, R4, RZ, 0xc0, !PT ;  /* 0x00000004aeae7212 */ /* 0x000fe200078ec0ff */
[----:B------:R-:W-:Y:S01]  /*bb60*/  FADD.FTZ R4, -R166, R0 ;  /* 0x00000000a6047221 */ /* 0x000fe20000010100 */
[----:B------:R-:W-:Y:S01]  /*bb70*/  FADD.FTZ R0, -R165, R2 ;  /* 0x00000002a5007221 */ /* 0x000fe20000010100 */
[----:B------:R-:W-:Y:S01]  /*bb80*/  LOP3.LUT R12, R16, 0xffff, RZ, 0xc0, !PT ;  /* 0x0000ffff100c7812 */ /* 0x000fe200078ec0ff */
[----:B------:R-:W-:Y:S03]  /*bb90*/  FMUL.FTZ R17, R164, R149 ;  /* 0x00000095a4117220 */ /* 0x000fe60000410000 */
[----:B------:R-:W-:Y:S01]  /*bba0*/  MUFU.EX2 R197, R197 ;  /* 0x000000c500c57308 */ /* 0x000fe20000000800 */
[----:B------:R-:W-:Y:S01]  /*bbb0*/  FMUL.FTZ R2, R4, UR4 ;  /* 0x0000000404027c20 */ /* 0x000fe20008410000 */
[----:B------:R-:W-:Y:S01]  /*bbc0*/  FMUL.FTZ R0, R0, UR4 ;  /* 0x0000000400007c20 */ /* 0x000fe20008410000 */
[----:B------:R-:W-:Y:S01]  /*bbd0*/  PRMT R172, R172, 0x5410, R7 ;  /* 0x00005410acac7816 */ /* 0x000fe20000000007 */
[C---:B------:R-:W-:Y:S01]  /*bbe0*/  FMUL.FTZ R102, R3.reuse, R102 ;  /* 0x0000006603667220 */ /* 0x040fe20000410000 */
[----:B------:R-:W-:Y:S01]  /*bbf0*/  LOP3.LUT R182, R16, 0xff, RZ, 0xc0, !PT ;  /* 0x000000ff10b67812 */ /* 0x000fe200078ec0ff */
[----:B------:R-:W-:Y:S01]  /*bc00*/  FMUL.FTZ R16, R164, R148 ;  /* 0x00000094a4107220 */ /* 0x000fe20000410000 */
[----:B------:R-:W-:Y:S03]  /*bc10*/  SHF.R.U32.HI R12, RZ, 0x8, R12 ;  /* 0x00000008ff0c7819 */ /* 0x000fe6000001160c */
[----:B------:R-:W-:Y:S01]  /*bc20*/  MUFU.EX2 R200, R200 ;  /* 0x000000c800c87308 */ /* 0x000fe20000000800 */
[----:B------:R-:W-:Y:S01]  /*bc30*/  SHF.R.U32.HI R6, RZ, 0x8, R6 ;  /* 0x00000008ff067819 */ /* 0x000fe20000011606 */
[----:B------:R-:W-:Y:S01]  /*bc40*/  FMUL.FTZ R103, R3, R103 ;  /* 0x0000006703677220 */ /* 0x000fe20000410000 */
[----:B------:R-:W-:Y:S01]  /*bc50*/  LOP3.LUT R5, R5, 0xff, RZ, 0xc0, !PT ;  /* 0x000000ff05057812 */ /* 0x000fe200078ec0ff */
[--C-:B------:R-:W-:Y:S01]  /*bc60*/  FFMA.FTZ R59, R59, UR4, -R201.reuse ;  /* 0x000000043b3b7c23 */ /* 0x100fe200080108c9 */
[----:B------:R-:W-:Y:S01]  /*bc70*/  PRMT R182, R182, 0x5410, R12 ;  /* 0x00005410b6b67816 */ /* 0x000fe2000000000c */
[----:B------:R-:W-:Y:S01]  /*bc80*/  FFMA.FTZ R62, R62, UR4, -R201 ;  /* 0x000000043e3e7c23 */ /* 0x000fe200080108c9 */
[--C-:B------:R-:W-:Y:S03]  /*bc90*/  HSET2.LE.AND R175, R175, R230.reuse, PT ;  /* 0x000000e6afaf7233 */ /* 0x100fe60003803000 */
[----:B------:R-:W-:Y:S01]  /*bca0*/  MUFU.EX2 R199, R199 ;  /* 0x000000c700c77308 */ /* 0x000fe20000000800 */
[--C-:B------:R-:W-:Y:S01]  /*bcb0*/  HSET2.LE.AND R172, R172, R230.reuse, PT ;  /* 0x000000e6acac7233 */ /* 0x100fe20003803000 */
[C---:B------:R-:W-:Y:S01]  /*bcc0*/  FMUL.FTZ R108, R164.reuse, R108 ;  /* 0x0000006ca46c7220 */ /* 0x040fe20000410000 */
[--C-:B------:R-:W-:Y:S01]  /*bcd0*/  HSET2.LE.AND R173, R173, R230.reuse, PT ;  /* 0x000000e6adad7233 */ /* 0x100fe20003803000 */
[----:B------:R-:W-:Y:S01]  /*bce0*/  FMUL.FTZ R109, R164, R109 ;  /* 0x0000006da46d7220 */ /* 0x000fe20000410000 */
[----:B------:R-:W-:Y:S01]  /*bcf0*/  PRMT R180, R180, 0x5410, R6 ;  /* 0x00005410b4b47816 */ /* 0x000fe20000000006 */
[----:B------:R-:W-:Y:S01]  /*bd00*/  FMUL.FTZ R110, R3, R110 ;  /* 0x0000006e036e7220 */ /* 0x000fe20000410000 */
[----:B------:R-:W-:Y:S03]  /*bd10*/  PRMT R181, R5, 0x5410, R181 ;  /* 0x0000541005b57816 */ /* 0x000fe600000000b5 */
[----:B------:R-:W2:Y:S01]  /*bd20*/  MUFU.EX2 R2, R2 ;  /* 0x0000000200027308 */ /* 0x000ea20000000800 */
[----:B------:R-:W-:Y:S01]  /*bd30*/  F2FP.BF16.F32.PACK_AB R6, R188, R171 ;  /* 0x000000abbc06723e */ /* 0x000fe200000010ff */
[----:B------:R-:W-:Y:S01]  /*bd40*/  FMUL.FTZ R111, R3, R111 ;  /* 0x0000006f036f7220 */ /* 0x000fe20000410000 */
[----:B------:R-:W-:Y:S01]  /*bd50*/  F2FP.BF16.F32.PACK_AB R5, R190, R189 ;  /* 0x000000bdbe05723e */ /* 0x000fe200000010ff */
[--C-:B------:R-:W-:Y:S01]  /*bd60*/  FFMA.FTZ R205, R24, UR4, -R202.reuse ;  /* 0x0000000418cd7c23 */ /* 0x100fe200080108ca */
[----:B------:R-:W-:Y:S01]  /*bd70*/  F2FP.BF16.F32.PACK_AB R4, R193, R194 ;  /* 0x000000c2c104723e */ /* 0x000fe200000010ff */
[--C-:B------:R-:W-:Y:S01]  /*bd80*/  FFMA.FTZ R207, R26, UR4, -R201.reuse ;  /* 0x000000041acf7c23 */ /* 0x100fe200080108c9 */
[----:B------:R-:W-:Y:S03]  /*bd90*/  LOP3.LUT R175, R175, R6, RZ, 0xc0, !PT ;  /* 0x00000006afaf7212 */ /* 0x000fe600078ec0ff */
[----:B------:R-:W3:Y:S01]  /*bda0*/  MUFU.EX2 R0, R0 ;  /* 0x0000000000007308 */ /* 0x000ee20000000800 */
[----:B------:R-:W-:Y:S01]  /*bdb0*/  LOP3.LUT R172, R172, R5, RZ, 0xc0, !PT ;  /* 0x00000005acac7212 */ /* 0x000fe200078ec0ff */
[----:B------:R-:W-:Y:S01]  /*bdc0*/  FFMA.FTZ R209, R28, UR4, -R202 ;  /* 0x000000041cd17c23 */ /* 0x000fe200080108ca */
[----:B------:R-:W-:Y:S01]  /*bdd0*/  LOP3.LUT R173, R173, R4, RZ, 0xc0, !PT ;  /* 0x00000004adad7212 */ /* 0x000fe200078ec0ff */
[--C-:B------:R-:W-:Y:S01]  /*bde0*/  FFMA.FTZ R211, R30, UR4, -R201.reuse ;  /* 0x000000041ed37c23 */ /* 0x100fe200080108c9 */
[--C-:B------:R-:W-:Y:S01]  /*bdf0*/  HSET2.LE.AND R182, R182, R230.reuse, PT ;  /* 0x000000e6b6b67233 */ /* 0x100fe20003803000 */
[----:B------:R-:W-:Y:S01]  /*be00*/  FFMA.FTZ R212, R31, UR4, -R201 ;  /* 0x000000041fd47c23 */ /* 0x000fe200080108c9 */
[--C-:B------:R-:W-:Y:S01]  /*be10*/  HSET2.LE.AND R183, R183, R230.reuse, PT ;  /* 0x000000e6b7b77233 */ /* 0x100fe20003803000 */
[----:B------:R-:W-:Y:S01]  /*be20*/  FMUL.FTZ R28, R164, R132 ;  /* 0x00000084a41c7220 */ /* 0x000fe20000410000 */
[--C-:B------:R-:W-:Y:S01]  /*be30*/  HSET2.LE.AND R180, R180, R230.reuse, PT ;  /* 0x000000e6b4b47233 */ /* 0x100fe20003803000 */
[C---:B--2---:R-:W-:Y:S01]  /*be40*/  FMUL.FTZ R8, R2.reuse, R156 ;  /* 0x0000009c02087220 */ /* 0x044fe20000410000 */
[--C-:B------:R-:W-:Y:S01]  /*be50*/  HSET2.LE.AND R181, R181, R230.reuse, PT ;  /* 0x000000e6b5b57233 */ /* 0x100fe20003803000 */
[----:B------:R-:W-:Y:S01]  /*be60*/  FMUL.FTZ R9, R2, R157 ;  /* 0x0000009d02097220 */ /* 0x000fe20000410000 */
[----:B------:R-:W-:Y:S01]  /*be70*/  F2FP.BF16.F32.PACK_AB R7, R192, R191 ;  /* 0x000000bfc007723e */ /* 0x000fe200000010ff */
[----:B------:R-:W-:Y:S01]  /*be80*/  FMUL.FTZ R12, R2, R152 ;  /* 0x00000098020c7220 */ /* 0x000fe20000410000 */
[----:B------:R-:W-:Y:S01]  /*be90*/  F2FP.BF16.F32.PACK_AB R6, R196, R195 ;  /* 0x000000c3c406723e */ /* 0x000fe200000010ff */
[----:B------:R-:W-:Y:S01]  /*bea0*/  FMUL.FTZ R13, R2, R153 ;  /* 0x00000099020d7220 */ /* 0x000fe20000410000 */
[----:B------:R-:W-:Y:S01]  /*beb0*/  F2FP.BF16.F32.PACK_AB R5, R197, R198 ;  /* 0x000000c6c505723e */ /* 0x000fe200000010ff */
[C---:B---3--:R-:W-:Y:S01]  /*bec0*/  FMUL.FTZ R10, R0.reuse, R158 ;  /* 0x0000009e000a7220 */ /* 0x048fe20000410000 */
[----:B------:R-:W-:Y:S01]  /*bed0*/  F2FP.BF16.F32.PACK_AB R4, R199, R200 ;  /* 0x000000c8c704723e */ /* 0x000fe200000010ff */
[----:B------:R-:W-:Y:S01]  /*bee0*/  FMUL.FTZ R11, R0, R159 ;  /* 0x0000009f000b7220 */ /* 0x000fe20000410000 */
[----:B------:R-:W-:Y:S01]  /*bef0*/  LOP3.LUT R182, R182, R7, RZ, 0xc0, !PT ;  /* 0x00000007b6b67212 */ /* 0x000fe200078ec0ff */
[----:B------:R-:W-:Y:S01]  /*bf00*/  FMUL.FTZ R7, R3, R163 ;  /* 0x000000a303077220 */ /* 0x000fe20000410000 */
[----:B------:R-:W-:Y:S01]  /*bf10*/  LOP3.LUT R183, R183, R6, RZ, 0xc0, !PT ;  /* 0x00000006b7b77212 */ /* 0x000fe200078ec0ff */
[----:B------:R-:W-:Y:S01]  /*bf20*/  FMUL.FTZ R6, R3, R162 ;  /* 0x000000a203067220 */ /* 0x000fe20000410000 */
[----:B------:R-:W-:Y:S01]  /*bf30*/  LOP3.LUT R180, R180, R5, RZ, 0xc0, !PT ;  /* 0x00000005b4b47212 */ /* 0x000fe200078ec0ff */
[C---:B------:R-:W-:Y:S01]  /*bf40*/  FMUL.FTZ R5, R164.reuse, R161 ;  /* 0x000000a1a4057220 */ /* 0x040fe20000410000 */
[----:B------:R-:W-:Y:S01]  /*bf50*/  LOP3.LUT R181, R181, R4, RZ, 0xc0, !PT ;  /* 0x00000004b5b57212 */ /* 0x000fe200078ec0ff */
[----:B------:R-:W-:Y:S01]  /*bf60*/  FMUL.FTZ R4, R164, R160 ;  /* 0x000000a0a4047220 */ /* 0x000fe20000410000 */
[C---:B------:R-:W-:Y:S01]  /*bf70*/  FMUL.FTZ R14, R0.reuse, R154 ;  /* 0x0000009a000e7220 */ /* 0x040fe20000410000 */
[----:B------:R-:W-:Y:S01]  /*bf80*/  FMUL.FTZ R15, R0, R155 ;  /* 0x0000009b000f7220 */ /* 0x000fe20000410000 */
[----:B------:R-:W-:Y:S01]  /*bf90*/  IMAD.MOV.U32 R160, RZ, RZ, R18 ;  /* 0x000000ffffa07224 */ /* 0x000fe200078e0012 */
[----:B------:R-:W2:Y:S01]  /*bfa0*/  LDSM.16.MT88.4 R152, [R217+0xa000] ;  /* 0x00a00000d998783b */ /* 0x000ea20000004200 */
[C---:B------:R-:W-:Y:S01]  /*bfb0*/  FMUL.FTZ R18, R3.reuse, R150 ;  /* 0x0000009603127220 */ /* 0x040fe20000410000 */
[----:B------:R-:W-:Y:S01]  /*bfc0*/  IMAD.MOV.U32 R161, RZ, RZ, R19 ;  /* 0x000000ffffa17224 */ /* 0x000fe200078e0013 */
[-C--:B-1----:R-:W-:Y:S01]  /*bfd0*/  HMMA.16816.F32.BF16 R4, R172, R176.reuse, R4 ;  /* 0x000000b0ac04723c */ /* 0x082fe20000041804 */
[----:B------:R-:W-:Y:S04]  /*bfe0*/  MUFU.EX2 R211, R211 ;  /* 0x000000d300d37308 */ /* 0x000fe80000000800 */
[----:B------:R-:W-:Y:S01]  /*bff0*/  FMUL.FTZ R19, R3, R151 ;  /* 0x0000009703137220 */ /* 0x000fe20000410000 */
[C---:B------:R-:W-:Y:S01]  /*c000*/  HMMA.16816.F32.BF16 R8, R180.reuse, R176, R8 ;  /* 0x000000b0b408723c */ /* 0x040fe20000041808 */
[----:B------:R-:W1:Y:S04]  /*c010*/  LDSM.16.MT88.4 R148, [R216+0xa000] ;  /* 0x00a00000d894783b */ /* 0x000e680000004200 */
[----:B------:R-:W-:Y:S01]  /*c020*/  MUFU.EX2 R212, R212 ;  /* 0x000000d400d47308 */ /* 0x000fe20000000800 */
[C---:B------:R-:W-:Y:S01]  /*c030*/  FMUL.FTZ R92, R2.reuse, R92 ;  /* 0x0000005c025c7220 */ /* 0x040fe20000410000 */
[-C--:B------:R-:W-:Y:S04]  /*c040*/  HMMA.16816.F32.BF16 R12, R180, R178.reuse, R12 ;  /* 0x000000b2b40c723c */ /* 0x080fe8000004180c */
[C---:B------:R-:W-:Y:S02]  /*c050*/  FMUL.FTZ R93, R2.reuse, R93 ;  /* 0x0000005d025d7220 */ /* 0x040fe40000410000 */
[C---:B------:R-:W-:Y:S02]  /*c060*/  HMMA.16816.F32.BF16 R16, R172.reuse, R178, R16 ;  /* 0x000000b2ac10723c */ /* 0x040fe40000041810 */
[----:B------:R-:W-:Y:S03]  /*c070*/  MUFU.EX2 R209, R209 ;  /* 0x000000d100d17308 */ /* 0x000fe60000000800 */
[C---:B------:R-:W-:Y:S01]  /*c080*/  FMUL.FTZ R72, R2.reuse, R72 ;  /* 0x0000004802487220 */ /* 0x040fe20000410000 */
[-C--:B------:R-:W-:Y:S06]  /*c090*/  HMMA.16816.F32.BF16 R68, R172, R184.reuse, R68 ;  /* 0x000000b8ac44723c */ /* 0x080fec0000041844 */
[----:B------:R-:W-:Y:S01]  /*c0a0*/  MUFU.EX2 R205, R205 ;  /* 0x000000cd00cd7308 */ /* 0x000fe20000000800 */
[----:B------:R-:W-:Y:S01]  /*c0b0*/  FMUL.FTZ R73, R2, R73 ;  /* 0x0000004902497220 */ /* 0x000fe20000410000 */
[C---:B------:R-:W-:Y:S03]  /*c0c0*/  FMUL.FTZ R74, R0.reuse, R74 ;  /* 0x0000004a004a7220 */ /* 0x040fe60000410000 */
[----:B------:R-:W-:Y:S01]  /*c0d0*/  FMUL.FTZ R75, R0, R75 ;  /* 0x0000004b004b7220 */ /* 0x000fe20000410000 */
[C---:B------:R-:W-:Y:S01]  /*c0e0*/  FMUL.FTZ R76, R2.reuse, R76 ;  /* 0x0000004c024c7220 */ /* 0x040fe20000410000 */
[----:B------:R-:W-:Y:S01]  /*c0f0*/  FMUL.FTZ R77, R2, R77 ;  /* 0x0000004d024d7220 */ /* 0x000fe20000410000 */
[C---:B------:R-:W-:Y:S01]  /*c100*/  FMUL.FTZ R78, R0.reuse, R78 ;  /* 0x0000004e004e7220 */ /* 0x040fe20000410000 */
[C---:B------:R-:W-:Y:S03]  /*c110*/  FMUL.FTZ R79, R0.reuse, R79 ;  /* 0x0000004f004f7220 */ /* 0x040fe60000410000 */
[C---:B------:R-:W-:Y:S01]  /*c120*/  HMMA.16816.F32.BF16 R72, R180.reuse, R184, R72 ;  /* 0x000000b8b448723c */ /* 0x040fe20000041848 */
[----:B------:R-:W-:Y:S03]  /*c130*/  MUFU.EX2 R207, R207 ;  /* 0x000000cf00cf7308 */ /* 0x000fe60000000800 */
[C---:B------:R-:W-:Y:S01]  /*c140*/  FMUL.FTZ R94, R0.reuse, R94 ;  /* 0x0000005e005e7220 */ /* 0x040fe20000410000 */
[----:B------:R-:W-:Y:S01]  /*c150*/  FMUL.FTZ R95, R0, R95 ;  /* 0x0000005f005f7220 */ /* 0x000fe20000410000 */
[-C--:B------:R-:W-:Y:S05]  /*c160*/  HMMA.16816.F32.BF16 R76, R180, R186.reuse, R76 ;  /* 0x000000bab44c723c */ /* 0x080fea000004184c */
[----:B------:R-:W-:Y:S01]  /*c170*/  LOP3.LUT R156, R161, UR19, R250, 0x96, !PT ;  /* 0x00000013a19c7c12 */ /* 0x000fe2000f8e96fa */
[C---:B------:R-:W-:Y:S05]  /*c180*/  HMMA.16816.F32.BF16 R80, R172.reuse, R186, R80 ;  /* 0x000000baac50723c */ /* 0x040fea0000041850 */
[C---:B------:R-:W-:Y:S01]  /*c190*/  FMUL.FTZ R88, R2.reuse, R88 ;  /* 0x0000005802587220 */ /* 0x040fe20000410000 */
[-C--:B--2---:R-:W-:Y:S05]  /*c1a0*/  HMMA.16816.F32.BF16 R84, R172, R152.reuse, R84 ;  /* 0x00000098ac54723c */ /* 0x084fea0000041854 */
[----:B------:R-:W-:Y:S01]  /*c1b0*/  FMUL.FTZ R89, R2, R89 ;  /* 0x0000005902597220 */ /* 0x000fe20000410000 */
[C---:B------:R-:W-:Y:S01]  /*c1c0*/  FMUL.FTZ R90, R0.reuse, R90 ;  /* 0x0000005a005a7220 */ /* 0x040fe20000410000 */
[----:B------:R-:W-:Y:S01]  /*c1d0*/  FMUL.FTZ R91, R0, R91 ;  /* 0x0000005b005b7220 */ /* 0x000fe20000410000 */
[--C-:B------:R-:W-:Y:S03]  /*c1e0*/  FFMA.FTZ R250, R47, UR4, -R201.reuse ;  /* 0x000000042ffa7c23 */ /* 0x100fe600080108c9 */
[----:B------:R-:W-:Y:S01]  /*c1f0*/  LOP3.LUT R160, R249, UR19, R208, 0x96, !PT ;  /* 0x00000013f9a07c12 */ /* 0x000fe2000f8e96d0 */
[----:B------:R-:W-:Y:S01]  /*c200*/  FFMA.FTZ R249, R46, UR4, -R201 ;  /* 0x000000042ef97c23 */ /* 0x000fe200080108c9 */
[----:B------:R-:W-:Y:S01]  /*c210*/  FFMA.FTZ R185, R21, UR4, -R204 ;  /* 0x0000000415b97c23 */ /* 0x000fe200080108cc */
[C---:B------:R-:W-:Y:S01]  /*c220*/  HMMA.16816.F32.BF16 R88, R180.reuse, R152, R88 ;  /* 0x00000098b458723c */ /* 0x040fe20000041858 */
[----:B------:R-:W-:Y:S03]  /*c230*/  MUFU.EX2 R250, R250 ;  /* 0x000000fa00fa7308 */ /* 0x000fe60000000800 */
[----:B------:R-:W-:Y:S01]  /*c240*/  FMUL.FTZ R21, R164, R141 ;  /* 0x0000008da4157220 */ /* 0x000fe20000410000 */
[----:B------:R-:W-:Y:S01]  /*c250*/  IMAD.WIDE.U32 R160, R160, -0x2daee0ad, RZ ;  /* 0xd2511f53a0a07825 */ /* 0x000fe200078e00ff */
[-C--:B------:R-:W-:Y:S05]  /*c260*/  HMMA.16816.F32.BF16 R92, R180, R154.reuse, R92 ;  /* 0x0000009ab45c723c */ /* 0x080fea000004185c */
[----:B------:R-:W-:Y:S01]  /*c270*/  MUFU.EX2 R249, R249 ;  /* 0x000000f900f97308 */ /* 0x000fe20000000800 */
[----:B------:R-:W-:Y:S01]  /*c280*/  SHF.R.U32.HI R152, RZ, 0x10, R160 ;  /* 0x00000010ff987819 */ /* 0x000fe200000116a0 */
[C---:B------:R-:W-:Y:S04]  /*c290*/  HMMA.16816.F32.BF16 R96, R172.reuse, R154, R96 ;  /* 0x0000009aac60723c */ /* 0x040fe80000041860 */
[C---:B------:R-:W-:Y:S02]  /*c2a0*/  FMUL.FTZ R104, R2.reuse, R104 ;  /* 0x0000006802687220 */ /* 0x040fe40000410000 */
[-C--:B-1----:R-:W-:Y:S02]  /*c2b0*/  HMMA.16816.F32.BF16 R100, R172, R148.reuse, R100 ;  /* 0x00000094ac64723c */ /* 0x082fe40000041864 */
[----:B------:R-:W-:Y:S03]  /*c2c0*/  MUFU.EX2 R185, R185 ;  /* 0x000000b900b97308 */ /* 0x000fe60000000800 */
[----:B------:R-:W-:Y:S01]  /*c2d0*/  FMUL.FTZ R105, R2, R105 ;  /* 0x0000006902697220 */ /* 0x000fe20000410000 */
[C---:B------:R-:W-:Y:S01]  /*c2e0*/  FMUL.FTZ R106, R0.reuse, R106 ;  /* 0x0000006a006a7220 */ /* 0x040fe20000410000 */
[----:B------:R-:W-:Y:S01]  /*c2f0*/  FMUL.FTZ R107, R0, R107 ;  /* 0x0000006b006b7220 */ /* 0x000fe20000410000 */
[----:B------:R-:W-:Y:S03]  /*c300*/  LOP3.LUT R206, R161, UR5, R206, 0x96, !PT ;  /* 0x00000005a1ce7c12 */ /* 0x000fe6000f8e96ce */
[----:B------:R-:W-:Y:S04]  /*c310*/  IMAD.WIDE.U32 R156, R156, -0x2daee0ad, RZ ;  /* 0xd2511f539c9c7825 */ /* 0x000fe800078e00ff */
[----:B------:R-:W-:Y:S01]  /*c320*/  FFMA.FTZ R186, R22, UR4, -R203 ;  /* 0x0000000416ba7c23 */ /* 0x000fe200080108cb */
[C---:B------:R-:W-:Y:S04]  /*c330*/  HMMA.16816.F32.BF16 R104, R180.reuse, R148, R104 ;  /* 0x00000094b468723c */ /* 0x040fe80000041868 */
[C---:B------:R-:W-:Y:S01]  /*c340*/  LOP3.LUT R153, R156.reuse, 0xffff, RZ, 0xc0, !PT ;  /* 0x0000ffff9c997812 */ /* 0x040fe200078ec0ff */
[--C-:B------:R-:W-:Y:S01]  /*c350*/  FFMA.FTZ R177, R33, UR4, -R204.reuse ;  /* 0x0000000421b17c23 */ /* 0x100fe200080108cc */
[----:B------:R-:W-:Y:S01]  /*c360*/  LOP3.LUT R158, R156, 0xff, RZ, 0xc0, !PT ;  /* 0x000000ff9c9e7812 */ /* 0x000fe200078ec0ff */
[--C-:B------:R-:W-:Y:S01]  /*c370*/  FFMA.FTZ R176, R32, UR4, -R204.reuse ;  /* 0x0000000420b07c23 */ /* 0x100fe200080108cc */
[----:B------:R-:W-:Y:S01]  /*c380*/  SHF.R.U32.HI R153, RZ, 0x8, R153 ;  /* 0x00000008ff997819 */ /* 0x000fe20000011699 */
[----:B------:R-:W-:Y:S02]  /*c390*/  MUFU.EX2 R186, R186 ;  /* 0x000000ba00ba7308 */ /* 0x000fe40000000800 */
[----:B------:R-:W-:Y:S01]  /*c3a0*/  LOP3.LUT R148, R152, 0xff, RZ, 0xc0, !PT ;  /* 0x000000ff98947812 */ /* 0x000fe200078ec0ff */
[----:B------:R-:W-:Y:S01]  /*c3b0*/  FFMA.FTZ R184, R20, UR4, -R204 ;  /* 0x0000000414b87c23 */ /* 0x000fe200080108cc */
[----:B------:R-:W-:Y:S01]  /*c3c0*/  PRMT R158, R158, 0x5410, R153 ;  /* 0x000054109e9e7816 */ /* 0x000fe20000000099 */
[--C-:B------:R-:W-:Y:S01]  /*c3d0*/  FFMA.FTZ R178, R34, UR4, -R203.reuse ;  /* 0x0000000422b27c23 */ /* 0x100fe200080108cb */
[----:B------:R-:W1:Y:S01]  /*c3e0*/  LDSM.16.MT88.4 R152, [R217+0xb000] ;  /* 0x00b00000d998783b */ /* 0x000e620000004200 */
[----:B------:R-:W-:Y:S01]  /*c3f0*/  SHF.R.U32.HI R159, RZ, 0x10, R156 ;  /* 0x00000010ff9f7819 */ /* 0x000fe2000001169c */
[--C-:B------:R-:W-:Y:S01]  /*c400*/  FFMA.FTZ R179, R35, UR4, -R203.reuse ;  /* 0x0000000423b37c23 */ /* 0x100fe200080108cb */
[----:B------:R-:W-:Y:S01]  /*c410*/  LOP3.LUT R210, R157, UR5, R210, 0x96, !PT ;  /* 0x000000059dd27c12 */ /* 0x000fe2000f8e96d2 */
[C---:B------:R-:W-:Y:S01]  /*c420*/  FMUL.FTZ R34, R0.reuse, R146 ;  /* 0x0000009200227220 */ /* 0x040fe20000410000 */
[----:B------:R-:W-:Y:S01]  /*c430*/  SHF.R.U32.HI R157, RZ, 0x18, R156 ;  /* 0x00000018ff9d7819 */ /* 0x000fe2000001169c */
[----:B------:R-:W-:Y:S01]  /*c440*/  FMUL.FTZ R35, R0, R147 ;  /* 0x0000009300237220 */ /* 0x000fe20000410000 */
[----:B------:R-:W-:Y:S01]  /*c450*/  LOP3.LUT R33, R159, 0xff, RZ, 0xc0, !PT ;  /* 0x000000ff9f217812 */ /* 0x000fe200078ec0ff */
[----:B------:R-:W-:Y:S01]  /*c460*/  FFMA.FTZ R187, R23, UR4, -R203 ;  /* 0x0000000417bb7c23 */ /* 0x000fe200080108cb */
[C---:B------:R-:W-:Y:S01]  /*c470*/  LOP3.LUT R32, R160.reuse, 0xffff, RZ, 0xc0, !PT ;  /* 0x0000ffffa0207812 */ /* 0x040fe200078ec0ff */
[C---:B------:R-:W-:Y:S01]  /*c480*/  FMUL.FTZ R22, R3.reuse, R142 ;  /* 0x0000008e03167220 */ /* 0x040fe20000410000 */
[----:B------:R-:W-:Y:S01]  /*c490*/  LOP3.LUT R159, R160, 0xff, RZ, 0xc0, !PT ;  /* 0x000000ffa09f7812 */ /* 0x000fe200078ec0ff */
[----:B------:R-:W-:Y:S01]  /*c4a0*/  FMUL.FTZ R23, R3, R143 ;  /* 0x0000008f03177220 */ /* 0x000fe20000410000 */
[----:B------:R-:W-:Y:S01]  /*c4b0*/  SHF.R.U32.HI R156, RZ, 0x18, R160 ;  /* 0x00000018ff9c7819 */ /* 0x000fe200000116a0 */
[----:B------:R-:W-:Y:S01]  /*c4c0*/  MUFU.EX2 R176, R176 ;  /* 0x000000b000b07308 */ /* 0x000fe20000000800 */
[----:B------:R-:W-:Y:S01]  /*c4d0*/  LOP3.LUT R160, R210, 0xffff, RZ, 0xc0, !PT ;  /* 0x0000ffffd2a07812 */ /* 0x000fe200078ec0ff */
[----:B------:R-:W-:Y:S01]  /*c4e0*/  FMUL.FTZ R112, R2, R112 ;  /* 0x0000007002707220 */ /* 0x000fe20000410000 */
[----:B------:R-:W-:Y:S01]  /*c4f0*/  LOP3.LUT R20, R210, 0xff, RZ, 0xc0, !PT ;  /* 0x000000ffd2147812 */ /* 0x000fe200078ec0ff */
[----:B------:R-:W-:Y:S01]  /*c500*/  FMUL.FTZ R113, R2, R113 ;  /* 0x0000007102717220 */ /* 0x000fe20000410000 */
[----:B------:R-:W-:Y:S01]  /*c510*/  SHF.R.U32.HI R160, RZ, 0x8, R160 ;  /* 0x00000008ffa07819 */ /* 0x000fe200000116a0 */
[----:B------:R-:W-:Y:S01]  /*c520*/  FMUL.FTZ R114, R0, R114 ;  /* 0x0000007200727220 */ /* 0x000fe20000410000 */
[----:B------:R-:W-:Y:S01]  /*c530*/  PRMT R157, R33, 0x5410, R157 ;  /* 0x00005410219d7816 */ /* 0x000fe2000000009d */
[C---:B------:R-:W-:Y:S01]  /*c540*/  FMUL.FTZ R33, R2.reuse, R145 ;  /* 0x0000009102217220 */ /* 0x040fe20000410000 */
[----:B------:R-:W-:Y:S01]  /*c550*/  SHF.R.U32.HI R149, RZ, 0x8, R32 ;  /* 0x00000008ff957819 */ /* 0x000fe20000011620 */
[----:B------:R-:W-:Y:S01]  /*c560*/  FMUL.FTZ R32, R2, R144 ;  /* 0x0000009002207220 */ /* 0x000fe20000410000 */
[----:B------:R-:W-:Y:S01]  /*c570*/  PRMT R144, R20, 0x5410, R160 ;  /* 0x0000541014907816 */ /* 0x000fe200000000a0 */
[----:B------:R-:W-:Y:S01]  /*c580*/  FFMA.FTZ R208, R27, UR4, -R201 ;  /* 0x000000041bd07c23 */ /* 0x000fe200080108c9 */
[----:B------:R-:W-:Y:S01]  /*c590*/  SHF.R.U32.HI R20, RZ, 0x10, R206 ;  /* 0x00000010ff147819 */ /* 0x000fe200000116ce */
[----:B------:R-:W-:Y:S01]  /*c5a0*/  FMUL.FTZ R30, R3, R134 ;  /* 0x00000086031e7220 */ /* 0x000fe20000410000 */
[----:B------:R-:W-:Y:S01]  /*c5b0*/  PRMT R147, R159, 0x5410, R149 ;  /* 0x000054109f937816 */ /* 0x000fe20000000095 */
[----:B------:R-:W-:Y:S01]  /*c5c0*/  FMUL.FTZ R31, R3, R135 ;  /* 0x00000087031f7220 */ /* 0x000fe20000410000 */
[-C--:B------:R-:W-:Y:S01]  /*c5d0*/  HMMA.16816.F32.BF16 R32, R180, R150.reuse, R32 ;  /* 0x00000096b420723c */ /* 0x080fe20000041820 */
[----:B------:R-:W2:Y:S02]  /*c5e0*/  MUFU.EX2 R177, R177 ;  /* 0x000000b100b17308 */ /* 0x000ea40000000800 */
[----:B------:R-:W-:Y:S01]  /*c5f0*/  LOP3.LUT R24, R20, 0xff, RZ, 0xc0, !PT ;  /* 0x000000ff14187812 */ /* 0x000fe200078ec0ff */
[----:B------:R-:W-:Y:S01]  /*c600*/  FMUL.FTZ R20, R164, R140 ;  /* 0x0000008ca4147220 */ /* 0x000fe20000410000 */
[--C-:B------:R-:W-:Y:S01]  /*c610*/  HSET2.LE.AND R144, R144, R230.reuse, PT ;  /* 0x000000e690907233 */ /* 0x100fe20003803000 */
[C---:B------:R-:W-:Y:S01]  /*c620*/  HMMA.16816.F32.BF16 R108, R172.reuse, R150, R108 ;  /* 0x00000096ac6c723c */ /* 0x040fe2000004186c */
[----:B------:R-:W3:Y:S04]  /*c630*/  LDSM.16.MT88.4 R140, [R216+0xb000] ;  /* 0x00b00000d88c783b */ /* 0x000ee80000004200 */
[----:B------:R-:W-:Y:S01]  /*c640*/  MUFU.EX2 R178, R178 ;  /* 0x000000b200b27308 */ /* 0x000fe20000000800 */
[----:B------:R-:W-:Y:S01]  /*c650*/  SHF.R.U32.HI R146, RZ, 0x10, R210 ;  /* 0x00000010ff927819 */ /* 0x000fe200000116d2 */
[-C--:B-1----:R-:W-:Y:S08]  /*c660*/  HMMA.16816.F32.BF16 R20, R172, R152.reuse, R20 ;  /* 0x00000098ac14723c */ /* 0x082ff00000041814 */
[----:B------:R-:W1:Y:S03]  /*c670*/  MUFU.EX2 R179, R179 ;  /* 0x000000b300b37308 */ /* 0x000e660000000800 */
[----:B------:R-:W-:Y:S01]  /*c680*/  LOP3.LUT R145, R206, 0xffff, RZ, 0xc0, !PT ;  /* 0x0000ffffce917812 */ /* 0x000fe200078ec0ff */
[----:B------:R-:W-:Y:S01]  /*c690*/  FMUL.FTZ R115, R0, R115 ;  /* 0x0000007300737220 */ /* 0x000fe20000410000 */
[----:B------:R-:W-:Y:S02]  /*c6a0*/  PRMT R156, R148, 0x5410, R156 ;  /* 0x00005410949c7816 */ /* 0x000fe4000000009c */
[----:B------:R-:W-:Y:S01]  /*c6b0*/  SHF.R.U32.HI R150, RZ, 0x18, R210 ;  /* 0x00000018ff967819 */ /* 0x000fe200000116d2 */
[----:B------:R-:W-:Y:S02]  /*c6c0*/  FFMA.FTZ R210, R29, UR4, -R202 ;  /* 0x000000041dd27c23 */ /* 0x000fe400080108ca */
[----:B------:R-:W4:Y:S01]  /*c6d0*/  MUFU.EX2 R184, R184 ;  /* 0x000000b800b87308 */ /* 0x000f220000000800 */
[C---:B------:R-:W-:Y:S04]  /*c6e0*/  HMMA.16816.F32.BF16 R112, R180.reuse, R152, R112 ;  /* 0x00000098b470723c */ /* 0x040fe80000041870 */
[----:B------:R-:W-:Y:S01]  /*c6f0*/  LOP3.LUT R149, R206, 0xff, RZ, 0xc0, !PT ;  /* 0x000000ffce957812 */ /* 0x000fe200078ec0ff */
[C---:B------:R-:W-:Y:S01]  /*c700*/  FMUL.FTZ R26, R0.reuse, R138 ;  /* 0x0000008a001a7220 */ /* 0x040fe20000410000 */
[----:B------:R-:W-:Y:S01]  /*c710*/  SHF.R.U32.HI R148, RZ, 0x18, R206 ;  /* 0x00000018ff947819 */ /* 0x000fe200000116ce */
[----:B------:R-:W-:Y:S01]  /*c720*/  FMUL.FTZ R27, R0, R139 ;  /* 0x0000008b001b7220 */ /* 0x000fe20000410000 */
[----:B------:R-:W-:Y:S01]  /*c730*/  LOP3.LUT R146, R146, 0xff, RZ, 0xc0, !PT ;  /* 0x000000ff92927812 */ /* 0x000fe200078ec0ff */
[----:B------:R-:W5:Y:S02]  /*c740*/  MUFU.EX2 R187, R187 ;  /* 0x000000bb00bb7308 */ /* 0x000f640000000800 */
[----:B------:R-:W-:Y:S01]  /*c750*/  SHF.R.U32.HI R145, RZ, 0x8, R145 ;  /* 0x00000008ff917819 */ /* 0x000fe20000011691 */
[----:B------:R-:W-:Y:S01]  /*c760*/  FFMA.FTZ R206, R25, UR4, -R202 ;  /* 0x0000000419ce7c23 */ /* 0x000fe200080108ca */
[----:B------:R-:W-:Y:S01]  /*c770*/  PRMT R150, R146, 0x5410, R150 ;  /* 0x0000541092967816 */ /* 0x000fe20000000096 */
[----:B------:R-:W-:Y:S01]  /*c780*/  FMUL.FTZ R25, R2, R137 ;  /* 0x0000008902197220 */ /* 0x000fe20000410000 */
[----:B------:R-:W-:Y:S01]  /*c790*/  PRMT R149, R149, 0x5410, R145 ;  /* 0x0000541095957816 */ /* 0x000fe20000000091 */
[----:B------:R-:W-:Y:S01]  /*c7a0*/  FMUL.FTZ R116, R164, R116 ;  /* 0x00000074a4747220 */ /* 0x000fe20000410000 */
[----:B------:R-:W-:Y:S01]  /*c7b0*/  PRMT R148, R24, 0x5410, R148 ;  /* 0x0000541018947816 */ /* 0x000fe20000000094 */
[----:B------:R-:W-:Y:S01]  /*c7c0*/  FMUL.FTZ R24, R2, R136 ;  /* 0x0000008802187220 */ /* 0x000fe20000410000 */
[--C-:B------:R-:W-:Y:S01]  /*c7d0*/  HSET2.LE.AND R146, R158, R230.reuse, PT ;  /* 0x000000e69e927233 */ /* 0x100fe20003803000 */
[C---:B------:R-:W-:Y:S01]  /*c7e0*/  FMUL.FTZ R117, R164.reuse, R117 ;  /* 0x00000075a4757220 */ /* 0x040fe20000410000 */
[--C-:B------:R-:W-:Y:S01]  /*c7f0*/  HSET2.LE.AND R145, R157, R230.reuse, PT ;  /* 0x000000e69d917233 */ /* 0x100fe20003803000 */
[----:B------:R-:W-:Y:S01]  /*c800*/  FMUL.FTZ R118, R3, R118 ;  /* 0x0000007603767220 */ /* 0x000fe20000410000 */
[----:B--2---:R-:W-:Y:S01]  /*c810*/  F2FP.BF16.F32.PACK_AB R138, R177, R176 ;  /* 0x000000b0b18a723e */ /* 0x004fe200000010ff */
[----:B------:R-:W-:Y:S01]  /*c820*/  FMUL.FTZ R119, R3, R119 ;  /* 0x0000007703777220 */ /* 0x000fe20000410000 */
[-C--:B------:R-:W-:Y:S01]  /*c830*/  HMMA.16816.F32.BF16 R24, R180, R154.reuse, R24 ;  /* 0x0000009ab418723c */ /* 0x080fe20000041818 */
[----:B------:R-:W-:Y:S02]  /*c840*/  MUFU.EX2 R158, R59 ;  /* 0x0000003b009e7308 */ /* 0x000fe40000000800 */
[----:B-1----:R-:W-:Y:S01]  /*c850*/  F2FP.BF16.F32.PACK_AB R139, R179, R178 ;  /* 0x000000b2b38b723e */ /* 0x002fe200000010ff */
[----:B------:R-:W-:Y:S01]  /*c860*/  FMUL.FTZ R29, R164, R133 ;  /* 0x00000085a41d7220 */ /* 0x000fe20000410000 */
[----:B----4-:R-:W-:Y:S01]  /*c870*/  F2FP.BF16.F32.PACK_AB R136, R185, R184 ;  /* 0x000000b8b988723e */ /* 0x010fe200000010ff */
[C---:B------:R-:W-:Y:S05]  /*c880*/  HMMA.16816.F32.BF16 R116, R172.reuse, R154, R116 ;  /* 0x0000009aac74723c */ /* 0x040fea0000041874 */
[----:B------:R-:W1:Y:S01]  /*c890*/  MUFU.EX2 R210, R210 ;  /* 0x000000d200d27308 */ /* 0x000e620000000800 */
[----:B------:R-:W-:Y:S01]  /*c8a0*/  LOP3.LUT R138, R146, R138, RZ, 0xc0, !PT ;  /* 0x0000008a928a7212 */ /* 0x000fe200078ec0ff */
[-C--:B---3--:R-:W-:Y:S04]  /*c8b0*/  HMMA.16816.F32.BF16 R28, R172, R140.reuse, R28 ;  /* 0x0000008cac1c723c */ /* 0x088fe8000004181c */
[----:B------:R-:W-:Y:S01]  /*c8c0*/  LOP3.LUT R139, R145, R139, RZ, 0xc0, !PT ;  /* 0x0000008b918b7212 */ /* 0x000fe200078ec0ff */
[----:B------:R-:W-:Y:S01]  /*c8d0*/  FMUL.FTZ R120, R2, R120 ;  /* 0x0000007802787220 */ /* 0x000fe20000410000 */
[----:B------:R-:W-:Y:S01]  /*c8e0*/  LOP3.LUT R136, R144, R136, RZ, 0xc0, !PT ;  /* 0x0000008890887212 */ /* 0x000fe200078ec0ff */
[----:B------:R-:W-:Y:S01]  /*c8f0*/  FMUL.FTZ R121, R2, R121 ;  /* 0x0000007902797220 */ /* 0x000fe20000410000 */
[----:B------:R-:W2:Y:S03]  /*c900*/  MUFU.EX2 R206, R206 ;  /* 0x000000ce00ce7308 */ /* 0x000ea60000000800 */
[--C-:B------:R-:W-:Y:S01]  /*c910*/  HSET2.LE.AND R152, R147, R230.reuse, PT ;  /* 0x000000e693987233 */ /* 0x100fe20003803000 */
[C---:B------:R-:W-:Y:S01]  /*c920*/  FMUL.FTZ R122, R0.reuse, R122 ;  /* 0x0000007a007a7220 */ /* 0x040fe20000410000 */
[----:B------:R-:W3:Y:S01]  /*c930*/  LDSM.16.MT88.4 R144, [R217+0x9400] ;  /* 0x00940000d990783b */ /* 0x000ee20000004200 */
[----:B------:R-:W-:Y:S01]  /*c940*/  FMUL.FTZ R123, R0, R123 ;  /* 0x0000007b007b7220 */ /* 0x000fe20000410000 */
[C---:B------:R-:W-:Y:S01]  /*c950*/  FMUL.FTZ R124, R2.reuse, R124 ;  /* 0x0000007c027c7220 */ /* 0x040fe20000410000 */
[----:B------:R-:W-:Y:S02]  /*c960*/  FMUL.FTZ R125, R2, R125 ;  /* 0x0000007d027d7220 */ /* 0x000fe40000410000 */
[----:B------:R-:W4:Y:S01]  /*c970*/  MUFU.EX2 R208, R208 ;  /* 0x000000d000d07308 */ /* 0x000f220000000800 */
[C---:B------:R-:W-:Y:S01]  /*c980*/  FMUL.FTZ R126, R0.reuse, R126 ;  /* 0x0000007e007e7220 */ /* 0x040fe20000410000 */
[----:B------:R-:W-:Y:S01]  /*c990*/  FMUL.FTZ R127, R0, R127 ;  /* 0x0000007f007f7220 */ /* 0x000fe20000410000 */
[--C-:B------:R-:W-:Y:S01]  /*c9a0*/  HSET2.LE.AND R137, R150, R230.reuse, PT ;  /* 0x000000e696897233 */ /* 0x100fe20003803000 */
[C---:B------:R-:W-:Y:S04]  /*c9b0*/  HMMA.16816.F32.BF16 R120, R180.reuse, R140, R120 ;  /* 0x0000008cb478723c */ /* 0x040fe80000041878 */
[--C-:B------:R-:W-:Y:S01]  /*c9c0*/  HSET2.LE.AND R154, R149, R230.reuse, PT ;  /* 0x000000e6959a7233 */ /* 0x100fe20003803000 */
[C---:B------:R-:W-:Y:S01]  /*c9d0*/  FMUL.FTZ R128, R164.reuse, R128 ;  /* 0x00000080a4807220 */ /* 0x040fe20000410000 */
[-C--:B------:R-:W-:Y:S05]  /*c9e0*/  HMMA.16816.F32.BF16 R124, R180, R142.reuse, R124 ;  /* 0x0000008eb47c723c */ /* 0x080fea000004187c */
[--C-:B------:R-:W-:Y:S01]  /*c9f0*/  HSET2.LE.AND R153, R148, R230.reuse, PT ;  /* 0x000000e694997233 */ /* 0x100fe20003803000 */
[----:B------:R-:W-:Y:S01]  /*ca00*/  FMUL.FTZ R129, R164, R129 ;  /* 0x00000081a4817220 */ /* 0x000fe20000410000 */
[----:B------:R-:W4:Y:S01]  /*ca10*/  LDSM.16.MT88.4 R148, [R216+0x9400] ;  /* 0x00940000d894783b */ /* 0x000f220000004200 */
[C---:B------:R-:W-:Y:S03]  /*ca20*/  FMUL.FTZ R130, R3.reuse, R130 ;  /* 0x0000008203827220 */ /* 0x040fe60000410000 */
[----:B------:R-:W-:Y:S01]  /*ca30*/  FMUL.FTZ R131, R3, R131 ;  /* 0x0000008303837220 */ /* 0x000fe20000410000 */
[----:B-----5:R-:W-:Y:S01]  /*ca40*/  F2FP.BF16.F32.PACK_AB R134, R187, R186 ;  /* 0x000000babb86723e */ /* 0x020fe200000010ff */
[----:B------:R-:W-:Y:S01]  /*ca50*/  FFMA.FTZ R181, R37, UR4, -R204 ;  /* 0x0000000425b57c23 */ /* 0x000fe200080108cc */
[----:B-1----:R-:W-:Y:S01]  /*ca60*/  F2FP.BF16.F32.PACK_AB R135, R210, R209 ;  /* 0x000000d1d287723e */ /* 0x002fe200000010ff */
[--C-:B------:R-:W-:Y:S01]  /*ca70*/  FFMA.FTZ R182, R38, UR4, -R203.reuse ;  /* 0x0000000426b67c23 */ /* 0x100fe200080108cb */
[----:B------:R-:W-:Y:S01]  /*ca80*/  LOP3.LUT R137, R137, R134, RZ, 0xc0, !PT ;  /* 0x0000008689897212 */ /* 0x000fe200078ec0ff */
[--C-:B------:R-:W-:Y:S01]  /*ca90*/  FFMA.FTZ R183, R39, UR4, -R203.reuse ;  /* 0x0000000427b77c23 */ /* 0x100fe200080108cb */
[----:B------:R-:W-:Y:S01]  /*caa0*/  HMMA.16816.F32.BF16 R128, R172, R142, R128 ;  /* 0x0000008eac80723c */ /* 0x000fe20000041880 */
[----:B------:R-:W-:Y:S03]  /*cab0*/  MUFU.EX2 R181, R181 ;  /* 0x000000b500b57308 */ /* 0x000fe60000000800 */
[----:B------:R-:W-:Y:S01]  /*cac0*/  LOP3.LUT R134, R152, R135, RZ, 0xc0, !PT ;  /* 0x0000008798867212 */ /* 0x000fe200078ec0ff */
[----:B------:R-:W-:Y:S01]  /*cad0*/  FFMA.FTZ R248, R45, UR4, -R202 ;  /* 0x000000042df87c23 */ /* 0x000fe200080108ca */
[--C-:B------:R-:W-:Y:S01]  /*cae0*/  HSET2.LE.AND R135, R156, R230.reuse, PT ;  /* 0x000000e69c877233 */ /* 0x100fe20003803000 */
[--C-:B------:R-:W-:Y:S01]  /*caf0*/  FFMA.FTZ R175, R50, UR4, -R203.reuse ;  /* 0x0000000432af7c23 */ /* 0x100fe200080108cb */
[-C--:B---3--:R-:W-:Y:S03]  /*cb00*/  HMMA.16816.F32.BF16 R4, R136, R144.reuse, R4 ;  /* 0x000000908804723c */ /* 0x088fe60000041804 */
[----:B------:R-:W-:Y:S02]  /*cb10*/  MUFU.EX2 R182, R182 ;  /* 0x000000b600b67308 */ /* 0x000fe40000000800 */
[----:B------:R-:W-:Y:S01]  /*cb20*/  F2FP.BF16.F32.PACK_AB R140, R212, R211 ;  /* 0x000000d3d48c723e */ /* 0x000fe200000010ff */
[----:B------:R-:W-:Y:S01]  /*cb30*/  VIADD R213, R213, 0x1 ;  /* 0x00000001d5d57836 */ /* 0x000fe20000000000 */
[----:B--2---:R-:W-:Y:S01]  /*cb40*/  F2FP.BF16.F32.PACK_AB R132, R206, R205 ;  /* 0x000000cdce84723e */ /* 0x004fe200000010ff */
[--C-:B------:R-:W-:Y:S05]  /*cb50*/  FFMA.FTZ R172, R48, UR4, -R204.reuse ;  /* 0x0000000430ac7c23 */ /* 0x100fea00080108cc */
[----:B------:R-:W-:Y:S01]  /*cb60*/  MUFU.EX2 R248, R248 ;  /* 0x000000f800f87308 */ /* 0x000fe20000000800 */
[----:B----4-:R-:W-:Y:S01]  /*cb70*/  F2FP.BF16.F32.PACK_AB R133, R208, R207 ;  /* 0x000000cfd085723e */ /* 0x010fe200000010ff */
[----:B------:R-:W-:Y:S01]  /*cb80*/  FFMA.FTZ R173, R49, UR4, -R204 ;  /* 0x0000000431ad7c23 */ /* 0x000fe200080108cc */
[----:B------:R-:W-:Y:S01]  /*cb90*/  LOP3.LUT R135, R135, R140, RZ, 0xc0, !PT ;  /* 0x0000008c87877212 */ /* 0x000fe200078ec0ff */
[--C-:B------:R-:W-:Y:S01]  /*cba0*/  FFMA.FTZ R174, R51, UR4, -R203.reuse ;  /* 0x0000000433ae7c23 */ /* 0x100fe200080108cb */
[----:B------:R-:W-:Y:S01]  /*cbb0*/  LOP3.LUT R132, R154, R132, RZ, 0xc0, !PT ;  /* 0x000000849a847212 */ /* 0x000fe200078ec0ff */
[----:B------:R-:W1:Y:S01]  /*cbc0*/  LDSM.16.MT88.4 R140, [R217+0xa400] ;  /* 0x00a40000d98c783b */ /* 0x000e620000004200 */
[----:B------:R-:W-:Y:S01]  /*cbd0*/  LOP3.LUT R133, R153, R133, RZ, 0xc0, !PT ;  /* 0x0000008599857212 */ /* 0x000fe200078ec0ff */
[--C-:B------:R-:W-:Y:S01]  /*cbe0*/  FFMA.FTZ R66, R66, UR4, -R203.reuse ;  /* 0x0000000442427c23 */ /* 0x100fe200080108cb */
[----:B------:R-:W-:Y:S01]  /*cbf0*/  FFMA.FTZ R67, R67, UR4, -R203 ;  /* 0x0000000443437c23 */ /* 0x000fe200080108cb */
[----:B------:R-:W-:Y:S01]  /*cc00*/  FFMA.FTZ R57, R57, UR4, -R202 ;  /* 0x0000000439397c23 */ /* 0x000fe200080108ca */
[----:B------:R-:W-:Y:S01]  /*cc10*/  FFMA.FTZ R58, R58, UR4, -R201 ;  /* 0x000000043a3a7c23 */ /* 0x000fe200080108c9 */
[----:B------:R-:W-:Y:S01]  /*cc20*/  FFMA.FTZ R252, R65, UR4, -R204 ;  /* 0x0000000441fc7c23 */ /* 0x000fe200080108cc */
[--C-:B------:R-:W-:Y:S01]  /*cc30*/  FFMA.FTZ R65, R56, UR4, -R202.reuse ;  /* 0x0000000438417c23 */ /* 0x100fe200080108ca */
[C---:B------:R-:W-:Y:S01]  /*cc40*/  HMMA.16816.F32.BF16 R8, R132.reuse, R144, R8 ;  /* 0x000000908408723c */ /* 0x040fe20000041808 */
[----:B------:R-:W-:Y:S03]  /*cc50*/  MUFU.EX2 R160, R57 ;  /* 0x0000003900a07308 */ /* 0x000fe60000000800 */
[----:B------:R-:W-:Y:S01]  /*cc60*/  FFMA.FTZ R60, R60, UR4, -R202 ;  /* 0x000000043c3c7c23 */ /* 0x000fe200080108ca */
[----:B------:R-:W-:Y:S01]  /*cc70*/  LOP3.LUT R156, R245, UR33, R213, 0x96, !PT ;  /* 0x00000021f59c7c12 */ /* 0x000fe2000f8e96d5 */
[-C--:B------:R-:W-:Y:S05]  /*cc80*/  HMMA.16816.F32.BF16 R12, R132, R146.reuse, R12 ;  /* 0x00000092840c723c */ /* 0x080fea000004180c */
[----:B------:R-:W-:Y:S01]  /*cc90*/  MUFU.EX2 R161, R65 ;  /* 0x0000004100a17308 */ /* 0x000fe20000000800 */
[----:B------:R-:W-:Y:S01]  /*cca0*/  IMAD.WIDE.U32 R156, R156, -0x326172a9, RZ ;  /* 0xcd9e8d579c9c7825 */ /* 0x000fe200078e00ff */
[C---:B------:R-:W-:Y:S04]  /*ccb0*/  HMMA.16816.F32.BF16 R16, R136.reuse, R146, R16 ;  /* 0x000000928810723c */ /* 0x040fe80000041810 */
[C---:B------:R-:W-:Y:S02]  /*ccc0*/  LOP3.LUT R144, R157.reuse, UR27, R242, 0x96, !PT ;  /* 0x0000001b9d907c12 */ /* 0x040fe4000f8e96f2 */
[-C--:B------:R-:W-:Y:S02]  /*ccd0*/  HMMA.16816.F32.BF16 R68, R136, R148.reuse, R68 ;  /* 0x000000948844723c */ /* 0x080fe40000041844 */
[----:B------:R-:W-:Y:S03]  /*cce0*/  MUFU.EX2 R159, R58 ;  /* 0x0000003a009f7308 */ /* 0x000fe60000000800 */
[----:B------:R-:W-:Y:S01]  /*ccf0*/  LOP3.LUT R48, R157, UR27, R238, 0x96, !PT ;  /* 0x0000001b9d307c12 */ /* 0x000fe2000f8e96ee */
[C---:B------:R-:W-:Y:S06]  /*cd00*/  HMMA.16816.F32.BF16 R72, R132.reuse, R148, R72 ;  /* 0x000000948448723c */ /* 0x040fec0000041848 */
[----:B------:R-:W-:Y:S01]  /*cd10*/  MUFU.EX2 R172, R172 ;  /* 0x000000ac00ac7308 */ /* 0x000fe20000000800 */
[----:B------:R-:W-:Y:S01]  /*cd20*/  FFMA.FTZ R213, R40, UR4, -R202 ;  /* 0x0000000428d57c23 */ /* 0x000fe200080108ca */
[-C--:B------:R-:W-:Y:S03]  /*cd30*/  HMMA.16816.F32.BF16 R76, R132, R150.reuse, R76 ;  /* 0x00000096844c723c */ /* 0x080fe6000004184c */
[----:B------:R-:W-:Y:S03]  /*cd40*/  IMAD.WIDE.U32 R148, R144, -0x2daee0ad, RZ ;  /* 0xd2511f5390947825 */ /* 0x000fe600078e00ff */
[C---:B------:R-:W-:Y:S01]  /*cd50*/  HMMA.16816.F32.BF16 R80, R136.reuse, R150, R80 ;  /* 0x000000968850723c */ /* 0x040fe20000041850 */
[----:B------:R-:W2:Y:S01]  /*cd60*/  LDSM.16.MT88.4 R144, [R216+0xa400] ;  /* 0x00a40000d890783b */ /* 0x000ea20000004200 */
[----:B------:R-:W-:Y:S03]  /*cd70*/  MUFU.EX2 R213, R213 ;  /* 0x000000d500d57308 */ /* 0x000fe60000000800 */
[----:B------:R-:W-:Y:S01]  /*cd80*/  LOP3.LUT R49, R149, UR24, R240, 0x96, !PT ;  /* 0x0000001895317c12 */ /* 0x000fe2000f8e96f0 */
[-C--:B-1----:R-:W-:Y:S06]  /*cd90*/  HMMA.16816.F32.BF16 R84, R136, R140.reuse, R84 ;  /* 0x0000008c8854723c */ /* 0x082fec0000041854 */
[----:B------:R-:W1:Y:S05]  /*cda0*/  MUFU.EX2 R173, R173 ;  /* 0x000000ad00ad7308 */ /* 0x000e6a0000000800 */
[----:B------:R-:W-:Y:S01]  /*cdb0*/  IMAD.WIDE.U32 R150, R48, -0x2daee0ad, RZ ;  /* 0xd2511f5330967825 */ /* 0x000fe200078e00ff */
[C---:B------:R-:W-:Y:S04]  /*cdc0*/  HMMA.16816.F32.BF16 R88, R132.reuse, R140, R88 ;  /* 0x0000008c8458723c */ /* 0x040fe80000041858 */
[----:B------:R-:W-:Y:S02]  /*cdd0*/  LOP3.LUT R48, R151, UR24, R232, 0x96, !PT ;  /* 0x0000001897307c12 */ /* 0x000fe4000f8e96e8 */
[-C--:B------:R-:W-:Y:S01]  /*cde0*/  HMMA.16816.F32.BF16 R92, R132, R142.reuse, R92 ;  /* 0x0000008e845c723c */ /* 0x080fe2000004185c */
[----:B------:R-:W-:Y:S04]  /*cdf0*/  MUFU.EX2 R175, R175 ;  /* 0x000000af00af7308 */ /* 0x000fe80000000800 */
[--C-:B------:R-:W-:Y:S01]  /*ce00*/  LOP3.LUT R154, R247, UR25, R156.reuse, 0x96, !PT ;  /* 0x00000019f79a7c12 */ /* 0x100fe2000f8e969c */
[C---:B------:R-:W-:Y:S05]  /*ce10*/  HMMA.16816.F32.BF16 R96, R136.reuse, R142, R96 ;  /* 0x0000008e8860723c */ /* 0x040fea0000041860 */
[----:B------:R-:W3:Y:S01]  /*ce20*/  MUFU.EX2 R174, R174 ;  /* 0x000000ae00ae7308 */ /* 0x000ee20000000800 */
[----:B------:R-:W-:Y:S01]  /*ce30*/  IMAD.WIDE.U32 R152, R49, -0x326172a9, RZ ;  /* 0xcd9e8d5731987825 */ /* 0x000fe200078e00ff */
[----:B------:R-:W-:Y:S04]  /*ce40*/  LOP3.LUT R156, R215, UR25, R156, 0x96, !PT ;  /* 0x00000019d79c7c12 */ /* 0x000fe8000f8e969c */
[----:B------:R-:W-:Y:S01]  /*ce50*/  FFMA.FTZ R180, R36, UR4, -R204 ;  /* 0x0000000424b47c23 */ /* 0x000fe200080108cc */
[----:B------:R-:W-:Y:S01]  /*ce60*/  IMAD.WIDE.U32 R140, R48, -0x326172a9, RZ ;  /* 0xcd9e8d57308c7825 */ /* 0x000fe200078e00ff */
[----:B------:R-:W-:Y:S01]  /*ce70*/  LOP3.LUT R246, R153, UR23, R246, 0x96, !PT ;  /* 0x0000001799f67c12 */ /* 0x000fe2000f8e96f6 */
[----:B------:R-:W4:Y:S02]  /*ce80*/  LDSM.16.MT88.4 R48, [R217+0xb400] ;  /* 0x00b40000d930783b */ /* 0x000f240000004200 */
[----:B------:R-:W-:Y:S01]  /*ce90*/  FFMA.FTZ R52, R52, UR4, -R204 ;  /* 0x0000000434347c23 */ /* 0x000fe200080108cc */
[----:B------:R-:W-:Y:S01]  /*cea0*/  IMAD.WIDE.U32 R154, R154, -0x2daee0ad, RZ ;  /* 0xd2511f539a9a7825 */ /* 0x000fe200078e00ff */
[----:B------:R-:W-:Y:S01]  /*ceb0*/  LOP3.LUT R214, R141, UR23, R214, 0x96, !PT ;  /* 0x000000178dd67c12 */ /* 0x000fe2000f8e96d6 */
[-C--:B--2---:R-:W-:Y:S01]  /*cec0*/  HMMA.16816.F32.BF16 R100, R136, R144.reuse, R100 ;  /* 0x000000908864723c */ /* 0x084fe20000041864 */
[----:B------:R-:W-:Y:S02]  /*ced0*/  MUFU.EX2 R162, R52 ;  /* 0x0000003400a27308 */ /* 0x000fe40000000800 */
[----:B------:R-:W-:Y:S01]  /*cee0*/  LOP3.LUT R148, R155, UR22, R148, 0x96, !PT ;  /* 0x000000169b947c12 */ /* 0x000fe2000f8e9694 */
[----:B------:R-:W-:Y:S04]  /*cef0*/  IMAD.WIDE.U32 R156, R156, -0x2daee0ad, RZ ;  /* 0xd2511f539c9c7825 */ /* 0x000fe800078e00ff */
[----:B------:R-:W-:Y:S01]  /*cf00*/  FFMA.FTZ R54, R54, UR4, -R203 ;  /* 0x0000000436367c23 */ /* 0x000fe200080108cb */
[C---:B------:R-:W-:Y:S03]  /*cf10*/  HMMA.16816.F32.BF16 R104, R132.reuse, R144, R104 ;  /* 0x000000908468723c */ /* 0x040fe60000041868 */
[----:B------:R-:W-:Y:S01]  /*cf20*/  MUFU.EX2 R163, R54 ;  /* 0x0000003600a37308 */ /* 0x000fe20000000800 */
[----:B------:R-:W-:Y:S02]  /*cf30*/  IMAD.WIDE.U32 R148, R148, -0x326172a9, RZ ;  /* 0xcd9e8d5794947825 */ /* 0x000fe400078e00ff */
[-C--:B------:R-:W-:Y:S05]  /*cf40*/  HMMA.16816.F32.BF16 R32, R132, R146.reuse, R32 ;  /* 0x000000928420723c */ /* 0x080fea0000041820 */
[----:B------:R-:W-:Y:S01]  /*cf50*/  LOP3.LUT R150, R157, UR22, R150, 0x96, !PT ;  /* 0x000000169d967c12 */ /* 0x000fe2000f8e9696 */
[C---:B------:R-:W-:Y:S01]  /*cf60*/  HMMA.16816.F32.BF16 R108, R136.reuse, R146, R108 ;  /* 0x00000092886c723c */ /* 0x040fe2000004186c */
[----:B------:R-:W-:Y:S04]  /*cf70*/  MUFU.EX2 R252, R252 ;  /* 0x000000fc00fc7308 */ /* 0x000fe80000000800 */
[----:B------:R-:W-:Y:S01]  /*cf80*/  LOP3.LUT R152, R149, UR21, R152, 0x96, !PT ;  /* 0x0000001595987c12 */ /* 0x000fe2000f8e9698 */
[----:B------:R-:W-:Y:S05]  /*cf90*/  IMAD.WIDE.U32 R150, R150, -0x326172a9, RZ ;  /* 0xcd9e8d5796967825 */ /* 0x000fea00078e00ff */
[----:B------:R-:W-:Y:S01]  /*cfa0*/  FFMA.FTZ R251, R64, UR4, -R204 ;  /* 0x0000000440fb7c23 */ /* 0x000fe200080108cc */
[----:B------:R-:W2:Y:S01]  /*cfb0*/  MUFU.EX2 R180, R180 ;  /* 0x000000b400b47308 */ /* 0x000ea20000000800 */
[----:B------:R-:W-:Y:S01]  /*cfc0*/  IMAD.WIDE.U32 R246, R246, -0x2daee0ad, RZ ;  /* 0xd2511f53f6f67825 */ /* 0x000fe200078e00ff */
[----:B------:R-:W-:Y:S03]  /*cfd0*/  LOP3.LUT R140, R151, UR21, R140, 0x96, !PT ;  /* 0x00000015978c7c12 */ /* 0x000fe6000f8e968c */
[----:B------:R-:W-:Y:S01]  /*cfe0*/  FFMA.FTZ R204, R53, UR4, -R204 ;  /* 0x0000000435cc7c23 */ /* 0x000fe200080108cc */
[----:B------:R-:W-:Y:S01]  /*cff0*/  IMAD.WIDE.U32 R152, R152, -0x2daee0ad, RZ ;  /* 0xd2511f5398987825 */ /* 0x000fe200078e00ff */
[----:B------:R-:W-:Y:S03]  /*d000*/  LOP3.LUT R155, R247, UR20, R154, 0x96, !PT ;  /* 0x00000014f79b7c12 */ /* 0x000fe6000f8e969a */
[----:B------:R-:W-:Y:S01]  /*d010*/  MUFU.EX2 R251, R251 ;  /* 0x000000fb00fb7308 */ /* 0x000fe20000000800 */
[-C--:B----4-:R-:W-:Y:S03]  /*d020*/  HMMA.16816.F32.BF16 R20, R136, R48.reuse, R20 ;  /* 0x000000308814723c */ /* 0x090fe60000041814 */
[----:B------:R-:W-:Y:S01]  /*d030*/  IMAD.WIDE.U32 R214, R214, -0x2daee0ad, RZ ;  /* 0xd2511f53d6d67825 */ /* 0x000fe200078e00ff */
[----:B------:R-:W-:Y:S02]  /*d040*/  LOP3.LUT R36, R153, UR18, R246, 0x96, !PT ;  /* 0x0000001299247c12 */ /* 0x000fe4000f8e96f6 */
[C---:B------:R-:W-:Y:S03]  /*d050*/  HMMA.16816.F32.BF16 R112, R132.reuse, R48, R112 ;  /* 0x000000308470723c */ /* 0x040fe60000041870 */
[----:B------:R-:W-:Y:S02]  /*d060*/  MUFU.EX2 R204, R204 ;  /* 0x000000cc00cc7308 */ /* 0x000fe40000000800 */
[----:B------:R-:W-:Y:S01]  /*d070*/  IMAD.WIDE.U32 R140, R140, -0x2daee0ad, RZ ;  /* 0xd2511f538c8c7825 */ /* 0x000fe200078e00ff */
[-C--:B------:R-:W-:Y:S07]  /*d080*/  HMMA.16816.F32.BF16 R24, R132, R50.reuse, R24 ;  /* 0x000000328418723c */ /* 0x080fee0000041818 */
[----:B------:R-:W4:Y:S01]  /*d090*/  MUFU.EX2 R183, R183 ;  /* 0x000000b700b77308 */ /* 0x000f220000000800 */
[----:B------:R-:W-:Y:S01]  /*d0a0*/  LOP3.LUT R154, R215, UR20, R156, 0x96, !PT ;  /* 0x00000014d79a7c12 */ /* 0x000fe2000f8e969c */
[C---:B------:R-:W-:Y:S04]  /*d0b0*/  HMMA.16816.F32.BF16 R116, R136.reuse, R50, R116 ;  /* 0x000000328874723c */ /* 0x040fe80000041874 */
[----:B------:R-:W-:Y:S01]  /*d0c0*/  IMAD.WIDE.U32 R156, R36, -0x326172a9, RZ ;  /* 0xcd9e8d57249c7825 */ /* 0x000fe200078e00ff */
[----:B------:R-:W-:Y:S03]  /*d0d0*/  LOP3.LUT R36, R141, UR18, R214, 0x96, !PT ;  /* 0x000000128d247c12 */ /* 0x000fe6000f8e96d6 */
[--C-:B------:R-:W-:Y:S03]  /*d0e0*/  FFMA.FTZ R215, R43, UR4, -R201.reuse ;  /* 0x000000042bd77c23 */ /* 0x100fe600080108c9 */
[----:B------:R-:W-:Y:S01]  /*d0f0*/  IMAD.WIDE.U32 R142, R155, -0x326172a9, RZ ;  /* 0xcd9e8d579b8e7825 */ /* 0x000fe200078e00ff */
[----:B------:R-:W-:Y:S02]  /*d100*/  SHF.R.U32.HI R151, RZ, 0x10, R156 ;  /* 0x00000010ff977819 */ /* 0x000fe4000001169c */
[C---:B------:R-:W-:Y:S01]  /*d110*/  LOP3.LUT R155, R156.reuse, 0xffff, RZ, 0xc0, !PT ;  /* 0x0000ffff9c9b7812 */ /* 0x040fe200078ec0ff */
[----:B------:R-:W-:Y:S01]  /*d120*/  FFMA.FTZ R214, R41, UR4, -R202 ;  /* 0x0000000429d67c23 */ /* 0x000fe200080108ca */
[----:B------:R-:W-:Y:S01]  /*d130*/  LOP3.LUT R153, R156, 0xff, RZ, 0xc0, !PT ;  /* 0x000000ff9c997812 */ /* 0x000fe200078ec0ff */
[--C-:B------:R-:W-:Y:S01]  /*d140*/  FFMA.FTZ R246, R42, UR4, -R201.reuse ;  /* 0x000000042af67c23 */ /* 0x100fe200080108c9 */
[----:B------:R-:W-:Y:S01]  /*d150*/  LOP3.LUT R149, R157, UR28, R142, 0x96, !PT ;  /* 0x0000001c9d957c12 */ /* 0x000fe2000f8e968e */
[----:B------:R-:W-:Y:S01]  /*d160*/  IMAD.WIDE.U32 R144, R154, -0x326172a9, RZ ;  /* 0xcd9e8d579a907825 */ /* 0x000fe200078e00ff */
[----:B------:R-:W-:Y:S01]  /*d170*/  SHF.R.U32.HI R141, RZ, 0x18, R156 ;  /* 0x00000018ff8d7819 */ /* 0x000fe2000001169c */
[----:B------:R-:W5:Y:S01]  /*d180*/  MUFU.EX2 R214, R214 ;  /* 0x000000d600d67308 */ /* 0x000f620000000800 */
[----:B------:R-:W-:Y:S01]  /*d190*/  LOP3.LUT R48, R149, 0xffff, RZ, 0xc0, !PT ;  /* 0x0000ffff95307812 */ /* 0x000fe200078ec0ff */
[----:B------:R-:W-:Y:S01]  /*d1a0*/  IMAD.WIDE.U32 R156, R36, -0x326172a9, RZ ;  /* 0xcd9e8d57249c7825 */ /* 0x000fe200078e00ff */
[----:B------:R-:W-:Y:S01]  /*d1b0*/  LOP3.LUT R43, R151, 0xff, RZ, 0xc0, !PT ;  /* 0x000000ff972b7812 */ /* 0x000fe200078ec0ff */
[----:B------:R-:W1:Y:S01]  /*d1c0*/  LDSM.16.MT88.4 R36, [R216+0xb400] ;  /* 0x00b40000d824783b */ /* 0x000e620000004200 */
[----:B------:R-:W-:Y:S01]  /*d1d0*/  SHF.R.U32.HI R48, RZ, 0x8, R48 ;  /* 0x00000008ff307819 */ /* 0x000fe20000011630 */
[----:B------:R-:W-:Y:S01]  /*d1e0*/  FFMA.FTZ R201, R63, UR4, -R201 ;  /* 0x000000043fc97c23 */ /* 0x000fe200080108c9 */
[----:B------:R-:W-:Y:S01]  /*d1f0*/  SHF.R.U32.HI R147, RZ, 0x10, R156 ;  /* 0x00000010ff937819 */ /* 0x000fe2000001169c */
[----:B------:R-:W-:Y:S01]  /*d200*/  FFMA.FTZ R247, R44, UR4, -R202 ;  /* 0x000000042cf77c23 */ /* 0x000fe200080108ca */
[----:B------:R-:W-:Y:S01]  /*d210*/  SHF.R.U32.HI R41, RZ, 0x18, R156 ;  /* 0x00000018ff297819 */ /* 0x000fe2000001169c */
[----:B------:R-:W-:Y:S01]  /*d220*/  FFMA.FTZ R202, R61, UR4, -R202 ;  /* 0x000000043dca7c23 */ /* 0x000fe200080108ca */
[----:B------:R-:W-:Y:S01]  /*d230*/  LOP3.LUT R147, R147, 0xff, RZ, 0xc0, !PT ;  /* 0x000000ff93937812 */ /* 0x000fe200078ec0ff */
[----:B------:R-:W-:Y:S01]  /*d240*/  MUFU.EX2 R246, R246 ;  /* 0x000000f600f67308 */ /* 0x000fe20000000800 */
[----:B------:R-:W-:Y:S01]  /*d250*/  LOP3.LUT R42, R149, 0xff, RZ, 0xc0, !PT ;  /* 0x000000ff952a7812 */ /* 0x000fe200078ec0ff */
[----:B------:R-:W-:Y:S01]  /*d260*/  FFMA.FTZ R203, R55, UR4, -R203 ;  /* 0x0000000437cb7c23 */ /* 0x000fe200080108cb */
[----:B------:R-:W-:Y:S01]  /*d270*/  PRMT R43, R43, 0x5410, R141 ;  /* 0x000054102b2b7816 */ /* 0x000fe2000000008d */
[----:B------:R-:W-:Y:S01]  /*d280*/  FFMA.FTZ R189, R164, R237, R189 ;  /* 0x000000eda4bd7223 */ /* 0x000fe200000100bd */
[----:B------:R-:W-:Y:S01]  /*d290*/  PRMT R141, R147, 0x5410, R41 ;  /* 0x00005410938d7816 */ /* 0x000fe20000000029 */
[----:B------:R-:W-:Y:S01]  /*d2a0*/  IMAD.MOV.U32 R164, RZ, RZ, R167 ;  /* 0x000000ffffa47224 */ /* 0x000fe200078e00a7 */
[----:B------:R-:W-:Y:S03]  /*d2b0*/  PRMT R41, R42, 0x5410, R48 ;  /* 0x000054102a297816 */ /* 0x000fe60000000030 */
[----:B------:R-:W5:Y:S01]  /*d2c0*/  MUFU.EX2 R215, R215 ;  /* 0x000000d700d77308 */ /* 0x000f620000000800 */
[--C-:B------:R-:W-:Y:S01]  /*d2d0*/  SHF.R.U32.HI R48, RZ, 0x10, R149.reuse ;  /* 0x00000010ff307819 */ /* 0x100fe20000011695 */
[----:B------:R-:W-:Y:S01]  /*d2e0*/  FFMA.FTZ R194, R3, R236, R194 ;  /* 0x000000ec03c27223 */ /* 0x000fe200000100c2 */
[----:B------:R-:W-:Y:S01]  /*d2f0*/  LOP3.LUT R146, R156, 0xffff, RZ, 0xc0, !PT ;  /* 0x0000ffff9c927812 */ /* 0x000fe200078ec0ff */
[----:B------:R-:W-:Y:S01]  /*d300*/  FFMA.FTZ R198, R2, R235, R198 ;  /* 0x000000eb02c67223 */ /* 0x000fe200000100c6 */
[----:B------:R-:W-:Y:S01]  /*d310*/  LOP3.LUT R45, R48, 0xff, RZ, 0xc0, !PT ;  /* 0x000000ff302d7812 */ /* 0x000fe200078ec0ff */
[----:B------:R-:W-:Y:S01]  /*d320*/  FFMA.FTZ R200, R0, R234, R200 ;  /* 0x000000ea00c87223 */ /* 0x000fe200000100c8 */
[----:B------:R-:W5:Y:S01]  /*d330*/  LDSM.16.MT88.4 R48, [R217+0x9800] ;  /* 0x00980000d930783b */ /* 0x000f620000004200 */
[----:B------:R-:W-:Y:S02]  /*d340*/  LOP3.LUT R144, R157, UR28, R144, 0x96, !PT ;  /* 0x0000001c9d907c12 */ /* 0x000fe4000f8e9690 */
[----:B------:R-:W5:Y:S01]  /*d350*/  MUFU.EX2 R247, R247 ;  /* 0x000000f700f77308 */ /* 0x000f620000000800 */
[----:B------:R-:W-:Y:S01]  /*d360*/  SHF.R.U32.HI R149, RZ, 0x18, R149 ;  /* 0x00000018ff957819 */ /* 0x000fe20000011695 */
[----:B------:R-:W-:Y:S01]  /*d370*/  FADD.FTZ R189, R190, R189 ;  /* 0x000000bdbebd7221 */ /* 0x000fe20000010000 */
[----:B------:R-:W-:Y:S01]  /*d380*/  SHF.R.U32.HI R44, RZ, 0x10, R144 ;  /* 0x00000010ff2c7819 */ /* 0x000fe20000011690 */
[----:B------:R-:W-:Y:S01]  /*d390*/  FADD.FTZ R194, R193, R194 ;  /* 0x000000c2c1c27221 */ /* 0x000fe20000010000 */
[----:B------:R-:W-:Y:S01]  /*d3a0*/  PRMT R149, R45, 0x5410, R149 ;  /* 0x000054102d957816 */ /* 0x000fe20000000095 */
[----:B------:R-:W-:Y:S01]  /*d3b0*/  FADD.FTZ R198, R197, R198 ;  /* 0x000000c6c5c67221 */ /* 0x000fe20000010000 */
[----:B------:R-:W-:Y:S03]  /*d3c0*/  LOP3.LUT R44, R44, 0xff, RZ, 0xc0, !PT ;  /* 0x000000ff2c2c7812 */ /* 0x000fe600078ec0ff */
[----:B------:R-:W-:Y:S01]  /*d3d0*/  MUFU.EX2 R157, R62 ;  /* 0x0000003e009d7308 */ /* 0x000fe20000000800 */
[----:B------:R-:W-:Y:S01]  /*d3e0*/  LOP3.LUT R142, R156, 0xff, RZ, 0xc0, !PT ;  /* 0x000000ff9c8e7812 */ /* 0x000fe200078ec0ff */
[----:B------:R-:W-:Y:S01]  /*d3f0*/  FADD.FTZ R200, R199, R200 ;  /* 0x000000c8c7c87221 */ /* 0x000fe20000010000 */
[----:B------:R-:W-:Y:S01]  /*d400*/  SHF.R.U32.HI R146, RZ, 0x8, R146 ;  /* 0x00000008ff927819 */ /* 0x000fe20000011692 */
[----:B------:R-:W-:Y:S01]  /*d410*/  FADD.FTZ R189, R169, R189 ;  /* 0x000000bda9bd7221 */ /* 0x000fe20000010000 */
[----:B------:R-:W-:Y:S01]  /*d420*/  SHF.R.U32.HI R40, RZ, 0x8, R155 ;  /* 0x00000008ff287819 */ /* 0x000fe2000001169b */
[----:B------:R-:W-:Y:S01]  /*d430*/  FADD.FTZ R194, R171, R194 ;  /* 0x000000c2abc27221 */ /* 0x000fe20000010000 */
[-C--:B-1----:R-:W-:Y:S03]  /*d440*/  HMMA.16816.F32.BF16 R28, R136, R36.reuse, R28 ;  /* 0x00000024881c723c */ /* 0x082fe6000004181c */
[----:B------:R1:W-:Y:S01]  /*d450*/  MUFU.EX2 R154, R66 ;  /* 0x00000042009a7308 */ /* 0x0003e20000000800 */
[----:B------:R-:W-:Y:S01]  /*d460*/  PRMT R142, R142, 0x5410, R146 ;  /* 0x000054108e8e7816 */ /* 0x000fe20000000092 */
[----:B------:R-:W-:Y:S01]  /*d470*/  FADD.FTZ R198, R191, R198 ;  /* 0x000000c6bfc67221 */ /* 0x000fe20000010000 */
[C---:B------:R-:W-:Y:S01]  /*d480*/  LOP3.LUT R42, R144.reuse, 0xffff, RZ, 0xc0, !PT ;  /* 0x0000ffff902a7812 */ /* 0x040fe200078ec0ff */
[C---:B------:R-:W-:Y:S06]  /*d490*/  HMMA.16816.F32.BF16 R120, R132.reuse, R36, R120 ;  /* 0x000000248478723c */ /* 0x040fec0000041878 */
[----:B------:R1:W1:Y:S01]  /*d4a0*/  MUFU.EX2 R156, R67 ;  /* 0x00000043009c7308 */ /* 0x0002620000000800 */
[----:B------:R-:W-:Y:S01]  /*d4b0*/  LOP3.LUT R146, R144, 0xff, RZ, 0xc0, !PT ;  /* 0x000000ff90927812 */ /* 0x000fe200078ec0ff */
[-C--:B------:R-:W-:Y:S03]  /*d4c0*/  HMMA.16816.F32.BF16 R124, R132, R38.reuse, R124 ;  /* 0x00000026847c723c */ /* 0x080fe6000004187c */
[----:B------:R-:W-:Y:S03]  /*d4d0*/  SHF.R.U32.HI R144, RZ, 0x18, R144 ;  /* 0x00000018ff907819 */ /* 0x000fe60000011690 */
[----:B------:R-:W-:Y:S02]  /*d4e0*/  HMMA.16816.F32.BF16 R128, R136, R38, R128 ;  /* 0x000000268880723c */ /* 0x000fe40000041880 */
[----:B------:R1:W1:Y:S03]  /*d4f0*/  MUFU.EX2 R155, R60 ;  /* 0x0000003c009b7308 */ /* 0x0002660000000800 */
[----:B------:R-:W-:Y:S01]  /*d500*/  PRMT R40, R153, 0x5410, R40 ;  /* 0x0000541099287816 */ /* 0x000fe20000000028 */
[----:B------:R-:W-:Y:S01]  /*d510*/  FADD.FTZ R200, R195, R200 ;  /* 0x000000c8c3c87221 */ /* 0x000fe20000010000 */
[----:B------:R-:W-:Y:S01]  /*d520*/  SHF.R.U32.HI R42, RZ, 0x8, R42 ;  /* 0x00000008ff2a7819 */ /* 0x000fe2000001162a */
[----:B------:R-:W-:Y:S04]  /*d530*/  FADD.FTZ R189, R170, R189 ;  /* 0x000000bdaabd7221 */ /* 0x000fe80000010000 */
[----:B------:R-:W1:Y:S01]  /*d540*/  MUFU.EX2 R203, R203 ;  /* 0x000000cb00cb7308 */ /* 0x000e620000000800 */
[----:B------:R-:W-:Y:S01]  /*d550*/  PRMT R144, R44, 0x5410, R144 ;  /* 0x000054102c907816 */ /* 0x000fe20000000090 */
[----:B------:R-:W-:Y:S01]  /*d560*/  FADD.FTZ R194, R188, R194 ;  /* 0x000000c2bcc27221 */ /* 0x000fe20000010000 */
[----:B------:R-:W1:Y:S01]  /*d570*/  LDSM.16.MT88.4 R44, [R216+0x9800] ;  /* 0x00980000d82c783b */ /* 0x000e620000004200 */
[----:B------:R-:W-:Y:S01]  /*d580*/  PRMT R146, R146, 0x5410, R42 ;  /* 0x0000541092927816 */ /* 0x000fe2000000002a */
[----:B------:R-:W-:Y:S01]  /*d590*/  FADD.FTZ R198, R192, R198 ;  /* 0x000000c6c0c67221 */ /* 0x000fe20000010000 */
[--C-:B------:R-:W-:Y:S04]  /*d5a0*/  HSET2.LE.AND R42, R40, R230.reuse, PT ;  /* 0x000000e6282a7233 */ /* 0x100fe80003803000 */
[----:B------:R-:W1:Y:S01]  /*d5b0*/  MUFU.EX2 R201, R201 ;  /* 0x000000c900c97308 */ /* 0x000e620000000800 */
[--C-:B------:R-:W-:Y:S01]  /*d5c0*/  HSET2.LE.AND R40, R41, R230.reuse, PT ;  /* 0x000000e629287233 */ /* 0x100fe20003803000 */
[----:B------:R-:W-:Y:S01]  /*d5d0*/  FADD.FTZ R200, R196, R200 ;  /* 0x000000c8c4c87221 */ /* 0x000fe20000010000 */
[--C-:B------:R-:W-:Y:S01]  /*d5e0*/  HSET2.LE.AND R41, R149, R230.reuse, PT ;  /* 0x000000e695297233 */ /* 0x100fe20003803000 */
[----:B------:R-:W-:Y:S01]  /*d5f0*/  FADD.FTZ R189, R184, R189 ;  /* 0x000000bdb8bd7221 */ /* 0x000fe20000010000 */
[--C-:B------:R-:W-:Y:S01]  /*d600*/  HSET2.LE.AND R43, R43, R230.reuse, PT ;  /* 0x000000e62b2b7233 */ /* 0x100fe20003803000 */
[----:B------:R-:W-:Y:S01]  /*d610*/  FADD.FTZ R194, R186, R194 ;  /* 0x000000c2bac27221 */ /* 0x000fe20000010000 */
[----:B------:R-:W-:Y:S03]  /*d620*/  F2FP.BF16.F32.PACK_AB R133, R173, R172 ;  /* 0x000000acad85723e */ /* 0x000fe600000010ff */
[----:B------:R-:W1:Y:S01]  /*d630*/  MUFU.EX2 R202, R202 ;  /* 0x000000ca00ca7308 */ /* 0x000e620000000800 */
[----:B---3--:R-:W-:Y:S01]  /*d640*/  F2FP.BF16.F32.PACK_AB R132, R174, R175 ;  /* 0x000000afae84723e */ /* 0x008fe200000010ff */
[----:B------:R-:W-:Y:S01]  /*d650*/  FADD.FTZ R198, R205, R198 ;  /* 0x000000c6cdc67221 */ /* 0x000fe20000010000 */
[----:B--2---:R-:W-:Y:S01]  /*d660*/  F2FP.BF16.F32.PACK_AB R37, R181, R180 ;  /* 0x000000b4b525723e */ /* 0x004fe200000010ff */
[----:B------:R-:W-:Y:S01]  /*d670*/  FADD.FTZ R200, R207, R200 ;  /* 0x000000c8cfc87221 */ /* 0x000fe20000010000 */
[----:B----4-:R-:W-:Y:S01]  /*d680*/  F2FP.BF16.F32.PACK_AB R36, R183, R182 ;  /* 0x000000b6b724723e */ /* 0x010fe200000010ff */
        /* <DEDUP_REMOVED lines=9> */
[--C-:B------:R-:W-:Y:S01]  /*d720*/  HSET2.LE.AND R38, R142, R230.reuse, PT ;  /* 0x000000e68e267233 */ /* 0x100fe20003803000 */
[----:B------:R-:W-:Y:S01]  /*d730*/  FADD.FTZ R194, R178, R194 ;  /* 0x000000c2b2c27221 */ /* 0x000fe20000010000 */
[--C-:B------:R-:W-:Y:S01]  /*d740*/  HSET2.LE.AND R39, R141, R230.reuse, PT ;  /* 0x000000e68d277233 */ /* 0x100fe20003803000 */
[----:B------:R-:W-:Y:S01]  /*d750*/  FADD.FTZ R198, R209, R198 ;  /* 0x000000c6d1c67221 */ /* 0x000fe20000010000 */
[--C-:B------:R-:W-:Y:S01]  /*d760*/  HSET2.LE.AND R36, R146, R230.reuse, PT ;  /* 0x000000e692247233 */ /* 0x100fe20003803000 */
[-C--:B-----5:R-:W-:Y:S05]  /*d770*/  HMMA.16816.F32.BF16 R4, R40, R48.reuse, R4 ;  /* 0x000000302804723c */ /* 0x0a0fea0000041804 */
[--C-:B------:R-:W-:Y:S01]  /*d780*/  HSET2.LE.AND R37, R144, R230.reuse, PT ;  /* 0x000000e690257233 */ /* 0x100fe20003803000 */
[----:B------:R-:W-:Y:S01]  /*d790*/  FADD.FTZ R200, R211, R200 ;  /* 0x000000c8d3c87221 */ /* 0x000fe20000010000 */
        /* <DEDUP_REMOVED lines=16> */
[----:B------:R-:W2:Y:S01]  /*d8a0*/  LDSM.16.MT88.4 R132, [R217+0xa800] ;  /* 0x00a80000d984783b */ /* 0x000ea20000004200 */
[----:B-1----:R-:W-:Y:S01]  /*d8b0*/  LOP3.LUT R66, R145, UR19, R150, 0x96, !PT ;  /* 0x0000001391427c12 */ /* 0x002fe2000f8e9696 */
[----:B------:R-:W-:Y:S01]  /*d8c0*/  FADD.FTZ R189, R181, R189 ;  /* 0x000000bdb5bd7221 */ /* 0x000fe20000010000 */
[----:B------:R-:W-:Y:S01]  /*d8d0*/  LOP3.LUT R142, R143, UR19, R148, 0x96, !PT ;  /* 0x000000138f8e7c12 */ /* 0x000fe2000f8e9694 */
[----:B------:R-:W-:Y:S01]  /*d8e0*/  FADD.FTZ R194, R183, R194 ;  /* 0x000000c2b7c27221 */ /* 0x000fe20000010000 */
[C---:B------:R-:W-:Y:S03]  /*d8f0*/  HMMA.16816.F32.BF16 R8, R36.reuse, R48, R8 ;  /* 0x000000302408723c */ /* 0x040fe60000041808 */
[----:B------:R-:W-:Y:S01]  /*d900*/  LDSM.16.MT88.4 R148, [R217+0x9c00] ;  /* 0x009c0000d994783b */ /* 0x000fe20000004200 */
[----:B------:R-:W-:Y:S04]  /*d910*/  IMAD.WIDE.U32 R66, R66, -0x2daee0ad, RZ ;  /* 0xd2511f5342427825 */ /* 0x000fe800078e00ff */
[----:B------:R-:W-:Y:S01]  /*d920*/  FADD.FTZ R198, R214, R198 ;  /* 0x000000c6d6c67221 */ /* 0x000fe20000010000 */
[-C--:B------:R-:W-:Y:S03]  /*d930*/  HMMA.16816.F32.BF16 R12, R36, R50.reuse, R12 ;  /* 0x00000032240c723c */ /* 0x080fe6000004180c */
[----:B------:R-:W-:Y:S03]  /*d940*/  LOP3.LUT R53, R66, 0xffff, RZ, 0xc0, !PT ;  /* 0x0000ffff42357812 */ /* 0x000fe600078ec0ff */
[C---:B------:R-:W-:Y:S01]  /*d950*/  HMMA.16816.F32.BF16 R16, R40.reuse, R50, R16 ;  /* 0x000000322810723c */ /* 0x040fe20000041810 */
[----:B------:R-:W1:Y:S04]  /*d960*/  LDSM.16.MT88.4 R48, [R216+0xa800] ;  /* 0x00a80000d830783b */ /* 0x000e680000004200 */
[----:B------:R-:W-:Y:S01]  /*d970*/  SHF.R.U32.HI R56, RZ, 0x10, R66 ;  /* 0x00000010ff387819 */ /* 0x000fe20000011642 */
[-C--:B------:R-:W-:Y:S05]  /*d980*/  HMMA.16816.F32.BF16 R68, R40, R44.reuse, R68 ;  /* 0x0000002c2844723c */ /* 0x080fea0000041844 */
[----:B------:R-:W-:Y:S01]  /*d990*/  LOP3.LUT R140, R67, UR5, R140, 0x96, !PT ;  /* 0x00000005438c7c12 */ /* 0x000fe2000f8e968c */
[C---:B------:R-:W-:Y:S05]  /*d9a0*/  HMMA.16816.F32.BF16 R72, R36.reuse, R44, R72 ;  /* 0x0000002c2448723c */ /* 0x040fea0000041848 */
[----:B------:R-:W-:Y:S01]  /*d9b0*/  LOP3.LUT R56, R56, 0xff, RZ, 0xc0, !PT ;  /* 0x000000ff38387812 */ /* 0x000fe200078ec0ff */
[-C--:B------:R-:W-:Y:S05]  /*d9c0*/  HMMA.16816.F32.BF16 R76, R36, R46.reuse, R76 ;  /* 0x0000002e244c723c */ /* 0x080fea000004184c */
[----:B------:R-:W-:Y:S01]  /*d9d0*/  LOP3.LUT R57, R140, 0xffff, RZ, 0xc0, !PT ;  /* 0x0000ffff8c397812 */ /* 0x000fe200078ec0ff */
[C---:B------:R-:W-:Y:S01]  /*d9e0*/  HMMA.16816.F32.BF16 R80, R40.reuse, R46, R80 ;  /* 0x0000002e2850723c */ /* 0x040fe20000041850 */
[----:B------:R-:W3:Y:S04]  /*d9f0*/  LDSM.16.MT88.4 R44, [R217+0xb800] ;  /* 0x00b80000d92c783b */ /* 0x000ee80000004200 */
[----:B------:R-:W-:Y:S01]  /*da00*/  SHF.R.U32.HI R57, RZ, 0x8, R57 ;  /* 0x00000008ff397819 */ /* 0x000fe20000011639 */
[-C--:B--2---:R-:W-:Y:S05]  /*da10*/  HMMA.16816.F32.BF16 R84, R40, R132.reuse, R84 ;  /* 0x000000842854723c */ /* 0x084fea0000041854 */
[----:B------:R-:W-:Y:S01]  /*da20*/  IMAD.WIDE.U32 R142, R142, -0x2daee0ad, RZ ;  /* 0xd2511f538e8e7825 */ /* 0x000fe200078e00ff */
[C---:B------:R-:W-:Y:S05]  /*da30*/  HMMA.16816.F32.BF16 R88, R36.reuse, R132, R88 ;  /* 0x000000842458723c */ /* 0x040fea0000041858 */
[----:B------:R-:W-:Y:S01]  /*da40*/  LOP3.LUT R64, R142, 0xffff, RZ, 0xc0, !PT ;  /* 0x0000ffff8e407812 */ /* 0x000fe200078ec0ff */
[-C--:B------:R-:W-:Y:S05]  /*da50*/  HMMA.16816.F32.BF16 R92, R36, R134.reuse, R92 ;  /* 0x00000086245c723c */ /* 0x080fea000004185c */
[----:B------:R-:W-:Y:S01]  /*da60*/  SHF.R.U32.HI R133, RZ, 0x18, R66 ;  /* 0x00000018ff857819 */ /* 0x000fe20000011642 */
[C---:B------:R-:W-:Y:S05]  /*da70*/  HMMA.16816.F32.BF16 R96, R40.reuse, R134, R96 ;  /* 0x000000862860723c */ /* 0x040fea0000041860 */
[----:B------:R-:W-:Y:S01]  /*da80*/  SHF.R.U32.HI R64, RZ, 0x8, R64 ;  /* 0x00000008ff407819 */ /* 0x000fe20000011640 */
[-C--:B-1----:R-:W-:Y:S05]  /*da90*/  HMMA.16816.F32.BF16 R100, R40, R48.reuse, R100 ;  /* 0x000000302864723c */ /* 0x082fea0000041864 */
[----:B------:R-:W-:Y:S01]  /*daa0*/  LOP3.LUT R134, R66, 0xff, RZ, 0xc0, !PT ;  /* 0x000000ff42867812 */ /* 0x000fe200078ec0ff */
[C---:B------:R-:W-:Y:S05]  /*dab0*/  HMMA.16816.F32.BF16 R104, R36.reuse, R48, R104 ;  /* 0x000000302468723c */ /* 0x040fea0000041868 */
[----:B------:R-:W-:Y:S01]  /*dac0*/  LOP3.LUT R54, R142, 0xff, RZ, 0xc0, !PT ;  /* 0x000000ff8e367812 */ /* 0x000fe200078ec0ff */
[-C--:B------:R-:W-:Y:S05]  /*dad0*/  HMMA.16816.F32.BF16 R32, R36, R50.reuse, R32 ;  /* 0x000000322420723c */ /* 0x080fea0000041820 */
[----:B------:R-:W-:Y:S01]  /*dae0*/  PRMT R54, R54, 0x5410, R64 ;  /* 0x0000541036367816 */ /* 0x000fe20000000040 */
[C---:B------:R-:W-:Y:S01]  /*daf0*/  HMMA.16816.F32.BF16 R108, R40.reuse, R50, R108 ;  /* 0x00000032286c723c */ /* 0x040fe2000004186c */
[----:B------:R-:W1:Y:S04]  /*db00*/  LDSM.16.MT88.4 R48, [R216+0xb800] ;  /* 0x00b80000d830783b */ /* 0x000e680000004200 */
[----:B------:R-:W-:Y:S01]  /*db10*/  PRMT R133, R56, 0x5410, R133 ;  /* 0x0000541038857816 */ /* 0x000fe20000000085 */
[-C--:B---3--:R-:W-:Y:S03]  /*db20*/  HMMA.16816.F32.BF16 R20, R40, R44.reuse, R20 ;  /* 0x0000002c2814723c */ /* 0x088fe60000041814 */
[----:B------:R-:W-:Y:S02]  /*db30*/  LDSM.16.MT88.4 R64, [R216+0xac00] ;  /* 0x00ac0000d840783b */ /* 0x000fe40000004200 */
[----:B------:R-:W-:Y:S01]  /*db40*/  LOP3.LUT R56, R140, 0xff, RZ, 0xc0, !PT ;  /* 0x000000ff8c387812 */ /* 0x000fe200078ec0ff */
[C---:B------:R-:W-:Y:S05]  /*db50*/  HMMA.16816.F32.BF16 R112, R36.reuse, R44, R112 ;  /* 0x0000002c2470723c */ /* 0x040fea0000041870 */
[----:B------:R-:W-:Y:S01]  /*db60*/  PRMT R60, R56, 0x5410, R57 ;  /* 0x00005410383c7816 */ /* 0x000fe20000000039 */
[-C--:B------:R-:W-:Y:S05]  /*db70*/  HMMA.16816.F32.BF16 R24, R36, R46.reuse, R24 ;  /* 0x0000002e2418723c */ /* 0x080fea0000041818 */
[----:B------:R-:W-:Y:S01]  /*db80*/  F2FP.BF16.F32.PACK_AB R44, R252, R251 ;  /* 0x000000fbfc2c723e */ /* 0x000fe200000010ff */
[C---:B------:R-:W-:Y:S05]  /*db90*/  HMMA.16816.F32.BF16 R116, R40.reuse, R46, R116 ;  /* 0x0000002e2874723c */ /* 0x040fea0000041874 */
[----:B------:R-:W-:Y:S01]  /*dba0*/  SHF.R.U32.HI R52, RZ, 0x10, R142 ;  /* 0x00000010ff347819 */ /* 0x000fe2000001168e */
[----:B------:R-:W-:Y:S01]  /*dbb0*/  IMAD.MOV.U32 R2, RZ, RZ, R165 ;  /* 0x000000ffff027224 */ /* 0x000fe200078e00a5 */
[----:B------:R-:W-:Y:S01]  /*dbc0*/  LOP3.LUT R152, R143, UR5, R152, 0x96, !PT ;  /* 0x000000058f987c12 */ /* 0x000fe2000f8e9698 */
[----:B------:R-:W-:Y:S03]  /*dbd0*/  FADD.FTZ R200, R215, R200 ;  /* 0x000000c8d7c87221 */ /* 0x000fe60000010000 */
[----:B------:R-:W-:Y:S01]  /*dbe0*/  SHF.R.U32.HI R53, RZ, 0x8, R53 ;  /* 0x00000008ff357819 */ /* 0x000fe20000011635 */
[----:B------:R-:W-:Y:S01]  /*dbf0*/  FADD.FTZ R189, R172, R189 ;  /* 0x000000bdacbd7221 */ /* 0x000fe20000010000 */
[----:B------:R-:W-:Y:S01]  /*dc00*/  LOP3.LUT R58, R152, 0xffff, RZ, 0xc0, !PT ;  /* 0x0000ffff983a7812 */ /* 0x000fe200078ec0ff */
[----:B------:R-:W-:Y:S01]  /*dc10*/  FADD.FTZ R194, R175, R194 ;  /* 0x000000c2afc27221 */ /* 0x000fe20000010000 */
[----:B------:R-:W-:Y:S01]  /*dc20*/  F2FP.BF16.F32.PACK_AB R47, R156, R154 ;  /* 0x0000009a9c2f723e */ /* 0x000fe200000010ff */
[----:B------:R-:W-:Y:S01]  /*dc30*/  FADD.FTZ R198, R247, R198 ;  /* 0x000000c6f7c67221 */ /* 0x000fe20000010000 */
[-C--:B-1----:R-:W-:Y:S03]  /*dc40*/  HMMA.16816.F32.BF16 R28, R40, R48.reuse, R28 ;  /* 0x00000030281c723c */ /* 0x082fe6000004181c */
[----:B------:R-:W-:Y:S01]  /*dc50*/  LOP3.LUT R52, R52, 0xff, RZ, 0xc0, !PT ;  /* 0x000000ff34347812 */ /* 0x000fe200078ec0ff */
[----:B------:R-:W-:Y:S01]  /*dc60*/  FADD.FTZ R200, R249, R200 ;  /* 0x000000c8f9c87221 */ /* 0x000fe20000010000 */
[----:B------:R-:W-:Y:S01]  /*dc70*/  SHF.R.U32.HI R55, RZ, 0x18, R142 ;  /* 0x00000018ff377819 */ /* 0x000fe2000001168e */
[C---:B------:R-:W-:Y:S05]  /*dc80*/  HMMA.16816.F32.BF16 R120, R36.reuse, R48, R120 ;  /* 0x000000302478723c */ /* 0x040fea0000041878 */
[----:B------:R-:W-:Y:S01]  /*dc90*/  PRMT R134, R134, 0x5410, R53 ;  /* 0x0000541086867816 */ /* 0x000fe20000000035 */
[-C--:B------:R-:W-:Y:S05]  /*dca0*/  HMMA.16816.F32.BF16 R124, R36, R50.reuse, R124 ;  /* 0x00000032247c723c */ /* 0x080fea000004187c */
[----:B------:R-:W-:Y:S01]  /*dcb0*/  SHF.R.U32.HI R53, RZ, 0x10, R152 ;  /* 0x00000010ff357819 */ /* 0x000fe20000011698 */
[----:B------:R-:W-:Y:S05]  /*dcc0*/  HMMA.16816.F32.BF16 R128, R40, R50, R128 ;  /* 0x000000322880723c */ /* 0x000fea0000041880 */
[----:B------:R-:W-:Y:S01]  /*dcd0*/  PRMT R55, R52, 0x5410, R55 ;  /* 0x0000541034377816 */ /* 0x000fe20000000037 */
[----:B------:R-:W-:Y:S01]  /*dce0*/  IMAD.MOV.U32 R39, RZ, RZ, R157 ;  /* 0x000000ffff277224 */ /* 0x000fe200078e009d */
[----:B------:R-:W-:Y:S01]  /*dcf0*/  SHF.R.U32.HI R58, RZ, 0x8, R58 ;  /* 0x00000008ff3a7819 */ /* 0x000fe2000001163a */
[----:B------:R-:W-:Y:S03]  /*dd00*/  IMAD.MOV.U32 R50, RZ, RZ, R161 ;  /* 0x000000ffff327224 */ /* 0x000fe600078e00a1 */
[----:B------:R-:W-:Y:S01]  /*dd10*/  LOP3.LUT R52, R152, 0xff, RZ, 0xc0, !PT ;  /* 0x000000ff98347812 */ /* 0x000fe200078ec0ff */
[----:B------:R-:W-:Y:S01]  /*dd20*/  IMAD.MOV.U32 R43, RZ, RZ, R163 ;  /* 0x000000ffff2b7224 */ /* 0x000fe200078e00a3 */
[----:B------:R-:W-:Y:S01]  /*dd30*/  SHF.R.U32.HI R152, RZ, 0x18, R152 ;  /* 0x00000018ff987819 */ /* 0x000fe20000011698 */
[----:B------:R-:W-:Y:S01]  /*dd40*/  IMAD.MOV.U32 R42, RZ, RZ, R162 ;  /* 0x000000ffff2a7224 */ /* 0x000fe200078e00a2 */
[----:B------:R-:W-:Y:S01]  /*dd50*/  LOP3.LUT R53, R53, 0xff, RZ, 0xc0, !PT ;  /* 0x000000ff35357812 */ /* 0x000fe200078ec0ff */
[----:B------:R-:W-:Y:S01]  /*dd60*/  IMAD.MOV.U32 R36, RZ, RZ, R158 ;  /* 0x000000ffff247224 */ /* 0x000fe200078e009e */
[----:B------:R-:W-:Y:S01]  /*dd70*/  SHF.R.U32.HI R135, RZ, 0x10, R140 ;  /* 0x00000010ff877819 */ /* 0x000fe2000001168c */
[----:B------:R-:W-:Y:S01]  /*dd80*/  IMAD.MOV.U32 R51, RZ, RZ, R159 ;  /* 0x000000ffff337224 */ /* 0x000fe200078e009f */
[----:B------:R-:W-:Y:S01]  /*dd90*/  PRMT R52, R52, 0x5410, R58 ;  /* 0x0000541034347816 */ /* 0x000fe2000000003a */
[----:B------:R-:W-:Y:S01]  /*dda0*/  IMAD.MOV.U32 R38, RZ, RZ, R155 ;  /* 0x000000ffff267224 */ /* 0x000fe200078e009b */
[--C-:B------:R-:W-:Y:S01]  /*ddb0*/  HSET2.LE.AND R54, R54, R230.reuse, PT ;  /* 0x000000e636367233 */ /* 0x100fe20003803000 */
[----:B------:R-:W1:Y:S01]  /*ddc0*/  LDSM.16.MT88.4 R56, [R216+0x9c00] ;  /* 0x009c0000d838783b */ /* 0x000e620000004200 */
[----:B------:R-:W-:Y:S01]  /*ddd0*/  PRMT R53, R53, 0x5410, R152 ;  /* 0x0000541035357816 */ /* 0x000fe20000000098 */
[----:B------:R-:W-:Y:S01]  /*dde0*/  IMAD.MOV.U32 R37, RZ, RZ, R154 ;  /* 0x000000ffff257224 */ /* 0x000fe200078e009a */
[----:B------:R-:W-:Y:S01]  /*ddf0*/  SHF.R.U32.HI R140, RZ, 0x18, R140 ;  /* 0x00000018ff8c7819 */ /* 0x000fe2000001168c */
[----:B------:R-:W-:Y:S01]  /*de00*/  FADD.FTZ R189, R173, R189 ;  /* 0x000000bdadbd7221 */ /* 0x000fe20000010000 */
[----:B------:R-:W-:Y:S01]  /*de10*/  LOP3.LUT R135, R135, 0xff, RZ, 0xc0, !PT ;  /* 0x000000ff87877812 */ /* 0x000fe200078ec0ff */
[----:B------:R-:W-:Y:S01]  /*de20*/  FADD.FTZ R194, R174, R194 ;  /* 0x000000c2aec27221 */ /* 0x000fe20000010000 */
[--C-:B------:R-:W-:Y:S01]  /*de30*/  HSET2.LE.AND R55, R55, R230.reuse, PT ;  /* 0x000000e637377233 */ /* 0x100fe20003803000 */
        /* <DEDUP_REMOVED lines=8> */
[----:B------:R-:W-:Y:S01]  /*dec0*/  FADD.FTZ R198, R50, R198 ;  /* 0x000000c632c67221 */ /* 0x000fe20000010000 */
[C---:B------:R-:W-:Y:S01]  /*ded0*/  F2FP.BF16.F32.PACK_AB R46, R204.reuse, R162 ;  /* 0x000000a2cc2e723e */ /* 0x040fe200000010ff */
[----:B------:R-:W2:Y:S01]  /*dee0*/  LDSM.16.MT88.4 R60, [R217+0xac00] ;  /* 0x00ac0000d93c783b */ /* 0x000ea20000004200 */
[----:B------:R-:W-:Y:S01]  /*def0*/  F2FP.BF16.F32.PACK_AB R45, R203, R163 ;  /* 0x000000a3cb2d723e */ /* 0x000fe200000010ff */
[----:B------:R-:W-:Y:S01]  /*df00*/  FADD.FTZ R200, R51, R200 ;  /* 0x000000c833c87221 */ /* 0x000fe20000010000 */
[----:B------:R-:W-:Y:S01]  /*df10*/  PRMT R135, R135, 0x5410, R140 ;  /* 0x0000541087877816 */ /* 0x000fe2000000008c */
[----:B------:R-:W-:Y:S01]  /*df20*/  FADD.FTZ R189, R204, R189 ;  /* 0x000000bdccbd7221 */ /* 0x000fe20000010000 */
[----:B------:R-:W-:Y:S01]  /*df30*/  F2FP.BF16.F32.PACK_AB R132, R160, R161 ;  /* 0x000000a1a084723e */ /* 0x000fe200000010ff */
[----:B------:R-:W-:Y:S01]  /*df40*/  FADD.FTZ R194, R203, R194 ;  /* 0x000000c2cbc27221 */ /* 0x000fe20000010000 */
[----:B------:R-:W-:Y:S01]  /*df50*/  LOP3.LUT R55, R55, R47, RZ, 0xc0, !PT ;  /* 0x0000002f37377212 */ /* 0x000fe200078ec0ff */
[----:B------:R-:W-:Y:S01]  /*df60*/  FADD.FTZ R200, R36, R200 ;  /* 0x000000c824c87221 */ /* 0x000fe20000010000 */
[--C-:B------:R-:W-:Y:S01]  /*df70*/  HSET2.LE.AND R47, R133, R230.reuse, PT ;  /* 0x000000e6852f7233 */ /* 0x100fe20003803000 */
[----:B------:R-:W-:Y:S01]  /*df80*/  FADD.FTZ R189, R251, R189 ;  /* 0x000000bdfbbd7221 */ /* 0x000fe20000010000 */
[----:B------:R-:W-:Y:S01]  /*df90*/  LOP3.LUT R52, R52, R46, RZ, 0xc0, !PT ;  /* 0x0000002e34347212 */ /* 0x000fe200078ec0ff */
[----:B------:R-:W-:Y:S01]  /*dfa0*/  FADD.FTZ R194, R37, R194 ;  /* 0x000000c225c27221 */ /* 0x000fe20000010000 */
[----:B------:R-:W-:Y:S01]  /*dfb0*/  LOP3.LUT R53, R53, R45, RZ, 0xc0, !PT ;  /* 0x0000002d35357212 */ /* 0x000fe200078ec0ff */
[----:B------:R-:W-:Y:S01]  /*dfc0*/  FADD.FTZ R200, R39, R200 ;  /* 0x000000c827c87221 */ /* 0x000fe20000010000 */
[C---:B------:R-:W-:Y:S01]  /*dfd0*/  F2FP.BF16.F32.PACK_AB R48, R201.reuse, R157 ;  /* 0x0000009dc930723e */ /* 0x040fe200000010ff */
[----:B------:R-:W-:Y:S01]  /*dfe0*/  FADD.FTZ R237, R252, R189 ;  /* 0x000000bdfced7221 */ /* 0x000fe20000010000 */
[----:B------:R-:W-:Y:S01]  /*dff0*/  LOP3.LUT R44, R44, R132, RZ, 0xc0, !PT ;  /* 0x000000842c2c7212 */ /* 0x000fe200078ec0ff */
[----:B------:R-:W-:Y:S01]  /*e000*/  FADD.FTZ R234, R201, R200 ;  /* 0x000000c8c9ea7221 */ /* 0x000fe20000010000 */
[--C-:B------:R-:W-:Y:S01]  /*e010*/  HSET2.LE.AND R46, R134, R230.reuse, PT ;  /* 0x000000e6862e7233 */ /* 0x100fe20003803000 */
[----:B------:R-:W-:Y:S01]  /*e020*/  IMAD.MOV.U32 R3, RZ, RZ, R168 ;  /* 0x000000ffff037224 */ /* 0x000fe200078e00a8 */
[----:B------:R-:W-:Y:S01]  /*e030*/  HSET2.LE.AND R45, R135, R230, PT ;  /* 0x000000e6872d7233 */ /* 0x000fe20003803000 */
[----:B------:R-:W-:Y:S01]  /*e040*/  IMAD.MOV.U32 R0, RZ, RZ, R166 ;  /* 0x000000ffff007224 */ /* 0x000fe200078e00a6 */
[----:B------:R-:W-:Y:S02]  /*e050*/  F2FP.BF16.F32.PACK_AB R132, R158, R159 ;  /* 0x0000009f9e84723e */ /* 0x000fe400000010ff */
[----:B------:R-:W-:Y:S02]  /*e060*/  F2FP.BF16.F32.PACK_AB R49, R202, R155 ;  /* 0x0000009bca31723e */ /* 0x000fe400000010ff */
[----:B------:R-:W-:Y:S01]  /*e070*/  LOP3.LUT R47, R47, R48, RZ, 0xc0, !PT ;  /* 0x000000302f2f7212 */ /* 0x000fe200078ec0ff */
[----:B------:R-:W-:Y:S01]  /*e080*/  IMAD.MOV.U32 R48, RZ, RZ, R160 ;  /* 0x000000ffff307224 */ /* 0x000fe200078e00a0 */
[----:B------:R-:W-:Y:S01]  /*e090*/  LOP3.LUT R45, R45, R132, RZ, 0xc0, !PT ;  /* 0x000000842d2d7212 */ /* 0x000fe200078ec0ff */
[-C--:B------:R-:W-:Y:S01]  /*e0a0*/  HMMA.16816.F32.BF16 R160, R52, R148.reuse, R4 ;  /* 0x0000009434a0723c */ /* 0x080fe20000041804 */
[----:B------:R-:W3:Y:S04]  /*e0b0*/  LDSM.16.MT88.4 R4, [R217+0xbc00] ;  /* 0x00bc0000d904783b */ /* 0x000ee80000004200 */
[----:B------:R-:W-:Y:S01]  /*e0c0*/  LOP3.LUT R46, R46, R49, RZ, 0xc0, !PT ;  /* 0x000000312e2e7212 */ /* 0x000fe200078ec0ff */
[----:B------:R-:W-:Y:S02]  /*e0d0*/  IMAD.MOV.U32 R49, RZ, RZ, R156 ;  /* 0x000000ffff317224 */ /* 0x000fe400078e009c */
[----:B------:R-:W-:Y:S04]  /*e0e0*/  FADD.FTZ R198, R48, R198 ;  /* 0x000000c630c67221 */ /* 0x000fe80000010000 */
[----:B------:R-:W-:Y:S01]  /*e0f0*/  FADD.FTZ R198, R38, R198 ;  /* 0x000000c626c67221 */ /* 0x000fe20000010000 */
[C---:B------:R-:W-:Y:S01]  /*e100*/  HMMA.16816.F32.BF16 R156, R44.reuse, R148, R8 ;  /* 0x000000942c9c723c */ /* 0x040fe20000041808 */
[----:B------:R-:W4:Y:S03]  /*e110*/  LDSM.16.MT88.4 R8, [R216+0xbc00] ;  /* 0x00bc0000d808783b */ /* 0x000f260000004200 */
[----:B------:R-:W-:Y:S01]  /*e120*/  FADD.FTZ R236, R49, R194 ;  /* 0x000000c231ec7221 */ /* 0x000fe20000010000 */
[----:B------:R-:W-:Y:S01]  /*e130*/  FADD.FTZ R235, R202, R198 ;  /* 0x000000c6caeb7221 */ /* 0x000fe20000010000 */
[-C--:B------:R-:W-:Y:S06]  /*e140*/  HMMA.16816.F32.BF16 R152, R44, R150.reuse, R12 ;  /* 0x000000962c98723c */ /* 0x080fec000004180c */
[C---:B------:R-:W-:Y:S06]  /*e150*/  HMMA.16816.F32.BF16 R148, R52.reuse, R150, R16 ;  /* 0x000000963494723c */ /* 0x040fec0000041810 */
[-C--:B-1----:R-:W-:Y:S06]  /*e160*/  HMMA.16816.F32.BF16 R68, R52, R56.reuse, R68 ;  /* 0x000000383444723c */ /* 0x082fec0000041844 */
        /* <DEDUP_REMOVED lines=15> */
[-C--:B----4-:R-:W-:Y:S06]  /*e260*/  HMMA.16816.F32.BF16 R132, R52, R8.reuse, R28 ;  /* 0x000000083484723c */ /* 0x090fec000004181c */
[C---:B------:R-:W-:Y:S06]  /*e270*/  HMMA.16816.F32.BF16 R120, R44.reuse, R8, R120 ;  /* 0x000000082c78723c */ /* 0x040fec0000041878 */
[-C--:B------:R-:W-:Y:S06]  /*e280*/  HMMA.16816.F32.BF16 R124, R44, R10.reuse, R124 ;  /* 0x0000000a2c7c723c */ /* 0x080fec000004187c */
[----:B------:R-:W-:Y:S01]  /*e290*/  HMMA.16816.F32.BF16 R128, R52, R10, R128 ;  /* 0x0000000a3480723c */ /* 0x000fe20000041880 */
[----:B------:R-:W-:Y:S11]  /*e2a0*/  @!UPT UIADD3 URZ, URZ, URZ, URZ ;  /* 0x0000003f3f3ff290 */ /* 0x000ff6000fffe03f */
[----:B------:R-:W-:Y:S01]  /*e2b0*/  @!UPT UIADD3 URZ, URZ, URZ, URZ ;  /* 0x0000003f3f3ff290 */ /* 0x000fe2000fffe03f */
[----:B------:R-:W-:Y:S11]  /*e2c0*/  @P0 BRA `(.L_x_368) ;  /* 0xffffffc0004c0947 */ /* 0x000ff6000383ffff */
.L_x_367:
[----:B------:R-:W1:Y:S01]  /*e2d0*/  SHFL.BFLY PT, R2, R237, 0x2, 0x1f ;  /* 0x0c401f00ed027f89 */ /* 0x000e6200000e0000 */
[----:B------:R-:W-:Y:S01]  /*e2e0*/  MOV R12, 0x3f800000 ;  /* 0x3f800000000c7802 */ /* 0x000fe20000000f00 */
[----:B------:R-:W-:Y:S01]  /*e2f0*/  ULDC UR4, c[0x0][0x38c] ;  /* 0x0000e30000047ab9 */ /* 0x000fe20000000800 */
[----:B------:R-:W-:Y:S01]  /*e300*/  MOV R13, 0x3f800000 ;  /* 0x3f800000000d7802 */ /* 0x000fe20000000f00 */
[----:B------:R-:W2:Y:S01]  /*e310*/  SHFL.BFLY PT, R0, R236, 0x2, 0x1f ;  /* 0x0c401f00ec007f89 */ /* 0x000ea200000e0000 */
[----:B------:R-:W-:Y:S01]  /*e320*/  UMOV UR5, 0x400 ;  /* 0x0000040000057882 */ /* 0x000fe20000000000 */
[----:B------:R-:W-:Y:S01]  /*e330*/  S2UR UR11, SR_CTAID.Y ;  /* 0x00000000000b79c3 */ /* 0x000fe20000002600 */
[----:B------:R-:W-:Y:S01]  /*e340*/  UMOV UR14, URZ ;  /* 0x0000003f000e7c82 */ /* 0x000fe20008000000 */
[----:B------:R-:W3:Y:S01]  /*e350*/  SHFL.BFLY PT, R10, R235, 0x2, 0x1f ;  /* 0x0c401f00eb0a7f89 */ /* 0x000ee200000e0000 */
[----:B------:R-:W-:Y:S01]  /*e360*/  UMOV UR15, URZ ;  /* 0x0000003f000f7c82 */ /* 0x000fe20008000000 */
[----:B------:R-:W-:Y:S01]  /*e370*/  BSSY B0, `(.L_x_371) ;  /* 0x000016d000007945 */ /* 0x000fe20003800000 */
[----:B------:R-:W-:Y:S01]  /*e380*/  MOV R18, 0x7f800000 ;  /* 0x7f80000000127802 */ /* 0x000fe20000000f00 */
[----:B------:R-:W4:Y:S01]  /*e390*/  SHFL.BFLY PT, R4, R234, 0x2, 0x1f ;  /* 0x0c401f00ea047f89 */ /* 0x000f2200000e0000 */
[----:B------:R-:W-:Y:S01]  /*e3a0*/  MOV R16, 0x7f800000 ;  /* 0x7f80000000107802 */ /* 0x000fe20000000f00 */
[----:B------:R-:W-:Y:S01]  /*e3b0*/  S2UR UR10, SR_CTAID.X ;  /* 0x00000000000a79c3 */ /* 0x000fe20000002500 */
[----:B------:R-:W-:Y:S01]  /*e3c0*/  MOV R17, 0x7f800000 ;  /* 0x7f80000000117802 */ /* 0x000fe20000000f00 */
[----:B-1----:R-:W-:-:S02]  /*e3d0*/  FADD.FTZ R237, R2, R237 ;  /* 0x000000ed02ed7221 */ /* 0x002fc40000010000 */
[----:B------:R-:W1:Y:S01]  /*e3e0*/  S2R R2, SR_TID.X ;  /* 0x0000000000027919 */ /* 0x000e620000002100 */
[----:B--2---:R-:W-:Y:S02]  /*e3f0*/  FADD.FTZ R236, R0, R236 ;  /* 0x000000ec00ec7221 */ /* 0x004fe40000010000 */
[----:B------:R-:W2:Y:S01]  /*e400*/  S2R R0, SR_TID.X ;  /* 0x0000000000007919 */ /* 0x000ea20000002100 */
[----:B---3--:R-:W-:Y:S01]  /*e410*/  FADD.FTZ R10, R10, R235 ;  /* 0x000000eb0a0a7221 */ /* 0x008fe20000010000 */
[----:B------:R-:W3:Y:S01]  /*e420*/  SHFL.BFLY PT, R3, R237, 0x1, 0x1f ;  /* 0x0c201f00ed037f89 */ /* 0x000ee200000e0000 */
[----:B----4-:R-:W-:-:S03]  /*e430*/  FADD.FTZ R234, R4, R234 ;  /* 0x000000ea04ea7221 */ /* 0x010fc60000010000 */
[----:B------:R-:W4:Y:S04]  /*e440*/  SHFL.BFLY PT, R11, R236, 0x1, 0x1f ;  /* 0x0c201f00ec0b7f89 */ /* 0x000f2800000e0000 */
[----:B------:R-:W5:Y:S04]  /*e450*/  SHFL.BFLY PT, R4, R10, 0x1, 0x1f ;  /* 0x0c201f000a047f89 */ /* 0x000f6800000e0000 */
[----:B------:R-:W5:Y:S01]  /*e460*/  SHFL.BFLY PT, R14, R234, 0x1, 0x1f ;  /* 0x0c201f00ea0e7f89 */ /* 0x000f6200000e0000 */
[----:B-1----:R-:W-:Y:S01]  /*e470*/  SHF.R.S32.HI R9, RZ, 0x1f, R2 ;  /* 0x0000001fff097819 */ /* 0x002fe20000011402 */
[----:B---3--:R-:W-:Y:S01]  /*e480*/  FADD.FTZ R3, R237, R3 ;  /* 0x00000003ed037221 */ /* 0x008fe20000010000 */
[----:B--2---:R-:W-:Y:S01]  /*e490*/  SHF.R.S32.HI R5, RZ, 0x1f, R0 ;  /* 0x0000001fff057819 */ /* 0x004fe20000011400 */
[----:B----4-:R-:W-:Y:S01]  /*e4a0*/  FADD.FTZ R11, R236, R11 ;  /* 0x0000000bec0b7221 */ /* 0x010fe20000010000 */
[CC--:B------:R-:W-:Y:S01]  /*e4b0*/  LEA.HI R8, R9.reuse, R2.reuse, RZ, 0x5 ;  /* 0x0000000209087211 */ /* 0x0c0fe200078f28ff */
[----:B-----5:R-:W-:Y:S01]  /*e4c0*/  FADD.FTZ R10, R10, R4 ;  /* 0x000000040a0a7221 */ /* 0x020fe20000010000 */
[----:B------:R-:W-:-:S02]  /*e4d0*/  LEA.HI R9, R9, R2, RZ, 0x2 ;  /* 0x0000000209097211 */ /* 0x000fc400078f10ff */
[----:B------:R-:W-:Y:S01]  /*e4e0*/  LEA.HI R5, R5, R0, RZ, 0x2 ;  /* 0x0000000005057211 */ /* 0x000fe200078f10ff */
[----:B------:R-:W-:Y:S01]  /*e4f0*/  FADD.FTZ R14, R234, R14 ;  /* 0x0000000eea0e7221 */ /* 0x000fe20000010000 */
[----:B------:R-:W-:Y:S02]  /*e500*/  FSETP.NE.FTZ.AND P5, PT, R3, RZ, PT ;  /* 0x000000ff0300720b */ /* 0x000fe40003fb5000 */
[----:B------:R-:W-:Y:S02]  /*e510*/  FSETP.NE.FTZ.AND P4, PT, R11, RZ, PT ;  /* 0x000000ff0b00720b */ /* 0x000fe40003f95000 */
[----:B------:R-:W-:Y:S02]  /*e520*/  FSETP.NE.FTZ.AND P3, PT, R10, RZ, PT ;  /* 0x000000ff0a00720b */ /* 0x000fe40003f75000 */
[----:B------:R-:W-:Y:S02]  /*e530*/  FSETP.NE.FTZ.AND P2, PT, R14, RZ, PT ;  /* 0x000000ff0e00720b */ /* 0x000fe40003f55000 */
[----:B------:R-:W-:-:S02]  /*e540*/  LOP3.LUT R6, R8, 0xffffffe0, RZ, 0xc0, !PT ;  /* 0xffffffe008067812 */ /* 0x000fc400078ec0ff */
[----:B------:R-:W-:Y:S02]  /*e550*/  LOP3.LUT R7, R9, 0xfffffffc, RZ, 0xc0, !PT ;  /* 0xfffffffc09077812 */ /* 0x000fe400078ec0ff */
[----:B------:R-:W-:Y:S01]  /*e560*/  LOP3.LUT R4, R5, 0xfffffffc, RZ, 0xc0, !PT ;  /* 0xfffffffc05047812 */ /* 0x000fe200078ec0ff */
[----:B------:R-:W1:Y:S01]  /*e570*/  @P5 MUFU.RCP R12, R3 ;  /* 0x00000003000c5308 */ /* 0x000e620000001000 */
[-C--:B------:R-:W-:Y:S02]  /*e580*/  IADD3 R6, -R6, R2.reuse, RZ ;  /* 0x0000000206067210 */ /* 0x080fe40007ffe1ff */
[----:B------:R-:W-:Y:S02]  /*e590*/  IADD3 R7, -R7, R2, RZ ;  /* 0x0000000207077210 */ /* 0x000fe40007ffe1ff */
[----:B------:R-:W-:Y:S02]  /*e5a0*/  IADD3 R4, -R4, R0, RZ ;  /* 0x0000000004047210 */ /* 0x000fe40007ffe1ff */
[----:B------:R-:W-:Y:S01]  /*e5b0*/  MOV R0, 0x3f800000 ;  /* 0x3f80000000007802 */ /* 0x000fe20000000f00 */
[----:B------:R-:W2:Y:S01]  /*e5c0*/  @P4 MUFU.RCP R13, R11 ;  /* 0x0000000b000d4308 */ /* 0x000ea20000001000 */
[----:B------:R-:W-:-:S02]  /*e5d0*/  MOV R2, 0x3f800000 ;  /* 0x3f80000000027802 */ /* 0x000fc40000000f00 */
[----:B------:R-:W-:Y:S02]  /*e5e0*/  SHF.R.S32.HI R9, RZ, 0x2, R9 ;  /* 0x00000002ff097819 */ /* 0x000fe40000011409 */
[----:B------:R-:W-:Y:S02]  /*e5f0*/  LOP3.LUT P6, RZ, R6, 0x3, RZ, 0xc0, !PT ;  /* 0x0000000306ff7812 */ /* 0x000fe400078cc0ff */
[----:B------:R-:W-:Y:S01]  /*e600*/  SHF.R.S32.HI R6, RZ, 0x1f, R9 ;  /* 0x0000001fff067819 */ /* 0x000fe20000011409 */
[----:B------:R-:W3:Y:S01]  /*e610*/  @P3 MUFU.RCP R0, R10 ;  /* 0x0000000a00003308 */ /* 0x000ee20000001000 */
[----:B-1----:R-:W-:Y:S01]  /*e620*/  FMUL.FTZ R12, R12, UR4 ;  /* 0x000000040c0c7c20 */ /* 0x002fe20008410000 */
[----:B------:R-:W-:Y:S02]  /*e630*/  SHF.R.S32.HI R8, RZ, 0x5, R8 ;  /* 0x00000005ff087819 */ /* 0x000fe40000011408 */
[----:B------:R-:W-:Y:S01]  /*e640*/  LEA.HI R6, R6, R9, RZ, 0x3 ;  /* 0x0000000906067211 */ /* 0x000fe200078f18ff */
[----:B------:R-:W-:Y:S01]  /*e650*/  FMUL.FTZ R160, R12, R160 ;  /* 0x000000a00ca07220 */ /* 0x000fe20000410000 */
[----:B------:R-:W-:Y:S01]  /*e660*/  LEA R7, R8, R7, 0x8 ;  /* 0x0000000708077211 */ /* 0x000fe200078e40ff */
[----:B------:R-:W-:Y:S01]  /*e670*/  FMUL.FTZ R161, R12, R161 ;  /* 0x000000a10ca17220 */ /* 0x000fe20000410000 */
[----:B------:R-:W1:Y:S01]  /*e680*/  @P2 MUFU.RCP R2, R14 ;  /* 0x0000000e00022308 */ /* 0x000e620000001000 */
[----:B------:R-:W-:Y:S01]  /*e690*/  LOP3.LUT R6, R6, 0xfffffff8, RZ, 0xc0, !PT ;  /* 0xfffffff806067812 */ /* 0x000fe200078ec0ff */
[----:B--2---:R-:W-:Y:S01]  /*e6a0*/  FMUL.FTZ R13, R13, UR4 ;  /* 0x000000040d0d7c20 */ /* 0x004fe20008410000 */
[C---:B------:R-:W-:Y:S01]  /*e6b0*/  FMUL.FTZ R148, R12.reuse, R148 ;  /* 0x000000940c947220 */ /* 0x040fe20000410000 */
[----:B------:R-:W-:Y:S01]  /*e6c0*/  FMUL.FTZ R149, R12, R149 ;  /* 0x000000950c957220 */ /* 0x000fe20000410000 */
[----:B------:R-:W-:Y:S01]  /*e6d0*/  IADD3 R6, R9, -R6, RZ ;  /* 0x8000000609067210 */ /* 0x000fe20007ffe0ff */
[C---:B------:R-:W-:Y:S01]  /*e6e0*/  FMUL.FTZ R162, R13.reuse, R162 ;  /* 0x000000a20da27220 */ /* 0x040fe20000410000 */
[C---:B------:R-:W-:Y:S01]  /*e6f0*/  FMUL.FTZ R163, R13.reuse, R163 ;  /* 0x000000a30da37220 */ /* 0x040fe20000410000 */
[C---:B------:R-:W-:Y:S01]  /*e700*/  FMUL.FTZ R150, R13.reuse, R150 ;  /* 0x000000960d967220 */ /* 0x040fe20000410000 */
[----:B---3--:R-:W-:Y:S01]  /*e710*/  FMUL.FTZ R0, R0, UR4 ;  /* 0x0000000400007c20 */ /* 0x008fe20008410000 */
[----:B------:R-:W-:Y:S01]  /*e720*/  LEA.HI R9, R6, R6, RZ, 0x1 ;  /* 0x0000000606097211 */ /* 0x000fe200078f08ff */
[----:B------:R-:W-:Y:S01]  /*e730*/  FMUL.FTZ R151, R13, R151 ;  /* 0x000000970d977220 */ /* 0x000fe20000410000 */
[----:B------:R-:W-:Y:S01]  /*e740*/  FMUL.FTZ R68, R12, R68 ;  /* 0x000000440c447220 */ /* 0x000fe20000410000 */
[C---:B------:R-:W-:Y:S01]  /*e750*/  FMUL.FTZ R156, R0.reuse, R156 ;  /* 0x0000009c009c7220 */ /* 0x040fe20000410000 */
[----:B------:R-:W-:Y:S01]  /*e760*/  LOP3.LUT R15, R9, 0x3fffffe, RZ, 0xc0, !PT ;  /* 0x03fffffe090f7812 */ /* 0x000fe200078ec0ff */
[----:B------:R-:W-:Y:S01]  /*e770*/  FMUL.FTZ R157, R0, R157 ;  /* 0x0000009d009d7220 */ /* 0x000fe20000410000 */
[----:B------:R-:W-:Y:S01]  /*e780*/  SHF.R.S32.HI R9, RZ, 0x1, R9 ;  /* 0x00000001ff097819 */ /* 0x000fe20000011409 */
[----:B-1----:R-:W-:Y:S01]  /*e790*/  FMUL.FTZ R2, R2, UR4 ;  /* 0x0000000402027c20 */ /* 0x002fe20008410000 */
[----:B------:R-:W1:Y:S01]  /*e7a0*/  S2UR UR4, SR_CgaCtaId ;  /* 0x00000000000479c3 */ /* 0x000e620000008800 */
[----:B------:R-:W-:Y:S01]  /*e7b0*/  IADD3 R15, R6, -R15, RZ ;  /* 0x8000000f060f7210 */ /* 0x000fe20007ffe0ff */
[----:B------:R-:W-:Y:S01]  /*e7c0*/  FMUL.FTZ R152, R0, R152 ;  /* 0x0000009800987220 */ /* 0x000fe20000410000 */
[----:B------:R-:W-:Y:S01]  /*e7d0*/  SHF.L.U32 R6, R9, 0x6, RZ ;  /* 0x0000000609067819 */ /* 0x000fe200000006ff */
[C---:B------:R-:W-:Y:S01]  /*e7e0*/  FMUL.FTZ R158, R2.reuse, R158 ;  /* 0x0000009e029e7220 */ /* 0x040fe20000410000 */
[----:B------:R-:W-:Y:S01]  /*e7f0*/  LEA R7, R15, R7, 0x4 ;  /* 0x000000070f077211 */ /* 0x000fe200078e20ff */
[----:B------:R-:W-:Y:S01]  /*e800*/  FMUL.FTZ R159, R2, R159 ;  /* 0x0000009f029f7220 */ /* 0x000fe20000410000 */
[----:B------:R-:W-:Y:S01]  /*e810*/  LOP3.LUT R6, R6, 0xc0, RZ, 0xc0, !PT ;  /* 0x000000c006067812 */ /* 0x000fe200078ec0ff */
[----:B------:R-:W-:Y:S01]  /*e820*/  FMUL.FTZ R153, R0, R153 ;  /* 0x0000009900997220 */ /* 0x000fe20000410000 */
[----:B------:R-:W-:Y:S01]  /*e830*/  LOP3.LUT R15, R9, 0x1, RZ, 0xc0, !PT ;  /* 0x00000001090f7812 */ /* 0x000fe200078ec0ff */
[----:B------:R-:W-:Y:S01]  /*e840*/  FMUL.FTZ R154, R2, R154 ;  /* 0x0000009a029a7220 */ /* 0x000fe20000410000 */
[----:B------:R-:W-:Y:S01]  /*e850*/  LEA.HI R6, R6, R6, RZ, 0x1d ;  /* 0x0000000606067211 */ /* 0x000fe200078fe8ff */
[----:B------:R-:W-:Y:S01]  /*e860*/  FMUL.FTZ R155, R2, R155 ;  /* 0x0000009b029b7220 */ /* 0x000fe20000410000 */
[----:B------:R-:W-:Y:S01]  /*e870*/  ISETP.NE.U32.AND P1, PT, R15, 0x1, PT ;  /* 0x000000010f00780c */ /* 0x000fe20003f25070 */
[C---:B------:R-:W-:Y:S01]  /*e880*/  FMUL.FTZ R69, R12.reuse, R69 ;  /* 0x000000450c457220 */ /* 0x040fe20000410000 */
[----:B------:R-:W-:Y:S01]  /*e890*/  LEA R6, R7, R6, 0x1 ;  /* 0x0000000607067211 */ /* 0x000fe200078e08ff */
[----:B------:R-:W-:Y:S01]  /*e8a0*/  FMUL.FTZ R70, R13, R70 ;  /* 0x000000460d467220 */ /* 0x000fe20000410000 */
[----:B------:R-:W-:Y:S01]  /*e8b0*/  LOP3.LUT P0, RZ, R9, 0x2, RZ, 0xc0, !PT ;  /* 0x0000000209ff7812 */ /* 0x000fe2000780c0ff */
[C---:B------:R-:W-:Y:S01]  /*e8c0*/  FMUL.FTZ R71, R13.reuse, R71 ;  /* 0x000000470d477220 */ /* 0x040fe20000410000 */
[----:B------:R-:W-:Y:S01]  /*e8d0*/  MOV R9, 0x20 ;  /* 0x0000002000097802 */ /* 0x000fe20000000f00 */
[C---:B------:R-:W-:Y:S01]  /*e8e0*/  FMUL.FTZ R80, R12.reuse, R80 ;  /* 0x000000500c507220 */ /* 0x040fe20000410000 */
[----:B------:R-:W-:Y:S01]  /*e8f0*/  FMUL.FTZ R81, R12, R81 ;  /* 0x000000510c517220 */ /* 0x000fe20000410000 */
[C---:B------:R-:W-:Y:S01]  /*e900*/  FMUL.FTZ R82, R13.reuse, R82 ;  /* 0x000000520d527220 */ /* 0x040fe20000410000 */
[----:B------:R-:W-:Y:S01]  /*e910*/  FMUL.FTZ R83, R13, R83 ;  /* 0x000000530d537220 */ /* 0x000fe20000410000 */
[----:B-1----:R-:W-:Y:S01]  /*e920*/  ULEA UR4, UR4, UR5, 0x18 ;  /* 0x0000000504047291 */ /* 0x002fe2000f8ec03f */
[----:B------:R-:W-:Y:S01]  /*e930*/  F2FP.BF16.F32.PACK_AB R160, R161, R160 ;  /* 0x000000a0a1a0723e */ /* 0x000fe200000010ff */
[C---:B------:R-:W-:Y:S01]  /*e940*/  FMUL.FTZ R72, R0.reuse, R72 ;  /* 0x0000004800487220 */ /* 0x040fe20000410000 */
[----:B------:R-:W-:Y:S01]  /*e950*/  F2FP.BF16.F32.PACK_AB R162, R163, R162 ;  /* 0x000000a2a3a2723e */ /* 0x000fe200000010ff */
[----:B------:R-:W-:Y:S01]  /*e960*/  FMUL.FTZ R73, R0, R73 ;  /* 0x0000004900497220 */ /* 0x000fe20000410000 */
[----:B------:R-:W-:Y:S01]  /*e970*/  SEL R9, R9, 0xffffffe0, !P0 ;  /* 0xffffffe009097807 */ /* 0x000fe20004000000 */
[----:B------:R-:W-:Y:S01]  /*e980*/  FMUL.FTZ R74, R2, R74 ;  /* 0x0000004a024a7220 */ /* 0x000fe20000410000 */
[----:B------:R-:W-:Y:S01]  /*e990*/  LEA R6, R6, UR4, 0x1 ;  /* 0x0000000406067c11 */ /* 0x000fe2000f8e08ff */
[----:B------:R-:W-:Y:S01]  /*e9a0*/  FMUL.FTZ R75, R2, R75 ;  /* 0x0000004b024b7220 */ /* 0x000fe20000410000 */
[----:B------:R-:W-:Y:S01]  /*e9b0*/  F2FP.BF16.F32.PACK_AB R148, R149, R148 ;  /* 0x000000949594723e */ /* 0x000fe200000010ff */
[----:B------:R-:W-:Y:S01]  /*e9c0*/  FMUL.FTZ R76, R0, R76 ;  /* 0x0000004c004c7220 */ /* 0x000fe20000410000 */
[----:B------:R-:W-:Y:S01]  /*e9d0*/  IADD3 R7, R6, -0x10, RZ ;  /* 0xfffffff006077810 */ /* 0x000fe20007ffe0ff */
[----:B------:R-:W-:Y:S01]  /*e9e0*/  FMUL.FTZ R77, R0, R77 ;  /* 0x0000004d004d7220 */ /* 0x000fe20000410000 */
[----:B------:R-:W-:Y:S01]  /*e9f0*/  F2FP.BF16.F32.PACK_AB R150, R151, R150 ;  /* 0x000000969796723e */ /* 0x000fe200000010ff */
[----:B------:R-:W-:Y:S01]  /*ea00*/  FMUL.FTZ R78, R2, R78 ;  /* 0x0000004e024e7220 */ /* 0x000fe20000410000 */
[----:B------:R-:W-:Y:S01]  /*ea10*/  @P1 IADD3 R7, R6, 0x10, RZ ;  /* 0x0000001006071810 */ /* 0x000fe20007ffe0ff */
[----:B------:R-:W-:Y:S01]  /*ea20*/  FMUL.FTZ R79, R2, R79 ;  /* 0x0000004f024f7220 */ /* 0x000fe20000410000 */
[----:B------:R-:W-:Y:S01]  /*ea30*/  F2FP.BF16.F32.PACK_AB R156, R157, R156 ;  /* 0x0000009c9d9c723e */ /* 0x000fe200000010ff */
[C---:B------:R-:W-:Y:S01]  /*ea40*/  FMUL.FTZ R84, R12.reuse, R84 ;  /* 0x000000540c547220 */ /* 0x040fe20000410000 */
[----:B------:R-:W-:Y:S01]  /*ea50*/  F2FP.BF16.F32.PACK_AB R158, R159, R158 ;  /* 0x0000009e9f9e723e */ /* 0x000fe200000010ff */
[C---:B------:R-:W-:Y:S01]  /*ea60*/  FMUL.FTZ R85, R12.reuse, R85 ;  /* 0x000000550c557220 */ /* 0x040fe20000410000 */
[C---:B------:R-:W-:Y:S01]  /*ea70*/  FMUL.FTZ R86, R13.reuse, R86 ;  /* 0x000000560d567220 */ /* 0x040fe20000410000 */
[----:B------:R-:W-:Y:S01]  /*ea80*/  FMUL.FTZ R87, R13, R87 ;  /* 0x000000570d577220 */ /* 0x000fe20000410000 */
[----:B------:R-:W-:Y:S01]  /*ea90*/  F2FP.BF16.F32.PACK_AB R152, R153, R152 ;  /* 0x000000989998723e */ /* 0x000fe200000010ff */
[C---:B------:R-:W-:Y:S01]  /*eaa0*/  FMUL.FTZ R96, R12.reuse, R96 ;  /* 0x000000600c607220 */ /* 0x040fe20000410000 */
[----:B------:R-:W-:Y:S01]  /*eab0*/  F2FP.BF16.F32.PACK_AB R154, R155, R154 ;  /* 0x0000009a9b9a723e */ /* 0x000fe200000010ff */
[----:B------:R-:W-:Y:S01]  /*eac0*/  FMUL.FTZ R97, R12, R97 ;  /* 0x000000610c617220 */ /* 0x000fe20000410000 */
[C---:B------:R-:W-:Y:S01]  /*ead0*/  FMUL.FTZ R98, R13.reuse, R98 ;  /* 0x000000620d627220 */ /* 0x040fe20000410000 */
[----:B------:R-:W-:Y:S01]  /*eae0*/  FMUL.FTZ R99, R13, R99 ;  /* 0x000000630d637220 */ /* 0x000fe20000410000 */
[----:B------:R-:W-:Y:S01]  /*eaf0*/  F2FP.BF16.F32.PACK_AB R68, R69, R68 ;  /* 0x000000444544723e */ /* 0x000fe200000010ff */
[C---:B------:R-:W-:Y:S01]  /*eb00*/  FMUL.FTZ R88, R0.reuse, R88 ;  /* 0x0000005800587220 */ /* 0x040fe20000410000 */
[----:B------:R-:W-:Y:S01]  /*eb10*/  F2FP.BF16.F32.PACK_AB R70, R71, R70 ;  /* 0x000000464746723e */ /* 0x000fe200000010ff */
[----:B------:R-:W-:Y:S01]  /*eb20*/  FMUL.FTZ R89, R0, R89 ;  /* 0x0000005900597220 */ /* 0x000fe20000410000 */
[----:B------:R-:W-:Y:S01]  /*eb30*/  IADD3 R15, R6, R9, RZ ;  /* 0x00000009060f7210 */ /* 0x000fe20007ffe0ff */
[C---:B------:R-:W-:Y:S01]  /*eb40*/  FMUL.FTZ R90, R2.reuse, R90 ;  /* 0x0000005a025a7220 */ /* 0x040fe20000410000 */
[----:B------:R-:W-:Y:S01]  /*eb50*/  FMUL.FTZ R91, R2, R91 ;  /* 0x0000005b025b7220 */ /* 0x000fe20000410000 */
[----:B------:R-:W-:Y:S01]  /*eb60*/  F2FP.BF16.F32.PACK_AB R80, R81, R80 ;  /* 0x000000505150723e */ /* 0x000fe200000010ff */
[----:B------:R-:W-:Y:S01]  /*eb70*/  STS [R6], R160 ;  /* 0x000000a006007388 */ /* 0x000fe20000000800 */
[----:B------:R-:W-:Y:S01]  /*eb80*/  F2FP.BF16.F32.PACK_AB R82, R83, R82 ;  /* 0x000000525352723e */ /* 0x000fe200000010ff */
[C---:B------:R-:W-:Y:S01]  /*eb90*/  FMUL.FTZ R92, R0.reuse, R92 ;  /* 0x0000005c005c7220 */ /* 0x040fe20000410000 */
[----:B------:R-:W-:Y:S01]  /*eba0*/  IADD3 R9, R9, R7, RZ ;  /* 0x0000000709097210 */ /* 0x000fe20007ffe0ff */
[----:B------:R-:W-:Y:S01]  /*ebb0*/  STS [R6+0x200], R162 ;  /* 0x000200a206007388 */ /* 0x000fe20000000800 */
[----:B------:R-:W-:Y:S01]  /*ebc0*/  FMUL.FTZ R93, R0, R93 ;  /* 0x0000005d005d7220 */ /* 0x000fe20000410000 */
[C---:B------:R-:W-:Y:S01]  /*ebd0*/  FMUL.FTZ R94, R2.reuse, R94 ;  /* 0x0000005e025e7220 */ /* 0x040fe20000410000 */
[----:B------:R-:W-:Y:S01]  /*ebe0*/  FMUL.FTZ R95, R2, R95 ;  /* 0x0000005f025f7220 */ /* 0x000fe20000410000 */
[----:B------:R-:W-:Y:S01]  /*ebf0*/  F2FP.BF16.F32.PACK_AB R72, R73, R72 ;  /* 0x000000484948723e */ /* 0x000fe200000010ff */
[----:B------:R-:W-:Y:S01]  /*ec00*/  STS [R7], R148 ;  /* 0x0000009407007388 */ /* 0x000fe20000000800 */
[----:B------:R-:W-:Y:S01]  /*ec10*/  F2FP.BF16.F32.PACK_AB R74, R75, R74 ;  /* 0x0000004a4b4a723e */ /* 0x000fe200000010ff */
        /* <DEDUP_REMOVED lines=22> */
[----:B------:R-:W-:Y:S01]  /*ed80*/  STS [R15], R68 ;  /* 0x000000440f007388 */ /* 0x000fe20000000800 */
        /* <DEDUP_REMOVED lines=49> */
[----:B------:R-:W-:Y:S01]  /*f0a0*/  @UP0 ULDC.64 UR8, c[0x0][0x2c0] ;  /* 0x0000b00000080ab9 */ /* 0x000fe20000000a00 */
[----:B------:R-:W-:Y:S01]  /*f0b0*/  F2FP.BF16.F32.PACK_AB R112, R113, R112 ;  /* 0x000000707170723e */ /* 0x000fe200000010ff */
[----:B------:R-:W-:Y:S01]  /*f0c0*/  STS [R6+0x3200], R90 ;  /* 0x0032005a06007388 */ /* 0x000fe20000000800 */
[----:B------:R-:W-:Y:S01]  /*f0d0*/  F2FP.BF16.F32.PACK_AB R114, R115, R114 ;  /* 0x000000727372723e */ /* 0x000fe200000010ff */
[C---:B------:R-:W-:Y:S01]  /*f0e0*/  FMUL.FTZ R138, R2.reuse, R138 ;  /* 0x0000008a028a7220 */ /* 0x040fe20000410000 */
[----:B------:R-:W-:Y:S01]  /*f0f0*/  FMUL.FTZ R139, R2, R139 ;  /* 0x0000008b028b7220 */ /* 0x000fe20000410000 */
[----:B------:R-:W-:Y:S01]  /*f100*/  STS [R7+0x3000], R92 ;  /* 0x0030005c07007388 */ /* 0x000fe20000000800 */
[C---:B------:R-:W-:Y:S01]  /*f110*/  FMUL.FTZ R132, R12.reuse, R132 ;  /* 0x000000840c847220 */ /* 0x040fe20000410000 */
[C---:B------:R-:W-:Y:S01]  /*f120*/  FMUL.FTZ R133, R12.reuse, R133 ;  /* 0x000000850c857220 */ /* 0x040fe20000410000 */
[C---:B------:R-:W-:Y:S01]  /*f130*/  FMUL.FTZ R128, R12.reuse, R128 ;  /* 0x000000800c807220 */ /* 0x040fe20000410000 */
[----:B------:R-:W-:Y:S01]  /*f140*/  STS [R7+0x3200], R94 ;  /* 0x0032005e07007388 */ /* 0x000fe20000000800 */
[C---:B------:R-:W-:Y:S01]  /*f150*/  FMUL.FTZ R134, R13.reuse, R134 ;  /* 0x000000860d867220 */ /* 0x040fe20000410000 */
[C---:B------:R-:W-:Y:S01]  /*f160*/  FMUL.FTZ R135, R13.reuse, R135 ;  /* 0x000000870d877220 */ /* 0x040fe20000410000 */
[C---:B------:R-:W-:Y:S01]  /*f170*/  FMUL.FTZ R130, R13.reuse, R130 ;  /* 0x000000820d827220 */ /* 0x040fe20000410000 */
[----:B------:R-:W-:Y:S01]  /*f180*/  STS [R15+0x2000], R100 ;  /* 0x002000640f007388 */ /* 0x000fe20000000800 */
[----:B------:R-:W-:Y:S01]  /*f190*/  FMUL.FTZ R12, R12, R129 ;  /* 0x000000810c0c7220 */ /* 0x000fe20000410000 */
[----:B------:R-:W-:Y:S01]  /*f1a0*/  FMUL.FTZ R13, R13, R131 ;  /* 0x000000830d0d7220 */ /* 0x000fe20000410000 */
[----:B------:R-:W-:Y:S01]  /*f1b0*/  @UP0 UIMAD UR13, UR9, UR8, URZ ;  /* 0x00000008090d02a4 */ /* 0x000fe2000f8e023f */
[----:B------:R-:W-:Y:S01]  /*f1c0*/  STS [R15+0x2200], R102 ;  /* 0x002200660f007388 */ /* 0x000fe20000000800 */
[C---:B------:R-:W-:Y:S01]  /*f1d0*/  FMUL.FTZ R120, R0.reuse, R120 ;  /* 0x0000007800787220 */ /* 0x040fe20000410000 */
[C---:B------:R-:W-:Y:S01]  /*f1e0*/  FMUL.FTZ R121, R0.reuse, R121 ;  /* 0x0000007900797220 */ /* 0x040fe20000410000 */
[----:B------:R-:W-:Y:S01]  /*f1f0*/  FMUL.FTZ R124, R0, R124 ;  /* 0x0000007c007c7220 */ /* 0x000fe20000410000 */
[----:B------:R-:W-:Y:S01]  /*f200*/  STS [R9+0x2000], R108 ;  /* 0x0020006c09007388 */ /* 0x000fe20000000800 */
[C---:B------:R-:W-:Y:S01]  /*f210*/  FMUL.FTZ R122, R2.reuse, R122 ;  /* 0x0000007a027a7220 */ /* 0x040fe20000410000 */
[C---:B------:R-:W-:Y:S01]  /*f220*/  FMUL.FTZ R123, R2.reuse, R123 ;  /* 0x0000007b027b7220 */ /* 0x040fe20000410000 */
[----:B------:R-:W-:Y:S01]  /*f230*/  FMUL.FTZ R126, R2, R126 ;  /* 0x0000007e027e7220 */ /* 0x000fe20000410000 */
[----:B------:R-:W-:Y:S01]  /*f240*/  STS [R9+0x2200], R110 ;  /* 0x0022006e09007388 */ /* 0x000fe20000000800 */
[----:B------:R-:W1:Y:S01]  /*f250*/  S2UR UR8, SR_CTAID.Z ;  /* 0x00000000000879c3 */ /* 0x000e620000002700 */
[----:B------:R-:W-:Y:S01]  /*f260*/  FMUL.FTZ R0, R0, R125 ;  /* 0x0000007d00007220 */ /* 0x000fe20000410000 */
[----:B------:R-:W-:Y:S01]  /*f270*/  FMUL.FTZ R2, R2, R127 ;  /* 0x0000007f02027220 */ /* 0x000fe20000410000 */
[----:B------:R-:W-:Y:S01]  /*f280*/  STS [R15+0x3000], R104 ;  /* 0x003000680f007388 */ /* 0x000fe20000000800 */
[----:B------:R-:W-:Y:S01]  /*f290*/  ULDC.U8 UR5, c[0x0][0x3d8] ;  /* 0x0000f60000057ab9 */ /* 0x000fe20000000000 */
[----:B------:R-:W-:Y:S01]  /*f2a0*/  F2FP.BF16.F32.PACK_AB R136, R137, R136 ;  /* 0x000000888988723e */ /* 0x000fe200000010ff */
[----:B------:R-:W-:Y:S01]  /*f2b0*/  UISETP.NE.AND UP1, UPT, UR5, URZ, UPT ;  /* 0x0000003f0500728c */ /* 0x000fe2000bf25270 */
[----:B------:R-:W-:Y:S01]  /*f2c0*/  STS [R15+0x3200], R106 ;  /* 0x0032006a0f007388 */ /* 0x000fe20000000800 */
[----:B------:R-:W-:Y:S01]  /*f2d0*/  F2FP.BF16.F32.PACK_AB R138, R139, R138 ;  /* 0x0000008a8b8a723e */ /* 0x000fe200000010ff */
[----:B------:R-:W-:Y:S01]  /*f2e0*/  @!UP0 ULDC UR6, c[0x0][0x2e4] ;  /* 0x0000b90000068ab9 */ /* 0x000fe20000000800 */
[----:B------:R-:W-:Y:S01]  /*f2f0*/  F2FP.BF16.F32.PACK_AB R132, R133, R132 ;  /* 0x000000848584723e */ /* 0x000fe200000010ff */
[----:B------:R-:W-:Y:S01]  /*f300*/  STS [R9+0x3000], R144 ;  /* 0x0030009009007388 */ /* 0x000fe20000000800 */
[----:B------:R-:W-:Y:S01]  /*f310*/  F2FP.BF16.F32.PACK_AB R134, R135, R134 ;  /* 0x000000868786723e */ /* 0x000fe200000010ff */
[----:B------:R-:W-:Y:S01]  /*f320*/  @!UP0 ULDC UR9, c[0x0][0x2c4] ;  /* 0x0000b10000098ab9 */ /* 0x000fe20000000800 */
[----:B------:R-:W-:Y:S01]  /*f330*/  F2FP.BF16.F32.PACK_AB R12, R12, R128 ;  /* 0x000000800c0c723e */ /* 0x000fe200000010ff */
[----:B------:R-:W-:Y:S01]  /*f340*/  STS [R9+0x3200], R146 ;  /* 0x0032009209007388 */ /* 0x000fe20000000800 */
[----:B------:R-:W-:Y:S01]  /*f350*/  F2FP.BF16.F32.PACK_AB R13, R13, R130 ;  /* 0x000000820d0d723e */ /* 0x000fe200000010ff */
[----:B------:R-:W-:Y:S01]  /*f360*/  UISETP.NE.OR UP2, UPT, UR4, URZ, !UP1 ;  /* 0x0000003f0400728c */ /* 0x000fe2000cf45670 */
[----:B------:R-:W-:Y:S01]  /*f370*/  F2FP.BF16.F32.PACK_AB R120, R121, R120 ;  /* 0x000000787978723e */ /* 0x000fe200000010ff */
[----:B------:R-:W-:Y:S01]  /*f380*/  STS [R6+0x4000], R140 ;  /* 0x0040008c06007388 */ /* 0x000fe20000000800 */
[----:B------:R-:W-:Y:S01]  /*f390*/  F2FP.BF16.F32.PACK_AB R122, R123, R122 ;  /* 0x0000007a7b7a723e */ /* 0x000fe200000010ff */
[----:B------:R-:W-:Y:S01]  /*f3a0*/  @!UP0 USEL UR13, UR9, UR6, !UP1 ;  /* 0x00000006090d8287 */ /* 0x000fe2000c800000 */
[----:B------:R-:W-:Y:S01]  /*f3b0*/  F2FP.BF16.F32.PACK_AB R0, R0, R124 ;  /* 0x0000007c0000723e */ /* 0x000fe200000010ff */
[----:B------:R-:W-:Y:S01]  /*f3c0*/  STS [R6+0x4200], R142 ;  /* 0x0042008e06007388 */ /* 0x000fe20000000800 */
[----:B------:R-:W-:Y:S01]  /*f3d0*/  F2FP.BF16.F32.PACK_AB R2, R2, R126 ;  /* 0x0000007e0202723e */ /* 0x000fe200000010ff */
[----:B------:R-:W-:Y:S01]  /*f3e0*/  @!UP0 ULDC UR4, c[0x0][0x270] ;  /* 0x00009c0000048ab9 */ /* 0x000fe20000000800 */
[----:B------:R-:W-:Y:S01]  /*f3f0*/  @UP0 UMOV UR7, 0x1 ;  /* 0x0000000100070882 */ /* 0x000fe20000000000 */
[----:B------:R-:W-:Y:S01]  /*f400*/  STS [R7+0x4000], R116 ;  /* 0x0040007407007388 */ /* 0x000fe20000000800 */
[----:B------:R-:W-:Y:S01]  /*f410*/  @!UP0 UIMAD UR7, UR13, UR4, URZ ;  /* 0x000000040d0782a4 */ /* 0x000fe2000f8e023f */
[----:B------:R-:W2:Y:S01]  /*f420*/  @P4 MUFU.LG2 R11, R11 ;  /* 0x0000000b000b4308 */ /* 0x000ea20000000c00 */
[----:B------:R-:W-:Y:S01]  /*f430*/  @UP0 ULDC UR12, c[0x0][0x2c0] ;  /* 0x0000b000000c0ab9 */ /* 0x000fe20000000800 */
[----:B------:R-:W-:Y:S01]  /*f440*/  STS [R7+0x4200], R118 ;  /* 0x0042007607007388 */ /* 0x000fe20000000800 */
[----:B------:R-:W-:Y:S01]  /*f450*/  UIMAD UR6, UR11, UR7, URZ ;  /* 0x000000070b0672a4 */ /* 0x000fe2000f8e023f */
[----:B------:R-:W-:-:S02]  /*f460*/  @!UP2 ULDC UR5, c[0x0][0x2c4] ;  /* 0x0000b1000005aab9 */ /* 0x000fc40000000800 */
[----:B------:R-:W-:Y:S01]  /*f470*/  STS [R6+0x5000], R112 ;  /* 0x0050007006007388 */ /* 0x000fe20000000800 */
[----:B------:R-:W-:Y:S01]  /*f480*/  @!UP0 UMOV UR12, 0x1 ;  /* 0x00000001000c8882 */ /* 0x000fe20000000000 */
[----:B------:R-:W3:Y:S01]  /*f490*/  @P2 MUFU.LG2 R14, R14 ;  /* 0x0000000e000e2308 */ /* 0x000ee20000000c00 */
[----:B------:R-:W-:Y:S01]  /*f4a0*/  @!UP2 UIMAD UR5, UR11, UR5, URZ ;  /* 0x000000050b05a2a4 */ /* 0x000fe2000f8e023f */
[----:B------:R4:W-:Y:S01]  /*f4b0*/  STS [R6+0x5200], R114 ;  /* 0x0052007206007388 */ /* 0x0009e20000000800 */
[----:B------:R-:W-:Y:S02]  /*f4c0*/  USEL UR6, UR6, URZ, UP2 ;  /* 0x0000003f06067287 */ /* 0x000fe40009000000 */
[----:B------:R-:W-:Y:S01]  /*f4d0*/  UIMAD UR4, UR10, UR12, URZ ;  /* 0x0000000c0a0472a4 */ /* 0x000fe2000f8e023f */
[----:B------:R-:W-:Y:S01]  /*f4e0*/  STS [R7+0x5000], R136 ;  /* 0x0050008807007388 */ /* 0x000fe20000000800 */
[----:B-1----:R-:W-:Y:S02]  /*f4f0*/  UIMAD UR13, UR8, UR13, UR6 ;  /* 0x0000000d080d72a4 */ /* 0x002fe4000f8e0206 */
[----:B------:R-:W-:Y:S01]  /*f500*/  USHF.L.U32 UR7, UR4, 0x7, URZ ;  /* 0x0000000704077899 */ /* 0x000fe2000800063f */
[----:B------:R-:W-:Y:S01]  /*f510*/  STS [R7+0x5200], R138 ;  /* 0x0052008a07007388 */ /* 0x000fe20000000800 */
[----:B------:R-:W-:Y:S01]  /*f520*/  @!UP2 UMOV UR14, UR5 ;  /* 0x00000005000eac82 */ /* 0x000fe20008000000 */
[----:B------:R-:W-:Y:S01]  /*f530*/  USHF.R.S32.HI UR6, URZ, 0x1f, UR13 ;  /* 0x0000001f3f067899 */ /* 0x000fe2000801140d */
[----:B--2---:R-:W-:Y:S01]  /*f540*/  @P4 FMUL.FTZ R11, R11, 0.69314718246459960938 ;  /* 0x3f3172180b0b4820 */ /* 0x004fe20000410000 */
[----:B------:R-:W-:Y:S01]  /*f550*/  STS [R15+0x4000], R132 ;  /* 0x004000840f007388 */ /* 0x000fe20000000800 */
[----:B------:R-:W-:-:S02]  /*f560*/  @!UP2 USHF.R.S32.HI UR15, URZ, 0x1f, UR5 ;  /* 0x0000001f3f0fa899 */ /* 0x000fc40008011405 */
[----:B------:R-:W-:Y:S01]  /*f570*/  USHF.R.S32.HI UR4, URZ, 0x1f, UR7 ;  /* 0x0000001f3f047899 */ /* 0x000fe20008011407 */
[----:B------:R-:W-:Y:S01]  /*f580*/  STS [R15+0x4200], R134 ;  /* 0x004200860f007388 */ /* 0x000fe20000000800 */
[----:B------:R-:W-:Y:S01]  /*f590*/  UIADD3 UR13, UP1, UP0, UR7, UR14, UR13 ;  /* 0x0000000e070d7290 */ /* 0x000fe2000f83e00d */
[----:B---3--:R-:W-:Y:S02]  /*f5a0*/  @P2 FMUL.FTZ R14, R14, 0.69314718246459960938 ;  /* 0x3f3172180e0e2820 */ /* 0x008fe40000410000 */
[----:B------:R-:W-:Y:S01]  /*f5b0*/  STS [R9+0x4000], R12 ;  /* 0x0040000c09007388 */ /* 0x000fe20000000800 */
[----:B------:R-:W-:-:S03]  /*f5c0*/  UIADD3.X UR14, UR4, UR15, UR6, UP1, UP0 ;  /* 0x0000000f040e7290 */ /* 0x000fc60008fe0406 */
[----:B------:R1:W-:Y:S01]  /*f5d0*/  STS [R9+0x4200], R13 ;  /* 0x0042000d09007388 */ /* 0x0003e20000000800 */
[----:B----4-:R2:W3:Y:S03]  /*f5e0*/  @P5 MUFU.LG2 R6, R3 ;  /* 0x0000000300065308 */ /* 0x0104e60000000c00 */
[----:B------:R-:W-:Y:S04]  /*f5f0*/  STS [R15+0x5000], R120 ;  /* 0x005000780f007388 */ /* 0x000fe80000000800 */
[----:B------:R-:W-:Y:S04]  /*f600*/  STS [R15+0x5200], R122 ;  /* 0x0052007a0f007388 */ /* 0x000fe80000000800 */
[----:B------:R4:W-:Y:S04]  /*f610*/  STS [R9+0x5000], R0 ;  /* 0x0050000009007388 */ /* 0x0009e80000000800 */
[----:B------:R5:W-:Y:S01]  /*f620*/  STS [R9+0x5200], R2 ;  /* 0x0052000209007388 */ /* 0x000be20000000800 */
[----:B--2---:R-:W2:Y:S01]  /*f630*/  @P5 LDC R3, c[0x0][0x2e8] ;  /* 0x0000ba00ff035b82 */ /* 0x004ea20000000800 */
[----:B---3--:R-:W-:Y:S01]  /*f640*/  @P5 FMUL.FTZ R6, R6, 0.69314718246459960938 ;  /* 0x3f31721806065820 */ /* 0x008fe20000410000 */
[----:B-1----:R-:W1:Y:S06]  /*f650*/  @P3 MUFU.LG2 R13, R10 ;  /* 0x0000000a000d3308 */ /* 0x002e6c0000000c00 */
[----:B------:R-:W3:Y:S01]  /*f660*/  @P4 LDC R12, c[0x0][0x2e8] ;  /* 0x0000ba00ff0c4b82 */ /* 0x000ee20000000800 */
[----:B----4-:R-:W-:-:S07]  /*f670*/  MOV R0, 0x7f800000 ;  /* 0x7f80000000007802 */ /* 0x010fce0000000f00 */
[----:B-----5:R-:W4:Y:S01]  /*f680*/  @P2 LDC R9, c[0x0][0x2e8] ;  /* 0x0000ba00ff092b82 */ /* 0x020f220000000800 */
[----:B--2---:R-:W-:Y:S01]  /*f690*/  @P5 FFMA.FTZ R0, R168, R3, R6 ;  /* 0x00000003a8005223 */ /* 0x004fe20000010006 */
[----:B-1----:R-:W-:-:S06]  /*f6a0*/  @P3 FMUL.FTZ R13, R13, 0.69314718246459960938 ;  /* 0x3f3172180d0d3820 */ /* 0x002fcc0000410000 */
[----:B------:R-:W1:Y:S01]  /*f6b0*/  @P3 LDC R10, c[0x0][0x2e8] ;  /* 0x0000ba00ff0a3b82 */ /* 0x000e620000000800 */
[----:B---3--:R-:W-:-:S07]  /*f6c0*/  @P4 FFMA.FTZ R18, R167, R12, R11 ;  /* 0x0000000ca7124223 */ /* 0x008fce000001000b */
[----:B------:R-:W2:Y:S08]  /*f6d0*/  LDC.64 R6, c[0x0][0x290] ;  /* 0x0000a400ff067b82 */ /* 0x000eb00000000a00 */
[----:B------:R-:W3:Y:S01]  /*f6e0*/  LDC.64 R2, c[0x0][0x2a0] ;  /* 0x0000a800ff027b82 */ /* 0x000ee20000000a00 */
[----:B----4-:R-:W-:Y:S01]  /*f6f0*/  @P2 FFMA.FTZ R17, R165, R9, R14 ;  /* 0x00000009a5112223 */ /* 0x010fe2000001000e */
[----:B-1----:R-:W-:-:S06]  /*f700*/  @P3 FFMA.FTZ R16, R166, R10, R13 ;  /* 0x0000000aa6103223 */ /* 0x002fcc000001000d */
[----:B------:R-:W-:Y:S06]  /*f710*/  BAR.SYNC.DEFER_BLOCKING 0x0 ;  /* 0x0000000000007b1d */ /* 0x000fec0000010000 */
[----:B------:R-:W-:Y:S05]  /*f720*/  @P6 BRA `(.L_x_372) ;  /* 0x0000000000c46947 */ /* 0x000fea0003800000 */
[----:B------:R-:W1:Y:S01]  /*f730*/  S2R R10, SR_TID.X ;  /* 0x00000000000a7919 */ /* 0x000e620000002100 */
[----:B------:R-:W-:Y:S01]  /*f740*/  SHF.R.S32.HI R11, RZ, 0x1f, R8 ;  /* 0x0000001fff0b7819 */ /* 0x000fe20000011408 */
[----:B------:R-:W-:-:S03]  /*f750*/  UIMAD UR4, UR10, -0x80, UR9 ;  /* 0xffffff800a0478a4 */ /* 0x000fc6000f8e0209 */
        /* <DEDUP_REMOVED lines=19> */
[----:B------:R-:W-:-:S03]  /*f890*/  @!P6 IMAD R19, R19, UR12, RZ ;  /* 0x0000000c1313ec24 */ /* 0x000fc6000f8e02ff */
[----:B------:R-:W-:Y:S02]  /*f8a0*/  @!P5 IMAD R23, R23, UR12, RZ ;  /* 0x0000000c1717dc24 */ /* 0x000fe4000f8e02ff */
[----:B------:R-:W-:Y:S01]  /*f8b0*/  @!P6 IADD3 R20, P0, R19, UR13, RZ ;  /* 0x0000000d1314ec10 */ /* 0x000fe2000ff1e0ff */
[----:B------:R-:W-:Y:S01]  /*f8c0*/  @!P4 IMAD R22, R22, UR12, RZ ;  /* 0x0000000c1616cc24 */ /* 0x000fe2000f8e02ff */
[----:B------:R-:W4:Y:S01]  /*f8d0*/  @!P5 LDC.64 R12, c[0x0][0x2b0] ;  /* 0x0000ac00ff0cdb82 */ /* 0x000f220000000a00 */
[----:B------:R-:W-:Y:S01]  /*f8e0*/  @!P3 IMAD R21, R21, UR12, RZ ;  /* 0x0000000c1515bc24 */ /* 0x000fe2000f8e02ff */
[----:B------:R-:W-:-:S06]  /*f8f0*/  @!P6 LEA.HI.X.SX32 R19, R19, UR14, 0x1, P0 ;  /* 0x0000000e1313ec11 */ /* 0x000fcc00080f0eff */
[----:B------:R-:W5:Y:S08]  /*f900*/  @!P4 LDC.64 R10, c[0x0][0x2b0] ;  /* 0x0000ac00ff0acb82 */ /* 0x000f700000000a00 */
[----:B------:R-:W2:Y:S01]  /*f910*/  @!P3 LDC.64 R8, c[0x0][0x2b0] ;  /* 0x0000ac00ff08bb82 */ /* 0x000ea20000000a00 */
[----:B-1----:R-:W-:Y:S02]  /*f920*/  @!P6 LEA R24, P1, R20, R14, 0x2 ;  /* 0x0000000e1418e211 */ /* 0x002fe400078210ff */
[----:B------:R-:W-:-:S02]  /*f930*/  @!P5 IADD3 R14, P0, R23, UR13, RZ ;  /* 0x0000000d170edc10 */ /* 0x000fc4000ff1e0ff */
[----:B------:R-:W-:Y:S02]  /*f940*/  @!P6 LEA.HI.X R25, R20, R15, R19, 0x2, P1 ;  /* 0x0000000f1419e211 */ /* 0x000fe400008f1413 */
[----:B------:R-:W-:Y:S02]  /*f950*/  @!P5 LEA.HI.X.SX32 R23, R23, UR14, 0x1, P0 ;  /* 0x0000000e1717dc11 */ /* 0x000fe400080f0eff */
[----:B----4-:R-:W-:Y:S01]  /*f960*/  @!P5 LEA R26, P2, R14, R12, 0x2 ;  /* 0x0000000c0e1ad211 */ /* 0x010fe200078410ff */
[----:B------:R1:W-:Y:S01]  /*f970*/  @!P6 STG.E desc[UR30][R24.64], R0 ;  /* 0x000000001800e986 */ /* 0x0003e2000c10191e */
[C---:B------:R-:W-:Y:S02]  /*f980*/  @!P4 IADD3 R12, P1, R22.reuse, UR13, RZ ;  /* 0x0000000d160ccc10 */ /* 0x040fe4000ff3e0ff */
[----:B------:R-:W-:Y:S02]  /*f990*/  @!P3 IADD3 R15, P0, R21, UR13, RZ ;  /* 0x0000000d150fbc10 */ /* 0x000fe4000ff1e0ff */
[----:B------:R-:W-:-:S02]  /*f9a0*/  @!P4 LEA.HI.X.SX32 R22, R22, UR14, 0x1, P1 ;  /* 0x0000000e1616cc11 */ /* 0x000fc400088f0eff */
[----:B------:R-:W-:Y:S02]  /*f9b0*/  @!P3 LEA.HI.X.SX32 R21, R21, UR14, 0x1, P0 ;  /* 0x0000000e1515bc11 */ /* 0x000fe400080f0eff */
[----:B-----5:R-:W-:Y:S02]  /*f9c0*/  @!P4 LEA R10, P1, R12, R10, 0x2 ;  /* 0x0000000a0c0ac211 */ /* 0x020fe400078210ff */
[----:B------:R-:W-:Y:S02]  /*f9d0*/  @!P5 LEA.HI.X R27, R14, R13, R23, 0x2, P2 ;  /* 0x0000000d0e1bd211 */ /* 0x000fe400010f1417 */
[----:B------:R-:W-:Y:S02]  /*f9e0*/  @!P4 LEA.HI.X R11, R12, R11, R22, 0x2, P1 ;  /* 0x0000000b0c0bc211 */ /* 0x000fe400008f1416 */
[C---:B--2---:R-:W-:Y:S01]  /*f9f0*/  @!P3 LEA R8, P0, R15.reuse, R8, 0x2 ;  /* 0x000000080f08b211 */ /* 0x044fe200078010ff */
[----:B------:R1:W-:Y:S03]  /*fa00*/  @!P5 STG.E desc[UR30][R26.64], R18 ;  /* 0x000000121a00d986 */ /* 0x0003e6000c10191e */
[----:B------:R-:W-:Y:S01]  /*fa10*/  @!P3 LEA.HI.X R9, R15, R9, R21, 0x2, P0 ;  /* 0x000000090f09b211 */ /* 0x000fe200000f1415 */
[----:B------:R1:W-:Y:S04]  /*fa20*/  @!P4 STG.E desc[UR30][R10.64], R16 ;  /* 0x000000100a00c986 */ /* 0x0003e8000c10191e */
[----:B------:R1:W-:Y:S04]  /*fa30*/  @!P3 STG.E desc[UR30][R8.64], R17 ;  /* 0x000000110800b986 */ /* 0x0003e8000c10191e */
.L_x_372:
[----:B------:R-:W-:Y:S05]  /*fa40*/  BSYNC B0 ;  /* 0x0000000000007941 */ /* 0x000fea0003800000 */
.L_x_371:
[----:B------:R-:W-:Y:S01]  /*fa50*/  IMAD.SHL.U32 R4, R4, 0x8, RZ ;  /* 0x0000000804047824 */ /* 0x000fe200078e00ff */
[----:B------:R-:W-:Y:S01]  /*fa60*/  USHF.R.S32.HI UR4, URZ, 0x1f, UR11 ;  /* 0x0000001f3f047899 */ /* 0x000fe2000801140b */
[----:B------:R-:W-:Y:S01]  /*fa70*/  SHF.R.S32.HI R52, RZ, 0x2, R5 ;  /* 0x00000002ff347819 */ /* 0x000fe20000011405 */
[----:B------:R-:W4:Y:S01]  /*fa80*/  LDS.128 R44, [R223] ;  /* 0x00000000df2c7984 */ /* 0x000f220000000c00 */
[----:B------:R-:W-:Y:S01]  /*fa90*/  ULDC.64 UR6, c[0x0][0x298] ;  /* 0x0000a60000067ab9 */ /* 0x000fe20000000a00 */
[--C-:B------:R-:W-:Y:S02]  /*faa0*/  SHF.R.S32.HI R5, RZ, 0x1f, R4.reuse ;  /* 0x0000001fff057819 */ /* 0x100fe40000011404 */
[C---:B-12---:R-:W-:Y:S01]  /*fab0*/  IMAD R0, R6.reuse, UR4, RZ ;  /* 0x0000000406007c24 */ /* 0x046fe2000f8e02ff */
[----:B------:R-:W1:Y:S01]  /*fac0*/  LDS.128 R12, [R223+0x4000] ;  /* 0x00400000df0c7984 */ /* 0x000e620000000c00 */
[----:B------:R-:W-:Y:S01]  /*fad0*/  USHF.R.S32.HI UR4, URZ, 0x1f, UR8 ;  /* 0x0000001f3f047899 */ /* 0x000fe20008011408 */
[----:B------:R-:W-:Y:S01]  /*fae0*/  IMAD.WIDE.U32 R4, R6, UR11, R4 ;  /* 0x0000000b06047c25 */ /* 0x000fe2000f8e0004 */
[----:B------:R-:W-:Y:S01]  /*faf0*/  SHF.R.S32.HI R53, RZ, 0x1f, R52 ;  /* 0x0000001fff357819 */ /* 0x000fe20000011434 */
[----:B------:R-:W2:Y:S02]  /*fb00*/  LDS.128 R28, [R223+0x2000] ;  /* 0x00200000df1c7984 */ /* 0x000ea40000000c00 */
[----:B------:R-:W-:-:S02]  /*fb10*/  IMAD R7, R7, UR11, R0 ;  /* 0x0000000b07077c24 */ /* 0x000fc4000f8e0200 */
[----:B---3--:R-:W-:Y:S01]  /*fb20*/  IMAD R0, R2, UR4, RZ ;  /* 0x0000000402007c24 */ /* 0x008fe2000f8e02ff */
[----:B------:R-:W3:Y:S01]  /*fb30*/  LDS.128 R40, [R223+0x800] ;  /* 0x00080000df287984 */ /* 0x000ee20000000c00 */
[----:B------:R-:W-:Y:S01]  /*fb40*/  IMAD.WIDE R52, R222, 0x80, R52 ;  /* 0x00000080de347825 */ /* 0x000fe200078e0234 */
[----:B------:R-:W-:Y:S01]  /*fb50*/  IADD3 R5, R5, R7, RZ ;  /* 0x0000000705057210 */ /* 0x000fe20007ffe0ff */
[----:B------:R-:W-:Y:S01]  /*fb60*/  ULDC.64 UR4, c[0x0][0x280] ;  /* 0x0000a00000047ab9 */ /* 0x000fe20000000a00 */
[----:B------:R-:W5:Y:S01]  /*fb70*/  LDS.128 R24, [R223+0x2800] ;  /* 0x00280000df187984 */ /* 0x000f620000000c00 */
[----:B------:R-:W-:Y:S02]  /*fb80*/  IMAD R3, R3, UR8, R0 ;  /* 0x0000000803037c24 */ /* 0x000fe4000f8e0200 */
[----:B------:R-:W-:Y:S01]  /*fb90*/  IMAD.WIDE.U32 R54, R2, UR8, R4 ;  /* 0x0000000802367c25 */ /* 0x000fe2000f8e0004 */
[----:B------:R-:W5:Y:S03]  /*fba0*/  LDS.128 R8, [R223+0x4800] ;  /* 0x00480000df087984 */ /* 0x000f660000000c00 */
[----:B------:R-:W-:Y:S01]  /*fbb0*/  IMAD.IADD R3, R55, 0x1, R3 ;  /* 0x0000000137037824 */ /* 0x000fe200078e0203 */
[----:B------:R-:W5:Y:S01]  /*fbc0*/  LDS.128 R36, [R223+0x1000] ;  /* 0x00100000df247984 */ /* 0x000f620000000c00 */
[----:B------:R-:W-:Y:S01]  /*fbd0*/  MOV R2, R54 ;  /* 0x0000003600027202 */ /* 0x000fe20000000f00 */
[----:B------:R-:W-:-:S02]  /*fbe0*/  IMAD R0, R53, UR6, RZ ;  /* 0x0000000635007c24 */ /* 0x000fc4000f8e02ff */
[----:B------:R-:W5:Y:S02]  /*fbf0*/  LDS.128 R20, [R223+0x3000] ;  /* 0x00300000df147984 */ /* 0x000f640000000c00 */
[C---:B------:R-:W-:Y:S02]  /*fc00*/  IMAD.WIDE.U32 R2, R52.reuse, UR6, R2 ;  /* 0x0000000634027c25 */ /* 0x040fe4000f8e0002 */
[----:B------:R-:W5:Y:S02]  /*fc10*/  LDS.128 R4, [R223+0x5000] ;  /* 0x00500000df047984 */ /* 0x000f640000000c00 */
[----:B------:R-:W-:Y:S01]  /*fc20*/  IMAD R0, R52, UR7, R0 ;  /* 0x0000000734007c24 */ /* 0x000fe2000f8e0200 */
[C---:B------:R-:W-:Y:S01]  /*fc30*/  LEA R52, P0, R2.reuse, UR4, 0x1 ;  /* 0x0000000402347c11 */ /* 0x040fe2000f8008ff */
[----:B------:R-:W5:Y:S01]  /*fc40*/  LDS.128 R32, [R223+0x1800] ;  /* 0x00180000df207984 */ /* 0x000f620000000c00 */
[----:B------:R-:W-:Y:S01]  /*fc50*/  USHF.L.U32 UR4, UR6, 0x6, URZ ;  /* 0x0000000606047899 */ /* 0x000fe2000800063f */
[----:B------:R-:W-:Y:S01]  /*fc60*/  IMAD.IADD R0, R3, 0x1, R0 ;  /* 0x0000000103007824 */ /* 0x000fe200078e0200 */
[----:B------:R-:W-:Y:S01]  /*fc70*/  USHF.L.U64.HI UR6, UR6, 0x6, UR7 ;  /* 0x0000000606067899 */ /* 0x000fe20008010207 */
[----:B------:R-:W5:Y:S03]  /*fc80*/  LDS.128 R16, [R223+0x3800] ;  /* 0x00380000df107984 */ /* 0x000f660000000c00 */
[----:B------:R-:W-:Y:S01]  /*fc90*/  LEA.HI.X R53, R2, UR5, R0, 0x1, P0 ;  /* 0x0000000502357c11 */ /* 0x000fe200080f0c00 */
[----:B------:R-:W5:Y:S01]  /*fca0*/  LDS.128 R48, [R223+0x5800] ;  /* 0x00580000df307984 */ /* 0x000f620000000c00 */
[----:B------:R-:W-:-:S03]  /*fcb0*/  IADD3 R2, P0, R52, UR4, RZ ;  /* 0x0000000434027c10 */ /* 0x000fc6000ff1e0ff */
[----:B----4-:R4:W-:Y:S01]  /*fcc0*/  STG.E.128 desc[UR30][R52.64], R44 ;  /* 0x0000002c34007986 */ /* 0x0109e2000c101d1e */
[----:B------:R-:W-:-:S03]  /*fcd0*/  IADD3.X R3, R53, UR6, RZ, P0, !PT ;  /* 0x0000000635037c10 */ /* 0x000fc600087fe4ff */
[----:B-1----:R1:W-:Y:S04]  /*fce0*/  STG.E.128 desc[UR30][R52.64+0x80], R12 ;  /* 0x0000800c34007986 */ /* 0x0023e8000c101d1e */
[----:B--2---:R-:W-:Y:S04]  /*fcf0*/  STG.E.128 desc[UR30][R52.64+0x40], R28 ;  /* 0x0000401c34007986 */ /* 0x004fe8000c101d1e */
[----:B---3--:R-:W-:Y:S04]  /*fd00*/  STG.E.128 desc[UR30][R2.64], R40 ;  /* 0x0000002802007986 */ /* 0x008fe8000c101d1e */
[----:B-----5:R-:W-:Y:S04]  /*fd10*/  STG.E.128 desc[UR30][R2.64+0x40], R24 ;  /* 0x0000401802007986 */ /* 0x020fe8000c101d1e */
[----:B------:R-:W-:Y:S01]  /*fd20*/  STG.E.128 desc[UR30][R2.64+0x80], R8 ;  /* 0x0000800802007986 */ /* 0x000fe2000c101d1e */
[----:B----4-:R-:W-:-:S04]  /*fd30*/  IADD3 R44, P0, R2, UR4, RZ ;  /* 0x00000004022c7c10 */ /* 0x010fc8000ff1e0ff */
[----:B------:R-:W-:Y:S02]  /*fd40*/  IADD3.X R45, R3, UR6, RZ, P0, !PT ;  /* 0x00000006032d7c10 */ /* 0x000fe400087fe4ff */
[----:B-1----:R-:W-:-:S03]  /*fd50*/  IADD3 R12, P0, R44, UR4, RZ ;  /* 0x000000042c0c7c10 */ /* 0x002fc6000ff1e0ff */
[----:B------:R-:W-:Y:S01]  /*fd60*/  STG.E.128 desc[UR30][R44.64], R36 ;  /* 0x000000242c007986 */ /* 0x000fe2000c101d1e */
[----:B------:R-:W-:-:S03]  /*fd70*/  IADD3.X R13, R45, UR6, RZ, P0, !PT ;  /* 0x000000062d0d7c10 */ /* 0x000fc600087fe4ff */
[----:B------:R-:W-:Y:S04]  /*fd80*/  STG.E.128 desc[UR30][R44.64+0x40], R20 ;  /* 0x000040142c007986 */ /* 0x000fe8000c101d1e */
[----:B------:R-:W-:Y:S04]  /*fd90*/  STG.E.128 desc[UR30][R44.64+0x80], R4 ;  /* 0x000080042c007986 */ /* 0x000fe8000c101d1e */
[----:B------:R-:W-:Y:S04]  /*fda0*/  STG.E.128 desc[UR30][R12.64], R32 ;  /* 0x000000200c007986 */ /* 0x000fe8000c101d1e */
[----:B------:R-:W-:Y:S04]  /*fdb0*/  STG.E.128 desc[UR30][R12.64+0x40], R16 ;  /* 0x000040100c007986 */ /* 0x000fe8000c101d1e */
[----:B------:R-:W-:Y:S01]  /*fdc0*/  STG.E.128 desc[UR30][R12.64+0x80], R48 ;  /* 0x000080300c007986 */ /* 0x000fe2000c101d1e */
[----:B------:R-:W-:Y:S05]  /*fdd0*/  EXIT ;  /* 0x000000000000794d */ /* 0x000fea0003800000 */
.L_x_362:
[----:B------:R-:W-:Y:S01]  /*fde0*/  LEA.HI R2, R14, R122, RZ, 0x2 ;  /* 0x0000007a0e027211 */ /* 0x000fe200078f10ff */
[----:B------:R-:W-:Y:S01]  /*fdf0*/  ULDC.64 UR4, c[0x0][0x290] ;  /* 0x0000a40000047ab9 */ /* 0x000fe20000000a00 */
[----:B------:R-:W-:Y:S01]  /*fe00*/  SHF.R.S32.HI R3, RZ, 0x1f, R12 ;  /* 0x0000001fff037819 */ /* 0x000fe2000001140c */
[----:B------:R-:W-:Y:S01]  /*fe10*/  ULDC.U8 UR9, c[0x0][0x3d9] ;  /* 0x0000f64000097ab9 */ /* 0x000fe20000000000 */
[----:B------:R-:W-:Y:S01]  /*fe20*/  LOP3.LUT R4, R2, 0x1ffffffc, RZ, 0xc0, !PT ;  /* 0x1ffffffc02047812 */ /* 0x000fe200078ec0ff */
[----:B------:R-:W-:Y:S01]  /*fe30*/  UISETP.NE.AND UP1, UPT, UR9, URZ, UPT ;  /* 0x0000003f0900728c */ /* 0x000fe2000bf25270 */
[----:B------:R-:W-:Y:S01]  /*fe40*/  SHF.R.S32.HI R0, RZ, 0x1f, R11 ;  /* 0x0000001fff007819 */ /* 0x000fe2000001140b */
[----:B------:R-:W-:Y:S01]  /*fe50*/  IMAD R3, R3, UR4, RZ ;  /* 0x0000000403037c24 */ /* 0x000fe2000f8e02ff */
[----:B------:R-:W-:Y:S01]  /*fe60*/  ULDC.U8 UR10, c[0x0][0x3d8] ;  /* 0x0000f600000a7ab9 */ /* 0x000fe20000000000 */
[----:B------:R-:W-:Y:S01]  /*fe70*/  IMAD.IADD R4, R122, 0x1, -R4 ;  /* 0x000000017a047824 */ /* 0x000fe200078e0a04 */
[----:B------:R-:W-:Y:S01]  /*fe80*/  SHF.R.S32.HI R2, RZ, 0x2, R2 ;  /* 0x00000002ff027819 */ /* 0x000fe20000011402 */
[----:B------:R-:W-:Y:S01]  /*fe90*/  IMAD R3, R12, UR5, R3 ;  /* 0x000000050c037c24 */ /* 0x000fe2000f8e0203 */
[----:B------:R-:W-:Y:S01]  /*fea0*/  ULDC.64 UR6, c[0x0][0x298] ;  /* 0x0000a60000067ab9 */ /* 0x000fe20000000a00 */
[----:B------:R-:W-:Y:S01]  /*feb0*/  IMAD.SHL.U32 R4, R4, 0x8, RZ ;  /* 0x0000000804047824 */ /* 0x000fe200078e00ff */
[----:B------:R-:W-:Y:S01]  /*fec0*/  ISETP.NE.AND P0, PT, RZ, UR10, PT ;  /* 0x0000000aff007c0c */ /* 0x000fe2000bf05270 */
[----:B------:R-:W-:Y:S01]  /*fed0*/  BSSY B0, `(.L_x_373) ;  /* 0x000004f000007945 */ /* 0x000fe20003800000 */
[----:B------:R-:W-:Y:S01]  /*fee0*/  @!UP1 UISETP.NE.AND UP0, UPT, UR10, URZ, UPT ;  /* 0x0000003f0a00928c */ /* 0x000fe2000bf05270 */
[----:B------:R-:W-:Y:S01]  /*fef0*/  LOP3.LUT P3, RZ, R122, 0x3, RZ, 0xc0, !PT ;  /* 0x000000037aff7812 */ /* 0x000fe2000786c0ff */
[----:B------:R-:W-:Y:S01]  /*ff00*/  @UP1 ULDC UR11, c[0x0][0x2c0] ;  /* 0x0000b000000b1ab9 */ /* 0x000fe20000000800 */
[--C-:B------:R-:W-:Y:S01]  /*ff10*/  SHF.R.S32.HI R5, RZ, 0x1f, R4.reuse ;  /* 0x0000001fff057819 */ /* 0x100fe20000011404 */
[----:B------:R-:W-:Y:S01]  /*ff20*/  @UP1 UIMAD UR11, UR19, UR11, URZ ;  /* 0x0000000b130b12a4 */ /* 0x000fe2000f8e023f */
[----:B------:R-:W-:Y:S01]  /*ff30*/  ISETP.EQ.AND P0, PT, RZ, UR9, P0 ;  /* 0x00000009ff007c0c */ /* 0x000fe20008702270 */
[----:B------:R-:W-:Y:S01]  /*ff40*/  IMAD.WIDE.U32 R4, R12, UR4, R4 ;  /* 0x000000040c047c25 */ /* 0x000fe2000f8e0004 */
[----:B------:R-:W-:-:S03]  /*ff50*/  ULDC.64 UR4, c[0x0][0x2a0] ;  /* 0x0000a80000047ab9 */ /* 0x000fc60000000a00 */
[----:B------:R-:W-:Y:S01]  /*ff60*/  IMAD.IADD R5, R3, 0x1, R5 ;  /* 0x0000000103057824 */ /* 0x000fe200078e0205 */
[----:B------:R-:W-:Y:S01]  /*ff70*/  SHF.R.S32.HI R3, RZ, 0x1f, R2 ;  /* 0x0000001fff037819 */ /* 0x000fe20000011402 */
[----:B------:R-:W-:Y:S02]  /*ff80*/  IMAD R0, R0, UR4, RZ ;  /* 0x0000000400007c24 */ /* 0x000fe4000f8e02ff */
[C---:B------:R-:W-:Y:S01]  /*ff90*/  IMAD.WIDE.U32 R4, R11.reuse, UR4, R4 ;  /* 0x000000040b047c25 */ /* 0x040fe2000f8e0004 */
[----:B------:R-:W-:Y:S02]  /*ffa0*/  @!UP1 ULDC UR4, c[0x0][0x2e4] ;  /* 0x0000b90000049ab9 */ /* 0x000fe40000000800 */
[----:B------:R-:W-:Y:S01]  /*ffb0*/  @!UP1 USEL UR11, UR19, UR4, !UP0 ;  /* 0x00000004130b9287 */ /* 0x000fe2000c000000 */
[----:B------:R-:W-:Y:S02]  /*ffc0*/  IMAD R0, R11, UR5, R0 ;  /* 0x000000050b007c24 */ /* 0x000fe4000f8e0200 */
[----:B------:R-:W-:Y:S01]  /*ffd0*/  IMAD.WIDE R6, R222, 0x80, R2 ;  /* 0x00000080de067825 */ /* 0x000fe200078e0202 */
[----:B------:R-:W-:Y:S01]  /*ffe0*/  @UP1 UMOV UR4, 0x1 ;  /* 0x0000000100041882 */ /* 0x000fe20000000000 */
[----:B------:R-:W-:-:S02]  /*fff0*/  @!UP1 UIMAD UR4, UR11, UR8, URZ ;  /* 0x000000080b0492a4 */ /* 0x000fc4000f8e023f */
[----:B------:R-:W-:Y:S02]  /*10000*/  IMAD.IADD R9, R0, 0x1, R5 ;  /* 0x0000000100097824 */ /* 0x000fe400078e0205 */
[----:B------:R-:W-:Y:S02]  /*10010*/  IMAD R0, R7, UR6, RZ ;  /* 0x0000000607007c24 */ /* 0x000fe4000f8e02ff */
[----:B------:R-:W-:Y:S02]  /*10020*/  IMAD.MOV.U32 R8, RZ, RZ, R4 ;  /* 0x000000ffff087224 */ /* 0x000fe400078e0004 */
[----:B------:R-:W-:Y:S01]  /*10030*/  IMAD R5, R12, UR4, RZ ;  /* 0x000000040c057c24 */ /* 0x000fe2000f8e02ff */
[----:B------:R-:W-:Y:S01]  /*10040*/  ULDC.64 UR4, c[0x0][0x280] ;  /* 0x0000a00000047ab9 */ /* 0x000fe20000000a00 */
[C---:B------:R-:W-:Y:S01]  /*10050*/  IMAD R0, R6.reuse, UR7, R0 ;  /* 0x0000000706007c24 */ /* 0x040fe2000f8e0200 */
[----:B------:R-:W-:Y:S01]  /*10060*/  USHF.L.U64.HI UR7, UR6, 0x6, UR7 ;  /* 0x0000000606077899 */ /* 0x000fe20008010207 */
[----:B------:R-:W-:Y:S01]  /*10070*/  IMAD.WIDE.U32 R6, R6, UR6, R8 ;  /* 0x0000000606067c25 */ /* 0x000fe2000f8e0008 */
[----:B------:R-:W-:-:S02]  /*10080*/  SEL R5, R5, RZ, !P0 ;  /* 0x000000ff05057207 */ /* 0x000fc40004000000 */
[----:B------:R-:W-:Y:S01]  /*10090*/  IADD3 R8, -R124, UR19, RZ ;  /* 0x000000137c087c10 */ /* 0x000fe2000fffe1ff */
[----:B------:R-:W-:Y:S01]  /*100a0*/  IMAD.IADD R0, R0, 0x1, R7 ;  /* 0x0000000100007824 */ /* 0x000fe200078e0207 */
[----:B------:R-:W-:Y:S01]  /*100b0*/  LEA R4, P1, R6, UR4, 0x1 ;  /* 0x0000000406047c11 */ /* 0x000fe2000f8208ff */
[----:B------:R-:W-:Y:S01]  /*100c0*/  IMAD R12, R12, UR19, RZ ;  /* 0x000000130c0c7c24 */ /* 0x000fe2000f8e02ff */
[----:B------:R-:W-:Y:S01]  /*100d0*/  USHF.L.U32 UR4, UR6, 0x6, URZ ;  /* 0x0000000606047899 */ /* 0x000fe2000800063f */
[----:B------:R-:W-:Y:S01]  /*100e0*/  IMAD R11, R11, UR11, R5 ;  /* 0x0000000b0b0b7c24 */ /* 0x000fe2000f8e0205 */
[----:B------:R-:W-:Y:S01]  /*100f0*/  LEA.HI.X R5, R6, UR5, R0, 0x1, P1 ;  /* 0x0000000506057c11 */ /* 0x000fe200088f0c00 */
[----:B------:R-:W-:Y:S01]  /*10100*/  @UP1 ULDC UR6, c[0x0][0x2c0] ;  /* 0x0000b00000061ab9 */ /* 0x000fe20000000800 */
[----:B------:R-:W-:Y:S01]  /*10110*/  @!UP1 UMOV UR6, 0x1 ;  /* 0x0000000100069882 */ /* 0x000fe20000000000 */
[----:B------:R-:W-:Y:S01]  /*10120*/  SHF.R.S32.HI R0, RZ, 0x1f, R12 ;  /* 0x0000001fff007819 */ /* 0x000fe2000001140c */
[----:B------:R-:W-:Y:S01]  /*10130*/  IMAD R124, R124, UR6, RZ ;  /* 0x000000067c7c7c24 */ /* 0x000fe2000f8e02ff */
[----:B------:R-:W-:Y:S01]  /*10140*/  SEL R12, R12, RZ, P0 ;  /* 0x000000ff0c0c7207 */ /* 0x000fe20000000000 */
[----:B------:R-:W-:Y:S01]  /*10150*/  STG.E.128 desc[UR30][R4.64], RZ ;  /* 0x000000ff04007986 */ /* 0x000fe2000c101d1e */
[----:B------:R-:W-:Y:S01]  /*10160*/  SEL R0, R0, RZ, P0 ;  /* 0x000000ff00007207 */ /* 0x000fe20000000000 */
[----:B------:R-:W-:Y:S01]  /*10170*/  VIADD R7, R2, 0x20 ;  /* 0x0000002002077836 */ /* 0x000fe20000000000 */
[--C-:B------:R-:W-:Y:S01]  /*10180*/  IADD3 R12, P2, P1, R124, R12, R11.reuse ;  /* 0x0000000c7c0c7210 */ /* 0x100fe2000795e00b */
[----:B------:R-:W-:Y:S01]  /*10190*/  STG.E.128 desc[UR30][R4.64+0x40], RZ ;  /* 0x000040ff04007986 */ /* 0x000fe2000c101d1e */
[----:B------:R-:W-:Y:S01]  /*101a0*/  SHF.R.S32.HI R124, RZ, 0x1f, R124 ;  /* 0x0000001fff7c7819 */ /* 0x000fe2000001147c */
[----:B------:R-:W-:Y:S01]  /*101b0*/  VIADD R6, R2, 0x40 ;  /* 0x0000004002067836 */ /* 0x000fe20000000000 */
[----:B------:R-:W-:Y:S01]  /*101c0*/  SHF.R.S32.HI R11, RZ, 0x1f, R11 ;  /* 0x0000001fff0b7819 */ /* 0x000fe2000001140b */
[----:B------:R1:W-:Y:S01]  /*101d0*/  STG.E.128 desc[UR30][R4.64+0x80], RZ ;  /* 0x000080ff04007986 */ /* 0x0003e2000c101d1e */
[----:B------:R-:W-:Y:S01]  /*101e0*/  IADD3 R10, P0, R4, UR4, RZ ;  /* 0x00000004040a7c10 */ /* 0x000fe2000ff1e0ff */
[----:B------:R-:W-:Y:S01]  /*101f0*/  VIADD R9, R2, 0x60 ;  /* 0x0000006002097836 */ /* 0x000fe20000000000 */
[----:B------:R-:W-:-:S02]  /*10200*/  IADD3.X R0, R124, R0, R11, P2, P1 ;  /* 0x000000007c007210 */ /* 0x000fc400017e240b */
[----:B------:R-:W-:Y:S02]  /*10210*/  IADD3.X R11, R5, UR7, RZ, P0, !PT ;  /* 0x00000007050b7c10 */ /* 0x000fe400087fe4ff */
[----:B------:R-:W-:Y:S02]  /*10220*/  IADD3 R14, P0, R10, UR4, RZ ;  /* 0x000000040a0e7c10 */ /* 0x000fe4000ff1e0ff */
[-C--:B------:R-:W-:Y:S01]  /*10230*/  ISETP.GE.OR P6, PT, R2, R8.reuse, P3 ;  /* 0x000000080200720c */ /* 0x080fe20001fc6670 */
[----:B------:R2:W-:Y:S01]  /*10240*/  STG.E.128 desc[UR30][R10.64], RZ ;  /* 0x000000ff0a007986 */ /* 0x0005e2000c101d1e */
[----:B------:R-:W-:Y:S02]  /*10250*/  IADD3.X R15, R11, UR7, RZ, P0, !PT ;  /* 0x000000070b0f7c10 */ /* 0x000fe400087fe4ff */
[-C--:B------:R-:W-:Y:S01]  /*10260*/  ISETP.GE.OR P5, PT, R7, R8.reuse, P3 ;  /* 0x000000080700720c */ /* 0x080fe20001fa6670 */
[----:B------:R2:W-:Y:S01]  /*10270*/  STG.E.128 desc[UR30][R10.64+0x40], RZ ;  /* 0x000040ff0a007986 */ /* 0x0005e2000c101d1e */
[----:B------:R-:W-:-:S02]  /*10280*/  ISETP.GE.OR P4, PT, R6, R8, P3 ;  /* 0x000000080600720c */ /* 0x000fc40001f86670 */
[----:B------:R-:W-:Y:S01]  /*10290*/  ISETP.GE.OR P3, PT, R9, R8, P3 ;  /* 0x000000080900720c */ /* 0x000fe20001f66670 */
[----:B------:R2:W-:Y:S04]  /*102a0*/  STG.E.128 desc[UR30][R10.64+0x80], RZ ;  /* 0x000080ff0a007986 */ /* 0x0005e8000c101d1e */
[----:B------:R2:W-:Y:S01]  /*102b0*/  STG.E.128 desc[UR30][R14.64], RZ ;  /* 0x000000ff0e007986 */ /* 0x0005e2000c101d1e */
[----:B-1----:R-:W-:-:S03]  /*102c0*/  IADD3 R4, P0, R14, UR4, RZ ;  /* 0x000000040e047c10 */ /* 0x002fc6000ff1e0ff */
[----:B------:R2:W-:Y:S01]  /*102d0*/  STG.E.128 desc[UR30][R14.64+0x40], RZ ;  /* 0x000040ff0e007986 */ /* 0x0005e2000c101d1e */
[----:B------:R-:W-:-:S03]  /*102e0*/  IADD3.X R5, R15, UR7, RZ, P0, !PT ;  /* 0x000000070f057c10 */ /* 0x000fc600087fe4ff */
[----:B------:R2:W-:Y:S04]  /*102f0*/  STG.E.128 desc[UR30][R14.64+0x80], RZ ;  /* 0x000080ff0e007986 */ /* 0x0005e8000c101d1e */
[----:B------:R2:W-:Y:S04]  /*10300*/  STG.E.128 desc[UR30][R4.64], RZ ;  /* 0x000000ff04007986 */ /* 0x0005e8000c101d1e */
[----:B------:R2:W-:Y:S04]  /*10310*/  STG.E.128 desc[UR30][R4.64+0x40], RZ ;  /* 0x000040ff04007986 */ /* 0x0005e8000c101d1e */
[----:B------:R2:W-:Y:S01]  /*10320*/  STG.E.128 desc[UR30][R4.64+0x80], RZ ;  /* 0x000080ff04007986 */ /* 0x0005e2000c101d1e */
[----:B------:R-:W-:Y:S05]  /*10330*/  @P6 BRA `(.L_x_374) ;  /* 0x0000000000206947 */ /* 0x000fea0003800000 */
[----:B------:R-:W-:Y:S01]  /*10340*/  IMAD R2, R2, UR6, RZ ;  /* 0x0000000602027c24 */ /* 0x000fe2000f8e02ff */
[----:B------:R-:W-:-:S04]  /*10350*/  ULDC.64 UR4, c[0x0][0x2b0] ;  /* 0x0000ac0000047ab9 */ /* 0x000fc80000000a00 */
[----:B------:R-:W-:-:S04]  /*10360*/  IADD3 R3, P0, R2, R12, RZ ;  /* 0x0000000c02037210 */ /* 0x000fc80007f1e0ff */
[----:B------:R-:W-:Y:S02]  /*10370*/  LEA.HI.X.SX32 R2, R2, R0, 0x1, P0 ;  /* 0x0000000002027211 */ /* 0x000fe400000f0eff */
[----:B--2---:R-:W-:-:S04]  /*10380*/  LEA R4, P0, R3, UR4, 0x2 ;  /* 0x0000000403047c11 */ /* 0x004fc8000f8010ff */
[----:B------:R-:W-:Y:S01]  /*10390*/  LEA.HI.X R5, R3, UR5, R2, 0x2, P0 ;  /* 0x0000000503057c11 */ /* 0x000fe200080f1402 */
[----:B------:R-:W-:-:S05]  /*103a0*/  IMAD.MOV.U32 R2, RZ, RZ, 0x7f800000 ;  /* 0x7f800000ff027424 */ /* 0x000fca00078e00ff */
[----:B------:R1:W-:Y:S03]  /*103b0*/  STG.E desc[UR30][R4.64], R2 ;  /* 0x0000000204007986 */ /* 0x0003e6000c10191e */
.L_x_374:
[----:B------:R-:W-:Y:S05]  /*103c0*/  BSYNC B0 ;  /* 0x0000000000007941 */ /* 0x000fea0003800000 */
.L_x_373:
[----:B------:R-:W-:Y:S04]  /*103d0*/  BSSY B0, `(.L_x_375) ;  /* 0x000000a000007945 */ /* 0x000fe80003800000 */
[----:B------:R-:W-:Y:S05]  /*103e0*/  @P5 BRA `(.L_x_376) ;  /* 0x0000000000205947 */ /* 0x000fea0003800000 */
[----:B-1----:R-:W-:Y:S01]  /*103f0*/  IMAD R2, R7, UR6, RZ ;  /* 0x0000000607027c24 */ /* 0x002fe2000f8e02ff */
[----:B------:R-:W-:-:S04]  /*10400*/  ULDC.64 UR4, c[0x0][0x2b0] ;  /* 0x0000ac0000047ab9 */ /* 0x000fc80000000a00 */
[----:B------:R-:W-:-:S04]  /*10410*/  IADD3 R3, P0, R2, R12, RZ ;  /* 0x0000000c02037210 */ /* 0x000fc80007f1e0ff */
[----:B------:R-:W-:Y:S02]  /*10420*/  LEA.HI.X.SX32 R2, R2, R0, 0x1, P0 ;  /* 0x0000000002027211 */ /* 0x000fe400000f0eff */
[----:B--2---:R-:W-:-:S04]  /*10430*/  LEA R4, P0, R3, UR4, 0x2 ;  /* 0x0000000403047c11 */ /* 0x004fc8000f8010ff */
[----:B------:R-:W-:Y:S01]  /*10440*/  LEA.HI.X R5, R3, UR5, R2, 0x2, P0 ;  /* 0x0000000503057c11 */ /* 0x000fe200080f1402 */
[----:B------:R-:W-:-:S05]  /*10450*/  IMAD.MOV.U32 R2, RZ, RZ, 0x7f800000 ;  /* 0x7f800000ff027424 */ /* 0x000fca00078e00ff */
[----:B------:R3:W-:Y:S03]  /*10460*/  STG.E desc[UR30][R4.64], R2 ;  /* 0x0000000204007986 */ /* 0x0007e6000c10191e */
.L_x_376:
[----:B------:R-:W-:Y:S05]  /*10470*/  BSYNC B0 ;  /* 0x0000000000007941 */ /* 0x000fea0003800000 */
.L_x_375:
[----:B------:R-:W-:Y:S04]  /*10480*/  BSSY B0, `(.L_x_377) ;  /* 0x000000a000007945 */ /* 0x000fe80003800000 */
[----:B------:R-:W-:Y:S05]  /*10490*/  @P4 BRA `(.L_x_378) ;  /* 0x0000000000204947 */ /* 0x000fea0003800000 */
[----:B-1-3--:R-:W-:Y:S01]  /*104a0*/  IMAD R2, R6, UR6, RZ ;  /* 0x0000000606027c24 */ /* 0x00afe2000f8e02ff */
[----:B------:R-:W-:-:S04]  /*104b0*/  ULDC.64 UR4, c[0x0][0x2b0] ;  /* 0x0000ac0000047ab9 */ /* 0x000fc80000000a00 */
[----:B------:R-:W-:-:S04]  /*104c0*/  IADD3 R3, P0, R2, R12, RZ ;  /* 0x0000000c02037210 */ /* 0x000fc80007f1e0ff */
[----:B------:R-:W-:Y:S02]  /*104d0*/  LEA.HI.X.SX32 R2, R2, R0, 0x1, P0 ;  /* 0x0000000002027211 */ /* 0x000fe400000f0eff */
[----:B--2---:R-:W-:-:S04]  /*104e0*/  LEA R4, P0, R3, UR4, 0x2 ;  /* 0x0000000403047c11 */ /* 0x004fc8000f8010ff */
[----:B------:R-:W-:Y:S01]  /*104f0*/  LEA.HI.X R5, R3, UR5, R2, 0x2, P0 ;  /* 0x0000000503057c11 */ /* 0x000fe200080f1402 */
[----:B------:R-:W-:-:S05]  /*10500*/  IMAD.MOV.U32 R2, RZ, RZ, 0x7f800000 ;  /* 0x7f800000ff027424 */ /* 0x000fca00078e00ff */
[----:B------:R4:W-:Y:S03]  /*10510*/  STG.E desc[UR30][R4.64], R2 ;  /* 0x0000000204007986 */ /* 0x0009e6000c10191e */
.L_x_378:
[----:B------:R-:W-:Y:S05]  /*10520*/  BSYNC B0 ;  /* 0x0000000000007941 */ /* 0x000fea0003800000 */
.L_x_377:
[----:B------:R-:W-:Y:S05]  /*10530*/  @P3 EXIT ;  /* 0x000000000000394d */ /* 0x000fea0003800000 */
[----:B------:R-:W-:Y:S01]  /*10540*/  IMAD R9, R9, UR6, RZ ;  /* 0x0000000609097c24 */ /* 0x000fe2000f8e02ff */
[----:B------:R-:W-:-:S04]  /*10550*/  ULDC.64 UR4, c[0x0][0x2b0] ;  /* 0x0000ac0000047ab9 */ /* 0x000fc80000000a00 */
[----:B------:R-:W-:-:S04]  /*10560*/  IADD3 R12, P0, R9, R12, RZ ;  /* 0x0000000c090c7210 */ /* 0x000fc80007f1e0ff */
[----:B------:R-:W-:Y:S02]  /*10570*/  LEA.HI.X.SX32 R0, R9, R0, 0x1, P0 ;  /* 0x0000000009007211 */ /* 0x000fe400000f0eff */
[----:B-1-34-:R-:W-:-:S04]  /*10580*/  LEA R2, P0, R12, UR4, 0x2 ;  /* 0x000000040c027c11 */ /* 0x01afc8000f8010ff */
[----:B------:R-:W-:Y:S01]  /*10590*/  LEA.HI.X R3, R12, UR5, R0, 0x2, P0 ;  /* 0x000000050c037c11 */ /* 0x000fe200080f1400 */
[----:B------:R-:W-:-:S05]  /*105a0*/  IMAD.MOV.U32 R0, RZ, RZ, 0x7f800000 ;  /* 0x7f800000ff007424 */ /* 0x000fca00078e00ff */
[----:B------:R-:W-:Y:S01]  /*105b0*/  STG.E desc[UR30][R2.64], R0 ;  /* 0x0000000002007986 */ /* 0x000fe2000c10191e */
[----:B------:R-:W-:Y:S05]  /*105c0*/  EXIT ;  /* 0x000000000000794d */ /* 0x000fea0003800000 */
.L_x_379:
        /* <DEDUP_REMOVED lines=11> */
.L_x_1150:


//--------------------- .text._ZN5flash16flash_fwd_kernelI23Flash_fwd_kernel_traitsILi96ELi128ELi64ELi4ELb0ELb0EN7cutlass10bfloat16_tE19Flash_kernel_traitsILi96ELi128ELi64ELi4ES3_EELb0ELb1ELb0ELb0ELb1ELb1ELb1ELb0EEEvNS_16Flash_fwd_paramsE --------------------------
	.section	.text._ZN5flash16flash_fwd_kernelI23Flash_fwd_kernel_traitsILi96ELi128ELi64ELi4ELb0ELb0EN7cutlass10bfloat16_tE19Flash_kernel_traitsILi96ELi128ELi64ELi4ES3_EELb0ELb1ELb0ELb0ELb1ELb1ELb1ELb0EEEvNS_16Flash_fwd_paramsE,"ax",@progbits
	.align	128
        .global         _ZN5flash16flash_fwd_kernelI23Flash_fwd_kernel_traitsILi96ELi128ELi64ELi4ELb0ELb0EN7cutlass10bfloat16_tE19Flash_kernel_traitsILi96ELi128ELi64ELi4ES3_EELb0ELb1ELb0ELb0ELb1ELb1ELb1ELb0EEEvNS_16Flash_fwd_paramsE
        .type           _ZN5flash16flash_fwd_kernelI23Flash_fwd_kernel_traitsILi96ELi128ELi64ELi4ELb0ELb0EN7cutlass10bfloat16_tE19Flash_kernel_traitsILi96ELi128ELi64ELi4ES3_EELb0ELb1ELb0ELb0ELb1ELb1ELb1ELb0EEEvNS_16Flash_fwd_paramsE,@function
        .size           _ZN5flash16flash_fwd_kernelI23Flash_fwd_kernel_traitsILi96ELi128ELi64ELi4ELb0ELb0EN7cutlass10bfloat16_tE19Flash_kernel_traitsILi96ELi128ELi64ELi4ES3_EELb0ELb1ELb0ELb0ELb1ELb1ELb1ELb0EEEvNS_16Flash_fwd_paramsE,(.L_x_1151 - _ZN5flash16flash_fwd_kernelI23Flash_fwd_kernel_traitsILi96ELi128ELi64ELi4ELb0ELb0EN7cutlass10bfloat16_tE19Flash_kernel_traitsILi96ELi128ELi64ELi4ES3_EELb0ELb1ELb0ELb0ELb1ELb1ELb1ELb0EEEvNS_16Flash_fwd_paramsE)
        .other          _ZN5flash16flash_fwd_kernelI23Flash_fwd_kernel_traitsILi96ELi128ELi64ELi4ELb0ELb0EN7cutlass10bfloat16_tE19Flash_kernel_traitsILi96ELi128ELi64ELi4ES3_EELb0ELb1ELb0ELb0ELb1ELb1ELb1ELb0EEEvNS_16Flash_fwd_paramsE,@"STO_CUDA_ENTRY STV_DEFAULT"
_ZN5flash16flash_fwd_kernelI23Flash_fwd_kernel_traitsILi96ELi128ELi64ELi4ELb0ELb0EN7cutlass10bfloat16_tE19Flash_kernel_traitsILi96ELi128ELi64ELi4ES3_EELb0ELb1ELb0ELb0ELb1ELb1ELb1ELb0EEEvNS_16Flash_fwd_paramsE:
.text._ZN5flash16flash_fwd_kernelI23Flash_fwd_kernel_traitsILi96ELi128ELi64ELi4ELb0ELb0EN7cutlass10bfloat16_tE19Flash_kernel_traitsILi96ELi128ELi64ELi4ES3_EELb0ELb1ELb0ELb0ELb1ELb1ELb1ELb0EEEvNS_16Flash_fwd_paramsE:
        /* <DEDUP_REMOVED lines=14> */
[----:B---3--:R-:W-:-:S05]  /*00e0*/  @P0 IMAD.WIDE R4, R23, 0x4, R2 ;  /* 0x0000000417040825 */ /* 0x008fca00078e0202 */
[----:B------:R2:W3:Y:S01]  /*00f0*/  @P0 LDG.E R8, desc[UR12][R4.64] ;  /* 0x0000000c04080981 */ /* 0x0004e2000c1e1900 */
[----:B-1----:R-:W-:-:S05]  /*0100*/  @P2 IMAD.WIDE R2, R23, 0x4, R6 ;  /* 0x0000000417022825 */ /* 0x002fca00078e0206 */
[----:B------:R-:W3:Y:S01]  /*0110*/  @P2 LDG.E R0, desc[UR12][R2.64] ;  /* 0x0000000c02002981 */ /* 0x000ee2000c1e1900 */
[----:B------:R-:W1:Y:S01]  /*0120*/  S2R R16, SR_CTAID.X ;  /* 0x0000000000107919 */ /* 0x000e620000002500 */
[----:B--2---:R-:W2:Y:S08]  /*0130*/  @!P2 LDC.64 R4, c[0x0][0x2c8] ;  /* 0x0000b200ff04ab82 */ /* 0x004eb00000000a00 */
[----:B------:R-:W4:Y:S01]  /*0140*/  @!P2 LDC.64 R2, c[0x0][0x318] ;  /* 0x0000c600ff02ab82 */ /* 0x000f220000000a00 */
[----:B-1----:R-:W-:-:S05]  /*0150*/  IMAD.SHL.U32 R184, R16, 0x80, RZ ;  /* 0x0000008010b87824 */ /* 0x002fca00078e00ff */
[----:B------:R-:W-:Y:S02]  /*0160*/  ISETP.GE.AND P1, PT, R184, UR15, PT ;  /* 0x0000000fb8007c0c */ /* 0x000fe4000bf26270 */
[----:B----4-:R-:W-:-:S04]  /*0170*/  @!P2 ISETP.NE.U32.AND P0, PT, R2, RZ, PT ;  /* 0x000000ff0200a20c */ /* 0x010fc80003f05070 */
[----:B------:R-:W-:Y:S01]  /*0180*/  @!P2 ISETP.NE.AND.EX P0, PT, R3, RZ, PT, P0 ;  /* 0x000000ff0300a20c */ /* 0x000fe20003f05300 */
[----:B---3--:R-:W-:-:S03]  /*0190*/  @P2 IMAD.IADD R140, R0, 0x1, -R8 ;  /* 0x00000001008c2824 */ /* 0x008fc600078e0a08 */
[----:B--2---:R-:W-:-:S03]  /*01a0*/  @!P2 SEL R0, R5, RZ, P0 ;  /* 0x000000ff0500a207 */ /* 0x004fc60000000000 */
        /* <DEDUP_REMOVED lines=27> */
[----:B------:R-:W-:Y:S01]  /*0360*/  LOP3.LUT R7, R3, 0xfffffffc, RZ, 0xc0, !PT ;  /* 0xfffffffc03077812 */ /* 0x000fe200078ec0ff */
[----:B------:R-:W-:Y:S01]  /*0370*/  ULDC.64 UR8, c[0x0][0x210] ;  /* 0x0000840000087ab9 */ /* 0x000fe20000000a00 */
[----:B------:R-:W-:Y:S01]  /*0380*/  SHF.R.S32.HI R2, RZ, 0x2, R3 ;  /* 0x00000002ff027819 */ /* 0x000fe20000011403 */
[----:B------:R-:W-:Y:S01]  /*0390*/  VIADD R141, R244, 0xffffffff ;  /* 0xfffffffff48d7836 */ /* 0x000fe20000000000 */
[----:B------:R-:W-:Y:S01]  /*03a0*/  SHF.R.S32.HI R6, RZ, 0x3, R21 ;  /* 0x00000003ff067819 */ /* 0x000fe20000011415 */
[----:B------:R-:W-:Y:S01]  /*03b0*/  IMAD.IADD R7, R182, 0x1, -R7 ;  /* 0x00000001b6077824 */ /* 0x000fe200078e0a07 */
[----:B------:R-:W-:Y:S01]  /*03c0*/  IADD3 R13, P0, R2, R8, RZ ;  /* 0x00000008020d7210 */ /* 0x000fe20007f1e0ff */
[----:B------:R-:W3:Y:S01]  /*03d0*/  S2UR UR16, SR_CgaCtaId ;  /* 0x00000000001079c3 */ /* 0x000ee20000008800 */
[-C--:B------:R-:W-:Y:S01]  /*03e0*/  LEA.HI R10, R12, R182.reuse, RZ, 0x4 ;  /* 0x000000b60c0a7211 */ /* 0x080fe200078f20ff */
[----:B------:R-:W-:Y:S01]  /*03f0*/  IMAD.SHL.U32 R6, R6, 0x40, RZ ;  /* 0x0000004006067824 */ /* 0x000fe200078e00ff */
[----:B------:R-:W-:Y:S01]  /*0400*/  LEA.HI R183, R12, R182, RZ, 0x5 ;  /* 0x000000b60cb77211 */ /* 0x000fe200078f28ff */
[----:B------:R-:W-:Y:S01]  /*0410*/  IMAD.SHL.U32 R26, R7, 0x8, RZ ;  /* 0x00000008071a7824 */ /* 0x000fe200078e00ff */
[----:B------:R-:W-:Y:S01]  /*0420*/  SHF.R.S32.HI R11, RZ, 0x4, R10 ;  /* 0x00000004ff0b7819 */ /* 0x000fe2000001140a */
[----:B------:R-:W-:Y:S01]  /*0430*/  IMAD R12, R22, UR6, RZ ;  /* 0x00000006160c7c24 */ /* 0x000fe2000f8e02ff */
[----:B------:R-:W-:Y:S01]  /*0440*/  SHF.R.S32.HI R181, RZ, 0x5, R183 ;  /* 0x00000005ffb57819 */ /* 0x000fe200000114b7 */
[----:B------:R-:W4:Y:S01]  /*0450*/  LDC.64 R246, c[0x0][0x250] ;  /* 0x00009400fff67b82 */ /* 0x000f220000000a00 */
[----:B-1----:R-:W-:Y:S01]  /*0460*/  IABS R0, R24 ;  /* 0x0000001800007213 */ /* 0x002fe20000000000 */
[----:B------:R-:W-:Y:S01]  /*0470*/  IMAD R12, R23, UR7, R12 ;  /* 0x00000007170c7c24 */ /* 0x000fe2000f8e020c */
[----:B------:R-:W-:-:S02]  /*0480*/  LEA.HI R9, R10, R11, RZ, 0x1 ;  /* 0x0000000b0a097211 */ /* 0x000fc400078f08ff */
[----:B------:R-:W-:Y:S01]  /*0490*/  SHF.R.S32.HI R27, RZ, 0x1f, R26 ;  /* 0x0000001fff1b7819 */ /* 0x000fe2000001141a */
[----:B------:R-:W-:Y:S01]  /*04a0*/  IMAD.MOV.U32 R14, RZ, RZ, R0 ;  /* 0x000000ffff0e7224 */ /* 0x000fe200078e0000 */
[C---:B--2---:R-:W-:Y:S01]  /*04b0*/  SHF.L.U64.HI R188, R248.reuse, 0x6, R249 ;  /* 0x00000006f8bc7819 */ /* 0x044fe200000102f9 */
[----:B------:R-:W-:Y:S02]  /*04c0*/  IMAD.SHL.U32 R185, R248, 0x40, RZ ;  /* 0x00000040f8b97824 */ /* 0x000fe400078e00ff */
[----:B------:R-:W1:Y:S08]  /*04d0*/  I2F.RP R0, R14 ;  /* 0x0000000e00007306 */ /* 0x000e700000209400 */
[----:B-1----:R-:W1:Y:S02]  /*04e0*/  MUFU.RCP R0, R0 ;  /* 0x0000000000007308 */ /* 0x002e640000001000 */
[----:B-1----:R-:W-:Y:S01]  /*04f0*/  VIADD R4, R0, 0xffffffe ;  /* 0x0ffffffe00047836 */ /* 0x002fe20000000000 */
[----:B------:R-:W-:-:S02]  /*0500*/  LEA.HI R0, R3, R2, RZ, 0x1 ;  /* 0x0000000203007211 */ /* 0x000fc400078f08ff */
[----:B------:R-:W-:-:S03]  /*0510*/  SHF.R.S32.HI R3, RZ, 0x1f, R2 ;  /* 0x0000001fff037819 */ /* 0x000fc60000011402 */
[----:B------:R1:W2:Y:S01]  /*0520*/  F2I.FTZ.U32.TRUNC.NTZ R5, R4 ;  /* 0x0000000400057305 */ /* 0x0002a2000021f000 */
[----:B------:R-:W-:Y:S01]  /*0530*/  LEA.HI.X.SX32 R15, R8, R3, 0x1, P0 ;  /* 0x00000003080f7211 */ /* 0x000fe200000f0eff */
[----:B------:R-:W-:Y:S01]  /*0540*/  IMAD.WIDE R28, R16, 0x80, R2 ;  /* 0x00000080101c7825 */ /* 0x000fe200078e0202 */
[----:B------:R-:W-:-:S04]  /*0550*/  LOP3.LUT R3, R9, 0xfffffffe, RZ, 0xc0, !PT ;  /* 0xfffffffe09037812 */ /* 0x000fc800078ec0ff */
[----:B------:R5:W-:Y:S01]  /*0560*/  STL.64 [R1+0x58], R28 ;  /* 0x0000581c01007387 */ /* 0x000be20000100a00 */
[----:B------:R-:W-:Y:S02]  /*0570*/  IMAD.IADD R18, R11, 0x1, -R3 ;  /* 0x000000010b127824 */ /* 0x000fe400078e0a03 */
[----:B------:R-:W-:Y:S01]  /*0580*/  IMAD R3, R22, UR4, RZ ;  /* 0x0000000416037c24 */ /* 0x000fe2000f8e02ff */
[----:B------:R4:W-:Y:S01]  /*0590*/  STL.64 [R1+0x50], R26 ;  /* 0x0000501a01007387 */ /* 0x0009e20000100a00 */
[----:B-1----:R-:W-:Y:S02]  /*05a0*/  LOP3.LUT R4, R0, 0x7fffffe, RZ, 0xc0, !PT ;  /* 0x07fffffe00047812 */ /* 0x002fe400078ec0ff */
[----:B------:R-:W-:Y:S01]  /*05b0*/  LOP3.LUT R0, R6, 0xc0, RZ, 0xc0, !PT ;  /* 0x000000c006007812 */ /* 0x000fe200078ec0ff */
[----:B------:R-:W-:Y:S01]  /*05c0*/  STL [R1+0x4c], R188 ;  /* 0x00004cbc01007387 */ /* 0x000fe20000100800 */
[----:B------:R-:W-:Y:S01]  /*05d0*/  IABS R6, R17 ;  /* 0x0000001100067213 */ /* 0x000fe20000000000 */
[----:B------:R-:W-:Y:S01]  /*05e0*/  IMAD.IADD R7, R2, 0x1, -R4 ;  /* 0x0000000102077824 */ /* 0x000fe200078e0a04 */
[----:B------:R-:W-:-:S02]  /*05f0*/  LOP3.LUT R4, R0, 0x18, R26, 0xf8, !PT ;  /* 0x0000001800047812 */ /* 0x000fc400078ef81a */
[----:B--2---:R-:W-:Y:S01]  /*0600*/  IADD3 R2, RZ, -R5, RZ ;  /* 0x80000005ff027210 */ /* 0x004fe20007ffe0ff */
[----:B------:R-:W-:Y:S01]  /*0610*/  IMAD R7, R181, 0x8, R7 ;  /* 0x00000008b5077824 */ /* 0x000fe200078e0207 */
[----:B------:R-:W-:-:S04]  /*0620*/  SHF.R.U32.HI R0, RZ, 0x3, R0 ;  /* 0x00000003ff007819 */ /* 0x000fc80000011600 */
[----:B------:R-:W-:Y:S01]  /*0630*/  LOP3.LUT R230, R4, R0, RZ, 0x3c, !PT ;  /* 0x0000000004e67212 */ /* 0x000fe200078e3cff */
[----:B------:R-:W-:Y:S01]  /*0640*/  IMAD R0, R2, R14, RZ ;  /* 0x0000000e02007224 */ /* 0x000fe200078e02ff */
[----:B------:R-:W-:Y:S01]  /*0650*/  LOP3.LUT R2, R10, 0xfffffff0, RZ, 0xc0, !PT ;  /* 0xfffffff00a027812 */ /* 0x000fe200078ec0ff */
[----:B------:R-:W-:Y:S02]  /*0660*/  IMAD.MOV.U32 R4, RZ, RZ, RZ ;  /* 0x000000ffff047224 */ /* 0x000fe400078e00ff */
[----:B------:R-:W-:Y:S02]  /*0670*/  IMAD.MOV.U32 R10, RZ, RZ, R6 ;  /* 0x000000ffff0a7224 */ /* 0x000fe400078e0006 */
[----:B------:R-:W-:-:S04]  /*0680*/  IMAD.HI.U32 R5, R5, R0, R4 ;  /* 0x0000000005057227 */ /* 0x000fc800078e0004 */
[----:B------:R-:W-:Y:S02]  /*0690*/  IMAD.IADD R0, R182, 0x1, -R2 ;  /* 0x00000001b6007824 */ /* 0x000fe400078e0a02 */
[----:B------:R-:W-:-:S03]  /*06a0*/  IMAD.HI.U32 R8, R5, R10, RZ ;  /* 0x0000000a05087227 */ /* 0x000fc600078e00ff */
[----:B------:R-:W-:Y:S01]  /*06b0*/  SHF.R.S32.HI R6, RZ, 0x1f, R0 ;  /* 0x0000001fff067819 */ /* 0x000fe20000011400 */
[C---:B------:R-:W-:Y:S01]  /*06c0*/  IMAD R4, R23.reuse, UR5, R3 ;  /* 0x0000000517047c24 */ /* 0x040fe2000f8e0203 */
[-C--:B------:R-:W-:Y:S01]  /*06d0*/  LEA.HI R9, R0, R0.reuse, RZ, 0x1 ;  /* 0x0000000000097211 */ /* 0x080fe200078f08ff */
[----:B------:R-:W-:Y:S01]  /*06e0*/  IMAD.WIDE.U32 R2, R23, UR4, R26 ;  /* 0x0000000417027c25 */ /* 0x000fe2000f8e001a */
[----:B------:R-:W-:Y:S01]  /*06f0*/  LEA.HI R20, R6, R0, RZ, 0x3 ;  /* 0x0000000006147211 */ /* 0x000fe200078f18ff */
[----:B------:R-:W-:Y:S01]  /*0700*/  ULDC.64 UR4, c[0x0][0x258] ;  /* 0x0000960000047ab9 */ /* 0x000fe20000000a00 */
[----:B------:R-:W-:Y:S01]  /*0710*/  LOP3.LUT R5, R9, 0x7fffffe, RZ, 0xc0, !PT ;  /* 0x07fffffe09057812 */ /* 0x000fe200078ec0ff */
[----:B------:R-:W-:Y:S01]  /*0720*/  IMAD.MOV R6, RZ, RZ, -R8 ;  /* 0x000000ffff067224 */ /* 0x000fe200078e0a08 */
[----:B------:R-:W-:Y:S01]  /*0730*/  SHF.R.S32.HI R11, RZ, 0x1, R9 ;  /* 0x00000001ff0b7819 */ /* 0x000fe20000011409 */
[----:B------:R-:W-:Y:S01]  /*0740*/  IMAD.IADD R3, R3, 0x1, R4 ;  /* 0x0000000103037824 */ /* 0x000fe200078e0204 */
[----:B------:R-:W-:Y:S01]  /*0750*/  LOP3.LUT R4, R21, 0xfffffff8, RZ, 0xc0, !PT ;  /* 0xfffffff815047812 */ /* 0x000fe200078ec0ff */
[----:B------:R-:W-:Y:S01]  /*0760*/  IMAD R6, R14, R6, R10 ;  /* 0x000000060e067224 */ /* 0x000fe200078e020a */
[----:B------:R-:W-:Y:S01]  /*0770*/  IADD3 R180, R0, -R5, RZ ;  /* 0x8000000500b47210 */ /* 0x000fe20007ffe0ff */
[----:B------:R-:W-:Y:S01]  /*0780*/  IMAD.WIDE.U32 R2, R17, UR4, R2 ;  /* 0x0000000411027c25 */ /* 0x000fe2000f8e0002 */
[----:B------:R-:W-:-:S02]  /*0790*/  SHF.R.S32.HI R5, RZ, 0x1f, R17 ;  /* 0x0000001fff057819 */ /* 0x000fc40000011411 */
[----:B------:R-:W-:Y:S01]  /*07a0*/  ISETP.GT.U32.AND P2, PT, R14, R6, PT ;  /* 0x000000060e00720c */ /* 0x000fe20003f44070 */
[----:B------:R-:W-:Y:S01]  /*07b0*/  IMAD.IADD R0, R182, 0x1, -R4 ;  /* 0x00000001b6007824 */ /* 0x000fe200078e0a04 */
[----:B------:R-:W-:Y:S01]  /*07c0*/  LOP3.LUT R10, R17, R24, RZ, 0x3c, !PT ;  /* 0x00000018110a7212 */ /* 0x000fe200078e3cff */
[----:B------:R-:W-:Y:S01]  /*07d0*/  IMAD R5, R5, UR4, RZ ;  /* 0x0000000405057c24 */ /* 0x000fe2000f8e02ff */
[----:B------:R-:W-:Y:S01]  /*07e0*/  SHF.R.S32.HI R9, RZ, 0x1f, R9 ;  /* 0x0000001fff097819 */ /* 0x000fe20000011409 */
[----:B------:R-:W-:Y:S01]  /*07f0*/  IMAD.U32 R230, R7, 0x20, R230 ;  /* 0x0000002007e67824 */ /* 0x000fe200078e00e6 */
[----:B------:R-:W-:Y:S01]  /*0800*/  LEA.HI R16, R0, R0, RZ, 0x1 ;  /* 0x0000000000107211 */ /* 0x000fe200078f08ff */
[----:B------:R-:W-:Y:S01]  /*0810*/  IMAD R5, R17, UR5, R5 ;  /* 0x0000000511057c24 */ /* 0x000fe2000f8e0205 */
[----:B------:R-:W-:Y:S01]  /*0820*/  ISETP.GE.AND P1, PT, R10, RZ, PT ;  /* 0x000000ff0a00720c */ /* 0x000fe20003f26270 */
[----:B------:R-:W-:Y:S01]  /*0830*/  UMOV UR5, 0x400 ;  /* 0x0000040000057882 */ /* 0x000fe20000000000 */
[----:B------:R-:W-:Y:S01]  /*0840*/  LOP3.LUT R4, R16, 0x3fffffe, RZ, 0xc0, !PT ;  /* 0x03fffffe10047812 */ /* 0x000fe200078ec0ff */
[----:B------:R-:W-:Y:S01]  /*0850*/  IMAD.IADD R3, R3, 0x1, R5 ;  /* 0x0000000103037824 */ /* 0x000fe200078e0205 */
[----:B---3--:R-:W-:Y:S01]  /*0860*/  ULEA UR5, UR16, UR5, 0x18 ;  /* 0x0000000510057291 */ /* 0x008fe2000f8ec03f */
[----:B------:R-:W-:Y:S01]  /*0870*/  @!P2 IMAD.IADD R6, R6, 0x1, -R14 ;  /* 0x000000010606a824 */ /* 0x000fe200078e0a0e */
[----:B------:R-:W-:Y:S01]  /*0880*/  LEA.HI R9, R9, R11, RZ, 0x2 ;  /* 0x0000000b09097211 */ /* 0x000fe200078f10ff */
[----:B------:R-:W-:Y:S01]  /*0890*/  IMAD.IADD R19, R0, 0x1, -R4 ;  /* 0x0000000100137824 */ /* 0x000fe200078e0a04 */
[----:B------:R-:W-:Y:S01]  /*08a0*/  USHF.L.U32 UR4, UR10, 0x6, URZ ;  /* 0x000000060a047899 */ /* 0x000fe2000800063f */
[----:B------:R-:W-:Y:S01]  /*08b0*/  IMAD R0, R15, R248, RZ ;  /* 0x000000f80f007224 */ /* 0x000fe200078e02ff */
[----:B------:R-:W-:Y:S01]  /*08c0*/  ISETP.GE.U32.AND P0, PT, R6, R14, PT ;  /* 0x0000000e0600720c */ /* 0x000fe20003f06070 */
[----:B------:R-:W-:Y:S01]  /*08d0*/  IMAD.WIDE.U32 R4, R13, R248, R26 ;  /* 0x000000f80d047225 */ /* 0x000fe200078e001a */
[----:B------:R-:W-:-:S02]  /*08e0*/  LEA R230, R230, UR5, 0x1 ;  /* 0x00000005e6e67c11 */ /* 0x000fc4000f8e08ff */
[----:B------:R-:W-:Y:S01]  /*08f0*/  SHF.R.S32.HI R14, RZ, 0x1f, R141 ;  /* 0x0000001fff0e7819 */ /* 0x000fe2000001148d */
[----:B------:R-:W-:Y:S01]  /*0900*/  IMAD R0, R13, R249, R0 ;  /* 0x000000f90d007224 */ /* 0x000fe200078e0200 */
[----:B------:R-:W-:Y:S01]  /*0910*/  SHF.R.S32.HI R16, RZ, 0x1, R16 ;  /* 0x00000001ff107819 */ /* 0x000fe20000011410 */
[----:B------:R-:W-:Y:S01]  /*0920*/  @!P2 VIADD R8, R8, 0x1 ;  /* 0x000000010808a836 */ /* 0x000fe20000000000 */
[----:B------:R-:W-:Y:S01]  /*0930*/  ISETP.NE.AND P2, PT, R24, RZ, PT ;  /* 0x000000ff1800720c */ /* 0x000fe20003f45270 */
[----:B------:R-:W-:Y:S01]  /*0940*/  IMAD.WIDE.U32 R6, R28, UR10, R2 ;  /* 0x0000000a1c067c25 */ /* 0x000fe2000f8e0002 */
[----:B------:R-:W-:-:S03]  /*0950*/  IADD3 R5, R5, R0, RZ ;  /* 0x0000000005057210 */ /* 0x000fc60007ffe0ff */
[----:B------:R-:W-:Y:S01]  /*0960*/  IMAD R0, R29, UR10, RZ ;  /* 0x0000000a1d007c24 */ /* 0x000fe2000f8e02ff */
[----:B------:R-:W-:Y:S01]  /*0970*/  USHF.L.U64.HI UR10, UR10, 0x6, UR11 ;  /* 0x000000060a0a7899 */ /* 0x000fe2000801020b */
[----:B------:R-:W-:Y:S01]  /*0980*/  @P0 VIADD R8, R8, 0x1 ;  /* 0x0000000108080836 */ /* 0x000fe20000000000 */
[----:B------:R-:W-:Y:S01]  /*0990*/  LEA R2, P0, R6, UR8, 0x1 ;  /* 0x0000000806027c11 */ /* 0x000fe2000f8008ff */
[----:B------:R-:W-:Y:S02]  /*09a0*/  IMAD R0, R28, UR11, R0 ;  /* 0x0000000b1c007c24 */ /* 0x000fe4000f8e0200 */
[----:B------:R-:W-:Y:S02]  /*09b0*/  IMAD.MOV.U32 R10, RZ, RZ, R8 ;  /* 0x000000ffff0a7224 */ /* 0x000fe400078e0008 */
[----:B------:R-:W-:Y:S01]  /*09c0*/  IMAD.IADD R3, R7, 0x1, R0 ;  /* 0x0000000107037824 */ /* 0x000fe200078e0200 */
[----:B------:R-:W-:Y:S01]  /*09d0*/  LOP3.LUT R0, R9, 0xfffffffc, RZ, 0xc0, !PT ;  /* 0xfffffffc09007812 */ /* 0x000fe200078ec0ff */
[----:B------:R-:W-:Y:S01]  /*09e0*/  IMAD.WIDE.U32 R4, R23, UR6, R4 ;  /* 0x0000000617047c25 */ /* 0x000fe2000f8e0004 */
[----:B------:R-:W-:-:S02]  /*09f0*/  ULDC.64 UR6, c[0x0][0x260] ;  /* 0x0000980000067ab9 */ /* 0x000fc40000000a00 */
[----:B------:R-:W-:Y:S01]  /*0a00*/  LEA.HI.X R3, R6, UR9, R3, 0x1, P0 ;  /* 0x0000000906037c11 */ /* 0x000fe200080f0c03 */
[----:B------:R-:W-:Y:S01]  /*0a10*/  @!P1 IMAD.MOV R10, RZ, RZ, -R10 ;  /* 0x000000ffff0a9224 */ /* 0x000fe200078e0a0a */
[----:B------:R-:W-:Y:S01]  /*0a20*/  @!P2 LOP3.LUT R10, RZ, R24, RZ, 0x33, !PT ;  /* 0x00000018ff0aa212 */ /* 0x000fe200078e33ff */
[----:B------:R-:W-:Y:S01]  /*0a30*/  IMAD.IADD R5, R5, 0x1, R12 ;  /* 0x0000000105057824 */ /* 0x000fe200078e020c */
[----:B------:R-:W-:Y:S01]  /*0a40*/  IADD3 R17, R11, -R0, RZ ;  /* 0x800000000b117210 */ /* 0x000fe20007ffe0ff */
[----:B------:R-:W-:Y:S01]  /*0a50*/  @!PT LDS RZ, [RZ] ;  /* 0x00000000fffff984 */ /* 0x000fe20000000800 */
[----:B------:R-:W-:Y:S01]  /*0a60*/  @!PT LDS RZ, [RZ] ;  /* 0x00000000fffff984 */ /* 0x000fe20000000800 */
[----:B------:R-:W-:Y:S01]  /*0a70*/  @!PT LDS RZ, [RZ] ;  /* 0x00000000fffff984 */ /* 0x000fe20000000800 */
[----:B------:R-:W-:Y:S01]  /*0a80*/  LDGSTS.E.BYPASS.LTC128B.128 [R230], desc[UR12][R2.64] ;  /* 0x0000000002e67fae */ /* 0x000fe2000b901d4c */
[----:B------:R-:W-:Y:S01]  /*0a90*/  SHF.R.S32.HI R12, RZ, 0x1f, R10 ;  /* 0x0000001fff0c7819 */ /* 0x000fe2000001140a */
[----:B-----5:R-:W-:Y:S01]  /*0aa0*/  IMAD.WIDE.U32 R28, R10, UR6, R4 ;  /* 0x000000060a1c7c25 */ /* 0x020fe2000f8e0004 */
[----:B------:R-:W-:Y:S01]  /*0ab0*/  ULDC.64 UR8, c[0x0][0x218] ;  /* 0x0000860000087ab9 */ /* 0x000fe20000000a00 */
[----:B------:R-:W-:Y:S01]  /*0ac0*/  LDGSTS.E.BYPASS.LTC128B.128 [R230+0x2000], desc[UR12][R2.64+0x40] ;  /* 0x0200004002e67fae */ /* 0x000fe2000b901d4c */
[----:B------:R-:W-:Y:S01]  /*0ad0*/  LOP3.LUT P1, RZ, R17, 0x2, RZ, 0xc0, !PT ;  /* 0x0000000211ff7812 */ /* 0x000fe2000782c0ff */
[----:B------:R-:W-:-:S02]  /*0ae0*/  IMAD R0, R12, UR6, RZ ;  /* 0x000000060c007c24 */ /* 0x000fc4000f8e02ff */
[----:B------:R1:W-:Y:S01]  /*0af0*/  LDGSTS.E.BYPASS.LTC128B.128 [R230+0x4000], desc[UR12][R2.64+0x80] ;  /* 0x0400008002e67fae */ /* 0x0003e2000b901d4c */
[----:B------:R-:W-:Y:S02]  /*0b00*/  IMAD.MOV.U32 R186, RZ, RZ, R28 ;  /* 0x000000ffffba7224 */ /* 0x000fe400078e001c */
[----:B------:R-:W-:Y:S01]  /*0b10*/  IMAD R6, R10, UR7, R0 ;  /* 0x000000070a067c24 */ /* 0x000fe2000f8e0200 */
[----:B------:R-:W-:Y:S01]  /*0b20*/  ULDC.64 UR6, c[0x0][0x238] ;  /* 0x00008e0000067ab9 */ /* 0x000fe20000000a00 */
[----:B------:R-:W-:Y:S01]  /*0b30*/  IMAD R0, R188, R141, RZ ;  /* 0x0000008dbc007224 */ /* 0x000fe200078e02ff */
[----:B------:R-:W-:Y:S01]  /*0b40*/  STL.64 [R1+0x40], R28 ;  /* 0x0000401c01007387 */ /* 0x000fe20000100a00 */
[----:B------:R-:W-:Y:S02]  /*0b50*/  IMAD.IADD R187, R29, 0x1, R6 ;  /* 0x000000011dbb7824 */ /* 0x000fe400078e0206 */
[-C--:B------:R-:W-:Y:S01]  /*0b60*/  IMAD R0, R14, R185.reuse, R0 ;  /* 0x000000b90e007224 */ /* 0x080fe200078e0200 */
[----:B------:R-:W-:Y:S01]  /*0b70*/  STL [R1+0x34], R185 ;  /* 0x000034b901007387 */ /* 0x000fe20000100800 */
[----:B------:R-:W-:-:S03]  /*0b80*/  IMAD.WIDE.U32 R8, R141, R185, R186 ;  /* 0x000000b98d087225 */ /* 0x000fc600078e00ba */
[----:B------:R-:W-:Y:S01]  /*0b90*/  STL.64 [R1+0x38], R186 ;  /* 0x000038ba01007387 */ /* 0x000fe20000100a00 */
[----:B----4-:R-:W-:Y:S01]  /*0ba0*/  IMAD R11, R15, R246, RZ ;  /* 0x000000f60f0b7224 */ /* 0x010fe200078e02ff */
[----:B------:R-:W-:Y:S01]  /*0bb0*/  IADD3 R0, R9, R0, RZ ;  /* 0x0000000009007210 */ /* 0x000fe20007ffe0ff */
[----:B------:R-:W-:Y:S01]  /*0bc0*/  IMAD.SHL.U32 R15, R246, 0x40, RZ ;  /* 0x00000040f60f7824 */ /* 0x000fe200078e00ff */
[----:B-1----:R-:W-:-:S04]  /*0bd0*/  IADD3 R2, P0, R2, UR4, RZ ;  /* 0x0000000402027c10 */ /* 0x002fc8000ff1e0ff */
[----:B------:R-:W-:Y:S02]  /*0be0*/  IADD3.X R3, R3, UR10, RZ, P0, !PT ;  /* 0x0000000a03037c10 */ /* 0x000fe400087fe4ff */
[----:B------:R-:W-:-:S03]  /*0bf0*/  IADD3 R4, P0, R2, UR4, RZ ;  /* 0x0000000402047c10 */ /* 0x000fc6000ff1e0ff */
[----:B------:R-:W-:Y:S01]  /*0c00*/  LDGSTS.E.BYPASS.LTC128B.128 [R230+0x800], desc[UR12][R2.64] ;  /* 0x0080000002e67fae */ /* 0x000fe2000b901d4c */
[----:B------:R-:W-:Y:S02]  /*0c10*/  IADD3.X R5, R3, UR10, RZ, P0, !PT ;  /* 0x0000000a03057c10 */ /* 0x000fe400087fe4ff */
[----:B------:R-:W-:Y:S01]  /*0c20*/  IADD3 R6, P0, R4, UR4, RZ ;  /* 0x0000000404067c10 */ /* 0x000fe2000ff1e0ff */
[----:B------:R-:W-:Y:S01]  /*0c30*/  LDGSTS.E.BYPASS.LTC128B.128 [R230+0x2800], desc[UR12][R2.64+0x40] ;  /* 0x0280004002e67fae */ /* 0x000fe2000b901d4c */
[----:B------:R-:W-:Y:S02]  /*0c40*/  UIADD3 UR4, UR5, 0x6000, URZ ;  /* 0x0000600005047890 */ /* 0x000fe4000fffe03f */
[----:B------:R-:W-:Y:S01]  /*0c50*/  IADD3.X R7, R5, UR10, RZ, P0, !PT ;  /* 0x0000000a05077c10 */ /* 0x000fe200087fe4ff */
[----:B------:R1:W-:Y:S04]  /*0c60*/  LDGSTS.E.BYPASS.LTC128B.128 [R230+0x4800], desc[UR12][R2.64+0x80] ;  /* 0x0480008002e67fae */ /* 0x0003e8000b901d4c */
[----:B------:R-:W-:Y:S04]  /*0c70*/  LDGSTS.E.BYPASS.LTC128B.128 [R230+0x1000], desc[UR12][R4.64] ;  /* 0x0100000004e67fae */ /* 0x000fe8000b901d4c */
[----:B------:R-:W-:Y:S04]  /*0c80*/  LDGSTS.E.BYPASS.LTC128B.128 [R230+0x3000], desc[UR12][R4.64+0x40] ;  /* 0x0300004004e67fae */ /* 0x000fe8000b901d4c */
[----:B------:R2:W-:Y:S04]  /*0c90*/  LDGSTS.E.BYPASS.LTC128B.128 [R230+0x5000], desc[UR12][R4.64+0x80] ;  /* 0x0500008004e67fae */ /* 0x0005e8000b901d4c */
[----:B------:R-:W-:Y:S04]  /*0ca0*/  LDGSTS.E.BYPASS.LTC128B.128 [R230+0x1800], desc[UR12][R6.64] ;  /* 0x0180000006e67fae */ /* 0x000fe8000b901d4c */
[----:B------:R-:W-:Y:S04]  /*0cb0*/  LDGSTS.E.BYPASS.LTC128B.128 [R230+0x3800], desc[UR12][R6.64+0x40] ;  /* 0x0380004006e67fae */ /* 0x000fe8000b901d4c */
[----:B------:R3:W-:Y:S01]  /*0cc0*/  LDGSTS.E.BYPASS.LTC128B.128 [R230+0x5800], desc[UR12][R6.64+0x80] ;  /* 0x0580008006e67fae */ /* 0x0007e2000b901d4c */
[----:B-1----:R-:W-:-:S04]  /*0cd0*/  LEA R2, P0, R8, UR8, 0x1 ;  /* 0x0000000808027c11 */ /* 0x002fc8000f8008ff */
[----:B------:R-:W-:Y:S01]  /*0ce0*/  LEA.HI.X R3, R8, UR9, R0, 0x1, P0 ;  /* 0x0000000908037c11 */ /* 0x000fe200080f0c00 */
[----:B------:R-:W-:Y:S01]  /*0cf0*/  IMAD R0, R13, R247, R11 ;  /* 0x000000f70d007224 */ /* 0x000fe200078e020b */
[----:B------:R-:W-:-:S03]  /*0d00*/  SHF.L.U64.HI R11, R246, 0x6, R247 ;  /* 0x00000006f60b7819 */ /* 0x000fc600000102f7 */
[----:B------:R-:W-:Y:S01]  /*0d10*/  LDGSTS.E.BYPASS.LTC128B.128 [R230+0x6000], desc[UR12][R2.64] ;  /* 0x0600000002e67fae */ /* 0x000fe2000b901d4c */
[----:B--2---:R-:W-:-:S03]  /*0d20*/  IMAD.WIDE.U32 R4, R13, R246, R26 ;  /* 0x000000f60d047225 */ /* 0x004fc600078e001a */
[----:B------:R-:W-:Y:S01]  /*0d30*/  LDGSTS.E.BYPASS.LTC128B.128 [R230+0x7000], desc[UR12][R2.64+0x40] ;  /* 0x0700004002e67fae */ /* 0x000fe2000b901d4c */
[----:B------:R-:W-:-:S03]  /*0d40*/  IMAD.IADD R5, R5, 0x1, R0 ;  /* 0x0000000105057824 */ /* 0x000fc600078e0200 */
[----:B------:R1:W-:Y:S01]  /*0d50*/  LDGSTS.E.BYPASS.LTC128B.128 [R230+0x8000], desc[UR12][R2.64+0x80] ;  /* 0x0800008002e67fae */ /* 0x0003e2000b901d4c */
[----:B------:R-:W-:Y:S02]  /*0d60*/  IMAD R0, R22, UR6, RZ ;  /* 0x0000000616007c24 */ /* 0x000fe4000f8e02ff */
[C---:B------:R-:W-:Y:S01]  /*0d70*/  IMAD.WIDE.U32 R4, R23.reuse, UR6, R4 ;  /* 0x0000000617047c25 */ /* 0x040fe2000f8e0004 */
[----:B------:R-:W-:Y:S03]  /*0d80*/  STL [R1+0x48], R11 ;  /* 0x0000480b01007387 */ /* 0x000fe60000100800 */
[----:B------:R-:W-:Y:S01]  /*0d90*/  IMAD R0, R23, UR7, R0 ;  /* 0x0000000717007c24 */ /* 0x000fe2000f8e0200 */
[----:B------:R-:W-:Y:S01]  /*0da0*/  ULDC.64 UR6, c[0x0][0x268] ;  /* 0x00009a0000067ab9 */ /* 0x000fe20000000a00 */
[----:B---3--:R-:W-:Y:S01]  /*0db0*/  IMAD R6, R11, R141, RZ ;  /* 0x0000008d0b067224 */ /* 0x008fe200078e02ff */
[----:B------:R-:W-:Y:S01]  /*0dc0*/  STL [R1+0x30], R15 ;  /* 0x0000300f01007387 */ /* 0x000fe20000100800 */
[----:B------:R-:W-:-:S02]  /*0dd0*/  IMAD.IADD R5, R5, 0x1, R0 ;  /* 0x0000000105057824 */ /* 0x000fc400078e0200 */
[----:B------:R-:W-:Y:S02]  /*0de0*/  IMAD R0, R12, UR6, RZ ;  /* 0x000000060c007c24 */ /* 0x000fe4000f8e02ff */
[----:B------:R-:W-:-:S04]  /*0df0*/  IMAD.WIDE.U32 R26, R10, UR6, R4 ;  /* 0x000000060a1a7c25 */ /* 0x000fc8000f8e0004 */
[----:B------:R-:W-:Y:S01]  /*0e00*/  IMAD.SHL.U32 R4, R17, 0x40, RZ ;  /* 0x0000004011047824 */ /* 0x000fe200078e00ff */
[----:B------:R-:W-:Y:S01]  /*0e10*/  STL.64 [R1+0x60], R26 ;  /* 0x0000601a01007387 */ /* 0x000fe20000100a00 */
[----:B------:R-:W-:Y:S02]  /*0e20*/  IMAD.MOV.U32 R24, RZ, RZ, R26 ;  /* 0x000000ffff187224 */ /* 0x000fe400078e001a */
[----:B------:R-:W-:Y:S01]  /*0e30*/  IMAD R9, R14, R15, R6 ;  /* 0x0000000f0e097224 */ /* 0x000fe200078e0206 */
[----:B------:R-:W-:Y:S02]  /*0e40*/  SHF.L.U32 R6, R18, 0x3, RZ ;  /* 0x0000000312067819 */ /* 0x000fe400000006ff */
[----:B------:R-:W-:Y:S02]  /*0e50*/  LOP3.LUT R4, R4, 0xc0, RZ, 0xc0, !PT ;  /* 0x000000c004047812 */ /* 0x000fe400078ec0ff */
[----:B-1----:R-:W-:Y:S02]  /*0e60*/  IADD3 R2, P0, R185, R2, RZ ;  /* 0x00000002b9027210 */ /* 0x002fe40007f1e0ff */
[----:B------:R-:W-:-:S02]  /*0e70*/  LOP3.LUT R6, R4, 0x8, R6, 0xf8, !PT ;  /* 0x0000000804067812 */ /* 0x000fc400078ef806 */
[----:B------:R-:W-:Y:S01]  /*0e80*/  SHF.R.U32.HI R5, RZ, 0x3, R4 ;  /* 0x00000003ff057819 */ /* 0x000fe20000011604 */
[----:B------:R-:W-:-:S03]  /*0e90*/  IMAD.X R3, R188, 0x1, R3, P0 ;  /* 0x00000001bc037824 */ /* 0x000fc600000e0603 */
[----:B------:R-:W-:Y:S02]  /*0ea0*/  LOP3.LUT R143, R6, R5, RZ, 0x3c, !PT ;  /* 0x00000005068f7212 */ /* 0x000fe400078e3cff */
[----:B------:R-:W-:Y:S04]  /*0eb0*/  LDGSTS.E.BYPASS.LTC128B.128 [R230+0x6800], desc[UR12][R2.64] ;  /* 0x0680000002e67fae */ /* 0x000fe8000b901d4c */
[----:B------:R-:W-:Y:S04]  /*0ec0*/  LDGSTS.E.BYPASS.LTC128B.128 [R230+0x7800], desc[UR12][R2.64+0x40] ;  /* 0x0780004002e67fae */ /* 0x000fe8000b901d4c */
[----:B------:R1:W-:Y:S04]  /*0ed0*/  LDGSTS.E.BYPASS.LTC128B.128 [R230+0x8800], desc[UR12][R2.64+0x80] ;  /* 0x0880008002e67fae */ /* 0x0003e8000b901d4c */
[----:B------:R-:W0:Y:S01]  /*0ee0*/  LDGDEPBAR ;  /* 0x00000000000079af */ /* 0x000e220000000000 */
[----:B-1----:R-:W-:Y:S01]  /*0ef0*/  IMAD R3, R10, UR7, R0 ;  /* 0x000000070a037c24 */ /* 0x002fe2000f8e0200 */
[----:B------:R-:W-:-:S04]  /*0f00*/  DEPBAR.LE SB0, 0x0 ;  /* 0x000080000000791a */ /* 0x000fc80000000000 */
[----:B------:R-:W-:Y:S01]  /*0f10*/  IMAD.SHL.U32 R2, R20, 0x20, RZ ;  /* 0x0000002014027824 */ /* 0x000fe200078e00ff */
[----:B------:R-:W-:Y:S01]  /*0f20*/  ULDC.64 UR6, c[0x0][0x220] ;  /* 0x0000880000067ab9 */ /* 0x000fe20000000a00 */
[----:B------:R-:W-:Y:S02]  /*0f30*/  IMAD.SHL.U32 R0, R16, 0x40, RZ ;  /* 0x0000004010007824 */ /* 0x000fe400078e00ff */
[----:B------:R-:W-:Y:S01]  /*0f40*/  IMAD.IADD R25, R27, 0x1, R3 ;  /* 0x000000011b197824 */ /* 0x000fe200078e0203 */
[----:B------:R-:W-:Y:S01]  /*0f50*/  LOP3.LUT R142, R2, 0xffffff00, RZ, 0xc0, !PT ;  /* 0xffffff00028e7812 */ /* 0x000fe200078ec0ff */
[----:B------:R-:W-:Y:S01]  /*0f60*/  IMAD R10, R18, 0x8, R19 ;  /* 0x00000008120a7824 */ /* 0x000fe200078e0213 */
[----:B------:R-:W-:Y:S01]  /*0f70*/  LOP3.LUT R0, R0, 0xc0, RZ, 0xc0, !PT ;  /* 0x000000c000007812 */ /* 0x000fe200078ec0ff */
[----:B------:R-:W-:Y:S01]  /*0f80*/  IMAD.WIDE.U32 R2, R141, R15, R24 ;  /* 0x0000000f8d027225 */ /* 0x000fe200078e0018 */
[----:B------:R1:W-:Y:S02]  /*0f90*/  STL.64 [R1+0x8], R24 ;  /* 0x0000081801007387 */ /* 0x0003e40000100a00 */
[----:B------:R-:W-:-:S02]  /*0fa0*/  LOP3.LUT R8, R0, 0x8, R21, 0xf8, !PT ;  /* 0x0000000800087812 */ /* 0x000fc400078ef815 */
[----:B------:R-:W-:Y:S01]  /*0fb0*/  SHF.R.U32.HI R7, RZ, 0x3, R0 ;  /* 0x00000003ff077819 */ /* 0x000fe20000011600 */
[----:B------:R-:W-:Y:S01]  /*0fc0*/  STL [R1], R141 ;  /* 0x0000008d01007387 */ /* 0x000fe20000100800 */
[----:B------:R-:W-:Y:S01]  /*0fd0*/  IADD3 R0, R3, R9, RZ ;  /* 0x0000000903007210 */ /* 0x000fe20007ffe0ff */
[----:B------:R-:W-:Y:S01]  /*0fe0*/  IMAD R3, R181, 0x200, R142 ;  /* 0x00000200b5037824 */ /* 0x000fe200078e028e */
[----:B------:R-:W-:Y:S01]  /*0ff0*/  BAR.SYNC.DEFER_BLOCKING 0x0 ;  /* 0x0000000000007b1d */ /* 0x000fe20000010000 */
[----:B------:R-:W-:Y:S02]  /*1000*/  LEA R4, P0, R2, UR6, 0x1 ;  /* 0x0000000602047c11 */ /* 0x000fe4000f8008ff */
[----:B------:R-:W-:Y:S02]  /*1010*/  LOP3.LUT R7, R8, R7, RZ, 0x3c, !PT ;  /* 0x0000000708077212 */ /* 0x000fe400078e3cff */
[----:B------:R-:W-:Y:S01]  /*1020*/  LEA.HI.X R5, R2, UR7, R0, 0x1, P0 ;  /* 0x0000000702057c11 */ /* 0x000fe200080f0c00 */
[----:B------:R-:W-:Y:S01]  /*1030*/  IMAD R2, R180, 0x20, R3 ;  /* 0x00000020b4027824 */ /* 0x000fe200078e0203 */
[----:B------:R-:W-:Y:S01]  /*1040*/  IADD3 R6, P0, R15, R4, RZ ;  /* 0x000000040f067210 */ /* 0x000fe20007f1e0ff */
[----:B------:R-:W-:Y:S01]  /*1050*/  IMAD.U32 R0, R10, 0x20, R7 ;  /* 0x000000200a007824 */ /* 0x000fe200078e0007 */
[----:B------:R-:W-:Y:S01]  /*1060*/  MOV R3, 0x20 ;  /* 0x0000002000037802 */ /* 0x000fe20000000f00 */
[----:B------:R-:W-:-:S02]  /*1070*/  IMAD.IADD R2, R143, 0x1, R2 ;  /* 0x000000018f027824 */ /* 0x000fc400078e0202 */
[----:B------:R-:W-:Y:S01]  /*1080*/  IMAD.X R7, R11, 0x1, R5, P0 ;  /* 0x000000010b077824 */ /* 0x000fe200000e0605 */
[----:B------:R-:W-:Y:S02]  /*1090*/  LOP3.LUT P0, RZ, R16, 0x2, RZ, 0xc0, !PT ;  /* 0x0000000210ff7812 */ /* 0x000fe4000780c0ff */
[----:B------:R-:W-:Y:S02]  /*10a0*/  LEA R228, R2, UR5, 0x1 ;  /* 0x0000000502e47c11 */ /* 0x000fe4000f8e08ff */
[C---:B------:R-:W-:Y:S02]  /*10b0*/  SEL R2, R3.reuse, 0xffffffe0, !P0 ;  /* 0xffffffe003027807 */ /* 0x040fe40004000000 */
[C---:B-1----:R-:W-:Y:S02]  /*10c0*/  LEA R24, R0.reuse, UR5, 0x1 ;  /* 0x0000000500187c11 */ /* 0x042fe4000f8e08ff */
[----:B------:R-:W-:Y:S02]  /*10d0*/  SEL R3, R3, 0xffffffe0, !P1 ;  /* 0xffffffe003037807 */ /* 0x000fe40004800000 */
[----:B------:R-:W-:Y:S01]  /*10e0*/  LEA R227, R0, UR4, 0x1 ;  /* 0x0000000400e37c11 */ /* 0x000fe2000f8e08ff */
[----:B------:R-:W-:Y:S01]  /*10f0*/  @!PT LDS RZ, [RZ] ;  /* 0x00000000fffff984 */ /* 0x000fe20000000800 */
[----:B------:R-:W-:Y:S01]  /*1100*/  @!PT LDS RZ, [RZ] ;  /* 0x00000000fffff984 */ /* 0x000fe20000000800 */
[----:B------:R-:W-:Y:S01]  /*1110*/  @!PT LDS RZ, [RZ] ;  /* 0x00000000fffff984 */ /* 0x000fe20000000800 */
[----:B------:R-:W-:Y:S01]  /*1120*/  LDGSTS.E.BYPASS.LTC128B.128 [R230+0x9000], desc[UR12][R4.64] ;  /* 0x0900000004e67fae */ /* 0x000fe2000b901d4c */
[----:B------:R-:W-:Y:S01]  /*1130*/  ULDC UR4, c[0x0][0x39c] ;  /* 0x0000e70000047ab9 */ /* 0x000fe20000000800 */
[----:B------:R-:W-:-:S02]  /*1140*/  IMAD.IADD R229, R228, 0x1, R3 ;  /* 0x00000001e4e57824 */ /* 0x000fc400078e0203 */
[----:B------:R-:W-:Y:S01]  /*1150*/  LDGSTS.E.BYPASS.LTC128B.128 [R230+0xa000], desc[UR12][R4.64+0x40] ;  /* 0x0a00004004e67fae */ /* 0x000fe2000b901d4c */
[----:B------:R-:W-:-:S03]  /*1160*/  IMAD.IADD R226, R227, 0x1, R2 ;  /* 0x00000001e3e27824 */ /* 0x000fc600078e0202 */
[----:B------:R-:W-:Y:S04]  /*1170*/  LDGSTS.E.BYPASS.LTC128B.128 [R230+0xb000], desc[UR12][R4.64+0x80] ;  /* 0x0b00008004e67fae */ /* 0x000fe8000b901d4c */
[----:B------:R-:W-:Y:S04]  /*1180*/  LDGSTS.E.BYPASS.LTC128B.128 [R230+0x9800], desc[UR12][R6.64] ;  /* 0x0980000006e67fae */ /* 0x000fe8000b901d4c */
[----:B------:R-:W-:Y:S04]  /*1190*/  LDGSTS.E.BYPASS.LTC128B.128 [R230+0xa800], desc[UR12][R6.64+0x40] ;  /* 0x0a80004006e67fae */ /* 0x000fe8000b901d4c */
[----:B------:R1:W-:Y:S04]  /*11a0*/  LDGSTS.E.BYPASS.LTC128B.128 [R230+0xb800], desc[UR12][R6.64+0x80] ;  /* 0x0b80008006e67fae */ /* 0x0003e8000b901d4c */
[----:B------:R-:W-:Y:S04]  /*11b0*/  LDSM.16.M88.4 R8, [R228] ;  /* 0x00000000e408783b */ /* 0x000fe80000000200 */
[----:B------:R-:W2:Y:S04]  /*11c0*/  LDSM.16.M88.4 R12, [R24+0x6000] ;  /* 0x00600000180c783b */ /* 0x000ea80000000200 */
[----:B------:R-:W-:Y:S04]  /*11d0*/  LDSM.16.M88.4 R40, [R229] ;  /* 0x00000000e528783b */ /* 0x000fe80000000200 */
[----:B------:R-:W-:Y:S04]  /*11e0*/  LDSM.16.M88.4 R48, [R226] ;  /* 0x00000000e230783b */ /* 0x000fe80000000200 */
[----:B------:R-:W3:Y:S04]  /*11f0*/  LDSM.16.M88.4 R28, [R24+0x6800] ;  /* 0x00680000181c783b */ /* 0x000ee80000000200 */
[----:B------:R-:W-:Y:S04]  /*1200*/  LDSM.16.M88.4 R44, [R24+0x6c00] ;  /* 0x006c0000182c783b */ /* 0x000fe80000000200 */
[----:B-1----:R-:W1:Y:S04]  /*1210*/  LDSM.16.M88.4 R4, [R228+0x1000] ;  /* 0x00100000e404783b */ /* 0x002e680000000200 */
[----:B------:R-:W4:Y:S04]  /*1220*/  LDSM.16.M88.4 R16, [R24+0x6400] ;  /* 0x006400001810783b */ /* 0x000f280000000200 */
[----:B------:R-:W-:Y:S04]  /*1230*/  LDSM.16.M88.4 R76, [R24+0x7000] ;  /* 0x00700000184c783b */ /* 0x000fe80000000200 */
[----:B------:R-:W5:Y:S04]  /*1240*/  LDSM.16.M88.4 R36, [R228+0x2000] ;  /* 0x00200000e424783b */ /* 0x000f680000000200 */
[----:B------:R-:W5:Y:S01]  /*1250*/  LDSM.16.M88.4 R20, [R229+0x1000] ;  /* 0x00100000e514783b */ /* 0x000f620000000200 */
[C---:B--2---:R-:W-:Y:S03]  /*1260*/  HMMA.16816.F32.BF16 R52, R8.reuse, R12, RZ ;  /* 0x0000000c0834723c */ /* 0x044fe600000418ff */
[----:B------:R-:W2:Y:S04]  /*1270*/  LDSM.16.M88.4 R92, [R226+0x800] ;  /* 0x00080000e25c783b */ /* 0x000ea80000000200 */
[----:B------:R-:W2:Y:S01]  /*1280*/  LDSM.16.M88.4 R84, [R226+0xc00] ;  /* 0x000c0000e254783b */ /* 0x000ea20000000200 */
[C---:B------:R-:W-:Y:S03]  /*1290*/  HMMA.16816.F32.BF16 R108, R8.reuse, R14, RZ ;  /* 0x0000000e086c723c */ /* 0x040fe600000418ff */
[----:B------:R-:W-:Y:S03]  /*12a0*/  LDSM.16.M88.4 R88, [R226+0x1000] ;  /* 0x00100000e258783b */ /* 0x000fe60000000200 */
[C---:B---3--:R-:W-:Y:S01]  /*12b0*/  HMMA.16816.F32.BF16 R120, R8.reuse, R28, RZ ;  /* 0x0000001c0878723c */ /* 0x048fe200000418ff */
[----:B------:R-:W-:Y:S04]  /*12c0*/  LDSM.16.M88.4 R32, [R228+0x3000] ;  /* 0x00300000e420783b */ /* 0x000fe80000000200 */
[----:B------:R-:W-:Y:S01]  /*12d0*/  LDSM.16.M88.4 R80, [R226+0x400] ;  /* 0x00040000e250783b */ /* 0x000fe20000000200 */
[----:B------:R-:W-:Y:S03]  /*12e0*/  HMMA.16816.F32.BF16 R128, R8, R30, RZ ;  /* 0x0000001e0880723c */ /* 0x000fe600000418ff */
[----:B------:R-:W0:Y:S03]  /*12f0*/  LDGDEPBAR ;  /* 0x00000000000079af */ /* 0x000e260000000000 */
[C---:B-1----:R-:W-:Y:S06]  /*1300*/  HMMA.16816.F32.BF16 R56, R4.reuse, R12, RZ ;  /* 0x0000000c0438723c */ /* 0x042fec00000418ff */
[----:B------:R-:W-:Y:S06]  /*1310*/  HMMA.16816.F32.BF16 R72, R4, R14, RZ ;  /* 0x0000000e0448723c */ /* 0x000fec00000418ff */
[----:B------:R-:W-:Y:S01]  /*1320*/  HMMA.16816.F32.BF16 R12, R40, R48, R52 ;  /* 0x00000030280c723c */ /* 0x000fe20000041834 */
[----:B------:R-:W-:Y:S05]  /*1330*/  LDSM.16.M88.4 R52, [R24+0x7400] ;  /* 0x007400001834783b */ /* 0x000fea0000000200 */
[C---:B------:R-:W-:Y:S06]  /*1340*/  HMMA.16816.F32.BF16 R64, R4.reuse, R28, RZ ;  /* 0x0000001c0440723c */ /* 0x040fec00000418ff */
[C---:B------:R-:W-:Y:S01]  /*1350*/  HMMA.16816.F32.BF16 R104, R4.reuse, R30, RZ ;  /* 0x0000001e0468723c */ /* 0x040fe200000418ff */
[----:B------:R-:W1:Y:S05]  /*1360*/  LDSM.16.M88.4 R28, [R229+0x2000] ;  /* 0x00200000e51c783b */ /* 0x000e6a0000000200 */
[C---:B------:R-:W-:Y:S06]  /*1370*/  HMMA.16816.F32.BF16 R60, R4.reuse, R44, RZ ;  /* 0x0000002c043c723c */ /* 0x040fec00000418ff */
[----:B------:R-:W-:Y:S06]  /*1380*/  HMMA.16816.F32.BF16 R96, R4, R46, RZ ;  /* 0x0000002e0460723c */ /* 0x000fec00000418ff */
[C---:B------:R-:W-:Y:S06]  /*1390*/  HMMA.16816.F32.BF16 R112, R8.reuse, R44, RZ ;  /* 0x0000002c0870723c */ /* 0x040fec00000418ff */
[----:B------:R-:W-:Y:S06]  /*13a0*/  HMMA.16816.F32.BF16 R164, R8, R46, RZ ;  /* 0x0000002e08a4723c */ /* 0x000fec00000418ff */
[C---:B----4-:R-:W-:Y:S06]  /*13b0*/  HMMA.16816.F32.BF16 R68, R4.reuse, R16, RZ ;  /* 0x000000100444723c */ /* 0x050fec00000418ff */
[----:B------:R-:W-:Y:S06]  /*13c0*/  HMMA.16816.F32.BF16 R100, R4, R18, RZ ;  /* 0x000000120464723c */ /* 0x000fec00000418ff */
[----:B-----5:R-:W-:Y:S01]  /*13d0*/  HMMA.16816.F32.BF16 R44, R36, R76, R12 ;  /* 0x0000004c242c723c */ /* 0x020fe2000004180c */
[----:B------:R-:W-:Y:S05]  /*13e0*/  LDSM.16.M88.4 R12, [R228+0x4000] ;  /* 0x00400000e40c783b */ /* 0x000fea0000000200 */
[C---:B------:R-:W-:Y:S01]  /*13f0*/  HMMA.16816.F32.BF16 R4, R20.reuse, R48, R56 ;  /* 0x000000301404723c */ /* 0x040fe20000041838 */
[----:B------:R-:W-:Y:S05]  /*1400*/  LDSM.16.M88.4 R56, [R226+0x2000] ;  /* 0x00200000e238783b */ /* 0x000fea0000000200 */
[----:B--2---:R-:W-:Y:S01]  /*1410*/  HMMA.16816.F32.BF16 R172, R20, R92, R64 ;  /* 0x0000005c14ac723c */ /* 0x004fe20000041840 */
[----:B------:R-:W2:Y:S05]  /*1420*/  LDSM.16.M88.4 R64, [R24+0x8000] ;  /* 0x008000001840783b */ /* 0x000eaa0000000200 */
[C---:B------:R-:W-:Y:S06]  /*1430*/  HMMA.16816.F32.BF16 R116, R8.reuse, R16, RZ ;  /* 0x000000100874723c */ /* 0x040fec00000418ff */
[----:B------:R-:W-:Y:S01]  /*1440*/  HMMA.16816.F32.BF16 R124, R8, R18, RZ ;  /* 0x00000012087c723c */ /* 0x000fe200000418ff */
[----:B------:R-:W3:Y:S04]  /*1450*/  LDSM.16.M88.4 R16, [R229+0x3000] ;  /* 0x00300000e510783b */ /* 0x000ee80000000200 */
[----:B------:R-:W-:Y:S01]  /*1460*/  LDSM.16.M88.4 R8, [R228+0x5000] ;  /* 0x00500000e408783b */ /* 0x000fe20000000200 */
[----:B------:R-:W-:Y:S06]  /*1470*/  HMMA.16816.F32.BF16 R168, R20, R84, R60 ;  /* 0x0000005414a8723c */ /* 0x000fec000004183c */
[----:B-1----:R-:W-:Y:S06]  /*1480*/  HMMA.16816.F32.BF16 R44, R28, R88, R44 ;  /* 0x000000581c2c723c */ /* 0x002fec000004182c */
[----:B------:R-:W-:Y:S06]  /*1490*/  HMMA.16816.F32.BF16 R144, R20, R50, R72 ;  /* 0x000000321490723c */ /* 0x000fec0000041848 */
[----:B------:R-:W-:Y:S01]  /*14a0*/  HMMA.16816.F32.BF16 R60, R32, R76, R4 ;  /* 0x0000004c203c723c */ /* 0x000fe20000041804 */
[----:B------:R-:W1:Y:S05]  /*14b0*/  LDSM.16.M88.4 R4, [R229+0x4000] ;  /* 0x00400000e504783b */ /* 0x000e6a0000000200 */
[----:B------:R-:W-:Y:S01]  /*14c0*/  HMMA.16816.F32.BF16 R72, R40, R50, R108 ;  /* 0x000000322848723c */ /* 0x000fe2000004186c */
[----:B------:R-:W4:Y:S05]  /*14d0*/  LDSM.16.M88.4 R48, [R24+0x7800] ;  /* 0x007800001830783b */ /* 0x000f2a0000000200 */
[C---:B------:R-:W-:Y:S06]  /*14e0*/  HMMA.16816.F32.BF16 R176, R20.reuse, R80, R68 ;  /* 0x0000005014b0723c */ /* 0x040fec0000041844 */
[C---:B------:R-:W-:Y:S06]  /*14f0*/  HMMA.16816.F32.BF16 R156, R20.reuse, R82, R100 ;  /* 0x00000052149c723c */ /* 0x040fec0000041864 */
[C---:B------:R-:W-:Y:S01]  /*1500*/  HMMA.16816.F32.BF16 R152, R20.reuse, R94, R104 ;  /* 0x0000005e1498723c */ /* 0x040fe20000041868 */
[----:B------:R-:W-:Y:S05]  /*1510*/  LDSM.16.M88.4 R104, [R226+0x1800] ;  /* 0x00180000e268783b */ /* 0x000fea0000000200 */
[----:B------:R-:W-:Y:S01]  /*1520*/  HMMA.16816.F32.BF16 R160, R20, R86, R96 ;  /* 0x0000005614a0723c */ /* 0x000fe20000041860 */
[----:B------:R-:W5:Y:S05]  /*1530*/  LDSM.16.M88.4 R20, [R24+0x7c00] ;  /* 0x007c00001814783b */ /* 0x000f6a0000000200 */
[----:B--2---:R-:W-:Y:S01]  /*1540*/  HMMA.16816.F32.BF16 R108, R12, R64, R44 ;  /* 0x000000400c6c723c */ /* 0x004fe2000004182c */
[----:B------:R-:W2:Y:S05]  /*1550*/  LDSM.16.M88.4 R44, [R229+0x5000] ;  /* 0x00500000e52c783b */ /* 0x000eaa0000000200 */
[----:B---3--:R-:W-:Y:S01]  /*1560*/  HMMA.16816.F32.BF16 R68, R16, R88, R60 ;  /* 0x000000581044723c */ /* 0x008fe2000004183c */
[----:B------:R-:W3:Y:S05]  /*1570*/  LDSM.16.M88.4 R60, [R226+0x1400] ;  /* 0x00140000e23c783b */ /* 0x000eea0000000200 */
[----:B------:R-:W-:Y:S06]  /*1580*/  HMMA.16816.F32.BF16 R132, R40, R84, R112 ;  /* 0x000000542884723c */ /* 0x000fec0000041870 */
[----:B------:R-:W-:Y:S06]  /*1590*/  HMMA.16816.F32.BF16 R112, R36, R78, R72 ;  /* 0x0000004e2470723c */ /* 0x000fec0000041848 */
[C---:B------:R-:W-:Y:S06]  /*15a0*/  HMMA.16816.F32.BF16 R136, R40.reuse, R92, R120 ;  /* 0x0000005c2888723c */ /* 0x040fec0000041878 */
[C---:B------:R-:W-:Y:S01]  /*15b0*/  HMMA.16816.F32.BF16 R120, R40.reuse, R82, R124 ;  /* 0x000000522878723c */ /* 0x040fe2000004187c */
[----:B------:R-:W3:Y:S05]  /*15c0*/  LDSM.16.M88.4 R124, [R226+0x1c00] ;  /* 0x001c0000e27c783b */ /* 0x000eea0000000200 */
[C---:B------:R-:W-:Y:S06]  /*15d0*/  HMMA.16816.F32.BF16 R148, R40.reuse, R80, R116 ;  /* 0x000000502894723c */ /* 0x040fec0000041874 */
[----:B------:R-:W-:Y:S06]  /*15e0*/  HMMA.16816.F32.BF16 R100, R40, R86, R164 ;  /* 0x000000562864723c */ /* 0x000fec00000418a4 */
[----:B------:R-:W-:Y:S06]  /*15f0*/  HMMA.16816.F32.BF16 R84, R32, R78, R144 ;  /* 0x0000004e2054723c */ /* 0x000fec0000041890 */
[----:B------:R-:W-:Y:S06]  /*1600*/  HMMA.16816.F32.BF16 R128, R40, R94, R128 ;  /* 0x0000005e2880723c */ /* 0x000fec0000041880 */
[----:B-1----:R-:W-:Y:S06]  /*1610*/  HMMA.16816.F32.BF16 R116, R4, R56, R108 ;  /* 0x000000380474723c */ /* 0x002fec000004186c */
[----:B------:R-:W-:Y:S06]  /*1620*/  HMMA.16816.F32.BF16 R40, R8, R64, R68 ;  /* 0x000000400828723c */ /* 0x000fec0000041844 */
[C---:B------:R-:W-:Y:S06]  /*1630*/  HMMA.16816.F32.BF16 R96, R32.reuse, R52, R176 ;  /* 0x000000342060723c */ /* 0x040fec00000418b0 */
[C---:B----4-:R-:W-:Y:S06]  /*1640*/  HMMA.16816.F32.BF16 R80, R32.reuse, R48, R172 ;  /* 0x000000302050723c */ /* 0x050fec00000418ac */
[----:B-----5:R-:W-:Y:S01]  /*1650*/  HMMA.16816.F32.BF16 R72, R32, R20, R168 ;  /* 0x000000142048723c */ /* 0x020fe200000418a8 */
[----:B------:R-:W-:-:S04]  /*1660*/  FMUL.FTZ R0, R116, UR4 ;  /* 0x0000000474007c20 */ /* 0x000fc80008410000 */
[----:B------:R1:W-:Y:S01]  /*1670*/  MUFU.TANH R145, R0 ;  /* 0x0000000000917308 */ /* 0x0003e20000002400 */
[C---:B------:R-:W-:Y:S06]  /*1680*/  HMMA.16816.F32.BF16 R92, R32.reuse, R54, R156 ;  /* 0x00000036205c723c */ /* 0x040fec000004189c */
[C---:B------:R-:W-:Y:S06]  /*1690*/  HMMA.16816.F32.BF16 R76, R32.reuse, R50, R152 ;  /* 0x00000032204c723c */ /* 0x040fec0000041898 */
[----:B------:R-:W-:Y:S01]  /*16a0*/  HMMA.16816.F32.BF16 R108, R32, R22, R160 ;  /* 0x00000016206c723c */ /* 0x000fe200000418a0 */
[----:B-1----:R-:W-:-:S05]  /*16b0*/  FMUL.FTZ R0, R117, UR4 ;  /* 0x0000000475007c20 */ /* 0x002fca0008410000 */
[----:B------:R-:W-:Y:S01]  /*16c0*/  HMMA.16816.F32.BF16 R68, R28, R90, R112 ;  /* 0x0000005a1c44723c */ /* 0x000fe20000041870 */
[----:B------:R1:W4:Y:S05]  /*16d0*/  MUFU.TANH R144, R0 ;  /* 0x0000000000907308 */ /* 0x00032a0000002400 */
[----:B------:R-:W-:Y:S06]  /*16e0*/  HMMA.16816.F32.BF16 R112, R36, R52, R148 ;  /* 0x000000342470723c */ /* 0x000fec0000041894 */
[----:B------:R-:W-:Y:S06]  /*16f0*/  HMMA.16816.F32.BF16 R32, R16, R90, R84 ;  /* 0x0000005a1020723c */ /* 0x000fec0000041854 */
[----:B------:R-:W-:Y:S01]  /*1700*/  HMMA.16816.F32.BF16 R120, R36, R54, R120 ;  /* 0x000000362478723c */ /* 0x000fe20000041878 */
[----:B-1----:R-:W-:-:S05]  /*1710*/  FMUL.FTZ R0, R118, UR4 ;  /* 0x0000000476007c20 */ /* 0x002fca0008410000 */
[C---:B------:R-:W-:Y:S01]  /*1720*/  HMMA.16816.F32.BF16 R52, R36.reuse, R48, R136 ;  /* 0x000000302434723c */ /* 0x040fe20000041888 */
[----:B------:R1:W-:Y:S05]  /*1730*/  MUFU.TANH R139, R0 ;  /* 0x00000000008b7308 */ /* 0x0003ea0000002400 */
[----:B------:R-:W-:Y:S06]  /*1740*/  HMMA.16816.F32.BF16 R128, R36, R50, R128 ;  /* 0x000000322480723c */ /* 0x000fec0000041880 */
[----:B--2---:R-:W-:Y:S06]  /*1750*/  HMMA.16816.F32.BF16 R48, R44, R56, R40 ;  /* 0x000000382c30723c */ /* 0x004fec0000041828 */
[----:B---3--:R-:W-:Y:S01]  /*1760*/  HMMA.16816.F32.BF16 R96, R16, R60, R96 ;  /* 0x0000003c1060723c */ /* 0x008fe20000041860 */
[----:B-1----:R-:W-:-:S04]  /*1770*/  FMUL.FTZ R0, R119, UR4 ;  /* 0x0000000477007c20 */ /* 0x002fc80008410000 */
[----:B------:R1:W-:Y:S01]  /*1780*/  MUFU.TANH R138, R0 ;  /* 0x00000000008a7308 */ /* 0x0003e20000002400 */
[C---:B------:R-:W-:Y:S06]  /*1790*/  HMMA.16816.F32.BF16 R92, R16.reuse, R62, R92 ;  /* 0x0000003e105c723c */ /* 0x040fec000004185c */
[C---:B------:R-:W-:Y:S06]  /*17a0*/  HMMA.16816.F32.BF16 R80, R16.reuse, R104, R80 ;  /* 0x000000681050723c */ /* 0x040fec0000041850 */
[----:B------:R-:W-:Y:S01]  /*17b0*/  HMMA.16816.F32.BF16 R84, R16, R106, R76 ;  /* 0x0000006a1054723c */ /* 0x000fe2000004184c */
[----:B-1----:R-:W-:-:S05]  /*17c0*/  FMUL.FTZ R0, R48, UR4 ;  /* 0x0000000430007c20 */ /* 0x002fca0008410000 */
[C---:B------:R-:W-:Y:S06]  /*17d0*/  HMMA.16816.F32.BF16 R88, R16.reuse, R124, R72 ;  /* 0x0000007c1058723c */ /* 0x040fec0000041848 */
[----:B------:R-:W-:Y:S01]  /*17e0*/  HMMA.16816.F32.BF16 R108, R16, R126, R108 ;  /* 0x0000007e106c723c */ /* 0x000fe2000004186c */
[----:B------:R-:W1:Y:S05]  /*17f0*/  LDSM.16.M88.4 R16, [R24+0x8400] ;  /* 0x008400001810783b */ /* 0x000e6a0000000200 */
[----:B------:R-:W-:Y:S06]  /*1800*/  HMMA.16816.F32.BF16 R40, R12, R66, R68 ;  /* 0x000000420c28723c */ /* 0x000fec0000041844 */
[C---:B------:R-:W-:Y:S06]  /*1810*/  HMMA.16816.F32.BF16 R132, R36.reuse, R20, R132 ;  /* 0x000000142484723c */ /* 0x040fec0000041884 */
[----:B------:R-:W-:Y:S01]  /*1820*/  HMMA.16816.F32.BF16 R100, R36, R22, R100 ;  /* 0x000000162464723c */ /* 0x000fe20000041864 */
[----:B------:R-:W2:Y:S05]  /*1830*/  LDSM.16.M88.4 R20, [R226+0x2400] ;  /* 0x00240000e214783b */ /* 0x000eaa0000000200 */
[----:B------:R-:W-:Y:S01]  /*1840*/  HMMA.16816.F32.BF16 R36, R28, R60, R112 ;  /* 0x0000003c1c24723c */ /* 0x000fe20000041870 */
[----:B------:R3:W-:Y:S05]  /*1850*/  MUFU.TANH R114, R0 ;  /* 0x0000000000727308 */ /* 0x0007ea0000002400 */
[----:B------:R-:W-:Y:S06]  /*1860*/  HMMA.16816.F32.BF16 R32, R8, R66, R32 ;  /* 0x000000420820723c */ /* 0x000fec0000041820 */
[----:B------:R-:W-:Y:S01]  /*1870*/  HMMA.16816.F32.BF16 R40, R4, R58, R40 ;  /* 0x0000003a0428723c */ /* 0x000fe20000041828 */
[----:B---3--:R-:W-:-:S05]  /*1880*/  FMUL.FTZ R0, R49, UR4 ;  /* 0x0000000431007c20 */ /* 0x008fca0008410000 */
[----:B------:R-:W-:Y:S01]  /*1890*/  HMMA.16816.F32.BF16 R60, R28, R62, R120 ;  /* 0x0000003e1c3c723c */ /* 0x000fe20000041878 */
[----:B------:R3:W-:Y:S05]  /*18a0*/  MUFU.TANH R113, R0 ;  /* 0x0000000000717308 */ /* 0x0007ea0000002400 */
[----:B-1----:R-:W-:Y:S06]  /*18b0*/  HMMA.16816.F32.BF16 R36, R12, R16, R36 ;  /* 0x000000100c24723c */ /* 0x002fec0000041824 */
[----:B------:R-:W-:Y:S01]  /*18c0*/  HMMA.16816.F32.BF16 R56, R44, R58, R32 ;  /* 0x0000003a2c38723c */ /* 0x000fe20000041820 */
[----:B------:R-:W-:Y:S04]  /*18d0*/  LDSM.16.M88.4 R32, [R24+0x8800] ;  /* 0x008800001820783b */ /* 0x000fe80000000200 */
[----:B------:R-:W1:Y:S01]  /*18e0*/  LDSM.16.M88.4 R24, [R24+0x8c00] ;  /* 0x008c00001818783b */ /* 0x000e620000000200 */
[----:B------:R-:W-:Y:S01]  /*18f0*/  HMMA.16816.F32.BF16 R76, R28, R104, R52 ;  /* 0x000000681c4c723c */ /* 0x000fe20000041834 */
[----:B---3--:R-:W-:-:S04]  /*1900*/  FMUL.FTZ R0, R50, UR4 ;  /* 0x0000000432007c20 */ /* 0x008fc80008410000 */
[----:B------:R3:W-:Y:S01]  /*1910*/  MUFU.TANH R115, R0 ;  /* 0x0000000000737308 */ /* 0x0007e20000002400 */
[----:B------:R-:W-:Y:S06]  /*1920*/  HMMA.16816.F32.BF16 R52, R8, R18, R92 ;  /* 0x000000120834723c */ /* 0x000fec000004185c */
[----:B--2---:R-:W-:Y:S06]  /*1930*/  HMMA.16816.F32.BF16 R36, R4, R20, R36 ;  /* 0x000000140424723c */ /* 0x004fec0000041824 */
[----:B------:R-:W-:Y:S01]  /*1940*/  HMMA.16816.F32.BF16 R104, R28, R106, R128 ;  /* 0x0000006a1c68723c */ /* 0x000fe20000041880 */
[----:B---3--:R-:W-:-:S05]  /*1950*/  FMUL.FTZ R0, R51, UR4 ;  /* 0x0000000433007c20 */ /* 0x008fca0008410000 */
[----:B------:R-:W-:Y:S01]  /*1960*/  HMMA.16816.F32.BF16 R48, R8, R16, R96 ;  /* 0x000000100830723c */ /* 0x000fe20000041860 */
[----:B------:R2:W-:Y:S05]  /*1970*/  MUFU.TANH R112, R0 ;  /* 0x0000000000707308 */ /* 0x0005ea0000002400 */
[----:B------:R-:W-:Y:S06]  /*1980*/  HMMA.16816.F32.BF16 R16, R12, R18, R60 ;  /* 0x000000120c10723c */ /* 0x000fec000004183c */
[C---:B------:R-:W-:Y:S06]  /*1990*/  HMMA.16816.F32.BF16 R72, R28.reuse, R124, R132 ;  /* 0x0000007c1c48723c */ /* 0x040fec0000041884 */
[----:B------:R-:W-:Y:S01]  /*19a0*/  HMMA.16816.F32.BF16 R64, R28, R126, R100 ;  /* 0x0000007e1c40723c */ /* 0x000fe20000041864 */
[----:B--2---:R-:W-:-:S04]  /*19b0*/  FMUL.FTZ R0, R40, UR4 ;  /* 0x0000000428007c20 */ /* 0x004fc80008410000 */
[----:B------:R2:W3:Y:S01]  /*19c0*/  MUFU.TANH R119, R0 ;  /* 0x0000000000777308 */ /* 0x0004e20000002400 */
[----:B------:R-:W-:Y:S06]  /*19d0*/  HMMA.16816.F32.BF16 R28, R44, R20, R48 ;  /* 0x000000142c1c723c */ /* 0x000fec0000041830 */
[----:B------:R-:W-:Y:S01]  /*19e0*/  HMMA.16816.F32.BF16 R48, R4, R22, R16 ;  /* 0x000000160430723c */ /* 0x000fe20000041810 */
[----:B------:R-:W5:Y:S05]  /*19f0*/  LDSM.16.M88.4 R16, [R226+0x2800] ;  /* 0x00280000e210783b */ /* 0x000f6a0000000200 */
[----:B-1----:R-:W-:Y:S01]  /*1a00*/  HMMA.16816.F32.BF16 R68, R8, R24, R88 ;  /* 0x000000180844723c */ /* 0x002fe20000041858 */
[----:B--2---:R-:W-:-:S05]  /*1a10*/  FMUL.FTZ R0, R41, UR4 ;  /* 0x0000000429007c20 */ /* 0x004fca0008410000 */
[----:B------:R-:W-:Y:S01]  /*1a20*/  HMMA.16816.F32.BF16 R20, R44, R22, R52 ;  /* 0x000000162c14723c */ /* 0x000fe20000041834 */
[----:B------:R1:W2:Y:S05]  /*1a30*/  MUFU.TANH R118, R0 ;  /* 0x0000000000767308 */ /* 0x0002aa0000002400 */
[C---:B------:R-:W-:Y:S06]  /*1a40*/  HMMA.16816.F32.BF16 R60, R8.reuse, R34, R84 ;  /* 0x00000022083c723c */ /* 0x040fec0000041854 */
[----:B------:R-:W-:Y:S01]  /*1a50*/  HMMA.16816.F32.BF16 R84, R8, R26, R108 ;  /* 0x0000001a0854723c */ /* 0x000fe2000004186c */
[----:B-1----:R-:W-:-:S04]  /*1a60*/  FMUL.FTZ R0, R42, UR4 ;  /* 0x000000042a007c20 */ /* 0x002fc80008410000 */
[----:B------:R1:W-:Y:S07]  /*1a70*/  MUFU.TANH R117, R0 ;  /* 0x0000000000757308 */ /* 0x0003ee0000002400 */
[----:B------:R-:W-:-:S06]  /*1a80*/  FMUL.FTZ R2, R23, UR4 ;  /* 0x0000000417027c20 */ /* 0x000fcc0008410000 */
[----:B-----5:R-:W-:Y:S01]  /*1a90*/  HMMA.16816.F32.BF16 R60, R44, R18, R60 ;  /* 0x000000122c3c723c */ /* 0x020fe2000004183c */
[----:B-1----:R-:W-:Y:S02]  /*1aa0*/  FMUL.FTZ R0, R43, UR4 ;  /* 0x000000042b007c20 */ /* 0x002fe40008410000 */
[----:B------:R-:W1:Y:S01]  /*1ab0*/  LDSM.16.M88.4 R40, [R226+0x2c00] ;  /* 0x002c0000e228783b */ /* 0x000e620000000200 */
[----:B------:R-:W-:-:S04]  /*1ac0*/  DEPBAR.LE SB0, 0x0 ;  /* 0x000080000000791a */ /* 0x000fc80000000000 */
[----:B------:R5:W-:Y:S02]  /*1ad0*/  MUFU.TANH R116, R0 ;  /* 0x0000000000747308 */ /* 0x000be40000002400 */
[----:B-----5:R-:W-:-:S06]  /*1ae0*/  FMUL.FTZ R0, R56, UR4 ;  /* 0x0000000438007c20 */ /* 0x020fcc0008410000 */
[----:B------:R5:W-:Y:S01]  /*1af0*/  MUFU.TANH R97, R0 ;  /* 0x0000000000617308 */ /* 0x000be20000002400 */
[----:B-1----:R-:W-:Y:S01]  /*1b00*/  HMMA.16816.F32.BF16 R52, R44, R40, R68 ;  /* 0x000000282c34723c */ /* 0x002fe20000041844 */
[----:B-----5:R-:W-:-:S06]  /*1b10*/  FMUL.FTZ R0, R57, UR4 ;  /* 0x0000000439007c20 */ /* 0x020fcc0008410000 */
[----:B------:R1:W-:Y:S02]  /*1b20*/  MUFU.TANH R96, R0 ;  /* 0x0000000000607308 */ /* 0x0003e40000002400 */
[----:B-1----:R-:W-:-:S06]  /*1b30*/  FMUL.FTZ R0, R58, UR4 ;  /* 0x000000043a007c20 */ /* 0x002fcc0008410000 */
[----:B------:R1:W-:Y:S02]  /*1b40*/  MUFU.TANH R93, R0 ;  /* 0x00000000005d7308 */ /* 0x0003e40000002400 */
[----:B-1----:R-:W-:Y:S02]  /*1b50*/  FMUL.FTZ R0, R59, UR4 ;  /* 0x000000043b007c20 */ /* 0x002fe40008410000 */
[----:B------:R-:W-:Y:S04]  /*1b60*/  HMMA.16816.F32.BF16 R56, R8, R32, R80 ;  /* 0x000000200838723c */ /* 0x000fe80000041850 */
[----:B------:R1:W-:Y:S02]  /*1b70*/  MUFU.TANH R92, R0 ;  /* 0x00000000005c7308 */ /* 0x0003e40000002400 */
[----:B------:R-:W-:Y:S01]  /*1b80*/  HMMA.16816.F32.BF16 R8, R12, R24, R72 ;  /* 0x000000180c08723c */ /* 0x000fe20000041848 */
[----:B-1----:R-:W-:-:S05]  /*1b90*/  FMUL.FTZ R0, R36, UR4 ;  /* 0x0000000424007c20 */ /* 0x002fca0008410000 */
[----:B------:R1:W5:Y:S02]  /*1ba0*/  MUFU.TANH R95, R0 ;  /* 0x00000000005f7308 */ /* 0x0003640000002400 */
[----:B-1----:R-:W-:-:S06]  /*1bb0*/  FMUL.FTZ R0, R37, UR4 ;  /* 0x0000000425007c20 */ /* 0x002fcc0008410000 */
[----:B------:R1:W5:Y:S02]  /*1bc0*/  MUFU.TANH R130, R0 ;  /* 0x0000000000827308 */ /* 0x0003640000002400 */
[----:B-1----:R-:W-:-:S06]  /*1bd0*/  FMUL.FTZ R0, R38, UR4 ;  /* 0x0000000426007c20 */ /* 0x002fcc0008410000 */
[----:B------:R1:W-:Y:S02]  /*1be0*/  MUFU.TANH R98, R0 ;  /* 0x0000000000627308 */ /* 0x0003e40000002400 */
[----:B-1----:R-:W-:Y:S02]  /*1bf0*/  FMUL.FTZ R0, R39, UR4 ;  /* 0x0000000427007c20 */ /* 0x002fe40008410000 */
[C---:B------:R-:W-:Y:S04]  /*1c00*/  HMMA.16816.F32.BF16 R36, R12.reuse, R32, R76 ;  /* 0x000000200c24723c */ /* 0x040fe8000004184c */
[----:B------:R1:W-:Y:S02]  /*1c10*/  MUFU.TANH R99, R0 ;  /* 0x0000000000637308 */ /* 0x0003e40000002400 */
[C---:B------:R-:W-:Y:S06]  /*1c20*/  HMMA.16816.F32.BF16 R32, R12.reuse, R34, R104 ;  /* 0x000000220c20723c */ /* 0x040fec0000041868 */
[----:B------:R-:W-:Y:S06]  /*1c30*/  HMMA.16816.F32.BF16 R12, R12, R26, R64 ;  /* 0x0000001a0c0c723c */ /* 0x000fec0000041840 */
[----:B------:R-:W-:Y:S01]  /*1c40*/  HMMA.16816.F32.BF16 R76, R4, R40, R8 ;  /* 0x00000028044c723c */ /* 0x000fe20000041808 */
[----:B-1----:R-:W-:-:S04]  /*1c50*/  FMUL.FTZ R0, R28, UR4 ;  /* 0x000000041c007c20 */ /* 0x002fc80008410000 */
[----:B------:R1:W-:Y:S01]  /*1c60*/  MUFU.TANH R89, R0 ;  /* 0x0000000000597308 */ /* 0x0003e20000002400 */
[C---:B------:R-:W-:Y:S06]  /*1c70*/  HMMA.16816.F32.BF16 R24, R4.reuse, R16, R36 ;  /* 0x000000100418723c */ /* 0x040fec0000041824 */
[C---:B------:R-:W-:Y:S06]  /*1c80*/  HMMA.16816.F32.BF16 R64, R4.reuse, R18, R32 ;  /* 0x000000120440723c */ /* 0x040fec0000041820 */
[----:B------:R-:W-:Y:S01]  /*1c90*/  HMMA.16816.F32.BF16 R72, R4, R42, R12 ;  /* 0x0000002a0448723c */ /* 0x000fe2000004180c */
[----:B-1----:R-:W-:-:S06]  /*1ca0*/  FMUL.FTZ R0, R29, UR4 ;  /* 0x000000041d007c20 */ /* 0x002fcc0008410000 */
[----:B------:R-:W-:Y:S01]  /*1cb0*/  IMAD R4, R181, 0x10, R184 ;  /* 0x00000010b5047824 */ /* 0x000fe200078e02b8 */
[----:B------:R1:W-:Y:S04]  /*1cc0*/  MUFU.TANH R88, R0 ;  /* 0x0000000000587308 */ /* 0x0003e80000002400 */
[----:B------:R-:W-:Y:S01]  /*1cd0*/  FMUL.FTZ R7, R27, UR4 ;  /* 0x000000041b077c20 */ /* 0x000fe20008410000 */
[----:B------:R-:W-:-:S03]  /*1ce0*/  FMUL.FTZ R6, R26, UR4 ;  /* 0x000000041a067c20 */ /* 0x000fc60008410000 */
[----:B------:R-:W-:Y:S08]  /*1cf0*/  MUFU.TANH R105, R7 ;  /* 0x0000000700697308 */ /* 0x000ff00000002400 */
[----:B------:R-:W-:Y:S01]  /*1d00*/  MUFU.TANH R100, R6 ;  /* 0x0000000600647308 */ /* 0x000fe20000002400 */
[----:B-1----:R-:W-:-:S07]  /*1d10*/  FMUL.FTZ R0, R30, UR4 ;  /* 0x000000041e007c20 */ /* 0x002fce0008410000 */
[----:B------:R1:W-:Y:S02]  /*1d20*/  MUFU.TANH R83, R0 ;  /* 0x0000000000537308 */ /* 0x0003e40000002400 */
[----:B-1----:R-:W-:-:S06]  /*1d30*/  FMUL.FTZ R0, R31, UR4 ;  /* 0x000000041f007c20 */ /* 0x002fcc0008410000 */
[----:B------:R1:W-:Y:S02]  /*1d40*/  MUFU.TANH R90, R0 ;  /* 0x00000000005a7308 */ /* 0x0003e40000002400 */
[----:B-1----:R-:W-:-:S06]  /*1d50*/  FMUL.FTZ R0, R48, UR4 ;  /* 0x0000000430007c20 */ /* 0x002fcc0008410000 */
        /* <DEDUP_REMOVED lines=8> */
[----:B------:R-:W-:Y:S06]  /*1de0*/  HMMA.16816.F32.BF16 R44, R44, R42, R84 ;  /* 0x0000002a2c2c723c */ /* 0x000fec0000041854 */
[----:B------:R4:W-:Y:S01]  /*1df0*/  MUFU.TANH R91, R0 ;  /* 0x00000000005b7308 */ /* 0x0009e20000002400 */
[----:B-1----:R-:W-:-:S07]  /*1e00*/  FMUL.FTZ R2, R24, UR4 ;  /* 0x0000000418027c20 */ /* 0x002fce0008410000 */
[----:B------:R-:W1:Y:S01]  /*1e10*/  MUFU.TANH R12, R2 ;  /* 0x00000002000c7308 */ /* 0x000e620000002400 */
[----:B----4-:R-:W-:-:S07]  /*1e20*/  FMUL.FTZ R0, R20, UR4 ;  /* 0x0000000414007c20 */ /* 0x010fce0008410000 */
[----:B------:R4:W-:Y:S02]  /*1e30*/  MUFU.TANH R81, R0 ;  /* 0x0000000000517308 */ /* 0x0009e40000002400 */
[----:B----4-:R-:W-:-:S06]  /*1e40*/  FMUL.FTZ R0, R21, UR4 ;  /* 0x0000000415007c20 */ /* 0x010fcc0008410000 */
[----:B------:R4:W-:Y:S02]  /*1e50*/  MUFU.TANH R80, R0 ;  /* 0x0000000000507308 */ /* 0x0009e40000002400 */
[----:B----4-:R-:W-:-:S06]  /*1e60*/  FMUL.FTZ R0, R22, UR4 ;  /* 0x0000000416007c20 */ /* 0x010fcc0008410000 */
[----:B------:R4:W-:Y:S02]  /*1e70*/  MUFU.TANH R82, R0 ;  /* 0x0000000000527308 */ /* 0x0009e40000002400 */
[----:B----4-:R-:W-:-:S05]  /*1e80*/  LOP3.LUT R0, R183, 0xffffffe0, RZ, 0xc0, !PT ;  /* 0xffffffe0b7007812 */ /* 0x010fca00078ec0ff */
[C---:B------:R-:W-:Y:S02]  /*1e90*/  IMAD.IADD R0, R182.reuse, 0x1, -R0 ;  /* 0x00000001b6007824 */ /* 0x040fe400078e0a00 */
[----:B------:R-:W-:-:S03]  /*1ea0*/  IMAD.SHL.U32 R182, R182, 0x2, RZ ;  /* 0x00000002b6b67824 */ /* 0x000fc600078e00ff */
[----:B------:R-:W-:Y:S02]  /*1eb0*/  SHF.R.S32.HI R5, RZ, 0x1f, R0 ;  /* 0x0000001fff057819 */ /* 0x000fe40000011400 */
[----:B------:R-:W-:Y:S02]  /*1ec0*/  LOP3.LUT R189, R182, 0x6, RZ, 0xc0, !PT ;  /* 0x00000006b6bd7812 */ /* 0x000fe400078ec0ff */
[----:B------:R-:W-:Y:S01]  /*1ed0*/  LEA.HI R2, R5, R0, RZ, 0x2 ;  /* 0x0000000005027211 */ /* 0x000fe200078f10ff */
[----:B------:R-:W-:Y:S01]  /*1ee0*/  FMUL.FTZ R5, R25, UR4 ;  /* 0x0000000419057c20 */ /* 0x000fe20008410000 */
[----:B------:R-:W-:Y:S02]  /*1ef0*/  LEA R0, R141, R189, 0x6 ;  /* 0x000000bd8d007211 */ /* 0x000fe400078e30ff */
[----:B------:R-:W-:Y:S01]  /*1f00*/  SHF.R.S32.HI R2, RZ, 0x2, R2 ;  /* 0x00000002ff027819 */ /* 0x000fe20000011402 */
[----:B------:R-:W4:Y:S01]  /*1f10*/  MUFU.TANH R11, R5 ;  /* 0x00000005000b7308 */ /* 0x000f220000002400 */
[C---:B------:R-:W-:Y:S01]  /*1f20*/  IADD3 R25, R0.reuse, 0x18, RZ ;  /* 0x0000001800197810 */ /* 0x040fe20007ffe0ff */
[----:B------:R-:W-:-:S02]  /*1f30*/  VIADD R29, R0, 0x1 ;  /* 0x00000001001d7836 */ /* 0x000fc40000000000 */
[----:B------:R3:W-:Y:S01]  /*1f40*/  STL [R1+0x68], R2 ;  /* 0x0000680201007387 */ /* 0x0007e20000100800 */
[C---:B------:R-:W-:Y:S02]  /*1f50*/  VIADD R27, R0.reuse, 0x8 ;  /* 0x00000008001b7836 */ /* 0x040fe40000000000 */
[C---:B------:R-:W-:Y:S02]  /*1f60*/  VIADD R26, R0.reuse, 0x9 ;  /* 0x00000009001a7836 */ /* 0x040fe40000000000 */
[C---:B------:R-:W-:Y:S02]  /*1f70*/  VIADD R24, R0.reuse, 0x10 ;  /* 0x0000001000187836 */ /* 0x040fe40000000000 */
[C---:B------:R-:W-:Y:S02]  /*1f80*/  VIADD R23, R0.reuse, 0x11 ;  /* 0x0000001100177836 */ /* 0x040fe40000000000 */
[C---:B------:R-:W-:Y:S02]  /*1f90*/  VIADD R22, R0.reuse, 0x19 ;  /* 0x0000001900167836 */ /* 0x040fe40000000000 */
[----:B------:R-:W-:-:S02]  /*1fa0*/  VIADD R16, R0, 0x20 ;  /* 0x0000002000107836 */ /* 0x000fc40000000000 */
[C---:B------:R-:W-:Y:S02]  /*1fb0*/  VIADD R15, R0.reuse, 0x21 ;  /* 0x00000021000f7836 */ /* 0x040fe40000000000 */
[C---:B------:R-:W-:Y:S02]  /*1fc0*/  VIADD R28, R0.reuse, 0x28 ;  /* 0x00000028001c7836 */ /* 0x040fe40000000000 */
[C---:B------:R-:W-:Y:S02]  /*1fd0*/  VIADD R31, R0.reuse, 0x30 ;  /* 0x00000030001f7836 */ /* 0x040fe40000000000 */
[C---:B------:R-:W-:Y:S02]  /*1fe0*/  VIADD R30, R0.reuse, 0x29 ;  /* 0x00000029001e7836 */ /* 0x040fe40000000000 */
[C---:B------:R-:W-:Y:S02]  /*1ff0*/  VIADD R36, R0.reuse, 0x38 ;  /* 0x0000003800247836 */ /* 0x040fe40000000000 */
[----:B------:R-:W-:Y:S01]  /*2000*/  VIADD R32, R0, 0x31 ;  /* 0x0000003100207836 */ /* 0x000fe20000000000 */
[----:B---3--:R-:W-:Y:S01]  /*2010*/  IADD3 R2, R4, 0x1, R2 ;  /* 0x0000000104027810 */ /* 0x008fe20007ffe002 */
[----:B------:R-:W-:Y:S01]  /*2020*/  FMUL.FTZ R4, R76, UR4 ;  /* 0x000000044c047c20 */ /* 0x000fe20008410000 */
[----:B------:R-:W-:-:S02]  /*2030*/  VIADD R37, R0, 0x39 ;  /* 0x0000003900257836 */ /* 0x000fc40000000000 */
[----:B------:R-:W-:Y:S01]  /*2040*/  IADD3 R2, R140, -UR15, R2 ;  /* 0x8000000f8c027c10 */ /* 0x000fe2000fffe002 */
[----:B------:R3:W-:Y:S03]  /*2050*/  MUFU.TANH R8, R4 ;  /* 0x0000000400087308 */ /* 0x0007e60000002400 */
[----:B------:R-:W-:Y:S01]  /*2060*/  IADD3 R14, R2, UR14, RZ ;  /* 0x0000000e020e7c10 */ /* 0x000fe2000fffe0ff */
[----:B------:R-:W-:-:S03]  /*2070*/  FMUL.FTZ R2, R64, UR4 ;  /* 0x0000000440027c20 */ /* 0x000fc60008410000 */
[----:B------:R-:W-:Y:S01]  /*2080*/  VIMNMX R21, R14, R140, PT ;  /* 0x0000008c0e157248 */ /* 0x000fe20003fe0100 */
[----:B------:R2:W4:Y:S01]  /*2090*/  MUFU.TANH R9, R2 ;  /* 0x0000000200097308 */ /* 0x0005220000002400 */
[----:B------:R-:W-:Y:S02]  /*20a0*/  BAR.SYNC.DEFER_BLOCKING 0x0 ;  /* 0x0000000000007b1d */ /* 0x000fe40000010000 */
[-C--:B------:R-:W-:Y:S02]  /*20b0*/  ISETP.GE.AND P2, PT, R29, R21.reuse, PT ;  /* 0x000000151d00720c */ /* 0x080fe40003f46270 */
[-C--:B------:R-:W-:Y:S02]  /*20c0*/  ISETP.GE.AND P3, PT, R0, R21.reuse, PT ;  /* 0x000000150000720c */ /* 0x080fe40003f66270 */
[----:B------:R-:W-:Y:S02]  /*20d0*/  ISETP.GE.AND P1, PT, R27, R21, PT ;  /* 0x000000151b00720c */ /* 0x000fe40003f26270 */
[----:B------:R-:W-:Y:S01]  /*20e0*/  FSEL R57, R144, -INF , !P2 ;  /* 0xff80000090397808 */ /* 0x000fe20005000000 */
[----:B---3--:R-:W-:Y:S01]  /*20f0*/  FMUL.FTZ R4, R77, UR4 ;  /* 0x000000044d047c20 */ /* 0x008fe20008410000 */
[----:B------:R-:W-:-:S02]  /*2100*/  FSEL R56, R145, -INF , !P3 ;  /* 0xff80000091387808 */ /* 0x000fc40005800000 */
[-C--:B------:R-:W-:Y:S01]  /*2110*/  ISETP.GE.AND P0, PT, R26, R21.reuse, PT ;  /* 0x000000151a00720c */ /* 0x080fe20003f06270 */
[----:B------:R3:W-:Y:S01]  /*2120*/  MUFU.TANH R7, R4 ;  /* 0x0000000400077308 */ /* 0x0007e20000002400 */
[----:B------:R-:W-:Y:S01]  /*2130*/  FSEL R64, R119, -INF , !P1 ;  /* 0xff80000077407808 */ /* 0x000fe20004800000 */
[----:B--2---:R-:W-:Y:S01]  /*2140*/  FMUL.FTZ R2, R65, UR4 ;  /* 0x0000000441027c20 */ /* 0x004fe20008410000 */
[----:B------:R-:W-:Y:S02]  /*2150*/  ISETP.GE.AND P2, PT, R24, R21, PT ;  /* 0x000000151800720c */ /* 0x000fe40003f46270 */
[----:B------:R-:W-:-:S03]  /*2160*/  FSEL R103, R118, -INF , !P0 ;  /* 0xff80000076677808 */ /* 0x000fc60004000000 */
[----:B------:R2:W4:Y:S01]  /*2170*/  MUFU.TANH R10, R2 ;  /* 0x00000002000a7308 */ /* 0x0005220000002400 */
[-C--:B------:R-:W-:Y:S02]  /*2180*/  ISETP.GE.AND P1, PT, R23, R21.reuse, PT ;  /* 0x000000151700720c */ /* 0x080fe40003f26270 */
[----:B-----5:R-:W-:Y:S02]  /*2190*/  FSEL R106, R95, -INF , !P2 ;  /* 0xff8000005f6a7808 */ /* 0x020fe40005000000 */
[-C--:B------:R-:W-:Y:S02]  /*21a0*/  ISETP.GE.AND P0, PT, R25, R21.reuse, PT ;  /* 0x000000151900720c */ /* 0x080fe40003f06270 */
[----:B------:R-:W-:Y:S02]  /*21b0*/  FSEL R130, R130, -INF , !P1 ;  /* 0xff80000082827808 */ /* 0x000fe40004800000 */
[----:B------:R-:W-:Y:S01]  /*21c0*/  ISETP.GE.AND P2, PT, R22, R21, PT ;  /* 0x000000151600720c */ /* 0x000fe20003f46270 */
[----:B---3--:R-:W-:Y:S01]  /*21d0*/  FMUL.FTZ R4, R72, UR4 ;  /* 0x0000000448047c20 */ /* 0x008fe20008410000 */
[----:B------:R-:W-:-:S02]  /*21e0*/  FSEL R137, R137, -INF , !P0 ;  /* 0xff80000089897808 */ /* 0x000fc40004000000 */
[----:B------:R-:W-:Y:S01]  /*21f0*/  ISETP.GE.AND P1, PT, R16, R21, PT ;  /* 0x000000151000720c */ /* 0x000fe20003f26270 */
[----:B------:R3:W5:Y:S01]  /*2200*/  MUFU.TANH R5, R4 ;  /* 0x0000000400057308 */ /* 0x0007620000002400 */
[----:B------:R-:W-:Y:S02]  /*2210*/  FSEL R136, R136, -INF , !P2 ;  /* 0xff80000088887808 */ /* 0x000fe40005000000 */
[----:B--2---:R-:W-:Y:S02]  /*2220*/  FMNMX.FTZ R2, R56, R57, !PT ;  /* 0x0000003938027209 */ /* 0x004fe40007810000 */
[----:B------:R-:W-:Y:S02]  /*2230*/  ISETP.GE.AND P0, PT, R15, R21, PT ;  /* 0x000000150f00720c */ /* 0x000fe40003f06270 */
[----:B------:R-:W-:Y:S02]  /*2240*/  FMNMX.FTZ R2, R64, R2, !PT ;  /* 0x0000000240027209 */ /* 0x000fe40007810000 */
[----:B-1----:R-:W-:-:S02]  /*2250*/  FSEL R172, R12, -INF , !P1 ;  /* 0xff8000000cac7808 */ /* 0x002fc40004800000 */
[----:B------:R-:W-:Y:S02]  /*2260*/  FMNMX.FTZ R2, R103, R2, !PT ;  /* 0x0000000267027209 */ /* 0x000fe40007810000 */
[-C--:B------:R-:W-:Y:S02]  /*2270*/  ISETP.GE.AND P2, PT, R28, R21.reuse, PT ;  /* 0x000000151c00720c */ /* 0x080fe40003f46270 */
[----:B------:R-:W-:Y:S02]  /*2280*/  FMNMX.FTZ R2, R106, R2, !PT ;  /* 0x000000026a027209 */ /* 0x000fe40007810000 */
[----:B----4-:R-:W-:Y:S01]  /*2290*/  FSEL R177, R11, -INF , !P0 ;  /* 0xff8000000bb17808 */ /* 0x010fe20004000000 */
[----:B---3--:R-:W-:Y:S01]  /*22a0*/  FMUL.FTZ R4, R73, UR4 ;  /* 0x0000000449047c20 */ /* 0x008fe20008410000 */
[----:B------:R-:W-:Y:S01]  /*22b0*/  FMNMX.FTZ R2, R130, R2, !PT ;  /* 0x0000000282027209 */ /* 0x000fe20007810000 */
[----:B------:R-:W-:Y:S01]  /*22c0*/  FMUL.FTZ R11, R50, UR4 ;  /* 0x00000004320b7c20 */ /* 0x000fe20008410000 */
[----:B------:R-:W-:Y:S01]  /*22d0*/  ISETP.GE.AND P0, PT, R31, R21, PT ;  /* 0x000000151f00720c */ /* 0x000fe20003f06270 */
[----:B------:R1:W2:Y:S01]  /*22e0*/  MUFU.TANH R6, R4 ;  /* 0x0000000400067308 */ /* 0x0002a20000002400 */
[----:B------:R-:W-:-:S02]  /*22f0*/  FMNMX.FTZ R2, R137, R2, !PT ;  /* 0x0000000289027209 */ /* 0x000fc40007810000 */
[----:B------:R-:W-:Y:S02]  /*2300*/  ISETP.GE.AND P1, PT, R30, R21, PT ;  /* 0x000000151e00720c */ /* 0x000fe40003f26270 */
[----:B------:R-:W-:Y:S02]  /*2310*/  FMNMX.FTZ R2, R136, R2, !PT ;  /* 0x0000000288027209 */ /* 0x000fe40007810000 */
[----:B------:R-:W-:Y:S02]  /*2320*/  FSEL R178, R9, -INF , !P2 ;  /* 0xff80000009b27808 */ /* 0x000fe40005000000 */
[----:B------:R-:W-:Y:S02]  /*2330*/  FMNMX.FTZ R2, R172, R2, !PT ;  /* 0x00000002ac027209 */ /* 0x000fe40007810000 */
[----:B------:R-:W-:Y:S02]  /*2340*/  FSEL R192, R8, -INF , !P0 ;  /* 0xff80000008c07808 */ /* 0x000fe40004000000 */
[----:B------:R-:W-:-:S02]  /*2350*/  FMNMX.FTZ R2, R177, R2, !PT ;  /* 0x00000002b1027209 */ /* 0x000fc40007810000 */
[----:B------:R-:W-:Y:S01]  /*2360*/  FSEL R179, R10, -INF , !P1 ;  /* 0xff8000000ab37808 */ /* 0x000fe20004800000 */
[----:B-1----:R-:W-:Y:S01]  /*2370*/  FMUL.FTZ R4, R48, UR4 ;  /* 0x0000000430047c20 */ /* 0x002fe20008410000 */
[----:B------:R-:W-:Y:S02]  /*2380*/  FMNMX.FTZ R2, R178, R2, !PT ;  /* 0x00000002b2027209 */ /* 0x000fe40007810000 */
[-C--:B------:R-:W-:Y:S01]  /*2390*/  ISETP.GE.AND P0, PT, R36, R21.reuse, PT ;  /* 0x000000152400720c */ /* 0x080fe20003f06270 */
[----:B------:R1:W3:Y:S01]  /*23a0*/  MUFU.TANH R41, R4 ;  /* 0x0000000400297308 */ /* 0x0002e20000002400 */
[----:B------:R-:W-:Y:S02]  /*23b0*/  ISETP.GE.AND P1, PT, R32, R21, PT ;  /* 0x000000152000720c */ /* 0x000fe40003f26270 */
[----:B------:R-:W-:Y:S02]  /*23c0*/  FMNMX.FTZ R2, R179, R2, !PT ;  /* 0x00000002b3027209 */ /* 0x000fe40007810000 */
[----:B-----5:R-:W-:-:S02]  /*23d0*/  FSEL R194, R5, -INF , !P0 ;  /* 0xff80000005c27808 */ /* 0x020fc40004000000 */
[----:B------:R-:W-:Y:S02]  /*23e0*/  ISETP.NE.AND P0, PT, R244, 0x1, PT ;  /* 0x00000001f400780c */ /* 0x000fe40003f05270 */
[----:B------:R-:W-:Y:S02]  /*23f0*/  FSEL R193, R7, -INF , !P1 ;  /* 0xff80000007c17808 */ /* 0x000fe40004800000 */
[----:B------:R-:W-:Y:S02]  /*2400*/  FMNMX.FTZ R2, R192, R2, !PT ;  /* 0x00000002c0027209 */ /* 0x000fe40007810000 */
[----:B------:R-:W-:Y:S02]  /*2410*/  ISETP.GE.AND P1, PT, R37, R21, PT ;  /* 0x000000152500720c */ /* 0x000fe40003f26270 */
[----:B------:R-:W-:Y:S01]  /*2420*/  FMNMX.FTZ R2, R193, R2, !PT ;  /* 0x00000002c1027209 */ /* 0x000fe20007810000 */
[----:B-1----:R-:W-:Y:S01]  /*2430*/  FMUL.FTZ R4, R49, UR4 ;  /* 0x0000000431047c20 */ /* 0x002fe20008410000 */
[----:B--2---:R-:W-:-:S02]  /*2440*/  FSEL R219, R6, -INF , !P1 ;  /* 0xff80000006db7808 */ /* 0x004fc40004800000 */
[----:B------:R-:W-:Y:S01]  /*2450*/  FMNMX.FTZ R2, R194, R2, !PT ;  /* 0x00000002c2027209 */ /* 0x000fe20007810000 */
[----:B------:R1:W2:Y:S03]  /*2460*/  MUFU.TANH R18, R4 ;  /* 0x0000000400127308 */ /* 0x0002a60000002400 */
[----:B------:R-:W-:Y:S01]  /*2470*/  FMNMX.FTZ R10, R219, R2, !PT ;  /* 0x00000002db0a7209 */ /* 0x000fe20007810000 */
[----:B---3--:R-:W-:Y:S06]  /*2480*/  @!P0 BRA `(.L_x_381) ;  /* 0x0000000000588947 */ /* 0x008fec0003800000 */
[----:B------:R-:W-:Y:S02]  /*2490*/  VIADD R2, R244, 0xfffffffe ;  /* 0xfffffffef4027836 */ /* 0x000fe40000000000 */
[----:B------:R-:W-:Y:S02]  /*24a0*/  IMAD.SHL.U32 R7, R248, 0x20, RZ ;  /* 0x00000020f8077824 */ /* 0x000fe400078e00ff */
[----:B-1----:R-:W-:Y:S01]  /*24b0*/  IMAD R4, R188, R2, RZ ;  /* 0x00000002bc047224 */ /* 0x002fe200078e02ff */
[----:B------:R-:W-:Y:S01]  /*24c0*/  SHF.R.S32.HI R5, RZ, 0x1f, R2 ;  /* 0x0000001fff057819 */ /* 0x000fe20000011402 */
[----:B------:R-:W-:-:S04]  /*24d0*/  IMAD.WIDE.U32 R8, R2, R185, R186 ;  /* 0x000000b902087225 */ /* 0x000fc800078e00ba */
[----:B------:R-:W-:Y:S01]  /*24e0*/  IMAD R2, R5, R185, R4 ;  /* 0x000000b905027224 */ /* 0x000fe200078e0204 */
[----:B------:R-:W-:-:S03]  /*24f0*/  LEA R4, P1, R8, UR8, 0x1 ;  /* 0x0000000808047c11 */ /* 0x000fc6000f8208ff */
[----:B------:R-:W-:Y:S01]  /*2500*/  IMAD.IADD R2, R9, 0x1, R2 ;  /* 0x0000000109027824 */ /* 0x000fe200078e0202 */
[----:B------:R-:W-:Y:S02]  /*2510*/  SHF.L.U64.HI R9, R248, 0x5, R249 ;  /* 0x00000005f8097819 */ /* 0x000fe400000102f9 */
        /* <DEDUP_REMOVED lines=13> */
.L_x_381:
[----:B------:R-:W4:Y:S01]  /*25f0*/  SHFL.BFLY PT, R8, R10, 0x2, 0x1f ;  /* 0x0c401f000a087f89 */ /* 0x000f2200000e0000 */
[--C-:B------:R-:W-:Y:S01]  /*2600*/  VIADDMNMX R20, R14, 0x40, R140.reuse, PT ;  /* 0x000000400e147846 */ /* 0x100fe2000380018c */
[----:B------:R-:W-:Y:S01]  /*2610*/  FMUL.FTZ R2, R51, UR4 ;  /* 0x0000000433027c20 */ /* 0x000fe20008410000 */
[----:B---3--:R-:W-:Y:S01]  /*2620*/  FMUL.FTZ R6, R62, UR4 ;  /* 0x000000043e067c20 */ /* 0x008fe20008410000 */
[----:B------:R-:W-:Y:S01]  /*2630*/  FMUL.FTZ R12, R45, UR4 ;  /* 0x000000042d0c7c20 */ /* 0x000fe20008410000 */
[-C--:B------:R-:W-:Y:S01]  /*2640*/  ISETP.GE.AND P6, PT, R27, R20.reuse, PT ;  /* 0x000000141b00720c */ /* 0x080fe20003fc6270 */
[----:B------:R3:W-:Y:S01]  /*2650*/  MUFU.TANH R50, R2 ;  /* 0x0000000200327308 */ /* 0x0007e20000002400 */
[-C--:B------:R-:W-:Y:S01]  /*2660*/  ISETP.GE.AND P4, PT, R29, R20.reuse, PT ;  /* 0x000000141d00720c */ /* 0x080fe20003f86270 */
[----:B-1----:R-:W-:Y:S01]  /*2670*/  FMUL.FTZ R4, R60, UR4 ;  /* 0x000000043c047c20 */ /* 0x002fe20008410000 */
[----:B------:R-:W-:Y:S01]  /*2680*/  FSEL R33, R97, -INF , !P6 ;  /* 0xff80000061217808 */ /* 0x000fe20007000000 */
[----:B------:R-:W-:Y:S01]  /*2690*/  FMUL.FTZ R7, R61, UR4 ;  /* 0x000000043d077c20 */ /* 0x000fe20008410000 */
[-C--:B------:R-:W-:Y:S01]  /*26a0*/  ISETP.GE.AND P6, PT, R0, R20.reuse, PT ;  /* 0x000000140000720c */ /* 0x080fe20003fc6270 */
[----:B------:R-:W-:Y:S01]  /*26b0*/  FMUL.FTZ R5, R63, UR4 ;  /* 0x000000043f057c20 */ /* 0x000fe20008410000 */
[----:B------:R-:W-:Y:S01]  /*26c0*/  FSEL R34, R113, -INF , !P4 ;  /* 0xff80000071227808 */ /* 0x000fe20006000000 */
[----:B------:R-:W-:Y:S01]  /*26d0*/  MUFU.TANH R45, R6 ;  /* 0x00000006002d7308 */ /* 0x000fe20000002400 */
[----:B------:R-:W-:Y:S01]  /*26e0*/  VIADDMNMX R19, R14, 0x48, R140, PT ;  /* 0x000000480e137846 */ /* 0x000fe2000380018c */
[----:B------:R-:W-:Y:S01]  /*26f0*/  FMUL.FTZ R9, R54, UR4 ;  /* 0x0000000436097c20 */ /* 0x000fe20008410000 */
[-C--:B------:R-:W-:Y:S01]  /*2700*/  ISETP.GE.AND P2, PT, R26, R20.reuse, PT ;  /* 0x000000141a00720c */ /* 0x080fe20003f46270 */
[----:B------:R-:W-:Y:S01]  /*2710*/  FMUL.FTZ R13, R55, UR4 ;  /* 0x00000004370d7c20 */ /* 0x000fe20008410000 */
[----:B------:R-:W-:Y:S01]  /*2720*/  ISETP.GE.AND P0, PT, R29, R19, PT ;  /* 0x000000131d00720c */ /* 0x000fe20003f06270 */
[----:B------:R-:W-:Y:S01]  /*2730*/  FMUL.FTZ R46, R46, UR4 ;  /* 0x000000042e2e7c20 */ /* 0x000fe20008410000 */
[----:B------:R-:W-:Y:S01]  /*2740*/  ISETP.GE.AND P1, PT, R24, R20, PT ;  /* 0x000000141800720c */ /* 0x000fe20003f26270 */
[----:B------:R1:W5:Y:S01]  /*2750*/  MUFU.TANH R48, R4 ;  /* 0x0000000400307308 */ /* 0x0003620000002400 */
[----:B---3--:R-:W-:Y:S01]  /*2760*/  FMUL.FTZ R2, R52, UR4 ;  /* 0x0000000434027c20 */ /* 0x008fe20008410000 */
[----:B----4-:R-:W-:Y:S01]  /*2770*/  FMNMX.FTZ R8, R10, R8, !PT ;  /* 0x000000080a087209 */ /* 0x010fe20007810000 */
[----:B------:R-:W-:Y:S01]  /*2780*/  FMUL.FTZ R47, R47, UR4 ;  /* 0x000000042f2f7c20 */ /* 0x000fe20008410000 */
[----:B------:R-:W-:Y:S01]  /*2790*/  FSEL R10, R114, -INF , !P6 ;  /* 0xff800000720a7808 */ /* 0x000fe20007000000 */
[----:B------:R-:W-:Y:S01]  /*27a0*/  ULDC UR10, c[0x0][0x2ec] ;  /* 0x0000bb00000a7ab9 */ /* 0x000fe20000000800 */
[----:B------:R-:W-:Y:S01]  /*27b0*/  FSEL R35, R96, -INF , !P2 ;  /* 0xff80000060237808 */ /* 0x000fe20005000000 */
[----:B------:R-:W-:Y:S01]  /*27c0*/  SHFL.BFLY PT, R104, R8, 0x1, 0x1f ;  /* 0x0c201f0008687f89 */ /* 0x000fe200000e0000 */
[----:B------:R3:W-:Y:S01]  /*27d0*/  MUFU.TANH R6, R2 ;  /* 0x0000000200067308 */ /* 0x0007e20000002400 */
[----:B------:R-:W-:-:S02]  /*27e0*/  FSEL R38, R112, -INF , !P0 ;  /* 0xff80000070267808 */ /* 0x000fc40004000000 */
[-C--:B------:R-:W-:Y:S02]  /*27f0*/  ISETP.GE.AND P0, PT, R23, R20.reuse, PT ;  /* 0x000000141700720c */ /* 0x080fe40003f06270 */
[----:B------:R-:W-:Y:S02]  /*2800*/  FSEL R43, R89, -INF , !P1 ;  /* 0xff800000592b7808 */ /* 0x000fe40004800000 */
[-C--:B------:R-:W-:Y:S01]  /*2810*/  ISETP.GE.AND P5, PT, R26, R19.reuse, PT ;  /* 0x000000131a00720c */ /* 0x080fe20003fa6270 */
[----:B------:R-:W4:Y:S01]  /*2820*/  MUFU.TANH R7, R7 ;  /* 0x0000000700077308 */ /* 0x000f220000002400 */
[----:B------:R-:W-:Y:S01]  /*2830*/  ISETP.GE.AND P6, PT, R25, R20, PT ;  /* 0x000000141900720c */ /* 0x000fe20003fc6270 */
[----:B-1----:R-:W-:Y:S01]  /*2840*/  FMUL.FTZ R4, R53, UR4 ;  /* 0x0000000435047c20 */ /* 0x002fe20008410000 */
[----:B------:R-:W-:Y:S02]  /*2850*/  FSEL R42, R88, -INF , !P0 ;  /* 0xff800000582a7808 */ /* 0x000fe40004000000 */
[----:B------:R-:W-:-:S02]  /*2860*/  ISETP.GE.AND P4, PT, R24, R19, PT ;  /* 0x000000131800720c */ /* 0x000fc40003f86270 */
[----:B------:R-:W-:Y:S01]  /*2870*/  FSEL R40, R92, -INF , !P5 ;  /* 0xff8000005c287808 */ /* 0x000fe20006800000 */
[----:B------:R1:W-:Y:S01]  /*2880*/  MUFU.TANH R17, R11 ;  /* 0x0000000b00117308 */ /* 0x0003e20000002400 */
[----:B---3--:R-:W-:Y:S02]  /*2890*/  FMNMX.FTZ R2, R10, R34, !PT ;  /* 0x000000220a027209 */ /* 0x008fe40007810000 */
[----:B------:R-:W-:Y:S02]  /*28a0*/  ISETP.GE.AND P5, PT, R22, R20, PT ;  /* 0x000000141600720c */ /* 0x000fe40003fa6270 */
[----:B------:R-:W-:Y:S02]  /*28b0*/  FMNMX.FTZ R2, R33, R2, !PT ;  /* 0x0000000221027209 */ /* 0x000fe40007810000 */
[----:B------:R-:W-:Y:S01]  /*28c0*/  FSEL R60, R81, -INF , !P6 ;  /* 0xff800000513c7808 */ /* 0x000fe20007000000 */
[----:B------:R-:W-:Y:S01]  /*28d0*/  MUFU.TANH R49, R5 ;  /* 0x0000000500317308 */ /* 0x000fe20000002400 */
[----:B------:R-:W-:-:S02]  /*28e0*/  FMNMX.FTZ R2, R35, R2, !PT ;  /* 0x0000000223027209 */ /* 0x000fc40007810000 */
[----:B------:R-:W-:Y:S02]  /*28f0*/  FSEL R61, R83, -INF , !P4 ;  /* 0xff800000533d7808 */ /* 0x000fe40006000000 */
[----:B------:R-:W-:Y:S02]  /*2900*/  FMNMX.FTZ R2, R43, R2, !PT ;  /* 0x000000022b027209 */ /* 0x000fe40007810000 */
[----:B------:R-:W-:Y:S01]  /*2910*/  ISETP.GE.AND P4, PT, R16, R20, PT ;  /* 0x000000141000720c */ /* 0x000fe20003f86270 */
[----:B------:R3:W-:Y:S01]  /*2920*/  MUFU.TANH R5, R4 ;  /* 0x0000000400057308 */ /* 0x0007e20000002400 */
[----:B------:R-:W-:Y:S01]  /*2930*/  FMNMX.FTZ R2, R42, R2, !PT ;  /* 0x000000022a027209 */ /* 0x000fe20007810000 */
[----:B-1----:R-:W-:Y:S01]  /*2940*/  FMUL.FTZ R11, R44, UR4 ;  /* 0x000000042c0b7c20 */ /* 0x002fe20008410000 */
[----:B------:R-:W-:Y:S02]  /*2950*/  FSEL R59, R80, -INF , !P5 ;  /* 0xff800000503b7808 */ /* 0x000fe40006800000 */
[----:B------:R-:W-:-:S02]  /*2960*/  ISETP.GE.AND P5, PT, R28, R20, PT ;  /* 0x000000141c00720c */ /* 0x000fc40003fa6270 */
[----:B------:R-:W-:Y:S01]  /*2970*/  FMNMX.FTZ R2, R60, R2, !PT ;  /* 0x000000023c027209 */ /* 0x000fe20007810000 */
[----:B------:R-:W1:Y:S01]  /*2980*/  MUFU.TANH R11, R11 ;  /* 0x0000000b000b7308 */ /* 0x000e620000002400 */
[----:B------:R-:W-:Y:S02]  /*2990*/  FSEL R131, R41, -INF , !P4 ;  /* 0xff80000029837808 */ /* 0x000fe40006000000 */
[-C--:B------:R-:W-:Y:S02]  /*29a0*/  ISETP.GE.AND P6, PT, R15, R20.reuse, PT ;  /* 0x000000140f00720c */ /* 0x080fe40003fc6270 */
[----:B------:R-:W-:Y:S02]  /*29b0*/  ISETP.GE.AND P4, PT, R30, R20, PT ;  /* 0x000000141e00720c */ /* 0x000fe40003f86270 */
[----:B------:R-:W-:Y:S01]  /*29c0*/  FMNMX.FTZ R2, R59, R2, !PT ;  /* 0x000000023b027209 */ /* 0x000fe20007810000 */
[----:B------:R-:W1:Y:S01]  /*29d0*/  MUFU.TANH R12, R12 ;  /* 0x0000000c000c7308 */ /* 0x000e620000002400 */
[----:B-----5:R-:W-:-:S02]  /*29e0*/  FSEL R135, R48, -INF , !P5 ;  /* 0xff80000030877808 */ /* 0x020fc40006800000 */
[-C--:B------:R-:W-:Y:S02]  /*29f0*/  ISETP.GE.AND P5, PT, R0, R19.reuse, PT ;  /* 0x000000130000720c */ /* 0x080fe40003fa6270 */
[----:B--2---:R-:W-:Y:S02]  /*2a00*/  FSEL R133, R18, -INF , !P6 ;  /* 0xff80000012857808 */ /* 0x004fe40007000000 */
[----:B------:R-:W-:Y:S01]  /*2a10*/  FMNMX.FTZ R2, R131, R2, !PT ;  /* 0x0000000283027209 */ /* 0x000fe20007810000 */
[----:B------:R2:W5:Y:S01]  /*2a20*/  MUFU.TANH R44, R9 ;  /* 0x00000009002c7308 */ /* 0x0005620000002400 */
[----:B----4-:R-:W-:Y:S02]  /*2a30*/  FSEL R134, R7, -INF , !P4 ;  /* 0xff80000007867808 */ /* 0x010fe40006000000 */
[----:B------:R-:W-:Y:S02]  /*2a40*/  ISETP.GE.AND P3, PT, R27, R19, PT ;  /* 0x000000131b00720c */ /* 0x000fe40003f66270 */
[----:B------:R-:W-:-:S02]  /*2a50*/  FSEL R7, R115, -INF , !P5 ;  /* 0xff80000073077808 */ /* 0x000fc40006800000 */
[----:B---3--:R-:W-:Y:S01]  /*2a60*/  FMNMX.FTZ R4, R133, R2, !PT ;  /* 0x0000000285047209 */ /* 0x008fe20007810000 */
[----:B------:R-:W3:Y:S01]  /*2a70*/  MUFU.TANH R13, R13 ;  /* 0x0000000d000d7308 */ /* 0x000ee20000002400 */
[----:B------:R-:W-:Y:S02]  /*2a80*/  FSEL R39, R93, -INF , !P3 ;  /* 0xff8000005d277808 */ /* 0x000fe40005800000 */
[----:B------:R-:W-:Y:S02]  /*2a90*/  FMNMX.FTZ R2, R7, R38, !PT ;  /* 0x0000002607027209 */ /* 0x000fe40007810000 */
[----:B------:R-:W-:Y:S02]  /*2aa0*/  ISETP.GE.AND P3, PT, R23, R19, PT ;  /* 0x000000131700720c */ /* 0x000fe40003f66270 */
[----:B------:R-:W-:Y:S01]  /*2ab0*/  FMNMX.FTZ R2, R39, R2, !PT ;  /* 0x0000000227027209 */ /* 0x000fe20007810000 */
[----:B------:R-:W4:Y:S01]  /*2ac0*/  MUFU.TANH R46, R46 ;  /* 0x0000002e002e7308 */ /* 0x000f220000002400 */
[----:B------:R-:W-:-:S02]  /*2ad0*/  ISETP.GE.AND P6, PT, R31, R20, PT ;  /* 0x000000141f00720c */ /* 0x000fc40003fc6270 */
[----:B------:R-:W-:Y:S02]  /*2ae0*/  FMNMX.FTZ R2, R40, R2, !PT ;  /* 0x0000000228027209 */ /* 0x000fe40007810000 */
[----:B------:R-:W-:Y:S02]  /*2af0*/  ISETP.GE.AND P5, PT, R36, R20, PT ;  /* 0x000000142400720c */ /* 0x000fe40003fa6270 */
[----:B------:R-:W-:Y:S01]  /*2b00*/  FMNMX.FTZ R4, R135, R4, !PT ;  /* 0x0000000487047209 */ /* 0x000fe20007810000 */
[----:B------:R-:W4:Y:S01]  /*2b10*/  MUFU.TANH R47, R47 ;  /* 0x0000002f002f7308 */ /* 0x000f220000002400 */
[----:B------:R-:W-:Y:S02]  /*2b20*/  ISETP.GE.AND P2, PT, R25, R19, PT ;  /* 0x000000131900720c */ /* 0x000fe40003f46270 */
[----:B--2---:R-:W-:Y:S02]  /*2b30*/  FSEL R9, R90, -INF , !P3 ;  /* 0xff8000005a097808 */ /* 0x004fe40005800000 */
[----:B------:R-:W-:-:S02]  /*2b40*/  FMNMX.FTZ R2, R61, R2, !PT ;  /* 0x000000023d027209 */ /* 0x000fc40007810000 */
[----:B------:R-:W-:Y:S02]  /*2b50*/  FSEL R175, R6, -INF , !P6 ;  /* 0xff80000006af7808 */ /* 0x000fe40007000000 */
[-C--:B------:R-:W-:Y:S02]  /*2b60*/  ISETP.GE.AND P4, PT, R32, R20.reuse, PT ;  /* 0x000000142000720c */ /* 0x080fe40003f86270 */
[----:B------:R-:W-:Y:S02]  /*2b70*/  ISETP.GE.AND P6, PT, R37, R20, PT ;  /* 0x000000142500720c */ /* 0x000fe40003fc6270 */
[----:B------:R-:W-:Y:S02]  /*2b80*/  FMNMX.FTZ R4, R134, R4, !PT ;  /* 0x0000000486047209 */ /* 0x000fe40007810000 */
[----:B-1----:R-:W-:Y:S02]  /*2b90*/  FSEL R212, R11, -INF , !P5 ;  /* 0xff8000000bd47808 */ /* 0x002fe40006800000 */
[----:B------:R-:W-:-:S02]  /*2ba0*/  ISETP.GE.AND P1, PT, R22, R19, PT ;  /* 0x000000131600720c */ /* 0x000fc40003f26270 */
[----:B------:R-:W-:Y:S02]  /*2bb0*/  FSEL R11, R82, -INF , !P2 ;  /* 0xff800000520b7808 */ /* 0x000fe40005000000 */
[----:B------:R-:W-:Y:S02]  /*2bc0*/  FMNMX.FTZ R2, R9, R2, !PT ;  /* 0x0000000209027209 */ /* 0x000fe40007810000 */
[----:B------:R-:W-:Y:S02]  /*2bd0*/  FSEL R176, R5, -INF , !P4 ;  /* 0xff80000005b07808 */ /* 0x000fe40006000000 */
[----:B------:R-:W-:Y:S02]  /*2be0*/  FMNMX.FTZ R4, R175, R4, !PT ;  /* 0x00000004af047209 */ /* 0x000fe40007810000 */
[----:B------:R-:W-:Y:S02]  /*2bf0*/  FSEL R215, R12, -INF , !P6 ;  /* 0xff8000000cd77808 */ /* 0x000fe40007000000 */
[----:B------:R-:W-:-:S02]  /*2c00*/  ISETP.GE.AND P0, PT, R16, R19, PT ;  /* 0x000000131000720c */ /* 0x000fc40003f06270 */
[----:B------:R-:W-:Y:S02]  /*2c10*/  FSEL R12, R58, -INF , !P1 ;  /* 0xff8000003a0c7808 */ /* 0x000fe40004800000 */
[----:B------:R-:W-:Y:S02]  /*2c20*/  FMNMX.FTZ R2, R11, R2, !PT ;  /* 0x000000020b027209 */ /* 0x000fe40007810000 */
[----:B------:R-:W-:Y:S02]  /*2c30*/  FMNMX.FTZ R4, R176, R4, !PT ;  /* 0x00000004b0047209 */ /* 0x000fe40007810000 */
[----:B------:R-:W-:Y:S02]  /*2c40*/  ISETP.GE.AND P2, PT, R15, R19, PT ;  /* 0x000000130f00720c */ /* 0x000fe40003f46270 */
[----:B------:R-:W-:Y:S02]  /*2c50*/  FSEL R107, R17, -INF , !P0 ;  /* 0xff800000116b7808 */ /* 0x000fe40004000000 */
[----:B------:R-:W-:-:S02]  /*2c60*/  FMNMX.FTZ R2, R12, R2, !PT ;  /* 0x000000020c027209 */ /* 0x000fc40007810000 */
[----:B------:R-:W-:Y:S02]  /*2c70*/  FMNMX.FTZ R4, R212, R4, !PT ;  /* 0x00000004d4047209 */ /* 0x000fe40007810000 */
[-C--:B------:R-:W-:Y:S02]  /*2c80*/  ISETP.GE.AND P1, PT, R28, R19.reuse, PT ;  /* 0x000000131c00720c */ /* 0x080fe40003f26270 */
[----:B------:R-:W-:Y:S02]  /*2c90*/  FSEL R128, R50, -INF , !P2 ;  /* 0xff80000032807808 */ /* 0x000fe40005000000 */
[----:B------:R-:W-:Y:S02]  /*2ca0*/  FMNMX.FTZ R2, R107, R2, !PT ;  /* 0x000000026b027209 */ /* 0x000fe40007810000 */
[----:B------:R-:W-:Y:S01]  /*2cb0*/  FMNMX.FTZ R102, R215, R4, !PT ;  /* 0x00000004d7667209 */ /* 0x000fe20007810000 */
[----:B------:R-:W-:Y:S01]  /*2cc0*/  FMUL.FTZ R4, R66, UR4 ;  /* 0x0000000442047c20 */ /* 0x000fe20008410000 */
[----:B------:R-:W-:-:S02]  /*2cd0*/  ISETP.GE.AND P2, PT, R30, R19, PT ;  /* 0x000000131e00720c */ /* 0x000fc40003f46270 */
[----:B------:R-:W-:Y:S01]  /*2ce0*/  FSEL R129, R45, -INF , !P1 ;  /* 0xff8000002d817808 */ /* 0x000fe20004800000 */
[----:B------:R-:W1:Y:S01]  /*2cf0*/  SHFL.BFLY PT, R5, R102, 0x2, 0x1f ;  /* 0x0c401f0066057f89 */ /* 0x000e6200000e0000 */
[----:B------:R-:W-:Y:S01]  /*2d00*/  FMNMX.FTZ R2, R128, R2, !PT ;  /* 0x0000000280027209 */ /* 0x000fe20007810000 */
[----:B------:R2:W-:Y:S01]  /*2d10*/  MUFU.TANH R65, R4 ;  /* 0x0000000400417308 */ /* 0x0005e20000002400 */
[-C--:B------:R-:W-:Y:S02]  /*2d20*/  ISETP.GE.AND P0, PT, R31, R19.reuse, PT ;  /* 0x000000131f00720c */ /* 0x080fe40003f06270 */
[----:B------:R-:W-:Y:S02]  /*2d30*/  FSEL R132, R49, -INF , !P2 ;  /* 0xff80000031847808 */ /* 0x000fe40005000000 */
[----:B------:R-:W-:Y:S02]  /*2d40*/  FMNMX.FTZ R2, R129, R2, !PT ;  /* 0x0000000281027209 */ /* 0x000fe40007810000 */
[----:B------:R-:W-:-:S02]  /*2d50*/  ISETP.GE.AND P1, PT, R32, R19, PT ;  /* 0x000000132000720c */ /* 0x000fc40003f26270 */
[----:B-----5:R-:W-:Y:S02]  /*2d60*/  FSEL R173, R44, -INF , !P0 ;  /* 0xff8000002cad7808 */ /* 0x020fe40004000000 */
[----:B------:R-:W-:Y:S02]  /*2d70*/  FMNMX.FTZ R2, R132, R2, !PT ;  /* 0x0000000284027209 */ /* 0x000fe40007810000 */
[-C--:B------:R-:W-:Y:S02]  /*2d80*/  ISETP.GE.AND P2, PT, R36, R19.reuse, PT ;  /* 0x000000132400720c */ /* 0x080fe40003f46270 */
[----:B---3--:R-:W-:Y:S02]  /*2d90*/  FSEL R174, R13, -INF , !P1 ;  /* 0xff8000000dae7808 */ /* 0x008fe40004800000 */
[----:B------:R-:W-:Y:S01]  /*2da0*/  FMNMX.FTZ R2, R173, R2, !PT ;  /* 0x00000002ad027209 */ /* 0x000fe20007810000 */
[----:B--2---:R-:W-:Y:S01]  /*2db0*/  FMUL.FTZ R4, R67, UR4 ;  /* 0x0000000443047c20 */ /* 0x004fe20008410000 */
[----:B------:R-:W-:-:S02]  /*2dc0*/  ISETP.GE.AND P0, PT, R37, R19, PT ;  /* 0x000000132500720c */ /* 0x000fc40003f06270 */
[----:B----4-:R-:W-:Y:S01]  /*2dd0*/  FSEL R213, R46, -INF , !P2 ;  /* 0xff8000002ed57808 */ /* 0x010fe20005000000 */
[----:B------:R2:W-:Y:S01]  /*2de0*/  MUFU.TANH R63, R4 ;  /* 0x00000004003f7308 */ /* 0x0005e20000002400 */
[----:B------:R-:W-:Y:S02]  /*2df0*/  FMNMX.FTZ R2, R174, R2, !PT ;  /* 0x00000002ae027209 */ /* 0x000fe40007810000 */
[----:B------:R-:W-:Y:S02]  /*2e00*/  FSEL R218, R47, -INF , !P0 ;  /* 0xff8000002fda7808 */ /* 0x000fe40004000000 */
[----:B------:R-:W-:Y:S01]  /*2e10*/  FMNMX.FTZ R101, R213, R2, !PT ;  /* 0x00000002d5657209 */ /* 0x000fe20007810000 */
[----:B------:R-:W-:Y:S01]  /*2e20*/  FMUL.FTZ R2, R78, UR4 ;  /* 0x000000044e027c20 */ /* 0x000fe20008410000 */
[----:B-1----:R-:W-:Y:S02]  /*2e30*/  FMNMX.FTZ R102, R102, R5, !PT ;  /* 0x0000000566667209 */ /* 0x002fe40007810000 */
[----:B------:R-:W-:Y:S01]  /*2e40*/  FMNMX.FTZ R101, R218, R101, !PT ;  /* 0x00000065da657209 */ /* 0x000fe20007810000 */
[----:B------:R1:W3:Y:S01]  /*2e50*/  MUFU.TANH R62, R2 ;  /* 0x00000002003e7308 */ /* 0x0002e20000002400 */
[----:B------:R-:W-:Y:S01]  /*2e60*/  FMNMX.FTZ R104, R8, R104, !PT ;  /* 0x0000006808687209 */ /* 0x000fe20007810000 */
[----:B------:R-:W4:Y:S01]  /*2e70*/  SHFL.BFLY PT, R5, R102, 0x1, 0x1f ;  /* 0x0c201f0066057f89 */ /* 0x000f2200000e0000 */
[----:B------:R-:W-:-:S02]  /*2e80*/  VIADDMNMX R18, R14, 0x8, R140, PT ;  /* 0x000000080e127846 */ /* 0x000fc4000380018c */
[----:B------:R-:W-:Y:S01]  /*2e90*/  FSETP.NEU.FTZ.AND P0, PT, R104, -INF , PT ;  /* 0xff8000006800780b */ /* 0x000fe20003f1d000 */
[----:B------:R-:W5:Y:S01]  /*2ea0*/  SHFL.BFLY PT, R6, R101, 0x2, 0x1f ;  /* 0x0c401f0065067f89 */ /* 0x000f6200000e0000 */
[----:B--2---:R-:W-:Y:S01]  /*2eb0*/  FMUL.FTZ R4, R75, UR4 ;  /* 0x000000044b047c20 */ /* 0x004fe20008410000 */
[-C--:B------:R-:W-:Y:S02]  /*2ec0*/  ISETP.GE.AND P3, PT, R29, R18.reuse, PT ;  /* 0x000000121d00720c */ /* 0x080fe40003f66270 */
[-C--:B------:R-:W-:Y:S01]  /*2ed0*/  ISETP.GE.AND P1, PT, R26, R18.reuse, PT ;  /* 0x000000121a00720c */ /* 0x080fe20003f26270 */
[----:B------:R-:W-:Y:S01]  /*2ee0*/  MUFU.TANH R68, R4 ;  /* 0x0000000400447308 */ /* 0x000fe20000002400 */
[-C--:B------:R-:W-:Y:S02]  /*2ef0*/  ISETP.GE.AND P2, PT, R27, R18.reuse, PT ;  /* 0x000000121b00720c */ /* 0x080fe40003f46270 */
[----:B------:R-:W-:Y:S02]  /*2f00*/  FSEL R58, R138, -INF , !P3 ;  /* 0xff8000008a3a7808 */ /* 0x000fe40005800000 */
[-C--:B------:R-:W-:Y:S01]  /*2f10*/  ISETP.GE.AND P6, PT, R23, R18.reuse, PT ;  /* 0x000000121700720c */ /* 0x080fe20003fc6270 */
[----:B-1----:R-:W-:Y:S01]  /*2f20*/  FMUL.FTZ R2, R79, UR4 ;  /* 0x000000044f027c20 */ /* 0x002fe20008410000 */
[----:B------:R-:W-:-:S02]  /*2f30*/  ISETP.GE.AND P3, PT, R16, R18, PT ;  /* 0x000000121000720c */ /* 0x000fc40003f66270 */
[-C--:B------:R-:W-:Y:S01]  /*2f40*/  ISETP.GE.AND P5, PT, R25, R18.reuse, PT ;  /* 0x000000121900720c */ /* 0x080fe20003fa6270 */
[----:B------:R1:W2:Y:S01]  /*2f50*/  MUFU.TANH R41, R2 ;  /* 0x0000000200297308 */ /* 0x0002a20000002400 */
[----:B------:R-:W-:Y:S02]  /*2f60*/  FSEL R14, R99, -INF , !P6 ;  /* 0xff800000630e7808 */ /* 0x000fe40007000000 */
[----:B------:R-:W-:Y:S02]  /*2f70*/  ISETP.GE.AND P4, PT, R22, R18, PT ;  /* 0x000000121600720c */ /* 0x000fe40003f86270 */
[----:B----4-:R-:W-:Y:S02]  /*2f80*/  FMNMX.FTZ R102, R102, R5, !PT ;  /* 0x0000000566667209 */ /* 0x010fe40007810000 */
[----:B------:R-:W-:Y:S02]  /*2f90*/  FSEL R13, R94, -INF , !P5 ;  /* 0xff8000005e0d7808 */ /* 0x000fe40006800000 */
[----:B-----5:R-:W-:Y:S01]  /*2fa0*/  FMNMX.FTZ R101, R101, R6, !PT ;  /* 0x0000000665657209 */ /* 0x020fe20007810000 */
[----:B------:R-:W-:Y:S01]  /*2fb0*/  FMUL.FTZ R17, R102, UR10 ;  /* 0x0000000a66117c20 */ /* 0x000fe20008410000 */
[----:B------:R-:W-:Y:S01]  /*2fc0*/  IMAD R6, R180, 0x20, R142 ;  /* 0x00000020b4067824 */ /* 0x000fe200078e028e */
[----:B------:R-:W-:-:S02]  /*2fd0*/  FSEL R22, R91, -INF , !P4 ;  /* 0xff8000005b167808 */ /* 0x000fc40006000000 */
[----:B------:R-:W4:Y:S01]  /*2fe0*/  SHFL.BFLY PT, R5, R101, 0x1, 0x1f ;  /* 0x0c201f0065057f89 */ /* 0x000f2200000e0000 */
[----:B------:R-:W-:Y:S01]  /*2ff0*/  FSEL R100, R100, -INF , !P3 ;  /* 0xff80000064647808 */ /* 0x000fe20005800000 */
[----:B-1----:R-:W-:Y:S01]  /*3000*/  FMUL.FTZ R2, R74, UR4 ;  /* 0x000000044a027c20 */ /* 0x002fe20008410000 */
[-C--:B------:R-:W-:Y:S02]  /*3010*/  ISETP.GE.AND P6, PT, R31, R18.reuse, PT ;  /* 0x000000121f00720c */ /* 0x080fe40003fc6270 */
[-C--:B------:R-:W-:Y:S01]  /*3020*/  ISETP.GE.AND P5, PT, R32, R18.reuse, PT ;  /* 0x000000122000720c */ /* 0x080fe20003fa6270 */
[----:B------:R1:W5:Y:S01]  /*3030*/  MUFU.TANH R69, R2 ;  /* 0x0000000200457308 */ /* 0x0003620000002400 */
[----:B---3--:R-:W-:Y:S02]  /*3040*/  FSEL R250, R62, -INF , !P6 ;  /* 0xff8000003efa7808 */ /* 0x008fe40007000000 */
[----:B------:R-:W-:Y:S02]  /*3050*/  ISETP.GE.AND P4, PT, R36, R18, PT ;  /* 0x000000122400720c */ /* 0x000fe40003f86270 */
[----:B--2---:R-:W-:-:S02]  /*3060*/  FSEL R251, R41, -INF , !P5 ;  /* 0xff80000029fb7808 */ /* 0x004fc40006800000 */
[----:B------:R-:W-:-:S04]  /*3070*/  ISETP.GE.AND P3, PT, R37, R18, PT ;  /* 0x000000122500720c */ /* 0x000fc80003f66270 */
[----:B------:R-:W-:Y:S01]  /*3080*/  FSEL R195, R68, -INF , !P3 ;  /* 0xff80000044c37808 */ /* 0x000fe20005800000 */
[----:B-1----:R-:W-:Y:S01]  /*3090*/  FMUL.FTZ R2, R104, UR10 ;  /* 0x0000000a68027c20 */ /* 0x002fe20008410000 */
[----:B----4-:R-:W-:Y:S02]  /*30a0*/  FMNMX.FTZ R101, R101, R5, !PT ;  /* 0x0000000565657209 */ /* 0x010fe40007810000 */
[----:B-----5:R-:W-:Y:S02]  /*30b0*/  FSEL R252, R69, -INF , !P4 ;  /* 0xff80000045fc7808 */ /* 0x020fe40006000000 */
[----:B------:R-:W-:Y:S01]  /*30c0*/  FSEL R2, R2, RZ, P0 ;  /* 0x000000ff02027208 */ /* 0x000fe20000000000 */
[----:B------:R-:W-:Y:S01]  /*30d0*/  FMUL.FTZ R16, R101, UR10 ;  /* 0x0000000a65107c20 */ /* 0x000fe20008410000 */
[----:B------:R-:W-:-:S03]  /*30e0*/  FSETP.NEU.FTZ.AND P0, PT, R102, -INF , PT ;  /* 0xff8000006600780b */ /* 0x000fc60003f1d000 */
[----:B------:R-:W-:Y:S01]  /*30f0*/  FFMA.FTZ R4, R56, UR10, -R2 ;  /* 0x0000000a38047c23 */ /* 0x000fe20008010802 */
[----:B------:R-:W-:Y:S02]  /*3100*/  FSEL R17, R17, RZ, P0 ;  /* 0x000000ff11117208 */ /* 0x000fe40000000000 */
[-C--:B------:R-:W-:Y:S01]  /*3110*/  ISETP.GE.AND P0, PT, R24, R18.reuse, PT ;  /* 0x000000121800720c */ /* 0x080fe20003f06270 */
[----:B------:R1:W-:Y:S01]  /*3120*/  MUFU.EX2 R141, R4 ;  /* 0x00000004008d7308 */ /* 0x0003e20000000800 */
[----:B------:R-:W-:Y:S01]  /*3130*/  FSEL R56, R116, -INF , !P1 ;  /* 0xff80000074387808 */ /* 0x000fe20004800000 */
[--C-:B------:R-:W-:Y:S01]  /*3140*/  FFMA.FTZ R8, R42, UR10, -R17.reuse ;  /* 0x0000000a2a087c23 */ /* 0x100fe20008010811 */
[----:B------:R-:W-:Y:S01]  /*3150*/  ISETP.GE.AND P1, PT, R0, R18, PT ;  /* 0x000000120000720c */ /* 0x000fe20003f26270 */
[----:B------:R-:W-:Y:S01]  /*3160*/  FFMA.FTZ R0, R35, UR10, -R17 ;  /* 0x0000000a23007c23 */ /* 0x000fe20008010811 */
[----:B------:R-:W-:Y:S02]  /*3170*/  FSEL R23, R98, -INF , !P0 ;  /* 0xff80000062177808 */ /* 0x000fe40004000000 */
[----:B------:R-:W-:Y:S01]  /*3180*/  FSETP.NEU.FTZ.AND P0, PT, R101, -INF , PT ;  /* 0xff8000006500780b */ /* 0x000fe20003f1d000 */
[----:B------:R2:W-:Y:S03]  /*3190*/  MUFU.EX2 R239, R0 ;  /* 0x0000000000ef7308 */ /* 0x0005e60000000800 */
[----:B------:R-:W-:-:S02]  /*31a0*/  FSEL R16, R16, RZ, P0 ;  /* 0x000000ff10107208 */ /* 0x000fc40000000000 */
[----:B------:R-:W-:-:S03]  /*31b0*/  ISETP.GE.AND P0, PT, R30, R18, PT ;  /* 0x000000121e00720c */ /* 0x000fc60003f06270 */
[----:B------:R-:W-:Y:S01]  /*31c0*/  MUFU.EX2 R233, R8 ;  /* 0x0000000800e97308 */ /* 0x000fe20000000800 */
[----:B-1----:R-:W-:Y:S01]  /*31d0*/  FFMA.FTZ R4, R57, UR10, -R2 ;  /* 0x0000000a39047c23 */ /* 0x002fe20008010802 */
[----:B------:R-:W-:Y:S02]  /*31e0*/  FSEL R57, R117, -INF , !P2 ;  /* 0xff80000075397808 */ /* 0x000fe40005000000 */
[----:B------:R-:W-:Y:S02]  /*31f0*/  ISETP.GE.AND P2, PT, R15, R18, PT ;  /* 0x000000120f00720c */ /* 0x000fe40003f46270 */
[----:B------:R-:W-:Y:S02]  /*3200*/  FSEL R15, R139, -INF , !P1 ;  /* 0xff8000008b0f7808 */ /* 0x000fe40004800000 */
[----:B------:R1:W-:Y:S01]  /*3210*/  MUFU.EX2 R120, R4 ;  /* 0x0000000400787308 */ /* 0x0003e20000000800 */
[----:B--2---:R-:W-:Y:S01]  /*3220*/  IMAD.IADD R0, R143, 0x1, R6 ;  /* 0x000000018f007824 */ /* 0x004fe200078e0206 */
[----:B------:R-:W-:-:S02]  /*3230*/  FMNMX.FTZ R5, R15, R58, !PT ;  /* 0x0000003a0f057209 */ /* 0x000fc40007810000 */
[----:B------:R-:W-:Y:S02]  /*3240*/  ISETP.GE.AND P1, PT, R28, R18, PT ;  /* 0x000000121c00720c */ /* 0x000fe40003f26270 */
[----:B------:R-:W-:Y:S02]  /*3250*/  FMNMX.FTZ R5, R57, R5, !PT ;  /* 0x0000000539057209 */ /* 0x000fe40007810000 */
[----:B------:R-:W-:Y:S01]  /*3260*/  LEA R224, R0, UR5, 0x1 ;  /* 0x0000000500e07c11 */ /* 0x000fe2000f8e08ff */
[----:B------:R-:W-:Y:S01]  /*3270*/  FFMA.FTZ R0, R38, UR10, -R16 ;  /* 0x0000000a26007c23 */ /* 0x000fe20008010810 */
[----:B------:R-:W-:Y:S02]  /*3280*/  FSEL R105, R105, -INF , !P2 ;  /* 0xff80000069697808 */ /* 0x000fe40005000000 */
[----:B------:R-:W-:Y:S01]  /*3290*/  FSEL R243, R65, -INF , !P1 ;  /* 0xff80000041f37808 */ /* 0x000fe20004800000 */
[----:B------:R-:W-:Y:S01]  /*32a0*/  MUFU.EX2 R235, R0 ;  /* 0x0000000000eb7308 */ /* 0x000fe20000000800 */
[----:B------:R-:W-:-:S02]  /*32b0*/  IMAD.IADD R225, R3, 0x1, R224 ;  /* 0x0000000103e17824 */ /* 0x000fc400078e02e0 */
[----:B------:R-:W-:Y:S01]  /*32c0*/  FFMA.FTZ R3, R39, UR10, -R16 ;  /* 0x0000000a27037c23 */ /* 0x000fe20008010810 */
[----:B------:R-:W-:Y:S01]  /*32d0*/  FSEL R245, R63, -INF , !P0 ;  /* 0xff8000003ff57808 */ /* 0x000fe20004000000 */
[--C-:B-1----:R-:W-:Y:S01]  /*32e0*/  FFMA.FTZ R4, R10, UR10, -R17.reuse ;  /* 0x0000000a0a047c23 */ /* 0x102fe20008010811 */
[----:B------:R-:W1:Y:S03]  /*32f0*/  LDSM.16.MT88.4 R52, [R224+0xa000] ;  /* 0x00a00000e034783b */ /* 0x000e660000004200 */
[----:B------:R2:W-:Y:S01]  /*3300*/  MUFU.EX2 R242, R4 ;  /* 0x0000000400f27308 */ /* 0x0005e20000000800 */
[----:B------:R-:W3:Y:S04]  /*3310*/  LDSM.16.MT88.4 R44, [R224+0x9000] ;  /* 0x00900000e02c783b */ /* 0x000ee80000004200 */
[----:B------:R-:W4:Y:S03]  /*3320*/  LDSM.16.MT88.4 R48, [R225+0x9000] ;  /* 0x00900000e130783b */ /* 0x000f260000004200 */
[----:B------:R5:W-:Y:S01]  /*3330*/  MUFU.EX2 R236, R3 ;  /* 0x0000000300ec7308 */ /* 0x000be20000000800 */
[----:B------:R-:W-:Y:S04]  /*3340*/  LDSM.16.MT88.4 R84, [R224+0xb000] ;  /* 0x00b00000e054783b */ /* 0x000fe80000004200 */
[----:B------:R-:W-:Y:S01]  /*3350*/  LDSM.16.MT88.4 R108, [R225+0xb000] ;  /* 0x00b00000e16c783b */ /* 0x000fe20000004200 */
[----:B--2---:R-:W-:-:S03]  /*3360*/  FFMA.FTZ R4, R34, UR10, -R17 ;  /* 0x0000000a22047c23 */ /* 0x004fc60008010811 */
[----:B------:R-:W-:Y:S01]  /*3370*/  LDSM.16.MT88.4 R92, [R224+0xa400] ;  /* 0x00a40000e05c783b */ /* 0x000fe20000004200 */
[----:B------:R2:W-:Y:S03]  /*3380*/  MUFU.EX2 R241, R4 ;  /* 0x0000000400f17308 */ /* 0x0005e60000000800 */
[----:B------:R-:W-:Y:S01]  /*3390*/  LDSM.16.MT88.4 R80, [R224+0x9400] ;  /* 0x00940000e050783b */ /* 0x000fe20000004200 */
[----:B-----5:R-:W-:-:S03]  /*33a0*/  FFMA.FTZ R3, R40, UR10, -R16 ;  /* 0x0000000a28037c23 */ /* 0x020fc60008010810 */
[----:B------:R-:W-:Y:S01]  /*33b0*/  LDSM.16.MT88.4 R88, [R225+0x9400] ;  /* 0x00940000e158783b */ /* 0x000fe20000004200 */
[----:B------:R5:W-:Y:S03]  /*33c0*/  MUFU.EX2 R237, R3 ;  /* 0x0000000300ed7308 */ /* 0x000be60000000800 */
[----:B------:R-:W-:Y:S04]  /*33d0*/  LDSM.16.MT88.4 R112, [R225+0xa400] ;  /* 0x00a40000e170783b */ /* 0x000fe80000004200 */
[----:B------:R-:W-:Y:S01]  /*33e0*/  LDSM.16.MT88.4 R124, [R225+0xb400] ;  /* 0x00b40000e17c783b */ /* 0x000fe20000004200 */
[----:B--2---:R-:W-:-:S04]  /*33f0*/  FFMA.FTZ R4, R33, UR10, -R17 ;  /* 0x0000000a21047c23 */ /* 0x004fc80008010811 */
[----:B------:R2:W1:Y:S01]  /*3400*/  MUFU.EX2 R240, R4 ;  /* 0x0000000400f07308 */ /* 0x0004620000000800 */
[----:B-----5:R-:W-:Y:S02]  /*3410*/  FFMA.FTZ R3, R64, UR10, -R2 ;  /* 0x0000000a40037c23 */ /* 0x020fe40008010802 */
[----:B------:R-:W5:Y:S05]  /*3420*/  LDSM.16.MT88.4 R64, [R225+0xa000] ;  /* 0x00a00000e140783b */ /* 0x000f6a0000004200 */
[----:B------:R-:W-:Y:S01]  /*3430*/  MUFU.EX2 R186, R3 ;  /* 0x0000000300ba7308 */ /* 0x000fe20000000800 */
[----:B--2---:R-:W-:Y:S01]  /*3440*/  FFMA.FTZ R4, R7, UR10, -R16 ;  /* 0x0000000a07047c23 */ /* 0x004fe20008010810 */
[----:B-1----:R-:W-:-:S02]  /*3450*/  F2FP.BF16.F32.PACK_AB R6, R239, R240 ;  /* 0x000000f0ef06723e */ /* 0x002fc400000010ff */
[----:B------:R-:W-:-:S04]  /*3460*/  F2FP.BF16.F32.PACK_AB R7, R237, R236 ;  /* 0x000000eced07723e */ /* 0x000fc800000010ff */
[----:B------:R1:W2:Y:S02]  /*3470*/  MUFU.EX2 R238, R4 ;  /* 0x0000000400ee7308 */ /* 0x0002a40000000800 */
[----:B-1----:R-:W-:Y:S02]  /*3480*/  FMNMX.FTZ R4, R56, R5, !PT ;  /* 0x0000000538047209 */ /* 0x002fe40007810000 */
[----:B--2---:R-:W-:Y:S02]  /*3490*/  F2FP.BF16.F32.PACK_AB R5, R235, R238 ;  /* 0x000000eeeb05723e */ /* 0x004fe400000010ff */
[----:B------:R-:W-:-:S04]  /*34a0*/  FMNMX.FTZ R4, R23, R4, !PT ;  /* 0x0000000417047209 */ /* 0x000fc80007810000 */
[----:B------:R-:W-:Y:S02]  /*34b0*/  FMNMX.FTZ R0, R14, R4, !PT ;  /* 0x000000040e007209 */ /* 0x000fe40007810000 */
[----:B------:R-:W-:Y:S02]  /*34c0*/  F2FP.BF16.F32.PACK_AB R4, R241, R242 ;  /* 0x000000f2f104723e */ /* 0x000fe400000010ff */
[----:B------:R-:W-:-:S04]  /*34d0*/  FMNMX.FTZ R0, R13, R0, !PT ;  /* 0x000000000d007209 */ /* 0x000fc80007810000 */
[----:B------:R-:W-:Y:S01]  /*34e0*/  FMNMX.FTZ R0, R22, R0, !PT ;  /* 0x0000000016007209 */ /* 0x000fe20007810000 */
[----:B------:R-:W-:Y:S03]  /*34f0*/  HMMA.16816.F32.BF16 R24, R4, R54, RZ ;  /* 0x000000360418723c */ /* 0x000fe600000418ff */
[----:B------:R-:W-:-:S03]  /*3500*/  FMNMX.FTZ R0, R100, R0, !PT ;  /* 0x0000000064007209 */ /* 0x000fc60007810000 */
[----:B---3--:R-:W-:Y:S01]  /*3510*/  HMMA.16816.F32.BF16 R116, R4, R44, RZ ;  /* 0x0000002c0474723c */ /* 0x008fe200000418ff */
[----:B------:R-:W-:-:S04]  /*3520*/  FMNMX.FTZ R0, R105, R0, !PT ;  /* 0x0000000069007209 */ /* 0x000fc80007810000 */
[----:B------:R-:W-:Y:S01]  /*3530*/  FMNMX.FTZ R0, R243, R0, !PT ;  /* 0x00000000f3007209 */ /* 0x000fe20007810000 */
[C---:B----4-:R-:W-:Y:S03]  /*3540*/  HMMA.16816.F32.BF16 R96, R4.reuse, R48, RZ ;  /* 0x000000300460723c */ /* 0x050fe600000418ff */
[----:B------:R-:W-:Y:S01]  /*3550*/  FMNMX.FTZ R3, R245, R0, !PT ;  /* 0x00000000f5037209 */ /* 0x000fe20007810000 */
[--C-:B------:R-:W-:Y:S02]  /*3560*/  FFMA.FTZ R0, R43, UR10, -R17.reuse ;  /* 0x0000000a2b007c23 */ /* 0x100fe40008010811 */
[C---:B------:R-:W-:Y:S01]  /*3570*/  HMMA.16816.F32.BF16 R76, R4.reuse, R52, RZ ;  /* 0x00000034044c723c */ /* 0x040fe200000418ff */
[----:B------:R-:W-:Y:S01]  /*3580*/  FMNMX.FTZ R3, R250, R3, !PT ;  /* 0x00000003fa037209 */ /* 0x000fe20007810000 */
[----:B------:R1:W2:Y:S04]  /*3590*/  MUFU.EX2 R231, R0 ;  /* 0x0000000000e77308 */ /* 0x0002a80000000800 */
[C---:B-----5:R-:W-:Y:S06]  /*35a0*/  HMMA.16816.F32.BF16 R72, R4.reuse, R64, RZ ;  /* 0x000000400448723c */ /* 0x060fec00000418ff */
[C---:B------:R-:W-:Y:S06]  /*35b0*/  HMMA.16816.F32.BF16 R40, R4.reuse, R84, RZ ;  /* 0x000000540428723c */ /* 0x040fec00000418ff */
[----:B------:R-:W-:Y:S01]  /*35c0*/  HMMA.16816.F32.BF16 R68, R4, R108, RZ ;  /* 0x0000006c0444723c */ /* 0x000fe200000418ff */
[----:B-1----:R-:W-:Y:S01]  /*35d0*/  FMNMX.FTZ R0, R251, R3, !PT ;  /* 0x00000003fb007209 */ /* 0x002fe20007810000 */
[----:B------:R-:W-:-:S03]  /*35e0*/  FFMA.FTZ R3, R60, UR10, -R17 ;  /* 0x0000000a3c037c23 */ /* 0x000fc60008010811 */
[----:B------:R-:W-:Y:S01]  /*35f0*/  FMNMX.FTZ R0, R252, R0, !PT ;  /* 0x00000000fc007209 */ /* 0x000fe20007810000 */
[----:B------:R1:W-:Y:S01]  /*3600*/  MUFU.EX2 R232, R3 ;  /* 0x0000000300e87308 */ /* 0x0003e20000000800 */
[----:B------:R-:W-:Y:S02]  /*3610*/  HMMA.16816.F32.BF16 R32, R4, R46, RZ ;  /* 0x0000002e0420723c */ /* 0x000fe400000418ff */
[----:B------:R-:W-:-:S04]  /*3620*/  FMNMX.FTZ R0, R195, R0, !PT ;  /* 0x00000000c3007209 */ /* 0x000fc80007810000 */
[C---:B------:R-:W-:Y:S01]  /*3630*/  HMMA.16816.F32.BF16 R28, R4.reuse, R50, RZ ;  /* 0x00000032041c723c */ /* 0x040fe200000418ff */
[----:B------:R-:W3:Y:S05]  /*3640*/  SHFL.BFLY PT, R8, R0, 0x2, 0x1f ;  /* 0x0c401f0000087f89 */ /* 0x000eea00000e0000 */
[----:B------:R-:W-:Y:S01]  /*3650*/  HMMA.16816.F32.BF16 R36, R4, R86, RZ ;  /* 0x000000560424723c */ /* 0x000fe200000418ff */
[----:B-1----:R-:W-:-:S04]  /*3660*/  FFMA.FTZ R3, R59, UR10, -R17 ;  /* 0x0000000a3b037c23 */ /* 0x002fc80008010811 */
[----:B------:R1:W4:Y:S01]  /*3670*/  MUFU.EX2 R234, R3 ;  /* 0x0000000300ea7308 */ /* 0x0003220000000800 */
[----:B---3--:R-:W-:Y:S02]  /*3680*/  FMNMX.FTZ R0, R0, R8, !PT ;  /* 0x0000000800007209 */ /* 0x008fe40007810000 */
[----:B--2---:R-:W-:Y:S01]  /*3690*/  F2FP.BF16.F32.PACK_AB R8, R233, R231 ;  /* 0x000000e7e908723e */ /* 0x004fe200000010ff */
[--C-:B-1----:R-:W-:Y:S01]  /*36a0*/  FFMA.FTZ R3, R61, UR10, -R16.reuse ;  /* 0x0000000a3d037c23 */ /* 0x102fe20008010810 */
[----:B----4-:R-:W-:Y:S01]  /*36b0*/  F2FP.BF16.F32.PACK_AB R10, R234, R232 ;  /* 0x000000e8ea0a723e */ /* 0x010fe200000010ff */
[C---:B------:R-:W-:Y:S02]  /*36c0*/  HMMA.16816.F32.BF16 R60, R4.reuse, R66, RZ ;  /* 0x00000042043c723c */ /* 0x040fe400000418ff */
[----:B------:R1:W-:Y:S04]  /*36d0*/  MUFU.EX2 R220, R3 ;  /* 0x0000000300dc7308 */ /* 0x0003e80000000800 */
[----:B------:R-:W-:Y:S01]  /*36e0*/  HMMA.16816.F32.BF16 R4, R4, R110, RZ ;  /* 0x0000006e0404723c */ /* 0x000fe200000418ff */
[----:B-1----:R-:W-:-:S04]  /*36f0*/  FFMA.FTZ R3, R9, UR10, -R16 ;  /* 0x0000000a09037c23 */ /* 0x002fc80008010810 */
[----:B------:R1:W2:Y:S02]  /*3700*/  MUFU.EX2 R221, R3 ;  /* 0x0000000300dd7308 */ /* 0x0002a40000000800 */
[----:B-1----:R-:W-:Y:S01]  /*3710*/  FFMA.FTZ R3, R11, UR10, -R16 ;  /* 0x0000000a0b037c23 */ /* 0x002fe20008010810 */
[----:B--2---:R-:W-:-:S05]  /*3720*/  F2FP.BF16.F32.PACK_AB R9, R221, R220 ;  /* 0x000000dcdd09723e */ /* 0x004fca00000010ff */
[----:B------:R1:W-:Y:S02]  /*3730*/  MUFU.EX2 R223, R3 ;  /* 0x0000000300df7308 */ /* 0x0003e40000000800 */
[----:B-1----:R-:W-:Y:S02]  /*3740*/  FFMA.FTZ R3, R12, UR10, -R16 ;  /* 0x0000000a0c037c23 */ /* 0x002fe40008010810 */
[----:B------:R-:W1:Y:S04]  /*3750*/  SHFL.BFLY PT, R12, R0, 0x1, 0x1f ;  /* 0x0c201f00000c7f89 */ /* 0x000e6800000e0000 */
[----:B------:R2:W3:Y:S02]  /*3760*/  MUFU.EX2 R222, R3 ;  /* 0x0000000300de7308 */ /* 0x0004e40000000800 */
[----:B--2---:R-:W-:Y:S01]  /*3770*/  FFMA.FTZ R3, R103, UR10, -R2 ;  /* 0x0000000a67037c23 */ /* 0x004fe20008010802 */
[----:B---3--:R-:W-:-:S05]  /*3780*/  F2FP.BF16.F32.PACK_AB R11, R222, R223 ;  /* 0x000000dfde0b723e */ /* 0x008fca00000010ff */
[----:B------:R2:W-:Y:S01]  /*3790*/  MUFU.EX2 R184, R3 ;  /* 0x0000000300b87308 */ /* 0x0005e20000000800 */
[----:B-1----:R-:W-:Y:S01]  /*37a0*/  FMNMX.FTZ R103, R0, R12, !PT ;  /* 0x0000000c00677209 */ /* 0x002fe20007810000 */
[C---:B------:R-:W-:Y:S03]  /*37b0*/  HMMA.16816.F32.BF16 R152, R8.reuse, R94, R24 ;  /* 0x0000005e0898723c */ /* 0x040fe60000041818 */
[C---:B------:R-:W-:Y:S01]  /*37c0*/  FSETP.NEU.FTZ.AND P0, PT, R103.reuse, -INF , PT ;  /* 0xff8000006700780b */ /* 0x040fe20003f1d000 */
[----:B------:R-:W-:Y:S02]  /*37d0*/  FMUL.FTZ R0, R103, UR10 ;  /* 0x0000000a67007c20 */ /* 0x000fe40008410000 */
[----:B------:R-:W-:Y:S03]  /*37e0*/  HMMA.16816.F32.BF16 R164, R8, R80, R116 ;  /* 0x0000005008a4723c */ /* 0x000fe60000041874 */
[----:B------:R-:W-:-:S02]  /*37f0*/  FSEL R0, R0, RZ, P0 ;  /* 0x000000ff00007208 */ /* 0x000fc40000000000 */
[----:B------:R-:W-:Y:S01]  /*3800*/  ISETP.GE.AND P0, PT, R244, 0x2, PT ;  /* 0x00000002f400780c */ /* 0x000fe20003f06270 */
[C---:B------:R-:W-:Y:S01]  /*3810*/  HMMA.16816.F32.BF16 R156, R8.reuse, R88, R96 ;  /* 0x00000058089c723c */ /* 0x040fe20000041860 */
[----:B--2---:R-:W-:Y:S01]  /*3820*/  FFMA.FTZ R3, R106, UR10, -R2 ;  /* 0x0000000a6a037c23 */ /* 0x004fe20008010802 */
[----:B------:R-:W-:Y:S02]  /*3830*/  IMAD.MOV.U32 R106, RZ, RZ, R120 ;  /* 0x000000ffff6a7224 */ /* 0x000fe400078e0078 */
[----:B------:R-:W1:Y:S01]  /*3840*/  LDSM.16.MT88.4 R120, [R224+0xb400] ;  /* 0x00b40000e078783b */ /* 0x000e620000004200 */
[----:B------:R2:W-:Y:S01]  /*3850*/  MUFU.EX2 R59, R3 ;  /* 0x00000003003b7308 */ /* 0x0005e20000000800 */
[C---:B------:R-:W-:Y:S06]  /*3860*/  HMMA.16816.F32.BF16 R144, R8.reuse, R92, R76 ;  /* 0x0000005c0890723c */ /* 0x040fec000004184c */
[C---:B------:R-:W-:Y:S06]  /*3870*/  HMMA.16816.F32.BF16 R160, R8.reuse, R112, R72 ;  /* 0x0000007008a0723c */ /* 0x040fec0000041848 */
[----:B------:R-:W-:Y:S01]  /*3880*/  HMMA.16816.F32.BF16 R148, R8, R82, R32 ;  /* 0x000000520894723c */ /* 0x000fe20000041820 */
[----:B--2---:R-:W-:Y:S01]  /*3890*/  FFMA.FTZ R3, R130, UR10, -R2 ;  /* 0x0000000a82037c23 */ /* 0x004fe20008010802 */
[----:B------:R-:W-:-:S04]  /*38a0*/  IMAD.MOV.U32 R130, RZ, RZ, R141 ;  /* 0x000000ffff827224 */ /* 0x000fc800078e008d */
[----:B------:R-:W-:Y:S01]  /*38b0*/  HMMA.16816.F32.BF16 R168, R8, R114, R60 ;  /* 0x0000007208a8723c */ /* 0x000fe2000004183c */
[----:B------:R2:W-:Y:S01]  /*38c0*/  MUFU.EX2 R138, R3 ;  /* 0x00000003008a7308 */ /* 0x0005e20000000800 */
[----:B------:R-:W-:-:S04]  /*38d0*/  F2FP.BF16.F32.PACK_AB R12, R106, R130 ;  /* 0x000000826a0c723e */ /* 0x000fc800000010ff */
[C---:B------:R-:W-:Y:S06]  /*38e0*/  HMMA.16816.F32.BF16 R140, R8.reuse, R124, R68 ;  /* 0x0000007c088c723c */ /* 0x040fec0000041844 */
[----:B------:R-:W-:Y:S01]  /*38f0*/  HMMA.16816.F32.BF16 R180, R8, R126, R4 ;  /* 0x0000007e08b4723c */ /* 0x000fe20000041804 */
[----:B--2---:R-:W-:-:S05]  /*3900*/  FFMA.FTZ R3, R137, UR10, -R2 ;  /* 0x0000000a89037c23 */ /* 0x004fca0008010802 */
[C---:B-1----:R-:W-:Y:S01]  /*3910*/  HMMA.16816.F32.BF16 R188, R8.reuse, R120, R40 ;  /* 0x0000007808bc723c */ /* 0x042fe20000041828 */
[----:B------:R1:W-:Y:S05]  /*3920*/  MUFU.EX2 R187, R3 ;  /* 0x0000000300bb7308 */ /* 0x0003ea0000000800 */
[----:B------:R-:W-:Y:S01]  /*3930*/  HMMA.16816.F32.BF16 R116, R8, R122, R36 ;  /* 0x0000007a0874723c */ /* 0x000fe20000041824 */
[----:B-1----:R-:W-:-:S04]  /*3940*/  FFMA.FTZ R3, R136, UR10, -R2 ;  /* 0x0000000a88037c23 */ /* 0x002fc80008010802 */
[----:B------:R1:W-:Y:S02]  /*3950*/  MUFU.EX2 R185, R3 ;  /* 0x0000000300b97308 */ /* 0x0003e40000000800 */
[----:B-1----:R-:W-:-:S06]  /*3960*/  FFMA.FTZ R3, R15, UR10, -R0 ;  /* 0x0000000a0f037c23 */ /* 0x002fcc0008010800 */
[----:B------:R1:W-:Y:S02]  /*3970*/  MUFU.EX2 R217, R3 ;  /* 0x0000000300d97308 */ /* 0x0003e40000000800 */
[----:B-1----:R-:W-:-:S06]  /*3980*/  FFMA.FTZ R3, R58, UR10, -R0 ;  /* 0x0000000a3a037c23 */ /* 0x002fcc0008010800 */
[----:B------:R1:W-:Y:S02]  /*3990*/  MUFU.EX2 R211, R3 ;  /* 0x0000000300d37308 */ /* 0x0003e40000000800 */
[----:B-1----:R-:W-:-:S06]  /*39a0*/  FFMA.FTZ R3, R57, UR10, -R0 ;  /* 0x0000000a39037c23 */ /* 0x002fcc0008010800 */
[----:B------:R1:W-:Y:S02]  /*39b0*/  MUFU.EX2 R209, R3 ;  /* 0x0000000300d17308 */ /* 0x0003e40000000800 */
[----:B-1----:R-:W-:-:S06]  /*39c0*/  FFMA.FTZ R3, R56, UR10, -R0 ;  /* 0x0000000a38037c23 */ /* 0x002fcc0008010800 */
[----:B------:R1:W2:Y:S02]  /*39d0*/  MUFU.EX2 R210, R3 ;  /* 0x0000000300d27308 */ /* 0x0002a40000000800 */
[----:B-1----:R-:W-:Y:S01]  /*39e0*/  FFMA.FTZ R3, R23, UR10, -R0 ;  /* 0x0000000a17037c23 */ /* 0x002fe20008010800 */
[----:B--2---:R-:W-:Y:S01]  /*39f0*/  F2FP.BF16.F32.PACK_AB R15, R210, R209 ;  /* 0x000000d1d20f723e */ /* 0x004fe200000010ff */
[----:B------:R-:W-:-:S04]  /*3a00*/  IMAD.MOV.U32 R23, RZ, RZ, R138 ;  /* 0x000000ffff177224 */ /* 0x000fc800078e008a */
[----:B------:R1:W-:Y:S01]  /*3a10*/  MUFU.EX2 R214, R3 ;  /* 0x0000000300d67308 */ /* 0x0003e20000000800 */
[----:B------:R-:W-:Y:S01]  /*3a20*/  HMMA.16816.F32.BF16 R136, R8, R90, R28 ;  /* 0x0000005a0888723c */ /* 0x000fe2000004181c */
[----:B------:R-:W-:Y:S01]  /*3a30*/  F2FP.BF16.F32.PACK_AB R4, R23, R59 ;  /* 0x0000003b1704723e */ /* 0x000fe200000010ff */
[----:B-1----:R-:W-:Y:S01]  /*3a40*/  FFMA.FTZ R3, R14, UR10, -R0 ;  /* 0x0000000a0e037c23 */ /* 0x002fe20008010800 */
[----:B------:R-:W-:-:S04]  /*3a50*/  F2FP.BF16.F32.PACK_AB R14, R184, R186 ;  /* 0x000000bab80e723e */ /* 0x000fc800000010ff */
[----:B------:R1:W2:Y:S02]  /*3a60*/  MUFU.EX2 R216, R3 ;  /* 0x0000000300d87308 */ /* 0x0002a40000000800 */
[----:B-1----:R-:W-:Y:S01]  /*3a70*/  FFMA.FTZ R3, R13, UR10, -R0 ;  /* 0x0000000a0d037c23 */ /* 0x002fe20008010800 */
[----:B------:R-:W-:Y:S02]  /*3a80*/  F2FP.BF16.F32.PACK_AB R13, R211, R217 ;  /* 0x000000d9d30d723e */ /* 0x000fe400000010ff */
[----:B--2---:R-:W-:-:S03]  /*3a90*/  F2FP.BF16.F32.PACK_AB R5, R216, R214 ;  /* 0x000000d6d805723e */ /* 0x004fc600000010ff */
[----:B------:R1:W-:Y:S02]  /*3aa0*/  MUFU.EX2 R208, R3 ;  /* 0x0000000300d07308 */ /* 0x0003e40000000800 */
[C---:B------:R-:W-:Y:S06]  /*3ab0*/  HMMA.16816.F32.BF16 R24, R12.reuse, R44, RZ ;  /* 0x0000002c0c18723c */ /* 0x040fec00000418ff */
[C---:B------:R-:W-:Y:S06]  /*3ac0*/  HMMA.16816.F32.BF16 R44, R12.reuse, R46, RZ ;  /* 0x0000002e0c2c723c */ /* 0x040fec00000418ff */
[----:B------:R-:W-:Y:S01]  /*3ad0*/  HMMA.16816.F32.BF16 R8, R12, R48, RZ ;  /* 0x000000300c08723c */ /* 0x000fe200000418ff */
[----:B-1----:R-:W-:Y:S01]  /*3ae0*/  FFMA.FTZ R3, R22, UR10, -R0 ;  /* 0x0000000a16037c23 */ /* 0x002fe20008010800 */
[----:B------:R-:W-:-:S03]  /*3af0*/  IMAD.MOV.U32 R22, RZ, RZ, R187 ;  /* 0x000000ffff167224 */ /* 0x000fc600078e00bb */
[----:B------:R1:W2:Y:S01]  /*3b00*/  MUFU.EX2 R203, R3 ;  /* 0x0000000300cb7308 */ /* 0x0002a20000000800 */
[----:B------:R-:W-:Y:S01]  /*3b10*/  HMMA.16816.F32.BF16 R40, R12, R108, RZ ;  /* 0x0000006c0c28723c */ /* 0x000fe200000418ff */
[----:B------:R-:W-:-:S05]  /*3b20*/  F2FP.BF16.F32.PACK_AB R6, R185, R22 ;  /* 0x00000016b906723e */ /* 0x000fca00000010ff */
[----:B------:R-:W-:Y:S01]  /*3b30*/  HMMA.16816.F32.BF16 R28, R12, R52, RZ ;  /* 0x000000340c1c723c */ /* 0x000fe200000418ff */
[----:B------:R-:W-:Y:S02]  /*3b40*/  IMAD.MOV.U32 R108, RZ, RZ, R186 ;  /* 0x000000ffff6c7224 */ /* 0x000fe400078e00ba */
[----:B------:R-:W-:-:S03]  /*3b50*/  IMAD.MOV.U32 R109, RZ, RZ, R59 ;  /* 0x000000ffff6d7224 */ /* 0x000fc600078e003b */
[----:B------:R-:W-:Y:S01]  /*3b60*/  HMMA.16816.F32.BF16 R60, R12, R110, RZ ;  /* 0x0000006e0c3c723c */ /* 0x000fe200000418ff */
[----:B-1----:R-:W-:Y:S01]  /*3b70*/  FFMA.FTZ R3, R172, UR10, -R2 ;  /* 0x0000000aac037c23 */ /* 0x002fe20008010802 */
[----:B--2---:R-:W-:-:S04]  /*3b80*/  F2FP.BF16.F32.PACK_AB R7, R203, R208 ;  /* 0x000000d0cb07723e */ /* 0x004fc800000010ff */
[----:B------:R-:W-:Y:S01]  /*3b90*/  HMMA.16816.F32.BF16 R36, R12, R84, RZ ;  /* 0x000000540c24723c */ /* 0x000fe200000418ff */
[----:B------:R-:W-:Y:S01]  /*3ba0*/  IMAD.MOV.U32 R110, RZ, RZ, R23 ;  /* 0x000000ffff6e7224 */ /* 0x000fe200078e0017 */
[----:B------:R1:W2:Y:S01]  /*3bb0*/  MUFU.EX2 R56, R3 ;  /* 0x0000000300387308 */ /* 0x0002a20000000800 */
[----:B------:R-:W-:-:S03]  /*3bc0*/  IMAD.MOV.U32 R23, RZ, RZ, R195 ;  /* 0x000000ffff177224 */ /* 0x000fc600078e00c3 */
[C---:B------:R-:W-:Y:S06]  /*3bd0*/  HMMA.16816.F32.BF16 R76, R4.reuse, R88, R8 ;  /* 0x00000058044c723c */ /* 0x040fec0000041808 */
[C---:B------:R-:W-:Y:S01]  /*3be0*/  HMMA.16816.F32.BF16 R204, R4.reuse, R124, R40 ;  /* 0x0000007c04cc723c */ /* 0x040fe20000041828 */
[----:B------:R-:W-:Y:S01]  /*3bf0*/  IMAD.MOV.U32 R11, RZ, RZ, R184 ;  /* 0x000000ffff0b7224 */ /* 0x000fe200078e00b8 */
[----:B------:R-:W-:Y:S04]  /*3c00*/  LDSM.16.MT88.4 R40, [R225+0xa800] ;  /* 0x00a80000e128783b */ /* 0x000fe80000004200 */
[----:B------:R-:W-:Y:S01]  /*3c10*/  HMMA.16816.F32.BF16 R72, R4, R92, R28 ;  /* 0x0000005c0448723c */ /* 0x000fe2000004181c */
[----:B-1----:R-:W-:Y:S01]  /*3c20*/  FFMA.FTZ R3, R131, UR10, -R17 ;  /* 0x0000000a83037c23 */ /* 0x002fe20008010811 */
[----:B------:R-:W-:Y:S01]  /*3c30*/  LDSM.16.MT88.4 R28, [R224+0xa800] ;  /* 0x00a80000e01c783b */ /* 0x000fe20000004200 */
[----:B------:R-:W-:-:S02]  /*3c40*/  IMAD.MOV.U32 R125, RZ, RZ, R11 ;  /* 0x000000ffff7d7224 */ /* 0x000fc400078e000b */
[----:B------:R1:W-:Y:S01]  /*3c50*/  MUFU.EX2 R202, R3 ;  /* 0x0000000300ca7308 */ /* 0x0003e20000000800 */
[C---:B------:R-:W-:Y:S06]  /*3c60*/  HMMA.16816.F32.BF16 R32, R12.reuse, R64, RZ ;  /* 0x000000400c20723c */ /* 0x040fec00000418ff */
[C---:B------:R-:W-:Y:S06]  /*3c70*/  HMMA.16816.F32.BF16 R48, R12.reuse, R50, RZ ;  /* 0x000000320c30723c */ /* 0x040fec00000418ff */
[----:B------:R-:W-:Y:S01]  /*3c80*/  HMMA.16816.F32.BF16 R52, R12, R54, RZ ;  /* 0x000000360c34723c */ /* 0x000fe200000418ff */
[----:B-1----:R-:W-:-:S05]  /*3c90*/  FFMA.FTZ R3, R133, UR10, -R17 ;  /* 0x0000000a85037c23 */ /* 0x002fca0008010811 */
[C---:B------:R-:W-:Y:S01]  /*3ca0*/  HMMA.16816.F32.BF16 R64, R12.reuse, R66, RZ ;  /* 0x000000420c40723c */ /* 0x040fe200000418ff */
[----:B------:R1:W3:Y:S05]  /*3cb0*/  MUFU.EX2 R201, R3 ;  /* 0x0000000300c97308 */ /* 0x0002ea0000000800 */
[----:B------:R-:W-:Y:S01]  /*3cc0*/  HMMA.16816.F32.BF16 R84, R12, R86, RZ ;  /* 0x000000560c54723c */ /* 0x000fe200000418ff */
[----:B------:R-:W-:Y:S05]  /*3cd0*/  LDSM.16.MT88.4 R12, [R224+0x9800] ;  /* 0x00980000e00c783b */ /* 0x000fea0000004200 */
[C---:B------:R-:W-:Y:S01]  /*3ce0*/  HMMA.16816.F32.BF16 R196, R4.reuse, R120, R36 ;  /* 0x0000007804c4723c */ /* 0x040fe20000041824 */
[----:B------:R-:W4:Y:S05]  /*3cf0*/  LDSM.16.MT88.4 R36, [R224+0xb800] ;  /* 0x00b80000e024783b */ /* 0x000f2a0000004200 */
[C---:B------:R-:W-:Y:S01]  /*3d00*/  HMMA.16816.F32.BF16 R96, R4.reuse, R80, R24 ;  /* 0x000000500460723c */ /* 0x040fe20000041818 */
[----:B-1----:R-:W-:Y:S01]  /*3d10*/  FFMA.FTZ R3, R135, UR10, -R17 ;  /* 0x0000000a87037c23 */ /* 0x002fe20008010811 */
[----:B--2---:R-:W-:Y:S01]  /*3d20*/  IMAD.MOV.U32 R135, RZ, RZ, R56 ;  /* 0x000000ffff877224 */ /* 0x004fe200078e0038 */
[----:B------:R-:W1:Y:S02]  /*3d30*/  LDSM.16.MT88.4 R24, [R225+0x9800] ;  /* 0x00980000e118783b */ /* 0x000e640000004200 */
[----:B------:R2:W-:Y:S01]  /*3d40*/  MUFU.EX2 R200, R3 ;  /* 0x0000000300c87308 */ /* 0x0005e20000000800 */
[----:B------:R-:W-:Y:S01]  /*3d50*/  HMMA.16816.F32.BF16 R56, R4, R82, R44 ;  /* 0x000000520438723c */ /* 0x000fe2000004182c */
[----:B------:R-:W-:-:S02]  /*3d60*/  IMAD.MOV.U32 R80, RZ, RZ, R106 ;  /* 0x000000ffff507224 */ /* 0x000fc400078e006a */
[----:B------:R-:W-:Y:S02]  /*3d70*/  IMAD.MOV.U32 R81, RZ, RZ, R130 ;  /* 0x000000ffff517224 */ /* 0x000fe400078e0082 */
[----:B------:R-:W-:Y:S01]  /*3d80*/  IMAD.MOV.U32 R133, RZ, RZ, R80 ;  /* 0x000000ffff857224 */ /* 0x000fe200078e0050 */
[----:B------:R-:W-:Y:S01]  /*3d90*/  MOV R80, R109 ;  /* 0x0000006d00507202 */ /* 0x000fe20000000f00 */
[----:B------:R-:W-:Y:S01]  /*3da0*/  IMAD.MOV.U32 R83, RZ, RZ, R108 ;  /* 0x000000ffff537224 */ /* 0x000fe200078e006c */
[C---:B------:R-:W-:Y:S01]  /*3db0*/  HMMA.16816.F32.BF16 R68, R4.reuse, R112, R32 ;  /* 0x000000700444723c */ /* 0x040fe20000041820 */
[----:B------:R-:W-:Y:S01]  /*3dc0*/  IMAD.MOV.U32 R108, RZ, RZ, R185 ;  /* 0x000000ffff6c7224 */ /* 0x000fe200078e00b9 */
[----:B------:R-:W5:Y:S01]  /*3dd0*/  LDSM.16.MT88.4 R32, [R225+0xb800] ;  /* 0x00b80000e120783b */ /* 0x000f620000004200 */
[----:B------:R-:W-:Y:S02]  /*3de0*/  IMAD.MOV.U32 R92, RZ, RZ, R81 ;  /* 0x000000ffff5c7224 */ /* 0x000fe400078e0051 */
[----:B------:R-:W-:Y:S01]  /*3df0*/  IMAD.MOV.U32 R81, RZ, RZ, R110 ;  /* 0x000000ffff517224 */ /* 0x000fe200078e006e */
[----:B------:R-:W-:Y:S01]  /*3e00*/  HMMA.16816.F32.BF16 R44, R4, R94, R52 ;  /* 0x0000005e042c723c */ /* 0x000fe20000041834 */
[----:B--2---:R-:W-:Y:S01]  /*3e10*/  FFMA.FTZ R3, R134, UR10, -R17 ;  /* 0x0000000a86037c23 */ /* 0x004fe20008010811 */
[----:B------:R-:W-:-:S03]  /*3e20*/  IMAD.MOV.U32 R134, RZ, RZ, R108 ;  /* 0x000000ffff867224 */ /* 0x000fc600078e006c */
[----:B------:R2:W4:Y:S01]  /*3e30*/  MUFU.EX2 R187, R3 ;  /* 0x0000000300bb7308 */ /* 0x0005220000000800 */
[C---:B------:R-:W-:Y:S06]  /*3e40*/  HMMA.16816.F32.BF16 R48, R4.reuse, R90, R48 ;  /* 0x0000005a0430723c */ /* 0x040fec0000041830 */
[C---:B------:R-:W-:Y:S06]  /*3e50*/  HMMA.16816.F32.BF16 R64, R4.reuse, R114, R64 ;  /* 0x000000720440723c */ /* 0x040fec0000041840 */
[----:B------:R-:W-:Y:S01]  /*3e60*/  HMMA.16816.F32.BF16 R52, R4, R122, R84 ;  /* 0x0000007a0434723c */ /* 0x000fe20000041854 */
[----:B--2---:R-:W-:-:S05]  /*3e70*/  FFMA.FTZ R3, R107, UR10, -R16 ;  /* 0x0000000a6b037c23 */ /* 0x004fca0008010810 */
[----:B------:R-:W-:Y:S01]  /*3e80*/  HMMA.16816.F32.BF16 R60, R4, R126, R60 ;  /* 0x0000007e043c723c */ /* 0x000fe2000004183c */
[----:B------:R2:W-:Y:S06]  /*3e90*/  MUFU.EX2 R186, R3 ;  /* 0x0000000300ba7308 */ /* 0x0005ec0000000800 */
[----:B---3--:R-:W-:Y:S02]  /*3ea0*/  F2FP.BF16.F32.PACK_AB R4, R201, R202 ;  /* 0x000000cac904723e */ /* 0x008fe400000010ff */
[----:B----4-:R-:W-:Y:S01]  /*3eb0*/  F2FP.BF16.F32.PACK_AB R6, R187, R200 ;  /* 0x000000c8bb06723e */ /* 0x010fe200000010ff */
[----:B--2---:R-:W-:-:S04]  /*3ec0*/  FFMA.FTZ R3, R128, UR10, -R16 ;  /* 0x0000000a80037c23 */ /* 0x004fc80008010810 */
[----:B------:R2:W3:Y:S02]  /*3ed0*/  MUFU.EX2 R185, R3 ;  /* 0x0000000300b97308 */ /* 0x0004e40000000800 */
[----:B--2---:R-:W-:Y:S01]  /*3ee0*/  FFMA.FTZ R3, R129, UR10, -R16 ;  /* 0x0000000a81037c23 */ /* 0x004fe20008010810 */
[----:B---3--:R-:W-:-:S05]  /*3ef0*/  F2FP.BF16.F32.PACK_AB R5, R185, R186 ;  /* 0x000000bab905723e */ /* 0x008fca00000010ff */
[----:B------:R2:W-:Y:S02]  /*3f00*/  MUFU.EX2 R184, R3 ;  /* 0x0000000300b87308 */ /* 0x0005e40000000800 */
[----:B--2---:R-:W-:-:S06]  /*3f10*/  FFMA.FTZ R3, R132, UR10, -R16 ;  /* 0x0000000a84037c23 */ /* 0x004fcc0008010810 */
[----:B------:R2:W3:Y:S02]  /*3f20*/  MUFU.EX2 R111, R3 ;  /* 0x00000003006f7308 */ /* 0x0004e40000000800 */
[----:B--2---:R-:W-:Y:S01]  /*3f30*/  FFMA.FTZ R3, R177, UR10, -R2 ;  /* 0x0000000ab1037c23 */ /* 0x004fe20008010802 */
[----:B---3--:R-:W-:-:S05]  /*3f40*/  F2FP.BF16.F32.PACK_AB R7, R111, R184 ;  /* 0x000000b86f07723e */ /* 0x008fca00000010ff */
[----:B------:R2:W-:Y:S02]  /*3f50*/  MUFU.EX2 R124, R3 ;  /* 0x00000003007c7308 */ /* 0x0005e40000000800 */
[C---:B------:R-:W-:Y:S06]  /*3f60*/  HMMA.16816.F32.BF16 R88, R4.reuse, R38, R116 ;  /* 0x000000260458723c */ /* 0x040fec0000041874 */
[C---:B------:R-:W-:Y:S06]  /*3f70*/  HMMA.16816.F32.BF16 R120, R4.reuse, R14, R148 ;  /* 0x0000000e0478723c */ /* 0x040fec0000041894 */
[----:B------:R-:W-:Y:S01]  /*3f80*/  HMMA.16816.F32.BF16 R112, R4, R12, R164 ;  /* 0x0000000c0470723c */ /* 0x000fe200000418a4 */
[----:B--2---:R-:W-:-:S04]  /*3f90*/  FFMA.FTZ R3, R178, UR10, -R2 ;  /* 0x0000000ab2037c23 */ /* 0x004fc80008010802 */
[----:B------:R2:W-:Y:S01]  /*3fa0*/  MUFU.EX2 R93, R3 ;  /* 0x00000003005d7308 */ /* 0x0005e20000000800 */
[C---:B-1----:R-:W-:Y:S01]  /*3fb0*/  HMMA.16816.F32.BF16 R128, R4.reuse, R24, R156 ;  /* 0x000000180480723c */ /* 0x042fe2000004189c */
[----:B------:R-:W-:Y:S05]  /*3fc0*/  LDSM.16.MT88.4 R156, [R224+0xac00] ;  /* 0x00ac0000e09c783b */ /* 0x000fea0000004200 */
[C---:B------:R-:W-:Y:S06]  /*3fd0*/  HMMA.16816.F32.BF16 R144, R4.reuse, R28, R144 ;  /* 0x0000001c0490723c */ /* 0x040fec0000041890 */
[----:B------:R-:W-:Y:S01]  /*3fe0*/  HMMA.16816.F32.BF16 R160, R4, R40, R160 ;  /* 0x0000002804a0723c */ /* 0x000fe200000418a0 */
[----:B--2---:R-:W-:-:S05]  /*3ff0*/  FFMA.FTZ R3, R179, UR10, -R2 ;  /* 0x0000000ab3037c23 */ /* 0x004fca0008010802 */
[C---:B------:R-:W-:Y:S01]  /*4000*/  HMMA.16816.F32.BF16 R188, R4.reuse, R36, R188 ;  /* 0x0000002404bc723c */ /* 0x040fe200000418bc */
[----:B------:R1:W-:Y:S05]  /*4010*/  MUFU.EX2 R172, R3 ;  /* 0x0000000300ac7308 */ /* 0x0003ea0000000800 */
[C---:B------:R-:W-:Y:S06]  /*4020*/  HMMA.16816.F32.BF16 R136, R4.reuse, R26, R136 ;  /* 0x0000001a0488723c */ /* 0x040fec0000041888 */
[C---:B------:R-:W-:Y:S06]  /*4030*/  HMMA.16816.F32.BF16 R152, R4.reuse, R30, R152 ;  /* 0x0000001e0498723c */ /* 0x040fec0000041898 */
[----:B------:R-:W-:Y:S01]  /*4040*/  HMMA.16816.F32.BF16 R168, R4, R42, R168 ;  /* 0x0000002a04a8723c */ /* 0x000fe200000418a8 */
[----:B-1----:R-:W-:-:S04]  /*4050*/  FFMA.FTZ R3, R192, UR10, -R2 ;  /* 0x0000000ac0037c23 */ /* 0x002fc80008010802 */
[----:B------:R1:W2:Y:S01]  /*4060*/  MUFU.EX2 R8, R3 ;  /* 0x0000000300087308 */ /* 0x0002a20000000800 */
[----:B-----5:R-:W-:Y:S01]  /*4070*/  HMMA.16816.F32.BF16 R180, R4, R34, R180 ;  /* 0x0000002204b4723c */ /* 0x020fe200000418b4 */
[----:B-1----:R-:W-:-:S06]  /*4080*/  FFMA.FTZ R3, R193, UR10, -R2 ;  /* 0x0000000ac1037c23 */ /* 0x002fcc0008010802 */
[----:B------:R1:W-:Y:S02]  /*4090*/  MUFU.EX2 R9, R3 ;  /* 0x0000000300097308 */ /* 0x0003e40000000800 */
[--C-:B-1----:R-:W-:Y:S01]  /*40a0*/  FFMA.FTZ R3, R194, UR10, -R2.reuse ;  /* 0x0000000ac2037c23 */ /* 0x102fe20008010802 */
[----:B------:R-:W-:Y:S01]  /*40b0*/  FFMA.FTZ R2, R219, UR10, -R2 ;  /* 0x0000000adb027c23 */ /* 0x000fe20008010802 */
[----:B------:R-:W-:Y:S01]  /*40c0*/  HMMA.16816.F32.BF16 R192, R4, R32, R140 ;  /* 0x0000002004c0723c */ /* 0x000fe2000004188c */
[----:B------:R-:W-:Y:S03]  /*40d0*/  LDSM.16.MT88.4 R4, [R225+0xbc00] ;  /* 0x00bc0000e104783b */ /* 0x000fe60000004200 */
[----:B------:R1:W3:Y:S01]  /*40e0*/  MUFU.EX2 R10, R3 ;  /* 0x00000003000a7308 */ /* 0x0002e20000000800 */
[----:B------:R-:W-:Y:S07]  /*40f0*/  LDSM.16.MT88.4 R140, [R225+0x9c00] ;  /* 0x009c0000e18c783b */ /* 0x000fee0000004200 */
[----:B------:R4:W-:Y:S01]  /*4100*/  MUFU.EX2 R219, R2 ;  /* 0x0000000200db7308 */ /* 0x0009e20000000800 */
[----:B-1----:R-:W-:-:S07]  /*4110*/  FFMA.FTZ R3, R100, UR10, -R0 ;  /* 0x0000000a64037c23 */ /* 0x002fce0008010800 */
[----:B------:R1:W-:Y:S01]  /*4120*/  MUFU.EX2 R100, R3 ;  /* 0x0000000300647308 */ /* 0x0003e20000000800 */
[----:B----4-:R-:W-:Y:S01]  /*4130*/  FFMA.FTZ R2, R250, UR10, -R0 ;  /* 0x0000000afa027c23 */ /* 0x010fe20008010800 */
[----:B--2---:R-:W-:Y:S01]  /*4140*/  IMAD.MOV.U32 R250, RZ, RZ, R8 ;  /* 0x000000fffffa7224 */ /* 0x004fe200078e0008 */
[----:B------:R-:W-:-:S05]  /*4150*/  F2FP.BF16.F32.PACK_AB R8, R124, R135 ;  /* 0x000000877c08723e */ /* 0x000fca00000010ff */
[----:B------:R2:W-:Y:S01]  /*4160*/  MUFU.EX2 R110, R2 ;  /* 0x00000002006e7308 */ /* 0x0005e20000000800 */
[----:B-1----:R-:W-:-:S07]  /*4170*/  FFMA.FTZ R3, R105, UR10, -R0 ;  /* 0x0000000a69037c23 */ /* 0x002fce0008010800 */
[----:B------:R1:W4:Y:S01]  /*4180*/  MUFU.EX2 R106, R3 ;  /* 0x00000003006a7308 */ /* 0x0003220000000800 */
[----:B--2---:R-:W-:-:S07]  /*4190*/  FFMA.FTZ R2, R175, UR10, -R17 ;  /* 0x0000000aaf027c23 */ /* 0x004fce0008010811 */
[----:B------:R2:W-:Y:S01]  /*41a0*/  MUFU.EX2 R107, R2 ;  /* 0x00000002006b7308 */ /* 0x0005e20000000800 */
[----:B-1----:R-:W-:Y:S01]  /*41b0*/  FFMA.FTZ R3, R243, UR10, -R0 ;  /* 0x0000000af3037c23 */ /* 0x002fe20008010800 */
[----:B---3--:R-:W-:Y:S01]  /*41c0*/  IMAD.MOV.U32 R243, RZ, RZ, R10 ;  /* 0x000000fffff37224 */ /* 0x008fe200078e000a */
[----:B------:R-:W-:-:S05]  /*41d0*/  F2FP.BF16.F32.PACK_AB R10, R172, R93 ;  /* 0x0000005dac0a723e */ /* 0x000fca00000010ff */
[----:B------:R1:W-:Y:S01]  /*41e0*/  MUFU.EX2 R108, R3 ;  /* 0x00000003006c7308 */ /* 0x0003e20000000800 */
[----:B--2---:R-:W-:-:S07]  /*41f0*/  FFMA.FTZ R2, R176, UR10, -R17 ;  /* 0x0000000ab0027c23 */ /* 0x004fce0008010811 */
[----:B------:R2:W-:Y:S01]  /*4200*/  MUFU.EX2 R105, R2 ;  /* 0x0000000200697308 */ /* 0x0005e20000000800 */
[----:B-1----:R-:W-:Y:S01]  /*4210*/  FFMA.FTZ R3, R245, UR10, -R0 ;  /* 0x0000000af5037c23 */ /* 0x002fe20008010800 */
[----:B------:R-:W-:Y:S01]  /*4220*/  IMAD.MOV.U32 R245, RZ, RZ, R9 ;  /* 0x000000fffff57224 */ /* 0x000fe200078e0009 */
[----:B----4-:R-:W-:-:S05]  /*4230*/  F2FP.BF16.F32.PACK_AB R9, R106, R100 ;  /* 0x000000646a09723e */ /* 0x010fca00000010ff */
[----:B------:R-:W1:Y:S01]  /*4240*/  MUFU.EX2 R109, R3 ;  /* 0x00000003006d7308 */ /* 0x000e620000000800 */
[----:B--2---:R-:W-:Y:S01]  /*4250*/  FFMA.FTZ R2, R212, UR10, -R17 ;  /* 0x0000000ad4027c23 */ /* 0x004fe20008010811 */
[----:B------:R-:W-:Y:S01]  /*4260*/  IMAD.MOV.U32 R212, RZ, RZ, R133 ;  /* 0x000000ffffd47224 */ /* 0x000fe200078e0085 */
[----:B-1----:R-:W-:Y:S01]  /*4270*/  F2FP.BF16.F32.PACK_AB R11, R109, R108 ;  /* 0x0000006c6d0b723e */ /* 0x002fe200000010ff */
[----:B------:R-:W-:Y:S01]  /*4280*/  IMAD.MOV.U32 R3, RZ, RZ, R92 ;  /* 0x000000ffff037224 */ /* 0x000fe200078e005c */
[----:B------:R-:W-:-:S05]  /*4290*/  F2FP.BF16.F32.PACK_AB R92, R105, R107 ;  /* 0x0000006b695c723e */ /* 0x000fca00000010ff */
[C---:B------:R-:W-:Y:S01]  /*42a0*/  HMMA.16816.F32.BF16 R176, R8.reuse, R14, R56 ;  /* 0x0000000e08b0723c */ /* 0x040fe20000041838 */
[----:B------:R1:W-:Y:S05]  /*42b0*/  MUFU.EX2 R56, R2 ;  /* 0x0000000200387308 */ /* 0x0003ea0000000800 */
[C---:B------:R-:W-:Y:S01]  /*42c0*/  HMMA.16816.F32.BF16 R116, R8.reuse, R12, R96 ;  /* 0x0000000c0874723c */ /* 0x040fe20000041860 */
[----:B------:R-:W-:Y:S02]  /*42d0*/  IMAD.MOV.U32 R57, RZ, RZ, R135 ;  /* 0x000000ffff397224 */ /* 0x000fe400078e0087 */
[----:B------:R-:W-:Y:S02]  /*42e0*/  IMAD.MOV.U32 R58, RZ, RZ, R93 ;  /* 0x000000ffff3a7224 */ /* 0x000fe400078e005d */
[----:B------:R-:W-:Y:S01]  /*42f0*/  IMAD.MOV.U32 R59, RZ, RZ, R172 ;  /* 0x000000ffff3b7224 */ /* 0x000fe200078e00ac */
[----:B------:R-:W-:Y:S01]  /*4300*/  HMMA.16816.F32.BF16 R164, R8, R40, R68 ;  /* 0x0000002808a4723c */ /* 0x000fe20000041844 */
[----:B------:R-:W-:-:S02]  /*4310*/  IMAD.MOV.U32 R96, RZ, RZ, R134 ;  /* 0x000000ffff607224 */ /* 0x000fc400078e0086 */
[----:B------:R-:W-:Y:S02]  /*4320*/  IMAD.MOV.U32 R99, RZ, RZ, R83 ;  /* 0x000000ffff637224 */ /* 0x000fe400078e0053 */
[----:B------:R-:W-:Y:S02]  /*4330*/  IMAD.MOV.U32 R97, RZ, RZ, R125 ;  /* 0x000000ffff617224 */ /* 0x000fe400078e007d */
[----:B-1----:R-:W-:Y:S01]  /*4340*/  FFMA.FTZ R2, R215, UR10, -R17 ;  /* 0x0000000ad7027c23 */ /* 0x002fe20008010811 */
[C---:B------:R-:W-:Y:S01]  /*4350*/  HMMA.16816.F32.BF16 R132, R8.reuse, R24, R76 ;  /* 0x000000180884723c */ /* 0x040fe2000004184c */
[----:B------:R-:W-:Y:S02]  /*4360*/  IMAD.MOV.U32 R98, RZ, RZ, R124 ;  /* 0x000000ffff627224 */ /* 0x000fe400078e007c */
[----:B------:R-:W1:Y:S03]  /*4370*/  LDSM.16.MT88.4 R124, [R224+0x9c00] ;  /* 0x009c0000e07c783b */ /* 0x000e660000004200 */
[----:B------:R-:W-:Y:S01]  /*4380*/  HMMA.16816.F32.BF16 R48, R8, R26, R48 ;  /* 0x0000001a0830723c */ /* 0x000fe20000041830 */
[----:B------:R-:W-:Y:S01]  /*4390*/  IMAD.MOV.U32 R76, RZ, RZ, R23 ;  /* 0x000000ffff4c7224 */ /* 0x000fe200078e0017 */
[----:B------:R-:W-:Y:S01]  /*43a0*/  MOV R77, R22 ;  /* 0x00000016004d7202 */ /* 0x000fe20000000f00 */
[----:B------:R2:W3:Y:S01]  /*43b0*/  MUFU.EX2 R23, R2 ;  /* 0x0000000200177308 */ /* 0x0004e20000000800 */
[----:B------:R-:W-:-:S02]  /*43c0*/  IMAD.MOV.U32 R79, RZ, RZ, R80 ;  /* 0x000000ffff4f7224 */ /* 0x000fc400078e0050 */
[----:B------:R-:W-:Y:S01]  /*43d0*/  IMAD.MOV.U32 R78, RZ, RZ, R81 ;  /* 0x000000ffff4e7224 */ /* 0x000fe200078e0051 */
[C---:B------:R-:W-:Y:S01]  /*43e0*/  HMMA.16816.F32.BF16 R148, R8.reuse, R28, R72 ;  /* 0x0000001c0894723c */ /* 0x040fe20000041848 */
[----:B------:R-:W4:Y:S01]  /*43f0*/  LDSM.16.MT88.4 R80, [R224+0xbc00] ;  /* 0x00bc0000e050783b */ /* 0x000f220000004200 */
[----:B------:R-:W-:Y:S02]  /*4400*/  IMAD.MOV.U32 R26, RZ, RZ, R97 ;  /* 0x000000ffff1a7224 */ /* 0x000fe400078e0061 */
[----:B------:R-:W-:Y:S01]  /*4410*/  IMAD.MOV.U32 R25, RZ, RZ, R96 ;  /* 0x000000ffff197224 */ /* 0x000fe200078e0060 */
[----:B------:R-:W-:Y:S01]  /*4420*/  F2FP.BF16.F32.PACK_AB R96, R245, R250 ;  /* 0x000000faf560723e */ /* 0x000fe200000010ff */
[----:B------:R-:W-:Y:S01]  /*4430*/  HMMA.16816.F32.BF16 R44, R8, R30, R44 ;  /* 0x0000001e082c723c */ /* 0x000fe2000004182c */
[----:B------:R-:W-:Y:S02]  /*4440*/  IMAD.MOV.U32 R28, RZ, RZ, R212 ;  /* 0x000000ffff1c7224 */ /* 0x000fe400078e00d4 */
[----:B------:R-:W-:-:S02]  /*4450*/  IMAD.MOV.U32 R29, RZ, RZ, R99 ;  /* 0x000000ffff1d7224 */ /* 0x000fc400078e0063 */
[----:B------:R-:W-:Y:S01]  /*4460*/  FADD.FTZ R3, R3, R28 ;  /* 0x0000001c03037221 */ /* 0x000fe20000010000 */
[C---:B------:R-:W-:Y:S01]  /*4470*/  HMMA.16816.F32.BF16 R64, R8.reuse, R42, R64 ;  /* 0x0000002a0840723c */ /* 0x040fe20000041840 */
[----:B--2---:R-:W-:Y:S01]  /*4480*/  FFMA.FTZ R2, R173, UR10, -R16 ;  /* 0x0000000aad027c23 */ /* 0x004fe20008010810 */
[----:B------:R-:W-:Y:S01]  /*4490*/  IMAD.MOV.U32 R212, RZ, RZ, R57 ;  /* 0x000000ffffd47224 */ /* 0x000fe200078e0039 */
[----:B---3--:R-:W-:Y:S01]  /*44a0*/  F2FP.BF16.F32.PACK_AB R94, R23, R56 ;  /* 0x00000038175e723e */ /* 0x008fe200000010ff */
[----:B------:R-:W-:Y:S01]  /*44b0*/  IMAD.MOV.U32 R57, RZ, RZ, R98 ;  /* 0x000000ffff397224 */ /* 0x000fe200078e0062 */
[----:B------:R2:W-:Y:S01]  /*44c0*/  MUFU.EX2 R22, R2 ;  /* 0x0000000200167308 */ /* 0x0005e20000000800 */
[----:B------:R-:W-:Y:S01]  /*44d0*/  HMMA.16816.F32.BF16 R68, R8, R36, R196 ;  /* 0x000000240844723c */ /* 0x000fe200000418c4 */
[----:B------:R-:W-:Y:S01]  /*44e0*/  F2FP.BF16.F32.PACK_AB R98, R219, R243 ;  /* 0x000000f3db62723e */ /* 0x000fe200000010ff */
[----:B------:R-:W-:Y:S02]  /*44f0*/  IMAD.MOV.U32 R27, RZ, RZ, R79 ;  /* 0x000000ffff1b7224 */ /* 0x000fe400078e004f */
[----:B------:R-:W-:-:S02]  /*4500*/  IMAD.MOV.U32 R24, RZ, RZ, R77 ;  /* 0x000000ffff187224 */ /* 0x000fc400078e004d */
[----:B------:R-:W-:Y:S01]  /*4510*/  HMMA.16816.F32.BF16 R52, R8, R38, R52 ;  /* 0x000000260834723c */ /* 0x000fe20000041834 */
[----:B------:R-:W-:-:S05]  /*4520*/  IMAD.MOV.U32 R215, RZ, RZ, R78 ;  /* 0x000000ffffd77224 */ /* 0x000fca00078e004e */
[----:B------:R-:W-:Y:S01]  /*4530*/  HMMA.16816.F32.BF16 R84, R8, R32, R204 ;  /* 0x000000200854723c */ /* 0x000fe200000418cc */
[----:B--2---:R-:W-:-:S05]  /*4540*/  FFMA.FTZ R2, R174, UR10, -R16 ;  /* 0x0000000aae027c23 */ /* 0x004fca0008010810 */
[----:B------:R-:W-:Y:S01]  /*4550*/  HMMA.16816.F32.BF16 R60, R8, R34, R60 ;  /* 0x00000022083c723c */ /* 0x000fe2000004183c */
[----:B------:R-:W2:Y:S01]  /*4560*/  LDSM.16.MT88.4 R172, [R225+0xac00] ;  /* 0x00ac0000e1ac783b */ /* 0x000ea20000004200 */
[----:B------:R3:W5:Y:S05]  /*4570*/  MUFU.EX2 R15, R2 ;  /* 0x00000002000f7308 */ /* 0x00076a0000000800 */
[----:B------:R-:W-:Y:S01]  /*4580*/  FADD.FTZ R8, R238, R235 ;  /* 0x000000ebee087221 */ /* 0x000fe20000010000 */
[----:B------:R-:W-:-:S03]  /*4590*/  FADD.FTZ R9, R29, R3 ;  /* 0x000000031d097221 */ /* 0x000fc60000010000 */
[----:B------:R-:W-:Y:S01]  /*45a0*/  FADD.FTZ R8, R236, R8 ;  /* 0x00000008ec087221 */ /* 0x000fe20000010000 */
[----:B------:R-:W-:-:S04]  /*45b0*/  FADD.FTZ R9, R26, R9 ;  /* 0x000000091a097221 */ /* 0x000fc80000010000 */
[----:B------:R-:W-:Y:S01]  /*45c0*/  FADD.FTZ R9, R27, R9 ;  /* 0x000000091b097221 */ /* 0x000fe20000010000 */
[----:B---3--:R-:W-:Y:S01]  /*45d0*/  FFMA.FTZ R2, R213, UR10, -R16 ;  /* 0x0000000ad5027c23 */ /* 0x008fe20008010810 */
[----:B-----5:R-:W-:-:S03]  /*45e0*/  F2FP.BF16.F32.PACK_AB R93, R15, R22 ;  /* 0x000000160f5d723e */ /* 0x020fc600000010ff */
[----:B------:R3:W-:Y:S02]  /*45f0*/  MUFU.EX2 R17, R2 ;  /* 0x0000000200117308 */ /* 0x0007e40000000800 */
[----:B---3--:R-:W-:-:S06]  /*4600*/  FFMA.FTZ R2, R218, UR10, -R16 ;  /* 0x0000000ada027c23 */ /* 0x008fcc0008010810 */
[----:B------:R3:W5:Y:S02]  /*4610*/  MUFU.EX2 R14, R2 ;  /* 0x00000002000e7308 */ /* 0x0007640000000800 */
[----:B---3--:R-:W-:Y:S01]  /*4620*/  FFMA.FTZ R2, R251, UR10, -R0 ;  /* 0x0000000afb027c23 */ /* 0x008fe20008010800 */
[----:B-----5:R-:W-:-:S05]  /*4630*/  F2FP.BF16.F32.PACK_AB R95, R14, R17 ;  /* 0x000000110e5f723e */ /* 0x020fca00000010ff */
[----:B------:R3:W5:Y:S02]  /*4640*/  MUFU.EX2 R13, R2 ;  /* 0x00000002000d7308 */ /* 0x0007640000000800 */
[C---:B-1----:R-:W-:Y:S06]  /*4650*/  HMMA.16816.F32.BF16 R112, R92.reuse, R124, R112 ;  /* 0x0000007c5c70723c */ /* 0x042fec0000041870 */
[C---:B------:R-:W-:Y:S06]  /*4660*/  HMMA.16816.F32.BF16 R120, R92.reuse, R126, R120 ;  /* 0x0000007e5c78723c */ /* 0x040fec0000041878 */
[C---:B------:R-:W-:Y:S01]  /*4670*/  HMMA.16816.F32.BF16 R128, R92.reuse, R140, R128 ;  /* 0x0000008c5c80723c */ /* 0x040fe20000041880 */
[--C-:B---3--:R-:W-:Y:S01]  /*4680*/  FFMA.FTZ R2, R252, UR10, -R0.reuse ;  /* 0x0000000afc027c23 */ /* 0x108fe20008010800 */
[----:B------:R-:W-:Y:S01]  /*4690*/  FFMA.FTZ R0, R76, UR10, -R0 ;  /* 0x0000000a4c007c23 */ /* 0x000fe20008010800 */
[----:B-----5:R-:W-:Y:S01]  /*46a0*/  F2FP.BF16.F32.PACK_AB R97, R13, R110 ;  /* 0x0000006e0d61723e */ /* 0x020fe200000010ff */
[----:B------:R-:W-:Y:S01]  /*46b0*/  IMAD.SHL.U32 R252, R246, 0x20, RZ ;  /* 0x00000020f6fc7824 */ /* 0x000fe200078e00ff */
[----:B------:R1:W-:Y:S01]  /*46c0*/  MUFU.EX2 R12, R2 ;  /* 0x00000002000c7308 */ /* 0x0003e20000000800 */
[C---:B----4-:R-:W-:Y:S06]  /*46d0*/  HMMA.16816.F32.BF16 R76, R92.reuse, R82, R88 ;  /* 0x000000525c4c723c */ /* 0x050fec0000041858 */
[C---:B------:R-:W-:Y:S01]  /*46e0*/  HMMA.16816.F32.BF16 R88, R92.reuse, R4, R192 ;  /* 0x000000045c58723c */ /* 0x040fe200000418c0 */
[----:B------:R3:W4:Y:S05]  /*46f0*/  MUFU.EX2 R10, R0 ;  /* 0x00000000000a7308 */ /* 0x00072a0000000800 */
[----:B------:R-:W-:Y:S01]  /*4700*/  HMMA.16816.F32.BF16 R136, R92, R142, R136 ;  /* 0x0000008e5c88723c */ /* 0x000fe20000041888 */
[----:B-1----:R-:W-:-:S05]  /*4710*/  FADD.FTZ R2, R242, R241 ;  /* 0x000000f1f2027221 */ /* 0x002fca0000010000 */
[----:B------:R-:W-:Y:S01]  /*4720*/  HMMA.16816.F32.BF16 R144, R92, R156, R144 ;  /* 0x0000009c5c90723c */ /* 0x000fe20000041890 */
[----:B---3--:R-:W-:Y:S01]  /*4730*/  FADD.FTZ R0, R217, R211 ;  /* 0x000000d3d9007221 */ /* 0x008fe20000010000 */
[----:B----4-:R-:W-:-:S04]  /*4740*/  F2FP.BF16.F32.PACK_AB R99, R10, R12 ;  /* 0x0000000c0a63723e */ /* 0x010fc800000010ff */
[----:B------:R-:W-:Y:S01]  /*4750*/  HMMA.16816.F32.BF16 R152, R92, R158, R152 ;  /* 0x0000009e5c98723c */ /* 0x000fe20000041898 */
[----:B------:R-:W-:Y:S01]  /*4760*/  FADD.FTZ R3, R209, R0 ;  /* 0x00000000d1037221 */ /* 0x000fe20000010000 */
[----:B------:R-:W-:-:S03]  /*4770*/  FADD.FTZ R0, R240, R2 ;  /* 0x00000002f0007221 */ /* 0x000fc60000010000 */
[----:B------:R-:W-:Y:S01]  /*4780*/  FADD.FTZ R3, R210, R3 ;  /* 0x00000003d2037221 */ /* 0x000fe20000010000 */
[----:B------:R-:W-:Y:S01]  /*4790*/  FADD.FTZ R2, R239, R0 ;  /* 0x00000000ef027221 */ /* 0x000fe20000010000 */
[----:B------:R-:W-:Y:S01]  /*47a0*/  FADD.FTZ R0, R237, R8 ;  /* 0x00000008ed007221 */ /* 0x000fe20000010000 */
[----:B------:R-:W-:Y:S01]  /*47b0*/  HMMA.16816.F32.BF16 R84, R96, R4, R84 ;  /* 0x000000046054723c */ /* 0x000fe20000041854 */
[----:B------:R-:W-:Y:S01]  /*47c0*/  FADD.FTZ R8, R214, R3 ;  /* 0x00000003d6087221 */ /* 0x000fe20000010000 */
[----:B------:R-:W-:-:S04]  /*47d0*/  FADD.FTZ R3, R215, R9 ;  /* 0x00000009d7037221 */ /* 0x000fc80000010000 */
[C---:B--2---:R-:W-:Y:S01]  /*47e0*/  HMMA.16816.F32.BF16 R160, R92.reuse, R172, R160 ;  /* 0x000000ac5ca0723c */ /* 0x044fe200000418a0 */
[----:B------:R-:W-:Y:S01]  /*47f0*/  FADD.FTZ R5, R231, R2 ;  /* 0x00000002e7057221 */ /* 0x000fe20000010000 */
[----:B------:R-:W-:Y:S01]  /*4800*/  FADD.FTZ R4, R220, R0 ;  /* 0x00000000dc047221 */ /* 0x000fe20000010000 */
[----:B------:R-:W-:Y:S01]  /*4810*/  FADD.FTZ R2, R216, R8 ;  /* 0x00000008d8027221 */ /* 0x000fe20000010000 */
[----:B------:R-:W-:Y:S01]  /*4820*/  SHF.L.U64.HI R8, R246, 0x5, R247 ;  /* 0x00000005f6087819 */ /* 0x000fe200000102f7 */
[----:B------:R-:W-:Y:S01]  /*4830*/  FADD.FTZ R0, R233, R5 ;  /* 0x00000005e9007221 */ /* 0x000fe20000010000 */
        /* <DEDUP_REMOVED lines=41> */
[C---:B------:R-:W-:Y:S01]  /*4ad0*/  HMMA.16816.F32.BF16 R168, R92.reuse, R174, R168 ;  /* 0x000000ae5ca8723c */ /* 0x040fe200000418a8 */
[----:B------:R1:W-:Y:S04]  /*4ae0*/  STL [R1+0x10], R5 ;  /* 0x0000100501007387 */ /* 0x0003e80000100800 */
[----:B------:R1:W-:Y:S01]  /*4af0*/  STL [R1+0x14], R4 ;  /* 0x0000140401007387 */ /* 0x0003e20000100800 */
[----:B------:R-:W-:Y:S03]  /*4b00*/  HMMA.16816.F32.BF16 R72, R92, R80, R188 ;  /* 0x000000505c48723c */ /* 0x000fe600000418bc */
[----:B------:R1:W-:Y:S03]  /*4b10*/  STL [R1+0x18], R2 ;  /* 0x0000180201007387 */ /* 0x0003e60000100800 */
[C---:B------:R-:W-:Y:S01]  /*4b20*/  HMMA.16816.F32.BF16 R116, R96.reuse, R124, R116 ;  /* 0x0000007c6074723c */ /* 0x040fe20000041874 */
        /* <DEDUP_REMOVED lines=11> */
[-C--:B------:R-:W-:Y:S06]  /*4be0*/  HMMA.16816.F32.BF16 R92, R92, R6.reuse, R180 ;  /* 0x000000065c5c723c */ /* 0x080fec00000418b4 */
[----:B------:R-:W-:Y:S01]  /*4bf0*/  HMMA.16816.F32.BF16 R96, R96, R6, R60 ;  /* 0x000000066060723c */ /* 0x000fe2000004183c */
[----:B------:R-:W-:-:S08]  /*4c00*/  NOP ;  /* 0x0000000000007918 */ /* 0x000fd00000000000 */
[----:B-1----:R-:W-:-:S15]  /*4c10*/  @!P0 BRA `(.L_x_382) ;  /* 0x0000004400708947 */ /* 0x002fde0003800000 */
[----:B------:R-:W2:Y:S04]  /*4c20*/  LDL R245, [R1+0x48] ;  /* 0x0000480001f57983 */ /* 0x000ea80000100800 */
[----:B------:R-:W3:Y:S04]  /*4c30*/  LDL.64 R58, [R1+0x8] ;  /* 0x00000800013a7983 */ /* 0x000ee80000100a00 */
[----:B------:R-:W3:Y:S01]  /*4c40*/  LDL R243, [R1+0x30] ;  /* 0x0000300001f37983 */ /* 0x000ee20000100800 */
[----:B------:R-:W-:Y:S01]  /*4c50*/  VIADD R4, R244, 0xfffffffe ;  /* 0xfffffffef4047836 */ /* 0x000fe20000000000 */
[----:B------:R-:W-:-:S04]  /*4c60*/  DEPBAR.LE SB0, 0x0 ;  /* 0x000080000000791a */ /* 0x000fc80000000000 */
[----:B------:R-:W-:Y:S01]  /*4c70*/  SHF.R.S32.HI R0, RZ, 0x1f, R4 ;  /* 0x0000001fff007819 */ /* 0x000fe20000011404 */
[----:B------:R1:W-:Y:S01]  /*4c80*/  STL [R1], R4 ;  /* 0x0000000401007387 */ /* 0x0003e20000100800 */
[----:B------:R-:W-:Y:S01]  /*4c90*/  BAR.SYNC.DEFER_BLOCKING 0x0 ;  /* 0x0000000000007b1d */ /* 0x000fe20000010000 */
[----:B--2---:R-:W-:Y:S02]  /*4ca0*/  IMAD R2, R245, R4, RZ ;  /* 0x00000004f5027224 */ /* 0x004fe400078e02ff */
[----:B---3--:R-:W-:-:S04]  /*4cb0*/  IMAD.WIDE.U32 R6, R4, R243, R58 ;  /* 0x000000f304067225 */ /* 0x008fc800078e003a */
[----:B------:R-:W-:Y:S01]  /*4cc0*/  IMAD R0, R0, R243, R2 ;  /* 0x000000f300007224 */ /* 0x000fe200078e0202 */
[----:B------:R-:W-:-:S03]  /*4cd0*/  LEA R2, P1, R6, UR6, 0x1 ;  /* 0x0000000606027c11 */ /* 0x000fc6000f8208ff */
[----:B------:R-:W-:Y:S01]  /*4ce0*/  IMAD.IADD R0, R7, 0x1, R0 ;  /* 0x0000000107007824 */ /* 0x000fe200078e0200 */
[----:B-1----:R-:W-:-:S04]  /*4cf0*/  LEA R4, P0, R252, R2, 0x1 ;  /* 0x00000002fc047211 */ /* 0x002fc800078008ff */
[----:B------:R-:W-:-:S04]  /*4d00*/  LEA.HI.X R3, R6, UR7, R0, 0x1, P1 ;  /* 0x0000000706037c11 */ /* 0x000fc800088f0c00 */
[----:B------:R-:W-:Y:S01]  /*4d10*/  LEA.HI.X R5, R252, R3, R8, 0x1, P0 ;  /* 0x00000003fc057211 */ /* 0x000fe200000f0c08 */
[----:B------:R-:W-:Y:S01]  /*4d20*/  @!PT LDS RZ, [RZ] ;  /* 0x00000000fffff984 */ /* 0x000fe20000000800 */
[----:B------:R-:W-:Y:S01]  /*4d30*/  @!PT LDS RZ, [RZ] ;  /* 0x00000000fffff984 */ /* 0x000fe20000000800 */
[----:B------:R-:W-:Y:S01]  /*4d40*/  @!PT LDS RZ, [RZ] ;  /* 0x00000000fffff984 */ /* 0x000fe20000000800 */
[----:B------:R-:W-:Y:S04]  /*4d50*/  LDGSTS.E.BYPASS.LTC128B.128 [R230+0x9000], desc[UR12][R2.64] ;  /* 0x0900000002e67fae */ /* 0x000fe8000b901d4c */
[----:B------:R-:W-:Y:S04]  /*4d60*/  LDGSTS.E.BYPASS.LTC128B.128 [R230+0xa000], desc[UR12][R2.64+0x40] ;  /* 0x0a00004002e67fae */ /* 0x000fe8000b901d4c */
[----:B------:R1:W-:Y:S04]  /*4d70*/  LDGSTS.E.BYPASS.LTC128B.128 [R230+0xb000], desc[UR12][R2.64+0x80] ;  /* 0x0b00008002e67fae */ /* 0x0003e8000b901d4c */
[----:B------:R-:W-:Y:S04]  /*4d80*/  LDGSTS.E.BYPASS.LTC128B.128 [R230+0x9800], desc[UR12][R4.64] ;  /* 0x0980000004e67fae */ /* 0x000fe8000b901d4c */
[----:B------:R-:W-:Y:S04]  /*4d90*/  LDGSTS.E.BYPASS.LTC128B.128 [R230+0xa800], desc[UR12][R4.64+0x40] ;  /* 0x0a80004004e67fae */ /* 0x000fe8000b901d4c */
[----:B------:R2:W-:Y:S04]  /*4da0*/  LDGSTS.E.BYPASS.LTC128B.128 [R230+0xb800], desc[UR12][R4.64+0x80] ;  /* 0x0b80008004e67fae */ /* 0x0005e8000b901d4c */
[----:B------:R-:W-:Y:S04]  /*4db0*/  LDSM.16.M88.4 R40, [R228] ;  /* 0x00000000e428783b */ /* 0x000fe80000000200 */
[----:B------:R-:W3:Y:S04]  /*4dc0*/  LDSM.16.M88.4 R8, [R227] ;  /* 0x00000000e308783b */ /* 0x000ee80000000200 */
[----:B------:R-:W4:Y:S04]  /*4dd0*/  LDSM.16.M88.4 R36, [R228+0x1000] ;  /* 0x00100000e424783b */ /* 0x000f280000000200 */
[----:B------:R-:W5:Y:S04]  /*4de0*/  LDSM.16.M88.4 R48, [R227+0x400] ;  /* 0x00040000e330783b */ /* 0x000f680000000200 */
[----:B------:R-:W-:Y:S04]  /*4df0*/  LDSM.16.M88.4 R32, [R229] ;  /* 0x00000000e520783b */ /* 0x000fe80000000200 */
[----:B------:R-:W5:Y:S04]  /*4e00*/  LDSM.16.M88.4 R44, [R226] ;  /* 0x00000000e22c783b */ /* 0x000f680000000200 */
[----:B------:R-:W5:Y:S04]  /*4e10*/  LDSM.16.M88.4 R28, [R229+0x1000] ;  /* 0x00100000e51c783b */ /* 0x000f680000000200 */
[----:B------:R-:W5:Y:S04]  /*4e20*/  LDSM.16.M88.4 R56, [R226+0x400] ;  /* 0x00040000e238783b */ /* 0x000f680000000200 */
[----:B------:R-:W-:Y:S04]  /*4e30*/  LDSM.16.M88.4 R12, [R228+0x3000] ;  /* 0x00300000e40c783b */ /* 0x000fe80000000200 */
[----:B------:R-:W5:Y:S04]  /*4e40*/  LDSM.16.M88.4 R52, [R227+0x1000] ;  /* 0x00100000e334783b */ /* 0x000f680000000200 */
[----:B------:R-:W5:Y:S01]  /*4e50*/  LDSM.16.M88.4 R24, [R228+0x2000] ;  /* 0x00200000e418783b */ /* 0x000f620000000200 */
[-C--:B---3--:R-:W-:Y:S03]  /*4e60*/  HMMA.16816.F32.BF16 R108, R40, R8.reuse, RZ ;  /* 0x00000008286c723c */ /* 0x088fe600000418ff */
[----:B------:R-:W3:Y:S01]  /*4e70*/  LDSM.16.M88.4 R64, [R227+0x1400] ;  /* 0x00140000e340783b */ /* 0x000ee20000000200 */
[----:B-1----:R-:W1:Y:S02]  /*4e80*/  S2R R3, SR_TID.X ;  /* 0x0000000000037919 */ /* 0x002e640000002100 */
[C---:B----4-:R-:W-:Y:S01]  /*4e90*/  HMMA.16816.F32.BF16 R60, R36.reuse, R8, RZ ;  /* 0x00000008243c723c */ /* 0x050fe200000418ff */
[----:B------:R-:W0:Y:S05]  /*4ea0*/  LDGDEPBAR ;  /* 0x00000000000079af */ /* 0x000e2a0000000000 */
[-C--:B--2---:R-:W-:Y:S06]  /*4eb0*/  HMMA.16816.F32.BF16 R4, R36, R10.reuse, RZ ;  /* 0x0000000a2404723c */ /* 0x084fec00000418ff */
[C---:B------:R-:W-:Y:S06]  /*4ec0*/  HMMA.16816.F32.BF16 R8, R40.reuse, R10, RZ ;  /* 0x0000000a2808723c */ /* 0x040fec00000418ff */
[----:B-----5:R-:W-:Y:S06]  /*4ed0*/  HMMA.16816.F32.BF16 R180, R40, R48, RZ ;  /* 0x0000003028b4723c */ /* 0x020fec00000418ff */
[----:B------:R-:W-:Y:S06]  /*4ee0*/  HMMA.16816.F32.BF16 R200, R32, R44, R108 ;  /* 0x0000002c20c8723c */ /* 0x000fec000004186c */
[----:B------:R-:W-:Y:S01]  /*4ef0*/  HMMA.16816.F32.BF16 R196, R36, R48, RZ ;  /* 0x0000003024c4723c */ /* 0x000fe200000418ff */
[----:B-1----:R-:W-:-:S05]  /*4f00*/  IMAD.SHL.U32 R3, R3, 0x2, RZ ;  /* 0x0000000203037824 */ /* 0x002fca00078e00ff */
[----:B------:R-:W-:Y:S01]  /*4f10*/  HMMA.16816.F32.BF16 R176, R36, R50, RZ ;  /* 0x0000003224b0723c */ /* 0x000fe200000418ff */
[----:B------:R-:W-:-:S05]  /*4f20*/  LOP3.LUT R3, R3, 0x6, RZ, 0xc0, !PT ;  /* 0x0000000603037812 */ /* 0x000fca00078ec0ff */
[----:B------:R-:W-:Y:S01]  /*4f30*/  HMMA.16816.F32.BF16 R108, R40, R50, RZ ;  /* 0x00000032286c723c */ /* 0x000fe200000418ff */
[----:B------:R-:W-:Y:S05]  /*4f40*/  LDSM.16.M88.4 R48, [R226+0x1400] ;  /* 0x00140000e230783b */ /* 0x000fea0000000200 */
[C---:B------:R-:W-:Y:S01]  /*4f50*/  HMMA.16816.F32.BF16 R192, R28.reuse, R44, R60 ;  /* 0x0000002c1cc0723c */ /* 0x040fe2000004183c */
[----:B------:R-:W-:Y:S05]  /*4f60*/  LDSM.16.M88.4 R60, [R226+0x1000] ;  /* 0x00100000e23c783b */ /* 0x000fea0000000200 */
[-C--:B------:R-:W-:Y:S01]  /*4f70*/  HMMA.16816.F32.BF16 R188, R28, R46.reuse, R4 ;  /* 0x0000002e1cbc723c */ /* 0x080fe20000041804 */
[----:B------:R-:W1:Y:S05]  /*4f80*/  LDSM.16.M88.4 R4, [R229+0x3000] ;  /* 0x00300000e504783b */ /* 0x000e6a0000000200 */
[C---:B------:R-:W-:Y:S01]  /*4f90*/  HMMA.16816.F32.BF16 R184, R32.reuse, R46, R8 ;  /* 0x0000002e20b8723c */ /* 0x040fe20000041808 */
[----:B------:R-:W2:Y:S05]  /*4fa0*/  LDSM.16.M88.4 R8, [R229+0x2000] ;  /* 0x00200000e508783b */ /* 0x000eaa0000000200 */
        /* <DEDUP_REMOVED lines=9> */
[----:B------:R-:W-:Y:S04]  /*5040*/  LDSM.16.M88.4 R52, [R228+0x5000] ;  /* 0x00500000e434783b */ /* 0x000fe80000000200 */
[----:B------:R-:W-:Y:S01]  /*5050*/  LDSM.16.M88.4 R184, [R227+0x2400] ;  /* 0x00240000e3b8783b */ /* 0x000fe20000000200 */
[-C--:B---3--:R-:W-:Y:S03]  /*5060*/  HMMA.16816.F32.BF16 R192, R24, R64.reuse, R44 ;  /* 0x0000004018c0723c */ /* 0x088fe6000004182c */
[----:B------:R-:W3:Y:S03]  /*5070*/  LDSM.16.M88.4 R44, [R227+0x2000] ;  /* 0x00200000e32c783b */ /* 0x000ee60000000200 */
[C---:B------:R-:W-:Y:S06]  /*5080*/  HMMA.16816.F32.BF16 R208, R12.reuse, R64, R208 ;  /* 0x000000400cd0723c */ /* 0x040fec00000418d0 */
[-C--:B------:R-:W-:Y:S06]  /*5090*/  HMMA.16816.F32.BF16 R204, R12, R66.reuse, R204 ;  /* 0x000000420ccc723c */ /* 0x080fec00000418cc */
[----:B------:R-:W-:Y:S06]  /*50a0*/  HMMA.16816.F32.BF16 R188, R24, R66, R108 ;  /* 0x0000004218bc723c */ /* 0x000fec000004186c */
[-C--:B-1----:R-:W-:Y:S06]  /*50b0*/  HMMA.16816.F32.BF16 R180, R4, R60.reuse, R180 ;  /* 0x0000003c04b4723c */ /* 0x082fec00000418b4 */
[----:B--2---:R-:W-:Y:S06]  /*50c0*/  HMMA.16816.F32.BF16 R108, R8, R60, R200 ;  /* 0x0000003c086c723c */ /* 0x004fec00000418c8 */
[-C--:B------:R-:W-:Y:S06]  /*50d0*/  HMMA.16816.F32.BF16 R64, R4, R62.reuse, R196 ;  /* 0x0000003e0440723c */ /* 0x080fec00000418c4 */
[C---:B------:R-:W-:Y:S01]  /*50e0*/  HMMA.16816.F32.BF16 R60, R8.reuse, R62, R176 ;  /* 0x0000003e083c723c */ /* 0x040fe200000418b0 */
[----:B------:R-:W1:Y:S05]  /*50f0*/  LDSM.16.M88.4 R176, [R227+0xc00] ;  /* 0x000c0000e3b0783b */ /* 0x000e6a0000000200 */
[----:B------:R-:W-:Y:S06]  /*5100*/  HMMA.16816.F32.BF16 R192, R8, R48, R192 ;  /* 0x0000003008c0723c */ /* 0x000fec00000418c0 */
[----:B------:R-:W-:Y:S06]  /*5110*/  HMMA.16816.F32.BF16 R232, R4, R50, R204 ;  /* 0x0000003204e8723c */ /* 0x000fec00000418cc */
[-C--:B---3--:R-:W-:Y:S01]  /*5120*/  HMMA.16816.F32.BF16 R212, R52, R44.reuse, R180 ;  /* 0x0000002c34d4723c */ /* 0x088fe200000418b4 */
[----:B------:R-:W-:Y:S05]  /*5130*/  LDSM.16.M88.4 R180, [R226+0x2400] ;  /* 0x00240000e2b4783b */ /* 0x000fea0000000200 */
[----:B------:R-:W-:Y:S01]  /*5140*/  HMMA.16816.F32.BF16 R204, R56, R44, R108 ;  /* 0x0000002c38cc723c */ /* 0x000fe2000004186c */
[----:B------:R-:W-:Y:S05]  /*5150*/  LDSM.16.M88.4 R108, [R226+0xc00] ;  /* 0x000c0000e26c783b */ /* 0x000fea0000000200 */
[-C--:B------:R-:W-:Y:S01]  /*5160*/  HMMA.16816.F32.BF16 R200, R52, R46.reuse, R64 ;  /* 0x0000002e34c8723c */ /* 0x080fe20000041840 */
[----:B------:R-:W-:Y:S05]  /*5170*/  LDSM.16.M88.4 R64, [R227+0x800] ;  /* 0x00080000e340783b */ /* 0x000fea0000000200 */
[----:B------:R-:W-:Y:S01]  /*5180*/  HMMA.16816.F32.BF16 R196, R56, R46, R60 ;  /* 0x0000002e38c4723c */ /* 0x000fe2000004183c */
[----:B------:R-:W-:Y:S04]  /*5190*/  LDSM.16.M88.4 R44, [R229+0x5000] ;  /* 0x00500000e52c783b */ /* 0x000fe80000000200 */
[----:B------:R-:W2:Y:S01]  /*51a0*/  LDSM.16.M88.4 R60, [R226+0x2000] ;  /* 0x00200000e23c783b */ /* 0x000ea20000000200 */
[----:B------:R-:W-:Y:S06]  /*51b0*/  HMMA.16816.F32.BF16 R208, R4, R48, R208 ;  /* 0x0000003004d0723c */ /* 0x000fec00000418d0 */
[----:B------:R-:W-:Y:S01]  /*51c0*/  HMMA.16816.F32.BF16 R216, R8, R50, R188 ;  /* 0x0000003208d8723c */ /* 0x000fe200000418bc */
[----:B------:R-:W3:Y:S05]  /*51d0*/  LDSM.16.M88.4 R48, [R229+0x4000] ;  /* 0x00400000e530783b */ /* 0x000eea0000000200 */
[----:B------:R-:W-:Y:S06]  /*51e0*/  HMMA.16816.F32.BF16 R220, R56, R184, R192 ;  /* 0x000000b838dc723c */ /* 0x000fec00000418c0 */
[-C--:B-1----:R-:W-:Y:S06]  /*51f0*/  HMMA.16816.F32.BF16 R192, R40, R176.reuse, RZ ;  /* 0x000000b028c0723c */ /* 0x082fec00000418ff */
[----:B------:R-:W-:Y:S06]  /*5200*/  HMMA.16816.F32.BF16 R188, R36, R176, RZ ;  /* 0x000000b024bc723c */ /* 0x000fec00000418ff */
[-C--:B------:R-:W-:Y:S06]  /*5210*/  HMMA.16816.F32.BF16 R236, R56, R186.reuse, R216 ;  /* 0x000000ba38ec723c */ /* 0x080fec00000418d8 */
[----:B------:R-:W-:Y:S06]  /*5220*/  HMMA.16816.F32.BF16 R240, R52, R186, R232 ;  /* 0x000000ba34f0723c */ /* 0x000fec00000418e8 */
[C---:B--2---:R-:W-:Y:S06]  /*5230*/  HMMA.16816.F32.BF16 R216, R44.reuse, R60, R212 ;  /* 0x0000003c2cd8723c */ /* 0x044fec00000418d4 */
[-C--:B------:R-:W-:Y:S06]  /*5240*/  HMMA.16816.F32.BF16 R232, R44, R62.reuse, R200 ;  /* 0x0000003e2ce8723c */ /* 0x080fec00000418c8 */
[C---:B---3--:R-:W-:Y:S06]  /*5250*/  HMMA.16816.F32.BF16 R212, R48.reuse, R62, R196 ;  /* 0x0000003e30d4723c */ /* 0x048fec00000418c4 */
[----:B------:R-:W-:Y:S06]  /*5260*/  HMMA.16816.F32.BF16 R204, R48, R60, R204 ;  /* 0x0000003c30cc723c */ /* 0x000fec00000418cc */
[-C--:B------:R-:W-:Y:S06]  /*5270*/  HMMA.16816.F32.BF16 R200, R32, R108.reuse, R192 ;  /* 0x0000006c20c8723c */ /* 0x080fec00000418c0 */
[----:B------:R-:W-:Y:S06]  /*5280*/  HMMA.16816.F32.BF16 R196, R28, R108, R188 ;  /* 0x0000006c1cc4723c */ /* 0x000fec00000418bc */
[C---:B------:R-:W-:Y:S06]  /*5290*/  HMMA.16816.F32.BF16 R192, R36.reuse, R64, RZ ;  /* 0x0000004024c0723c */ /* 0x040fec00000418ff */
[----:B------:R-:W-:Y:S01]  /*52a0*/  HMMA.16816.F32.BF16 R188, R36, R66, RZ ;  /* 0x0000004224bc723c */ /* 0x000fe200000418ff */
[----:B------:R-:W-:-:S04]  /*52b0*/  FMUL.FTZ R0, R204, UR4 ;  /* 0x00000004cc007c20 */ /* 0x000fc80008410000 */
[----:B------:R1:W-:Y:S01]  /*52c0*/  MUFU.TANH R245, R0 ;  /* 0x0000000000f57308 */ /* 0x0003e20000002400 */
[----:B------:R-:W-:Y:S01]  /*52d0*/  HMMA.16816.F32.BF16 R60, R36, R178, RZ ;  /* 0x000000b2243c723c */ /* 0x000fe200000418ff */
[----:B------:R-:W2:Y:S05]  /*52e0*/  LDSM.16.M88.4 R36, [R226+0x800] ;  /* 0x00080000e224783b */ /* 0x000eaa0000000200 */
[----:B------:R-:W-:Y:S06]  /*52f0*/  HMMA.16816.F32.BF16 R208, R52, R184, R208 ;  /* 0x000000b834d0723c */ /* 0x000fec00000418d0 */
[----:B------:R-:W-:Y:S01]  /*5300*/  HMMA.16816.F32.BF16 R184, R40, R64, RZ ;  /* 0x0000004028b8723c */ /* 0x000fe200000418ff */
[----:B-1----:R-:W-:-:S05]  /*5310*/  FMUL.FTZ R0, R205, UR4 ;  /* 0x00000004cd007c20 */ /* 0x002fca0008410000 */
[C---:B------:R-:W-:Y:S01]  /*5320*/  HMMA.16816.F32.BF16 R64, R40.reuse, R66, RZ ;  /* 0x000000422840723c */ /* 0x040fe200000418ff */
[----:B------:R1:W-:Y:S05]  /*5330*/  MUFU.TANH R231, R0 ;  /* 0x0000000000e77308 */ /* 0x0003ea0000002400 */
[----:B------:R-:W-:Y:S06]  /*5340*/  HMMA.16816.F32.BF16 R176, R40, R178, RZ ;  /* 0x000000b228b0723c */ /* 0x000fec00000418ff */
[----:B------:R-:W-:Y:S06]  /*5350*/  HMMA.16816.F32.BF16 R40, R28, R110, R60 ;  /* 0x0000006e1c28723c */ /* 0x000fec000004183c */
[----:B------:R-:W-:Y:S01]  /*5360*/  HMMA.16816.F32.BF16 R220, R48, R180, R220 ;  /* 0x000000b430dc723c */ /* 0x000fe200000418dc */
[----:B-1----:R-:W-:-:S04]  /*5370*/  FMUL.FTZ R0, R206, UR4 ;  /* 0x00000004ce007c20 */ /* 0x002fc80008410000 */
[----:B------:R1:W3:Y:S01]  /*5380*/  MUFU.TANH R247, R0 ;  /* 0x0000000000f77308 */ /* 0x0002e20000002400 */
[C---:B--2---:R-:W-:Y:S06]  /*5390*/  HMMA.16816.F32.BF16 R192, R28.reuse, R36, R192 ;  /* 0x000000241cc0723c */ /* 0x044fec00000418c0 */
[----:B------:R-:W-:Y:S01]  /*53a0*/  HMMA.16816.F32.BF16 R188, R28, R38, R188 ;  /* 0x000000261cbc723c */ /* 0x000fe200000418bc */
[----:B------:R-:W2:Y:S05]  /*53b0*/  LDSM.16.M88.4 R28, [R227+0x1c00] ;  /* 0x001c0000e31c783b */ /* 0x000eaa0000000200 */
[----:B------:R-:W-:Y:S01]  /*53c0*/  HMMA.16816.F32.BF16 R60, R32, R36, R184 ;  /* 0x00000024203c723c */ /* 0x000fe200000418b8 */
[----:B-1----:R-:W-:-:S05]  /*53d0*/  FMUL.FTZ R0, R207, UR4 ;  /* 0x00000004cf007c20 */ /* 0x002fca0008410000 */
[C---:B------:R-:W-:Y:S01]  /*53e0*/  HMMA.16816.F32.BF16 R64, R32.reuse, R38, R64 ;  /* 0x000000262040723c */ /* 0x040fe20000041840 */
[----:B------:R-:W1:Y:S01]  /*53f0*/  LDSM.16.M88.4 R36, [R227+0x1800] ;  /* 0x00180000e324783b */ /* 0x000e620000000200 */
[----:B------:R4:W-:Y:S04]  /*5400*/  MUFU.TANH R246, R0 ;  /* 0x0000000000f67308 */ /* 0x0009e80000002400 */
[----:B------:R-:W-:Y:S06]  /*5410*/  HMMA.16816.F32.BF16 R32, R32, R110, R176 ;  /* 0x0000006e2020723c */ /* 0x000fec00000418b0 */
[----:B------:R-:W-:Y:S01]  /*5420*/  HMMA.16816.F32.BF16 R208, R44, R180, R208 ;  /* 0x000000b42cd0723c */ /* 0x000fe200000418d0 */
[----:B----4-:R-:W-:-:S04]  /*5430*/  FMUL.FTZ R0, R216, UR4 ;  /* 0x00000004d8007c20 */ /* 0x010fc80008410000 */
[----:B------:R4:W-:Y:S01]  /*5440*/  MUFU.TANH R251, R0 ;  /* 0x0000000000fb7308 */ /* 0x0009e20000002400 */
[----:B--2---:R-:W-:-:S12]  /*5450*/  HMMA.16816.F32.BF16 R184, R12, R28, R196 ;  /* 0x0000001c0cb8723c */ /* 0x004fd800000418c4 */
[----:B------:R-:W-:Y:S01]  /*5460*/  HMMA.16816.F32.BF16 R176, R24, R30, R32 ;  /* 0x0000001e18b0723c */ /* 0x000fe20000041820 */
[----:B------:R-:W2:Y:S01]  /*5470*/  LDSM.16.M88.4 R32, [R226+0x1c00] ;  /* 0x001c0000e220783b */ /* 0x000ea20000000200 */
[----:B----4-:R-:W-:-:S04]  /*5480*/  FMUL.FTZ R0, R217, UR4 ;  /* 0x00000004d9007c20 */ /* 0x010fc80008410000 */
[C---:B-1----:R-:W-:Y:S01]  /*5490*/  HMMA.16816.F32.BF16 R192, R12.reuse, R36, R192 ;  /* 0x000000240cc0723c */ /* 0x042fe200000418c0 */
[----:B------:R1:W-:Y:S05]  /*54a0*/  MUFU.TANH R250, R0 ;  /* 0x0000000000fa7308 */ /* 0x0003ea0000002400 */
[C---:B------:R-:W-:Y:S06]  /*54b0*/  HMMA.16816.F32.BF16 R188, R12.reuse, R38, R188 ;  /* 0x000000260cbc723c */ /* 0x040fec00000418bc */
[----:B------:R-:W-:Y:S01]  /*54c0*/  HMMA.16816.F32.BF16 R40, R12, R30, R40 ;  /* 0x0000001e0c28723c */ /* 0x000fe20000041828 */
[----:B------:R-:W4:Y:S05]  /*54d0*/  LDSM.16.M88.4 R12, [R226+0x1800] ;  /* 0x00180000e20c783b */ /* 0x000f2a0000000200 */
[----:B------:R-:W-:Y:S01]  /*54e0*/  HMMA.16816.F32.BF16 R60, R24, R36, R60 ;  /* 0x00000024183c723c */ /* 0x000fe2000004183c */
[----:B-1----:R-:W-:-:S04]  /*54f0*/  FMUL.FTZ R0, R218, UR4 ;  /* 0x00000004da007c20 */ /* 0x002fc80008410000 */
[----:B------:R1:W-:Y:S01]  /*5500*/  MUFU.TANH R218, R0 ;  /* 0x0000000000da7308 */ /* 0x0003e20000002400 */
[----:B------:R-:W-:Y:S06]  /*5510*/  HMMA.16816.F32.BF16 R64, R24, R38, R64 ;  /* 0x000000261840723c */ /* 0x000fec0000041840 */
[----:B------:R-:W-:Y:S06]  /*5520*/  HMMA.16816.F32.BF16 R36, R48, R182, R236 ;  /* 0x000000b63024723c */ /* 0x000fec00000418ec */
[----:B------:R-:W-:Y:S01]  /*5530*/  HMMA.16816.F32.BF16 R108, R24, R28, R200 ;  /* 0x0000001c186c723c */ /* 0x000fe200000418c8 */
[----:B------:R-:W5:Y:S01]  /*5540*/  LDSM.16.M88.4 R24, [R227+0x2800] ;  /* 0x00280000e318783b */ /* 0x000f620000000200 */
[----:B-1----:R-:W-:-:S03]  /*5550*/  FMUL.FTZ R0, R212, UR4 ;  /* 0x00000004d4007c20 */ /* 0x002fc60008410000 */
[----:B------:R-:W1:Y:S01]  /*5560*/  LDSM.16.M88.4 R28, [R226+0x2800] ;  /* 0x00280000e21c783b */ /* 0x000e620000000200 */
[C---:B--2---:R-:W-:Y:S01]  /*5570*/  HMMA.16816.F32.BF16 R196, R4.reuse, R32, R184 ;  /* 0x0000002004c4723c */ /* 0x044fe200000418b8 */
[----:B------:R2:W-:Y:S05]  /*5580*/  MUFU.TANH R100, R0 ;  /* 0x0000000000647308 */ /* 0x0005ea0000002400 */
[C---:B------:R-:W-:Y:S06]  /*5590*/  HMMA.16816.F32.BF16 R184, R4.reuse, R34, R40 ;  /* 0x0000002204b8723c */ /* 0x040fec0000041828 */
[C---:B----4-:R-:W-:Y:S06]  /*55a0*/  HMMA.16816.F32.BF16 R192, R4.reuse, R12, R192 ;  /* 0x0000000c04c0723c */ /* 0x050fec00000418c0 */
[----:B------:R-:W-:Y:S01]  /*55b0*/  HMMA.16816.F32.BF16 R188, R4, R14, R188 ;  /* 0x0000000e04bc723c */ /* 0x000fe200000418bc */
[----:B--2---:R-:W-:-:S04]  /*55c0*/  FMUL.FTZ R0, R213, UR4 ;  /* 0x00000004d5007c20 */ /* 0x004fc80008410000 */
[----:B------:R2:W-:Y:S01]  /*55d0*/  MUFU.TANH R105, R0 ;  /* 0x0000000000697308 */ /* 0x0005e20000002400 */
[C---:B------:R-:W-:Y:S06]  /*55e0*/  HMMA.16816.F32.BF16 R4, R8.reuse, R12, R60 ;  /* 0x0000000c0804723c */ /* 0x040fec000004183c */
[C---:B------:R-:W-:Y:S06]  /*55f0*/  HMMA.16816.F32.BF16 R12, R8.reuse, R14, R64 ;  /* 0x0000000e080c723c */ /* 0x040fec0000041840 */
[----:B------:R-:W-:Y:S01]  /*5600*/  HMMA.16816.F32.BF16 R60, R8, R32, R108 ;  /* 0x00000020083c723c */ /* 0x000fe2000004186c */
[----:B--2---:R-:W-:-:S05]  /*5610*/  FMUL.FTZ R0, R214, UR4 ;  /* 0x00000004d6007c20 */ /* 0x004fca0008410000 */
[----:B------:R-:W-:Y:S01]  /*5620*/  HMMA.16816.F32.BF16 R64, R8, R34, R176 ;  /* 0x000000220840723c */ /* 0x000fe200000418b0 */
[----:B------:R2:W-:Y:S05]  /*5630*/  MUFU.TANH R16, R0 ;  /* 0x0000000000107308 */ /* 0x0005ea0000002400 */
[----:B-----5:R-:W-:Y:S06]  /*5640*/  HMMA.16816.F32.BF16 R8, R52, R24, R192 ;  /* 0x000000183408723c */ /* 0x020fec00000418c0 */
[----:B------:R-:W-:Y:S06]  /*5650*/  HMMA.16816.F32.BF16 R12, R56, R26, R12 ;  /* 0x0000001a380c723c */ /* 0x000fec000004180c */
[----:B------:R-:W-:Y:S01]  /*5660*/  HMMA.16816.F32.BF16 R180, R44, R182, R240 ;  /* 0x000000b62cb4723c */ /* 0x000fe200000418f0 */
[----:B--2---:R-:W-:-:S04]  /*5670*/  FMUL.FTZ R0, R215, UR4 ;  /* 0x00000004d7007c20 */ /* 0x004fc80008410000 */
[----:B------:R2:W4:-:S13]  /*5680*/  MUFU.TANH R106, R0 ;  /* 0x00000000006a7308 */ /* 0x00051a0000002400 */
[----:B-1----:R-:W-:Y:S01]  /*5690*/  HMMA.16816.F32.BF16 R32, R48, R30, R12 ;  /* 0x0000001e3020723c */ /* 0x002fe2000004180c */
[----:B--2---:R-:W-:-:S05]  /*56a0*/  FMUL.FTZ R0, R232, UR4 ;  /* 0x00000004e8007c20 */ /* 0x004fca0008410000 */
[----:B------:R-:W-:Y:S01]  /*56b0*/  HMMA.16816.F32.BF16 R12, R44, R28, R8 ;  /* 0x0000001c2c0c723c */ /* 0x000fe20000041808 */
[----:B------:R-:W-:Y:S01]  /*56c0*/  LDSM.16.M88.4 R8, [R226+0x2c00] ;  /* 0x002c0000e208783b */ /* 0x000fe20000000200 */
[----:B------:R1:W2:Y:S01]  /*56d0*/  MUFU.TANH R107, R0 ;  /* 0x00000000006b7308 */ /* 0x0002a20000002400 */
[----:B------:R-:W-:Y:S01]  /*56e0*/  FMUL.FTZ R180, R180, UR4 ;  /* 0x00000004b4b47c20 */ /* 0x000fe20008410000 */
[----:B------:R-:W-:Y:S01]  /*56f0*/  FMUL.FTZ R182, R182, UR4 ;  /* 0x00000004b6b67c20 */ /* 0x000fe20008410000 */
[----:B------:R-:W-:Y:S01]  /*5700*/  FMUL.FTZ R181, R181, UR4 ;  /* 0x00000004b5b57c20 */ /* 0x000fe20008410000 */
[----:B------:R-:W-:-:S04]  /*5710*/  FMUL.FTZ R183, R183, UR4 ;  /* 0x00000004b7b77c20 */ /* 0x000fc80008410000 */
[----:B------:R-:W-:Y:S08]  /*5720*/  MUFU.TANH R206, R180 ;  /* 0x000000b400ce7308 */ /* 0x000ff00000002400 */
[----:B------:R-:W-:Y:S01]  /*5730*/  MUFU.TANH R192, R182 ;  /* 0x000000b600c07308 */ /* 0x000fe20000002400 */
[----:B-1----:R-:W-:Y:S01]  /*5740*/  FMUL.FTZ R0, R233, UR4 ;  /* 0x00000004e9007c20 */ /* 0x002fe20008410000 */
[----:B------:R-:W-:Y:S01]  /*5750*/  FMUL.FTZ R33, R33, UR4 ;  /* 0x0000000421217c20 */ /* 0x000fe20008410000 */
[----:B------:R-:W-:-:S03]  /*5760*/  FMUL.FTZ R32, R32, UR4 ;  /* 0x0000000420207c20 */ /* 0x000fc60008410000 */
[----:B------:R-:W-:Y:S01]  /*5770*/  FMUL.FTZ R12, R12, UR4 ;  /* 0x000000040c0c7c20 */ /* 0x000fe20008410000 */
[----:B------:R-:W-:Y:S01]  /*5780*/  FMUL.FTZ R13, R13, UR4 ;  /* 0x000000040d0d7c20 */ /* 0x000fe20008410000 */
[----:B------:R1:W5:Y:S01]  /*5790*/  MUFU.TANH R214, R0 ;  /* 0x0000000000d67308 */ /* 0x0003620000002400 */
[----:B------:R-:W-:-:S07]  /*57a0*/  FMUL.FTZ R14, R14, UR4 ;  /* 0x000000040e0e7c20 */ /* 0x000fce0008410000 */
[----:B------:R-:W-:Y:S08]  /*57b0*/  MUFU.TANH R176, R33 ;  /* 0x0000002100b07308 */ /* 0x000ff00000002400 */
[----:B------:R-:W-:Y:S01]  /*57c0*/  MUFU.TANH R205, R181 ;  /* 0x000000b500cd7308 */ /* 0x000fe20000002400 */
[----:B-1----:R-:W-:-:S07]  /*57d0*/  FMUL.FTZ R0, R219, UR4 ;  /* 0x00000004db007c20 */ /* 0x002fce0008410000 */
[----:B------:R1:W-:Y:S08]  /*57e0*/  MUFU.TANH R217, R0 ;  /* 0x0000000000d97308 */ /* 0x0003f00000002400 */
[----:B------:R-:W-:Y:S08]  /*57f0*/  MUFU.TANH R181, R32 ;  /* 0x0000002000b57308 */ /* 0x000ff00000002400 */
[----:B------:R-:W-:Y:S01]  /*5800*/  MUFU.TANH R32, R13 ;  /* 0x0000000d00207308 */ /* 0x000fe20000002400 */
[----:B-1----:R-:W-:-:S07]  /*5810*/  FMUL.FTZ R0, R234, UR4 ;  /* 0x00000004ea007c20 */ /* 0x002fce0008410000 */
[----:B------:R1:W5:Y:S08]  /*5820*/  MUFU.TANH R216, R0 ;  /* 0x0000000000d87308 */ /* 0x0003700000002400 */
[----:B------:R-:W-:Y:S08]  /*5830*/  MUFU.TANH R183, R183 ;  /* 0x000000b700b77308 */ /* 0x000ff00000002400 */
[----:B------:R-:W-:Y:S01]  /*5840*/  MUFU.TANH R14, R14 ;  /* 0x0000000e000e7308 */ /* 0x000fe20000002400 */
[----:B-1----:R-:W-:-:S07]  /*5850*/  FMUL.FTZ R0, R235, UR4 ;  /* 0x00000004eb007c20 */ /* 0x002fce0008410000 */
[----:B------:R1:W-:Y:S02]  /*5860*/  MUFU.TANH R215, R0 ;  /* 0x0000000000d77308 */ /* 0x0003e40000002400 */
[----:B-1----:R-:W-:-:S06]  /*5870*/  FMUL.FTZ R0, R220, UR4 ;  /* 0x00000004dc007c20 */ /* 0x002fcc0008410000 */
        /* <DEDUP_REMOVED lines=10> */
[----:B------:R1:W5:Y:S02]  /*5920*/  MUFU.TANH R202, R0 ;  /* 0x0000000000ca7308 */ /* 0x0003640000002400 */
[----:B-1----:R-:W-:-:S06]  /*5930*/  FMUL.FTZ R0, R38, UR4 ;  /* 0x0000000426007c20 */ /* 0x002fcc0008410000 */
[----:B------:R1:W-:Y:S02]  /*5940*/  MUFU.TANH R203, R0 ;  /* 0x0000000000cb7308 */ /* 0x0003e40000002400 */
[----:B-1----:R-:W-:Y:S02]  /*5950*/  FMUL.FTZ R0, R39, UR4 ;  /* 0x0000000427007c20 */ /* 0x002fe40008410000 */
[----:B------:R-:W-:Y:S01]  /*5960*/  HMMA.16816.F32.BF16 R36, R56, R24, R4 ;  /* 0x000000183824723c */ /* 0x000fe20000041804 */
[----:B------:R-:W1:Y:S03]  /*5970*/  LDSM.16.M88.4 R4, [R227+0x2c00] ;  /* 0x002c0000e304783b */ /* 0x000e660000000200 */
[----:B------:R3:W5:Y:S01]  /*5980*/  MUFU.TANH R204, R0 ;  /* 0x0000000000cc7308 */ /* 0x0007620000002400 */
[----:B------:R-:W-:-:S04]  /*5990*/  DEPBAR.LE SB0, 0x0 ;  /* 0x000080000000791a */ /* 0x000fc80000000000 */
[----:B---3--:R-:W-:-:S04]  /*59a0*/  FMUL.FTZ R0, R208, UR4 ;  /* 0x00000004d0007c20 */ /* 0x008fc80008410000 */
[----:B------:R3:W5:Y:S11]  /*59b0*/  MUFU.TANH R207, R0 ;  /* 0x0000000000cf7308 */ /* 0x0007760000002400 */
[----:B------:R-:W-:Y:S06]  /*59c0*/  HMMA.16816.F32.BF16 R40, R48, R28, R36 ;  /* 0x0000001c3028723c */ /* 0x000fec0000041824 */
[----:B------:R-:W-:Y:S01]  /*59d0*/  HMMA.16816.F32.BF16 R36, R52, R26, R188 ;  /* 0x0000001a3424723c */ /* 0x000fe200000418bc */
[----:B------:R-:W-:-:S06]  /*59e0*/  FMUL.FTZ R29, R34, UR4 ;  /* 0x00000004221d7c20 */ /* 0x000fcc0008410000 */
[----:B------:R-:W-:Y:S01]  /*59f0*/  MUFU.TANH R29, R29 ;  /* 0x0000001d001d7308 */ /* 0x000fe20000002400 */
[----:B---3--:R-:W-:Y:S01]  /*5a00*/  FMUL.FTZ R0, R209, UR4 ;  /* 0x00000004d1007c20 */ /* 0x008fe20008410000 */
[-C--:B-1----:R-:W-:Y:S06]  /*5a10*/  HMMA.16816.F32.BF16 R24, R56, R4.reuse, R60 ;  /* 0x000000043818723c */ /* 0x082fec000004183c */
[----:B------:R1:W3:Y:S01]  /*5a20*/  MUFU.TANH R208, R0 ;  /* 0x0000000000d07308 */ /* 0x0002e20000002400 */
[----:B------:R-:W-:Y:S02]  /*5a30*/  HMMA.16816.F32.BF16 R108, R52, R4, R196 ;  /* 0x00000004346c723c */ /* 0x000fe400000418c4 */
[----:B------:R-:W-:Y:S01]  /*5a40*/  FMUL.FTZ R41, R41, UR4 ;  /* 0x0000000429297c20 */ /* 0x000fe20008410000 */
[----:B------:R-:W-:Y:S01]  /*5a50*/  FMUL.FTZ R40, R40, UR4 ;  /* 0x0000000428287c20 */ /* 0x000fe20008410000 */
[----:B------:R-:W-:Y:S01]  /*5a60*/  FMUL.FTZ R42, R42, UR4 ;  /* 0x000000042a2a7c20 */ /* 0x000fe20008410000 */
[----:B------:R-:W-:-:S02]  /*5a70*/  FMUL.FTZ R43, R43, UR4 ;  /* 0x000000042b2b7c20 */ /* 0x000fc40008410000 */
[----:B------:R-:W-:Y:S01]  /*5a80*/  MUFU.TANH R180, R41 ;  /* 0x0000002900b47308 */ /* 0x000fe20000002400 */
[-C--:B------:R-:W-:Y:S06]  /*5a90*/  HMMA.16816.F32.BF16 R52, R52, R6.reuse, R184 ;  /* 0x000000063434723c */ /* 0x080fec00000418b8 */
[----:B------:R-:W-:Y:S01]  /*5aa0*/  HMMA.16816.F32.BF16 R56, R56, R6, R64 ;  /* 0x000000063838723c */ /* 0x000fe20000041840 */
[----:B------:R-:W3:Y:S01]  /*5ab0*/  MUFU.TANH R182, R40 ;  /* 0x0000002800b67308 */ /* 0x000ee20000002400 */
[----:B-1----:R-:W-:-:S04]  /*5ac0*/  FMUL.FTZ R0, R210, UR4 ;  /* 0x00000004d2007c20 */ /* 0x002fc80008410000 */
[----:B------:R-:W-:Y:S03]  /*5ad0*/  HMMA.16816.F32.BF16 R36, R44, R30, R36 ;  /* 0x0000001e2c24723c */ /* 0x000fe60000041824 */
[----:B------:R1:W3:Y:S03]  /*5ae0*/  MUFU.TANH R201, R0 ;  /* 0x0000000000c97308 */ /* 0x0002e60000002400 */
[----:B------:R-:W-:Y:S01]  /*5af0*/  HMMA.16816.F32.BF16 R24, R48, R8, R24 ;  /* 0x000000083018723c */ /* 0x000fe20000041818 */
[----:B------:R-:W-:-:S04]  /*5b00*/  FMUL.FTZ R30, R35, UR4 ;  /* 0x00000004231e7c20 */ /* 0x000fc80008410000 */
[----:B------:R-:W-:Y:S01]  /*5b10*/  MUFU.TANH R63, R42 ;  /* 0x0000002a003f7308 */ /* 0x000fe20000002400 */
[-C--:B------:R-:W-:Y:S06]  /*5b20*/  HMMA.16816.F32.BF16 R52, R44, R10.reuse, R52 ;  /* 0x0000000a2c34723c */ /* 0x080fec0000041834 */
[----:B------:R-:W-:Y:S01]  /*5b30*/  HMMA.16816.F32.BF16 R56, R48, R10, R56 ;  /* 0x0000000a3038723c */ /* 0x000fe20000041838 */
[----:B------:R4:W-:Y:S01]  /*5b40*/  MUFU.TANH R31, R12 ;  /* 0x0000000c001f7308 */ /* 0x0009e20000002400 */
[----:B-1----:R-:W-:-:S04]  /*5b50*/  FMUL.FTZ R0, R211, UR4 ;  /* 0x00000004d3007c20 */ /* 0x002fc80008410000 */
[----:B------:R-:W-:Y:S01]  /*5b60*/  FMUL.FTZ R13, R37, UR4 ;  /* 0x00000004250d7c20 */ /* 0x000fe20008410000 */
[----:B------:R-:W-:Y:S02]  /*5b70*/  HMMA.16816.F32.BF16 R108, R44, R8, R108 ;  /* 0x000000082c6c723c */ /* 0x000fe4000004186c */
[----:B------:R1:W3:Y:S03]  /*5b80*/  MUFU.TANH R200, R0 ;  /* 0x0000000000c87308 */ /* 0x0002e60000002400 */
[----:B------:R-:W-:Y:S02]  /*5b90*/  FMUL.FTZ R11, R24, UR4 ;  /* 0x00000004180b7c20 */ /* 0x000fe40008410000 */
[----:B------:R-:W-:-:S03]  /*5ba0*/  FMUL.FTZ R8, R25, UR4 ;  /* 0x0000000419087c20 */ /* 0x000fc60008410000 */
[----:B------:R-:W2:Y:S01]  /*5bb0*/  MUFU.TANH R43, R43 ;  /* 0x0000002b002b7308 */ /* 0x000ea20000002400 */
[----:B----4-:R-:W-:Y:S01]  /*5bc0*/  FMUL.FTZ R12, R15, UR4 ;  /* 0x000000040f0c7c20 */ /* 0x010fe20008410000 */
[----:B------:R-:W-:-:S06]  /*5bd0*/  FMUL.FTZ R15, R38, UR4 ;  /* 0x00000004260f7c20 */ /* 0x000fcc0008410000 */
[----:B------:R-:W4:Y:S01]  /*5be0*/  MUFU.TANH R30, R30 ;  /* 0x0000001e001e7308 */ /* 0x000f220000002400 */
[----:B-1----:R-:W-:-:S04]  /*5bf0*/  VIADD R0, R244, 0xfffffffe ;  /* 0xfffffffef4007836 */ /* 0x002fc80000000000 */
[----:B------:R-:W-:-:S03]  /*5c00*/  IMAD R0, R0, 0x40, R3 ;  /* 0x0000004000007824 */ /* 0x000fc600078e0203 */
[----:B------:R-:W1:Y:S01]  /*5c10*/  MUFU.TANH R13, R13 ;  /* 0x0000000d000d7308 */ /* 0x000e620000002400 */
[C---:B------:R-:W-:Y:S01]  /*5c20*/  VIADD R2, R0.reuse, 0x1 ;  /* 0x0000000100027836 */ /* 0x040fe20000000000 */
[CC--:B------:R-:W-:Y:S01]  /*5c30*/  ISETP.GE.AND P2, PT, R0.reuse, R18.reuse, PT ;  /* 0x000000120000720c */ /* 0x0c0fe20003f46270 */
[C---:B------:R-:W-:Y:S01]  /*5c40*/  VIADD R3, R0.reuse, 0x8 ;  /* 0x0000000800037836 */ /* 0x040fe20000000000 */
[CC--:B------:R-:W-:Y:S01]  /*5c50*/  ISETP.GE.AND P4, PT, R0.reuse, R21.reuse, PT ;  /* 0x000000150000720c */ /* 0x0c0fe20003f86270 */
[----:B------:R-:W-:Y:S01]  /*5c60*/  VIADD R4, R0, 0x11 ;  /* 0x0000001100047836 */ /* 0x000fe20000000000 */
[----:B------:R-:W-:Y:S01]  /*5c70*/  ISETP.GE.AND P0, PT, R2, R21, PT ;  /* 0x000000150200720c */ /* 0x000fe20003f06270 */
[----:B------:R-:W-:Y:S01]  /*5c80*/  VIADD R7, R0, 0x28 ;  /* 0x0000002800077836 */ /* 0x000fe20000000000 */
[C---:B------:R-:W-:Y:S01]  /*5c90*/  ISETP.GE.AND P3, PT, R2.reuse, R18, PT ;  /* 0x000000120200720c */ /* 0x040fe20003f66270 */
[----:B------:R-:W1:Y:S01]  /*5ca0*/  MUFU.TANH R12, R12 ;  /* 0x0000000c000c7308 */ /* 0x000e620000002400 */
[----:B------:R-:W-:Y:S01]  /*5cb0*/  ISETP.GE.AND P1, PT, R2, R20, PT ;  /* 0x000000140200720c */ /* 0x000fe20003f26270 */
[----:B------:R-:W-:Y:S01]  /*5cc0*/  VIADD R6, R0, 0x29 ;  /* 0x0000002900067836 */ /* 0x000fe20000000000 */
[----:B------:R-:W-:Y:S01]  /*5cd0*/  ISETP.GE.AND P5, PT, R2, R19, PT ;  /* 0x000000130200720c */ /* 0x000fe20003fa6270 */
[----:B------:R-:W-:Y:S01]  /*5ce0*/  VIADD R2, R0, 0x9 ;  /* 0x0000000900027836 */ /* 0x000fe20000000000 */
[----:B------:R-:W-:-:S02]  /*5cf0*/  FSEL R60, R247, -INF , !P2 ;  /* 0xff800000f73c7808 */ /* 0x000fc40005000000 */
[----:B------:R-:W-:Y:S01]  /*5d00*/  FSEL R41, R231, -INF , !P0 ;  /* 0xff800000e7297808 */ /* 0x000fe20004000000 */
[----:B------:R-:W1:Y:S01]  /*5d10*/  MUFU.TANH R15, R15 ;  /* 0x0000000f000f7308 */ /* 0x000e620000002400 */
[-C--:B------:R-:W-:Y:S02]  /*5d20*/  ISETP.GE.AND P2, PT, R2, R18.reuse, PT ;  /* 0x000000120200720c */ /* 0x080fe40003f46270 */
[C---:B------:R-:W-:Y:S02]  /*5d30*/  ISETP.GE.AND P6, PT, R3.reuse, R21, PT ;  /* 0x000000150300720c */ /* 0x040fe40003fc6270 */
[----:B------:R-:W-:Y:S02]  /*5d40*/  ISETP.GE.AND P0, PT, R3, R18, PT ;  /* 0x000000120300720c */ /* 0x000fe40003f06270 */
[----:B------:R-:W-:Y:S01]  /*5d50*/  FSEL R179, R106, -INF , !P2 ;  /* 0xff8000006ab37808 */ /* 0x000fe20005000000 */
[----:B------:R-:W1:Y:S01]  /*5d60*/  MUFU.TANH R11, R11 ;  /* 0x0000000b000b7308 */ /* 0x000e620000002400 */
[----:B------:R-:W-:Y:S01]  /*5d70*/  FSEL R40, R245, -INF , !P4 ;  /* 0xff800000f5287808 */ /* 0x000fe20006000000 */
[----:B------:R-:W-:Y:S01]  /*5d80*/  BAR.SYNC.DEFER_BLOCKING 0x0 ;  /* 0x0000000000007b1d */ /* 0x000fe20000010000 */
[----:B------:R-:W-:-:S02]  /*5d90*/  ISETP.GE.AND P2, PT, R0, R20, PT ;  /* 0x000000140000720c */ /* 0x000fc40003f46270 */
[----:B------:R-:W-:Y:S02]  /*5da0*/  ISETP.GE.AND P4, PT, R2, R21, PT ;  /* 0x000000150200720c */ /* 0x000fe40003f86270 */
[----:B------:R-:W-:Y:S02]  /*5db0*/  FSEL R100, R100, -INF , !P6 ;  /* 0xff80000064647808 */ /* 0x000fe40007000000 */
[----:B------:R-:W-:Y:S02]  /*5dc0*/  FSEL R177, R246, -INF , !P3 ;  /* 0xff800000f6b17808 */ /* 0x000fe40005800000 */
[----:B------:R-:W-:Y:S02]  /*5dd0*/  FSEL R178, R16, -INF , !P0 ;  /* 0xff80000010b27808 */ /* 0x000fe40004000000 */
[-C--:B------:R-:W-:Y:S02]  /*5de0*/  ISETP.GE.AND P6, PT, R3, R20.reuse, PT ;  /* 0x000000140300720c */ /* 0x080fe40003fc6270 */
[----:B------:R-:W-:-:S02]  /*5df0*/  ISETP.GE.AND P3, PT, R2, R20, PT ;  /* 0x000000140200720c */ /* 0x000fc40003f66270 */
[-C--:B------:R-:W-:Y:S01]  /*5e00*/  ISETP.GE.AND P0, PT, R2, R19.reuse, PT ;  /* 0x000000130200720c */ /* 0x080fe20003f06270 */
[C---:B------:R-:W-:Y:S01]  /*5e10*/  VIADD R2, R0.reuse, 0x10 ;  /* 0x0000001000027836 */ /* 0x040fe20000000000 */
[----:B------:R-:W-:Y:S02]  /*5e20*/  FSEL R33, R251, -INF , !P2 ;  /* 0xff800000fb217808 */ /* 0x000fe40005000000 */
[----:B------:R-:W-:Y:S02]  /*5e30*/  FSEL R105, R105, -INF , !P4 ;  /* 0xff80000069697808 */ /* 0x000fe40006000000 */
[CC--:B------:R-:W-:Y:S02]  /*5e40*/  ISETP.GE.AND P2, PT, R0.reuse, R19.reuse, PT ;  /* 0x000000130000720c */ /* 0x0c0fe40003f46270 */
[----:B------:R-:W-:Y:S01]  /*5e50*/  ISETP.GE.AND P4, PT, R3, R19, PT ;  /* 0x000000130300720c */ /* 0x000fe20003f86270 */
[----:B------:R-:W-:Y:S01]  /*5e60*/  VIADD R3, R0, 0x18 ;  /* 0x0000001800037836 */ /* 0x000fe20000000000 */
[----:B--2---:R-:W-:-:S02]  /*5e70*/  FSEL R106, R107, -INF , !P6 ;  /* 0xff8000006b6a7808 */ /* 0x004fc40007000000 */
[----:B------:R-:W-:Y:S02]  /*5e80*/  FSEL R62, R250, -INF , !P1 ;  /* 0xff800000fa3e7808 */ /* 0x000fe40004800000 */
[----:B-----5:R-:W-:Y:S02]  /*5e90*/  FSEL R107, R214, -INF , !P3 ;  /* 0xff800000d66b7808 */ /* 0x020fe40005800000 */
[----:B------:R-:W-:Y:S02]  /*5ea0*/  FSEL R34, R218, -INF , !P2 ;  /* 0xff800000da227808 */ /* 0x000fe40005000000 */
[C---:B------:R-:W-:Y:S02]  /*5eb0*/  ISETP.GE.AND P1, PT, R2.reuse, R21, PT ;  /* 0x000000150200720c */ /* 0x040fe40003f26270 */
[C---:B------:R-:W-:Y:S02]  /*5ec0*/  ISETP.GE.AND P6, PT, R2.reuse, R18, PT ;  /* 0x000000120200720c */ /* 0x040fe40003fc6270 */
[----:B------:R-:W-:-:S02]  /*5ed0*/  ISETP.GE.AND P3, PT, R2, R20, PT ;  /* 0x000000140200720c */ /* 0x000fc40003f66270 */
[----:B------:R-:W-:Y:S01]  /*5ee0*/  ISETP.GE.AND P2, PT, R2, R19, PT ;  /* 0x000000130200720c */ /* 0x000fe20003f46270 */
[----:B------:R-:W-:Y:S01]  /*5ef0*/  VIADD R2, R0, 0x19 ;  /* 0x0000001900027836 */ /* 0x000fe20000000000 */
[----:B------:R-:W-:Y:S02]  /*5f00*/  FSEL R42, R216, -INF , !P4 ;  /* 0xff800000d82a7808 */ /* 0x000fe40006000000 */
[----:B------:R-:W-:Y:S02]  /*5f10*/  ISETP.GE.AND P4, PT, R4, R18, PT ;  /* 0x000000120400720c */ /* 0x000fe40003f86270 */
[----:B------:R-:W-:Y:S02]  /*5f20*/  FSEL R35, R217, -INF , !P5 ;  /* 0xff800000d9237808 */ /* 0x000fe40006800000 */
[----:B------:R-:W-:Y:S02]  /*5f30*/  FSEL R202, R202, -INF , !P4 ;  /* 0xff800000caca7808 */ /* 0x000fe40006000000 */
[----:B------:R-:W-:-:S02]  /*5f40*/  ISETP.GE.AND P5, PT, R4, R21, PT ;  /* 0x000000150400720c */ /* 0x000fc40003fa6270 */
[----:B------:R-:W-:Y:S02]  /*5f50*/  ISETP.GE.AND P4, PT, R2, R18, PT ;  /* 0x000000120200720c */ /* 0x000fe40003f86270 */
[----:B------:R-:W-:Y:S02]  /*5f60*/  FSEL R23, R23, -INF , !P5 ;  /* 0xff80000017177808 */ /* 0x000fe40006800000 */
[----:B------:R-:W-:Y:S02]  /*5f70*/  FSEL R204, R204, -INF , !P4 ;  /* 0xff800000cccc7808 */ /* 0x000fe40006000000 */
[----:B------:R-:W-:Y:S02]  /*5f80*/  FSEL R65, R207, -INF , !P3 ;  /* 0xff800000cf417808 */ /* 0x000fe40005800000 */
[----:B------:R-:W-:Y:S02]  /*5f90*/  FSEL R61, R215, -INF , !P0 ;  /* 0xff800000d73d7808 */ /* 0x000fe40004000000 */
[----:B------:R-:W-:-:S02]  /*5fa0*/  ISETP.GE.AND P5, PT, R2, R21, PT ;  /* 0x000000150200720c */ /* 0x000fc40003fa6270 */
[CC--:B------:R-:W-:Y:S02]  /*5fb0*/  ISETP.GE.AND P4, PT, R2.reuse, R20.reuse, PT ;  /* 0x000000140200720c */ /* 0x0c0fe40003f86270 */
[----:B------:R-:W-:Y:S01]  /*5fc0*/  ISETP.GE.AND P3, PT, R2, R19, PT ;  /* 0x000000130200720c */ /* 0x000fe20003f66270 */
[----:B------:R-:W-:Y:S01]  /*5fd0*/  VIADD R2, R0, 0x20 ;  /* 0x0000002000027836 */ /* 0x000fe20000000000 */
[----:B------:R-:W-:Y:S02]  /*5fe0*/  ISETP.GE.AND P0, PT, R4, R20, PT ;  /* 0x000000140400720c */ /* 0x000fe40003f06270 */
[----:B------:R-:W-:Y:S02]  /*5ff0*/  FSEL R16, R213, -INF , !P1 ;  /* 0xff800000d5107808 */ /* 0x000fe40004800000 */
[----:B---3--:R-:W-:Y:S02]  /*6000*/  FSEL R66, R208, -INF , !P0 ;  /* 0xff800000d0427808 */ /* 0x008fe40004000000 */
[----:B------:R-:W-:-:S02]  /*6010*/  ISETP.GE.AND P0, PT, R2, R21, PT ;  /* 0x000000150200720c */ /* 0x000fc40003f06270 */
[-C--:B------:R-:W-:Y:S02]  /*6020*/  ISETP.GE.AND P1, PT, R3, R21.reuse, PT ;  /* 0x000000150300720c */ /* 0x080fe40003f26270 */
[----:B------:R-:W-:Y:S02]  /*6030*/  FSEL R208, R182, -INF , !P0 ;  /* 0xff800000b6d07808 */ /* 0x000fe40004000000 */
[----:B------:R-:W-:Y:S02]  /*6040*/  ISETP.GE.AND P0, PT, R7, R21, PT ;  /* 0x000000150700720c */ /* 0x000fe40003f06270 */
[----:B------:R-:W-:Y:S01]  /*6050*/  FSEL R64, R22, -INF , !P6 ;  /* 0xff80000016407808 */ /* 0x000fe20007000000 */
[----:B------:R-:W-:Y:S01]  /*6060*/  FMUL.FTZ R22, R36, UR4 ;  /* 0x0000000424167c20 */ /* 0x000fe20008410000 */
[----:B------:R-:W-:Y:S02]  /*6070*/  FSEL R28, R17, -INF , !P1 ;  /* 0xff800000111c7808 */ /* 0x000fe40004800000 */
[----:B------:R-:W-:-:S02]  /*6080*/  FSEL R17, R212, -INF , !P5 ;  /* 0xff800000d4117808 */ /* 0x000fc40006800000 */
[----:B------:R-:W-:Y:S01]  /*6090*/  ISETP.GE.AND P6, PT, R3, R20, PT ;  /* 0x000000140300720c */ /* 0x000fe20003fc6270 */
[----:B------:R-:W2:Y:S01]  /*60a0*/  MUFU.TANH R22, R22 ;  /* 0x0000001600167308 */ /* 0x000ea20000002400 */
[----:B------:R-:W-:Y:S02]  /*60b0*/  FSEL R212, R181, -INF , !P0 ;  /* 0xff800000b5d47808 */ /* 0x000fe40004000000 */
[----:B------:R-:W-:Y:S02]  /*60c0*/  ISETP.NE.AND P0, PT, R244, 0x2, PT ;  /* 0x00000002f400780c */ /* 0x000fe40003f05270 */
[----:B------:R-:W-:Y:S02]  /*60d0*/  ISETP.GE.AND P5, PT, R3, R18, PT ;  /* 0x000000120300720c */ /* 0x000fe40003fa6270 */
[----:B------:R-:W-:Y:S02]  /*60e0*/  FSEL R67, R206, -INF , !P6 ;  /* 0xff800000ce437808 */ /* 0x000fe40007000000 */
[----:B------:R-:W-:-:S02]  /*60f0*/  FSEL R188, R205, -INF , !P4 ;  /* 0xff800000cdbc7808 */ /* 0x000fc40006000000 */
[----:B------:R-:W-:Y:S02]  /*6100*/  FSEL R189, R201, -INF , !P2 ;  /* 0xff800000c9bd7808 */ /* 0x000fe40005000000 */
[C---:B------:R-:W-:Y:S02]  /*6110*/  ISETP.GE.AND P6, PT, R2.reuse, R18, PT ;  /* 0x000000120200720c */ /* 0x040fe40003fc6270 */
[C---:B------:R-:W-:Y:S02]  /*6120*/  ISETP.GE.AND P4, PT, R2.reuse, R20, PT ;  /* 0x000000140200720c */ /* 0x040fe40003f86270 */
[-C--:B------:R-:W-:Y:S01]  /*6130*/  ISETP.GE.AND P2, PT, R2, R19.reuse, PT ;  /* 0x000000130200720c */ /* 0x080fe20003f46270 */
[----:B------:R-:W-:Y:S01]  /*6140*/  VIADD R2, R0, 0x21 ;  /* 0x0000002100027836 */ /* 0x000fe20000000000 */
[----:B------:R-:W-:Y:S02]  /*6150*/  ISETP.GE.AND P1, PT, R4, R19, PT ;  /* 0x000000130400720c */ /* 0x000fe40003f26270 */
[----:B------:R-:W-:-:S02]  /*6160*/  FSEL R203, R203, -INF , !P5 ;  /* 0xff800000cbcb7808 */ /* 0x000fc40006800000 */
[----:B------:R-:W-:Y:S02]  /*6170*/  ISETP.GE.AND P5, PT, R3, R19, PT ;  /* 0x000000130300720c */ /* 0x000fe40003fa6270 */
[----:B------:R-:W-:Y:S02]  /*6180*/  P2R R3, PR, RZ, 0x40 ;  /* 0x00000040ff037803 */ /* 0x000fe40000000000 */
[----:B------:R-:W-:Y:S02]  /*6190*/  FSEL R44, R200, -INF , !P1 ;  /* 0xff800000c82c7808 */ /* 0x000fe40004800000 */
[-C--:B------:R-:W-:Y:S02]  /*61a0*/  ISETP.GE.AND P1, PT, R2, R21.reuse, PT ;  /* 0x000000150200720c */ /* 0x080fe40003f26270 */
[----:B------:R-:W-:Y:S02]  /*61b0*/  ISETP.GE.AND P6, PT, R6, R21, PT ;  /* 0x000000150600720c */ /* 0x000fe40003fc6270 */
[----:B------:R-:W-:-:S02]  /*61c0*/  FSEL R45, R192, -INF , !P5 ;  /* 0xff800000c02d7808 */ /* 0x000fc40006800000 */
[----:B------:R-:W-:Y:S02]  /*61d0*/  FSEL R46, R183, -INF , !P3 ;  /* 0xff800000b72e7808 */ /* 0x000fe40005800000 */
[----:B------:R-:W-:Y:S02]  /*61e0*/  FSEL R209, R180, -INF , !P1 ;  /* 0xff800000b4d17808 */ /* 0x000fe40004800000 */
[----:B------:R-:W-:Y:S02]  /*61f0*/  P2R R9, PR, RZ, 0x40 ;  /* 0x00000040ff097803 */ /* 0x000fe40000000000 */
[C---:B------:R-:W-:Y:S02]  /*6200*/  ISETP.GE.AND P5, PT, R2.reuse, R18, PT ;  /* 0x000000120200720c */ /* 0x040fe40003fa6270 */
[C---:B------:R-:W-:Y:S02]  /*6210*/  ISETP.GE.AND P3, PT, R2.reuse, R20, PT ;  /* 0x000000140200720c */ /* 0x040fe40003f66270 */
[----:B------:R-:W-:-:S02]  /*6220*/  ISETP.GE.AND P1, PT, R2, R19, PT ;  /* 0x000000130200720c */ /* 0x000fc40003f26270 */
[----:B------:R-:W-:Y:S01]  /*6230*/  ISETP.NE.AND P6, PT, R3, RZ, PT ;  /* 0x000000ff0300720c */ /* 0x000fe20003fc5270 */
[----:B-12-4-:R-:W-:-:S12]  /*6240*/  @!P0 BRA `(.L_x_383) ;  /* 0x0000000000688947 */ /* 0x016fd80003800000 */
[----:B------:R-:W2:Y:S04]  /*6250*/  LDL.64 R236, [R1+0x40] ;  /* 0x0000400001ec7983 */ /* 0x000ea80000100a00 */
[----:B------:R-:W3:Y:S01]  /*6260*/  LDL.64 R238, [R1+0x38] ;  /* 0x0000380001ee7983 */ /* 0x000ee20000100a00 */
[----:B------:R-:W-:Y:S01]  /*6270*/  VIADD R4, R244, 0xfffffffd ;  /* 0xfffffffdf4047836 */ /* 0x000fe20000000000 */
[C---:B------:R-:W-:Y:S01]  /*6280*/  SHF.L.U64.HI R232, R248.reuse, 0x6, R249 ;  /* 0x00000006f8e87819 */ /* 0x040fe200000102f9 */
[----:B------:R-:W-:-:S03]  /*6290*/  IMAD.SHL.U32 R233, R248, 0x40, RZ ;  /* 0x00000040f8e97824 */ /* 0x000fc600078e00ff */
[----:B------:R-:W-:-:S05]  /*62a0*/  SHF.R.S32.HI R2, RZ, 0x1f, R4 ;  /* 0x0000001fff027819 */ /* 0x000fca0000011404 */
[-C--:B------:R-:W-:Y:S02]  /*62b0*/  IMAD R5, R2, R248.reuse, RZ ;  /* 0x000000f802057224 */ /* 0x080fe400078e02ff */
[----:B------:R-:W-:-:S04]  /*62c0*/  IMAD.WIDE.U32 R2, R4, R248, RZ ;  /* 0x000000f804027225 */ /* 0x000fc800078e00ff */
[----:B------:R-:W-:-:S04]  /*62d0*/  IMAD R4, R4, R249, R5 ;  /* 0x000000f904047224 */ /* 0x000fc800078e0205 */
[----:B------:R-:W-:Y:S01]  /*62e0*/  IMAD.IADD R4, R3, 0x1, R4 ;  /* 0x0000000103047824 */ /* 0x000fe200078e0204 */
[----:B--2---:R-:W-:-:S04]  /*62f0*/  LEA R3, P0, R2, R236, 0x6 ;  /* 0x000000ec02037211 */ /* 0x004fc800078030ff */
[----:B---3--:R-:W-:Y:S02]  /*6300*/  LEA.HI.X R4, R2, R239, R4, 0x6, P0 ;  /* 0x000000ef02047211 */ /* 0x008fe400000f3404 */
        /* <DEDUP_REMOVED lines=14> */
.L_x_383:
[----:B------:R-:W2:Y:S04]  /*63f0*/  LDL.LU R36, [R1+0x1c] ;  /* 0x00001c0001247983 */ /* 0x000ea80000300800 */
[----:B------:R-:W3:Y:S04]  /*6400*/  LDL.LU R37, [R1+0x14] ;  /* 0x0000140001257983 */ /* 0x000ee80000300800 */
[----:B------:R-:W4:Y:S04]  /*6410*/  LDL.LU R38, [R1+0x18] ;  /* 0x0000180001267983 */ /* 0x000f280000300800 */
[----:B------:R-:W5:Y:S01]  /*6420*/  LDL.LU R48, [R1+0x10] ;  /* 0x0000100001307983 */ /* 0x000f620000300800 */
[----:B-1----:R-:W-:Y:S01]  /*6430*/  FMNMX.FTZ R3, R104, R40, !PT ;  /* 0x0000002868037209 */ /* 0x002fe20007810000 */
[----:B------:R-:W-:Y:S01]  /*6440*/  FMUL.FTZ R2, R56, UR4 ;  /* 0x0000000438027c20 */ /* 0x000fe20008410000 */
[----:B------:R-:W-:Y:S01]  /*6450*/  ISETP.NE.AND P0, PT, R9, RZ, PT ;  /* 0x000000ff0900720c */ /* 0x000fe20003f05270 */
[----:B------:R-:W1:Y:S01]  /*6460*/  MUFU.TANH R8, R8 ;  /* 0x0000000800087308 */ /* 0x000e620000002400 */
[----:B------:R-:W-:Y:S01]  /*6470*/  FMNMX.FTZ R3, R41, R3, !PT ;  /* 0x0000000329037209 */ /* 0x000fe20007810000 */
[----:B------:R-:W-:Y:S01]  /*6480*/  FMUL.FTZ R5, R26, UR4 ;  /* 0x000000041a057c20 */ /* 0x000fe20008410000 */
[----:B------:R-:W-:-:S02]  /*6490*/  FSEL R211, R176, -INF , !P0 ;  /* 0xff800000b0d37808 */ /* 0x000fc40004000000 */
[----:B------:R-:W-:Y:S02]  /*64a0*/  FMNMX.FTZ R3, R100, R3, !PT ;  /* 0x0000000364037209 */ /* 0x000fe40007810000 */
[----:B------:R-:W-:Y:S01]  /*64b0*/  ISETP.GE.AND P0, PT, R7, R18, PT ;  /* 0x000000120700720c */ /* 0x000fe20003f06270 */
[----:B------:R1:W-:Y:S01]  /*64c0*/  MUFU.TANH R24, R5 ;  /* 0x0000000500187308 */ /* 0x0003e20000002400 */
[----:B------:R-:W-:Y:S02]  /*64d0*/  FMNMX.FTZ R3, R105, R3, !PT ;  /* 0x0000000369037209 */ /* 0x000fe40007810000 */
[----:B------:R-:W-:Y:S02]  /*64e0*/  FSEL R215, R29, -INF , !P0 ;  /* 0xff8000001dd77808 */ /* 0x000fe40004000000 */
[----:B------:R-:W-:Y:S02]  /*64f0*/  FMNMX.FTZ R4, R16, R3, !PT ;  /* 0x0000000310047209 */ /* 0x000fe40007810000 */
[----:B------:R-:W-:Y:S01]  /*6500*/  IADD3 R3, R0, 0x31, RZ ;  /* 0x0000003100037810 */ /* 0x000fe20007ffe0ff */
[----:B------:R1:W1:Y:S01]  /*6510*/  MUFU.TANH R29, R2 ;  /* 0x00000002001d7308 */ /* 0x0002620000002400 */
[----:B------:R-:W-:-:S02]  /*6520*/  FMNMX.FTZ R4, R23, R4, !PT ;  /* 0x0000000417047209 */ /* 0x000fc40007810000 */
[C---:B------:R-:W-:Y:S02]  /*6530*/  IADD3 R10, R0.reuse, 0x38, RZ ;  /* 0x00000038000a7810 */ /* 0x040fe40007ffe0ff */
[----:B------:R-:W-:Y:S02]  /*6540*/  IADD3 R9, R0, 0x39, RZ ;  /* 0x0000003900097810 */ /* 0x000fe40007ffe0ff */
[----:B------:R-:W-:Y:S02]  /*6550*/  FSEL R214, R43, -INF , !P5 ;  /* 0xff8000002bd67808 */ /* 0x000fe40006800000 */
[----:B------:R-:W-:Y:S01]  /*6560*/  ISETP.GE.AND P5, PT, R6, R18, PT ;  /* 0x000000120600720c */ /* 0x000fe20003fa6270 */
[----:B-1----:R-:W-:Y:S01]  /*6570*/  FMUL.FTZ R5, R58, UR4 ;  /* 0x000000043a057c20 */ /* 0x002fe20008410000 */
[----:B------:R-:W-:Y:S02]  /*6580*/  FSEL R213, R63, -INF , !P6 ;  /* 0xff8000003fd57808 */ /* 0x000fe40007000000 */
[----:B------:R-:W-:-:S02]  /*6590*/  ISETP.GE.AND P6, PT, R7, R20, PT ;  /* 0x000000140700720c */ /* 0x000fc40003fc6270 */
[----:B------:R-:W-:Y:S01]  /*65a0*/  FSEL R191, R32, -INF , !P3 ;  /* 0xff80000020bf7808 */ /* 0x000fe20005800000 */
[----:B------:R-:W-:Y:S01]  /*65b0*/  FMUL.FTZ R2, R57, UR4 ;  /* 0x0000000439027c20 */ /* 0x000fe20008410000 */
[----:B------:R-:W-:Y:S02]  /*65c0*/  FSEL R216, R30, -INF , !P5 ;  /* 0xff8000001ed87808 */ /* 0x000fe40006800000 */
[----:B------:R-:W-:Y:S01]  /*65d0*/  FSEL R201, R31, -INF , !P4 ;  /* 0xff8000001fc97808 */ /* 0x000fe20006000000 */
[----:B------:R1:W1:Y:S01]  /*65e0*/  MUFU.TANH R25, R2 ;  /* 0x0000000200197308 */ /* 0x0002620000002400 */
[C---:B------:R-:W-:Y:S02]  /*65f0*/  ISETP.GE.AND P5, PT, R6.reuse, R20, PT ;  /* 0x000000140600720c */ /* 0x040fe40003fa6270 */
[----:B------:R-:W-:Y:S01]  /*6600*/  ISETP.GE.AND P4, PT, R6, R19, PT ;  /* 0x000000130600720c */ /* 0x000fe20003f86270 */
[----:B------:R-:W-:Y:S01]  /*6610*/  FMUL.FTZ R6, R27, UR4 ;  /* 0x000000041b067c20 */ /* 0x000fe20008410000 */
[----:B------:R-:W-:-:S02]  /*6620*/  FSEL R200, R22, -INF , !P6 ;  /* 0xff80000016c87808 */ /* 0x000fc40007000000 */
[----:B------:R-:W-:Y:S02]  /*6630*/  ISETP.GE.AND P6, PT, R3, R21, PT ;  /* 0x000000150300720c */ /* 0x000fe40003fc6270 */
[----:B------:R-:W-:Y:S02]  /*6640*/  ISETP.GE.AND P0, PT, R7, R19, PT ;  /* 0x000000130700720c */ /* 0x000fe40003f06270 */
[----:B------:R-:W1:Y:S01]  /*6650*/  MUFU.TANH R7, R6 ;  /* 0x0000000600077308 */ /* 0x000e620000002400 */
[----:B------:R-:W-:Y:S02]  /*6660*/  FSEL R205, R13, -INF , !P5 ;  /* 0xff8000000dcd7808 */ /* 0x000fe40006800000 */
[-C--:B------:R-:W-:Y:S02]  /*6670*/  ISETP.GE.AND P5, PT, R10, R21.reuse, PT ;  /* 0x000000150a00720c */ /* 0x080fe40003fa6270 */
[----:B------:R-:W-:Y:S01]  /*6680*/  FSEL R235, R8, -INF , !P6 ;  /* 0xff80000008eb7808 */ /* 0x000fe20007000000 */
[----:B------:R-:W-:Y:S01]  /*6690*/  FMUL.FTZ R8, R111, UR4 ;  /* 0x000000046f087c20 */ /* 0x000fe20008410000 */
[----:B-1----:R-:W-:Y:S01]  /*66a0*/  IADD3 R2, R0, 0x30, RZ ;  /* 0x0000003000027810 */ /* 0x002fe20007ffe0ff */
[----:B------:R-:W1:Y:S01]  /*66b0*/  MUFU.TANH R13, R5 ;  /* 0x00000005000d7308 */ /* 0x000e620000002400 */
[----:B------:R-:W-:Y:S01]  /*66c0*/  FMNMX.FTZ R0, R28, R4, !PT ;  /* 0x000000041c007209 */ /* 0x000fe20007810000 */
[----:B------:R-:W-:Y:S01]  /*66d0*/  FMUL.FTZ R4, R59, UR4 ;  /* 0x000000043b047c20 */ /* 0x000fe20008410000 */
[----:B------:R-:W-:-:S02]  /*66e0*/  ISETP.GE.AND P3, PT, R2, R21, PT ;  /* 0x000000150200720c */ /* 0x000fc40003f66270 */
[----:B------:R-:W-:Y:S02]  /*66f0*/  FMNMX.FTZ R0, R17, R0, !PT ;  /* 0x0000000011007209 */ /* 0x000fe40007810000 */
[----:B------:R-:W-:Y:S01]  /*6700*/  FSEL R210, R11, -INF , !P3 ;  /* 0xff8000000bd27808 */ /* 0x000fe20005800000 */
[----:B------:R1:W1:Y:S01]  /*6710*/  MUFU.TANH R6, R4 ;  /* 0x0000000400067308 */ /* 0x0002620000002400 */
[----:B------:R-:W-:Y:S02]  /*6720*/  FMNMX.FTZ R0, R208, R0, !PT ;  /* 0x00000000d0007209 */ /* 0x000fe40007810000 */
[----:B------:R-:W-:Y:S02]  /*6730*/  FSEL R206, R14, -INF , !P2 ;  /* 0xff8000000ece7808 */ /* 0x000fe40005000000 */
[----:B------:R-:W-:Y:S02]  /*6740*/  FMNMX.FTZ R0, R209, R0, !PT ;  /* 0x00000000d1007209 */ /* 0x000fe40007810000 */
[----:B------:R-:W-:-:S02]  /*6750*/  FSEL R207, R12, -INF , !P1 ;  /* 0xff8000000ccf7808 */ /* 0x000fc40004800000 */
[----:B------:R-:W-:Y:S01]  /*6760*/  FMNMX.FTZ R0, R212, R0, !PT ;  /* 0x00000000d4007209 */ /* 0x000fe20007810000 */
[----:B------:R-:W-:Y:S01]  /*6770*/  MUFU.TANH R12, R8 ;  /* 0x00000008000c7308 */ /* 0x000fe20000002400 */
[----:B------:R-:W-:Y:S02]  /*6780*/  ISETP.GE.AND P2, PT, R9, R21, PT ;  /* 0x000000150900720c */ /* 0x000fe40003f46270 */
[----:B------:R-:W-:Y:S02]  /*6790*/  FMNMX.FTZ R0, R211, R0, !PT ;  /* 0x00000000d3007209 */ /* 0x000fe40007810000 */
[----:B------:R-:W-:Y:S02]  /*67a0*/  ISETP.GE.AND P1, PT, R2, R18, PT ;  /* 0x000000120200720c */ /* 0x000fe40003f26270 */
[----:B------:R-:W-:Y:S01]  /*67b0*/  FMNMX.FTZ R0, R210, R0, !PT ;  /* 0x00000000d2007209 */ /* 0x000fe20007810000 */
[----:B-1----:R-:W-:Y:S01]  /*67c0*/  FMUL.FTZ R4, R108, UR4 ;  /* 0x000000046c047c20 */ /* 0x002fe20008410000 */
[----:B------:R-:W-:-:S02]  /*67d0*/  FSEL R223, R29, -INF , !P5 ;  /* 0xff8000001ddf7808 */ /* 0x000fc40006800000 */
[----:B------:R-:W-:Y:S01]  /*67e0*/  FMNMX.FTZ R0, R235, R0, !PT ;  /* 0x00000000eb007209 */ /* 0x000fe20007810000 */
[----:B------:R1:W1:Y:S01]  /*67f0*/  MUFU.TANH R5, R4 ;  /* 0x0000000400057308 */ /* 0x0002620000002400 */
[----:B------:R-:W-:Y:S02]  /*6800*/  FSEL R232, R25, -INF , !P2 ;  /* 0xff80000019e87808 */ /* 0x000fe40005000000 */
[----:B------:R-:W-:Y:S02]  /*6810*/  FSEL R234, R24, -INF , !P1 ;  /* 0xff80000018ea7808 */ /* 0x000fe40004800000 */
[C---:B------:R-:W-:Y:S01]  /*6820*/  ISETP.GE.AND P2, PT, R2.reuse, R20, PT ;  /* 0x000000140200720c */ /* 0x040fe20003f46270 */
[----:B------:R-:W-:Y:S01]  /*6830*/  LDSM.16.MT88.4 R24, [R225+0x9000] ;  /* 0x00900000e118783b */ /* 0x000fe20000004200 */
[----:B------:R-:W-:Y:S02]  /*6840*/  ISETP.GE.AND P1, PT, R2, R19, PT ;  /* 0x000000130200720c */ /* 0x000fe40003f26270 */
[----:B------:R-:W-:-:S02]  /*6850*/  FMNMX.FTZ R0, R223, R0, !PT ;  /* 0x00000000df007209 */ /* 0x000fc40007810000 */
[----:B------:R-:W-:Y:S02]  /*6860*/  FMNMX.FTZ R2, R103, R60, !PT ;  /* 0x0000003c67027209 */ /* 0x000fe40007810000 */
[----:B------:R-:W-:Y:S02]  /*6870*/  ISETP.GE.AND P3, PT, R3, R18, PT ;  /* 0x000000120300720c */ /* 0x000fe40003f66270 */
[----:B------:R-:W-:Y:S02]  /*6880*/  FMNMX.FTZ R0, R232, R0, !PT ;  /* 0x00000000e8007209 */ /* 0x000fe40007810000 */
[----:B------:R-:W-:Y:S01]  /*6890*/  FMNMX.FTZ R2, R177, R2, !PT ;  /* 0x00000002b1027209 */ /* 0x000fe20007810000 */
[----:B-1----:R-:W-:Y:S01]  /*68a0*/  FMUL.FTZ R4, R39, UR4 ;  /* 0x0000000427047c20 */ /* 0x002fe20008410000 */
[----:B------:R-:W-:Y:S02]  /*68b0*/  ISETP.GE.AND P6, PT, R10, R18, PT ;  /* 0x000000120a00720c */ /* 0x000fe40003fc6270 */
[----:B------:R-:W-:Y:S01]  /*68c0*/  FSEL R236, R7, -INF , !P3 ;  /* 0xff80000007ec7808 */ /* 0x000fe20005800000 */
[----:B------:R1:W-:Y:S01]  /*68d0*/  MUFU.TANH R22, R4 ;  /* 0x0000000400167308 */ /* 0x0003e20000002400 */
[----:B------:R-:W-:Y:S01]  /*68e0*/  FMNMX.FTZ R2, R178, R2, !PT ;  /* 0x00000002b2027209 */ /* 0x000fe20007810000 */
[----:B------:R-:W1:Y:S01]  /*68f0*/  SHFL.BFLY PT, R7, R0, 0x2, 0x1f ;  /* 0x0c401f0000077f89 */ /* 0x000e6200000e0000 */
[----:B------:R-:W-:-:S02]  /*6900*/  FSEL R237, R13, -INF , !P6 ;  /* 0xff8000000ded7808 */ /* 0x000fc40007000000 */
[C---:B------:R-:W-:Y:S02]  /*6910*/  ISETP.GE.AND P3, PT, R3.reuse, R20, PT ;  /* 0x000000140300720c */ /* 0x040fe40003f66270 */
[----:B------:R-:W-:Y:S02]  /*6920*/  ISETP.GE.AND P6, PT, R3, R19, PT ;  /* 0x000000130300720c */ /* 0x000fe40003fc6270 */
[----:B------:R-:W-:Y:S02]  /*6930*/  FMNMX.FTZ R3, R179, R2, !PT ;  /* 0x00000002b3037209 */ /* 0x000fe40007810000 */
[----:B------:R-:W-:Y:S02]  /*6940*/  FMNMX.FTZ R2, R102, R33, !PT ;  /* 0x0000002166027209 */ /* 0x000fe40007810000 */
[----:B------:R-:W-:Y:S02]  /*6950*/  FMNMX.FTZ R3, R64, R3, !PT ;  /* 0x0000000340037209 */ /* 0x000fe40007810000 */
[----:B------:R-:W-:Y:S01]  /*6960*/  FMNMX.FTZ R2, R62, R2, !PT ;  /* 0x000000023e027209 */ /* 0x000fe20007810000 */
[----:B-1----:R-:W-:Y:S01]  /*6970*/  FMUL.FTZ R4, R109, UR4 ;  /* 0x000000046d047c20 */ /* 0x002fe20008410000 */
[----:B------:R-:W-:-:S02]  /*6980*/  FMNMX.FTZ R3, R202, R3, !PT ;  /* 0x00000003ca037209 */ /* 0x000fc40007810000 */
[----:B------:R-:W-:Y:S01]  /*6990*/  FMNMX.FTZ R2, R106, R2, !PT ;  /* 0x000000026a027209 */ /* 0x000fe20007810000 */
[----:B------:R1:W1:Y:S01]  /*69a0*/  MUFU.TANH R21, R4 ;  /* 0x0000000400157308 */ /* 0x0002620000002400 */
[----:B------:R-:W-:Y:S02]  /*69b0*/  FMNMX.FTZ R3, R203, R3, !PT ;  /* 0x00000003cb037209 */ /* 0x000fe40007810000 */
[----:B------:R-:W-:Y:S02]  /*69c0*/  ISETP.GE.AND P5, PT, R9, R18, PT ;  /* 0x000000120900720c */ /* 0x000fe40003fa6270 */
[----:B------:R-:W-:Y:S02]  /*69d0*/  FMNMX.FTZ R2, R107, R2, !PT ;  /* 0x000000026b027209 */ /* 0x000fe40007810000 */
[----:B------:R-:W-:Y:S02]  /*69e0*/  FMNMX.FTZ R0, R0, R7, !PT ;  /* 0x0000000700007209 */ /* 0x000fe40007810000 */
[----:B------:R-:W-:Y:S01]  /*69f0*/  FSEL R238, R6, -INF , !P5 ;  /* 0xff80000006ee7808 */ /* 0x000fe20006800000 */
[----:B------:R-:W-:Y:S01]  /*6a00*/  FMUL.FTZ R6, R110, UR4 ;  /* 0x000000046e067c20 */ /* 0x000fe20008410000 */
[----:B------:R-:W-:Y:S01]  /*6a10*/  FSEL R233, R5, -INF , !P2 ;  /* 0xff80000005e97808 */ /* 0x000fe20005000000 */
[----:B------:R-:W1:Y:S01]  /*6a20*/  SHFL.BFLY PT, R7, R0, 0x1, 0x1f ;  /* 0x0c201f0000077f89 */ /* 0x000e6200000e0000 */
[----:B------:R-:W-:Y:S01]  /*6a30*/  FMUL.FTZ R5, R53, UR4 ;  /* 0x0000000435057c20 */ /* 0x000fe20008410000 */
[----:B------:R1:W1:Y:S01]  /*6a40*/  MUFU.TANH R14, R6 ;  /* 0x00000006000e7308 */ /* 0x0002620000002400 */
[----:B------:R-:W-:Y:S01]  /*6a50*/  ISETP.GE.AND P5, PT, R10, R20, PT ;  /* 0x000000140a00720c */ /* 0x000fe20003fa6270 */
[----:B-1----:R-:W-:Y:S01]  /*6a60*/  FMUL.FTZ R4, R52, UR4 ;  /* 0x0000000434047c20 */ /* 0x002fe20008410000 */
[----:B------:R-:W-:-:S02]  /*6a70*/  FSEL R217, R21, -INF , !P3 ;  /* 0xff80000015d97808 */ /* 0x000fc40005800000 */
[----:B------:R-:W-:-:S03]  /*6a80*/  ISETP.GE.AND P2, PT, R9, R20, PT ;  /* 0x000000140900720c */ /* 0x000fc60003f46270 */
[----:B------:R1:W1:Y:S01]  /*6a90*/  MUFU.TANH R18, R4 ;  /* 0x0000000400127308 */ /* 0x0002620000002400 */
[----:B------:R-:W-:Y:S02]  /*6aa0*/  FSEL R190, R15, -INF , !P0 ;  /* 0xff8000000fbe7808 */ /* 0x000fe40004000000 */
[----:B------:R-:W-:Y:S02]  /*6ab0*/  FSEL R239, R22, -INF , !P4 ;  /* 0xff80000016ef7808 */ /* 0x000fe40006000000 */
[----:B------:R-:W-:-:S03]  /*6ac0*/  FSEL R220, R12, -INF , !P6 ;  /* 0xff8000000cdc7808 */ /* 0x000fc60007000000 */
[----:B------:R1:W1:Y:S01]  /*6ad0*/  MUFU.TANH R13, R5 ;  /* 0x00000005000d7308 */ /* 0x0002620000002400 */
[----:B------:R-:W-:Y:S01]  /*6ae0*/  FMUL.FTZ R6, R54, UR4 ;  /* 0x0000000436067c20 */ /* 0x000fe20008410000 */
[----:B------:R-:W-:Y:S02]  /*6af0*/  FSEL R218, R14, -INF , !P1 ;  /* 0xff8000000eda7808 */ /* 0x000fe40004800000 */
[----:B------:R-:W-:Y:S02]  /*6b00*/  ISETP.GE.AND P1, PT, R9, R19, PT ;  /* 0x000000130900720c */ /* 0x000fe40003f26270 */
[----:B------:R-:W-:Y:S02]  /*6b10*/  FMNMX.FTZ R176, R0, R7, !PT ;  /* 0x0000000700b07209 */ /* 0x000fe40007810000 */
[----:B------:R1:W1:Y:S02]  /*6b20*/  MUFU.TANH R11, R6 ;  /* 0x00000006000b7308 */ /* 0x0002640000002400 */
[----:B-1----:R-:W-:-:S02]  /*6b30*/  FMNMX.FTZ R4, R204, R3, !PT ;  /* 0x00000003cc047209 */ /* 0x002fc40007810000 */
[----:B------:R-:W-:Y:S02]  /*6b40*/  FMNMX.FTZ R3, R65, R2, !PT ;  /* 0x0000000241037209 */ /* 0x000fe40007810000 */
[----:B------:R-:W-:Y:S02]  /*6b50*/  FMNMX.FTZ R4, R213, R4, !PT ;  /* 0x00000004d5047209 */ /* 0x000fe40007810000 */
[----:B------:R-:W-:Y:S02]  /*6b60*/  FMNMX.FTZ R2, R101, R34, !PT ;  /* 0x0000002265027209 */ /* 0x000fe40007810000 */
[----:B------:R-:W-:Y:S01]  /*6b70*/  FMNMX.FTZ R3, R66, R3, !PT ;  /* 0x0000000342037209 */ /* 0x000fe20007810000 */
[----:B------:R-:W-:Y:S01]  /*6b80*/  FMUL.FTZ R5, R55, UR4 ;  /* 0x0000000437057c20 */ /* 0x000fe20008410000 */
[----:B------:R-:W-:Y:S02]  /*6b90*/  FMNMX.FTZ R4, R214, R4, !PT ;  /* 0x00000004d6047209 */ /* 0x000fe40007810000 */
[----:B------:R-:W-:-:S02]  /*6ba0*/  FMNMX.FTZ R2, R35, R2, !PT ;  /* 0x0000000223027209 */ /* 0x000fc40007810000 */
[----:B------:R-:W-:Y:S01]  /*6bb0*/  FMNMX.FTZ R3, R67, R3, !PT ;  /* 0x0000000343037209 */ /* 0x000fe20007810000 */
[----:B------:R-:W1:Y:S01]  /*6bc0*/  MUFU.TANH R5, R5 ;  /* 0x0000000500057308 */ /* 0x000e620000002400 */
        /* <DEDUP_REMOVED lines=18> */
[----:B------:R-:W1:Y:S01]  /*6cf0*/  SHFL.BFLY PT, R6, R2, 0x2, 0x1f ;  /* 0x0c401f0002067f89 */ /* 0x000e6200000e0000 */
[----:B------:R-:W-:Y:S02]  /*6d00*/  FSEL R219, R18, -INF , !P5 ;  /* 0xff80000012db7808 */ /* 0x000fe40006800000 */
[----:B------:R-:W-:Y:S02]  /*6d10*/  FMNMX.FTZ R0, R206, R0, !PT ;  /* 0x00000000ce007209 */ /* 0x000fe40007810000 */
[----:B------:R-:W-:Y:S02]  /*6d20*/  FMNMX.FTZ R3, R217, R3, !PT ;  /* 0x00000003d9037209 */ /* 0x000fe40007810000 */
[----:B------:R-:W-:Y:S01]  /*6d30*/  FSEL R221, R13, -INF , !P2 ;  /* 0xff8000000ddd7808 */ /* 0x000fe20005000000 */
[----:B------:R-:W-:Y:S01]  /*6d40*/  FMUL.FTZ R13, R176, UR10 ;  /* 0x0000000ab00d7c20 */ /* 0x000fe20008410000 */
[----:B------:R-:W-:-:S02]  /*6d50*/  FMNMX.FTZ R4, R207, R0, !PT ;  /* 0x00000000cf047209 */ /* 0x000fc40007810000 */
[----:B------:R-:W-:Y:S02]  /*6d60*/  FMNMX.FTZ R3, R219, R3, !PT ;  /* 0x00000003db037209 */ /* 0x000fe40007810000 */
[----:B------:R-:W-:Y:S02]  /*6d70*/  FSETP.NEU.FTZ.AND P0, PT, R176, -INF , PT ;  /* 0xff800000b000780b */ /* 0x000fe40003f1d000 */
[----:B------:R-:W-:Y:S02]  /*6d80*/  FMNMX.FTZ R4, R190, R4, !PT ;  /* 0x00000004be047209 */ /* 0x000fe40007810000 */
[----:B------:R-:W-:Y:S02]  /*6d90*/  FMNMX.FTZ R3, R221, R3, !PT ;  /* 0x00000003dd037209 */ /* 0x000fe40007810000 */
[----:B------:R-:W-:Y:S02]  /*6da0*/  FSEL R13, R13, RZ, P0 ;  /* 0x000000ff0d0d7208 */ /* 0x000fe40000000000 */
[----:B------:R-:W-:Y:S01]  /*6db0*/  FMNMX.FTZ R4, R239, R4, !PT ;  /* 0x00000004ef047209 */ /* 0x000fe20007810000 */
[----:B------:R-:W2:Y:S01]  /*6dc0*/  SHFL.BFLY PT, R7, R3, 0x2, 0x1f ;  /* 0x0c401f0003077f89 */ /* 0x000ea200000e0000 */
[----:B------:R-:W-:Y:S01]  /*6dd0*/  ISETP.GE.AND P2, PT, R10, R19, PT ;  /* 0x000000130a00720c */ /* 0x000fe20003f46270 */
[----:B------:R-:W-:Y:S01]  /*6de0*/  FFMA.FTZ R0, R40, UR10, -R13 ;  /* 0x0000000a28007c23 */ /* 0x000fe2000801080d */
[----:B------:R-:W-:-:S02]  /*6df0*/  FMNMX.FTZ R4, R218, R4, !PT ;  /* 0x00000004da047209 */ /* 0x000fc40007810000 */
[----:B------:R-:W-:Y:S01]  /*6e00*/  FSEL R222, R11, -INF , !P2 ;  /* 0xff8000000bde7808 */ /* 0x000fe20005000000 */
[----:B------:R2:W-:Y:S01]  /*6e10*/  MUFU.EX2 R182, R0 ;  /* 0x0000000000b67308 */ /* 0x0005e20000000800 */
[----:B-1----:R-:W-:Y:S02]  /*6e20*/  FSEL R231, R5, -INF , !P1 ;  /* 0xff80000005e77808 */ /* 0x002fe40004800000 */
[----:B--2---:R-:W-:Y:S02]  /*6e30*/  FMNMX.FTZ R0, R2, R6, !PT ;  /* 0x0000000602007209 */ /* 0x004fe40007810000 */
[----:B------:R-:W-:Y:S01]  /*6e40*/  FMNMX.FTZ R2, R220, R4, !PT ;  /* 0x00000004dc027209 */ /* 0x000fe20007810000 */
[----:B------:R-:W-:Y:S01]  /*6e50*/  FFMA.FTZ R4, R41, UR10, -R13 ;  /* 0x0000000a29047c23 */ /* 0x000fe2000801080d */
[----:B------:R-:W-:Y:S01]  /*6e60*/  FMNMX.FTZ R3, R3, R7, !PT ;  /* 0x0000000703037209 */ /* 0x000fe20007810000 */
[----:B------:R-:W1:Y:S01]  /*6e70*/  SHFL.BFLY PT, R6, R0, 0x1, 0x1f ;  /* 0x0c201f0000067f89 */ /* 0x000e6200000e0000 */
[----:B------:R-:W-:Y:S01]  /*6e80*/  FMNMX.FTZ R2, R222, R2, !PT ;  /* 0x00000002de027209 */ /* 0x000fe20007810000 */
[----:B------:R2:W-:Y:S02]  /*6e90*/  MUFU.EX2 R43, R4 ;  /* 0x00000004002b7308 */ /* 0x0005e40000000800 */
[----:B------:R-:W5:Y:S01]  /*6ea0*/  SHFL.BFLY PT, R7, R3, 0x1, 0x1f ;  /* 0x0c201f0003077f89 */ /* 0x000f6200000e0000 */
[----:B------:R-:W-:-:S05]  /*6eb0*/  FMNMX.FTZ R2, R231, R2, !PT ;  /* 0x00000002e7027209 */ /* 0x000fca0007810000 */
[----:B------:R-:W5:Y:S01]  /*6ec0*/  SHFL.BFLY PT, R5, R2, 0x2, 0x1f ;  /* 0x0c401f0002057f89 */ /* 0x000f6200000e0000 */
[----:B------:R-:W-:Y:S02]  /*6ed0*/  MOV R241, R36 ;  /* 0x0000002400f17202 */ /* 0x000fe40000000f00 */
[----:B---3--:R-:W-:Y:S01]  /*6ee0*/  MOV R247, R37 ;  /* 0x0000002500f77202 */ /* 0x008fe20000000f00 */
[----:B--2---:R-:W-:Y:S01]  /*6ef0*/  FFMA.FTZ R4, R100, UR10, -R13 ;  /* 0x0000000a64047c23 */ /* 0x004fe2000801080d */
[----:B----4-:R-:W-:-:S03]  /*6f00*/  MOV R248, R38 ;  /* 0x0000002600f87202 */ /* 0x010fc60000000f00 */
[----:B------:R2:W-:Y:S01]  /*6f10*/  MUFU.EX2 R249, R4 ;  /* 0x0000000400f97308 */ /* 0x0005e20000000800 */
[----:B-1----:R-:W-:Y:S01]  /*6f20*/  FMNMX.FTZ R100, R0, R6, !PT ;  /* 0x0000000600647209 */ /* 0x002fe20007810000 */
[----:B------:R-:W-:Y:S01]  /*6f30*/  FFMA.FTZ R0, R28, UR10, -R13 ;  /* 0x0000000a1c007c23 */ /* 0x000fe2000801080d */
[----:B-----5:R-:W-:Y:S01]  /*6f40*/  MOV R251, R48 ;  /* 0x0000003000fb7202 */ /* 0x020fe20000000f00 */
[----:B------:R-:W-:Y:S01]  /*6f50*/  LDSM.16.MT88.4 R28, [R224+0xa000] ;  /* 0x00a00000e01c783b */ /* 0x000fe20000004200 */
[----:B------:R-:W-:Y:S02]  /*6f60*/  FSETP.NEU.FTZ.AND P3, PT, R100, -INF , PT ;  /* 0xff8000006400780b */ /* 0x000fe40003f7d000 */
[----:B------:R-:W-:Y:S01]  /*6f70*/  FMNMX.FTZ R19, R3, R7, !PT ;  /* 0x0000000703137209 */ /* 0x000fe20007810000 */
[----:B------:R1:W-:Y:S01]  /*6f80*/  MUFU.EX2 R47, R0 ;  /* 0x00000000002f7308 */ /* 0x0003e20000000800 */
[----:B------:R-:W-:Y:S01]  /*6f90*/  LDSM.16.MT88.4 R36, [R224+0xb000] ;  /* 0x00b00000e024783b */ /* 0x000fe20000004200 */
[----:B------:R-:W-:-:S02]  /*6fa0*/  FMNMX.FTZ R2, R2, R5, !PT ;  /* 0x0000000502027209 */ /* 0x000fc40007810000 */
[C---:B------:R-:W-:Y:S01]  /*6fb0*/  FMUL.FTZ R14, R19.reuse, UR10 ;  /* 0x0000000a130e7c20 */ /* 0x040fe20008410000 */
[----:B------:R-:W-:Y:S02]  /*6fc0*/  FSETP.NEU.FTZ.AND P2, PT, R19, -INF , PT ;  /* 0xff8000001300780b */ /* 0x000fe40003f5d000 */
[----:B------:R-:W-:Y:S01]  /*6fd0*/  FSEL R5, R176, RZ, P0 ;  /* 0x000000ffb0057208 */ /* 0x000fe20000000000 */
[----:B--2---:R-:W-:Y:S01]  /*6fe0*/  FFMA.FTZ R4, R105, UR10, -R13 ;  /* 0x0000000a69047c23 */ /* 0x004fe2000801080d */
[----:B------:R-:W-:-:S03]  /*6ff0*/  FSEL R14, R14, RZ, P2 ;  /* 0x000000ff0e0e7208 */ /* 0x000fc60001000000 */
[----:B------:R-:W-:Y:S01]  /*7000*/  FADD.FTZ R5, R104, -R5 ;  /* 0x8000000568057221 */ /* 0x000fe20000010000 */
[----:B------:R2:W-:Y:S01]  /*7010*/  MUFU.EX2 R49, R4 ;  /* 0x0000000400317308 */ /* 0x0005e20000000800 */
[----:B------:R-:W-:Y:S01]  /*7020*/  ISETP.GE.AND P0, PT, R244, 0x3, PT ;  /* 0x00000003f400780c */ /* 0x000fe20003f06270 */
[----:B-1----:R-:W-:-:S06]  /*7030*/  FFMA.FTZ R0, R17, UR10, -R13 ;  /* 0x0000000a11007c23 */ /* 0x002fcc000801080d */
[----:B------:R1:W-:Y:S01]  /*7040*/  MUFU.EX2 R180, R0 ;  /* 0x0000000000b47308 */ /* 0x0003e20000000800 */
[----:B--2---:R-:W-:Y:S01]  /*7050*/  FFMA.FTZ R4, R16, UR10, -R13 ;  /* 0x0000000a10047c23 */ /* 0x004fe2000801080d */
[----:B------:R-:W-:-:S06]  /*7060*/  FMUL.FTZ R16, R100, UR10 ;  /* 0x0000000a64107c20 */ /* 0x000fcc0008410000 */
[----:B------:R2:W3:Y:S01]  /*7070*/  MUFU.EX2 R63, R4 ;  /* 0x00000004003f7308 */ /* 0x0004e20000000800 */
[----:B------:R-:W-:-:S05]  /*7080*/  FSEL R16, R16, RZ, P3 ;  /* 0x000000ff10107208 */ /* 0x000fca0001800000 */
[----:B-1----:R-:W-:-:S04]  /*7090*/  FFMA.FTZ R0, R60, UR10, -R16 ;  /* 0x0000000a3c007c23 */ /* 0x002fc80008010810 */
[----:B------:R1:W-:Y:S01]  /*70a0*/  MUFU.EX2 R51, R0 ;  /* 0x0000000000337308 */ /* 0x0003e20000000800 */
[----:B--2---:R-:W-:Y:S01]  /*70b0*/  FFMA.FTZ R4, R23, UR10, -R13 ;  /* 0x0000000a17047c23 */ /* 0x004fe2000801080d */
[----:B---3--:R-:W-:Y:S01]  /*70c0*/  MOV R17, R63 ;  /* 0x0000003f00117202 */ /* 0x008fe20000000f00 */
[----:B------:R-:W-:Y:S05]  /*70d0*/  LDSM.16.MT88.4 R20, [R224+0x9000] ;  /* 0x00900000e014783b */ /* 0x000fea0000004200 */
[----:B------:R2:W-:Y:S01]  /*70e0*/  MUFU.EX2 R242, R4 ;  /* 0x0000000400f27308 */ /* 0x0005e20000000800 */
[----:B-1----:R-:W-:-:S07]  /*70f0*/  FFMA.FTZ R0, R177, UR10, -R16 ;  /* 0x0000000ab1007c23 */ /* 0x002fce0008010810 */
[----:B------:R1:W-:Y:S01]  /*7100*/  MUFU.EX2 R50, R0 ;  /* 0x0000000000327308 */ /* 0x0003e20000000800 */
[----:B--2---:R-:W2:Y:S01]  /*7110*/  SHFL.BFLY PT, R4, R2, 0x1, 0x1f ;  /* 0x0c201f0002047f89 */ /* 0x004ea200000e0000 */
[----:B-1----:R-:W-:Y:S01]  /*7120*/  FFMA.FTZ R0, R178, UR10, -R16 ;  /* 0x0000000ab2007c23 */ /* 0x002fe20008010810 */
[----:B------:R-:W-:-:S05]  /*7130*/  MOV R178, R251 ;  /* 0x000000fb00b27202 */ /* 0x000fca0000000f00 */
[----:B------:R1:W-:Y:S01]  /*7140*/  MUFU.EX2 R108, R0 ;  /* 0x00000000006c7308 */ /* 0x0003e20000000800 */
[----:B--2---:R-:W-:Y:S02]  /*7150*/  FMNMX.FTZ R18, R2, R4, !PT ;  /* 0x0000000402127209 */ /* 0x004fe40007810000 */
[----:B------:R-:W-:Y:S02]  /*7160*/  FSEL R2, R19, RZ, P2 ;  /* 0x000000ff13027208 */ /* 0x000fe40001000000 */
[C---:B------:R-:W-:Y:S01]  /*7170*/  FSETP.NEU.FTZ.AND P1, PT, R18.reuse, -INF , PT ;  /* 0xff8000001200780b */ /* 0x040fe20003f3d000 */
[----:B------:R-:W-:Y:S01]  /*7180*/  FMUL.FTZ R15, R18, UR10 ;  /* 0x0000000a120f7c20 */ /* 0x000fe20008410000 */
[----:B------:R-:W-:Y:S01]  /*7190*/  FSEL R4, R100, RZ, P3 ;  /* 0x000000ff64047208 */ /* 0x000fe20001800000 */
[----:B------:R-:W-:Y:S01]  /*71a0*/  FADD.FTZ R2, R102, -R2 ;  /* 0x8000000266027221 */ /* 0x000fe20000010000 */
[----:B-1----:R-:W-:Y:S01]  /*71b0*/  FFMA.FTZ R0, R33, UR10, -R14 ;  /* 0x0000000a21007c23 */ /* 0x002fe2000801080e */
[----:B------:R-:W-:-:S02]  /*71c0*/  MOV R102, R182 ;  /* 0x000000b600667202 */ /* 0x000fc40000000f00 */
[----:B------:R-:W-:Y:S01]  /*71d0*/  FSEL R15, R15, RZ, P1 ;  /* 0x000000ff0f0f7208 */ /* 0x000fe20000800000 */
[----:B------:R1:W-:Y:S01]  /*71e0*/  MUFU.EX2 R246, R0 ;  /* 0x0000000000f67308 */ /* 0x0003e20000000800 */
[----:B------:R-:W-:Y:S01]  /*71f0*/  FMUL.FTZ R2, R2, UR10 ;  /* 0x0000000a02027c20 */ /* 0x000fe20008410000 */
[----:B------:R-:W-:Y:S01]  /*7200*/  FADD.FTZ R4, R103, -R4 ;  /* 0x8000000467047221 */ /* 0x000fe20000010000 */
[----:B------:R-:W-:Y:S01]  /*7210*/  MOV R103, R180 ;  /* 0x000000b400677202 */ /* 0x000fe20000000f00 */
[----:B------:R-:W-:-:S04]  /*7220*/  FFMA.FTZ R3, R61, UR10, -R15 ;  /* 0x0000000a3d037c23 */ /* 0x000fc8000801080f */
[----:B------:R2:W-:Y:S08]  /*7230*/  MUFU.EX2 R40, R3 ;  /* 0x0000000300287308 */ /* 0x0005f00000000800 */
[----:B------:R-:W3:Y:S01]  /*7240*/  MUFU.EX2 R2, R2 ;  /* 0x0000000200027308 */ /* 0x000ee20000000800 */
[----:B-1----:R-:W-:-:S07]  /*7250*/  FFMA.FTZ R0, R62, UR10, -R14 ;  /* 0x0000000a3e007c23 */ /* 0x002fce000801080e */
[----:B------:R1:W4:Y:S01]  /*7260*/  MUFU.EX2 R245, R0 ;  /* 0x0000000000f57308 */ /* 0x0003220000000800 */
[----:B--2---:R-:W-:-:S07]  /*7270*/  FFMA.FTZ R3, R179, UR10, -R16 ;  /* 0x0000000ab3037c23 */ /* 0x004fce0008010810 */
[----:B------:R2:W-:Y:S01]  /*7280*/  MUFU.EX2 R41, R3 ;  /* 0x0000000300297308 */ /* 0x0005e20000000800 */
        /* <DEDUP_REMOVED lines=8> */
[----:B-1----:R-:W-:Y:S01]  /*7310*/  FFMA.FTZ R0, R106, UR10, -R14 ;  /* 0x0000000a6a007c23 */ /* 0x002fe2000801080e */
[----:B----4-:R-:W-:Y:S01]  /*7320*/  F2FP.BF16.F32.PACK_AB R8, R245, R246 ;  /* 0x000000f6f508723e */ /* 0x010fe200000010ff */
[-C--:B------:R-:W-:Y:S01]  /*7330*/  FMUL.FTZ R144, R144, R2.reuse ;  /* 0x0000000290907220 */ /* 0x080fe20000410000 */
[-C--:B------:R-:W-:Y:S01]  /*7340*/  FMUL.FTZ R145, R145, R2.reuse ;  /* 0x0000000291917220 */ /* 0x080fe20000410000 */
[----:B------:R1:W-:Y:S01]  /*7350*/  MUFU.EX2 R243, R0 ;  /* 0x0000000000f37308 */ /* 0x0003e20000000800 */
[-C--:B------:R-:W-:Y:S01]  /*7360*/  FMUL.FTZ R136, R136, R2.reuse ;  /* 0x0000000288887220 */ /* 0x080fe20000410000 */
[-C--:B------:R-:W-:Y:S01]  /*7370*/  FMUL.FTZ R137, R137, R2.reuse ;  /* 0x0000000289897220 */ /* 0x080fe20000410000 */
[-C--:B------:R-:W-:Y:S01]  /*7380*/  FMUL.FTZ R152, R152, R2.reuse ;  /* 0x0000000298987220 */ /* 0x080fe20000410000 */
[----:B--2---:R-:W-:Y:S01]  /*7390*/  FFMA.FTZ R3, R64, UR10, -R16 ;  /* 0x0000000a40037c23 */ /* 0x004fe20008010810 */
[----:B------:R-:W-:Y:S01]  /*73a0*/  MOV R64, R49 ;  /* 0x0000003100407202 */ /* 0x000fe20000000f00 */
[-C--:B------:R-:W-:Y:S01]  /*73b0*/  FMUL.FTZ R153, R153, R2.reuse ;  /* 0x0000000299997220 */ /* 0x080fe20000410000 */
[-C--:B------:R-:W-:Y:S01]  /*73c0*/  FMUL.FTZ R160, R160, R2.reuse ;  /* 0x00000002a0a07220 */ /* 0x080fe20000410000 */
[----:B------:R2:W-:Y:S01]  /*73d0*/  MUFU.EX2 R6, R3 ;  /* 0x0000000300067308 */ /* 0x0005e20000000800 */
        /* <DEDUP_REMOVED lines=8> */
[----:B-1----:R-:W-:Y:S01]  /*7460*/  FFMA.FTZ R0, R107, UR10, -R14 ;  /* 0x0000000a6b007c23 */ /* 0x002fe2000801080e */
[----:B------:R-:W-:-:S03]  /*7470*/  FMUL.FTZ R93, R93, R2 ;  /* 0x000000025d5d7220 */ /* 0x000fc60000410000 */
[----:B------:R1:W3:Y:S01]  /*7480*/  MUFU.EX2 R240, R0 ;  /* 0x0000000000f07308 */ /* 0x0002e20000000800 */
[----:B--2---:R-:W-:-:S07]  /*7490*/  FFMA.FTZ R3, R65, UR10, -R14 ;  /* 0x0000000a41037c23 */ /* 0x004fce000801080e */
[----:B------:R2:W-:Y:S01]  /*74a0*/  MUFU.EX2 R7, R3 ;  /* 0x0000000300077308 */ /* 0x0005e20000000800 */
[----:B-1----:R-:W-:Y:S01]  /*74b0*/  FFMA.FTZ R0, R34, UR10, -R15 ;  /* 0x0000000a22007c23 */ /* 0x002fe2000801080f */
[----:B---3--:R-:W-:-:S06]  /*74c0*/  F2FP.BF16.F32.PACK_AB R10, R240, R243 ;  /* 0x000000f3f00a723e */ /* 0x008fcc00000010ff */
[----:B------:R1:W-:Y:S01]  /*74d0*/  MUFU.EX2 R177, R0 ;  /* 0x0000000000b17308 */ /* 0x0003e20000000800 */
[----:B--2---:R-:W-:-:S07]  /*74e0*/  FMUL.FTZ R3, R5, UR10 ;  /* 0x0000000a05037c20 */ /* 0x004fce0008410000 */
[----:B------:R2:W3:Y:S01]  /*74f0*/  MUFU.EX2 R12, R3 ;  /* 0x00000003000c7308 */ /* 0x0004e20000000800 */
[----:B-1----:R-:W-:Y:S02]  /*7500*/  FFMA.FTZ R0, R35, UR10, -R15 ;  /* 0x0000000a23007c23 */ /* 0x002fe4000801080f */
[----:B------:R-:W1:Y:S05]  /*7510*/  LDSM.16.MT88.4 R32, [R225+0xa000] ;  /* 0x00a00000e120783b */ /* 0x000e6a0000004200 */
[----:B------:R4:W5:Y:S01]  /*7520*/  MUFU.EX2 R250, R0 ;  /* 0x0000000000fa7308 */ /* 0x0009620000000800 */
[----:B--2---:R-:W-:Y:S01]  /*7530*/  FMUL.FTZ R3, R4, UR10 ;  /* 0x0000000a04037c20 */ /* 0x004fe20008410000 */
[----:B------:R-:W-:Y:S01]  /*7540*/  F2FP.BF16.F32.PACK_AB R4, R43, R102 ;  /* 0x000000662b04723e */ /* 0x000fe200000010ff */
[-C--:B---3--:R-:W-:Y:S01]  /*7550*/  FMUL.FTZ R140, R140, R12.reuse ;  /* 0x0000000c8c8c7220 */ /* 0x088fe20000410000 */
[-C--:B------:R-:W-:Y:S01]  /*7560*/  FMUL.FTZ R141, R141, R12.reuse ;  /* 0x0000000c8d8d7220 */ /* 0x080fe20000410000 */
[-C--:B------:R-:W-:Y:S01]  /*7570*/  FMUL.FTZ R148, R148, R12.reuse ;  /* 0x0000000c94947220 */ /* 0x080fe20000410000 */
[----:B------:R-:W-:-:S02]  /*7580*/  FMUL.FTZ R149, R149, R12 ;  /* 0x0000000c95957220 */ /* 0x000fc40000410000 */
[----:B------:R-:W2:Y:S01]  /*7590*/  MUFU.EX2 R3, R3 ;  /* 0x0000000300037308 */ /* 0x000ea20000000800 */
[-C--:B------:R-:W-:Y:S01]  /*75a0*/  FMUL.FTZ R156, R156, R12.reuse ;  /* 0x0000000c9c9c7220 */ /* 0x080fe20000410000 */
[-C--:B------:R-:W-:Y:S01]  /*75b0*/  FMUL.FTZ R157, R157, R12.reuse ;  /* 0x0000000c9d9d7220 */ /* 0x080fe20000410000 */
[-C--:B------:R-:W-:Y:S01]  /*75c0*/  FMUL.FTZ R116, R116, R12.reuse ;  /* 0x0000000c74747220 */ /* 0x080fe20000410000 */
[-C--:B------:R-:W-:Y:S01]  /*75d0*/  FMUL.FTZ R117, R117, R12.reuse ;  /* 0x0000000c75757220 */ /* 0x080fe20000410000 */
[-C--:B------:R-:W-:Y:S01]  /*75e0*/  FMUL.FTZ R124, R124, R12.reuse ;  /* 0x0000000c7c7c7220 */ /* 0x080fe20000410000 */
[-C--:B------:R-:W-:Y:S01]  /*75f0*/  FMUL.FTZ R125, R125, R12.reuse ;  /* 0x0000000c7d7d7220 */ /* 0x080fe20000410000 */
[----:B----4-:R-:W-:Y:S01]  /*7600*/  FFMA.FTZ R0, R42, UR10, -R15 ;  /* 0x0000000a2a007c23 */ /* 0x010fe2000801080f */
[----:B------:R-:W-:Y:S01]  /*7610*/  MOV R42, R51 ;  /* 0x00000033002a7202 */ /* 0x000fe20000000f00 */
[----:B-----5:R-:W-:Y:S01]  /*7620*/  IMAD.MOV.U32 R65, RZ, RZ, R250 ;  /* 0x000000ffff417224 */ /* 0x020fe200078e00fa */
[----:B------:R-:W-:Y:S01]  /*7630*/  F2FP.BF16.F32.PACK_AB R9, R250, R177 ;  /* 0x000000b1fa09723e */ /* 0x000fe200000010ff */
[----:B------:R3:W4:Y:S01]  /*7640*/  MUFU.EX2 R181, R0 ;  /* 0x0000000000b57308 */ /* 0x0007220000000800 */
        /* <DEDUP_REMOVED lines=16> */
[----:B---3--:R-:W-:Y:S01]  /*7750*/  FSEL R0, R18, RZ, P1 ;  /* 0x000000ff12007208 */ /* 0x008fe20000800000 */
[----:B------:R-:W-:Y:S01]  /*7760*/  FMUL.FTZ R135, R135, R3 ;  /* 0x0000000387877220 */ /* 0x000fe20000410000 */
[----:B----4-:R-:W-:Y:S01]  /*7770*/  MOV R179, R181 ;  /* 0x000000b500b37202 */ /* 0x010fe20000000f00 */
[-C--:B------:R-:W-:Y:S01]  /*7780*/  FMUL.FTZ R166, R166, R3.reuse ;  /* 0x00000003a6a67220 */ /* 0x080fe20000410000 */
[----:B------:R-:W-:Y:S01]  /*7790*/  FMUL.FTZ R167, R167, R3 ;  /* 0x00000003a7a77220 */ /* 0x000fe20000410000 */
[----:B------:R-:W-:Y:S01]  /*77a0*/  FADD.FTZ R0, R101, -R0 ;  /* 0x8000000065007221 */ /* 0x000fe20000010000 */
[----:B------:R-:W-:Y:S01]  /*77b0*/  MOV R101, R50 ;  /* 0x0000003200657202 */ /* 0x000fe20000000f00 */
[----:B------:R-:W-:Y:S01]  /*77c0*/  FMUL.FTZ R173, R173, R12 ;  /* 0x0000000cadad7220 */ /* 0x000fe20000410000 */
[----:B------:R-:W2:Y:S01]  /*77d0*/  LDSM.16.MT88.4 R48, [R225+0xb000] ;  /* 0x00b00000e130783b */ /* 0x000ea20000004200 */
[----:B------:R-:W-:Y:S01]  /*77e0*/  FMUL.FTZ R0, R0, UR10 ;  /* 0x0000000a00007c20 */ /* 0x000fe20008410000 */
[----:B------:R-:W-:Y:S01]  /*77f0*/  F2FP.BF16.F32.PACK_AB R11, R40, R179 ;  /* 0x000000b3280b723e */ /* 0x000fe200000010ff */
[-C--:B------:R-:W-:Y:S01]  /*7800*/  FMUL.FTZ R174, R174, R3.reuse ;  /* 0x00000003aeae7220 */ /* 0x080fe20000410000 */
[----:B------:R-:W-:Y:S01]  /*7810*/  F2FP.BF16.F32.PACK_AB R5, R101, R42 ;  /* 0x0000002a6505723e */ /* 0x000fe200000010ff */
[-C--:B------:R-:W-:Y:S01]  /*7820*/  FMUL.FTZ R175, R175, R3.reuse ;  /* 0x00000003afaf7220 */ /* 0x080fe20000410000 */
[-C--:B------:R-:W-:Y:S01]  /*7830*/  FMUL.FTZ R68, R68, R12.reuse ;  /* 0x0000000c44447220 */ /* 0x080fe20000410000 */
[----:B------:R-:W3:Y:S01]  /*7840*/  MUFU.EX2 R0, R0 ;  /* 0x0000000000007308 */ /* 0x000ee20000000800 */
        /* <DEDUP_REMOVED lines=39> */
[C---:B------:R-:W-:Y:S06]  /*7ac0*/  HMMA.16816.F32.BF16 R196, R8.reuse, R20, R112 ;  /* 0x0000001408c4723c */ /* 0x040fec0000041870 */
[C---:B-1----:R-:W-:Y:S06]  /*7ad0*/  HMMA.16816.F32.BF16 R112, R8.reuse, R34, R168 ;  /* 0x000000220870723c */ /* 0x042fec00000418a8 */
[----:B------:R-:W-:Y:S01]  /*7ae0*/  HMMA.16816.F32.BF16 R56, R8, R22, R120 ;  /* 0x000000160838723c */ /* 0x000fe20000041878 */
[----:B------:R-:W-:-:S02]  /*7af0*/  MOV R170, R108 ;  /* 0x0000006c00aa7202 */ /* 0x000fc40000000f00 */
[----:B------:R-:W-:Y:S02]  /*7b00*/  MOV R168, R42 ;  /* 0x0000002a00a87202 */ /* 0x000fe40000000f00 */
[----:B------:R-:W-:Y:S01]  /*7b10*/  MOV R169, R43 ;  /* 0x0000002b00a97202 */ /* 0x000fe20000000f00 */
[----:B------:R-:W-:Y:S01]  /*7b20*/  HMMA.16816.F32.BF16 R192, R8, R24, R128 ;  /* 0x0000001808c0723c */ /* 0x000fe20000041880 */
[----:B------:R-:W-:-:S05]  /*7b30*/  MOV R171, R240 ;  /* 0x000000f000ab7202 */ /* 0x000fca0000000f00 */
[C---:B------:R-:W-:Y:S06]  /*7b40*/  HMMA.16816.F32.BF16 R180, R8.reuse, R28, R144 ;  /* 0x0000001c08b4723c */ /* 0x040fec0000041890 */
[C---:B------:R-:W-:Y:S06]  /*7b50*/  HMMA.16816.F32.BF16 R184, R8.reuse, R26, R136 ;  /* 0x0000001a08b8723c */ /* 0x040fec0000041888 */
[----:B------:R-:W-:Y:S01]  /*7b60*/  HMMA.16816.F32.BF16 R152, R8, R30, R152 ;  /* 0x0000001e0898723c */ /* 0x000fe20000041898 */
[----:B------:R-:W-:-:S02]  /*7b70*/  MOV R139, R7 ;  /* 0x00000007008b7202 */ /* 0x000fc40000000f00 */
[----:B------:R-:W-:Y:S02]  /*7b80*/  MOV R138, R6 ;  /* 0x00000006008a7202 */ /* 0x000fe40000000f00 */
[----:B------:R-:W-:Y:S01]  /*7b90*/  F2FP.BF16.F32.PACK_AB R6, R64, R249 ;  /* 0x000000f94006723e */ /* 0x000fe200000010ff */
[----:B------:R-:W-:Y:S01]  /*7ba0*/  HMMA.16816.F32.BF16 R104, R8, R32, R160 ;  /* 0x000000200868723c */ /* 0x000fe200000418a0 */
[----:B------:R-:W-:-:S05]  /*7bb0*/  F2FP.BF16.F32.PACK_AB R7, R41, R170 ;  /* 0x000000aa2907723e */ /* 0x000fca00000010ff */
[C---:B------:R-:W-:Y:S01]  /*7bc0*/  HMMA.16816.F32.BF16 R108, R8.reuse, R36, R72 ;  /* 0x00000024086c723c */ /* 0x040fe20000041848 */
[----:B------:R-:W-:Y:S01]  /*7bd0*/  MOV R161, R246 ;  /* 0x000000f600a17202 */ /* 0x000fe20000000f00 */
[----:B------:R-:W-:Y:S01]  /*7be0*/  IMAD.MOV.U32 R160, RZ, RZ, R247 ;  /* 0x000000ffffa07224 */ /* 0x000fe200078e00f7 */
[----:B------:R-:W-:Y:S02]  /*7bf0*/  MOV R162, R245 ;  /* 0x000000f500a27202 */ /* 0x000fe40000000f00 */
[----:B------:R-:W-:Y:S01]  /*7c00*/  MOV R163, R243 ;  /* 0x000000f300a37202 */ /* 0x000fe20000000f00 */
[C---:B------:R-:W-:Y:S06]  /*7c10*/  HMMA.16816.F32.BF16 R120, R8.reuse, R38, R76 ;  /* 0x000000260878723c */ /* 0x040fec000004184c */
[C---:B--2---:R-:W-:Y:S06]  /*7c20*/  HMMA.16816.F32.BF16 R128, R8.reuse, R48, R88 ;  /* 0x000000300880723c */ /* 0x044fec0000041858 */
[----:B------:R-:W-:Y:S06]  /*7c30*/  HMMA.16816.F32.BF16 R144, R8, R50, R92 ;  /* 0x000000320890723c */ /* 0x000fec000004185c */
[----:B------:R-:W-:Y:S01]  /*7c40*/  HMMA.16816.F32.BF16 R60, R4, R26, R140 ;  /* 0x0000001a043c723c */ /* 0x000fe2000004188c */
[----:B------:R-:W-:-:S04]  /*7c50*/  FFMA.FTZ R8, R66, UR10, -R14 ;  /* 0x0000000a42087c23 */ /* 0x000fc8000801080e */
[----:B------:R1:W2:Y:S01]  /*7c60*/  MUFU.EX2 R251, R8 ;  /* 0x0000000800fb7308 */ /* 0x0002a20000000800 */
[C---:B------:R-:W-:Y:S01]  /*7c70*/  HMMA.16816.F32.BF16 R52, R4.reuse, R28, R148 ;  /* 0x0000001c0434723c */ /* 0x040fe20000041894 */
[----:B------:R-:W-:Y:S02]  /*7c80*/  MOV R140, R249 ;  /* 0x000000f9008c7202 */ /* 0x000fe40000000f00 */
[----:B------:R-:W-:Y:S02]  /*7c90*/  MOV R141, R248 ;  /* 0x000000f8008d7202 */ /* 0x000fe40000000f00 */
[----:B------:R-:W-:Y:S01]  /*7ca0*/  MOV R143, R65 ;  /* 0x00000041008f7202 */ /* 0x000fe20000000f00 */
[----:B------:R-:W-:Y:S01]  /*7cb0*/  HMMA.16816.F32.BF16 R116, R4, R20, R116 ;  /* 0x000000140474723c */ /* 0x000fe20000041874 */
[----:B------:R-:W-:Y:S02]  /*7cc0*/  MOV R149, R138 ;  /* 0x0000008a00957202 */ /* 0x000fe40000000f00 */
[----:B------:R-:W-:-:S02]  /*7cd0*/  MOV R148, R139 ;  /* 0x0000008b00947202 */ /* 0x000fc40000000f00 */
[----:B------:R-:W-:Y:S01]  /*7ce0*/  MOV R151, R41 ;  /* 0x0000002900977202 */ /* 0x000fe20000000f00 */
[C---:B------:R-:W-:Y:S01]  /*7cf0*/  HMMA.16816.F32.BF16 R136, R4.reuse, R30, R156 ;  /* 0x0000001e0488723c */ /* 0x040fe2000004189c */
[----:B------:R-:W-:Y:S01]  /*7d00*/  MOV R150, R40 ;  /* 0x0000002800967202 */ /* 0x000fe20000000f00 */
[----:B------:R-:W3:Y:S01]  /*7d10*/  LDSM.16.MT88.4 R28, [R224+0x9400] ;  /* 0x00940000e01c783b */ /* 0x000ee20000004200 */
[----:B------:R-:W-:Y:S01]  /*7d20*/  MOV R142, R64 ;  /* 0x00000040008e7202 */ /* 0x000fe20000000f00 */
[----:B-1----:R-:W-:Y:S02]  /*7d30*/  FFMA.FTZ R8, R67, UR10, -R14 ;  /* 0x0000000a43087c23 */ /* 0x002fe4000801080e */
[----:B------:R-:W-:Y:S01]  /*7d40*/  HMMA.16816.F32.BF16 R92, R4, R22, R124 ;  /* 0x00000016045c723c */ /* 0x000fe2000004187c */
[----:B------:R-:W-:Y:S01]  /*7d50*/  MOV R158, R47 ;  /* 0x0000002f009e7202 */ /* 0x000fe20000000f00 */
[----:B------:R1:W-:Y:S01]  /*7d60*/  MUFU.EX2 R250, R8 ;  /* 0x0000000800fa7308 */ /* 0x0003e20000000800 */
[----:B------:R-:W4:Y:S01]  /*7d70*/  LDSM.16.MT88.4 R20, [R225+0x9400] ;  /* 0x00940000e114783b */ /* 0x000f220000004200 */
[----:B------:R-:W-:-:S02]  /*7d80*/  MOV R159, R242 ;  /* 0x000000f2009f7202 */ /* 0x000fc40000000f00 */
[C---:B------:R-:W-:Y:S01]  /*7d90*/  HMMA.16816.F32.BF16 R72, R4.reuse, R24, R132 ;  /* 0x000000180448723c */ /* 0x040fe20000041884 */
[----:B------:R-:W5:Y:S01]  /*7da0*/  LDSM.16.MT88.4 R24, [R224+0xa400] ;  /* 0x00a40000e018783b */ /* 0x000f620000004200 */
[----:B------:R-:W-:Y:S02]  /*7db0*/  F2FP.BF16.F32.PACK_AB R10, R103, R158 ;  /* 0x0000009e670a723e */ /* 0x000fe400000010ff */
[----:B------:R-:W-:Y:S01]  /*7dc0*/  MOV R157, R163 ;  /* 0x000000a3009d7202 */ /* 0x000fe20000000f00 */
[----:B------:R-:W-:Y:S01]  /*7dd0*/  LDSM.16.MT88.4 R40, [R224+0xb400] ;  /* 0x00b40000e028783b */ /* 0x000fe20000004200 */
[----:B------:R-:W-:Y:S01]  /*7de0*/  HMMA.16816.F32.BF16 R164, R4, R32, R164 ;  /* 0x0000002004a4723c */ /* 0x000fe200000418a4 */
[----:B------:R-:W-:-:S05]  /*7df0*/  MOV R156, R179 ;  /* 0x000000b3009c7202 */ /* 0x000fca0000000f00 */
[C---:B------:R-:W-:Y:S01]  /*7e00*/  HMMA.16816.F32.BF16 R172, R4.reuse, R34, R172 ;  /* 0x0000002204ac723c */ /* 0x040fe200000418ac */
[----:B-1----:R-:W-:Y:S01]  /*7e10*/  FFMA.FTZ R8, R188, UR10, -R14 ;  /* 0x0000000abc087c23 */ /* 0x002fe2000801080e */
[----:B------:R-:W1:Y:S01]  /*7e20*/  LDSM.16.MT88.4 R32, [R225+0xa400] ;  /* 0x00a40000e120783b */ /* 0x000e620000004200 */
[----:B------:R-:W-:Y:S02]  /*7e30*/  MOV R188, R101 ;  /* 0x0000006500bc7202 */ /* 0x000fe40000000f00 */
[----:B------:R2:W3:Y:S01]  /*7e40*/  MUFU.EX2 R249, R8 ;  /* 0x0000000800f97308 */ /* 0x0004e20000000800 */
[----:B------:R-:W-:Y:S01]  /*7e50*/  HMMA.16816.F32.BF16 R132, R4, R36, R68 ;  /* 0x000000240484723c */ /* 0x000fe20000041844 */
[----:B------:R-:W-:Y:S02]  /*7e60*/  MOV R101, R178 ;  /* 0x000000b200657202 */ /* 0x000fe40000000f00 */
[----:B------:R-:W-:-:S03]  /*7e70*/  MOV R178, R241 ;  /* 0x000000f100b27202 */ /* 0x000fc60000000f00 */
[C---:B------:R-:W-:Y:S01]  /*7e80*/  HMMA.16816.F32.BF16 R80, R4.reuse, R38, R80 ;  /* 0x000000260450723c */ /* 0x040fe20000041850 */
[----:B------:R-:W-:Y:S05]  /*7e90*/  LDSM.16.MT88.4 R36, [R225+0x9800] ;  /* 0x00980000e124783b */ /* 0x000fea0000004200 */
[----:B------:R-:W-:Y:S01]  /*7ea0*/  HMMA.16816.F32.BF16 R84, R4, R48, R84 ;  /* 0x000000300454723c */ /* 0x000fe20000041854 */
[----:B--2---:R-:W-:-:S05]  /*7eb0*/  FFMA.FTZ R8, R189, UR10, -R15 ;  /* 0x0000000abd087c23 */ /* 0x004fca000801080f */
[----:B------:R-:W-:Y:S01]  /*7ec0*/  HMMA.16816.F32.BF16 R96, R4, R50, R96 ;  /* 0x000000320460723c */ /* 0x000fe20000041860 */
[----:B------:R2:W-:Y:S06]  /*7ed0*/  MUFU.EX2 R248, R8 ;  /* 0x0000000800f87308 */ /* 0x0005ec0000000800 */
[----:B------:R-:W-:Y:S02]  /*7ee0*/  F2FP.BF16.F32.PACK_AB R4, R251, R148 ;  /* 0x00000094fb04723e */ /* 0x000fe400000010ff */
[----:B---3--:R-:W-:Y:S01]  /*7ef0*/  F2FP.BF16.F32.PACK_AB R6, R249, R250 ;  /* 0x000000faf906723e */ /* 0x008fe200000010ff */
[----:B--2---:R-:W-:-:S04]  /*7f00*/  FFMA.FTZ R8, R44, UR10, -R15 ;  /* 0x0000000a2c087c23 */ /* 0x004fc8000801080f */
[----:B------:R2:W3:Y:S02]  /*7f10*/  MUFU.EX2 R246, R8 ;  /* 0x0000000800f67308 */ /* 0x0004e40000000800 */
[----:B--2---:R-:W-:Y:S01]  /*7f20*/  FFMA.FTZ R8, R45, UR10, -R15 ;  /* 0x0000000a2d087c23 */ /* 0x004fe2000801080f */
[----:B---3--:R-:W-:-:S05]  /*7f30*/  F2FP.BF16.F32.PACK_AB R5, R246, R248 ;  /* 0x000000f8f605723e */ /* 0x008fca00000010ff */
[----:B------:R2:W-:Y:S02]  /*7f40*/  MUFU.EX2 R247, R8 ;  /* 0x0000000800f77308 */ /* 0x0005e40000000800 */
[----:B--2---:R-:W-:Y:S02]  /*7f50*/  FFMA.FTZ R8, R46, UR10, -R15 ;  /* 0x0000000a2e087c23 */ /* 0x004fe4000801080f */
[----:B------:R-:W2:Y:S04]  /*7f60*/  LDSM.16.MT88.4 R44, [R225+0xb400] ;  /* 0x00b40000e12c783b */ /* 0x000ea80000004200 */
[----:B------:R-:W3:Y:S02]  /*7f70*/  MUFU.EX2 R245, R8 ;  /* 0x0000000800f57308 */ /* 0x000ee40000000800 */
[----:B---3--:R-:W-:Y:S01]  /*7f80*/  F2FP.BF16.F32.PACK_AB R7, R245, R247 ;  /* 0x000000f7f507723e */ /* 0x008fe200000010ff */
[----:B------:R-:W-:-:S05]  /*7f90*/  FFMA.FTZ R8, R202, UR10, -R16 ;  /* 0x0000000aca087c23 */ /* 0x000fca0008010810 */
[----:B------:R3:W5:Y:S01]  /*7fa0*/  MUFU.EX2 R242, R8 ;  /* 0x0000000800f27308 */ /* 0x0007620000000800 */
[C---:B------:R-:W-:Y:S06]  /*7fb0*/  HMMA.16816.F32.BF16 R48, R4.reuse, R28, R196 ;  /* 0x0000001c0430723c */ /* 0x040fec00000418c4 */
[C---:B------:R-:W-:Y:S06]  /*7fc0*/  HMMA.16816.F32.BF16 R56, R4.reuse, R30, R56 ;  /* 0x0000001e0438723c */ /* 0x040fec0000041838 */
[----:B----4-:R-:W-:Y:S01]  /*7fd0*/  HMMA.16816.F32.BF16 R64, R4, R20, R192 ;  /* 0x000000140440723c */ /* 0x010fe200000418c0 */
[----:B---3--:R-:W-:Y:S01]  /*7fe0*/  FFMA.FTZ R8, R203, UR10, -R16 ;  /* 0x0000000acb087c23 */ /* 0x008fe20008010810 */
[----:B-----5:R-:W-:-:S04]  /*7ff0*/  F2FP.BF16.F32.PACK_AB R9, R242, R149 ;  /* 0x00000095f209723e */ /* 0x020fc800000010ff */
[C---:B------:R-:W-:Y:S01]  /*8000*/  HMMA.16816.F32.BF16 R68, R4.reuse, R22, R184 ;  /* 0x000000160444723c */ /* 0x040fe200000418b8 */
[----:B------:R3:W-:Y:S05]  /*8010*/  MUFU.EX2 R243, R8 ;  /* 0x0000000800f37308 */ /* 0x0007ea0000000800 */
[C---:B------:R-:W-:Y:S06]  /*8020*/  HMMA.16816.F32.BF16 R76, R4.reuse, R24, R180 ;  /* 0x00000018044c723c */ /* 0x040fec00000418b4 */
[C---:B------:R-:W-:Y:S06]  /*8030*/  HMMA.16816.F32.BF16 R88, R4.reuse, R26, R152 ;  /* 0x0000001a0458723c */ /* 0x040fec0000041898 */
[----:B-1----:R-:W-:Y:S01]  /*8040*/  HMMA.16816.F32.BF16 R104, R4, R32, R104 ;  /* 0x000000200468723c */ /* 0x002fe20000041868 */
[----:B---3--:R-:W-:Y:S01]  /*8050*/  FFMA.FTZ R8, R204, UR10, -R16 ;  /* 0x0000000acc087c23 */ /* 0x008fe20008010810 */
[----:B------:R-:W-:-:S02]  /*8060*/  MOV R153, R151 ;  /* 0x0000009700997202 */ /* 0x000fc40000000f00 */
[----:B------:R-:W-:Y:S01]  /*8070*/  MOV R154, R142 ;  /* 0x0000008e009a7202 */ /* 0x000fe20000000f00 */
[----:B------:R1:W3:Y:S01]  /*8080*/  MUFU.EX2 R241, R8 ;  /* 0x0000000800f17308 */ /* 0x0002e20000000800 */
[C---:B------:R-:W-:Y:S01]  /*8090*/  HMMA.16816.F32.BF16 R112, R4.reuse, R34, R112 ;  /* 0x000000220470723c */ /* 0x040fe20000041870 */
[----:B------:R-:W-:Y:S02]  /*80a0*/  MOV R155, R143 ;  /* 0x0000008f009b7202 */ /* 0x000fe40000000f00 */
[----:B------:R-:W-:Y:S02]  /*80b0*/  MOV R143, R160 ;  /* 0x000000a0008f7202 */ /* 0x000fe40000000f00 */
[----:B------:R-:W-:Y:S01]  /*80c0*/  MOV R142, R161 ;  /* 0x000000a1008e7202 */ /* 0x000fe20000000f00 */
[C---:B------:R-:W-:Y:S06]  /*80d0*/  HMMA.16816.F32.BF16 R108, R4.reuse, R40, R108 ;  /* 0x00000028046c723c */ /* 0x040fec000004186c */
[----:B------:R-:W-:Y:S01]  /*80e0*/  HMMA.16816.F32.BF16 R120, R4, R42, R120 ;  /* 0x0000002a0478723c */ /* 0x000fe20000041878 */
[----:B-1----:R-:W-:-:S05]  /*80f0*/  F2FP.BF16.F32.PACK_AB R8, R159, R17 ;  /* 0x000000119f08723e */ /* 0x002fca00000010ff */
[----:B--2---:R-:W-:Y:S01]  /*8100*/  HMMA.16816.F32.BF16 R128, R4, R44, R128 ;  /* 0x0000002c0480723c */ /* 0x004fe20000041880 */
[----:B---3--:R-:W-:-:S05]  /*8110*/  F2FP.BF16.F32.PACK_AB R11, R241, R243 ;  /* 0x000000f3f10b723e */ /* 0x008fca00000010ff */
[----:B------:R-:W-:Y:S06]  /*8120*/  HMMA.16816.F32.BF16 R124, R4, R46, R144 ;  /* 0x0000002e047c723c */ /* 0x000fec0000041890 */
[----:B------:R-:W-:Y:S01]  /*8130*/  HMMA.16816.F32.BF16 R116, R8, R28, R116 ;  /* 0x0000001c0874723c */ /* 0x000fe20000041874 */
[----:B------:R-:W-:-:S04]  /*8140*/  FFMA.FTZ R4, R208, UR10, -R13 ;  /* 0x0000000ad0047c23 */ /* 0x000fc8000801080d */
[----:B------:R1:W-:Y:S01]  /*8150*/  MUFU.EX2 R240, R4 ;  /* 0x0000000400f07308 */ /* 0x0003e20000000800 */
[C---:B------:R-:W-:Y:S01]  /*8160*/  HMMA.16816.F32.BF16 R92, R8.reuse, R30, R92 ;  /* 0x0000001e085c723c */ /* 0x040fe2000004185c */
[----:B------:R-:W2:Y:S05]  /*8170*/  LDSM.16.MT88.4 R28, [R224+0x9800] ;  /* 0x00980000e01c783b */ /* 0x000eaa0000004200 */
[C---:B------:R-:W-:Y:S06]  /*8180*/  HMMA.16816.F32.BF16 R164, R8.reuse, R32, R164 ;  /* 0x0000002008a4723c */ /* 0x040fec00000418a4 */
[----:B------:R-:W-:Y:S01]  /*8190*/  HMMA.16816.F32.BF16 R172, R8, R34, R172 ;  /* 0x0000002208ac723c */ /* 0x000fe200000418ac */
[----:B------:R-:W3:Y:S01]  /*81a0*/  LDSM.16.MT88.4 R32, [R224+0xa800] ;  /* 0x00a80000e020783b */ /* 0x000ee20000004200 */
[----:B-1----:R-:W-:-:S04]  /*81b0*/  FFMA.FTZ R4, R209, UR10, -R13 ;  /* 0x0000000ad1047c23 */ /* 0x002fc8000801080d */
[C---:B------:R-:W-:Y:S01]  /*81c0*/  HMMA.16816.F32.BF16 R72, R8.reuse, R20, R72 ;  /* 0x000000140848723c */ /* 0x040fe20000041848 */
[----:B------:R1:W-:Y:S05]  /*81d0*/  MUFU.EX2 R208, R4 ;  /* 0x0000000400d07308 */ /* 0x0003ea0000000800 */
[C---:B------:R-:W-:Y:S01]  /*81e0*/  HMMA.16816.F32.BF16 R60, R8.reuse, R22, R60 ;  /* 0x00000016083c723c */ /* 0x040fe2000004183c */
[----:B------:R-:W-:Y:S05]  /*81f0*/  LDSM.16.MT88.4 R20, [R224+0xb800] ;  /* 0x00b80000e014783b */ /* 0x000fea0000004200 */
[C---:B------:R-:W-:Y:S06]  /*8200*/  HMMA.16816.F32.BF16 R52, R8.reuse, R24, R52 ;  /* 0x000000180834723c */ /* 0x040fec0000041834 */
[C---:B------:R-:W-:Y:S01]  /*8210*/  HMMA.16816.F32.BF16 R136, R8.reuse, R26, R136 ;  /* 0x0000001a0888723c */ /* 0x040fe20000041888 */
[----:B-1----:R-:W-:Y:S01]  /*8220*/  FFMA.FTZ R4, R201, UR10, -R14 ;  /* 0x0000000ac9047c23 */ /* 0x002fe2000801080e */
[----:B------:R-:W-:Y:S03]  /*8230*/  LDSM.16.MT88.4 R24, [R225+0xb800] ;  /* 0x00b80000e118783b */ /* 0x000fe60000004200 */
[----:B------:R1:W-:Y:S01]  /*8240*/  MUFU.EX2 R204, R4 ;  /* 0x0000000400cc7308 */ /* 0x0003e20000000800 */
[C---:B------:R-:W-:Y:S06]  /*8250*/  HMMA.16816.F32.BF16 R192, R8.reuse, R40, R132 ;  /* 0x0000002808c0723c */ /* 0x040fec0000041884 */
[----:B------:R-:W-:Y:S01]  /*8260*/  HMMA.16816.F32.BF16 R184, R8, R42, R80 ;  /* 0x0000002a08b8723c */ /* 0x000fe20000041850 */
[----:B------:R-:W4:Y:S01]  /*8270*/  LDSM.16.MT88.4 R40, [R225+0xa800] ;  /* 0x00a80000e128783b */ /* 0x000f220000004200 */
[----:B------:R-:W-:-:S02]  /*8280*/  MOV R134, R140 ;  /* 0x0000008c00867202 */ /* 0x000fc40000000f00 */
[----:B------:R-:W-:Y:S01]  /*8290*/  MOV R140, R177 ;  /* 0x000000b1008c7202 */ /* 0x000fe20000000f00 */
[----:B------:R-:W-:Y:S01]  /*82a0*/  LDSM.16.MT88.4 R80, [R224+0xbc00] ;  /* 0x00bc0000e050783b */ /* 0x000fe20000004200 */
[----:B------:R-:W-:Y:S01]  /*82b0*/  HMMA.16816.F32.BF16 R84, R8, R44, R84 ;  /* 0x0000002c0854723c */ /* 0x000fe20000041854 */
[----:B------:R-:W-:Y:S01]  /*82c0*/  MOV R135, R155 ;  /* 0x0000009b00877202 */ /* 0x000fe20000000f00 */
[----:B-1----:R-:W-:-:S04]  /*82d0*/  FFMA.FTZ R4, R191, UR10, -R14 ;  /* 0x0000000abf047c23 */ /* 0x002fc8000801080e */
[----:B------:R-:W-:Y:S01]  /*82e0*/  HMMA.16816.F32.BF16 R180, R8, R46, R96 ;  /* 0x0000002e08b4723c */ /* 0x000fe20000041860 */
[----:B------:R1:W-:Y:S06]  /*82f0*/  MUFU.EX2 R203, R4 ;  /* 0x0000000400cb7308 */ /* 0x0003ec0000000800 */
[----:B------:R-:W-:Y:S01]  /*8300*/  FFMA.FTZ R8, R235, UR10, -R13 ;  /* 0x0000000aeb087c23 */ /* 0x000fe2000801080d */
[----:B------:R-:W-:Y:S02]  /*8310*/  MOV R235, R171 ;  /* 0x000000ab00eb7202 */ /* 0x000fe40000000f00 */
[----:B------:R-:W-:-:S02]  /*8320*/  MOV R171, R178 ;  /* 0x000000b200ab7202 */ /* 0x000fc40000000f00 */
[----:B------:R5:W-:Y:S01]  /*8330*/  MUFU.EX2 R178, R8 ;  /* 0x0000000800b27308 */ /* 0x000be20000000800 */
[----:B-1----:R-:W-:-:S07]  /*8340*/  FFMA.FTZ R4, R200, UR10, -R14 ;  /* 0x0000000ac8047c23 */ /* 0x002fce000801080e */
[----:B------:R1:W-:Y:S01]  /*8350*/  MUFU.EX2 R202, R4 ;  /* 0x0000000400ca7308 */ /* 0x0003e20000000800 */
[----:B-----5:R-:W-:Y:S01]  /*8360*/  FFMA.FTZ R8, R223, UR10, -R13 ;  /* 0x0000000adf087c23 */ /* 0x020fe2000801080d */
[----:B------:R-:W-:-:S06]  /*8370*/  MOV R223, R153 ;  /* 0x0000009900df7202 */ /* 0x000fcc0000000f00 */
[----:B------:R5:W-:Y:S01]  /*8380*/  MUFU.EX2 R177, R8 ;  /* 0x0000000800b17308 */ /* 0x000be20000000800 */
[----:B-1----:R-:W-:-:S07]  /*8390*/  FFMA.FTZ R4, R205, UR10, -R14 ;  /* 0x0000000acd047c23 */ /* 0x002fce000801080e */
[----:B------:R1:W2:Y:S01]  /*83a0*/  MUFU.EX2 R201, R4 ;  /* 0x0000000400c97308 */ /* 0x0002a20000000800 */
[----:B-----5:R-:W-:Y:S01]  /*83b0*/  FFMA.FTZ R8, R213, UR10, -R16 ;  /* 0x0000000ad5087c23 */ /* 0x020fe20008010810 */
[----:B------:R-:W-:Y:S01]  /*83c0*/  MOV R213, R154 ;  /* 0x0000009a00d57202 */ /* 0x000fe20000000f00 */
[----:B-1----:R-:W-:Y:S01]  /*83d0*/  FFMA.FTZ R4, R206, UR10, -R15 ;  /* 0x0000000ace047c23 */ /* 0x002fe2000801080f */
[----:B--2---:R-:W-:Y:S02]  /*83e0*/  F2FP.BF16.F32.PACK_AB R6, R201, R202 ;  /* 0x000000cac906723e */ /* 0x004fe400000010ff */
[----:B------:R-:W-:Y:S02]  /*83f0*/  MOV R206, R158 ;  /* 0x0000009e00ce7202 */ /* 0x000fe40000000f00 */
[----:B------:R1:W-:Y:S01]  /*8400*/  MUFU.EX2 R200, R4 ;  /* 0x0000000400c87308 */ /* 0x0003e20000000800 */
[----:B------:R-:W-:-:S04]  /*8410*/  MOV R158, R162 ;  /* 0x000000a2009e7202 */ /* 0x000fc80000000f00 */
[----:B------:R-:W-:Y:S02]  /*8420*/  MOV R209, R158 ;  /* 0x0000009e00d17202 */ /* 0x000fe40000000f00 */
[----:B------:R-:W-:Y:S01]  /*8430*/  MOV R158, R171 ;  /* 0x000000ab009e7202 */ /* 0x000fe20000000f00 */
[--C-:B-1----:R-:W-:Y:S01]  /*8440*/  FFMA.FTZ R4, R207, UR10, -R15.reuse ;  /* 0x0000000acf047c23 */ /* 0x102fe2000801080f */
[----:B------:R-:W-:Y:S01]  /*8450*/  MOV R207, R159 ;  /* 0x0000009f00cf7202 */ /* 0x000fe20000000f00 */
[----:B------:R-:W-:Y:S02]  /*8460*/  IMAD.MOV.U32 R159, RZ, RZ, R188 ;  /* 0x000000ffff9f7224 */ /* 0x000fe400078e00bc */
[----:B------:R1:W2:Y:S02]  /*8470*/  MUFU.EX2 R199, R4 ;  /* 0x0000000400c77308 */ /* 0x0002a40000000800 */
[----:B-1----:R-:W-:Y:S01]  /*8480*/  FFMA.FTZ R4, R190, UR10, -R15 ;  /* 0x0000000abe047c23 */ /* 0x002fe2000801080f */
[----:B--2---:R-:W-:-:S05]  /*8490*/  F2FP.BF16.F32.PACK_AB R5, R199, R200 ;  /* 0x000000c8c705723e */ /* 0x004fca00000010ff */
[----:B------:R1:W-:Y:S02]  /*84a0*/  MUFU.EX2 R198, R4 ;  /* 0x0000000400c67308 */ /* 0x0003e40000000800 */
[----:B-1----:R-:W-:Y:S01]  /*84b0*/  FFMA.FTZ R4, R239, UR10, -R15 ;  /* 0x0000000aef047c23 */ /* 0x002fe2000801080f */
[----:B------:R-:W-:-:S05]  /*84c0*/  MOV R239, R148 ;  /* 0x0000009400ef7202 */ /* 0x000fca0000000f00 */
[----:B------:R1:W2:Y:S02]  /*84d0*/  MUFU.EX2 R197, R4 ;  /* 0x0000000400c57308 */ /* 0x0002a40000000800 */
[----:B-1----:R-:W-:Y:S01]  /*84e0*/  FFMA.FTZ R4, R212, UR10, -R13 ;  /* 0x0000000ad4047c23 */ /* 0x002fe2000801080d */
[----:B--2---:R-:W-:Y:S02]  /*84f0*/  F2FP.BF16.F32.PACK_AB R7, R197, R198 ;  /* 0x000000c6c507723e */ /* 0x004fe400000010ff */
[----:B------:R-:W-:-:S03]  /*8500*/  MOV R212, R149 ;  /* 0x0000009500d47202 */ /* 0x000fc60000000f00 */
[----:B------:R1:W-:Y:S02]  /*8510*/  MUFU.EX2 R205, R4 ;  /* 0x0000000400cd7308 */ /* 0x0003e40000000800 */
[--C-:B-1----:R-:W-:Y:S01]  /*8520*/  FFMA.FTZ R4, R211, UR10, -R13.reuse ;  /* 0x0000000ad3047c23 */ /* 0x102fe2000801080d */
[----:B------:R-:W-:Y:S01]  /*8530*/  MOV R211, R17 ;  /* 0x0000001100d37202 */ /* 0x000fe20000000f00 */
[----:B------:R-:W-:Y:S01]  /*8540*/  FFMA.FTZ R17, R210, UR10, -R13 ;  /* 0x0000000ad2117c23 */ /* 0x000fe2000801080d */
[----:B------:R-:W-:-:S03]  /*8550*/  MOV R210, R150 ;  /* 0x0000009600d27202 */ /* 0x000fc60000000f00 */
[----:B------:R1:W2:Y:S08]  /*8560*/  MUFU.EX2 R196, R4 ;  /* 0x0000000400c47308 */ /* 0x0002b00000000800 */
[----:B------:R-:W-:Y:S01]  /*8570*/  MUFU.EX2 R179, R17 ;  /* 0x0000001100b37308 */ /* 0x000fe20000000800 */
[----:B-1----:R-:W-:Y:S02]  /*8580*/  F2FP.BF16.F32.PACK_AB R4, R203, R204 ;  /* 0x000000cccb04723e */ /* 0x002fe400000010ff */
[----:B--2---:R-:W-:-:S05]  /*8590*/  F2FP.BF16.F32.PACK_AB R10, R196, R205 ;  /* 0x000000cdc40a723e */ /* 0x004fca00000010ff */
[C---:B------:R-:W-:Y:S01]  /*85a0*/  HMMA.16816.F32.BF16 R148, R4.reuse, R36, R64 ;  /* 0x000000240494723c */ /* 0x040fe20000041840 */
[----:B------:R1:W-:Y:S05]  /*85b0*/  MUFU.EX2 R66, R8 ;  /* 0x0000000800427308 */ /* 0x0003ea0000000800 */
[C---:B------:R-:W-:Y:S06]  /*85c0*/  HMMA.16816.F32.BF16 R160, R4.reuse, R28, R48 ;  /* 0x0000001c04a0723c */ /* 0x040fec0000041830 */
[----:B------:R-:W-:Y:S01]  /*85d0*/  HMMA.16816.F32.BF16 R188, R4, R30, R56 ;  /* 0x0000001e04bc723c */ /* 0x000fe20000041838 */
[----:B-1----:R-:W-:Y:S01]  /*85e0*/  FFMA.FTZ R8, R214, UR10, -R16 ;  /* 0x0000000ad6087c23 */ /* 0x002fe20008010810 */
[----:B------:R-:W-:Y:S01]  /*85f0*/  IMAD.MOV.U32 R214, RZ, RZ, R156 ;  /* 0x000000ffffd67224 */ /* 0x000fe200078e009c */
[----:B------:R-:W-:-:S03]  /*8600*/  MOV R156, R159 ;  /* 0x0000009f009c7202 */ /* 0x000fc60000000f00 */
[----:B---3--:R-:W-:Y:S01]  /*8610*/  HMMA.16816.F32.BF16 R144, R4, R32, R76 ;  /* 0x000000200490723c */ /* 0x008fe2000004184c */
[----:B------:R1:W2:Y:S01]  /*8620*/  MUFU.EX2 R65, R8 ;  /* 0x0000000800417308 */ /* 0x0002a20000000800 */
[----:B------:R-:W-:-:S04]  /*8630*/  MOV R159, R168 ;  /* 0x000000a8009f7202 */ /* 0x000fc80000000f00 */
[C---:B------:R-:W-:Y:S06]  /*8640*/  HMMA.16816.F32.BF16 R152, R4.reuse, R34, R88 ;  /* 0x000000220498723c */ /* 0x040fec0000041858 */
[----:B------:R-:W-:Y:S01]  /*8650*/  HMMA.16816.F32.BF16 R96, R4, R38, R68 ;  /* 0x000000260460723c */ /* 0x000fe20000041844 */
[----:B-1----:R-:W-:Y:S01]  /*8660*/  FFMA.FTZ R8, R215, UR10, -R16 ;  /* 0x0000000ad7087c23 */ /* 0x002fe20008010810 */
[----:B------:R-:W-:-:S04]  /*8670*/  MOV R215, R157 ;  /* 0x0000009d00d77202 */ /* 0x000fc80000000f00 */
[----:B----4-:R-:W-:Y:S01]  /*8680*/  HMMA.16816.F32.BF16 R104, R4, R40, R104 ;  /* 0x000000280468723c */ /* 0x010fe20000041868 */
[----:B------:R-:W-:Y:S01]  /*8690*/  MOV R157, R169 ;  /* 0x000000a9009d7202 */ /* 0x000fe20000000f00 */
[----:B------:R1:W-:Y:S01]  /*86a0*/  MUFU.EX2 R64, R8 ;  /* 0x0000000800407308 */ /* 0x0003e20000000800 */
[----:B--2---:R-:W-:-:S03]  /*86b0*/  F2FP.BF16.F32.PACK_AB R9, R65, R66 ;  /* 0x000000424109723e */ /* 0x004fc600000010ff */
[C---:B------:R-:W-:Y:S06]  /*86c0*/  HMMA.16816.F32.BF16 R108, R4.reuse, R20, R108 ;  /* 0x00000014046c723c */ /* 0x040fec000004186c */
[C---:B------:R-:W-:Y:S06]  /*86d0*/  HMMA.16816.F32.BF16 R76, R4.reuse, R22, R120 ;  /* 0x00000016044c723c */ /* 0x040fec0000041878 */
[----:B------:R-:W-:Y:S01]  /*86e0*/  HMMA.16816.F32.BF16 R88, R4, R24, R128 ;  /* 0x000000180458723c */ /* 0x000fe20000041880 */
[----:B-1----:R-:W-:Y:S01]  /*86f0*/  FFMA.FTZ R8, R216, UR10, -R16 ;  /* 0x0000000ad8087c23 */ /* 0x002fe20008010810 */
[----:B------:R-:W-:-:S03]  /*8700*/  MOV R216, R170 ;  /* 0x000000aa00d87202 */ /* 0x000fc60000000f00 */
[----:B------:R1:W2:Y:S01]  /*8710*/  MUFU.EX2 R51, R8 ;  /* 0x0000000800337308 */ /* 0x0002a20000000800 */
[C---:B------:R-:W-:Y:S06]  /*8720*/  HMMA.16816.F32.BF16 R168, R4.reuse, R42, R112 ;  /* 0x0000002a04a8723c */ /* 0x040fec0000041870 */
[----:B------:R-:W-:Y:S01]  /*8730*/  HMMA.16816.F32.BF16 R56, R4, R26, R124 ;  /* 0x0000001a0438723c */ /* 0x000fe2000004187c */
[----:B------:R-:W-:Y:S06]  /*8740*/  LDSM.16.MT88.4 R124, [R224+0x9c00] ;  /* 0x009c0000e07c783b */ /* 0x000fec0000004200 */
[----:B------:R-:W-:Y:S01]  /*8750*/  FFMA.FTZ R4, R233, UR10, -R14 ;  /* 0x0000000ae9047c23 */ /* 0x000fe2000801080e */
[----:B------:R-:W-:Y:S01]  /*8760*/  MOV R5, R156 ;  /* 0x0000009c00057202 */ /* 0x000fe20000000f00 */
[----:B-1----:R-:W-:-:S02]  /*8770*/  FFMA.FTZ R8, R232, UR10, -R13 ;  /* 0x0000000ae8087c23 */ /* 0x002fc4000801080d */
[----:B------:R1:W-:Y:S01]  /*8780*/  MUFU.EX2 R49, R4 ;  /* 0x0000000400317308 */ /* 0x0003e20000000800 */
[----:B--2---:R-:W-:Y:S02]  /*8790*/  F2FP.BF16.F32.PACK_AB R11, R51, R64 ;  /* 0x00000040330b723e */ /* 0x004fe400000010ff */
[----:B------:R-:W-:Y:S02]  /*87a0*/  MOV R232, R134 ;  /* 0x0000008600e87202 */ /* 0x000fe40000000f00 */
[----:B------:R-:W-:Y:S02]  /*87b0*/  MOV R233, R209 ;  /* 0x000000d100e97202 */ /* 0x000fe40000000f00 */
[----:B------:R-:W-:Y:S01]  /*87c0*/  MOV R209, R103 ;  /* 0x0000006700d17202 */ /* 0x000fe20000000f00 */
[----:B------:R2:W-:Y:S01]  /*87d0*/  MUFU.EX2 R67, R8 ;  /* 0x0000000800437308 */ /* 0x0005e20000000800 */
[-C--:B------:R-:W-:Y:S02]  /*87e0*/  MOV R103, R100.reuse ;  /* 0x0000006400677202 */ /* 0x080fe40000000f00 */
[----:B------:R-:W-:Y:S01]  /*87f0*/  @P0 MOV R103, R100 ;  /* 0x0000006400670202 */ /* 0x000fe20000000f00 */
[----:B-1----:R-:W-:Y:S01]  /*8800*/  FFMA.FTZ R4, R217, UR10, -R14 ;  /* 0x0000000ad9047c23 */ /* 0x002fe2000801080e */
[----:B------:R-:W-:-:S03]  /*8810*/  MOV R217, R157 ;  /* 0x0000009d00d97202 */ /* 0x000fc60000000f00 */
[----:B------:R1:W3:Y:S01]  /*8820*/  MUFU.EX2 R48, R4 ;  /* 0x0000000400307308 */ /* 0x0002e20000000800 */
[----:B--2---:R-:W-:Y:S01]  /*8830*/  FFMA.FTZ R8, R234, UR10, -R16 ;  /* 0x0000000aea087c23 */ /* 0x004fe20008010810 */
[----:B------:R-:W-:-:S06]  /*8840*/  MOV R234, R135 ;  /* 0x0000008700ea7202 */ /* 0x000fcc0000000f00 */
[----:B------:R2:W-:Y:S01]  /*8850*/  MUFU.EX2 R50, R8 ;  /* 0x0000000800327308 */ /* 0x0005e20000000800 */
[----:B-1----:R-:W-:Y:S01]  /*8860*/  FFMA.FTZ R4, R219, UR10, -R14 ;  /* 0x0000000adb047c23 */ /* 0x002fe2000801080e */
[----:B------:R-:W-:Y:S02]  /*8870*/  MOV R219, R158 ;  /* 0x0000009e00db7202 */ /* 0x000fe40000000f00 */
[----:B--2---:R-:W-:-:S07]  /*8880*/  F2FP.BF16.F32.PACK_AB R8, R208, R240 ;  /* 0x000000f0d008723e */ /* 0x004fce00000010ff */
[C---:B------:R-:W-:Y:S01]  /*8890*/  HMMA.16816.F32.BF16 R44, R8.reuse, R30, R92 ;  /* 0x0000001e082c723c */ /* 0x040fe2000004185c */
[----:B------:R1:W-:Y:S05]  /*88a0*/  MUFU.EX2 R31, R4 ;  /* 0x00000004001f7308 */ /* 0x0003ea0000000800 */
[----:B------:R-:W-:Y:S01]  /*88b0*/  HMMA.16816.F32.BF16 R116, R8, R28, R116 ;  /* 0x0000001c0874723c */ /* 0x000fe20000041874 */
[----:B---3--:R-:W-:-:S05]  /*88c0*/  F2FP.BF16.F32.PACK_AB R92, R48, R49 ;  /* 0x00000031305c723e */ /* 0x008fca00000010ff */
[----:B------:R-:W-:Y:S01]  /*88d0*/  HMMA.16816.F32.BF16 R68, R8, R20, R192 ;  /* 0x000000140844723c */ /* 0x000fe200000418c0 */
[----:B-1----:R-:W-:-:S06]  /*88e0*/  FFMA.FTZ R4, R221, UR10, -R14 ;  /* 0x0000000add047c23 */ /* 0x002fcc000801080e */
[----:B------:R-:W-:Y:S01]  /*88f0*/  MOV R195, R102 ;  /* 0x0000006600c37202 */ /* 0x000fe20000000f00 */
[C---:B------:R-:W-:Y:S01]  /*8900*/  HMMA.16816.F32.BF16 R132, R8.reuse, R36, R72 ;  /* 0x000000240884723c */ /* 0x040fe20000041848 */
[----:B------:R-:W-:Y:S01]  /*8910*/  MOV R221, R140 ;  /* 0x0000008c00dd7202 */ /* 0x000fe20000000f00 */
[----:B------:R1:W2:Y:S01]  /*8920*/  MUFU.EX2 R30, R4 ;  /* 0x00000004001e7308 */ /* 0x0002a20000000800 */
[-C--:B------:R-:W-:Y:S02]  /*8930*/  MOV R102, R19.reuse ;  /* 0x0000001300667202 */ /* 0x080fe40000000f00 */
[----:B------:R-:W-:Y:S01]  /*8940*/  @P0 MOV R102, R19 ;  /* 0x0000001300660202 */ /* 0x000fe20000000f00 */
[----:B------:R-:W-:Y:S01]  /*8950*/  HMMA.16816.F32.BF16 R60, R8, R38, R60 ;  /* 0x00000026083c723c */ /* 0x000fe2000004183c */
[----:B------:R-:W-:-:S05]  /*8960*/  FFMA.FTZ R0, R219, R0, R221 ;  /* 0x00000000db007223 */ /* 0x000fca00000100dd */
[C---:B------:R-:W-:Y:S06]  /*8970*/  HMMA.16816.F32.BF16 R52, R8.reuse, R32, R52 ;  /* 0x000000200834723c */ /* 0x040fec0000041834 */
[C---:B------:R-:W-:Y:S01]  /*8980*/  HMMA.16816.F32.BF16 R164, R8.reuse, R40, R164 ;  /* 0x0000002808a4723c */ /* 0x040fe200000418a4 */
[----:B-1----:R-:W-:Y:S01]  /*8990*/  FFMA.FTZ R4, R218, UR10, -R15 ;  /* 0x0000000ada047c23 */ /* 0x002fe2000801080f */
[----:B------:R-:W-:Y:S01]  /*89a0*/  IMAD.MOV.U32 R218, RZ, RZ, R141 ;  /* 0x000000ffffda7224 */ /* 0x000fe200078e008d */
[----:B--2---:R-:W-:Y:S02]  /*89b0*/  F2FP.BF16.F32.PACK_AB R94, R30, R31 ;  /* 0x0000001f1e5e723e */ /* 0x004fe400000010ff */
[----:B------:R1:W-:Y:S01]  /*89c0*/  MUFU.EX2 R29, R4 ;  /* 0x00000004001d7308 */ /* 0x0003e20000000800 */
[C---:B------:R-:W-:Y:S06]  /*89d0*/  HMMA.16816.F32.BF16 R84, R8.reuse, R24, R84 ;  /* 0x000000180854723c */ /* 0x040fec0000041854 */
[C---:B------:R-:W-:Y:S06]  /*89e0*/  HMMA.16816.F32.BF16 R32, R8.reuse, R34, R136 ;  /* 0x000000220820723c */ /* 0x040fec0000041888 */
[----:B------:R-:W-:Y:S01]  /*89f0*/  HMMA.16816.F32.BF16 R40, R8, R42, R172 ;  /* 0x0000002a0828723c */ /* 0x000fe200000418ac */
[----:B------:R-:W-:Y:S01]  /*8a00*/  LDSM.16.MT88.4 R172, [R225+0xac00] ;  /* 0x00ac0000e1ac783b */ /* 0x000fe20000004200 */
[----:B-1----:R-:W-:Y:S01]  /*8a10*/  FFMA.FTZ R4, R220, UR10, -R15 ;  /* 0x0000000adc047c23 */ /* 0x002fe2000801080f */
[----:B------:R-:W-:-:S03]  /*8a20*/  MOV R220, R142 ;  /* 0x0000008e00dc7202 */ /* 0x000fc60000000f00 */
[----:B------:R-:W-:Y:S01]  /*8a30*/  HMMA.16816.F32.BF16 R36, R8, R22, R184 ;  /* 0x000000160824723c */ /* 0x000fe200000418b8 */
[----:B------:R-:W-:Y:S01]  /*8a40*/  LDSM.16.MT88.4 R20, [R225+0xbc00] ;  /* 0x00bc0000e114783b */ /* 0x000fe20000004200 */
[----:B------:R1:W2:Y:S01]  /*8a50*/  MUFU.EX2 R17, R4 ;  /* 0x0000000400117308 */ /* 0x0002a20000000800 */
[----:B------:R-:W-:-:S03]  /*8a60*/  FFMA.FTZ R2, R218, R2, R220 ;  /* 0x00000002da027223 */ /* 0x000fc600000100dc */
[----:B------:R-:W-:Y:S07]  /*8a70*/  HMMA.16816.F32.BF16 R24, R8, R26, R180 ;  /* 0x0000001a0818723c */ /* 0x000fee00000418b4 */
[----:B------:R-:W-:Y:S01]  /*8a80*/  FADD.FTZ R9, R234, R0 ;  /* 0x00000000ea097221 */ /* 0x000fe20000010000 */
[--C-:B-1----:R-:W-:Y:S01]  /*8a90*/  FFMA.FTZ R4, R222, UR10, -R15.reuse ;  /* 0x0000000ade047c23 */ /* 0x102fe2000801080f */
[----:B------:R-:W-:Y:S02]  /*8aa0*/  MOV R222, R143 ;  /* 0x0000008f00de7202 */ /* 0x000fe40000000f00 */
[----:B------:R-:W1:Y:S01]  /*8ab0*/  LDSM.16.MT88.4 R140, [R225+0x9c00] ;  /* 0x009c0000e18c783b */ /* 0x000e620000004200 */
[----:B------:R3:W-:Y:S01]  /*8ac0*/  MUFU.EX2 R28, R4 ;  /* 0x00000004001c7308 */ /* 0x0007e20000000800 */
[----:B--2---:R-:W-:Y:S01]  /*8ad0*/  F2FP.BF16.F32.PACK_AB R93, R17, R29 ;  /* 0x0000001d115d723e */ /* 0x004fe200000010ff */
[----:B---3--:R-:W-:Y:S01]  /*8ae0*/  FFMA.FTZ R4, R231, UR10, -R15 ;  /* 0x0000000ae7047c23 */ /* 0x008fe2000801080f */
[----:B------:R-:W-:-:S02]  /*8af0*/  MOV R231, R101 ;  /* 0x0000006500e77202 */ /* 0x000fc40000000f00 */
[----:B------:R-:W-:-:S03]  /*8b00*/  MOV R15, R159 ;  /* 0x0000009f000f7202 */ /* 0x000fc60000000f00 */
[----:B------:R2:W3:Y:S01]  /*8b10*/  MUFU.EX2 R14, R4 ;  /* 0x00000004000e7308 */ /* 0x0004e20000000800 */
[----:B------:R-:W4:Y:S01]  /*8b20*/  LDSM.16.MT88.4 R156, [R224+0xac00] ;  /* 0x00ac0000e09c783b */ /* 0x000f220000004200 */
[-C--:B------:R-:W-:Y:S01]  /*8b30*/  MOV R101, R18.reuse ;  /* 0x0000001200657202 */ /* 0x080fe20000000f00 */
[----:B------:R-:W-:Y:S01]  /*8b40*/  FFMA.FTZ R3, R222, R3, R15 ;  /* 0x00000003de037223 */ /* 0x000fe2000001000f */
[----:B------:R-:W-:-:S03]  /*8b50*/  @P0 MOV R101, R18 ;  /* 0x0000001200650202 */ /* 0x000fc60000000f00 */
[----:B------:R-:W-:Y:S01]  /*8b60*/  FADD.FTZ R5, R5, R3 ;  /* 0x0000000305057221 */ /* 0x000fe20000010000 */
[----:B--2---:R-:W-:Y:S01]  /*8b70*/  FFMA.FTZ R4, R236, UR10, -R16 ;  /* 0x0000000aec047c23 */ /* 0x004fe20008010810 */
[----:B---3--:R-:W-:-:S03]  /*8b80*/  F2FP.BF16.F32.PACK_AB R95, R14, R28 ;  /* 0x0000001c0e5f723e */ /* 0x008fc600000010ff */
[----:B------:R2:W3:Y:S04]  /*8b90*/  MUFU.EX2 R13, R4 ;  /* 0x00000004000d7308 */ /* 0x0004e80000000800 */
[C---:B-1----:R-:W-:Y:S06]  /*8ba0*/  HMMA.16816.F32.BF16 R136, R92.reuse, R142, R96 ;  /* 0x0000008e5c88723c */ /* 0x042fec0000041860 */
[----:B------:R-:W-:Y:S01]  /*8bb0*/  HMMA.16816.F32.BF16 R112, R92, R124, R160 ;  /* 0x0000007c5c70723c */ /* 0x000fe200000418a0 */
[----:B------:R-:W-:-:S02]  /*8bc0*/  F2FP.BF16.F32.PACK_AB R96, R178, R179 ;  /* 0x000000b3b260723e */ /* 0x000fc400000010ff */
[----:B------:R-:W-:-:S03]  /*8bd0*/  F2FP.BF16.F32.PACK_AB R98, R67, R177 ;  /* 0x000000b14362723e */ /* 0x000fc600000010ff */
[----:B------:R-:W-:Y:S01]  /*8be0*/  HMMA.16816.F32.BF16 R128, R92, R140, R148 ;  /* 0x0000008c5c80723c */ /* 0x000fe20000041894 */
[----:B--2---:R-:W-:Y:S01]  /*8bf0*/  FFMA.FTZ R4, R237, UR10, -R16 ;  /* 0x0000000aed047c23 */ /* 0x004fe20008010810 */
[----:B---3--:R-:W-:-:S03]  /*8c00*/  F2FP.BF16.F32.PACK_AB R97, R13, R50 ;  /* 0x000000320d61723e */ /* 0x008fc600000010ff */
[----:B------:R1:W-:Y:S01]  /*8c10*/  MUFU.EX2 R7, R4 ;  /* 0x0000000400077308 */ /* 0x0003e20000000800 */
[C---:B------:R-:W-:Y:S06]  /*8c20*/  HMMA.16816.F32.BF16 R120, R92.reuse, R126, R188 ;  /* 0x0000007e5c78723c */ /* 0x040fec00000418bc */
[C---:B----4-:R-:W-:Y:S06]  /*8c30*/  HMMA.16816.F32.BF16 R144, R92.reuse, R156, R144 ;  /* 0x0000009c5c90723c */ /* 0x050fec0000041890 */
[----:B------:R-:W-:Y:S01]  /*8c40*/  HMMA.16816.F32.BF16 R152, R92, R158, R152 ;  /* 0x0000009e5c98723c */ /* 0x000fe20000041898 */
[----:B-1----:R-:W-:-:S05]  /*8c50*/  FFMA.FTZ R4, R238, UR10, -R16 ;  /* 0x0000000aee047c23 */ /* 0x002fca0008010810 */
[C---:B------:R-:W-:Y:S01]  /*8c60*/  HMMA.16816.F32.BF16 R160, R92.reuse, R172, R104 ;  /* 0x000000ac5ca0723c */ /* 0x040fe20000041868 */
[----:B------:R1:W2:Y:S05]  /*8c70*/  MUFU.EX2 R6, R4 ;  /* 0x0000000400067308 */ /* 0x0002aa0000000800 */
[----:B------:R-:W-:Y:S01]  /*8c80*/  HMMA.16816.F32.BF16 R168, R92, R174, R168 ;  /* 0x000000ae5ca8723c */ /* 0x000fe200000418a8 */
[-C--:B------:R-:W-:Y:S02]  /*8c90*/  MOV R104, R176.reuse ;  /* 0x000000b000687202 */ /* 0x080fe40000000f00 */
[----:B------:R-:W-:-:S03]  /*8ca0*/  @P0 MOV R104, R176 ;  /* 0x000000b000680202 */ /* 0x000fc60000000f00 */
[C---:B------:R-:W-:Y:S06]  /*8cb0*/  HMMA.16816.F32.BF16 R72, R92.reuse, R80, R108 ;  /* 0x000000505c48723c */ /* 0x040fec000004186c */
[C---:B------:R-:W-:Y:S01]  /*8cc0*/  HMMA.16816.F32.BF16 R76, R92.reuse, R82, R76 ;  /* 0x000000525c4c723c */ /* 0x040fe2000004184c */
[----:B-1----:R-:W-:Y:S01]  /*8cd0*/  FFMA.FTZ R4, R231, R12, R195 ;  /* 0x0000000ce7047223 */ /* 0x002fe200000100c3 */
[----:B--2---:R-:W-:Y:S02]  /*8ce0*/  F2FP.BF16.F32.PACK_AB R99, R6, R7 ;  /* 0x000000070663723e */ /* 0x004fe400000010ff */
[----:B------:R-:W-:Y:S01]  /*8cf0*/  @P0 IADD3 R231, R244, -0x3, RZ ;  /* 0xfffffffdf4e70810 */ /* 0x000fe20007ffe0ff */
[----:B------:R-:W-:Y:S01]  /*8d00*/  FADD.FTZ R8, R217, R4 ;  /* 0x00000004d9087221 */ /* 0x000fe20000010000 */
[----:B------:R-:W-:Y:S01]  /*8d10*/  FADD.FTZ R4, R233, R2 ;  /* 0x00000002e9047221 */ /* 0x000fe20000010000 */
[----:B------:R-:W-:Y:S01]  /*8d20*/  FADD.FTZ R2, R216, R5 ;  /* 0x00000005d8027221 */ /* 0x000fe20000010000 */
[----:B------:R-:W-:Y:S01]  /*8d30*/  HMMA.16816.F32.BF16 R88, R92, R20, R88 ;  /* 0x000000145c58723c */ /* 0x000fe20000041858 */
        /* <DEDUP_REMOVED lines=59> */
[C---:B------:R-:W-:Y:S03]  /*90f0*/  HMMA.16816.F32.BF16 R148, R96.reuse, R156, R52 ;  /* 0x0000009c6094723c */ /* 0x040fe60000041834 */
[----:B------:R1:W-:Y:S03]  /*9100*/  STL [R1+0x18], R2 ;  /* 0x0000180201007387 */ /* 0x0003e60000100800 */
[C---:B------:R-:W-:Y:S01]  /*9110*/  HMMA.16816.F32.BF16 R164, R96.reuse, R172, R164 ;  /* 0x000000ac60a4723c */ /* 0x040fe200000418a4 */
[----:B------:R1:W-:Y:S05]  /*9120*/  STL [R1+0x1c], R0 ;  /* 0x00001c0001007387 */ /* 0x0003ea0000100800 */
        /* <DEDUP_REMOVED lines=10> */
[----:B-1----:R-:W-:-:S15]  /*91d0*/  @P0 BRA `(.L_x_384) ;  /* 0x0000000000080947 */ /* 0x002fde0003800000 */
.L_x_382:
[----:B------:R-:W2:Y:S02]  /*91e0*/  LDL.LU R0, [R1] ;  /* 0x0000000001007983 */ /* 0x000ea40000300800 */
[----:B--2---:R-:W-:-:S07]  /*91f0*/  IADD3 R231, R0, -0x1, RZ ;  /* 0xffffffff00e77810 */ /* 0x004fce0007ffe0ff */
.L_x_384:
[----:B------:R-:W-:-:S13]  /*9200*/  ISETP.GE.AND P0, PT, R231, RZ, PT ;  /* 0x000000ffe700720c */ /* 0x000fda0003f06270 */
[----:B------:R-:W-:Y:S05]  /*9210*/  @!P0 BRA `(.L_x_385) ;  /* 0x0000003800948947 */ /* 0x000fea0003800000 */
[----:B------:R-:W2:Y:S01]  /*9220*/  LDL.LU R0, [R1+0x4] ;  /* 0x0000040001007983 */ /* 0x000ea20000300800 */
[----:B------:R-:W-:Y:S01]  /*9230*/  IMAD.MOV.U32 R100, RZ, RZ, R103 ;  /* 0x000000ffff647224 */ /* 0x000fe200078e0067 */
[----:B------:R-:W-:Y:S01]  /*9240*/  MOV R3, R104 ;  /* 0x0000006800037202 */ /* 0x000fe20000000f00 */
[----:B------:R-:W-:Y:S01]  /*9250*/  IMAD.MOV.U32 R106, RZ, RZ, R101 ;  /* 0x000000ffff6a7224 */ /* 0x000fe200078e0065 */
[----:B------:R-:W-:Y:S01]  /*9260*/  MOV R105, R102 ;  /* 0x0000006600697202 */ /* 0x000fe20000000f00 */
[----:B------:R-:W-:Y:S01]  /*9270*/  ULDC UR5, c[0x0][0x39c] ;  /* 0x0000e70000057ab9 */ /* 0x000fe20000000800 */
[----:B------:R-:W-:Y:S01]  /*9280*/  ULDC UR4, c[0x0][0x2ec] ;  /* 0x0000bb0000047ab9 */ /* 0x000fe20000000800 */
[----:B------:R-:W-:Y:S01]  /*9290*/  ULDC.64 UR10, c[0x0][0x220] ;  /* 0x00008800000a7ab9 */ /* 0x000fe20000000a00 */
[----:B------:R-:W-:Y:S01]  /*92a0*/  ULDC.64 UR6, c[0x0][0x218] ;  /* 0x0000860000067ab9 */ /* 0x000fe20000000a00 */
[----:B------:R-:W-:Y:S01]  /*92b0*/  ULDC.64 UR8, c[0x0][0x248] ;  /* 0x0000920000087ab9 */ /* 0x000fe20000000a00 */
[C---:B--2---:R-:W-:Y:S01]  /*92c0*/  SHF.L.U64.HI R2, R252.reuse, 0x1, R0 ;  /* 0x00000001fc027819 */ /* 0x044fe20000010200 */
[----:B------:R-:W-:-:S04]  /*92d0*/  IMAD.SHL.U32 R0, R252, 0x2, RZ ;  /* 0x00000002fc007824 */ /* 0x000fc800078e00ff */
[----:B------:R1:W-:Y:S04]  /*92e0*/  STL [R1+0x28], R2 ;  /* 0x0000280201007387 */ /* 0x0003e80000100800 */
[----:B------:R1:W-:Y:S04]  /*92f0*/  STL [R1+0x2c], R0 ;  /* 0x00002c0001007387 */ /* 0x0003e80000100800 */
[----:B------:R-:W2:Y:S04]  /*9300*/  LDL.LU.64 R6, [R1+0x8] ;  /* 0x0000080001067983 */ /* 0x000ea80000300a00 */
[----:B------:R-:W2:Y:S02]  /*9310*/  LDL.LU.64 R4, [R1+0x60] ;  /* 0x0000600001047983 */ /* 0x000ea40000300a00 */
[----:B--2---:R-:W-:-:S05]  /*9320*/  MOV R5, R7 ;  /* 0x0000000700057202 */ /* 0x004fca0000000f00 */
[----:B------:R1:W-:Y:S01]  /*9330*/  STL.64 [R1+0x20], R4 ;  /* 0x0000200401007387 */ /* 0x0003e20000100a00 */
[----:B------:R-:W-:Y:S05]  /*9340*/  BRA `(.L_x_386) ;  /* 0x00000000006c7947 */ /* 0x000fea0003800000 */
.L_x_388:
[----:B------:R-:W2:Y:S01]  /*9350*/  LDL.64 R244, [R1+0x40] ;  /* 0x0000400001f47983 */ /* 0x000ea20000100a00 */
[----:B------:R-:W-:Y:S03]  /*9360*/  VIADD R0, R231, 0xffffffff ;  /* 0xffffffffe7007836 */ /* 0x000fe60000000000 */
[----:B------:R-:W5:Y:S01]  /*9370*/  LDL.64 R242, [R1+0x38] ;  /* 0x0000380001f27983 */ /* 0x000f620000100a00 */
[----:B------:R-:W-:Y:S01]  /*9380*/  IMAD.WIDE.U32 R6, R0, UR8, RZ ;  /* 0x0000000800067c25 */ /* 0x000fe2000f8e00ff */
[----:B------:R-:W-:Y:S02]  /*9390*/  SHF.R.S32.HI R2, RZ, 0x1f, R0 ;  /* 0x0000001fff027819 */ /* 0x000fe40000011400 */
[----:B------:R-:W3:Y:S03]  /*93a0*/  LDL R102, [R1+0x34] ;  /* 0x0000340001667983 */ /* 0x000ee60000100800 */
[----:B------:R-:W-:Y:S01]  /*93b0*/  IMAD R2, R2, UR8, RZ ;  /* 0x0000000802027c24 */ /* 0x000fe2000f8e02ff */
[----:B------:R-:W4:Y:S03]  /*93c0*/  LDL R101, [R1+0x4c] ;  /* 0x00004c0001657983 */ /* 0x000f260000100800 */
[----:B------:R-:W-:Y:S04]  /*93d0*/  IMAD R2, R0, UR9, R2 ;  /* 0x0000000900027c24 */ /* 0x000fe8000f8e0202 */
[----:B------:R-:W-:Y:S01]  /*93e0*/  IMAD.IADD R2, R7, 0x1, R2 ;  /* 0x0000000107027824 */ /* 0x000fe200078e0202 */
[----:B--2---:R-:W-:Y:S04]  /*93f0*/  LEA R0, P1, R6, R244, 0x6 ;  /* 0x000000f406007211 */ /* 0x004fe800078230ff */
[----:B------:R-:W-:Y:S02]  /*9400*/  LEA R4, P2, R0, UR6, 0x1 ;  /* 0x0000000600047c11 */ /* 0x000fe4000f8408ff */
[----:B-----5:R-:W-:Y:S02]  /*9410*/  LEA.HI.X R2, R6, R243, R2, 0x6, P1 ;  /* 0x000000f306027211 */ /* 0x020fe400008f3402 */
[----:B---3--:R-:W-:Y:S02]  /*9420*/  IADD3 R6, P1, R102, R4, RZ ;  /* 0x0000000466067210 */ /* 0x008fe40007f3e0ff */
[----:B------:R-:W-:Y:S05]  /*9430*/  LEA.HI.X R5, R0, UR7, R2, 0x1, P2 ;  /* 0x0000000700057c11 */ /* 0x000fea00090f0c02 */
[----:B------:R-:W-:Y:S01]  /*9440*/  @!PT LDS RZ, [RZ] ;  /* 0x00000000fffff984 */ /* 0x000fe20000000800 */
[----:B------:R-:W-:Y:S01]  /*9450*/  @!PT LDS RZ, [RZ] ;  /* 0x00000000fffff984 */ /* 0x000fe20000000800 */
[----:B------:R-:W-:Y:S01]  /*9460*/  @!PT LDS RZ, [RZ] ;  /* 0x00000000fffff984 */ /* 0x000fe20000000800 */
[----:B------:R1:W-:Y:S01]  /*9470*/  LDGSTS.E.BYPASS.LTC128B.128 [R230+0x6000], desc[UR12][R4.64] ;  /* 0x0600000004e67fae */ /* 0x0003e2000b901d4c */
[----:B----4-:R-:W-:Y:S03]  /*9480*/  IMAD.X R7, R101, 0x1, R5, P1 ;  /* 0x0000000165077824 */ /* 0x010fe600008e0605 */
[----:B------:R1:W-:Y:S04]  /*9490*/  LDGSTS.E.BYPASS.LTC128B.128 [R230+0x7000], desc[UR12][R4.64+0x40] ;  /* 0x0700004004e67fae */ /* 0x0003e8000b901d4c */
[----:B------:R1:W-:Y:S04]  /*94a0*/  LDGSTS.E.BYPASS.LTC128B.128 [R230+0x8000], desc[UR12][R4.64+0x80] ;  /* 0x0800008004e67fae */ /* 0x0003e8000b901d4c */
[----:B------:R1:W-:Y:S04]  /*94b0*/  LDGSTS.E.BYPASS.LTC128B.128 [R230+0x6800], desc[UR12][R6.64] ;  /* 0x0680000006e67fae */ /* 0x0003e8000b901d4c */
[----:B------:R1:W-:Y:S04]  /*94c0*/  LDGSTS.E.BYPASS.LTC128B.128 [R230+0x7800], desc[UR12][R6.64+0x40] ;  /* 0x0780004006e67fae */ /* 0x0003e8000b901d4c */
[----:B------:R1:W-:Y:S04]  /*94d0*/  LDGSTS.E.BYPASS.LTC128B.128 [R230+0x8800], desc[UR12][R6.64+0x80] ;  /* 0x0880008006e67fae */ /* 0x0003e8000b901d4c */
[----:B------:R-:W0:Y:S01]  /*94e0*/  LDGDEPBAR ;  /* 0x00000000000079af */ /* 0x000e220000000000 */
[----:B------:R-:W-:Y:S05]  /*94f0*/  BRA `(.L_x_387) ;  /* 0x0000001400687947 */ /* 0x000fea0003800000 */
.L_x_386:
[----:B-12---:R-:W2:Y:S01]  /*9500*/  LDL R0, [R1+0x48] ;  /* 0x0000480001007983 */ /* 0x006ea20000100800 */
[----:B------:R-:W-:Y:S04]  /*9510*/  DEPBAR.LE SB0, 0x0 ;  /* 0x000080000000791a */ /* 0x000fe80000000000 */
[----:B------:R-:W3:Y:S01]  /*9520*/  LDL.64 R8, [R1+0x20] ;  /* 0x0000200001087983 */ /* 0x000ee20000100a00 */
[----:B------:R-:W-:Y:S05]  /*9530*/  SHF.R.S32.HI R2, RZ, 0x1f, R231 ;  /* 0x0000001fff027819 */ /* 0x000fea00000114e7 */
[----:B------:R-:W3:Y:S04]  /*9540*/  LDL R4, [R1+0x30] ;  /* 0x0000300001047983 */ /* 0x000ee80000100800 */
[----:B------:R-:W4:Y:S04]  /*9550*/  LDL R6, [R1+0x2c] ;  /* 0x00002c0001067983 */ /* 0x000f280000100800 */
[----:B------:R-:W5:Y:S01]  /*9560*/  LDL R10, [R1+0x28] ;  /* 0x00002800010a7983 */ /* 0x000f620000100800 */
[----:B------:R-:W-:Y:S01]  /*9570*/  BAR.SYNC.DEFER_BLOCKING 0x0 ;  /* 0x0000000000007b1d */ /* 0x000fe20000010000 */
[----:B--2---:R-:W-:Y:S02]  /*9580*/  IMAD R0, R0, R231, RZ ;  /* 0x000000e700007224 */ /* 0x004fe400078e02ff */
[-C--:B---3--:R-:W-:Y:S04]  /*9590*/  IMAD.WIDE.U32 R8, R231, R4.reuse, R8 ;  /* 0x00000004e7087225 */ /* 0x088fe800078e0008 */
[----:B------:R-:W-:Y:S01]  /*95a0*/  IMAD R0, R2, R4, R0 ;  /* 0x0000000402007224 */ /* 0x000fe200078e0200 */
[----:B------:R-:W-:Y:S04]  /*95b0*/  LEA R4, P1, R8, UR10, 0x1 ;  /* 0x0000000a08047c11 */ /* 0x000fe8000f8208ff */
[----:B------:R-:W-:Y:S02]  /*95c0*/  IADD3 R0, R9, R0, RZ ;  /* 0x0000000009007210 */ /* 0x000fe40007ffe0ff */
[----:B----4-:R-:W-:Y:S02]  /*95d0*/  IADD3 R6, P0, R6, R4, RZ ;  /* 0x0000000406067210 */ /* 0x010fe40007f1e0ff */
[----:B------:R-:W-:Y:S04]  /*95e0*/  LEA.HI.X R5, R8, UR11, R0, 0x1, P1 ;  /* 0x0000000b08057c11 */ /* 0x000fe800088f0c00 */
[----:B-----5:R-:W-:Y:S01]  /*95f0*/  IADD3.X R7, R10, R5, RZ, P0, !PT ;  /* 0x000000050a077210 */ /* 0x020fe200007fe4ff */
[----:B------:R-:W-:Y:S01]  /*9600*/  @!PT LDS RZ, [RZ] ;  /* 0x00000000fffff984 */ /* 0x000fe20000000800 */
[----:B------:R-:W-:Y:S01]  /*9610*/  @!PT LDS RZ, [RZ] ;  /* 0x00000000fffff984 */ /* 0x000fe20000000800 */
[----:B------:R-:W-:Y:S01]  /*9620*/  @!PT LDS RZ, [RZ] ;  /* 0x00000000fffff984 */ /* 0x000fe20000000800 */
[----:B------:R-:W-:Y:S01]  /*9630*/  LDGSTS.E.BYPASS.LTC128B.128 [R230+0x9000], desc[UR12][R4.64] ;  /* 0x0900000004e67fae */ /* 0x000fe2000b901d4c */
[----:B------:R-:W-:Y:S07]  /*9640*/  ISETP.GT.AND P0, PT, R231, RZ, PT ;  /* 0x000000ffe700720c */ /* 0x000fee0003f04270 */
[----:B------:R-:W-:Y:S08]  /*9650*/  LDGSTS.E.BYPASS.LTC128B.128 [R230+0xa000], desc[UR12][R4.64+0x40] ;  /* 0x0a00004004e67fae */ /* 0x000ff0000b901d4c */
[----:B------:R-:W-:Y:S08]  /*9660*/  LDGSTS.E.BYPASS.LTC128B.128 [R230+0xb000], desc[UR12][R4.64+0x80] ;  /* 0x0b00008004e67fae */ /* 0x000ff0000b901d4c */
[----:B------:R-:W-:Y:S08]  /*9670*/  LDGSTS.E.BYPASS.LTC128B.128 [R230+0x9800], desc[UR12][R6.64] ;  /* 0x0980000006e67fae */ /* 0x000ff0000b901d4c */
[----:B------:R-:W-:Y:S08]  /*9680*/  LDGSTS.E.BYPASS.LTC128B.128 [R230+0xa800], desc[UR12][R6.64+0x40] ;  /* 0x0a80004006e67fae */ /* 0x000ff0000b901d4c */
[----:B------:R1:W-:Y:S08]  /*9690*/  LDGSTS.E.BYPASS.LTC128B.128 [R230+0xb800], desc[UR12][R6.64+0x80] ;  /* 0x0b80008006e67fae */ /* 0x0003f0000b901d4c */
[----:B------:R-:W-:Y:S08]  /*96a0*/  LDSM.16.M88.4 R64, [R228] ;  /* 0x00000000e440783b */ /* 0x000ff00000000200 */
[----:B------:R-:W1:Y:S08]  /*96b0*/  LDSM.16.M88.4 R16, [R227] ;  /* 0x00000000e310783b */ /* 0x000e700000000200 */
[----:B------:R-:W2:Y:S08]  /*96c0*/  LDSM.16.M88.4 R60, [R228+0x1000] ;  /* 0x00100000e43c783b */ /* 0x000eb00000000200 */
[----:B------:R-:W3:Y:S08]  /*96d0*/  LDSM.16.M88.4 R32, [R227+0x400] ;  /* 0x00040000e320783b */ /* 0x000ef00000000200 */
[----:B------:R-:W0:Y:S08]  /*96e0*/  LDGDEPBAR ;  /* 0x00000000000079af */ /* 0x000e300000000000 */
[----:B------:R-:W4:Y:S08]  /*96f0*/  LDSM.16.M88.4 R48, [R227+0x800] ;  /* 0x00080000e330783b */ /* 0x000f300000000200 */
[----:B------:R-:W5:Y:S01]  /*9700*/  LDSM.16.M88.4 R108, [R227+0xc00] ;  /* 0x000c0000e36c783b */ /* 0x000f620000000200 */
[-C--:B-1----:R-:W-:Y:S07]  /*9710*/  HMMA.16816.F32.BF16 R4, R64, R16.reuse, RZ ;  /* 0x000000104004723c */ /* 0x082fee00000418ff */
[----:B------:R-:W-:Y:S01]  /*9720*/  LDSM.16.M88.4 R176, [R229] ;  /* 0x00000000e5b0783b */ /* 0x000fe20000000200 */
[C---:B--2---:R-:W-:Y:S07]  /*9730*/  HMMA.16816.F32.BF16 R8, R60.reuse, R16, RZ ;  /* 0x000000103c08723c */ /* 0x044fee00000418ff */
[----:B------:R-:W1:Y:S01]  /*9740*/  LDSM.16.M88.4 R180, [R226] ;  /* 0x00000000e2b4783b */ /* 0x000e620000000200 */
[-C--:B------:R-:W-:Y:S06]  /*9750*/  HMMA.16816.F32.BF16 R12, R60, R18.reuse, RZ ;  /* 0x000000123c0c723c */ /* 0x080fec00000418ff */
[C---:B------:R-:W-:Y:S01]  /*9760*/  HMMA.16816.F32.BF16 R16, R64.reuse, R18, RZ ;  /* 0x000000124010723c */ /* 0x040fe200000418ff */
[----:B------:R-:W2:Y:S05]  /*9770*/  LDSM.16.M88.4 R184, [R229+0x1000] ;  /* 0x00100000e5b8783b */ /* 0x000eaa0000000200 */
[-C--:B---3--:R-:W-:Y:S03]  /*9780*/  HMMA.16816.F32.BF16 R20, R64, R32.reuse, RZ ;  /* 0x000000204014723c */ /* 0x088fe600000418ff */
[----:B------:R-:W3:Y:S03]  /*9790*/  LDSM.16.M88.4 R188, [R226+0x400] ;  /* 0x00040000e2bc783b */ /* 0x000ee60000000200 */
[C---:B------:R-:W-:Y:S05]  /*97a0*/  HMMA.16816.F32.BF16 R24, R60.reuse, R32, RZ ;  /* 0x000000203c18723c */ /* 0x040fea00000418ff */
[----:B------:R-:W3:Y:S01]  /*97b0*/  LDSM.16.M88.4 R192, [R226+0x800] ;  /* 0x00080000e2c0783b */ /* 0x000ee20000000200 */
[-C--:B------:R-:W-:Y:S06]  /*97c0*/  HMMA.16816.F32.BF16 R28, R60, R34.reuse, RZ ;  /* 0x000000223c1c723c */ /* 0x080fec00000418ff */
[C---:B------:R-:W-:Y:S01]  /*97d0*/  HMMA.16816.F32.BF16 R32, R64.reuse, R34, RZ ;  /* 0x000000224020723c */ /* 0x040fe200000418ff */
[----:B------:R-:W3:Y:S05]  /*97e0*/  LDSM.16.M88.4 R196, [R226+0xc00] ;  /* 0x000c0000e2c4783b */ /* 0x000eea0000000200 */
[-C--:B----4-:R-:W-:Y:S03]  /*97f0*/  HMMA.16816.F32.BF16 R36, R64, R48.reuse, RZ ;  /* 0x000000304024723c */ /* 0x090fe600000418ff */
[----:B------:R-:W-:Y:S03]  /*9800*/  LDSM.16.M88.4 R200, [R228+0x2000] ;  /* 0x00200000e4c8783b */ /* 0x000fe60000000200 */
[C---:B------:R-:W-:Y:S05]  /*9810*/  HMMA.16816.F32.BF16 R40, R60.reuse, R48, RZ ;  /* 0x000000303c28723c */ /* 0x040fea00000418ff */
[----:B------:R-:W4:Y:S01]  /*9820*/  LDSM.16.M88.4 R204, [R227+0x1000] ;  /* 0x00100000e3cc783b */ /* 0x000f220000000200 */
[-C--:B------:R-:W-:Y:S06]  /*9830*/  HMMA.16816.F32.BF16 R44, R60, R50.reuse, RZ ;  /* 0x000000323c2c723c */ /* 0x080fec00000418ff */
[C---:B------:R-:W-:Y:S01]  /*9840*/  HMMA.16816.F32.BF16 R48, R64.reuse, R50, RZ ;  /* 0x000000324030723c */ /* 0x040fe200000418ff */
[----:B------:R-:W4:Y:S05]  /*9850*/  LDSM.16.M88.4 R208, [R228+0x3000] ;  /* 0x00300000e4d0783b */ /* 0x000f2a0000000200 */
[-C--:B-----5:R-:W-:Y:S03]  /*9860*/  HMMA.16816.F32.BF16 R52, R64, R108.reuse, RZ ;  /* 0x0000006c4034723c */ /* 0x0a0fe600000418ff */
[----:B------:R-:W-:Y:S03]  /*9870*/  LDSM.16.M88.4 R212, [R227+0x1c00] ;  /* 0x001c0000e3d4783b */ /* 0x000fe60000000200 */
[C---:B------:R-:W-:Y:S05]  /*9880*/  HMMA.16816.F32.BF16 R56, R60.reuse, R108, RZ ;  /* 0x0000006c3c38723c */ /* 0x040fea00000418ff */
[----:B------:R-:W-:Y:S01]  /*9890*/  LDSM.16.M88.4 R216, [R229+0x4000] ;  /* 0x00400000e5d8783b */ /* 0x000fe20000000200 */
[-C--:B------:R-:W-:Y:S06]  /*98a0*/  HMMA.16816.F32.BF16 R60, R60, R110.reuse, RZ ;  /* 0x0000006e3c3c723c */ /* 0x080fec00000418ff */
[----:B------:R-:W-:Y:S01]  /*98b0*/  HMMA.16816.F32.BF16 R64, R64, R110, RZ ;  /* 0x0000006e4040723c */ /* 0x000fe200000418ff */
[----:B------:R-:W5:Y:S05]  /*98c0*/  LDSM.16.M88.4 R108, [R227+0x1400] ;  /* 0x00140000e36c783b */ /* 0x000f6a0000000200 */
[-C--:B-1----:R-:W-:Y:S03]  /*98d0*/  HMMA.16816.F32.BF16 R4, R176, R180.reuse, R4 ;  /* 0x000000b4b004723c */ /* 0x082fe60000041804 */
[----:B------:R-:W-:Y:S03]  /*98e0*/  LDSM.16.M88.4 R220, [R226+0x2000] ;  /* 0x00200000e2dc783b */ /* 0x000fe60000000200 */
[C---:B--2---:R-:W-:Y:S06]  /*98f0*/  HMMA.16816.F32.BF16 R8, R184.reuse, R180, R8 ;  /* 0x000000b4b808723c */ /* 0x044fec0000041808 */
[-C--:B------:R-:W-:Y:S06]  /*9900*/  HMMA.16816.F32.BF16 R12, R184, R182.reuse, R12 ;  /* 0x000000b6b80c723c */ /* 0x080fec000004180c */
[C---:B------:R-:W-:Y:S01]  /*9910*/  HMMA.16816.F32.BF16 R16, R176.reuse, R182, R16 ;  /* 0x000000b6b010723c */ /* 0x040fe20000041810 */
[----:B------:R-:W1:Y:S05]  /*9920*/  LDSM.16.M88.4 R180, [R227+0x1800] ;  /* 0x00180000e3b4783b */ /* 0x000e6a0000000200 */
[-C--:B---3--:R-:W-:Y:S06]  /*9930*/  HMMA.16816.F32.BF16 R20, R176, R188.reuse, R20 ;  /* 0x000000bcb014723c */ /* 0x088fec0000041814 */
        /* <DEDUP_REMOVED lines=13> */
[----:B------:R-:W-:Y:S03]  /*9a10*/  HMMA.16816.F32.BF16 R64, R176, R198, R64 ;  /* 0x000000c6b040723c */ /* 0x000fe60000041840 */
[----:B------:R-:W2:Y:S03]  /*9a20*/  LDSM.16.M88.4 R176, [R229+0x2000] ;  /* 0x00200000e5b0783b */ /* 0x000ea60000000200 */
[-C--:B----4-:R-:W-:Y:S05]  /*9a30*/  HMMA.16816.F32.BF16 R4, R200, R204.reuse, R4 ;  /* 0x000000ccc804723c */ /* 0x090fea0000041804 */
[----:B------:R-:W-:Y:S01]  /*9a40*/  LDSM.16.M88.4 R196, [R228+0x4000] ;  /* 0x00400000e4c4783b */ /* 0x000fe20000000200 */
[C---:B------:R-:W-:Y:S06]  /*9a50*/  HMMA.16816.F32.BF16 R8, R208.reuse, R204, R8 ;  /* 0x000000ccd008723c */ /* 0x040fec0000041808 */
[-C--:B------:R-:W-:Y:S06]  /*9a60*/  HMMA.16816.F32.BF16 R12, R208, R206.reuse, R12 ;  /* 0x000000ced00c723c */ /* 0x080fec000004180c */
[C---:B------:R-:W-:Y:S01]  /*9a70*/  HMMA.16816.F32.BF16 R16, R200.reuse, R206, R16 ;  /* 0x000000cec810723c */ /* 0x040fe20000041810 */
[----:B------:R-:W-:Y:S05]  /*9a80*/  LDSM.16.M88.4 R204, [R227+0x2000] ;  /* 0x00200000e3cc783b */ /* 0x000fea0000000200 */
[-C--:B-----5:R-:W-:Y:S06]  /*9a90*/  HMMA.16816.F32.BF16 R20, R200, R108.reuse, R20 ;  /* 0x0000006cc814723c */ /* 0x0a0fec0000041814 */
[C---:B------:R-:W-:Y:S06]  /*9aa0*/  HMMA.16816.F32.BF16 R24, R208.reuse, R108, R24 ;  /* 0x0000006cd018723c */ /* 0x040fec0000041818 */
[-C--:B------:R-:W-:Y:S06]  /*9ab0*/  HMMA.16816.F32.BF16 R28, R208, R110.reuse, R28 ;  /* 0x0000006ed01c723c */ /* 0x080fec000004181c */
[C---:B------:R-:W-:Y:S01]  /*9ac0*/  HMMA.16816.F32.BF16 R32, R200.reuse, R110, R32 ;  /* 0x0000006ec820723c */ /* 0x040fe20000041820 */
[----:B------:R-:W3:Y:S05]  /*9ad0*/  LDSM.16.M88.4 R108, [R226+0x1800] ;  /* 0x00180000e26c783b */ /* 0x000eea0000000200 */
[-C--:B-1----:R-:W-:Y:S06]  /*9ae0*/  HMMA.16816.F32.BF16 R36, R200, R180.reuse, R36 ;  /* 0x000000b4c824723c */ /* 0x082fec0000041824 */
[C---:B------:R-:W-:Y:S06]  /*9af0*/  HMMA.16816.F32.BF16 R40, R208.reuse, R180, R40 ;  /* 0x000000b4d028723c */ /* 0x040fec0000041828 */
[-C--:B------:R-:W-:Y:S06]  /*9b00*/  HMMA.16816.F32.BF16 R44, R208, R182.reuse, R44 ;  /* 0x000000b6d02c723c */ /* 0x080fec000004182c */
[C---:B------:R-:W-:Y:S01]  /*9b10*/  HMMA.16816.F32.BF16 R48, R200.reuse, R182, R48 ;  /* 0x000000b6c830723c */ /* 0x040fe20000041830 */
[----:B------:R-:W1:Y:S05]  /*9b20*/  LDSM.16.M88.4 R180, [R226+0x1c00] ;  /* 0x001c0000e2b4783b */ /* 0x000e6a0000000200 */
[-C--:B------:R-:W-:Y:S06]  /*9b30*/  HMMA.16816.F32.BF16 R52, R200, R212.reuse, R52 ;  /* 0x000000d4c834723c */ /* 0x080fec0000041834 */
[C---:B------:R-:W-:Y:S06]  /*9b40*/  HMMA.16816.F32.BF16 R56, R208.reuse, R212, R56 ;  /* 0x000000d4d038723c */ /* 0x040fec0000041838 */
[-C--:B------:R-:W-:Y:S01]  /*9b50*/  HMMA.16816.F32.BF16 R60, R208, R214.reuse, R60 ;  /* 0x000000d6d03c723c */ /* 0x080fe2000004183c */
[----:B------:R-:W-:Y:S05]  /*9b60*/  LDSM.16.M88.4 R208, [R227+0x2400] ;  /* 0x00240000e3d0783b */ /* 0x000fea0000000200 */
[----:B------:R-:W-:Y:S03]  /*9b70*/  HMMA.16816.F32.BF16 R64, R200, R214, R64 ;  /* 0x000000d6c840723c */ /* 0x000fe60000041840 */
[----:B------:R-:W4:Y:S03]  /*9b80*/  LDSM.16.M88.4 R200, [R228+0x5000] ;  /* 0x00500000e4c8783b */ /* 0x000f260000000200 */
[-C--:B--2---:R-:W-:Y:S05]  /*9b90*/  HMMA.16816.F32.BF16 R4, R176, R184.reuse, R4 ;  /* 0x000000b8b004723c */ /* 0x084fea0000041804 */
[----:B------:R-:W-:Y:S01]  /*9ba0*/  LDSM.16.M88.4 R212, [R227+0x2c00] ;  /* 0x002c0000e3d4783b */ /* 0x000fe20000000200 */
[C---:B------:R-:W-:Y:S06]  /*9bb0*/  HMMA.16816.F32.BF16 R8, R188.reuse, R184, R8 ;  /* 0x000000b8bc08723c */ /* 0x040fec0000041808 */
[-C--:B------:R-:W-:Y:S06]  /*9bc0*/  HMMA.16816.F32.BF16 R12, R188, R186.reuse, R12 ;  /* 0x000000babc0c723c */ /* 0x080fec000004180c */
[C---:B------:R-:W-:Y:S01]  /*9bd0*/  HMMA.16816.F32.BF16 R16, R176.reuse, R186, R16 ;  /* 0x000000bab010723c */ /* 0x040fe20000041810 */
[----:B------:R-:W2:Y:S05]  /*9be0*/  LDSM.16.M88.4 R184, [R227+0x2800] ;  /* 0x00280000e3b8783b */ /* 0x000eaa0000000200 */
[-C--:B------:R-:W-:Y:S06]  /*9bf0*/  HMMA.16816.F32.BF16 R20, R176, R192.reuse, R20 ;  /* 0x000000c0b014723c */ /* 0x080fec0000041814 */
[C---:B------:R-:W-:Y:S06]  /*9c00*/  HMMA.16816.F32.BF16 R24, R188.reuse, R192, R24 ;  /* 0x000000c0bc18723c */ /* 0x040fec0000041818 */
[-C--:B------:R-:W-:Y:S06]  /*9c10*/  HMMA.16816.F32.BF16 R28, R188, R194.reuse, R28 ;  /* 0x000000c2bc1c723c */ /* 0x080fec000004181c */
[C---:B------:R-:W-:Y:S06]  /*9c20*/  HMMA.16816.F32.BF16 R32, R176.reuse, R194, R32 ;  /* 0x000000c2b020723c */ /* 0x040fec0000041820 */
[-C--:B---3--:R-:W-:Y:S06]  /*9c30*/  HMMA.16816.F32.BF16 R36, R176, R108.reuse, R36 ;  /* 0x0000006cb024723c */ /* 0x088fec0000041824 */
[C---:B------:R-:W-:Y:S06]  /*9c40*/  HMMA.16816.F32.BF16 R40, R188.reuse, R108, R40 ;  /* 0x0000006cbc28723c */ /* 0x040fec0000041828 */
[-C--:B------:R-:W-:Y:S06]  /*9c50*/  HMMA.16816.F32.BF16 R44, R188, R110.reuse, R44 ;  /* 0x0000006ebc2c723c */ /* 0x080fec000004182c */
[C---:B------:R-:W-:Y:S01]  /*9c60*/  HMMA.16816.F32.BF16 R48, R176.reuse, R110, R48 ;  /* 0x0000006eb030723c */ /* 0x040fe20000041830 */
[----:B------:R-:W3:Y:S05]  /*9c70*/  LDSM.16.M88.4 R108, [R229+0x5000] ;  /* 0x00500000e56c783b */ /* 0x000eea0000000200 */
[-C--:B-1----:R-:W-:Y:S06]  /*9c80*/  HMMA.16816.F32.BF16 R52, R176, R180.reuse, R52 ;  /* 0x000000b4b034723c */ /* 0x082fec0000041834 */
[C---:B------:R-:W-:Y:S06]  /*9c90*/  HMMA.16816.F32.BF16 R56, R188.reuse, R180, R56 ;  /* 0x000000b4bc38723c */ /* 0x040fec0000041838 */
[-C--:B------:R-:W-:Y:S06]  /*9ca0*/  HMMA.16816.F32.BF16 R60, R188, R182.reuse, R60 ;  /* 0x000000b6bc3c723c */ /* 0x080fec000004183c */
[----:B------:R-:W-:Y:S06]  /*9cb0*/  HMMA.16816.F32.BF16 R64, R176, R182, R64 ;  /* 0x000000b6b040723c */ /* 0x000fec0000041840 */
[-C--:B------:R-:W-:Y:S06]  /*9cc0*/  HMMA.16816.F32.BF16 R4, R196, R204.reuse, R4 ;  /* 0x000000ccc404723c */ /* 0x080fec0000041804 */
[C---:B----4-:R-:W-:Y:S06]  /*9cd0*/  HMMA.16816.F32.BF16 R8, R200.reuse, R204, R8 ;  /* 0x000000ccc808723c */ /* 0x050fec0000041808 */
[-C--:B------:R-:W-:Y:S06]  /*9ce0*/  HMMA.16816.F32.BF16 R12, R200, R206.reuse, R12 ;  /* 0x000000cec80c723c */ /* 0x080fec000004180c */
[C---:B------:R-:W-:Y:S06]  /*9cf0*/  HMMA.16816.F32.BF16 R16, R196.reuse, R206, R16 ;  /* 0x000000cec410723c */ /* 0x040fec0000041810 */
[-C--:B------:R-:W-:Y:S06]  /*9d00*/  HMMA.16816.F32.BF16 R20, R196, R208.reuse, R20 ;  /* 0x000000d0c414723c */ /* 0x080fec0000041814 */
        /* <DEDUP_REMOVED lines=10> */
[----:B------:R-:W-:Y:S06]  /*9db0*/  HMMA.16816.F32.BF16 R64, R196, R214, R64 ;  /* 0x000000d6c440723c */ /* 0x000fec0000041840 */
[-C--:B------:R-:W-:Y:S06]  /*9dc0*/  HMMA.16816.F32.BF16 R4, R216, R220.reuse, R4 ;  /* 0x000000dcd804723c */ /* 0x080fec0000041804 */
[C---:B---3--:R-:W-:Y:S06]  /*9dd0*/  HMMA.16816.F32.BF16 R8, R108.reuse, R220, R8 ;  /* 0x000000dc6c08723c */ /* 0x048fec0000041808 */
[-C--:B------:R-:W-:Y:S06]  /*9de0*/  HMMA.16816.F32.BF16 R12, R108, R222.reuse, R12 ;  /* 0x000000de6c0c723c */ /* 0x080fec000004180c */
[C---:B------:R-:W-:Y:S06]  /*9df0*/  HMMA.16816.F32.BF16 R16, R216.reuse, R222, R16 ;  /* 0x000000ded810723c */ /* 0x040fec0000041810 */
[----:B------:R-:W-:Y:S01]  /*9e00*/  FMUL.FTZ R4, R4, UR5 ;  /* 0x0000000504047c20 */ /* 0x000fe20008410000 */
[----:B------:R-:W-:Y:S01]  /*9e10*/  FMUL.FTZ R6, R6, UR5 ;  /* 0x0000000506067c20 */ /* 0x000fe20008410000 */
[----:B------:R-:W-:Y:S02]  /*9e20*/  FMUL.FTZ R5, R5, UR5 ;  /* 0x0000000505057c20 */ /* 0x000fe40008410000 */
[----:B------:R-:W-:Y:S01]  /*9e30*/  MUFU.TANH R176, R4 ;  /* 0x0000000400b07308 */ /* 0x000fe20000002400 */
[----:B------:R-:W-:Y:S01]  /*9e40*/  FMUL.FTZ R179, R7, UR5 ;  /* 0x0000000507b37c20 */ /* 0x000fe20008410000 */
[----:B------:R-:W-:Y:S01]  /*9e50*/  FMUL.FTZ R8, R8, UR5 ;  /* 0x0000000508087c20 */ /* 0x000fe20008410000 */
[----:B------:R-:W-:Y:S01]  /*9e60*/  FMUL.FTZ R10, R10, UR5 ;  /* 0x000000050a0a7c20 */ /* 0x000fe20008410000 */
[----:B------:R-:W-:Y:S01]  /*9e70*/  FMUL.FTZ R9, R9, UR5 ;  /* 0x0000000509097c20 */ /* 0x000fe20008410000 */
[----:B------:R-:W-:Y:S05]  /*9e80*/  FMUL.FTZ R11, R11, UR5 ;  /* 0x000000050b0b7c20 */ /* 0x000fea0008410000 */
[----:B------:R-:W1:Y:S01]  /*9e90*/  MUFU.TANH R177, R6 ;  /* 0x0000000600b17308 */ /* 0x000e620000002400 */
[----:B------:R-:W-:Y:S01]  /*9ea0*/  FMUL.FTZ R14, R14, UR5 ;  /* 0x000000050e0e7c20 */ /* 0x000fe20008410000 */
[----:B------:R-:W-:Y:S01]  /*9eb0*/  FMUL.FTZ R15, R15, UR5 ;  /* 0x000000050f0f7c20 */ /* 0x000fe20008410000 */
[----:B------:R-:W-:Y:S01]  /*9ec0*/  FMUL.FTZ R13, R13, UR5 ;  /* 0x000000050d0d7c20 */ /* 0x000fe20008410000 */
[----:B------:R-:W-:Y:S06]  /*9ed0*/  FMUL.FTZ R12, R12, UR5 ;  /* 0x000000050c0c7c20 */ /* 0x000fec0008410000 */
[----:B------:R2:W-:Y:S10]  /*9ee0*/  MUFU.TANH R184, R5 ;  /* 0x0000000500b87308 */ /* 0x0005f40000002400 */
[----:B------:R-:W3:Y:S01]  /*9ef0*/  MUFU.TANH R178, R8 ;  /* 0x0000000800b27308 */ /* 0x000ee20000002400 */
[----:B-1----:R-:W-:Y:S09]  /*9f00*/  FMNMX.FTZ R2, R177, R100, !PT ;  /* 0x00000064b1027209 */ /* 0x002ff20007810000 */
[----:B------:R-:W1:Y:S01]  /*9f10*/  MUFU.TANH R180, R10 ;  /* 0x0000000a00b47308 */ /* 0x000e620000002400 */
[----:B--2---:R-:W2:Y:S09]  /*9f20*/  LDSM.16.M88.4 R4, [R226+0x2400] ;  /* 0x00240000e204783b */ /* 0x004eb20000000200 */
[----:B------:R-:W-:Y:S10]  /*9f30*/  MUFU.TANH R187, R9 ;  /* 0x0000000900bb7308 */ /* 0x000ff40000002400 */
[----:B------:R4:W-:Y:S10]  /*9f40*/  MUFU.TANH R183, R11 ;  /* 0x0000000b00b77308 */ /* 0x0009f40000002400 */
[----:B------:R5:W-:Y:S10]  /*9f50*/  MUFU.TANH R186, R14 ;  /* 0x0000000e00ba7308 */ /* 0x000bf40000002400 */
[----:B------:R3:W-:Y:S01]  /*9f60*/  MUFU.TANH R181, R15 ;  /* 0x0000000f00b57308 */ /* 0x0007e20000002400 */
[----:B----4-:R-:W4:Y:S09]  /*9f70*/  LDSM.16.M88.4 R8, [R226+0x2800] ;  /* 0x00280000e208783b */ /* 0x010f320000000200 */
[----:B------:R1:W-:Y:S01]  /*9f80*/  MUFU.TANH R185, R13 ;  /* 0x0000000d00b97308 */ /* 0x0003e20000002400 */
[-C--:B--2---:R-:W-:Y:S03]  /*9f90*/  HMMA.16816.F32.BF16 R20, R216, R4.reuse, R20 ;  /* 0x00000004d814723c */ /* 0x084fe60000041814 */
[----:B-----5:R-:W-:Y:S03]  /*9fa0*/  FMUL.FTZ R14, R16, UR5 ;  /* 0x00000005100e7c20 */ /* 0x020fe60008410000 */
[C---:B------:R-:W-:Y:S03]  /*9fb0*/  HMMA.16816.F32.BF16 R24, R108.reuse, R4, R24 ;  /* 0x000000046c18723c */ /* 0x040fe60000041818 */
[----:B------:R2:W-:Y:S02]  /*9fc0*/  MUFU.TANH R182, R12 ;  /* 0x0000000c00b67308 */ /* 0x0005e40000002400 */
[----:B---3--:R-:W-:Y:S01]  /*9fd0*/  FMUL.FTZ R15, R18, UR5 ;  /* 0x00000005120f7c20 */ /* 0x008fe20008410000 */
[-C--:B------:R-:W-:Y:S07]  /*9fe0*/  HMMA.16816.F32.BF16 R28, R108, R6.reuse, R28 ;  /* 0x000000066c1c723c */ /* 0x080fee000004181c */
[----:B------:R-:W3:Y:S01]  /*9ff0*/  MUFU.TANH R179, R179 ;  /* 0x000000b300b37308 */ /* 0x000ee20000002400 */
[----:B-1----:R-:W-:Y:S01]  /*a000*/  FMUL.FTZ R13, R17, UR5 ;  /* 0x00000005110d7c20 */ /* 0x002fe20008410000 */
[C---:B------:R-:W-:Y:S01]  /*a010*/  HMMA.16816.F32.BF16 R32, R216.reuse, R6, R32 ;  /* 0x00000006d820723c */ /* 0x040fe20000041820 */
[----:B------:R-:W1:Y:S01]  /*a020*/  LDSM.16.M88.4 R4, [R226+0x2c00] ;  /* 0x002c0000e204783b */ /* 0x000e620000000200 */
[----:B------:R-:W-:Y:S06]  /*a030*/  DEPBAR.LE SB0, 0x0 ;  /* 0x000080000000791a */ /* 0x000fec0000000000 */
[----:B------:R-:W5:Y:S03]  /*a040*/  MUFU.TANH R14, R14 ;  /* 0x0000000e000e7308 */ /* 0x000f660000002400 */
[----:B--2---:R-:W-:Y:S01]  /*a050*/  FMUL.FTZ R12, R19, UR5 ;  /* 0x00000005130c7c20 */ /* 0x004fe20008410000 */
[----:B------:R-:W-:Y:S01]  /*a060*/  FMUL.FTZ R20, R20, UR5 ;  /* 0x0000000514147c20 */ /* 0x000fe20008410000 */
[----:B------:R-:W-:Y:S01]  /*a070*/  FMUL.FTZ R22, R22, UR5 ;  /* 0x0000000516167c20 */ /* 0x000fe20008410000 */
[----:B------:R-:W-:Y:S01]  /*a080*/  FMUL.FTZ R24, R24, UR5 ;  /* 0x0000000518187c20 */ /* 0x000fe20008410000 */
[----:B------:R-:W-:Y:S03]  /*a090*/  FMUL.FTZ R21, R21, UR5 ;  /* 0x0000000515157c20 */ /* 0x000fe60008410000 */
[----:B------:R-:W2:Y:S01]  /*a0a0*/  MUFU.TANH R15, R15 ;  /* 0x0000000f000f7308 */ /* 0x000ea20000002400 */
[----:B------:R-:W-:Y:S01]  /*a0b0*/  BAR.SYNC.DEFER_BLOCKING 0x0 ;  /* 0x0000000000007b1d */ /* 0x000fe20000010000 */
[-C--:B----4-:R-:W-:Y:S05]  /*a0c0*/  HMMA.16816.F32.BF16 R36, R216, R8.reuse, R36 ;  /* 0x00000008d824723c */ /* 0x090fea0000041824 */
[----:B------:R-:W-:Y:S03]  /*a0d0*/  FMUL.FTZ R26, R26, UR5 ;  /* 0x000000051a1a7c20 */ /* 0x000fe60008410000 */
[----:B------:R-:W4:Y:S01]  /*a0e0*/  MUFU.TANH R13, R13 ;  /* 0x0000000d000d7308 */ /* 0x000f220000002400 */
[C---:B------:R-:W-:Y:S04]  /*a0f0*/  HMMA.16816.F32.BF16 R40, R108.reuse, R8, R40 ;  /* 0x000000086c28723c */ /* 0x040fe80000041828 */
[----:B------:R-:W-:Y:S01]  /*a100*/  FMUL.FTZ R23, R23, UR5 ;  /* 0x0000000517177c20 */ /* 0x000fe20008410000 */
[----:B------:R-:W-:Y:S01]  /*a110*/  FMUL.FTZ R32, R32, UR5 ;  /* 0x0000000520207c20 */ /* 0x000fe20008410000 */
[-C--:B------:R-:W-:Y:S03]  /*a120*/  HMMA.16816.F32.BF16 R44, R108, R10.reuse, R44 ;  /* 0x0000000a6c2c723c */ /* 0x080fe6000004182c */
[----:B------:R-:W4:Y:S02]  /*a130*/  MUFU.TANH R12, R12 ;  /* 0x0000000c000c7308 */ /* 0x000f240000002400 */
[----:B------:R-:W-:Y:S01]  /*a140*/  FMUL.FTZ R25, R25, UR5 ;  /* 0x0000000519197c20 */ /* 0x000fe20008410000 */
[C---:B------:R-:W-:Y:S07]  /*a150*/  HMMA.16816.F32.BF16 R48, R216.reuse, R10, R48 ;  /* 0x0000000ad830723c */ /* 0x040fee0000041830 */
[----:B------:R-:W4:Y:S01]  /*a160*/  MUFU.TANH R188, R20 ;  /* 0x0000001400bc7308 */ /* 0x000f220000002400 */
[----:B------:R-:W-:Y:S01]  /*a170*/  FMUL.FTZ R27, R27, UR5 ;  /* 0x000000051b1b7c20 */ /* 0x000fe20008410000 */
[-C--:B-1----:R-:W-:Y:S08]  /*a180*/  HMMA.16816.F32.BF16 R52, R216, R4.reuse, R52 ;  /* 0x00000004d834723c */ /* 0x082ff00000041834 */
[----:B------:R-:W1:Y:S01]  /*a190*/  MUFU.TANH R196, R24 ;  /* 0x0000001800c47308 */ /* 0x000e620000002400 */
[C---:B------:R-:W-:Y:S04]  /*a1a0*/  HMMA.16816.F32.BF16 R56, R108.reuse, R4, R56 ;  /* 0x000000046c38723c */ /* 0x040fe80000041838 */
[----:B------:R-:W-:Y:S02]  /*a1b0*/  FMUL.FTZ R34, R34, UR5 ;  /* 0x0000000522227c20 */ /* 0x000fe40008410000 */
[-C--:B------:R-:W-:Y:S03]  /*a1c0*/  HMMA.16816.F32.BF16 R60, R108, R6.reuse, R60 ;  /* 0x000000066c3c723c */ /* 0x080fe6000004183c */
[----:B------:R-:W1:Y:S02]  /*a1d0*/  MUFU.TANH R192, R22 ;  /* 0x0000001600c07308 */ /* 0x000e640000002400 */
[----:B------:R-:W-:Y:S01]  /*a1e0*/  FMNMX.FTZ R4, R176, R3, !PT ;  /* 0x00000003b0047209 */ /* 0x000fe20007810000 */
[----:B------:R-:W-:Y:S07]  /*a1f0*/  HMMA.16816.F32.BF16 R64, R216, R6, R64 ;  /* 0x00000006d840723c */ /* 0x000fee0000041840 */
[----:B------:R-:W1:Y:S01]  /*a200*/  MUFU.TANH R189, R21 ;  /* 0x0000001500bd7308 */ /* 0x000e620000002400 */
[----:B------:R-:W-:Y:S03]  /*a210*/  FMNMX.FTZ R5, R178, R105, !PT ;  /* 0x00000069b2057209 */ /* 0x000fe60007810000 */
[----:B------:R-:W-:Y:S01]  /*a220*/  FMUL.FTZ R33, R33, UR5 ;  /* 0x0000000521217c20 */ /* 0x000fe20008410000 */
[----:B------:R-:W-:Y:S01]  /*a230*/  FMNMX.FTZ R7, R184, R4, !PT ;  /* 0x00000004b8077209 */ /* 0x000fe20007810000 */
[----:B------:R-:W-:Y:S04]  /*a240*/  FMUL.FTZ R28, R28, UR5 ;  /* 0x000000051c1c7c20 */ /* 0x000fe80008410000 */
[----:B------:R-:W1:Y:S01]  /*a250*/  MUFU.TANH R198, R26 ;  /* 0x0000001a00c67308 */ /* 0x000e620000002400 */
[----:B------:R-:W-:Y:S01]  /*a260*/  FMNMX.FTZ R6, R180, R106, !PT ;  /* 0x0000006ab4067209 */ /* 0x000fe20007810000 */
[----:B------:R-:W-:Y:S01]  /*a270*/  FMUL.FTZ R30, R30, UR5 ;  /* 0x000000051e1e7c20 */ /* 0x000fe20008410000 */
[----:B---3--:R-:W-:Y:S01]  /*a280*/  FMNMX.FTZ R4, R179, R2, !PT ;  /* 0x00000002b3047209 */ /* 0x008fe20007810000 */
[----:B------:R-:W-:Y:S01]  /*a290*/  FMUL.FTZ R35, R35, UR5 ;  /* 0x0000000523237c20 */ /* 0x000fe20008410000 */
[----:B------:R-:W-:Y:S01]  /*a2a0*/  FMNMX.FTZ R2, R187, R5, !PT ;  /* 0x00000005bb027209 */ /* 0x000fe20007810000 */
[----:B------:R-:W-:Y:S01]  /*a2b0*/  FMUL.FTZ R36, R36, UR5 ;  /* 0x0000000524247c20 */ /* 0x000fe20008410000 */
[----:B------:R-:W-:Y:S03]  /*a2c0*/  FMUL.FTZ R0, R63, UR5 ;  /* 0x000000053f007c20 */ /* 0x000fe60008410000 */
[----:B------:R-:W3:Y:S01]  /*a2d0*/  MUFU.TANH R194, R23 ;  /* 0x0000001700c27308 */ /* 0x000ee20000002400 */
[----:B-----5:R-:W-:Y:S01]  /*a2e0*/  FMNMX.FTZ R7, R14, R7, !PT ;  /* 0x000000070e077209 */ /* 0x020fe20007810000 */
[----:B------:R-:W-:Y:S01]  /*a2f0*/  FMUL.FTZ R38, R38, UR5 ;  /* 0x0000000526267c20 */ /* 0x000fe20008410000 */
[----:B------:R-:W-:Y:S01]  /*a300*/  FMNMX.FTZ R5, R183, R6, !PT ;  /* 0x00000006b7057209 */ /* 0x000fe20007810000 */
[----:B------:R-:W-:Y:S01]  /*a310*/  FMUL.FTZ R37, R37, UR5 ;  /* 0x0000000525257c20 */ /* 0x000fe20008410000 */
[----:B--2---:R-:W-:Y:S01]  /*a320*/  FMNMX.FTZ R6, R15, R4, !PT ;  /* 0x000000040f067209 */ /* 0x004fe20007810000 */
[----:B------:R-:W-:Y:S01]  /*a330*/  FMUL.FTZ R31, R31, UR5 ;  /* 0x000000051f1f7c20 */ /* 0x000fe20008410000 */
[----:B------:R-:W-:Y:S03]  /*a340*/  FMNMX.FTZ R4, R182, R2, !PT ;  /* 0x00000002b6047209 */ /* 0x000fe60007810000 */
[----:B------:R2:W-:Y:S01]  /*a350*/  MUFU.TANH R108, R0 ;  /* 0x00000000006c7308 */ /* 0x0005e20000002400 */
[----:B----4-:R-:W-:Y:S01]  /*a360*/  FMNMX.FTZ R7, R13, R7, !PT ;  /* 0x000000070d077209 */ /* 0x010fe20007810000 */
[----:B------:R-:W-:Y:S01]  /*a370*/  FMUL.FTZ R29, R29, UR5 ;  /* 0x000000051d1d7c20 */ /* 0x000fe20008410000 */
[----:B------:R-:W-:Y:S01]  /*a380*/  FMNMX.FTZ R2, R186, R5, !PT ;  /* 0x00000005ba027209 */ /* 0x000fe20007810000 */
[----:B------:R-:W-:Y:S01]  /*a390*/  FMUL.FTZ R39, R39, UR5 ;  /* 0x0000000527277c20 */ /* 0x000fe20008410000 */
[----:B------:R-:W-:Y:S01]  /*a3a0*/  FMNMX.FTZ R5, R12, R6, !PT ;  /* 0x000000060c057209 */ /* 0x000fe20007810000 */
[----:B------:R-:W-:Y:S01]  /*a3b0*/  FMUL.FTZ R48, R48, UR5 ;  /* 0x0000000530307c20 */ /* 0x000fe20008410000 */
[----:B------:R-:W-:Y:S03]  /*a3c0*/  FMNMX.FTZ R4, R185, R4, !PT ;  /* 0x00000004b9047209 */ /* 0x000fe60007810000 */
[----:B------:R-:W4:Y:S01]  /*a3d0*/  MUFU.TANH R190, R32 ;  /* 0x0000002000be7308 */ /* 0x000f220000002400 */
[----:B------:R-:W-:Y:S01]  /*a3e0*/  FMNMX.FTZ R6, R188, R7, !PT ;  /* 0x00000007bc067209 */ /* 0x000fe20007810000 */
[----:B------:R-:W-:Y:S01]  /*a3f0*/  FMUL.FTZ R42, R42, UR5 ;  /* 0x000000052a2a7c20 */ /* 0x000fe20008410000 */
[----:B------:R-:W-:Y:S01]  /*a400*/  FMNMX.FTZ R8, R181, R2, !PT ;  /* 0x00000002b5087209 */ /* 0x000fe20007810000 */
[----:B------:R-:W-:Y:S01]  /*a410*/  FMUL.FTZ R40, R40, UR5 ;  /* 0x0000000528287c20 */ /* 0x000fe20008410000 */
[----:B-1----:R-:W-:Y:S01]  /*a420*/  FMNMX.FTZ R2, R196, R4, !PT ;  /* 0x00000004c4027209 */ /* 0x002fe20007810000 */
[----:B------:R-:W-:Y:S01]  /*a430*/  FMUL.FTZ R50, R50, UR5 ;  /* 0x0000000532327c20 */ /* 0x000fe20008410000 */
[----:B------:R-:W-:Y:S03]  /*a440*/  FMNMX.FTZ R5, R192, R5, !PT ;  /* 0x00000005c0057209 */ /* 0x000fe60007810000 */
[----:B------:R-:W1:Y:S01]  /*a450*/  MUFU.TANH R197, R25 ;  /* 0x0000001900c57308 */ /* 0x000e620000002400 */
[----:B------:R-:W-:Y:S01]  /*a460*/  FMNMX.FTZ R4, R189, R6, !PT ;  /* 0x00000006bd047209 */ /* 0x000fe20007810000 */
[----:B------:R-:W-:Y:S01]  /*a470*/  FMUL.FTZ R49, R49, UR5 ;  /* 0x0000000531317c20 */ /* 0x000fe20008410000 */
[----:B--2---:R-:W-:Y:S01]  /*a480*/  FMNMX.FTZ R0, R198, R8, !PT ;  /* 0x00000008c6007209 */ /* 0x004fe20007810000 */
[----:B------:R-:W-:Y:S01]  /*a490*/  FMUL.FTZ R43, R43, UR5 ;  /* 0x000000052b2b7c20 */ /* 0x000fe20008410000 */
[----:B---3--:R-:W-:Y:S01]  /*a4a0*/  FMNMX.FTZ R5, R194, R5, !PT ;  /* 0x00000005c2057209 */ /* 0x008fe20007810000 */
[----:B------:R-:W-:Y:S01]  /*a4b0*/  FMUL.FTZ R41, R41, UR5 ;  /* 0x0000000529297c20 */ /* 0x000fe20008410000 */
[----:B------:R-:W-:Y:S03]  /*a4c0*/  FMUL.FTZ R51, R51, UR5 ;  /* 0x0000000533337c20 */ /* 0x000fe60008410000 */
[----:B------:R-:W2:Y:S01]  /*a4d0*/  MUFU.TANH R200, R27 ;  /* 0x0000001b00c87308 */ /* 0x000ea20000002400 */
[----:B----4-:R-:W-:Y:S01]  /*a4e0*/  FMNMX.FTZ R4, R190, R4, !PT ;  /* 0x00000004be047209 */ /* 0x010fe20007810000 */
[----:B------:R-:W-:Y:S01]  /*a4f0*/  FMUL.FTZ R52, R52, UR5 ;  /* 0x0000000534347c20 */ /* 0x000fe20008410000 */
[----:B------:R-:W-:Y:S01]  /*a500*/  FMUL.FTZ R44, R44, UR5 ;  /* 0x000000052c2c7c20 */ /* 0x000fe20008410000 */
[----:B------:R-:W-:Y:S01]  /*a510*/  FMUL.FTZ R54, R54, UR5 ;  /* 0x0000000536367c20 */ /* 0x000fe20008410000 */
[----:B------:R-:W-:Y:S01]  /*a520*/  FMUL.FTZ R53, R53, UR5 ;  /* 0x0000000535357c20 */ /* 0x000fe20008410000 */
[----:B------:R-:W-:Y:S01]  /*a530*/  FMUL.FTZ R46, R46, UR5 ;  /* 0x000000052e2e7c20 */ /* 0x000fe20008410000 */
[----:B------:R-:W-:Y:S03]  /*a540*/  FMUL.FTZ R45, R45, UR5 ;  /* 0x000000052d2d7c20 */ /* 0x000fe60008410000 */
[----:B------:R-:W3:Y:S01]  /*a550*/  MUFU.TANH R193, R34 ;  /* 0x0000002200c17308 */ /* 0x000ee20000002400 */
[----:B-1----:R-:W-:Y:S01]  /*a560*/  FMNMX.FTZ R6, R197, R2, !PT ;  /* 0x00000002c5067209 */ /* 0x002fe20007810000 */
[----:B------:R-:W-:Y:S01]  /*a570*/  FMUL.FTZ R55, R55, UR5 ;  /* 0x0000000537377c20 */ /* 0x000fe20008410000 */
[----:B------:R-:W-:Y:S01]  /*a580*/  FMUL.FTZ R64, R64, UR5 ;  /* 0x0000000540407c20 */ /* 0x000fe20008410000 */
[----:B------:R-:W-:Y:S01]  /*a590*/  FMUL.FTZ R47, R47, UR5 ;  /* 0x000000052f2f7c20 */ /* 0x000fe20008410000 */
[----:B------:R-:W-:Y:S01]  /*a5a0*/  FMUL.FTZ R56, R56, UR5 ;  /* 0x0000000538387c20 */ /* 0x000fe20008410000 */
[----:B------:R-:W-:Y:S01]  /*a5b0*/  FMUL.FTZ R57, R57, UR5 ;  /* 0x0000000539397c20 */ /* 0x000fe20008410000 */
[----:B------:R-:W-:Y:S03]  /*a5c0*/  FMUL.FTZ R58, R58, UR5 ;  /* 0x000000053a3a7c20 */ /* 0x000fe60008410000 */
[----:B------:R-:W1:Y:S01]  /*a5d0*/  MUFU.TANH R191, R33 ;  /* 0x0000002100bf7308 */ /* 0x000e620000002400 */
[----:B--2---:R-:W-:Y:S01]  /*a5e0*/  FMNMX.FTZ R0, R200, R0, !PT ;  /* 0x00000000c8007209 */ /* 0x004fe20007810000 */
[----:B------:R-:W-:Y:S01]  /*a5f0*/  FMUL.FTZ R59, R59, UR5 ;  /* 0x000000053b3b7c20 */ /* 0x000fe20008410000 */
[----:B------:R-:W-:Y:S01]  /*a600*/  FMUL.FTZ R60, R60, UR5 ;  /* 0x000000053c3c7c20 */ /* 0x000fe20008410000 */
[----:B------:R-:W-:Y:S01]  /*a610*/  FMUL.FTZ R61, R61, UR5 ;  /* 0x000000053d3d7c20 */ /* 0x000fe20008410000 */
[----:B------:R-:W-:Y:S01]  /*a620*/  FMUL.FTZ R62, R62, UR5 ;  /* 0x000000053e3e7c20 */ /* 0x000fe20008410000 */
[----:B------:R-:W-:Y:S01]  /*a630*/  FMUL.FTZ R66, R66, UR5 ;  /* 0x0000000542427c20 */ /* 0x000fe20008410000 */
[----:B------:R-:W-:Y:S03]  /*a640*/  FMUL.FTZ R65, R65, UR5 ;  /* 0x0000000541417c20 */ /* 0x000fe60008410000 */
[----:B------:R-:W2:Y:S01]  /*a650*/  MUFU.TANH R201, R28 ;  /* 0x0000001c00c97308 */ /* 0x000ea20000002400 */
[----:B---3--:R-:W-:Y:S01]  /*a660*/  FMNMX.FTZ R2, R193, R5, !PT ;  /* 0x00000005c1027209 */ /* 0x008fe20007810000 */
[----:B------:R-:W-:Y:S08]  /*a670*/  FMUL.FTZ R67, R67, UR5 ;  /* 0x0000000543437c20 */ /* 0x000ff00008410000 */
[----:B------:R-:W3:Y:S01]  /*a680*/  MUFU.TANH R202, R30 ;  /* 0x0000001e00ca7308 */ /* 0x000ee20000002400 */
[----:B-1----:R-:W-:Y:S09]  /*a690*/  FMNMX.FTZ R4, R191, R4, !PT ;  /* 0x00000004bf047209 */ /* 0x002ff20007810000 */
[----:B------:R-:W1:Y:S01]  /*a6a0*/  MUFU.TANH R195, R35 ;  /* 0x0000002300c37308 */ /* 0x000e620000002400 */
[----:B--2---:R-:W-:Y:S09]  /*a6b0*/  FMNMX.FTZ R5, R201, R6, !PT ;  /* 0x00000006c9057209 */ /* 0x004ff20007810000 */
[----:B------:R-:W2:Y:S01]  /*a6c0*/  MUFU.TANH R207, R36 ;  /* 0x0000002400cf7308 */ /* 0x000ea20000002400 */
[----:B---3--:R-:W-:Y:S09]  /*a6d0*/  FMNMX.FTZ R6, R202, R0, !PT ;  /* 0x00000000ca067209 */ /* 0x008ff20007810000 */
        /* <DEDUP_REMOVED lines=46> */
[----:B------:R-:W-:Y:S01]  /*a9c0*/  MUFU.TANH R237, R57 ;  /* 0x0000003900ed7308 */ /* 0x000fe20000002400 */
[----:B---3--:R-:W-:Y:S09]  /*a9d0*/  FMNMX.FTZ R10, R232, R5, !PT ;  /* 0x00000005e80a7209 */ /* 0x008ff20007810000 */
[----:B------:R-:W-:Y:S01]  /*a9e0*/  MUFU.TANH R238, R58 ;  /* 0x0000003a00ee7308 */ /* 0x000fe20000002400 */
[----:B-1----:R-:W-:Y:S09]  /*a9f0*/  FMNMX.FTZ R8, R219, R2, !PT ;  /* 0x00000002db087209 */ /* 0x002ff20007810000 */
[----:B------:R-:W-:Y:S10]  /*aa00*/  MUFU.TANH R241, R59 ;  /* 0x0000003b00f17308 */ /* 0x000ff40000002400 */
[----:B------:R-:W-:Y:S10]  /*aa10*/  MUFU.TANH R240, R60 ;  /* 0x0000003c00f07308 */ /* 0x000ff40000002400 */
[----:B------:R-:W-:Y:S10]  /*aa20*/  MUFU.TANH R239, R61 ;  /* 0x0000003d00ef7308 */ /* 0x000ff40000002400 */
[----:B------:R-:W-:Y:S10]  /*aa30*/  MUFU.TANH R107, R62 ;  /* 0x0000003e006b7308 */ /* 0x000ff40000002400 */
[----:B------:R-:W1:Y:S10]  /*aa40*/  MUFU.TANH R218, R66 ;  /* 0x0000004200da7308 */ /* 0x000e740000002400 */
[----:B------:R-:W2:Y:S10]  /*aa50*/  MUFU.TANH R214, R65 ;  /* 0x0000004100d67308 */ /* 0x000eb40000002400 */
[----:B------:R3:W4:Y:S01]  /*aa60*/  MUFU.TANH R216, R67 ;  /* 0x0000004300d87308 */ /* 0x0007220000002400 */
[----:B-1----:R-:W-:Y:S02]  /*aa70*/  FMNMX.FTZ R9, R218, R0, !PT ;  /* 0x00000000da097209 */ /* 0x002fe40007810000 */
[----:B--2---:R-:W-:Y:S01]  /*aa80*/  FMNMX.FTZ R104, R214, R104, !PT ;  /* 0x00000068d6687209 */ /* 0x004fe20007810000 */
[----:B------:R-:W-:Y:S06]  /*aa90*/  @P0 BRA `(.L_x_388) ;  /* 0xffffffe8002c0947 */ /* 0x000fec000383ffff */
.L_x_387:
[----:B-1----:R-:W1:Y:S01]  /*aaa0*/  SHFL.BFLY PT, R6, R104, 0x2, 0x1f ;  /* 0x0c401f0068067f89 */ /* 0x002e6200000e0000 */
[----:B----4-:R-:W-:Y:S02]  /*aab0*/  FMNMX.FTZ R5, R216, R9, !PT ;  /* 0x00000009d8057209 */ /* 0x010fe40007810000 */
[----:B------:R-:W-:Y:S05]  /*aac0*/  FMNMX.FTZ R2, R237, R8, !PT ;  /* 0x00000008ed027209 */ /* 0x000fea0007810000 */
[----:B------:R-:W-:Y:S01]  /*aad0*/  LDSM.16.MT88.4 R20, [R224+0x9000] ;  /* 0x00900000e014783b */ /* 0x000fe20000004200 */
[----:B------:R-:W-:Y:S02]  /*aae0*/  FMNMX.FTZ R0, R238, R10, !PT ;  /* 0x0000000aee007209 */ /* 0x000fe40007810000 */
[----:B------:R-:W-:Y:S02]  /*aaf0*/  FMNMX.FTZ R2, R240, R2, !PT ;  /* 0x00000002f0027209 */ /* 0x000fe40007810000 */
[----:B------:R-:W-:Y:S02]  /*ab00*/  FMNMX.FTZ R0, R241, R0, !PT ;  /* 0x00000000f1007209 */ /* 0x000fe40007810000 */
[----:B------:R-:W-:Y:S01]  /*ab10*/  FMNMX.FTZ R4, R239, R2, !PT ;  /* 0x00000002ef047209 */ /* 0x000fe20007810000 */
[----:B------:R-:W2:Y:S01]  /*ab20*/  SHFL.BFLY PT, R7, R5, 0x2, 0x1f ;  /* 0x0c401f0005077f89 */ /* 0x000ea200000e0000 */
[----:B------:R-:W-:Y:S02]  /*ab30*/  FMNMX.FTZ R0, R107, R0, !PT ;  /* 0x000000006b007209 */ /* 0x000fe40007810000 */
[----:B------:R-:W-:Y:S05]  /*ab40*/  IADD3 R231, R231, -0x1, RZ ;  /* 0xffffffffe7e77810 */ /* 0x000fea0007ffe0ff */
[----:B------:R-:W4:Y:S01]  /*ab50*/  SHFL.BFLY PT, R102, R4, 0x2, 0x1f ;  /* 0x0c401f0004667f89 */ /* 0x000f2200000e0000 */
[----:B------:R-:W-:Y:S07]  /*ab60*/  FMNMX.FTZ R0, R108, R0, !PT ;  /* 0x000000006c007209 */ /* 0x000fee0007810000 */
[----:B------:R-:W-:Y:S08]  /*ab70*/  LDSM.16.MT88.4 R36, [R225+0x9000] ;  /* 0x00900000e124783b */ /* 0x000ff00000004200 */
[----:B------:R-:W5:Y:S08]  /*ab80*/  SHFL.BFLY PT, R2, R0, 0x2, 0x1f ;  /* 0x0c401f0000027f89 */ /* 0x000f7000000e0000 */
[----:B------:R-:W-:Y:S01]  /*ab90*/  LDSM.16.MT88.4 R52, [R224+0xa000] ;  /* 0x00a00000e034783b */ /* 0x000fe20000004200 */
[----:B-1----:R-:W-:Y:S02]  /*aba0*/  FMNMX.FTZ R104, R104, R6, !PT ;  /* 0x0000000668687209 */ /* 0x002fe40007810000 */
[----:B--2---:R-:W-:Y:S05]  /*abb0*/  FMNMX.FTZ R5, R5, R7, !PT ;  /* 0x0000000705057209 */ /* 0x004fea0007810000 */
[----:B------:R-:W1:Y:S01]  /*abc0*/  SHFL.BFLY PT, R6, R104, 0x1, 0x1f ;  /* 0x0c201f0068067f89 */ /* 0x000e6200000e0000 */
[----:B----4-:R-:W-:Y:S07]  /*abd0*/  FMNMX.FTZ R102, R4, R102, !PT ;  /* 0x0000006604667209 */ /* 0x010fee0007810000 */
[----:B------:R-:W2:Y:S08]  /*abe0*/  SHFL.BFLY PT, R103, R5, 0x1, 0x1f ;  /* 0x0c201f0005677f89 */ /* 0x000eb000000e0000 */
[----:B------:R-:W4:Y:S01]  /*abf0*/  SHFL.BFLY PT, R7, R102, 0x1, 0x1f ;  /* 0x0c201f0066077f89 */ /* 0x000f2200000e0000 */
[----:B-----5:R-:W-:Y:S07]  /*ac00*/  FMNMX.FTZ R2, R0, R2, !PT ;  /* 0x0000000200027209 */ /* 0x020fee0007810000 */
[----:B------:R-:W5:Y:S01]  /*ac10*/  SHFL.BFLY PT, R4, R2, 0x1, 0x1f ;  /* 0x0c201f0002047f89 */ /* 0x000f6200000e0000 */
[----:B-1----:R-:W-:Y:S02]  /*ac20*/  FMNMX.FTZ R104, R104, R6, !PT ;  /* 0x0000000668687209 */ /* 0x002fe40007810000 */
[----:B--2---:R-:W-:Y:S03]  /*ac30*/  FMNMX.FTZ R103, R5, R103, !PT ;  /* 0x0000006705677209 */ /* 0x004fe60007810000 */
[C---:B------:R-:W-:Y:S01]  /*ac40*/  FADD.FTZ R0, -R104.reuse, R3 ;  /* 0x0000000368007221 */ /* 0x040fe20000010100 */
[----:B------:R-:W-:Y:S02]  /*ac50*/  FSETP.NEU.FTZ.AND P1, PT, R104, -INF , PT ;  /* 0xff8000006800780b */ /* 0x000fe40003f3d000 */
[----:B----4-:R-:W-:Y:S01]  /*ac60*/  FMNMX.FTZ R102, R102, R7, !PT ;  /* 0x0000000766667209 */ /* 0x010fe20007810000 */
[----:B------:R-:W-:Y:S01]  /*ac70*/  FMUL.FTZ R3, R0, UR4 ;  /* 0x0000000400037c20 */ /* 0x000fe20008410000 */
[----:B------:R-:W-:Y:S03]  /*ac80*/  FADD.FTZ R0, -R103, R100 ;  /* 0x0000006467007221 */ /* 0x000fe60000010100 */
[----:B------:R1:W2:Y:S01]  /*ac90*/  MUFU.EX2 R100, R3 ;  /* 0x0000000300647308 */ /* 0x0002a20000000800 */
[----:B------:R-:W-:Y:S01]  /*aca0*/  FMUL.FTZ R109, R102, UR4 ;  /* 0x00000004666d7c20 */ /* 0x000fe20008410000 */
[----:B-----5:R-:W-:Y:S05]  /*acb0*/  FMNMX.FTZ R101, R2, R4, !PT ;  /* 0x0000000402657209 */ /* 0x020fea0007810000 */
[C---:B------:R-:W-:Y:S01]  /*acc0*/  FMUL.FTZ R110, R101.reuse, UR4 ;  /* 0x00000004656e7c20 */ /* 0x040fe20008410000 */
[----:B-1----:R-:W-:Y:S01]  /*acd0*/  FMUL.FTZ R3, R0, UR4 ;  /* 0x0000000400037c20 */ /* 0x002fe20008410000 */
[----:B------:R-:W-:Y:S01]  /*ace0*/  FADD.FTZ R0, -R102, R105 ;  /* 0x0000006966007221 */ /* 0x000fe20000010100 */
[----:B------:R-:W-:Y:S01]  /*acf0*/  FMUL.FTZ R105, R104, UR4 ;  /* 0x0000000468697c20 */ /* 0x000fe20008410000 */
[C---:B--2---:R-:W-:Y:S01]  /*ad00*/  FMUL.FTZ R32, R100.reuse, R140 ;  /* 0x0000008c64207220 */ /* 0x044fe20000410000 */
[----:B------:R-:W-:Y:S01]  /*ad10*/  FMUL.FTZ R33, R100, R141 ;  /* 0x0000008d64217220 */ /* 0x000fe20000410000 */
[----:B------:R-:W-:Y:S01]  /*ad20*/  FMUL.FTZ R2, R0, UR4 ;  /* 0x0000000400027c20 */ /* 0x000fe20008410000 */
[----:B------:R-:W-:Y:S01]  /*ad30*/  FADD.FTZ R0, -R101, R106 ;  /* 0x0000006a65007221 */ /* 0x000fe20000010100 */
[----:B------:R-:W-:Y:S01]  /*ad40*/  FSEL R105, R105, RZ, P1 ;  /* 0x000000ff69697208 */ /* 0x000fe20000800000 */
[C---:B------:R-:W-:Y:S01]  /*ad50*/  FMUL.FTZ R106, R103.reuse, UR4 ;  /* 0x00000004676a7c20 */ /* 0x040fe20008410000 */
[----:B------:R-:W-:Y:S01]  /*ad60*/  FSETP.NEU.FTZ.AND P1, PT, R103, -INF , PT ;  /* 0xff8000006700780b */ /* 0x000fe20003f3d000 */
[----:B------:R-:W-:Y:S01]  /*ad70*/  FMUL.FTZ R0, R0, UR4 ;  /* 0x0000000400007c20 */ /* 0x000fe20008410000 */
[----:B------:R-:W1:Y:S01]  /*ad80*/  MUFU.EX2 R2, R2 ;  /* 0x0000000200027308 */ /* 0x000e620000000800 */
[--C-:B------:R-:W-:Y:S01]  /*ad90*/  FFMA.FTZ R4, R176, UR4, -R105.reuse ;  /* 0x00000004b0047c23 */ /* 0x100fe20008010869 */
[----:B------:R-:W-:Y:S01]  /*ada0*/  FSEL R106, R106, RZ, P1 ;  /* 0x000000ff6a6a7208 */ /* 0x000fe20000800000 */
[--C-:B------:R-:W-:Y:S01]  /*adb0*/  FFMA.FTZ R40, R188, UR4, -R105.reuse ;  /* 0x00000004bc287c23 */ /* 0x100fe20008010869 */
[----:B------:R-:W-:Y:S01]  /*adc0*/  FSETP.NEU.FTZ.AND P1, PT, R102, -INF , PT ;  /* 0xff8000006600780b */ /* 0x000fe20003f3d000 */
[--C-:B------:R-:W-:Y:S01]  /*add0*/  FFMA.FTZ R44, R189, UR4, -R105.reuse ;  /* 0x00000004bd2c7c23 */ /* 0x100fe20008010869 */
[----:B------:R-:W-:Y:S01]  /*ade0*/  FFMA.FTZ R56, R190, UR4, -R105 ;  /* 0x00000004be387c23 */ /* 0x000fe20008010869 */
[--C-:B------:R-:W-:Y:S03]  /*adf0*/  FFMA.FTZ R5, R12, UR4, -R106.reuse ;  /* 0x000000040c057c23 */ /* 0x100fe6000801086a */
[----:B------:R2:W-:Y:S01]  /*ae00*/  MUFU.EX2 R176, R4 ;  /* 0x0000000400b07308 */ /* 0x0005e20000000800 */
[----:B------:R-:W-:Y:S01]  /*ae10*/  FSEL R109, R109, RZ, P1 ;  /* 0x000000ff6d6d7208 */ /* 0x000fe20000800000 */
[--C-:B------:R-:W-:Y:S01]  /*ae20*/  FFMA.FTZ R111, R195, UR4, -R106.reuse ;  /* 0x00000004c36f7c23 */ /* 0x100fe2000801086a */
[----:B------:R-:W-:Y:S01]  /*ae30*/  FSETP.NEU.FTZ.AND P1, PT, R101, -INF , PT ;  /* 0xff8000006500780b */ /* 0x000fe20003f3d000 */
[----:B------:R-:W-:Y:S01]  /*ae40*/  FFMA.FTZ R50, R192, UR4, -R106 ;  /* 0x00000004c0327c23 */ /* 0x000fe2000801086a */
[----:B------:R-:W-:Y:S01]  /*ae50*/  FMUL.FTZ R48, R100, R156 ;  /* 0x0000009c64307220 */ /* 0x000fe20000410000 */
[--C-:B------:R-:W-:Y:S01]  /*ae60*/  FFMA.FTZ R7, R182, UR4, -R109.reuse ;  /* 0x00000004b6077c23 */ /* 0x100fe2000801086d */
[----:B------:R-:W-:Y:S03]  /*ae70*/  FSEL R110, R110, RZ, P1 ;  /* 0x000000ff6e6e7208 */ /* 0x000fe60000800000 */
[----:B------:R-:W-:Y:S01]  /*ae80*/  MUFU.EX2 R61, R5 ;  /* 0x00000005003d7308 */ /* 0x000fe20000000800 */
[----:B------:R-:W-:Y:S01]  /*ae90*/  FFMA.FTZ R9, R185, UR4, -R109 ;  /* 0x00000004b9097c23 */ /* 0x000fe2000801086d */
[C---:B-1----:R-:W-:Y:S01]  /*aea0*/  FMUL.FTZ R8, R2.reuse, R112 ;  /* 0x0000007002087220 */ /* 0x042fe20000410000 */
[C---:B------:R-:W-:Y:S01]  /*aeb0*/  FMUL.FTZ R12, R2.reuse, R120 ;  /* 0x00000078020c7220 */ /* 0x040fe20000410000 */
[C---:B------:R-:W-:Y:S01]  /*aec0*/  FMUL.FTZ R25, R2.reuse, R129 ;  /* 0x0000008102197220 */ /* 0x040fe20000410000 */
[----:B------:R-:W-:Y:S01]  /*aed0*/  FMUL.FTZ R24, R2, R128 ;  /* 0x0000008002187220 */ /* 0x000fe20000410000 */
[----:B------:R-:W-:Y:S01]  /*aee0*/  FFMA.FTZ R128, R198, UR4, -R110 ;  /* 0x00000004c6807c23 */ /* 0x000fe2000801086e */
[----:B------:R-:W-:Y:S03]  /*aef0*/  FMUL.FTZ R28, R2, R136 ;  /* 0x00000088021c7220 */ /* 0x000fe60000410000 */
[----:B------:R-:W1:Y:S01]  /*af00*/  MUFU.EX2 R0, R0 ;  /* 0x0000000000007308 */ /* 0x000e620000000800 */
[--C-:B--2---:R-:W-:Y:S01]  /*af10*/  FFMA.FTZ R4, R184, UR4, -R105.reuse ;  /* 0x00000004b8047c23 */ /* 0x104fe20008010869 */
[C---:B------:R-:W-:Y:S01]  /*af20*/  FMUL.FTZ R29, R2.reuse, R137 ;  /* 0x00000089021d7220 */ /* 0x040fe20000410000 */
[C---:B------:R-:W-:Y:S01]  /*af30*/  FMUL.FTZ R41, R2.reuse, R145 ;  /* 0x0000009102297220 */ /* 0x040fe20000410000 */
[----:B------:R-:W-:Y:S01]  /*af40*/  FMUL.FTZ R45, R2, R153 ;  /* 0x00000099022d7220 */ /* 0x000fe20000410000 */
[----:B------:R-:W-:Y:S01]  /*af50*/  FMUL.FTZ R49, R100, R157 ;  /* 0x0000009d64317220 */ /* 0x000fe20000410000 */
[----:B------:R-:W-:Y:S01]  /*af60*/  FFMA.FTZ R60, R191, UR4, -R105 ;  /* 0x00000004bf3c7c23 */ /* 0x000fe20008010869 */
[--C-:B------:R-:W-:Y:S03]  /*af70*/  FFMA.FTZ R66, R193, UR4, -R106.reuse ;  /* 0x00000004c1427c23 */ /* 0x100fe6000801086a */
[----:B------:R2:W-:Y:S01]  /*af80*/  MUFU.EX2 R18, R4 ;  /* 0x0000000400127308 */ /* 0x0005e20000000800 */
[----:B------:R-:W-:Y:S01]  /*af90*/  FMUL.FTZ R57, R2, R161 ;  /* 0x000000a102397220 */ /* 0x000fe20000410000 */
[C---:B------:R-:W-:Y:S01]  /*afa0*/  FMUL.FTZ R68, R100.reuse, R68 ;  /* 0x0000004464447220 */ /* 0x040fe20000410000 */
[----:B------:R-:W-:Y:S01]  /*afb0*/  FMUL.FTZ R69, R100, R69 ;  /* 0x0000004564457220 */ /* 0x000fe20000410000 */
[C---:B------:R-:W-:Y:S01]  /*afc0*/  FMUL.FTZ R72, R2.reuse, R72 ;  /* 0x0000004802487220 */ /* 0x040fe20000410000 */
[C---:B------:R-:W-:Y:S01]  /*afd0*/  FMUL.FTZ R73, R2.reuse, R73 ;  /* 0x0000004902497220 */ /* 0x040fe20000410000 */
[C---:B------:R-:W-:Y:S01]  /*afe0*/  FMUL.FTZ R76, R2.reuse, R76 ;  /* 0x0000004c024c7220 */ /* 0x040fe20000410000 */
[----:B------:R-:W-:Y:S03]  /*aff0*/  FMUL.FTZ R77, R2, R77 ;  /* 0x0000004d024d7220 */ /* 0x000fe60000410000 */
[----:B------:R4:W5:Y:S01]  /*b000*/  MUFU.EX2 R64, R9 ;  /* 0x0000000900407308 */ /* 0x0009620000000800 */
        /* <DEDUP_REMOVED lines=8> */
[--C-:B--2---:R-:W-:Y:S01]  /*b090*/  FFMA.FTZ R4, R177, UR4, -R106.reuse ;  /* 0x00000004b1047c23 */ /* 0x104fe2000801086a */
[C---:B------:R-:W-:Y:S01]  /*b0a0*/  FMUL.FTZ R46, R0.reuse, R154 ;  /* 0x0000009a002e7220 */ /* 0x040fe20000410000 */
[C---:B------:R-:W-:Y:S01]  /*b0b0*/  FMUL.FTZ R47, R0.reuse, R155 ;  /* 0x0000009b002f7220 */ /* 0x040fe20000410000 */
[C---:B------:R-:W-:Y:S01]  /*b0c0*/  FMUL.FTZ R58, R0.reuse, R162 ;  /* 0x000000a2003a7220 */ /* 0x040fe20000410000 */
[C---:B------:R-:W-:Y:S01]  /*b0d0*/  FMUL.FTZ R59, R0.reuse, R163 ;  /* 0x000000a3003b7220 */ /* 0x040fe20000410000 */
[C---:B------:R-:W-:Y:S01]  /*b0e0*/  FMUL.FTZ R74, R0.reuse, R74 ;  /* 0x0000004a004a7220 */ /* 0x040fe20000410000 */
[----:B------:R-:W-:Y:S03]  /*b0f0*/  FMUL.FTZ R75, R0, R75 ;  /* 0x0000004b004b7220 */ /* 0x000fe60000410000 */
[----:B------:R2:W-:Y:S01]  /*b100*/  MUFU.EX2 R184, R4 ;  /* 0x0000000400b87308 */ /* 0x0005e20000000800 */
[----:B----4-:R-:W-:Y:S01]  /*b110*/  FMUL.FTZ R9, R2, R113 ;  /* 0x0000007102097220 */ /* 0x010fe20000410000 */
[----:B-----5:R-:W-:Y:S01]  /*b120*/  MOV R139, R64 ;  /* 0x00000040008b7202 */ /* 0x020fe20000000f00 */
[C---:B------:R-:W-:Y:S01]  /*b130*/  FMUL.FTZ R78, R0.reuse, R78 ;  /* 0x0000004e004e7220 */ /* 0x040fe20000410000 */
[----:B------:R-:W-:Y:S01]  /*b140*/  FMUL.FTZ R79, R0, R79 ;  /* 0x0000004f004f7220 */ /* 0x000fe20000410000 */
[C---:B------:R-:W-:Y:S01]  /*b150*/  FMUL.FTZ R80, R100.reuse, R80 ;  /* 0x0000005064507220 */ /* 0x040fe20000410000 */
[C---:B------:R-:W-:Y:S01]  /*b160*/  FMUL.FTZ R81, R100.reuse, R81 ;  /* 0x0000005164517220 */ /* 0x040fe20000410000 */
[C---:B------:R-:W-:Y:S03]  /*b170*/  FMUL.FTZ R84, R100.reuse, R84 ;  /* 0x0000005464547220 */ /* 0x040fe60000410000 */
[----:B------:R4:W-:Y:S01]  /*b180*/  MUFU.EX2 R250, R128 ;  /* 0x0000008000fa7308 */ /* 0x0009e20000000800 */
[C---:B-1----:R-:W-:Y:S01]  /*b190*/  FMUL.FTZ R6, R3.reuse, R118 ;  /* 0x0000007603067220 */ /* 0x042fe20000410000 */
[C---:B------:R-:W-:Y:S01]  /*b1a0*/  FMUL.FTZ R19, R3.reuse, R127 ;  /* 0x0000007f03137220 */ /* 0x040fe20000410000 */
[C---:B------:R-:W-:Y:S01]  /*b1b0*/  FMUL.FTZ R34, R3.reuse, R142 ;  /* 0x0000008e03227220 */ /* 0x040fe20000410000 */
[C---:B------:R-:W-:Y:S01]  /*b1c0*/  FMUL.FTZ R35, R3.reuse, R143 ;  /* 0x0000008f03237220 */ /* 0x040fe20000410000 */
[C---:B------:R-:W-:Y:S01]  /*b1d0*/  FMUL.FTZ R51, R3.reuse, R159 ;  /* 0x0000009f03337220 */ /* 0x040fe20000410000 */
[C---:B---3--:R-:W-:Y:S01]  /*b1e0*/  FMUL.FTZ R67, R3.reuse, R175 ;  /* 0x000000af03437220 */ /* 0x048fe20000410000 */
[----:B------:R-:W-:Y:S03]  /*b1f0*/  FMUL.FTZ R70, R3, R70 ;  /* 0x0000004603467220 */ /* 0x000fe60000410000 */
[----:B------:R1:W-:Y:S01]  /*b200*/  MUFU.EX2 R137, R40 ;  /* 0x0000002800897308 */ /* 0x0003e20000000800 */
[----:B--2---:R-:W-:Y:S01]  /*b210*/  FFMA.FTZ R4, R179, UR4, -R106 ;  /* 0x00000004b3047c23 */ /* 0x004fe2000801086a */
[C---:B------:R-:W-:Y:S01]  /*b220*/  FMUL.FTZ R71, R3.reuse, R71 ;  /* 0x0000004703477220 */ /* 0x040fe20000410000 */
[C---:B------:R-:W-:Y:S01]  /*b230*/  FMUL.FTZ R82, R3.reuse, R82 ;  /* 0x0000005203527220 */ /* 0x040fe20000410000 */
[C---:B------:R-:W-:Y:S01]  /*b240*/  FMUL.FTZ R83, R3.reuse, R83 ;  /* 0x0000005303537220 */ /* 0x040fe20000410000 */
[----:B------:R-:W-:Y:S01]  /*b250*/  FMUL.FTZ R85, R100, R85 ;  /* 0x0000005564557220 */ /* 0x000fe20000410000 */
[C---:B------:R-:W-:Y:S01]  /*b260*/  FMUL.FTZ R86, R3.reuse, R86 ;  /* 0x0000005603567220 */ /* 0x040fe20000410000 */
[----:B------:R-:W-:Y:S03]  /*b270*/  FMUL.FTZ R87, R3, R87 ;  /* 0x0000005703577220 */ /* 0x000fe60000410000 */
[----:B------:R2:W-:Y:S01]  /*b280*/  MUFU.EX2 R17, R4 ;  /* 0x0000000400117308 */ /* 0x0005e20000000800 */
[----:B----4-:R-:W-:Y:S01]  /*b290*/  FFMA.FTZ R128, R199, UR4, -R109 ;  /* 0x00000004c7807c23 */ /* 0x010fe2000801086d */
[C---:B------:R-:W-:Y:S01]  /*b2a0*/  FMUL.FTZ R88, R2.reuse, R88 ;  /* 0x0000005802587220 */ /* 0x040fe20000410000 */
[----:B------:R-:W-:Y:S01]  /*b2b0*/  FMUL.FTZ R89, R2, R89 ;  /* 0x0000005902597220 */ /* 0x000fe20000410000 */
[C---:B------:R-:W-:Y:S01]  /*b2c0*/  FMUL.FTZ R90, R0.reuse, R90 ;  /* 0x0000005a005a7220 */ /* 0x040fe20000410000 */
[----:B------:R-:W-:Y:S01]  /*b2d0*/  FMUL.FTZ R91, R0, R91 ;  /* 0x0000005b005b7220 */ /* 0x000fe20000410000 */
[C---:B------:R-:W-:Y:S01]  /*b2e0*/  FMUL.FTZ R92, R2.reuse, R92 ;  /* 0x0000005c025c7220 */ /* 0x040fe20000410000 */
[C---:B------:R-:W-:Y:S03]  /*b2f0*/  FMUL.FTZ R93, R2.reuse, R93 ;  /* 0x0000005d025d7220 */ /* 0x040fe60000410000 */
[----:B------:R3:W-:Y:S01]  /*b300*/  MUFU.EX2 R140, R44 ;  /* 0x0000002c008c7308 */ /* 0x0007e20000000800 */
[----:B-1----:R-:W-:Y:S01]  /*b310*/  FMUL.FTZ R40, R2, R144 ;  /* 0x0000009002287220 */ /* 0x002fe20000410000 */
[C---:B------:R-:W-:Y:S01]  /*b320*/  FMUL.FTZ R94, R0.reuse, R94 ;  /* 0x0000005e005e7220 */ /* 0x040fe20000410000 */
[----:B------:R-:W-:Y:S01]  /*b330*/  FMUL.FTZ R95, R0, R95 ;  /* 0x0000005f005f7220 */ /* 0x000fe20000410000 */
[C---:B------:R-:W-:Y:S01]  /*b340*/  FMUL.FTZ R96, R100.reuse, R96 ;  /* 0x0000006064607220 */ /* 0x040fe20000410000 */
[----:B------:R-:W-:Y:S01]  /*b350*/  FMUL.FTZ R97, R100, R97 ;  /* 0x0000006164617220 */ /* 0x000fe20000410000 */
[C---:B------:R-:W-:Y:S01]  /*b360*/  FMUL.FTZ R98, R3.reuse, R98 ;  /* 0x0000006203627220 */ /* 0x040fe20000410000 */
[----:B------:R-:W-:Y:S03]  /*b370*/  FMUL.FTZ R99, R3, R99 ;  /* 0x0000006303637220 */ /* 0x000fe60000410000 */
[----:B------:R1:W-:Y:S01]  /*b380*/  MUFU.EX2 R138, R50 ;  /* 0x00000032008a7308 */ /* 0x0003e20000000800 */
[--C-:B--2---:R-:W-:Y:S01]  /*b390*/  FFMA.FTZ R4, R14, UR4, -R105.reuse ;  /* 0x000000040e047c23 */ /* 0x104fe20008010869 */
[----:B------:R-:W-:Y:S01]  /*b3a0*/  FMUL.FTZ R14, R0, R122 ;  /* 0x0000007a000e7220 */ /* 0x000fe20000410000 */
[----:B------:R-:W-:Y:S07]  /*b3b0*/  FFMA.FTZ R107, R107, UR4, -R110 ;  /* 0x000000046b6b7c23 */ /* 0x000fee000801086e */
[----:B------:R2:W4:Y:S01]  /*b3c0*/  MUFU.EX2 R16, R4 ;  /* 0x0000000400107308 */ /* 0x0005220000000800 */
[C---:B---3--:R-:W-:Y:S09]  /*b3d0*/  FMUL.FTZ R44, R2.reuse, R152 ;  /* 0x00000098022c7220 */ /* 0x048ff20000410000 */
[----:B------:R3:W5:Y:S01]  /*b3e0*/  MUFU.EX2 R65, R56 ;  /* 0x0000003800417308 */ /* 0x0007620000000800 */
[----:B-1----:R-:W-:Y:S02]  /*b3f0*/  FMUL.FTZ R50, R3, R158 ;  /* 0x0000009e03327220 */ /* 0x002fe40000410000 */
[----:B------:R-:W-:Y:S07]  /*b400*/  LDSM.16.MT88.4 R156, [R224+0xac00] ;  /* 0x00ac0000e09c783b */ /* 0x000fee0000004200 */
[----:B------:R1:W-:Y:S01]  /*b410*/  MUFU.EX2 R136, R60 ;  /* 0x0000003c00887308 */ /* 0x0003e20000000800 */
[----:B--2---:R-:W-:Y:S01]  /*b420*/  FFMA.FTZ R4, R13, UR4, -R105 ;  /* 0x000000040d047c23 */ /* 0x004fe20008010869 */
[----:B----4-:R-:W-:Y:S01]  /*b430*/  MOV R182, R16 ;  /* 0x0000001000b67202 */ /* 0x010fe20000000f00 */
[----:B------:R-:W-:Y:S01]  /*b440*/  FMUL.FTZ R13, R2, R121 ;  /* 0x00000079020d7220 */ /* 0x000fe20000410000 */
[----:B------:R-:W-:Y:S06]  /*b450*/  FMUL.FTZ R16, R100, R124 ;  /* 0x0000007c64107220 */ /* 0x000fec0000410000 */
[----:B------:R2:W4:Y:S01]  /*b460*/  MUFU.EX2 R62, R4 ;  /* 0x00000004003e7308 */ /* 0x0005220000000800 */
[----:B---3--:R-:W-:Y:S01]  /*b470*/  FMUL.FTZ R56, R2, R160 ;  /* 0x000000a002387220 */ /* 0x008fe20000410000 */
[----:B-----5:R-:W-:Y:S01]  /*b480*/  MOV R163, R65 ;  /* 0x0000004100a37202 */ /* 0x020fe20000000f00 */
[----:B------:R-:W-:Y:S07]  /*b490*/  FMUL.FTZ R65, R100, R173 ;  /* 0x000000ad64417220 */ /* 0x000fee0000410000 */
[----:B------:R3:W-:Y:S01]  /*b4a0*/  MUFU.EX2 R162, R66 ;  /* 0x0000004200a27308 */ /* 0x0007e20000000800 */
[----:B-1----:R-:W-:Y:S09]  /*b4b0*/  FMUL.FTZ R60, R2, R168 ;  /* 0x000000a8023c7220 */ /* 0x002ff20000410000 */
[----:B------:R1:W-:Y:S01]  /*b4c0*/  MUFU.EX2 R248, R128 ;  /* 0x0000008000f87308 */ /* 0x0003e20000000800 */
[----:B--2---:R-:W-:Y:S01]  /*b4d0*/  FFMA.FTZ R4, R15, UR4, -R106 ;  /* 0x000000040f047c23 */ /* 0x004fe2000801086a */
[----:B----4-:R-:W-:Y:S01]  /*b4e0*/  F2FP.BF16.F32.PACK_AB R114, R62, R182 ;  /* 0x000000b63e72723e */ /* 0x010fe200000010ff */
[----:B------:R-:W-:Y:S02]  /*b4f0*/  FMUL.FTZ R15, R0, R123 ;  /* 0x0000007b000f7220 */ /* 0x000fe40000410000 */
[----:B------:R-:W2:Y:S05]  /*b500*/  LDSM.16.MT88.4 R120, [R225+0xa000] ;  /* 0x00a00000e178783b */ /* 0x000eaa0000004200 */
[----:B------:R4:W5:Y:S01]  /*b510*/  MUFU.EX2 R11, R4 ;  /* 0x00000004000b7308 */ /* 0x0009620000000800 */
[C---:B---3--:R-:W-:Y:S09]  /*b520*/  FMUL.FTZ R66, R3.reuse, R174 ;  /* 0x000000ae03427220 */ /* 0x048ff20000410000 */
[----:B------:R-:W-:Y:S01]  /*b530*/  MUFU.EX2 R107, R107 ;  /* 0x0000006b006b7308 */ /* 0x000fe20000000800 */
[----:B-1----:R-:W-:Y:S01]  /*b540*/  LDSM.16.MT88.4 R128, [R225+0x9400] ;  /* 0x00940000e180783b */ /* 0x002fe20000004200 */
[--C-:B----4-:R-:W-:Y:S01]  /*b550*/  FFMA.FTZ R4, R178, UR4, -R109.reuse ;  /* 0x00000004b2047c23 */ /* 0x110fe2000801086d */
[----:B------:R-:W-:Y:S01]  /*b560*/  MOV R178, R18 ;  /* 0x0000001200b27202 */ /* 0x000fe20000000f00 */
[----:B------:R-:W-:Y:S01]  /*b570*/  FMUL.FTZ R18, R3, R126 ;  /* 0x0000007e03127220 */ /* 0x000fe20000410000 */
[----:B-----5:R-:W-:Y:S05]  /*b580*/  MOV R185, R11 ;  /* 0x0000000b00b97202 */ /* 0x020fea0000000f00 */
[----:B------:R1:W-:Y:S01]  /*b590*/  MUFU.EX2 R177, R4 ;  /* 0x0000000400b17308 */ /* 0x0003e20000000800 */
[----:B------:R-:W-:Y:S01]  /*b5a0*/  FMUL.FTZ R11, R0, R115 ;  /* 0x00000073000b7220 */ /* 0x000fe20000410000 */
[----:B------:R-:W-:Y:S02]  /*b5b0*/  F2FP.BF16.F32.PACK_AB R112, R178, R176 ;  /* 0x000000b0b270723e */ /* 0x000fe400000010ff */
[----:B------:R-:W-:Y:S01]  /*b5c0*/  F2FP.BF16.F32.PACK_AB R115, R61, R185 ;  /* 0x000000b93d73723e */ /* 0x000fe200000010ff */
[--C-:B-1----:R-:W-:Y:S01]  /*b5d0*/  FFMA.FTZ R4, R187, UR4, -R109.reuse ;  /* 0x00000004bb047c23 */ /* 0x102fe2000801086d */
[----:B------:R-:W-:Y:S01]  /*b5e0*/  MOV R187, R17 ;  /* 0x0000001100bb7202 */ /* 0x000fe20000000f00 */
[----:B------:R-:W-:Y:S03]  /*b5f0*/  FMUL.FTZ R17, R100, R125 ;  /* 0x0000007d64117220 */ /* 0x000fe60000410000 */
[----:B------:R1:W3:Y:S01]  /*b600*/  MUFU.EX2 R5, R4 ;  /* 0x0000000400057308 */ /* 0x0002e20000000800 */
[----:B------:R-:W-:Y:S01]  /*b610*/  F2FP.BF16.F32.PACK_AB R113, R187, R184 ;  /* 0x000000b8bb71723e */ /* 0x000fe200000010ff */
[----:B------:R-:W4:Y:S01]  /*b620*/  LDSM.16.MT88.4 R124, [R224+0xb000] ;  /* 0x00b00000e07c783b */ /* 0x000f220000004200 */
[--C-:B-1----:R-:W-:Y:S01]  /*b630*/  FFMA.FTZ R4, R180, UR4, -R110.reuse ;  /* 0x00000004b4047c23 */ /* 0x102fe2000801086e */
[----:B---3--:R-:W-:Y:S06]  /*b640*/  MOV R180, R5 ;  /* 0x0000000500b47202 */ /* 0x008fec0000000f00 */
[----:B------:R1:W-:Y:S10]  /*b650*/  MUFU.EX2 R5, R7 ;  /* 0x0000000700057308 */ /* 0x0003f40000000800 */
[----:B------:R3:W5:Y:S01]  /*b660*/  MUFU.EX2 R179, R4 ;  /* 0x0000000400b37308 */ /* 0x0007620000000800 */
[----:B-1----:R-:W-:Y:S01]  /*b670*/  FMUL.FTZ R7, R3, R119 ;  /* 0x0000007703077220 */ /* 0x002fe20000410000 */
[--C-:B---3--:R-:W-:Y:S01]  /*b680*/  FFMA.FTZ R4, R183, UR4, -R110.reuse ;  /* 0x00000004b7047c23 */ /* 0x108fe2000801086e */
[----:B-----5:R-:W-:Y:S07]  /*b690*/  MOV R161, R179 ;  /* 0x000000b300a17202 */ /* 0x020fee0000000f00 */
[----:B------:R1:W3:Y:S02]  /*b6a0*/  MUFU.EX2 R183, R4 ;  /* 0x0000000400b77308 */ /* 0x0002e40000000800 */
[--C-:B-1----:R-:W-:Y:S01]  /*b6b0*/  FFMA.FTZ R4, R186, UR4, -R110.reuse ;  /* 0x00000004ba047c23 */ /* 0x102fe2000801086e */
[----:B------:R-:W-:Y:S02]  /*b6c0*/  MOV R186, R5 ;  /* 0x0000000500ba7202 */ /* 0x000fe40000000f00 */
[----:B---3--:R-:W-:Y:S05]  /*b6d0*/  MOV R168, R183 ;  /* 0x000000b700a87202 */ /* 0x008fea0000000f00 */
[----:B------:R1:W3:Y:S01]  /*b6e0*/  MUFU.EX2 R5, R4 ;  /* 0x0000000400057308 */ /* 0x0002e20000000800 */
[----:B------:R-:W-:Y:S01]  /*b6f0*/  F2FP.BF16.F32.PACK_AB R118, R64, R186 ;  /* 0x000000ba4076723e */ /* 0x000fe200000010ff */
[C---:B------:R-:W-:Y:S02]  /*b700*/  FMUL.FTZ R64, R100.reuse, R172 ;  /* 0x000000ac64407220 */ /* 0x040fe40000410000 */
[----:B------:R-:W-:Y:S01]  /*b710*/  LDSM.16.MT88.4 R172, [R225+0xac00] ;  /* 0x00ac0000e1ac783b */ /* 0x000fe20000004200 */
[----:B-1----:R-:W-:Y:S01]  /*b720*/  FFMA.FTZ R4, R181, UR4, -R110 ;  /* 0x00000004b5047c23 */ /* 0x002fe2000801086e */
[----:B---3--:R-:W-:Y:S01]  /*b730*/  MOV R181, R5 ;  /* 0x0000000500b57202 */ /* 0x008fe20000000f00 */
[C---:B------:R-:W-:Y:S01]  /*b740*/  FMUL.FTZ R5, R100.reuse, R117 ;  /* 0x0000007564057220 */ /* 0x040fe20000410000 */
[----:B------:R-:W-:Y:S02]  /*b750*/  F2FP.BF16.F32.PACK_AB R117, R183, R179 ;  /* 0x000000b3b775723e */ /* 0x000fe400000010ff */
[----:B------:R1:W3:Y:S02]  /*b760*/  MUFU.EX2 R63, R4 ;  /* 0x00000004003f7308 */ /* 0x0002e40000000800 */
[----:B-1----:R-:W-:Y:S01]  /*b770*/  FMUL.FTZ R4, R100, R116 ;  /* 0x0000007464047220 */ /* 0x002fe20000410000 */
[----:B------:R-:W-:Y:S02]  /*b780*/  F2FP.BF16.F32.PACK_AB R116, R180, R177 ;  /* 0x000000b1b474723e */ /* 0x000fe400000010ff */
[----:B---3--:R-:W-:Y:S04]  /*b790*/  F2FP.BF16.F32.PACK_AB R119, R63, R181 ;  /* 0x000000b53f77723e */ /* 0x008fe800000010ff */
[-C--:B------:R-:W-:Y:S06]  /*b7a0*/  HMMA.16816.F32.BF16 R4, R112, R20.reuse, R4 ;  /* 0x000000147004723c */ /* 0x080fec0000041804 */
[C---:B------:R-:W-:Y:S06]  /*b7b0*/  HMMA.16816.F32.BF16 R8, R116.reuse, R20, R8 ;  /* 0x000000147408723c */ /* 0x040fec0000041808 */
[-C--:B------:R-:W-:Y:S05]  /*b7c0*/  HMMA.16816.F32.BF16 R12, R116, R22.reuse, R12 ;  /* 0x00000016740c723c */ /* 0x080fea000004180c */
[----:B------:R-:W-:Y:S01]  /*b7d0*/  FMUL.FTZ R21, R100, R133 ;  /* 0x0000008564157220 */ /* 0x000fe20000410000 */
[C---:B------:R-:W-:Y:S05]  /*b7e0*/  HMMA.16816.F32.BF16 R16, R112.reuse, R22, R16 ;  /* 0x000000167010723c */ /* 0x040fea0000041810 */
[----:B------:R-:W-:Y:S01]  /*b7f0*/  MOV R133, R63 ;  /* 0x0000003f00857202 */ /* 0x000fe20000000f00 */
[----:B------:R-:W-:Y:S01]  /*b800*/  FMUL.FTZ R63, R0, R171 ;  /* 0x000000ab003f7220 */ /* 0x000fe20000410000 */
[----:B------:R-:W-:Y:S01]  /*b810*/  FMUL.FTZ R20, R100, R132 ;  /* 0x0000008464147220 */ /* 0x000fe20000410000 */
[----:B------:R1:W-:Y:S03]  /*b820*/  MUFU.EX2 R171, R111 ;  /* 0x0000006f00ab7308 */ /* 0x0003e60000000800 */
[----:B------:R-:W-:Y:S01]  /*b830*/  FFMA.FTZ R132, R206, UR4, -R106 ;  /* 0x00000004ce847c23 */ /* 0x000fe2000801086a */
[C---:B------:R-:W-:Y:S01]  /*b840*/  FMUL.FTZ R22, R3.reuse, R134 ;  /* 0x0000008603167220 */ /* 0x040fe20000410000 */
[C---:B------:R-:W-:Y:S01]  /*b850*/  FMUL.FTZ R23, R3.reuse, R135 ;  /* 0x0000008703177220 */ /* 0x040fe20000410000 */
[----:B------:R-:W-:Y:S01]  /*b860*/  MOV R134, R62 ;  /* 0x0000003e00867202 */ /* 0x000fe20000000f00 */
[----:B------:R-:W-:Y:S01]  /*b870*/  FMUL.FTZ R62, R0, R170 ;  /* 0x000000aa003e7220 */ /* 0x000fe20000410000 */
[----:B------:R-:W-:Y:S01]  /*b880*/  MOV R135, R61 ;  /* 0x0000003d00877202 */ /* 0x000fe20000000f00 */
[----:B------:R-:W-:Y:S01]  /*b890*/  FMUL.FTZ R61, R2, R169 ;  /* 0x000000a9023d7220 */ /* 0x000fe20000410000 */
[----:B------:R-:W-:Y:S02]  /*b8a0*/  MOV R169, R180 ;  /* 0x000000b400a97202 */ /* 0x000fe40000000f00 */
[-C--:B------:R-:W-:Y:S03]  /*b8b0*/  HMMA.16816.F32.BF16 R20, R112, R36.reuse, R20 ;  /* 0x000000247014723c */ /* 0x080fe60000041814 */
[----:B------:R-:W-:Y:S01]  /*b8c0*/  MOV R170, R187 ;  /* 0x000000bb00aa7202 */ /* 0x000fe20000000f00 */
[--C-:B-1----:R-:W-:Y:S02]  /*b8d0*/  FFMA.FTZ R111, R196, UR4, -R109.reuse ;  /* 0x00000004c46f7c23 */ /* 0x102fe4000801086d */
[C---:B------:R-:W-:Y:S02]  /*b8e0*/  HMMA.16816.F32.BF16 R24, R116.reuse, R36, R24 ;  /* 0x000000247418723c */ /* 0x040fe40000041818 */
[----:B------:R1:W-:Y:S04]  /*b8f0*/  MUFU.EX2 R252, R111 ;  /* 0x0000006f00fc7308 */ /* 0x0003e80000000800 */
[-C--:B------:R-:W-:Y:S05]  /*b900*/  HMMA.16816.F32.BF16 R28, R116, R38.reuse, R28 ;  /* 0x00000026741c723c */ /* 0x080fea000004181c */
[C---:B------:R-:W-:Y:S01]  /*b910*/  FMUL.FTZ R36, R100.reuse, R148 ;  /* 0x0000009464247220 */ /* 0x040fe20000410000 */
[C---:B------:R-:W-:Y:S05]  /*b920*/  HMMA.16816.F32.BF16 R32, R112.reuse, R38, R32 ;  /* 0x000000267020723c */ /* 0x040fea0000041820 */
[----:B------:R-:W-:Y:S02]  /*b930*/  FMUL.FTZ R37, R100, R149 ;  /* 0x0000009564257220 */ /* 0x000fe40000410000 */
[----:B------:R-:W-:Y:S01]  /*b940*/  FMUL.FTZ R38, R3, R150 ;  /* 0x0000009603267220 */ /* 0x000fe20000410000 */
[--C-:B-1----:R-:W-:Y:S03]  /*b950*/  FFMA.FTZ R111, R197, UR4, -R109.reuse ;  /* 0x00000004c56f7c23 */ /* 0x102fe6000801086d */
[C---:B------:R-:W-:Y:S01]  /*b960*/  FMUL.FTZ R39, R3.reuse, R151 ;  /* 0x0000009703277220 */ /* 0x040fe20000410000 */
[----:B------:R1:W3:Y:S06]  /*b970*/  MUFU.EX2 R251, R111 ;  /* 0x0000006f00fb7308 */ /* 0x0002ec0000000800 */
[-C--:B------:R-:W-:Y:S06]  /*b980*/  HMMA.16816.F32.BF16 R36, R112, R52.reuse, R36 ;  /* 0x000000347024723c */ /* 0x080fec0000041824 */
[C---:B------:R-:W-:Y:S05]  /*b990*/  HMMA.16816.F32.BF16 R40, R116.reuse, R52, R40 ;  /* 0x000000347428723c */ /* 0x040fea0000041828 */
[----:B-1----:R-:W-:Y:S01]  /*b9a0*/  FFMA.FTZ R111, R200, UR4, -R110 ;  /* 0x00000004c86f7c23 */ /* 0x002fe2000801086e */
[-C--:B------:R-:W-:Y:S03]  /*b9b0*/  HMMA.16816.F32.BF16 R44, R116, R54.reuse, R44 ;  /* 0x00000036742c723c */ /* 0x080fe6000004182c */
[----:B------:R1:W-:Y:S02]  /*b9c0*/  MUFU.EX2 R249, R111 ;  /* 0x0000006f00f97308 */ /* 0x0003e40000000800 */
[----:B------:R-:W-:Y:S01]  /*b9d0*/  FFMA.FTZ R52, R194, UR4, -R106 ;  /* 0x00000004c2347c23 */ /* 0x000fe2000801086a */
[C---:B------:R-:W-:Y:S07]  /*b9e0*/  HMMA.16816.F32.BF16 R48, R112.reuse, R54, R48 ;  /* 0x000000367030723c */ /* 0x040fee0000041830 */
[----:B------:R5:W3:Y:S01]  /*b9f0*/  MUFU.EX2 R141, R52 ;  /* 0x00000034008d7308 */ /* 0x000ae20000000800 */
[C---:B------:R-:W-:Y:S03]  /*ba00*/  FMUL.FTZ R53, R100.reuse, R165 ;  /* 0x000000a564357220 */ /* 0x040fe60000410000 */
[C---:B------:R-:W-:Y:S01]  /*ba10*/  FMUL.FTZ R54, R3.reuse, R166 ;  /* 0x000000a603367220 */ /* 0x040fe20000410000 */
[----:B------:R-:W-:Y:S01]  /*ba20*/  FMUL.FTZ R55, R3, R167 ;  /* 0x000000a703377220 */ /* 0x000fe20000410000 */
[----:B-1----:R-:W-:Y:S04]  /*ba30*/  FFMA.FTZ R111, R201, UR4, -R109 ;  /* 0x00000004c96f7c23 */ /* 0x002fe8000801086d */
[----:B------:R1:W3:Y:S01]  /*ba40*/  MUFU.EX2 R247, R111 ;  /* 0x0000006f00f77308 */ /* 0x0002e20000000800 */
[----:B-----5:R-:W-:Y:S07]  /*ba50*/  FMUL.FTZ R52, R100, R164 ;  /* 0x000000a464347220 */ /* 0x020fee0000410000 */
[-C--:B--2---:R-:W-:Y:S06]  /*ba60*/  HMMA.16816.F32.BF16 R52, R112, R120.reuse, R52 ;  /* 0x000000787034723c */ /* 0x084fec0000041834 */
[C---:B------:R-:W-:Y:S05]  /*ba70*/  HMMA.16816.F32.BF16 R56, R116.reuse, R120, R56 ;  /* 0x000000787438723c */ /* 0x040fea0000041838 */
[--C-:B-1----:R-:W-:Y:S01]  /*ba80*/  FFMA.FTZ R111, R202, UR4, -R110.reuse ;  /* 0x00000004ca6f7c23 */ /* 0x102fe2000801086e */
[-C--:B------:R-:W-:Y:S03]  /*ba90*/  HMMA.16816.F32.BF16 R60, R116, R122.reuse, R60 ;  /* 0x0000007a743c723c */ /* 0x080fe6000004183c */
[----:B------:R1:W-:Y:S03]  /*baa0*/  MUFU.EX2 R246, R111 ;  /* 0x0000006f00f67308 */ /* 0x0003e60000000800 */
[C---:B------:R-:W-:Y:S01]  /*bab0*/  HMMA.16816.F32.BF16 R64, R112.reuse, R122, R64 ;  /* 0x0000007a7040723c */ /* 0x040fe20000041840 */
[----:B------:R-:W2:Y:S05]  /*bac0*/  LDSM.16.MT88.4 R120, [R225+0xb000] ;  /* 0x00b00000e178783b */ /* 0x000eaa0000004200 */
[-C--:B----4-:R-:W-:Y:S06]  /*bad0*/  HMMA.16816.F32.BF16 R68, R112, R124.reuse, R68 ;  /* 0x0000007c7044723c */ /* 0x090fec0000041844 */
[C---:B------:R-:W-:Y:S05]  /*bae0*/  HMMA.16816.F32.BF16 R72, R116.reuse, R124, R72 ;  /* 0x0000007c7448723c */ /* 0x040fea0000041848 */
[----:B-1----:R-:W-:Y:S01]  /*baf0*/  FFMA.FTZ R111, R203, UR4, -R110 ;  /* 0x00000004cb6f7c23 */ /* 0x002fe2000801086e */
[-C--:B------:R-:W-:Y:S03]  /*bb00*/  HMMA.16816.F32.BF16 R76, R116, R126.reuse, R76 ;  /* 0x0000007e744c723c */ /* 0x080fe6000004184c */
[----:B------:R1:W4:Y:S03]  /*bb10*/  MUFU.EX2 R245, R111 ;  /* 0x0000006f00f57308 */ /* 0x0003260000000800 */
[C---:B------:R-:W-:Y:S01]  /*bb20*/  HMMA.16816.F32.BF16 R80, R112.reuse, R126, R80 ;  /* 0x0000007e7050723c */ /* 0x040fe20000041850 */
[----:B------:R-:W5:Y:S04]  /*bb30*/  LDSM.16.MT88.4 R124, [R224+0x9400] ;  /* 0x00940000e07c783b */ /* 0x000f680000004200 */
[--C-:B-1----:R-:W-:Y:S01]  /*bb40*/  FFMA.FTZ R111, R207, UR4, -R105.reuse ;  /* 0x00000004cf6f7c23 */ /* 0x102fe20008010869 */
[-C--:B--2---:R-:W-:Y:S03]  /*bb50*/  HMMA.16816.F32.BF16 R84, R112, R120.reuse, R84 ;  /* 0x000000787054723c */ /* 0x084fe60000041854 */
[----:B------:R1:W-:Y:S03]  /*bb60*/  MUFU.EX2 R243, R111 ;  /* 0x0000006f00f37308 */ /* 0x0003e60000000800 */
[C---:B------:R-:W-:Y:S06]  /*bb70*/  HMMA.16816.F32.BF16 R88, R116.reuse, R120, R88 ;  /* 0x000000787458723c */ /* 0x040fec0000041858 */
[-C--:B------:R-:W-:Y:S06]  /*bb80*/  HMMA.16816.F32.BF16 R92, R116, R122.reuse, R92 ;  /* 0x0000007a745c723c */ /* 0x080fec000004185c */
[----:B------:R-:W-:Y:S01]  /*bb90*/  HMMA.16816.F32.BF16 R96, R112, R122, R96 ;  /* 0x0000007a7060723c */ /* 0x000fe20000041860 */
[----:B------:R-:W2:Y:S04]  /*bba0*/  LDSM.16.MT88.4 R120, [R224+0xa400] ;  /* 0x00a40000e078783b */ /* 0x000ea80000004200 */
[--C-:B-1----:R-:W-:Y:S01]  /*bbb0*/  FFMA.FTZ R111, R209, UR4, -R105.reuse ;  /* 0x00000004d16f7c23 */ /* 0x102fe20008010869 */
[----:B---3--:R-:W-:Y:S02]  /*bbc0*/  F2FP.BF16.F32.PACK_AB R116, R251, R252 ;  /* 0x000000fcfb74723e */ /* 0x008fe400000010ff */
[----:B------:R-:W-:Y:S01]  /*bbd0*/  F2FP.BF16.F32.PACK_AB R112, R140, R137 ;  /* 0x000000898c70723e */ /* 0x000fe200000010ff */
[----:B------:R1:W3:Y:S02]  /*bbe0*/  MUFU.EX2 R244, R111 ;  /* 0x0000006f00f47308 */ /* 0x0002e40000000800 */
[----:B------:R-:W-:Y:S02]  /*bbf0*/  F2FP.BF16.F32.PACK_AB R113, R141, R138 ;  /* 0x0000008a8d71723e */ /* 0x000fe400000010ff */
[----:B------:R-:W-:Y:S02]  /*bc00*/  F2FP.BF16.F32.PACK_AB R114, R136, R163 ;  /* 0x000000a38872723e */ /* 0x000fe400000010ff */
[----:B------:R-:W-:Y:S02]  /*bc10*/  F2FP.BF16.F32.PACK_AB R115, R171, R162 ;  /* 0x000000a2ab73723e */ /* 0x000fe400000010ff */
[----:B------:R-:W-:Y:S02]  /*bc20*/  F2FP.BF16.F32.PACK_AB R117, R249, R250 ;  /* 0x000000faf975723e */ /* 0x000fe400000010ff */
[----:B------:R-:W-:Y:S02]  /*bc30*/  F2FP.BF16.F32.PACK_AB R118, R248, R247 ;  /* 0x000000f7f876723e */ /* 0x000fe400000010ff */
[----:B----4-:R-:W-:Y:S01]  /*bc40*/  F2FP.BF16.F32.PACK_AB R119, R245, R246 ;  /* 0x000000f6f577723e */ /* 0x010fe200000010ff */
[-C--:B-----5:R-:W-:Y:S03]  /*bc50*/  HMMA.16816.F32.BF16 R4, R112, R124.reuse, R4 ;  /* 0x0000007c7004723c */ /* 0x0a0fe60000041804 */
[--C-:B-1----:R-:W-:Y:S03]  /*bc60*/  FFMA.FTZ R111, R210, UR4, -R106.reuse ;  /* 0x00000004d26f7c23 */ /* 0x102fe6000801086a */
[C---:B------:R-:W-:Y:S01]  /*bc70*/  HMMA.16816.F32.BF16 R8, R116.reuse, R124, R8 ;  /* 0x0000007c7408723c */ /* 0x040fe20000041808 */
[----:B------:R1:W-:Y:S05]  /*bc80*/  MUFU.EX2 R242, R111 ;  /* 0x0000006f00f27308 */ /* 0x0003ea0000000800 */
[-C--:B------:R-:W-:Y:S06]  /*bc90*/  HMMA.16816.F32.BF16 R12, R116, R126.reuse, R12 ;  /* 0x0000007e740c723c */ /* 0x080fec000004180c */
[C---:B------:R-:W-:Y:S01]  /*bca0*/  HMMA.16816.F32.BF16 R16, R112.reuse, R126, R16 ;  /* 0x0000007e7010723c */ /* 0x040fe20000041810 */
[----:B------:R-:W4:Y:S05]  /*bcb0*/  LDSM.16.MT88.4 R124, [R225+0xa400] ;  /* 0x00a40000e17c783b */ /* 0x000f2a0000004200 */
[-C--:B------:R-:W-:Y:S05]  /*bcc0*/  HMMA.16816.F32.BF16 R20, R112, R128.reuse, R20 ;  /* 0x000000807014723c */ /* 0x080fea0000041814 */
[--C-:B-1----:R-:W-:Y:S01]  /*bcd0*/  FFMA.FTZ R111, R211, UR4, -R106.reuse ;  /* 0x00000004d36f7c23 */ /* 0x102fe2000801086a */
[C---:B------:R-:W-:Y:S03]  /*bce0*/  HMMA.16816.F32.BF16 R24, R116.reuse, R128, R24 ;  /* 0x000000807418723c */ /* 0x040fe60000041818 */
[----:B------:R1:W5:Y:S02]  /*bcf0*/  MUFU.EX2 R207, R111 ;  /* 0x0000006f00cf7308 */ /* 0x0003640000000800 */
[----:B------:R-:W-:Y:S01]  /*bd00*/  MOV R211, R136 ;  /* 0x0000008800d37202 */ /* 0x000fe20000000f00 */
[-C--:B------:R-:W-:Y:S06]  /*bd10*/  HMMA.16816.F32.BF16 R28, R116, R130.reuse, R28 ;  /* 0x00000082741c723c */ /* 0x080fec000004181c */
[C---:B------:R-:W-:Y:S01]  /*bd20*/  HMMA.16816.F32.BF16 R32, R112.reuse, R130, R32 ;  /* 0x000000827020723c */ /* 0x040fe20000041820 */
[----:B------:R-:W3:Y:S05]  /*bd30*/  LDSM.16.MT88.4 R128, [R224+0xb400] ;  /* 0x00b40000e080783b */ /* 0x000eea0000004200 */
[-C--:B--2---:R-:W-:Y:S05]  /*bd40*/  HMMA.16816.F32.BF16 R36, R112, R120.reuse, R36 ;  /* 0x000000787024723c */ /* 0x084fea0000041824 */
[--C-:B-1----:R-:W-:Y:S01]  /*bd50*/  FFMA.FTZ R111, R204, UR4, -R105.reuse ;  /* 0x00000004cc6f7c23 */ /* 0x102fe20008010869 */
[C---:B------:R-:W-:Y:S03]  /*bd60*/  HMMA.16816.F32.BF16 R40, R116.reuse, R120, R40 ;  /* 0x000000787428723c */ /* 0x040fe60000041828 */
[----:B------:R1:W-:Y:S03]  /*bd70*/  MUFU.EX2 R210, R111 ;  /* 0x0000006f00d27308 */ /* 0x0003e60000000800 */
[-C--:B------:R-:W-:Y:S06]  /*bd80*/  HMMA.16816.F32.BF16 R44, R116, R122.reuse, R44 ;  /* 0x0000007a742c723c */ /* 0x080fec000004182c */
[C---:B------:R-:W-:Y:S01]  /*bd90*/  HMMA.16816.F32.BF16 R48, R112.reuse, R122, R48 ;  /* 0x0000007a7030723c */ /* 0x040fe20000041830 */
[----:B------:R-:W2:Y:S05]  /*bda0*/  LDSM.16.MT88.4 R120, [R225+0xb400] ;  /* 0x00b40000e178783b */ /* 0x000eaa0000004200 */
[-C--:B----4-:R-:W-:Y:S05]  /*bdb0*/  HMMA.16816.F32.BF16 R52, R112, R124.reuse, R52 ;  /* 0x0000007c7034723c */ /* 0x090fea0000041834 */
[----:B-1----:R-:W-:Y:S01]  /*bdc0*/  FFMA.FTZ R111, R205, UR4, -R105 ;  /* 0x00000004cd6f7c23 */ /* 0x002fe20008010869 */
[C---:B------:R-:W-:Y:S01]  /*bdd0*/  HMMA.16816.F32.BF16 R56, R116.reuse, R124, R56 ;  /* 0x0000007c7438723c */ /* 0x040fe20000041838 */
[----:B------:R-:W-:Y:S05]  /*bde0*/  MUFU.EX2 R205, R132 ;  /* 0x0000008400cd7308 */ /* 0x000fea0000000800 */
[-C--:B------:R-:W-:Y:S05]  /*bdf0*/  HMMA.16816.F32.BF16 R60, R116, R126.reuse, R60 ;  /* 0x0000007e743c723c */ /* 0x080fea000004183c */
[----:B------:R1:W4:Y:S01]  /*be00*/  MUFU.EX2 R209, R111 ;  /* 0x0000006f00d17308 */ /* 0x0003220000000800 */
[C---:B------:R-:W-:Y:S01]  /*be10*/  HMMA.16816.F32.BF16 R64, R112.reuse, R126, R64 ;  /* 0x0000007e7040723c */ /* 0x040fe20000041840 */
[----:B------:R-:W4:Y:S05]  /*be20*/  LDSM.16.MT88.4 R124, [R224+0x9800] ;  /* 0x00980000e07c783b */ /* 0x000f2a0000004200 */
[-C--:B---3--:R-:W-:Y:S06]  /*be30*/  HMMA.16816.F32.BF16 R68, R112, R128.reuse, R68 ;  /* 0x000000807044723c */ /* 0x088fec0000041844 */
[C---:B------:R-:W-:Y:S05]  /*be40*/  HMMA.16816.F32.BF16 R72, R116.reuse, R128, R72 ;  /* 0x000000807448723c */ /* 0x040fea0000041848 */
[----:B-1----:R-:W-:Y:S01]  /*be50*/  FFMA.FTZ R111, R208, UR4, -R106 ;  /* 0x00000004d06f7c23 */ /* 0x002fe2000801086a */
[-C--:B------:R-:W-:Y:S03]  /*be60*/  HMMA.16816.F32.BF16 R76, R116, R130.reuse, R76 ;  /* 0x00000082744c723c */ /* 0x080fe6000004184c */
[----:B------:R1:W3:Y:S02]  /*be70*/  MUFU.EX2 R206, R111 ;  /* 0x0000006f00ce7308 */ /* 0x0002e40000000800 */
[----:B------:R-:W-:Y:S01]  /*be80*/  MOV R208, R178 ;  /* 0x000000b200d07202 */ /* 0x000fe20000000f00 */
[C---:B------:R-:W-:Y:S01]  /*be90*/  HMMA.16816.F32.BF16 R80, R112.reuse, R130, R80 ;  /* 0x000000827050723c */ /* 0x040fe20000041850 */
[----:B------:R-:W-:Y:S05]  /*bea0*/  LDSM.16.MT88.4 R128, [R224+0xb800] ;  /* 0x00b80000e080783b */ /* 0x000fea0000004200 */
[-C--:B--2---:R-:W-:Y:S06]  /*beb0*/  HMMA.16816.F32.BF16 R84, R112, R120.reuse, R84 ;  /* 0x000000787054723c */ /* 0x084fec0000041854 */
[C---:B------:R-:W-:Y:S05]  /*bec0*/  HMMA.16816.F32.BF16 R88, R116.reuse, R120, R88 ;  /* 0x000000787458723c */ /* 0x040fea0000041858 */
[--C-:B-1----:R-:W-:Y:S01]  /*bed0*/  FFMA.FTZ R111, R212, UR4, -R109.reuse ;  /* 0x00000004d46f7c23 */ /* 0x102fe2000801086d */
[-C--:B------:R-:W-:Y:S01]  /*bee0*/  HMMA.16816.F32.BF16 R92, R116, R122.reuse, R92 ;  /* 0x0000007a745c723c */ /* 0x080fe2000004185c */
[----:B------:R-:W2:Y:S02]  /*bef0*/  LDL.LU R212, [R1+0x18] ;  /* 0x0000180001d47983 */ /* 0x000ea40000300800 */
[----:B------:R1:W-:Y:S02]  /*bf00*/  MUFU.EX2 R203, R111 ;  /* 0x0000006f00cb7308 */ /* 0x0003e40000000800 */
[----:B------:R-:W2:Y:S01]  /*bf10*/  LDL.LU R160, [R1+0x1c] ;  /* 0x00001c0001a07983 */ /* 0x000ea20000300800 */
[----:B------:R-:W-:Y:S03]  /*bf20*/  HMMA.16816.F32.BF16 R96, R112, R122, R96 ;  /* 0x0000007a7060723c */ /* 0x000fe60000041860 */
[----:B------:R-:W-:Y:S04]  /*bf30*/  LDSM.16.MT88.4 R120, [R224+0xa800] ;  /* 0x00a80000e078783b */ /* 0x000fe80000004200 */
[----:B------:R-:W-:Y:S04]  /*bf40*/  F2FP.BF16.F32.PACK_AB R112, R244, R243 ;  /* 0x000000f3f470723e */ /* 0x000fe800000010ff */
[----:B-----5:R-:W-:Y:S02]  /*bf50*/  F2FP.BF16.F32.PACK_AB R113, R207, R242 ;  /* 0x000000f2cf71723e */ /* 0x020fe400000010ff */
[----:B----4-:R-:W-:Y:S01]  /*bf60*/  F2FP.BF16.F32.PACK_AB R114, R209, R210 ;  /* 0x000000d2d172723e */ /* 0x010fe200000010ff */
[--C-:B-1----:R-:W-:Y:S01]  /*bf70*/  FFMA.FTZ R111, R213, UR4, -R109.reuse ;  /* 0x00000004d56f7c23 */ /* 0x102fe2000801086d */
[----:B---3--:R-:W-:Y:S02]  /*bf80*/  F2FP.BF16.F32.PACK_AB R115, R206, R205 ;  /* 0x000000cdce73723e */ /* 0x008fe400000010ff */
[----:B------:R-:W-:Y:S01]  /*bf90*/  MOV R213, R177 ;  /* 0x000000b100d57202 */ /* 0x000fe20000000f00 */
[----:B------:R1:W3:Y:S04]  /*bfa0*/  MUFU.EX2 R204, R111 ;  /* 0x0000006f00cc7308 */ /* 0x0002e80000000800 */
[-C--:B------:R-:W-:Y:S03]  /*bfb0*/  HMMA.16816.F32.BF16 R4, R112, R124.reuse, R4 ;  /* 0x0000007c7004723c */ /* 0x080fe60000041804 */
[--C-:B-1----:R-:W-:Y:S01]  /*bfc0*/  FFMA.FTZ R111, R221, UR4, -R110.reuse ;  /* 0x00000004dd6f7c23 */ /* 0x102fe2000801086e */
[----:B---3--:R-:W-:Y:S02]  /*bfd0*/  F2FP.BF16.F32.PACK_AB R116, R204, R203 ;  /* 0x000000cbcc74723e */ /* 0x008fe400000010ff */
[----:B------:R-:W-:Y:S01]  /*bfe0*/  MOV R221, R141 ;  /* 0x0000008d00dd7202 */ /* 0x000fe20000000f00 */
[----:B------:R1:W-:Y:S04]  /*bff0*/  MUFU.EX2 R201, R111 ;  /* 0x0000006f00c97308 */ /* 0x0003e80000000800 */
[--C-:B-1----:R-:W-:Y:S01]  /*c000*/  FFMA.FTZ R111, R215, UR4, -R110.reuse ;  /* 0x00000004d76f7c23 */ /* 0x102fe2000801086e */
[----:B------:R-:W-:Y:S02]  /*c010*/  MOV R215, R140 ;  /* 0x0000008c00d77202 */ /* 0x000fe40000000f00 */
[----:B------:R-:W-:Y:S03]  /*c020*/  LDSM.16.MT88.4 R140, [R225+0x9c00] ;  /* 0x009c0000e18c783b */ /* 0x000fe60000004200 */
[----:B------:R1:W3:Y:S02]  /*c030*/  MUFU.EX2 R202, R111 ;  /* 0x0000006f00ca7308 */ /* 0x0002e40000000800 */
[--C-:B-1----:R-:W-:Y:S01]  /*c040*/  FFMA.FTZ R111, R220, UR4, -R109.reuse ;  /* 0x00000004dc6f7c23 */ /* 0x102fe2000801086d */
[----:B------:R-:W-:Y:S02]  /*c050*/  MOV R220, R138 ;  /* 0x0000008a00dc7202 */ /* 0x000fe40000000f00 */
[----:B------:R-:W-:Y:S05]  /*c060*/  MOV R138, R135 ;  /* 0x00000087008a7202 */ /* 0x000fea0000000f00 */
[----:B------:R1:W-:Y:S01]  /*c070*/  MUFU.EX2 R199, R111 ;  /* 0x0000006f00c77308 */ /* 0x0003e20000000800 */
[----:B---3--:R-:W-:Y:S01]  /*c080*/  F2FP.BF16.F32.PACK_AB R117, R202, R201 ;  /* 0x000000c9ca75723e */ /* 0x008fe200000010ff */
[----:B-1----:R-:W-:Y:S01]  /*c090*/  FFMA.FTZ R111, R222, UR4, -R109 ;  /* 0x00000004de6f7c23 */ /* 0x002fe2000801086d */
[----:B------:R-:W-:Y:S02]  /*c0a0*/  MOV R222, R137 ;  /* 0x0000008900de7202 */ /* 0x000fe40000000f00 */
[----:B------:R-:W-:Y:S05]  /*c0b0*/  MOV R137, R134 ;  /* 0x0000008600897202 */ /* 0x000fea0000000f00 */
[----:B------:R1:W3:Y:S02]  /*c0c0*/  MUFU.EX2 R200, R111 ;  /* 0x0000006f00c87308 */ /* 0x0002e40000000800 */
[--C-:B-1----:R-:W-:Y:S01]  /*c0d0*/  FFMA.FTZ R111, R223, UR4, -R110.reuse ;  /* 0x00000004df6f7c23 */ /* 0x102fe2000801086e */
[----:B------:R-:W-:Y:S02]  /*c0e0*/  MOV R223, R133 ;  /* 0x0000008500df7202 */ /* 0x000fe40000000f00 */
[----:B------:R-:W1:Y:S05]  /*c0f0*/  LDSM.16.MT88.4 R132, [R225+0x9800] ;  /* 0x00980000e184783b */ /* 0x000e6a0000004200 */
[----:B------:R4:W-:Y:S01]  /*c100*/  MUFU.EX2 R198, R111 ;  /* 0x0000006f00c67308 */ /* 0x0009e20000000800 */
[----:B---3--:R-:W-:Y:S01]  /*c110*/  F2FP.BF16.F32.PACK_AB R118, R200, R199 ;  /* 0x000000c7c876723e */ /* 0x008fe200000010ff */
[----:B----4-:R-:W-:Y:S01]  /*c120*/  FFMA.FTZ R111, R232, UR4, -R110 ;  /* 0x00000004e86f7c23 */ /* 0x010fe2000801086e */
[----:B------:R-:W-:Y:S07]  /*c130*/  MOV R232, R139 ;  /* 0x0000008b00e87202 */ /* 0x000fee0000000f00 */
[----:B------:R3:W4:Y:S02]  /*c140*/  MUFU.EX2 R197, R111 ;  /* 0x0000006f00c57308 */ /* 0x0007240000000800 */
[--C-:B---3--:R-:W-:Y:S01]  /*c150*/  FFMA.FTZ R111, R233, UR4, -R105.reuse ;  /* 0x00000004e96f7c23 */ /* 0x108fe20008010869 */
[----:B----4-:R-:W-:Y:S02]  /*c160*/  F2FP.BF16.F32.PACK_AB R119, R197, R198 ;  /* 0x000000c6c577723e */ /* 0x010fe400000010ff */
[----:B------:R-:W-:Y:S05]  /*c170*/  MOV R233, R138 ;  /* 0x0000008a00e97202 */ /* 0x000fea0000000f00 */
[----:B------:R3:W-:Y:S01]  /*c180*/  MUFU.EX2 R196, R111 ;  /* 0x0000006f00c47308 */ /* 0x0007e20000000800 */
[C---:B------:R-:W-:Y:S06]  /*c190*/  HMMA.16816.F32.BF16 R8, R116.reuse, R124, R8 ;  /* 0x0000007c7408723c */ /* 0x040fec0000041808 */
[-C--:B------:R-:W-:Y:S06]  /*c1a0*/  HMMA.16816.F32.BF16 R12, R116, R126.reuse, R12 ;  /* 0x0000007e740c723c */ /* 0x080fec000004180c */
[C---:B------:R-:W-:Y:S01]  /*c1b0*/  HMMA.16816.F32.BF16 R16, R112.reuse, R126, R16 ;  /* 0x0000007e7010723c */ /* 0x040fe20000041810 */
[----:B------:R-:W4:Y:S04]  /*c1c0*/  LDSM.16.MT88.4 R124, [R225+0xa800] ;  /* 0x00a80000e17c783b */ /* 0x000f280000004200 */
[--C-:B---3--:R-:W-:Y:S01]  /*c1d0*/  FFMA.FTZ R111, R234, UR4, -R105.reuse ;  /* 0x00000004ea6f7c23 */ /* 0x108fe20008010869 */
[-C--:B-1----:R-:W-:Y:S03]  /*c1e0*/  HMMA.16816.F32.BF16 R20, R112, R132.reuse, R20 ;  /* 0x000000847014723c */ /* 0x082fe60000041814 */
[----:B------:R1:W-:Y:S02]  /*c1f0*/  MUFU.EX2 R195, R111 ;  /* 0x0000006f00c37308 */ /* 0x0003e40000000800 */
[----:B------:R-:W-:Y:S01]  /*c200*/  MOV R234, R137 ;  /* 0x0000008900ea7202 */ /* 0x000fe20000000f00 */
[C---:B------:R-:W-:Y:S06]  /*c210*/  HMMA.16816.F32.BF16 R24, R116.reuse, R132, R24 ;  /* 0x000000847418723c */ /* 0x040fec0000041818 */
[-C--:B------:R-:W-:Y:S06]  /*c220*/  HMMA.16816.F32.BF16 R28, R116, R134.reuse, R28 ;  /* 0x00000086741c723c */ /* 0x080fec000004181c */
[C---:B------:R-:W-:Y:S05]  /*c230*/  HMMA.16816.F32.BF16 R32, R112.reuse, R134, R32 ;  /* 0x000000867020723c */ /* 0x040fea0000041820 */
[--C-:B-1----:R-:W-:Y:S01]  /*c240*/  FFMA.FTZ R111, R236, UR4, -R106.reuse ;  /* 0x00000004ec6f7c23 */ /* 0x102fe2000801086a */
[-C--:B------:R-:W-:Y:S03]  /*c250*/  HMMA.16816.F32.BF16 R36, R112, R120.reuse, R36 ;  /* 0x000000787024723c */ /* 0x080fe60000041824 */
[----:B------:R1:W-:Y:S02]  /*c260*/  MUFU.EX2 R193, R111 ;  /* 0x0000006f00c17308 */ /* 0x0003e40000000800 */
[----:B------:R-:W-:Y:S01]  /*c270*/  MOV R236, R181 ;  /* 0x000000b500ec7202 */ /* 0x000fe20000000f00 */
[C---:B------:R-:W-:Y:S06]  /*c280*/  HMMA.16816.F32.BF16 R40, R116.reuse, R120, R40 ;  /* 0x000000787428723c */ /* 0x040fec0000041828 */
[-C--:B------:R-:W-:Y:S06]  /*c290*/  HMMA.16816.F32.BF16 R44, R116, R122.reuse, R44 ;  /* 0x0000007a742c723c */ /* 0x080fec000004182c */
[C---:B------:R-:W-:Y:S01]  /*c2a0*/  HMMA.16816.F32.BF16 R48, R112.reuse, R122, R48 ;  /* 0x0000007a7030723c */ /* 0x040fe20000041830 */
[----:B------:R-:W3:Y:S04]  /*c2b0*/  LDSM.16.MT88.4 R120, [R225+0xb800] ;  /* 0x00b80000e178783b */ /* 0x000ee80000004200 */
[--C-:B-1----:R-:W-:Y:S01]  /*c2c0*/  FFMA.FTZ R111, R235, UR4, -R106.reuse ;  /* 0x00000004eb6f7c23 */ /* 0x102fe2000801086a */
[-C--:B----4-:R-:W-:Y:S03]  /*c2d0*/  HMMA.16816.F32.BF16 R52, R112, R124.reuse, R52 ;  /* 0x0000007c7034723c */ /* 0x090fe60000041834 */
[----:B------:R1:W-:Y:S02]  /*c2e0*/  MUFU.EX2 R194, R111 ;  /* 0x0000006f00c27308 */ /* 0x0003e40000000800 */
[----:B------:R-:W-:Y:S01]  /*c2f0*/  MOV R235, R186 ;  /* 0x000000ba00eb7202 */ /* 0x000fe20000000f00 */
[C---:B------:R-:W-:Y:S06]  /*c300*/  HMMA.16816.F32.BF16 R56, R116.reuse, R124, R56 ;  /* 0x0000007c7438723c */ /* 0x040fec0000041838 */
[-C--:B------:R-:W-:Y:S06]  /*c310*/  HMMA.16816.F32.BF16 R60, R116, R126.reuse, R60 ;  /* 0x0000007e743c723c */ /* 0x080fec000004183c */
[C---:B------:R-:W-:Y:S01]  /*c320*/  HMMA.16816.F32.BF16 R64, R112.reuse, R126, R64 ;  /* 0x0000007e7040723c */ /* 0x040fe20000041840 */
[----:B------:R-:W4:Y:S04]  /*c330*/  LDSM.16.MT88.4 R124, [R224+0x9c00] ;  /* 0x009c0000e07c783b */ /* 0x000f280000004200 */
[--C-:B-1----:R-:W-:Y:S01]  /*c340*/  FFMA.FTZ R111, R217, UR4, -R105.reuse ;  /* 0x00000004d96f7c23 */ /* 0x102fe20008010869 */
[-C--:B------:R-:W-:Y:S03]  /*c350*/  HMMA.16816.F32.BF16 R68, R112, R128.reuse, R68 ;  /* 0x000000807044723c */ /* 0x080fe60000041844 */
[----:B------:R-:W-:Y:S02]  /*c360*/  MUFU.EX2 R192, R111 ;  /* 0x0000006f00c07308 */ /* 0x000fe40000000800 */
[----:B------:R-:W-:Y:S01]  /*c370*/  FFMA.FTZ R105, R214, UR4, -R105 ;  /* 0x00000004d6697c23 */ /* 0x000fe20008010869 */
[C---:B------:R-:W-:Y:S07]  /*c380*/  HMMA.16816.F32.BF16 R72, R116.reuse, R128, R72 ;  /* 0x000000807448723c */ /* 0x040fee0000041848 */
[----:B------:R1:W-:Y:S01]  /*c390*/  MUFU.EX2 R191, R105 ;  /* 0x0000006900bf7308 */ /* 0x0003e20000000800 */
[-C--:B------:R-:W-:Y:S03]  /*c3a0*/  HMMA.16816.F32.BF16 R76, R116, R130.reuse, R76 ;  /* 0x00000082744c723c */ /* 0x080fe6000004184c */
[----:B------:R-:W-:Y:S03]  /*c3b0*/  MOV R217, R185 ;  /* 0x000000b900d97202 */ /* 0x000fe60000000f00 */
[C---:B------:R-:W-:Y:S05]  /*c3c0*/  HMMA.16816.F32.BF16 R80, R112.reuse, R130, R80 ;  /* 0x000000827050723c */ /* 0x040fea0000041850 */
[----:B------:R-:W-:Y:S01]  /*c3d0*/  MOV R214, R182 ;  /* 0x000000b600d67202 */ /* 0x000fe20000000f00 */
[-C--:B---3--:R-:W-:Y:S01]  /*c3e0*/  HMMA.16816.F32.BF16 R84, R112, R120.reuse, R84 ;  /* 0x000000787054723c */ /* 0x088fe20000041854 */
[----:B------:R-:W3:Y:S04]  /*c3f0*/  LDSM.16.MT88.4 R180, [R224+0xbc00] ;  /* 0x00bc0000e0b4783b */ /* 0x000ee80000004200 */
[--C-:B-1----:R-:W-:Y:S01]  /*c400*/  FFMA.FTZ R105, R218, UR4, -R106.reuse ;  /* 0x00000004da697c23 */ /* 0x102fe2000801086a */
[C---:B------:R-:W-:Y:S03]  /*c410*/  HMMA.16816.F32.BF16 R88, R116.reuse, R120, R88 ;  /* 0x000000787458723c */ /* 0x040fe60000041858 */
[----:B------:R1:W-:Y:S01]  /*c420*/  MUFU.EX2 R190, R105 ;  /* 0x0000006900be7308 */ /* 0x0003e20000000800 */
[----:B------:R-:W5:Y:S01]  /*c430*/  LDL.LU R218, [R1+0x14] ;  /* 0x0000140001da7983 */ /* 0x000f620000300800 */
[----:B------:R-:W-:Y:S01]  /*c440*/  FFMA.FTZ R106, R216, UR4, -R106 ;  /* 0x00000004d86a7c23 */ /* 0x000fe2000801086a */
[-C--:B------:R-:W-:Y:S05]  /*c450*/  HMMA.16816.F32.BF16 R92, R116, R122.reuse, R92 ;  /* 0x0000007a745c723c */ /* 0x080fea000004185c */
[----:B------:R-:W-:Y:S01]  /*c460*/  MOV R216, R184 ;  /* 0x000000b800d87202 */ /* 0x000fe20000000f00 */
[----:B------:R-:W-:Y:S01]  /*c470*/  HMMA.16816.F32.BF16 R96, R112, R122, R96 ;  /* 0x0000007a7060723c */ /* 0x000fe20000041860 */
[----:B------:R-:W4:Y:S04]  /*c480*/  MUFU.EX2 R189, R106 ;  /* 0x0000006a00bd7308 */ /* 0x000f280000000800 */
[----:B--2---:R-:W-:Y:S01]  /*c490*/  FFMA.FTZ R2, R2, R212, R213 ;  /* 0x000000d402027223 */ /* 0x004fe200000100d5 */
[----:B------:R-:W-:Y:S01]  /*c4a0*/  MOV R213, R163 ;  /* 0x000000a300d57202 */ /* 0x000fe20000000f00 */
[----:B------:R-:W-:Y:S01]  /*c4b0*/  FFMA.FTZ R0, R0, R160, R161 ;  /* 0x000000a000007223 */ /* 0x000fe200000100a1 */
[--C-:B-1----:R-:W-:Y:S02]  /*c4c0*/  FFMA.FTZ R105, R219, UR4, -R109.reuse ;  /* 0x00000004db697c23 */ /* 0x102fe4000801086d */
[----:B------:R-:W2:Y:S01]  /*c4d0*/  LDL.LU R219, [R1+0x10] ;  /* 0x0000100001db7983 */ /* 0x000ea20000300800 */
[----:B------:R-:W-:Y:S01]  /*c4e0*/  MOV R212, R162 ;  /* 0x000000a200d47202 */ /* 0x000fe20000000f00 */
[----:B------:R1:W-:Y:S01]  /*c4f0*/  MUFU.EX2 R187, R105 ;  /* 0x0000006900bb7308 */ /* 0x0003e20000000800 */
[----:B------:R-:W-:Y:S01]  /*c500*/  FADD.FTZ R0, R168, R0 ;  /* 0x00000000a8007221 */ /* 0x000fe20000010000 */
[----:B------:R-:W-:Y:S01]  /*c510*/  FADD.FTZ R2, R169, R2 ;  /* 0x00000002a9027221 */ /* 0x000fe20000010000 */
[----:B----4-:R-:W-:Y:S01]  /*c520*/  F2FP.BF16.F32.PACK_AB R111, R189, R190 ;  /* 0x000000bebd6f723e */ /* 0x010fe200000010ff */
[--C-:B-1----:R-:W-:Y:S01]  /*c530*/  FFMA.FTZ R105, R237, UR4, -R109.reuse ;  /* 0x00000004ed697c23 */ /* 0x102fe2000801086d */
[----:B------:R-:W-:Y:S05]  /*c540*/  MOV R237, R176 ;  /* 0x000000b000ed7202 */ /* 0x000fea0000000f00 */
[----:B------:R1:W4:Y:S02]  /*c550*/  MUFU.EX2 R188, R105 ;  /* 0x0000006900bc7308 */ /* 0x0003240000000800 */
[--C-:B-1----:R-:W-:Y:S01]  /*c560*/  FFMA.FTZ R105, R238, UR4, -R110.reuse ;  /* 0x00000004ee697c23 */ /* 0x102fe2000801086e */
[----:B----4-:R-:W-:Y:S07]  /*c570*/  F2FP.BF16.F32.PACK_AB R176, R188, R187 ;  /* 0x000000bbbcb0723e */ /* 0x010fee00000010ff */
[----:B------:R1:W-:Y:S02]  /*c580*/  MUFU.EX2 R185, R105 ;  /* 0x0000006900b97308 */ /* 0x0003e40000000800 */
[--C-:B-1----:R-:W-:Y:S01]  /*c590*/  FFMA.FTZ R105, R241, UR4, -R110.reuse ;  /* 0x00000004f1697c23 */ /* 0x102fe2000801086e */
[----:B------:R-:W-:Y:S01]  /*c5a0*/  FFMA.FTZ R110, R108, UR4, -R110 ;  /* 0x000000046c6e7c23 */ /* 0x000fe2000801086e */
[----:B------:R-:W-:Y:S06]  /*c5b0*/  F2FP.BF16.F32.PACK_AB R108, R195, R196 ;  /* 0x000000c4c36c723e */ /* 0x000fec00000010ff */
[----:B------:R1:W4:Y:S02]  /*c5c0*/  MUFU.EX2 R186, R105 ;  /* 0x0000006900ba7308 */ /* 0x0003240000000800 */
[--C-:B-1----:R-:W-:Y:S01]  /*c5d0*/  FFMA.FTZ R105, R240, UR4, -R109.reuse ;  /* 0x00000004f0697c23 */ /* 0x102fe2000801086d */
[----:B------:R-:W-:Y:S01]  /*c5e0*/  FFMA.FTZ R109, R239, UR4, -R109 ;  /* 0x00000004ef6d7c23 */ /* 0x000fe2000801086d */
[----:B----4-:R-:W-:Y:S06]  /*c5f0*/  F2FP.BF16.F32.PACK_AB R177, R186, R185 ;  /* 0x000000b9bab1723e */ /* 0x010fec00000010ff */
[----:B------:R-:W-:Y:S10]  /*c600*/  MUFU.EX2 R184, R105 ;  /* 0x0000006900b87308 */ /* 0x000ff40000000800 */
[----:B------:R1:W4:Y:S10]  /*c610*/  MUFU.EX2 R106, R109 ;  /* 0x0000006d006a7308 */ /* 0x0003340000000800 */
[----:B------:R3:W3:Y:S01]  /*c620*/  MUFU.EX2 R105, R110 ;  /* 0x0000006e00697308 */ /* 0x0006e20000000800 */
[----:B-1----:R-:W-:Y:S02]  /*c630*/  F2FP.BF16.F32.PACK_AB R109, R194, R193 ;  /* 0x000000c1c26d723e */ /* 0x002fe400000010ff */
[----:B----4-:R-:W-:Y:S02]  /*c640*/  F2FP.BF16.F32.PACK_AB R178, R106, R184 ;  /* 0x000000b86ab2723e */ /* 0x010fe400000010ff */
[----:B---3--:R-:W-:Y:S02]  /*c650*/  F2FP.BF16.F32.PACK_AB R110, R191, R192 ;  /* 0x000000c0bf6e723e */ /* 0x008fe400000010ff */
[----:B------:R-:W-:Y:S05]  /*c660*/  F2FP.BF16.F32.PACK_AB R179, R105, R107 ;  /* 0x0000006b69b3723e */ /* 0x000fea00000010ff */
[-C--:B------:R-:W-:Y:S01]  /*c670*/  HMMA.16816.F32.BF16 R116, R108, R124.reuse, R4 ;  /* 0x0000007c6c74723c */ /* 0x080fe20000041804 */
[----:B------:R-:W1:Y:S05]  /*c680*/  LDSM.16.MT88.4 R4, [R225+0xbc00] ;  /* 0x00bc0000e104783b */ /* 0x000e6a0000004200 */
[C---:B------:R-:W-:Y:S06]  /*c690*/  HMMA.16816.F32.BF16 R112, R176.reuse, R124, R8 ;  /* 0x0000007cb070723c */ /* 0x040fec0000041808 */
        /* <DEDUP_REMOVED lines=10> */
[C---:B------:R-:W-:Y:S06]  /*c740*/  HMMA.16816.F32.BF16 R140, R108.reuse, R142, R32 ;  /* 0x0000008e6c8c723c */ /* 0x040fec0000041820 */
[-C--:B------:R-:W-:Y:S06]  /*c750*/  HMMA.16816.F32.BF16 R148, R108, R156.reuse, R36 ;  /* 0x0000009c6c94723c */ /* 0x080fec0000041824 */
[C---:B------:R-:W-:Y:S06]  /*c760*/  HMMA.16816.F32.BF16 R144, R176.reuse, R156, R40 ;  /* 0x0000009cb090723c */ /* 0x040fec0000041828 */
[-C--:B------:R-:W-:Y:S06]  /*c770*/  HMMA.16816.F32.BF16 R152, R176, R158.reuse, R44 ;  /* 0x0000009eb098723c */ /* 0x080fec000004182c */
[C---:B------:R-:W-:Y:S06]  /*c780*/  HMMA.16816.F32.BF16 R156, R108.reuse, R158, R48 ;  /* 0x0000009e6c9c723c */ /* 0x040fec0000041830 */
[-C--:B------:R-:W-:Y:S06]  /*c790*/  HMMA.16816.F32.BF16 R164, R108, R172.reuse, R52 ;  /* 0x000000ac6ca4723c */ /* 0x080fec0000041834 */
[C---:B------:R-:W-:Y:S05]  /*c7a0*/  HMMA.16816.F32.BF16 R160, R176.reuse, R172, R56 ;  /* 0x000000acb0a0723c */ /* 0x040fea0000041838 */
[----:B-----5:R-:W-:Y:S06]  /*c7b0*/  FFMA.FTZ R3, R3, R218, R216 ;  /* 0x000000da03037223 */ /* 0x020fec00000100d8 */
[----:B------:R-:W-:Y:S04]  /*c7c0*/  FADD.FTZ R3, R170, R3 ;  /* 0x00000003aa037221 */ /* 0x000fe80000010000 */
[----:B------:R-:W-:Y:S04]  /*c7d0*/  FADD.FTZ R3, R217, R3 ;  /* 0x00000003d9037221 */ /* 0x000fe80000010000 */
[----:B------:R-:W-:Y:S04]  /*c7e0*/  FADD.FTZ R0, R233, R3 ;  /* 0x00000003e9007221 */ /* 0x000fe80000010000 */
[----:B------:R-:W-:Y:S01]  /*c7f0*/  FADD.FTZ R3, R220, R0 ;  /* 0x00000000dc037221 */ /* 0x000fe20000010000 */
[----:B------:R-:W-:Y:S01]  /*c800*/  FADD.FTZ R0, R252, R9 ;  /* 0x00000009fc007221 */ /* 0x000fe20000010000 */
[----:B--2---:R-:W-:Y:S02]  /*c810*/  FFMA.FTZ R100, R100, R219, R237 ;  /* 0x000000db64647223 */ /* 0x004fe400000100ed */
[----:B------:R-:W-:Y:S02]  /*c820*/  FADD.FTZ R9, R221, R3 ;  /* 0x00000003dd097221 */ /* 0x000fe40000010000 */
[----:B------:R-:W-:Y:S01]  /*c830*/  FADD.FTZ R8, R208, R100 ;  /* 0x00000064d0087221 */ /* 0x000fe20000010000 */
[----:B------:R-:W-:Y:S01]  /*c840*/  MOV R208, R211 ;  /* 0x000000d300d07202 */ /* 0x000fe20000000f00 */
[----:B------:R-:W-:Y:S01]  /*c850*/  FADD.FTZ R9, R212, R9 ;  /* 0x00000009d4097221 */ /* 0x000fe20000010000 */
[----:B------:R-:W-:Y:S01]  /*c860*/  MOV R211, R171 ;  /* 0x000000ab00d37202 */ /* 0x000fe20000000f00 */
[----:B------:R-:W-:Y:S01]  /*c870*/  FADD.FTZ R8, R214, R8 ;  /* 0x00000008d6087221 */ /* 0x000fe20000010000 */
[-C--:B------:R-:W-:Y:S03]  /*c880*/  HMMA.16816.F32.BF16 R168, R176, R174.reuse, R60 ;  /* 0x000000aeb0a8723c */ /* 0x080fe6000004183c */
[----:B------:R-:W-:Y:S01]  /*c890*/  FADD.FTZ R9, R211, R9 ;  /* 0x00000009d3097221 */ /* 0x000fe20000010000 */
[----:B------:R-:W-:Y:S01]  /*c8a0*/  FADD.FTZ R8, R234, R8 ;  /* 0x00000008ea087221 */ /* 0x000fe20000010000 */
[----:B------:R-:W-:Y:S01]  /*c8b0*/  MOV R100, R103 ;  /* 0x0000006700647202 */ /* 0x000fe20000000f00 */
        /* <DEDUP_REMOVED lines=16> */
[----:B------:R-:W-:Y:S01]  /*c9c0*/  FADD.FTZ R0, R208, R3 ;  /* 0x00000003d0007221 */ /* 0x000fe20000010000 */
[----:B------:R-:W-:Y:S04]  /*c9d0*/  HMMA.16816.F32.BF16 R96, R108, R6, R96 ;  /* 0x000000066c60723c */ /* 0x000fe80000041860 */
[----:B------:R-:W-:Y:S01]  /*c9e0*/  FADD.FTZ R3, R245, R2 ;  /* 0x00000002f5037221 */ /* 0x000fe20000010000 */
[----:B------:R-:W-:Y:S01]  /*c9f0*/  FADD.FTZ R2, R203, R8 ;  /* 0x00000008cb027221 */ /* 0x000fe20000010000 */
[----:B------:R-:W-:Y:S01]  /*ca00*/  FADD.FTZ R10, R243, R0 ;  /* 0x00000000f30a7221 */ /* 0x000fe20000010000 */
[----:B------:R-:W-:Y:S01]  /*ca10*/  FADD.FTZ R0, R242, R9 ;  /* 0x00000009f2007221 */ /* 0x000fe20000010000 */
[----:B------:R-:W-:Y:S03]  /*ca20*/  FADD.FTZ R3, R201, R3 ;  /* 0x00000003c9037221 */ /* 0x000fe60000010000 */
        /* <DEDUP_REMOVED lines=11> */
[----:B------:R-:W-:Y:S02]  /*cae0*/  FADD.FTZ R2, R209, R9 ;  /* 0x00000009d1027221 */ /* 0x000fe40000010000 */
        /* <DEDUP_REMOVED lines=16> */
[----:B------:R-:W-:Y:S01]  /*cbf0*/  MOV R106, R101 ;  /* 0x00000065006a7202 */ /* 0x000fe20000000f00 */
[----:B------:R-:W-:Y:S01]  /*cc00*/  STL [R1+0x10], R5 ;  /* 0x0000100501007387 */ /* 0x000fe20000100800 */
[----:B------:R-:W-:Y:S03]  /*cc10*/  MOV R105, R102 ;  /* 0x0000006600697202 */ /* 0x000fe60000000f00 */
[----:B------:R1:W-:Y:S04]  /*cc20*/  STL [R1+0x14], R3 ;  /* 0x0000140301007387 */ /* 0x0003e80000100800 */
[----:B------:R2:W-:Y:S04]  /*cc30*/  STL [R1+0x18], R2 ;  /* 0x0000180201007387 */ /* 0x0005e80000100800 */
[----:B------:R2:W-:Y:S01]  /*cc40*/  STL [R1+0x1c], R0 ;  /* 0x00001c0001007387 */ /* 0x0005e20000100800 */
[----:B-1----:R-:W-:Y:S01]  /*cc50*/  MOV R3, R104 ;  /* 0x0000006800037202 */ /* 0x002fe20000000f00 */
[----:B------:R-:W-:Y:S06]  /*cc60*/  @P0 BRA `(.L_x_386) ;  /* 0xffffffc800240947 */ /* 0x000fec000383ffff */
.L_x_385:
[----:B--2---:R-:W2:Y:S04]  /*cc70*/  LDL.LU R2, [R1+0x10] ;  /* 0x0000100001027983 */ /* 0x004ea80000300800 */
[----:B------:R-:W3:Y:S04]  /*cc80*/  LDL.LU R7, [R1+0x14] ;  /* 0x0000140001077983 */ /* 0x000ee80000300800 */
[----:B------:R-:W4:Y:S04]  /*cc90*/  LDL.LU R6, [R1+0x18] ;  /* 0x0000180001067983 */ /* 0x000f280000300800 */
[----:B------:R-:W5:Y:S01]  /*cca0*/  LDL.LU R5, [R1+0x1c] ;  /* 0x00001c0001057983 */ /* 0x000f620000300800 */
[----:B------:R-:W1:Y:S01]  /*ccb0*/  S2UR UR4, SR_CgaCtaId ;  /* 0x00000000000479c3 */ /* 0x000e620000008800 */
[----:B------:R-:W-:Y:S01]  /*ccc0*/  UMOV UR5, 0x400 ;  /* 0x0000040000057882 */ /* 0x000fe20000000000 */
[----:B------:R-:W-:Y:S01]  /*ccd0*/  UMOV UR16, URZ ;  /* 0x0000003f00107c82 */ /* 0x000fe20008000000 */
[----:B------:R-:W5:Y:S01]  /*cce0*/  S2R R52, SR_TID.X ;  /* 0x0000000000347919 */ /* 0x000f620000002100 */
[----:B------:R-:W-:Y:S01]  /*ccf0*/  UMOV UR17, URZ ;  /* 0x0000003f00117c82 */ /* 0x000fe20008000000 */
[----:B------:R-:W-:Y:S03]  /*cd00*/  BSSY B0, `(.L_x_389) ;  /* 0x0000161000007945 */ /* 0x000fe60003800000 */
[----:B------:R-:W5:Y:S08]  /*cd10*/  S2UR UR11, SR_CTAID.Y ;  /* 0x00000000000b79c3 */ /* 0x000f700000002600 */
[----:B------:R-:W5:Y:S01]  /*cd20*/  S2UR UR10, SR_CTAID.X ;  /* 0x00000000000a79c3 */ /* 0x000f620000002500 */
[----:B-1----:R-:W-:-:S03]  /*cd30*/  ULEA UR4, UR4, UR5, 0x18 ;  /* 0x0000000504047291 */ /* 0x002fc6000f8ec03f */
[----:B------:R-:W-:Y:S02]  /*cd40*/  ULDC.U8 UR5, c[0x0][0x3d8] ;  /* 0x0000f60000057ab9 */ /* 0x000fe40000000000 */
[----:B------:R-:W-:Y:S01]  /*cd50*/  UISETP.NE.AND UP1, UPT, UR5, URZ, UPT ;  /* 0x0000003f0500728c */ /* 0x000fe2000bf25270 */
[----:B--2---:R-:W1:Y:S04]  /*cd60*/  SHFL.BFLY PT, R0, R2, 0x2, 0x1f ;  /* 0x0c401f0002007f89 */ /* 0x004e6800000e0000 */
[----:B---3--:R-:W2:Y:S04]  /*cd70*/  SHFL.BFLY PT, R4, R7, 0x2, 0x1f ;  /* 0x0c401f0007047f89 */ /* 0x008ea800000e0000 */
[----:B----4-:R-:W3:Y:S01]  /*cd80*/  SHFL.BFLY PT, R3, R6, 0x2, 0x1f ;  /* 0x0c401f0006037f89 */ /* 0x010ee200000e0000 */
[----:B-1----:R-:W-:-:S03]  /*cd90*/  FADD.FTZ R0, R0, R2 ;  /* 0x0000000200007221 */ /* 0x002fc60000010000 */
[----:B-----5:R-:W1:Y:S01]  /*cda0*/  SHFL.BFLY PT, R2, R5, 0x2, 0x1f ;  /* 0x0c401f0005027f89 */ /* 0x020e6200000e0000 */
[----:B--2---:R-:W-:Y:S01]  /*cdb0*/  FADD.FTZ R4, R4, R7 ;  /* 0x0000000704047221 */ /* 0x004fe20000010000 */
[----:B------:R-:W-:Y:S02]  /*cdc0*/  SHF.R.S32.HI R7, RZ, 0x1f, R52 ;  /* 0x0000001fff077819 */ /* 0x000fe40000011434 */
[----:B------:R-:W2:Y:S01]  /*cdd0*/  SHFL.BFLY PT, R49, R0, 0x1, 0x1f ;  /* 0x0c201f0000317f89 */ /* 0x000ea200000e0000 */
[----:B---3--:R-:W-:Y:S01]  /*cde0*/  FADD.FTZ R3, R3, R6 ;  /* 0x0000000603037221 */ /* 0x008fe20000010000 */
[CC--:B------:R-:W-:Y:S02]  /*cdf0*/  LEA.HI R14, R7.reuse, R52.reuse, RZ, 0x5 ;  /* 0x00000034070e7211 */ /* 0x0c0fe400078f28ff */
[----:B------:R-:W3:Y:S01]  /*ce00*/  SHFL.BFLY PT, R50, R4, 0x1, 0x1f ;  /* 0x0c201f0004327f89 */ /* 0x000ee200000e0000 */
[----:B------:R-:W-:Y:S01]  /*ce10*/  LEA.HI R7, R7, R52, RZ, 0x2 ;  /* 0x0000003407077211 */ /* 0x000fe200078f10ff */
[----:B-1----:R-:W-:-:S02]  /*ce20*/  FADD.FTZ R2, R2, R5 ;  /* 0x0000000502027221 */ /* 0x002fc40000010000 */
[----:B------:R-:W1:Y:S01]  /*ce30*/  SHFL.BFLY PT, R5, R3, 0x1, 0x1f ;  /* 0x0c201f0003057f89 */ /* 0x000e6200000e0000 */
[----:B--2---:R-:W-:Y:S01]  /*ce40*/  FADD.FTZ R49, R0, R49 ;  /* 0x0000003100317221 */ /* 0x004fe20000010000 */
[----:B------:R-:W-:Y:S02]  /*ce50*/  MOV R0, 0x3f800000 ;  /* 0x3f80000000007802 */ /* 0x000fe40000000f00 */
[----:B------:R-:W2:Y:S01]  /*ce60*/  SHFL.BFLY PT, R6, R2, 0x1, 0x1f ;  /* 0x0c201f0002067f89 */ /* 0x000ea200000e0000 */
[----:B---3--:R-:W-:Y:S01]  /*ce70*/  FADD.FTZ R50, R4, R50 ;  /* 0x0000003204327221 */ /* 0x008fe20000010000 */
[----:B------:R-:W-:Y:S02]  /*ce80*/  FSETP.NE.FTZ.AND P5, PT, R49, RZ, PT ;  /* 0x000000ff3100720b */ /* 0x000fe40003fb5000 */
[----:B------:R-:W-:Y:S02]  /*ce90*/  LOP3.LUT R4, R14, 0xffffffe0, RZ, 0xc0, !PT ;  /* 0xffffffe00e047812 */ /* 0x000fe400078ec0ff */
[----:B------:R-:W-:-:S02]  /*cea0*/  FSETP.NE.FTZ.AND P4, PT, R50, RZ, PT ;  /* 0x000000ff3200720b */ /* 0x000fc40003f95000 */
[----:B------:R-:W-:Y:S02]  /*ceb0*/  IADD3 R4, -R4, R52, RZ ;  /* 0x0000003404047210 */ /* 0x000fe40007ffe1ff */
[----:B------:R-:W-:Y:S02]  /*cec0*/  SHF.R.S32.HI R14, RZ, 0x5, R14 ;  /* 0x00000005ff0e7819 */ /* 0x000fe4000001140e */
[----:B------:R-:W-:-:S03]  /*ced0*/  LOP3.LUT P6, RZ, R4, 0x3, RZ, 0xc0, !PT ;  /* 0x0000000304ff7812 */ /* 0x000fc600078cc0ff */
[----:B------:R-:W3:Y:S01]  /*cee0*/  @P5 MUFU.RCP R0, R49 ;  /* 0x0000003100005308 */ /* 0x000ee20000001000 */
[----:B-1----:R-:W-:Y:S01]  /*cef0*/  FADD.FTZ R48, R3, R5 ;  /* 0x0000000503307221 */ /* 0x002fe20000010000 */
[----:B------:R-:W-:Y:S02]  /*cf00*/  LOP3.LUT R5, R7, 0xfffffffc, RZ, 0xc0, !PT ;  /* 0xfffffffc07057812 */ /* 0x000fe400078ec0ff */
[----:B------:R-:W-:Y:S01]  /*cf10*/  MOV R3, 0x3f800000 ;  /* 0x3f80000000037802 */ /* 0x000fe20000000f00 */
[----:B--2---:R-:W-:Y:S01]  /*cf20*/  FADD.FTZ R51, R2, R6 ;  /* 0x0000000602337221 */ /* 0x004fe20000010000 */
[----:B------:R-:W-:Y:S02]  /*cf30*/  FSETP.NE.FTZ.AND P3, PT, R48, RZ, PT ;  /* 0x000000ff3000720b */ /* 0x000fe40003f75000 */
[----:B------:R-:W-:Y:S02]  /*cf40*/  MOV R2, 0x3f800000 ;  /* 0x3f80000000027802 */ /* 0x000fe40000000f00 */
[----:B------:R-:W-:Y:S01]  /*cf50*/  FSETP.NE.FTZ.AND P2, PT, R51, RZ, PT ;  /* 0x000000ff3300720b */ /* 0x000fe20003f55000 */
[----:B------:R-:W1:Y:S01]  /*cf60*/  @P4 MUFU.RCP R3, R50 ;  /* 0x0000003200034308 */ /* 0x000e620000001000 */
[----:B------:R-:W-:Y:S01]  /*cf70*/  IADD3 R52, -R5, R52, RZ ;  /* 0x0000003405347210 */ /* 0x000fe20007ffe1ff */
[C---:B---3--:R-:W-:Y:S01]  /*cf80*/  FMUL.FTZ R116, R0.reuse, R116 ;  /* 0x0000007400747220 */ /* 0x048fe20000410000 */
        /* <DEDUP_REMOVED lines=23> */
[----:B------:R-:W-:Y:S01]  /*d100*/  MOV R0, 0x3f800000 ;  /* 0x3f80000000007802 */ /* 0x000fe20000000f00 */
        /* <DEDUP_REMOVED lines=8> */
[----:B------:R-:W1:Y:S01]  /*d190*/  @P2 MUFU.RCP R0, R51 ;  /* 0x0000003300002308 */ /* 0x000e620000001000 */
        /* <DEDUP_REMOVED lines=8> */
[C---:B--2---:R-:W-:Y:S01]  /*d220*/  FMUL.FTZ R112, R2.reuse, R112 ;  /* 0x0000007002707220 */ /* 0x044fe20000410000 */
[C---:B------:R-:W-:Y:S01]  /*d230*/  FMUL.FTZ R47, R2.reuse, R113 ;  /* 0x00000071022f7220 */ /* 0x040fe20000410000 */
[C---:B------:R-:W-:Y:S01]  /*d240*/  FMUL.FTZ R120, R2.reuse, R120 ;  /* 0x0000007802787220 */ /* 0x040fe20000410000 */
[C---:B------:R-:W-:Y:S01]  /*d250*/  FMUL.FTZ R46, R2.reuse, R121 ;  /* 0x00000079022e7220 */ /* 0x040fe20000410000 */
[C---:B------:R-:W-:Y:S01]  /*d260*/  FMUL.FTZ R128, R2.reuse, R128 ;  /* 0x0000008002807220 */ /* 0x040fe20000410000 */
[C---:B------:R-:W-:Y:S01]  /*d270*/  FMUL.FTZ R39, R2.reuse, R129 ;  /* 0x0000008102277220 */ /* 0x040fe20000410000 */
[C---:B------:R-:W-:Y:S01]  /*d280*/  FMUL.FTZ R136, R2.reuse, R136 ;  /* 0x0000008802887220 */ /* 0x040fe20000410000 */
[----:B------:R-:W-:Y:S01]  /*d290*/  FMUL.FTZ R36, R2, R137 ;  /* 0x0000008902247220 */ /* 0x000fe20000410000 */
        /* <DEDUP_REMOVED lines=52> */
[----:B------:R-:W-:Y:S01]  /*d5e0*/  FMUL.FTZ R6, R3, R99 ;  /* 0x0000006303067220 */ /* 0x000fe20000410000 */
[----:B------:R-:W-:-:S02]  /*d5f0*/  IADD3 R2, R0, -R2, RZ ;  /* 0x8000000200027210 */ /* 0x000fc40007ffe0ff */
[----:B------:R-:W-:Y:S02]  /*d600*/  F2FP.BF16.F32.PACK_AB R45, R45, R116 ;  /* 0x000000742d2d723e */ /* 0x000fe400000010ff */
[----:B------:R-:W-:Y:S02]  /*d610*/  LEA.HI R0, R2, R2, RZ, 0x1 ;  /* 0x0000000202007211 */ /* 0x000fe400078f08ff */
[----:B------:R-:W-:Y:S02]  /*d620*/  F2FP.BF16.F32.PACK_AB R44, R44, R118 ;  /* 0x000000762c2c723e */ /* 0x000fe400000010ff */
[----:B------:R-:W-:Y:S02]  /*d630*/  LOP3.LUT R3, R0, 0x3fffffe, RZ, 0xc0, !PT ;  /* 0x03fffffe00037812 */ /* 0x000fe400078ec0ff */
[----:B------:R-:W-:Y:S02]  /*d640*/  SHF.R.S32.HI R9, RZ, 0x1, R0 ;  /* 0x00000001ff097819 */ /* 0x000fe40000011400 */
[----:B------:R-:W-:-:S02]  /*d650*/  IADD3 R2, R2, -R3, RZ ;  /* 0x8000000302027210 */ /* 0x000fc40007ffe0ff */
[----:B------:R-:W-:Y:S02]  /*d660*/  SHF.L.U32 R3, R9, 0x6, RZ ;  /* 0x0000000609037819 */ /* 0x000fe400000006ff */
[----:B------:R-:W-:Y:S02]  /*d670*/  LEA R0, R14, R52, 0x8 ;  /* 0x000000340e007211 */ /* 0x000fe400078e40ff */
[----:B------:R-:W-:Y:S02]  /*d680*/  LOP3.LUT R4, R3, 0xc0, RZ, 0xc0, !PT ;  /* 0x000000c003047812 */ /* 0x000fe400078ec0ff */
[----:B------:R-:W-:Y:S02]  /*d690*/  LOP3.LUT R3, R9, 0x1, RZ, 0xc0, !PT ;  /* 0x0000000109037812 */ /* 0x000fe400078ec0ff */
[----:B------:R-:W-:Y:S02]  /*d6a0*/  LEA R0, R2, R0, 0x4 ;  /* 0x0000000002007211 */ /* 0x000fe400078e20ff */
[----:B------:R-:W-:-:S02]  /*d6b0*/  LEA.HI R2, R4, R4, RZ, 0x1d ;  /* 0x0000000404027211 */ /* 0x000fc400078fe8ff */
[----:B------:R-:W-:Y:S02]  /*d6c0*/  ISETP.NE.U32.AND P1, PT, R3, 0x1, PT ;  /* 0x000000010300780c */ /* 0x000fe40003f25070 */
[----:B------:R-:W-:Y:S02]  /*d6d0*/  LEA R0, R0, R2, 0x1 ;  /* 0x0000000200007211 */ /* 0x000fe400078e08ff */
[----:B------:R-:W-:Y:S02]  /*d6e0*/  LOP3.LUT P0, RZ, R9, 0x2, RZ, 0xc0, !PT ;  /* 0x0000000209ff7812 */ /* 0x000fe4000780c0ff */
[----:B------:R-:W-:Y:S01]  /*d6f0*/  LEA R0, R0, UR4, 0x1 ;  /* 0x0000000400007c11 */ /* 0x000fe2000f8e08ff */
[----:B------:R-:W-:Y:S01]  /*d700*/  ULDC.U8 UR4, c[0x0][0x3d9] ;  /* 0x0000f64000047ab9 */ /* 0x000fe20000000000 */
[----:B------:R-:W-:Y:S01]  /*d710*/  MOV R3, 0x20 ;  /* 0x0000002000037802 */ /* 0x000fe20000000f00 */
[----:B------:R-:W-:Y:S01]  /*d720*/  UISETP.NE.AND UP0, UPT, UR4, URZ, UPT ;  /* 0x0000003f0400728c */ /* 0x000fe2000bf05270 */
[----:B------:R-:W-:Y:S01]  /*d730*/  IADD3 R2, R0, -0x10, RZ ;  /* 0xfffffff000027810 */ /* 0x000fe20007ffe0ff */
[----:B------:R-:W-:Y:S01]  /*d740*/  STS [R0], R45 ;  /* 0x0000002d00007388 */ /* 0x000fe20000000800 */
[----:B------:R-:W-:Y:S01]  /*d750*/  SEL R3, R3, 0xffffffe0, !P0 ;  /* 0xffffffe003037807 */ /* 0x000fe20004000000 */
[----:B------:R-:W-:Y:S01]  /*d760*/  UISETP.NE.OR UP2, UPT, UR4, URZ, !UP1 ;  /* 0x0000003f0400728c */ /* 0x000fe2000cf45670 */
[----:B------:R-:W-:Y:S01]  /*d770*/  F2FP.BF16.F32.PACK_AB R43, R43, R124 ;  /* 0x0000007c2b2b723e */ /* 0x000fe200000010ff */
[----:B------:R-:W-:Y:S01]  /*d780*/  STS [R0+0x200], R44 ;  /* 0x0002002c00007388 */ /* 0x000fe20000000800 */
[----:B------:R-:W-:-:S02]  /*d790*/  F2FP.BF16.F32.PACK_AB R42, R42, R126 ;  /* 0x0000007e2a2a723e */ /* 0x000fc400000010ff */
[----:B------:R-:W-:Y:S02]  /*d7a0*/  @P1 IADD3 R2, R0, 0x10, RZ ;  /* 0x0000001000021810 */ /* 0x000fe40007ffe0ff */
[----:B------:R-:W-:Y:S01]  /*d7b0*/  F2FP.BF16.F32.PACK_AB R47, R47, R112 ;  /* 0x000000702f2f723e */ /* 0x000fe200000010ff */
[----:B------:R-:W-:Y:S01]  /*d7c0*/  @UP0 ULDC.64 UR8, c[0x0][0x2c0] ;  /* 0x0000b00000080ab9 */ /* 0x000fe20000000a00 */
[----:B------:R-:W-:Y:S01]  /*d7d0*/  F2FP.BF16.F32.PACK_AB R114, R115, R114 ;  /* 0x000000727372723e */ /* 0x000fe200000010ff */
[----:B------:R-:W-:Y:S01]  /*d7e0*/  STS [R2], R43 ;  /* 0x0000002b02007388 */ /* 0x000fe20000000800 */
[----:B------:R-:W-:Y:S01]  /*d7f0*/  F2FP.BF16.F32.PACK_AB R46, R46, R120 ;  /* 0x000000782e2e723e */ /* 0x000fe200000010ff */
[----:B------:R-:W-:Y:S01]  /*d800*/  @UP0 UIMAD UR15, UR9, UR8, URZ ;  /* 0x00000008090f02a4 */ /* 0x000fe2000f8e023f */
[----:B------:R-:W-:Y:S01]  /*d810*/  F2FP.BF16.F32.PACK_AB R122, R123, R122 ;  /* 0x0000007a7b7a723e */ /* 0x000fe200000010ff */
[----:B------:R-:W-:Y:S01]  /*d820*/  STS [R2+0x200], R42 ;  /* 0x0002002a02007388 */ /* 0x000fe20000000800 */
[----:B------:R-:W-:Y:S01]  /*d830*/  F2FP.BF16.F32.PACK_AB R41, R41, R132 ;  /* 0x000000842929723e */ /* 0x000fe200000010ff */
[----:B------:R-:W1:Y:S01]  /*d840*/  S2UR UR8, SR_CTAID.Z ;  /* 0x00000000000879c3 */ /* 0x000e620000002700 */
[----:B------:R-:W-:Y:S01]  /*d850*/  F2FP.BF16.F32.PACK_AB R40, R40, R134 ;  /* 0x000000862828723e */ /* 0x000fe200000010ff */
[----:B------:R-:W-:Y:S01]  /*d860*/  STS [R0+0x1000], R47 ;  /* 0x0010002f00007388 */ /* 0x000fe20000000800 */
[----:B------:R-:W-:Y:S01]  /*d870*/  IADD3 R4, R0, R3, RZ ;  /* 0x0000000300047210 */ /* 0x000fe20007ffe0ff */
[----:B------:R-:W-:Y:S01]  /*d880*/  @!UP0 ULDC UR6, c[0x0][0x2e4] ;  /* 0x0000b90000068ab9 */ /* 0x000fe20000000800 */
[----:B------:R-:W-:Y:S01]  /*d890*/  F2FP.BF16.F32.PACK_AB R38, R38, R140 ;  /* 0x0000008c2626723e */ /* 0x000fe200000010ff */
[----:B------:R-:W-:Y:S01]  /*d8a0*/  STS [R0+0x1200], R114 ;  /* 0x0012007200007388 */ /* 0x000fe20000000800 */
[----:B------:R-:W-:Y:S01]  /*d8b0*/  F2FP.BF16.F32.PACK_AB R37, R37, R142 ;  /* 0x0000008e2525723e */ /* 0x000fe200000010ff */
[----:B------:R-:W-:Y:S01]  /*d8c0*/  @!UP0 ULDC UR9, c[0x0][0x2c4] ;  /* 0x0000b10000098ab9 */ /* 0x000fe20000000800 */
[----:B------:R-:W-:Y:S01]  /*d8d0*/  IADD3 R3, R3, R2, RZ ;  /* 0x0000000203037210 */ /* 0x000fe20007ffe0ff */
[----:B------:R-:W-:Y:S01]  /*d8e0*/  STS [R2+0x1000], R46 ;  /* 0x0010002e02007388 */ /* 0x000fe20000000800 */
[----:B------:R-:W-:Y:S01]  /*d8f0*/  F2FP.BF16.F32.PACK_AB R39, R39, R128 ;  /* 0x000000802727723e */ /* 0x000fe200000010ff */
[----:B------:R-:W-:Y:S01]  /*d900*/  @!UP0 USEL UR15, UR9, UR6, !UP1 ;  /* 0x00000006090f8287 */ /* 0x000fe2000c800000 */
[----:B------:R-:W-:Y:S01]  /*d910*/  F2FP.BF16.F32.PACK_AB R130, R131, R130 ;  /* 0x000000828382723e */ /* 0x000fe200000010ff */
[----:B------:R-:W-:Y:S01]  /*d920*/  STS [R2+0x1200], R122 ;  /* 0x0012007a02007388 */ /* 0x000fe20000000800 */
[----:B------:R-:W-:Y:S01]  /*d930*/  F2FP.BF16.F32.PACK_AB R36, R36, R136 ;  /* 0x000000882424723e */ /* 0x000fe200000010ff */
[----:B------:R-:W-:Y:S01]  /*d940*/  @!UP0 ULDC UR5, c[0x0][0x270] ;  /* 0x00009c0000058ab9 */ /* 0x000fe20000000800 */
[----:B------:R-:W-:Y:S01]  /*d950*/  F2FP.BF16.F32.PACK_AB R138, R139, R138 ;  /* 0x0000008a8b8a723e */ /* 0x000fe200000010ff */
[----:B------:R-:W-:Y:S01]  /*d960*/  STS [R4], R41 ;  /* 0x0000002904007388 */ /* 0x000fe20000000800 */
[----:B------:R-:W-:Y:S01]  /*d970*/  F2FP.BF16.F32.PACK_AB R35, R35, R148 ;  /* 0x000000942323723e */ /* 0x000fe200000010ff */
[----:B------:R-:W-:Y:S01]  /*d980*/  @UP0 UMOV UR7, 0x1 ;  /* 0x0000000100070882 */ /* 0x000fe20000000000 */
[----:B------:R-:W-:Y:S01]  /*d990*/  F2FP.BF16.F32.PACK_AB R34, R34, R150 ;  /* 0x000000962222723e */ /* 0x000fe200000010ff */
[----:B------:R-:W-:Y:S01]  /*d9a0*/  STS [R4+0x200], R40 ;  /* 0x0002002804007388 */ /* 0x000fe20000000800 */
[----:B------:R-:W-:Y:S01]  /*d9b0*/  F2FP.BF16.F32.PACK_AB R32, R32, R156 ;  /* 0x0000009c2020723e */ /* 0x000fe200000010ff */
[----:B------:R-:W-:Y:S01]  /*d9c0*/  @!UP0 UIMAD UR7, UR15, UR5, URZ ;  /* 0x000000050f0782a4 */ /* 0x000fe2000f8e023f */
[----:B------:R-:W-:Y:S01]  /*d9d0*/  F2FP.BF16.F32.PACK_AB R31, R31, R158 ;  /* 0x0000009e1f1f723e */ /* 0x000fe200000010ff */
[----:B------:R-:W-:Y:S01]  /*d9e0*/  STS [R3], R38 ;  /* 0x0000002603007388 */ /* 0x000fe20000000800 */
[----:B------:R-:W-:Y:S01]  /*d9f0*/  F2FP.BF16.F32.PACK_AB R33, R33, R144 ;  /* 0x000000902121723e */ /* 0x000fe200000010ff */
[----:B------:R-:W-:Y:S01]  /*da00*/  UIMAD UR6, UR11, UR7, URZ ;  /* 0x000000070b0672a4 */ /* 0x000fe2000f8e023f */
[----:B------:R-:W-:Y:S01]  /*da10*/  F2FP.BF16.F32.PACK_AB R146, R147, R146 ;  /* 0x000000929392723e */ /* 0x000fe200000010ff */
[----:B------:R-:W-:Y:S01]  /*da20*/  STS [R3+0x200], R37 ;  /* 0x0002002503007388 */ /* 0x000fe20000000800 */
[----:B------:R-:W-:Y:S01]  /*da30*/  F2FP.BF16.F32.PACK_AB R30, R30, R152 ;  /* 0x000000981e1e723e */ /* 0x000fe200000010ff */
[----:B------:R-:W-:Y:S01]  /*da40*/  @UP0 ULDC UR14, c[0x0][0x2c0] ;  /* 0x0000b000000e0ab9 */ /* 0x000fe20000000800 */
[----:B------:R-:W-:Y:S01]  /*da50*/  F2FP.BF16.F32.PACK_AB R154, R155, R154 ;  /* 0x0000009a9b9a723e */ /* 0x000fe200000010ff */
[----:B------:R-:W-:Y:S01]  /*da60*/  STS [R4+0x1000], R39 ;  /* 0x0010002704007388 */ /* 0x000fe20000000800 */
[----:B------:R-:W-:Y:S01]  /*da70*/  F2FP.BF16.F32.PACK_AB R29, R29, R164 ;  /* 0x000000a41d1d723e */ /* 0x000fe200000010ff */
[----:B------:R-:W-:Y:S01]  /*da80*/  @!UP2 ULDC UR4, c[0x0][0x2c4] ;  /* 0x0000b1000004aab9 */ /* 0x000fe20000000800 */
[----:B------:R-:W-:Y:S01]  /*da90*/  F2FP.BF16.F32.PACK_AB R28, R28, R166 ;  /* 0x000000a61c1c723e */ /* 0x000fe200000010ff */
[----:B------:R-:W-:Y:S01]  /*daa0*/  STS [R4+0x1200], R130 ;  /* 0x0012008204007388 */ /* 0x000fe20000000800 */
[----:B------:R-:W-:Y:S01]  /*dab0*/  F2FP.BF16.F32.PACK_AB R25, R25, R172 ;  /* 0x000000ac1919723e */ /* 0x000fe200000010ff */
[----:B------:R-:W-:Y:S01]  /*dac0*/  @!UP0 UMOV UR14, 0x1 ;  /* 0x00000001000e8882 */ /* 0x000fe20000000000 */
[----:B------:R-:W-:Y:S01]  /*dad0*/  F2FP.BF16.F32.PACK_AB R24, R24, R174 ;  /* 0x000000ae1818723e */ /* 0x000fe200000010ff */
[----:B------:R-:W-:Y:S01]  /*dae0*/  STS [R3+0x1000], R36 ;  /* 0x0010002403007388 */ /* 0x000fe20000000800 */
[----:B------:R-:W-:Y:S01]  /*daf0*/  F2FP.BF16.F32.PACK_AB R27, R27, R160 ;  /* 0x000000a01b1b723e */ /* 0x000fe200000010ff */
[----:B------:R-:W-:Y:S01]  /*db00*/  @!UP2 UIMAD UR4, UR11, UR4, URZ ;  /* 0x000000040b04a2a4 */ /* 0x000fe2000f8e023f */
[----:B------:R-:W-:Y:S01]  /*db10*/  F2FP.BF16.F32.PACK_AB R26, R163, R26 ;  /* 0x0000001aa31a723e */ /* 0x000fe200000010ff */
[----:B------:R-:W-:Y:S01]  /*db20*/  STS [R3+0x1200], R138 ;  /* 0x0012008a03007388 */ /* 0x000fe20000000800 */
[----:B------:R-:W-:Y:S01]  /*db30*/  F2FP.BF16.F32.PACK_AB R23, R23, R168 ;  /* 0x000000a81717723e */ /* 0x000fe200000010ff */
[----:B------:R-:W-:Y:S01]  /*db40*/  USEL UR6, UR6, URZ, UP2 ;  /* 0x0000003f06067287 */ /* 0x000fe20009000000 */
[----:B------:R-:W-:Y:S01]  /*db50*/  F2FP.BF16.F32.PACK_AB R22, R171, R22 ;  /* 0x00000016ab16723e */ /* 0x000fe200000010ff */
[----:B------:R-:W-:Y:S01]  /*db60*/  STS [R0+0x2000], R35 ;  /* 0x0020002300007388 */ /* 0x000fe20000000800 */
[----:B------:R-:W-:Y:S01]  /*db70*/  F2FP.BF16.F32.PACK_AB R21, R21, R68 ;  /* 0x000000441515723e */ /* 0x000fe200000010ff */
[----:B------:R-:W-:Y:S01]  /*db80*/  UIMAD UR5, UR10, UR14, URZ ;  /* 0x0000000e0a0572a4 */ /* 0x000fe2000f8e023f */
[----:B------:R-:W-:Y:S01]  /*db90*/  F2FP.BF16.F32.PACK_AB R20, R20, R70 ;  /* 0x000000461414723e */ /* 0x000fe200000010ff */
[----:B------:R-:W-:Y:S01]  /*dba0*/  STS [R0+0x2200], R34 ;  /* 0x0022002200007388 */ /* 0x000fe20000000800 */
[----:B------:R-:W-:Y:S01]  /*dbb0*/  F2FP.BF16.F32.PACK_AB R17, R17, R80 ;  /* 0x000000501111723e */ /* 0x000fe200000010ff */
[----:B-1----:R-:W-:Y:S01]  /*dbc0*/  UIMAD UR15, UR8, UR15, UR6 ;  /* 0x0000000f080f72a4 */ /* 0x002fe2000f8e0206 */
[----:B------:R-:W-:Y:S01]  /*dbd0*/  F2FP.BF16.F32.PACK_AB R16, R16, R82 ;  /* 0x000000521010723e */ /* 0x000fe200000010ff */
[----:B------:R-:W-:Y:S01]  /*dbe0*/  STS [R2+0x2000], R32 ;  /* 0x0020002002007388 */ /* 0x000fe20000000800 */
[----:B------:R-:W-:Y:S01]  /*dbf0*/  F2FP.BF16.F32.PACK_AB R19, R19, R72 ;  /* 0x000000481313723e */ /* 0x000fe200000010ff */
[----:B------:R-:W-:Y:S01]  /*dc00*/  USHF.L.U32 UR7, UR5, 0x7, URZ ;  /* 0x0000000705077899 */ /* 0x000fe2000800063f */
[----:B------:R-:W-:Y:S01]  /*dc10*/  F2FP.BF16.F32.PACK_AB R18, R75, R18 ;  /* 0x000000124b12723e */ /* 0x000fe200000010ff */
        /* <DEDUP_REMOVED lines=11> */
[----:B------:R-:W-:Y:S01]  /*dcd0*/  F2FP.BF16.F32.PACK_AB R6, R6, R98 ;  /* 0x000000620606723e */ /* 0x000fe200000010ff */
[----:B------:R-:W-:Y:S01]  /*dce0*/  STS [R2+0x3000], R30 ;  /* 0x0030001e02007388 */ /* 0x000fe20000000800 */
[----:B------:R-:W-:Y:S01]  /*dcf0*/  F2FP.BF16.F32.PACK_AB R10, R10, R88 ;  /* 0x000000580a0a723e */ /* 0x000fe200000010ff */
[----:B------:R-:W-:Y:S01]  /*dd00*/  USHF.R.S32.HI UR5, URZ, 0x1f, UR7 ;  /* 0x0000001f3f057899 */ /* 0x000fe20008011407 */
[----:B------:R-:W-:Y:S01]  /*dd10*/  F2FP.BF16.F32.PACK_AB R8, R91, R8 ;  /* 0x000000085b08723e */ /* 0x000fe200000010ff */
[----:B------:R-:W-:Y:S01]  /*dd20*/  STS [R2+0x3200], R154 ;  /* 0x0032009a02007388 */ /* 0x000fe20000000800 */
[----:B------:R-:W-:Y:S01]  /*dd30*/  F2FP.BF16.F32.PACK_AB R5, R5, R92 ;  /* 0x0000005c0505723e */ /* 0x000fe200000010ff */
[----:B------:R-:W-:Y:S01]  /*dd40*/  UIADD3 UR15, UP1, UP0, UR7, UR16, UR15 ;  /* 0x00000010070f7290 */ /* 0x000fe2000f83e00f */
[----:B------:R-:W-:Y:S01]  /*dd50*/  F2FP.BF16.F32.PACK_AB R9, R95, R94 ;  /* 0x0000005e5f09723e */ /* 0x000fe200000010ff */
[----:B------:R-:W-:Y:S02]  /*dd60*/  STS [R4+0x2000], R29 ;  /* 0x0020001d04007388 */ /* 0x000fe40000000800 */
[----:B------:R-:W-:-:S02]  /*dd70*/  UIADD3.X UR16, UR5, UR17, UR6, UP1, UP0 ;  /* 0x0000001105107290 */ /* 0x000fc40008fe0406 */
        /* <DEDUP_REMOVED lines=8> */
[----:B------:R2:W-:Y:S04]  /*de00*/  STS [R0+0x4200], R20 ;  /* 0x0042001400007388 */ /* 0x0005e80000000800 */
[----:B------:R3:W-:Y:S04]  /*de10*/  STS [R2+0x4000], R17 ;  /* 0x0040001102007388 */ /* 0x0007e80000000800 */
[----:B------:R4:W-:Y:S04]  /*de20*/  STS [R2+0x4200], R16 ;  /* 0x0042001002007388 */ /* 0x0009e80000000800 */
[----:B------:R5:W-:Y:S04]  /*de30*/  STS [R0+0x5000], R19 ;  /* 0x0050001300007388 */ /* 0x000be80000000800 */
[----:B------:R5:W-:Y:S01]  /*de40*/  STS [R0+0x5200], R18 ;  /* 0x0052001200007388 */ /* 0x000be20000000800 */
[----:B-1----:R-:W1:Y:S03]  /*de50*/  LDC.64 R22, c[0x0][0x2a0] ;  /* 0x0000a800ff167b82 */ /* 0x002e660000000a00 */
[----:B------:R-:W-:Y:S04]  /*de60*/  STS [R2+0x5000], R15 ;  /* 0x0050000f02007388 */ /* 0x000fe80000000800 */
[----:B------:R5:W-:Y:S01]  /*de70*/  STS [R2+0x5200], R13 ;  /* 0x0052000d02007388 */ /* 0x000be20000000800 */
[----:B--2---:R-:W2:Y:S03]  /*de80*/  LDC.64 R20, c[0x0][0x290] ;  /* 0x0000a400ff147b82 */ /* 0x004ea60000000a00 */
[----:B------:R-:W-:Y:S01]  /*de90*/  STS [R4+0x4000], R12 ;  /* 0x0040000c04007388 */ /* 0x000fe20000000800 */
[----:B---3--:R-:W-:-:S03]  /*dea0*/  MOV R17, 0x7f800000 ;  /* 0x7f80000000117802 */ /* 0x008fc60000000f00 */
[----:B------:R-:W-:Y:S01]  /*deb0*/  STS [R4+0x4200], R11 ;  /* 0x0042000b04007388 */ /* 0x000fe20000000800 */
[----:B----4-:R-:W-:-:S03]  /*dec0*/  MOV R16, 0x7f800000 ;  /* 0x7f80000000107802 */ /* 0x010fc60000000f00 */
[----:B------:R3:W-:Y:S01]  /*ded0*/  STS [R3+0x4000], R7 ;  /* 0x0040000703007388 */ /* 0x0007e20000000800 */
[----:B-----5:R-:W-:-:S03]  /*dee0*/  MOV R19, 0x7f800000 ;  /* 0x7f80000000137802 */ /* 0x020fc60000000f00 */
[----:B------:R4:W-:Y:S01]  /*def0*/  STS [R3+0x4200], R6 ;  /* 0x0042000603007388 */ /* 0x0009e20000000800 */
[----:B------:R-:W5:Y:S01]  /*df00*/  @P5 MUFU.LG2 R0, R49 ;  /* 0x0000003100005308 */ /* 0x000f620000000c00 */
[----:B------:R-:W-:Y:S02]  /*df10*/  MOV R18, 0x7f800000 ;  /* 0x7f80000000127802 */ /* 0x000fe40000000f00 */
[----:B------:R-:W-:Y:S04]  /*df20*/  STS [R4+0x5000], R10 ;  /* 0x0050000a04007388 */ /* 0x000fe80000000800 */
[----:B------:R1:W-:Y:S01]  /*df30*/  STS [R4+0x5200], R8 ;  /* 0x0052000804007388 */ /* 0x0003e20000000800 */
[----:B------:R-:W4:Y:S03]  /*df40*/  @P3 MUFU.LG2 R2, R48 ;  /* 0x0000003000023308 */ /* 0x000f260000000c00 */
[----:B------:R2:W-:Y:S04]  /*df50*/  STS [R3+0x5000], R5 ;  /* 0x0050000503007388 */ /* 0x0005e80000000800 */
[----:B------:R2:W-:Y:S01]  /*df60*/  STS [R3+0x5200], R9 ;  /* 0x0052000903007388 */ /* 0x0005e20000000800 */
[----:B-----5:R-:W-:Y:S01]  /*df70*/  @P5 FMUL.FTZ R0, R0, 0.69314718246459960938 ;  /* 0x3f31721800005820 */ /* 0x020fe20000410000 */
[----:B---3--:R-:W3:Y:S01]  /*df80*/  @P5 LDC R7, c[0x0][0x2e8] ;  /* 0x0000ba00ff075b82 */ /* 0x008ee20000000800 */
[----:B----4-:R-:W-:-:S07]  /*df90*/  @P3 FMUL.FTZ R2, R2, 0.69314718246459960938 ;  /* 0x3f31721802023820 */ /* 0x010fce0000410000 */
[----:B------:R-:W4:Y:S01]  /*dfa0*/  @P3 LDC R6, c[0x0][0x2e8] ;  /* 0x0000ba00ff063b82 */ /* 0x000f220000000800 */
[----:B-1----:R-:W1:Y:S07]  /*dfb0*/  @P4 MUFU.LG2 R8, R50 ;  /* 0x0000003200084308 */ /* 0x002e6e0000000c00 */
[----:B--2---:R-:W2:Y:S01]  /*dfc0*/  @P2 LDC R5, c[0x0][0x2e8] ;  /* 0x0000ba00ff052b82 */ /* 0x004ea20000000800 */
[----:B------:R-:W5:Y:S07]  /*dfd0*/  @P2 MUFU.LG2 R4, R51 ;  /* 0x0000003300042308 */ /* 0x000f6e0000000c00 */
[----:B------:R-:W2:Y:S01]  /*dfe0*/  @P4 LDC R9, c[0x0][0x2e8] ;  /* 0x0000ba00ff094b82 */ /* 0x000ea20000000800 */
[----:B---3--:R-:W-:Y:S01]  /*dff0*/  @P5 FFMA.FTZ R19, R104, R7, R0 ;  /* 0x0000000768135223 */ /* 0x008fe20000010000 */
[----:B-1----:R-:W-:Y:S01]  /*e000*/  @P4 FMUL.FTZ R3, R8, 0.69314718246459960938 ;  /* 0x3f31721808034820 */ /* 0x002fe20000410000 */
[----:B----4-:R-:W-:Y:S01]  /*e010*/  @P3 FFMA.FTZ R16, R102, R6, R2 ;  /* 0x0000000666103223 */ /* 0x010fe20000010002 */
[----:B-----5:R-:W-:-:S04]  /*e020*/  @P2 FMUL.FTZ R0, R4, 0.69314718246459960938 ;  /* 0x3f31721804002820 */ /* 0x020fc80000410000 */
[----:B--2---:R-:W-:Y:S01]  /*e030*/  @P2 FFMA.FTZ R17, R101, R5, R0 ;  /* 0x0000000565112223 */ /* 0x004fe20000010000 */
[----:B------:R-:W-:Y:S01]  /*e040*/  @P4 FFMA.FTZ R18, R103, R9, R3 ;  /* 0x0000000967124223 */ /* 0x000fe20000010003 */
[----:B------:R-:W-:Y:S06]  /*e050*/  BAR.SYNC.DEFER_BLOCKING 0x0 ;  /* 0x0000000000007b1d */ /* 0x000fec0000010000 */
[----:B------:R-:W-:Y:S05]  /*e060*/  @P6 BRA `(.L_x_390) ;  /* 0x0000000000a86947 */ /* 0x000fea0003800000 */
[----:B------:R-:W2:Y:S01]  /*e070*/  LDL.LU R53, [R1+0x68] ;  /* 0x0000680001357983 */ /* 0x000ea20000300800 */
[----:B------:R-:W-:Y:S01]  /*e080*/  SHF.R.S32.HI R0, RZ, 0x1f, R14 ;  /* 0x0000001fff007819 */ /* 0x000fe2000001140e */
[----:B------:R-:W-:-:S03]  /*e090*/  UIMAD UR4, UR10, -0x80, UR9 ;  /* 0xffffff800a0478a4 */ /* 0x000fc6000f8e0209 */
[----:B------:R-:W-:-:S04]  /*e0a0*/  LEA.HI R0, R0, R14, RZ, 0x2 ;  /* 0x0000000e00007211 */ /* 0x000fc800078f10ff */
[----:B------:R-:W-:-:S05]  /*e0b0*/  LOP3.LUT R0, R0, 0xffffffc, RZ, 0xc0, !PT ;  /* 0x0ffffffc00007812 */ /* 0x000fca00078ec0ff */
[----:B------:R-:W-:-:S04]  /*e0c0*/  IMAD.IADD R0, R14, 0x1, -R0 ;  /* 0x000000010e007824 */ /* 0x000fc800078e0a00 */
[----:B--2---:R-:W-:-:S04]  /*e0d0*/  IMAD R0, R0, 0x10, R53 ;  /* 0x0000001000007824 */ /* 0x004fc800078e0235 */
        /* <DEDUP_REMOVED lines=12> */
[----:B------:R-:W2:Y:S02]  /*e1a0*/  @!P5 LDC.64 R8, c[0x0][0x2b0] ;  /* 0x0000ac00ff08db82 */ /* 0x000ea40000000a00 */
[----:B------:R-:W-:Y:S01]  /*e1b0*/  @!P6 LEA.HI.X.SX32 R6, R3, UR16, 0x1, P0 ;  /* 0x000000100306ec11 */ /* 0x000fe200080f0eff */
[----:B------:R-:W-:Y:S01]  /*e1c0*/  @!P3 IMAD R3, R4, UR14, RZ ;  /* 0x0000000e0403bc24 */ /* 0x000fe2000f8e02ff */
[----:B------:R-:W-:-:S04]  /*e1d0*/  @!P5 IADD3 R7, P0, R2, UR15, RZ ;  /* 0x0000000f0207dc10 */ /* 0x000fc8000ff1e0ff */
[----:B------:R-:W3:Y:S01]  /*e1e0*/  @!P4 LDC.64 R12, c[0x0][0x2b0] ;  /* 0x0000ac00ff0ccb82 */ /* 0x000ee20000000a00 */
[----:B------:R-:W-:-:S07]  /*e1f0*/  @!P5 LEA.HI.X.SX32 R2, R2, UR16, 0x1, P0 ;  /* 0x000000100202dc11 */ /* 0x000fce00080f0eff */
[----:B------:R-:W4:Y:S01]  /*e200*/  @!P3 LDC.64 R14, c[0x0][0x2b0] ;  /* 0x0000ac00ff0ebb82 */ /* 0x000f220000000a00 */
[----:B-1----:R-:W-:-:S04]  /*e210*/  @!P6 LEA R10, P1, R0, R10, 0x2 ;  /* 0x0000000a000ae211 */ /* 0x002fc800078210ff */
[----:B------:R-:W-:Y:S02]  /*e220*/  @!P6 LEA.HI.X R11, R0, R11, R6, 0x2, P1 ;  /* 0x0000000b000be211 */ /* 0x000fe400008f1406 */
[----:B------:R-:W-:Y:S02]  /*e230*/  @!P4 IADD3 R0, P1, R5, UR15, RZ ;  /* 0x0000000f0500cc10 */ /* 0x000fe4000ff3e0ff */
[----:B--2---:R-:W-:Y:S01]  /*e240*/  @!P5 LEA R6, P2, R7, R8, 0x2 ;  /* 0x000000080706d211 */ /* 0x004fe200078410ff */
[----:B------:R1:W-:Y:S01]  /*e250*/  @!P6 STG.E desc[UR12][R10.64], R19 ;  /* 0x000000130a00e986 */ /* 0x0003e2000c10190c */
[----:B------:R-:W-:Y:S02]  /*e260*/  @!P3 IADD3 R8, P0, R3, UR15, RZ ;  /* 0x0000000f0308bc10 */ /* 0x000fe4000ff1e0ff */
[----:B------:R-:W-:Y:S02]  /*e270*/  @!P4 LEA.HI.X.SX32 R5, R5, UR16, 0x1, P1 ;  /* 0x000000100505cc11 */ /* 0x000fe400088f0eff */
[----:B------:R-:W-:-:S02]  /*e280*/  @!P5 LEA.HI.X R7, R7, R9, R2, 0x2, P2 ;  /* 0x000000090707d211 */ /* 0x000fc400010f1402 */
[----:B------:R-:W-:Y:S02]  /*e290*/  @!P3 LEA.HI.X.SX32 R3, R3, UR16, 0x1, P0 ;  /* 0x000000100303bc11 */ /* 0x000fe400080f0eff */
[C---:B---3--:R-:W-:Y:S01]  /*e2a0*/  @!P4 LEA R4, P1, R0.reuse, R12, 0x2 ;  /* 0x0000000c0004c211 */ /* 0x048fe200078210ff */
[----:B------:R1:W-:Y:S03]  /*e2b0*/  @!P5 STG.E desc[UR12][R6.64], R18 ;  /* 0x000000120600d986 */ /* 0x0003e6000c10190c */
[----:B------:R-:W-:Y:S02]  /*e2c0*/  @!P4 LEA.HI.X R5, R0, R13, R5, 0x2, P1 ;  /* 0x0000000d0005c211 */ /* 0x000fe400008f1405 */
[----:B----4-:R-:W-:-:S03]  /*e2d0*/  @!P3 LEA R2, P0, R8, R14, 0x2 ;  /* 0x0000000e0802b211 */ /* 0x010fc600078010ff */
[----:B------:R1:W-:Y:S01]  /*e2e0*/  @!P4 STG.E desc[UR12][R4.64], R16 ;  /* 0x000000100400c986 */ /* 0x0003e2000c10190c */
[----:B------:R-:W-:-:S05]  /*e2f0*/  @!P3 LEA.HI.X R3, R8, R15, R3, 0x2, P0 ;  /* 0x0000000f0803b211 */ /* 0x000fca00000f1403 */
[----:B------:R1:W-:Y:S04]  /*e300*/  @!P3 STG.E desc[UR12][R2.64], R17 ;  /* 0x000000110200b986 */ /* 0x0003e8000c10190c */
.L_x_390:
[----:B------:R-:W-:Y:S05]  /*e310*/  BSYNC B0 ;  /* 0x0000000000007941 */ /* 0x000fea0003800000 */
.L_x_389:
[----:B-1----:R-:W2:Y:S01]  /*e320*/  LDL.LU.64 R6, [R1+0x50] ;  /* 0x0000500001067983 */ /* 0x002ea20000300a00 */
[----:B------:R-:W-:Y:S01]  /*e330*/  USHF.R.S32.HI UR4, URZ, 0x1f, UR11 ;  /* 0x0000001f3f047899 */ /* 0x000fe2000801140b */
[----:B------:R-:W-:Y:S02]  /*e340*/  ULDC.64 UR6, c[0x0][0x298] ;  /* 0x0000a60000067ab9 */ /* 0x000fe40000000a00 */
[----:B------:R-:W3:Y:S03]  /*e350*/  LDL.LU.64 R4, [R1+0x58] ;  /* 0x0000580001047983 */ /* 0x000ee60000300a00 */
[----:B------:R-:W-:Y:S01]  /*e360*/  IMAD R0, R20, UR4, RZ ;  /* 0x0000000414007c24 */ /* 0x000fe2000f8e02ff */
[----:B------:R-:W-:Y:S01]  /*e370*/  USHF.R.S32.HI UR4, URZ, 0x1f, UR8 ;  /* 0x0000001f3f047899 */ /* 0x000fe20008011408 */
[----:B------:R-:W1:Y:S02]  /*e380*/  LDS.128 R44, [R230] ;  /* 0x00000000e62c7984 */ /* 0x000e640000000c00 */
[----:B------:R-:W-:-:S02]  /*e390*/  IMAD R0, R21, UR11, R0 ;  /* 0x0000000b15007c24 */ /* 0x000fc4000f8e0200 */
[----:B------:R-:W4:Y:S04]  /*e3a0*/  LDS.128 R52, [R230+0x2000] ;  /* 0x00200000e6347984 */ /* 0x000f280000000c00 */
[----:B------:R-:W5:Y:S04]  /*e3b0*/  LDS.128 R48, [R230+0x4000] ;  /* 0x00400000e6307984 */ /* 0x000f680000000c00 */
[----:B------:R-:W5:Y:S04]  /*e3c0*/  LDS.128 R40, [R230+0x800] ;  /* 0x00080000e6287984 */ /* 0x000f680000000c00 */
[----:B------:R-:W5:Y:S04]  /*e3d0*/  LDS.128 R28, [R230+0x2800] ;  /* 0x00280000e61c7984 */ /* 0x000f680000000c00 */
[----:B------:R-:W5:Y:S04]  /*e3e0*/  LDS.128 R16, [R230+0x4800] ;  /* 0x00480000e6107984 */ /* 0x000f680000000c00 */
[----:B------:R-:W5:Y:S04]  /*e3f0*/  LDS.128 R36, [R230+0x1000] ;  /* 0x00100000e6247984 */ /* 0x000f680000000c00 */
[----:B------:R-:W5:Y:S04]  /*e400*/  LDS.128 R24, [R230+0x3000] ;  /* 0x00300000e6187984 */ /* 0x000f680000000c00 */
[----:B------:R-:W5:Y:S04]  /*e410*/  LDS.128 R12, [R230+0x5000] ;  /* 0x00500000e60c7984 */ /* 0x000f680000000c00 */
[----:B------:R-:W5:Y:S04]  /*e420*/  LDS.128 R32, [R230+0x1800] ;  /* 0x00180000e6207984 */ /* 0x000f680000000c00 */
[----:B------:R-:W-:Y:S01]  /*e430*/  LDS.128 R8, [R230+0x5800] ;  /* 0x00580000e6087984 */ /* 0x000fe20000000c00 */
[--C-:B--2---:R-:W-:Y:S01]  /*e440*/  SHF.R.S32.HI R3, RZ, 0x1f, R6.reuse ;  /* 0x0000001fff037819 */ /* 0x104fe20000011406 */
[----:B------:R-:W-:-:S04]  /*e450*/  IMAD.MOV.U32 R2, RZ, RZ, R6 ;  /* 0x000000ffff027224 */ /* 0x000fc800078e0006 */
[----:B------:R-:W-:-:S04]  /*e460*/  IMAD.WIDE.U32 R2, R20, UR11, R2 ;  /* 0x0000000b14027c25 */ /* 0x000fc8000f8e0002 */
[----:B------:R-:W-:Y:S02]  /*e470*/  IMAD.IADD R3, R3, 0x1, R0 ;  /* 0x0000000103037824 */ /* 0x000fe400078e0200 */
[C---:B------:R-:W-:Y:S01]  /*e480*/  IMAD R0, R22.reuse, UR4, RZ ;  /* 0x0000000416007c24 */ /* 0x040fe2000f8e02ff */
[----:B------:R-:W-:Y:S01]  /*e490*/  ULDC.64 UR4, c[0x0][0x280] ;  /* 0x0000a00000047ab9 */ /* 0x000fe20000000a00 */
[----:B------:R-:W-:-:S04]  /*e4a0*/  IMAD.WIDE.U32 R2, R22, UR8, R2 ;  /* 0x0000000816027c25 */ /* 0x000fc8000f8e0002 */
[----:B------:R-:W-:Y:S02]  /*e4b0*/  IMAD R0, R23, UR8, R0 ;  /* 0x0000000817007c24 */ /* 0x000fe4000f8e0200 */
[----:B------:R-:W2:Y:S03]  /*e4c0*/  LDS.128 R20, [R230+0x3800] ;  /* 0x00380000e6147984 */ /* 0x000ea60000000c00 */
[----:B------:R-:W-:Y:S01]  /*e4d0*/  IADD3 R3, R3, R0, RZ ;  /* 0x0000000003037210 */ /* 0x000fe20007ffe0ff */
[----:B---3--:R-:W-:Y:S02]  /*e4e0*/  IMAD R0, R5, UR6, RZ ;  /* 0x0000000605007c24 */ /* 0x008fe4000f8e02ff */
[----:B------:R-:W-:-:S04]  /*e4f0*/  IMAD.WIDE.U32 R2, R4, UR6, R2 ;  /* 0x0000000604027c25 */ /* 0x000fc8000f8e0002 */
[----:B------:R-:W-:Y:S01]  /*e500*/  IMAD R0, R4, UR7, R0 ;  /* 0x0000000704007c24 */ /* 0x000fe2000f8e0200 */
[----:B------:R-:W-:Y:S01]  /*e510*/  LEA R6, P0, R2, UR4, 0x1 ;  /* 0x0000000402067c11 */ /* 0x000fe2000f8008ff */
[----:B------:R-:W-:Y:S02]  /*e520*/  USHF.L.U32 UR4, UR6, 0x6, URZ ;  /* 0x0000000606047899 */ /* 0x000fe4000800063f */
[----:B------:R-:W-:Y:S01]  /*e530*/  USHF.L.U64.HI UR6, UR6, 0x6, UR7 ;  /* 0x0000000606067899 */ /* 0x000fe20008010207 */
[----:B------:R-:W-:-:S04]  /*e540*/  IADD3 R0, R3, R0, RZ ;  /* 0x0000000003007210 */ /* 0x000fc80007ffe0ff */
[----:B------:R-:W-:Y:S02]  /*e550*/  LEA.HI.X R7, R2, UR5, R0, 0x1, P0 ;  /* 0x0000000502077c11 */ /* 0x000fe400080f0c00 */
[----:B------:R-:W-:-:S03]  /*e560*/  IADD3 R4, P0, R6, UR4, RZ ;  /* 0x0000000406047c10 */ /* 0x000fc6000ff1e0ff */
[----:B-1----:R-:W-:Y:S01]  /*e570*/  STG.E.128 desc[UR12][R6.64], R44 ;  /* 0x0000002c06007986 */ /* 0x002fe2000c101d0c */
[----:B------:R-:W-:Y:S02]  /*e580*/  IADD3.X R5, R7, UR6, RZ, P0, !PT ;  /* 0x0000000607057c10 */ /* 0x000fe400087fe4ff */
[----:B------:R-:W-:Y:S01]  /*e590*/  IADD3 R2, P0, R4, UR4, RZ ;  /* 0x0000000404027c10 */ /* 0x000fe2000ff1e0ff */
[----:B----4-:R-:W-:Y:S03]  /*e5a0*/  STG.E.128 desc[UR12][R6.64+0x40], R52 ;  /* 0x0000403406007986 */ /* 0x010fe6000c101d0c */
[----:B------:R-:W-:Y:S01]  /*e5b0*/  IADD3.X R3, R5, UR6, RZ, P0, !PT ;  /* 0x0000000605037c10 */ /* 0x000fe200087fe4ff */
[----:B-----5:R1:W-:Y:S04]  /*e5c0*/  STG.E.128 desc[UR12][R6.64+0x80], R48 ;  /* 0x0000803006007986 */ /* 0x0203e8000c101d0c */
[----:B------:R-:W-:Y:S04]  /*e5d0*/  STG.E.128 desc[UR12][R4.64], R40 ;  /* 0x0000002804007986 */ /* 0x000fe8000c101d0c */
[----:B------:R-:W-:Y:S04]  /*e5e0*/  STG.E.128 desc[UR12][R4.64+0x40], R28 ;  /* 0x0000401c04007986 */ /* 0x000fe8000c101d0c */
[----:B------:R-:W-:Y:S04]  /*e5f0*/  STG.E.128 desc[UR12][R4.64+0x80], R16 ;  /* 0x0000801004007986 */ /* 0x000fe8000c101d0c */
[----:B------:R-:W-:Y:S04]  /*e600*/  STG.E.128 desc[UR12][R2.64], R36 ;  /* 0x0000002402007986 */ /* 0x000fe8000c101d0c */
[----:B------:R-:W-:Y:S04]  /*e610*/  STG.E.128 desc[UR12][R2.64+0x40], R24 ;  /* 0x0000401802007986 */ /* 0x000fe8000c101d0c */
[----:B------:R-:W-:Y:S01]  /*e620*/  STG.E.128 desc[UR12][R2.64+0x80], R12 ;  /* 0x0000800c02007986 */ /* 0x000fe2000c101d0c */
[----:B-1----:R-:W-:-:S04]  /*e630*/  IADD3 R6, P0, R2, UR4, RZ ;  /* 0x0000000402067c10 */ /* 0x002fc8000ff1e0ff */
[----:B------:R-:W-:-:S05]  /*e640*/  IADD3.X R7, R3, UR6, RZ, P0, !PT ;  /* 0x0000000603077c10 */ /* 0x000fca00087fe4ff */
[----:B------:R-:W-:Y:S04]  /*e650*/  STG.E.128 desc[UR12][R6.64], R32 ;  /* 0x0000002006007986 */ /* 0x000fe8000c101d0c */
[----:B--2---:R-:W-:Y:S04]  /*e660*/  STG.E.128 desc[UR12][R6.64+0x40], R20 ;  /* 0x0000401406007986 */ /* 0x004fe8000c101d0c */
[----:B------:R-:W-:Y:S01]  /*e670*/  STG.E.128 desc[UR12][R6.64+0x80], R8 ;  /* 0x0000800806007986 */ /* 0x000fe2000c101d0c */
[----:B------:R-:W-:Y:S05]  /*e680*/  EXIT ;  /* 0x000000000000794d */ /* 0x000fea0003800000 */
.L_x_380:
        /* <DEDUP_REMOVED lines=10> */
[----:B------:R-:W-:Y:S01]  /*e730*/  SHF.R.S32.HI R8, RZ, 0x2, R8 ;  /* 0x00000002ff087819 */ /* 0x000fe20000011408 */
[C---:B------:R-:W-:Y:S01]  /*e740*/  IMAD R0, R23.reuse, UR5, R0 ;  /* 0x0000000517007c24 */ /* 0x040fe2000f8e0200 */
[----:B------:R-:W-:Y:S01]  /*e750*/  ULDC.64 UR6, c[0x0][0x298] ;  /* 0x0000a60000067ab9 */ /* 0x000fe20000000a00 */
[----:B------:R-:W-:Y:S01]  /*e760*/  IMAD.IADD R2, R182, 0x1, -R2 ;  /* 0x00000001b6027824 */ /* 0x000fe200078e0a02 */
[----:B------:R-:W-:Y:S01]  /*e770*/  SHF.R.S32.HI R9, RZ, 0x1f, R8 ;  /* 0x0000001fff097819 */ /* 0x000fe20000011408 */
[----:B------:R-:W-:Y:S01]  /*e780*/  VIADD R12, R8, 0x20 ;  /* 0x00000020080c7836 */ /* 0x000fe20000000000 */
[----:B------:R-:W-:Y:S01]  /*e790*/  @!UP1 UISETP.NE.AND UP0, UPT, UR10, URZ, UPT ;  /* 0x0000003f0a00928c */ /* 0x000fe2000bf05270 */
[----:B------:R-:W-:Y:S01]  /*e7a0*/  IMAD.SHL.U32 R2, R2, 0x8, RZ ;  /* 0x0000000802027824 */ /* 0x000fe200078e00ff */
[----:B------:R-:W-:Y:S01]  /*e7b0*/  @UP1 ULDC UR9, c[0x0][0x2c0] ;  /* 0x0000b00000091ab9 */ /* 0x000fe20000000800 */
[----:B------:R-:W-:Y:S01]  /*e7c0*/  ISETP.NE.AND P1, PT, RZ, UR10, PT ;  /* 0x0000000aff007c0c */ /* 0x000fe2000bf25270 */
[----:B------:R-:W-:Y:S01]  /*e7d0*/  @UP1 UIMAD UR9, UR15, UR9, URZ ;  /* 0x000000090f0912a4 */ /* 0x000fe2000f8e023f */
[C---:B------:R-:W-:Y:S01]  /*e7e0*/  VIADD R13, R8.reuse, 0x40 ;  /* 0x00000040080d7836 */ /* 0x040fe20000000000 */
[--C-:B------:R-:W-:Y:S01]  /*e7f0*/  SHF.R.S32.HI R3, RZ, 0x1f, R2.reuse ;  /* 0x0000001fff037819 */ /* 0x100fe20000011402 */
[----:B------:R-:W-:Y:S01]  /*e800*/  VIADD R14, R8, 0x60 ;  /* 0x00000060080e7836 */ /* 0x000fe20000000000 */
[----:B------:R-:W-:Y:S01]  /*e810*/  ISETP.EQ.AND P1, PT, RZ, UR8, P1 ;  /* 0x00000008ff007c0c */ /* 0x000fe20008f22270 */
[----:B------:R-:W-:Y:S01]  /*e820*/  BSSY B0, `(.L_x_391) ;  /* 0x0000046000007945 */ /* 0x000fe20003800000 */
[----:B------:R-:W-:Y:S01]  /*e830*/  LOP3.LUT P3, RZ, R182, 0x3, RZ, 0xc0, !PT ;  /* 0x00000003b6ff7812 */ /* 0x000fe2000786c0ff */
[----:B------:R-:W-:Y:S01]  /*e840*/  IMAD.WIDE.U32 R2, R23, UR4, R2 ;  /* 0x0000000417027c25 */ /* 0x000fe2000f8e0002 */
[----:B------:R-:W-:-:S03]  /*e850*/  ULDC.64 UR4, c[0x0][0x2a0] ;  /* 0x0000a80000047ab9 */ /* 0x000fc60000000a00 */
[----:B------:R-:W-:Y:S02]  /*e860*/  IMAD.IADD R3, R0, 0x1, R3 ;  /* 0x0000000100037824 */ /* 0x000fe400078e0203 */
[----:B------:R-:W-:Y:S02]  /*e870*/  IMAD R0, R4, UR4, RZ ;  /* 0x0000000404007c24 */ /* 0x000fe4000f8e02ff */
[C---:B------:R-:W-:Y:S01]  /*e880*/  IMAD.WIDE.U32 R2, R17.reuse, UR4, R2 ;  /* 0x0000000411027c25 */ /* 0x040fe2000f8e0002 */
[----:B------:R-:W-:Y:S02]  /*e890*/  @!UP1 ULDC UR4, c[0x0][0x2e4] ;  /* 0x0000b90000049ab9 */ /* 0x000fe40000000800 */
[----:B------:R-:W-:Y:S01]  /*e8a0*/  @!UP1 USEL UR9, UR15, UR4, !UP0 ;  /* 0x000000040f099287 */ /* 0x000fe2000c000000 */
[----:B------:R-:W-:Y:S01]  /*e8b0*/  IMAD R0, R17, UR5, R0 ;  /* 0x0000000511007c24 */ /* 0x000fe2000f8e0200 */
[----:B------:R-:W-:Y:S01]  /*e8c0*/  @UP1 UMOV UR5, 0x1 ;  /* 0x0000000100051882 */ /* 0x000fe20000000000 */
[----:B------:R-:W-:Y:S01]  /*e8d0*/  IMAD.WIDE R4, R16, 0x80, R8 ;  /* 0x0000008010047825 */ /* 0x000fe200078e0208 */
[----:B------:R-:W-:-:S02]  /*e8e0*/  @!UP1 ULDC UR4, c[0x0][0x270] ;  /* 0x00009c0000049ab9 */ /* 0x000fc40000000800 */
[----:B------:R-:W-:Y:S01]  /*e8f0*/  @!UP1 UIMAD UR5, UR9, UR4, URZ ;  /* 0x00000004090592a4 */ /* 0x000fe2000f8e023f */
[----:B------:R-:W-:Y:S02]  /*e900*/  IMAD.IADD R3, R0, 0x1, R3 ;  /* 0x0000000100037824 */ /* 0x000fe400078e0203 */
[----:B------:R-:W-:Y:S02]  /*e910*/  IMAD R0, R5, UR6, RZ ;  /* 0x0000000605007c24 */ /* 0x000fe4000f8e02ff */
[----:B------:R-:W-:-:S04]  /*e920*/  IMAD.WIDE.U32 R2, R4, UR6, R2 ;  /* 0x0000000604027c25 */ /* 0x000fc8000f8e0002 */
[----:B------:R-:W-:Y:S01]  /*e930*/  IMAD R0, R4, UR7, R0 ;  /* 0x0000000704007c24 */ /* 0x000fe2000f8e0200 */
[----:B------:R-:W-:Y:S01]  /*e940*/  USHF.L.U64.HI UR7, UR6, 0x6, UR7 ;  /* 0x0000000606077899 */ /* 0x000fe20008010207 */
[C---:B------:R-:W-:Y:S01]  /*e950*/  IMAD R5, R23.reuse, UR5, RZ ;  /* 0x0000000517057c24 */ /* 0x040fe2000f8e02ff */
[----:B------:R-:W-:Y:S01]  /*e960*/  ULDC.64 UR4, c[0x0][0x280] ;  /* 0x0000a00000047ab9 */ /* 0x000fe20000000a00 */
[----:B------:R-:W-:Y:S01]  /*e970*/  IMAD.IADD R0, R0, 0x1, R3 ;  /* 0x0000000100007824 */ /* 0x000fe200078e0203 */
[C---:B------:R-:W-:Y:S01]  /*e980*/  LEA R6, P0, R2.reuse, UR4, 0x1 ;  /* 0x0000000402067c11 */ /* 0x040fe2000f8008ff */
[----:B------:R-:W-:Y:S01]  /*e990*/  IMAD R4, R23, UR15, RZ ;  /* 0x0000000f17047c24 */ /* 0x000fe2000f8e02ff */
[----:B------:R-:W-:Y:S01]  /*e9a0*/  SEL R5, R5, RZ, !P1 ;  /* 0x000000ff05057207 */ /* 0x000fe20004800000 */
[----:B------:R-:W-:Y:S01]  /*e9b0*/  USHF.L.U32 UR4, UR6, 0x6, URZ ;  /* 0x0000000606047899 */ /* 0x000fe2000800063f */
[----:B------:R-:W-:Y:S02]  /*e9c0*/  LEA.HI.X R7, R2, UR5, R0, 0x1, P0 ;  /* 0x0000000502077c11 */ /* 0x000fe400080f0c00 */
[----:B------:R-:W-:Y:S01]  /*e9d0*/  SHF.R.S32.HI R0, RZ, 0x1f, R4 ;  /* 0x0000001fff007819 */ /* 0x000fe20000011404 */
[----:B------:R-:W-:Y:S01]  /*e9e0*/  @UP1 ULDC UR6, c[0x0][0x2c0] ;  /* 0x0000b00000061ab9 */ /* 0x000fe20000000800 */
[----:B------:R-:W-:Y:S01]  /*e9f0*/  @!UP1 UMOV UR6, 0x1 ;  /* 0x0000000100069882 */ /* 0x000fe20000000000 */
[----:B------:R-:W-:Y:S01]  /*ea00*/  IMAD R3, R17, UR9, R5 ;  /* 0x0000000911037c24 */ /* 0x000fe2000f8e0205 */
[----:B------:R-:W-:Y:S01]  /*ea10*/  SEL R10, R0, RZ, P1 ;  /* 0x000000ff000a7207 */ /* 0x000fe20000800000 */
[C---:B------:R-:W-:Y:S01]  /*ea20*/  IMAD R0, R184.reuse, UR6, RZ ;  /* 0x00000006b8007c24 */ /* 0x040fe2000f8e02ff */
[----:B------:R-:W-:Y:S01]  /*ea30*/  IADD3 R5, -R184, UR15, RZ ;  /* 0x0000000fb8057c10 */ /* 0x000fe2000fffe1ff */
[----:B------:R-:W-:Y:S01]  /*ea40*/  STG.E.128 desc[UR12][R6.64], RZ ;  /* 0x000000ff06007986 */ /* 0x000fe2000c101d0c */
[----:B------:R-:W-:-:S02]  /*ea50*/  SEL R2, R4, RZ, P1 ;  /* 0x000000ff04027207 */ /* 0x000fc40000800000 */
[----:B------:R-:W-:Y:S01]  /*ea60*/  IADD3 R4, P0, R6, UR4, RZ ;  /* 0x0000000406047c10 */ /* 0x000fe2000ff1e0ff */
[----:B------:R-:W-:Y:S01]  /*ea70*/  STG.E.128 desc[UR12][R6.64+0x40], RZ ;  /* 0x000040ff06007986 */ /* 0x000fe2000c101d0c */
[-C--:B------:R-:W-:Y:S02]  /*ea80*/  ISETP.GE.OR P6, PT, R8, R5.reuse, P3 ;  /* 0x000000050800720c */ /* 0x080fe40001fc6670 */
[-C--:B------:R-:W-:Y:S01]  /*ea90*/  ISETP.GE.OR P5, PT, R12, R5.reuse, P3 ;  /* 0x000000050c00720c */ /* 0x080fe20001fa6670 */
[----:B------:R1:W-:Y:S01]  /*eaa0*/  STG.E.128 desc[UR12][R6.64+0x80], RZ ;  /* 0x000080ff06007986 */ /* 0x0003e2000c101d0c */
[-C--:B------:R-:W-:Y:S02]  /*eab0*/  ISETP.GE.OR P4, PT, R13, R5.reuse, P3 ;  /* 0x000000050d00720c */ /* 0x080fe40001f86670 */
[----:B------:R-:W-:Y:S02]  /*eac0*/  IADD3 R11, P2, P1, R0, R2, R3 ;  /* 0x00000002000b7210 */ /* 0x000fe4000795e003 */
[----:B------:R-:W-:-:S02]  /*ead0*/  ISETP.GE.OR P3, PT, R14, R5, P3 ;  /* 0x000000050e00720c */ /* 0x000fc40001f66670 */
[----:B------:R-:W-:Y:S02]  /*eae0*/  SHF.R.S32.HI R0, RZ, 0x1f, R0 ;  /* 0x0000001fff007819 */ /* 0x000fe40000011400 */
[----:B------:R-:W-:Y:S02]  /*eaf0*/  SHF.R.S32.HI R3, RZ, 0x1f, R3 ;  /* 0x0000001fff037819 */ /* 0x000fe40000011403 */
[----:B------:R-:W-:Y:S02]  /*eb00*/  IADD3.X R5, R7, UR7, RZ, P0, !PT ;  /* 0x0000000707057c10 */ /* 0x000fe400087fe4ff */
[----:B------:R-:W-:Y:S02]  /*eb10*/  IADD3 R2, P0, R4, UR4, RZ ;  /* 0x0000000404027c10 */ /* 0x000fe4000ff1e0ff */
[----:B------:R-:W-:Y:S01]  /*eb20*/  IADD3.X R10, R0, R10, R3, P2, P1 ;  /* 0x0000000a000a7210 */ /* 0x000fe200017e2403 */
[----:B------:R2:W-:Y:S01]  /*eb30*/  STG.E.128 desc[UR12][R4.64], RZ ;  /* 0x000000ff04007986 */ /* 0x0005e2000c101d0c */
[----:B------:R-:W-:-:S03]  /*eb40*/  IADD3.X R3, R5, UR7, RZ, P0, !PT ;  /* 0x0000000705037c10 */ /* 0x000fc600087fe4ff */
        /* <DEDUP_REMOVED lines=8> */
[----:B------:R2:W-:Y:S04]  /*ebd0*/  STG.E.128 desc[UR12][R6.64+0x40], RZ ;  /* 0x000040ff06007986 */ /* 0x0005e8000c101d0c */
[----:B------:R2:W-:Y:S01]  /*ebe0*/  STG.E.128 desc[UR12][R6.64+0x80], RZ ;  /* 0x000080ff06007986 */ /* 0x0005e2000c101d0c */
[----:B------:R-:W-:Y:S05]  /*ebf0*/  @P6 BRA `(.L_x_392) ;  /* 0x0000000000206947 */ /* 0x000fea0003800000 */
[----:B------:R-:W-:Y:S01]  /*ec00*/  IMAD R0, R8, UR6, RZ ;  /* 0x0000000608007c24 */ /* 0x000fe2000f8e02ff */
[----:B------:R-:W-:-:S04]  /*ec10*/  ULDC.64 UR4, c[0x0][0x2b0] ;  /* 0x0000ac0000047ab9 */ /* 0x000fc80000000a00 */
[----:B--2---:R-:W-:-:S04]  /*ec20*/  IADD3 R3, P0, R0, R11, RZ ;  /* 0x0000000b00037210 */ /* 0x004fc80007f1e0ff */
[----:B------:R-:W-:Y:S02]  /*ec30*/  LEA.HI.X.SX32 R0, R0, R10, 0x1, P0 ;  /* 0x0000000a00007211 */ /* 0x000fe400000f0eff */
[----:B------:R-:W-:-:S04]  /*ec40*/  LEA R2, P0, R3, UR4, 0x2 ;  /* 0x0000000403027c11 */ /* 0x000fc8000f8010ff */
[----:B------:R-:W-:Y:S01]  /*ec50*/  LEA.HI.X R3, R3, UR5, R0, 0x2, P0 ;  /* 0x0000000503037c11 */ /* 0x000fe200080f1400 */
[----:B------:R-:W-:-:S05]  /*ec60*/  IMAD.MOV.U32 R0, RZ, RZ, 0x7f800000 ;  /* 0x7f800000ff007424 */ /* 0x000fca00078e00ff */
[----:B------:R1:W-:Y:S03]  /*ec70*/  STG.E desc[UR12][R2.64], R0 ;  /* 0x0000000002007986 */ /* 0x0003e6000c10190c */
.L_x_392:
[----:B------:R-:W-:Y:S05]  /*ec80*/  BSYNC B0 ;  /* 0x0000000000007941 */ /* 0x000fea0003800000 */
.L_x_391:
[----:B------:R-:W-:Y:S04]  /*ec90*/  BSSY B0, `(.L_x_393) ;  /* 0x000000a000007945 */ /* 0x000fe80003800000 */
[----:B------:R-:W-:Y:S05]  /*eca0*/  @P5 BRA `(.L_x_394) ;  /* 0x0000000000205947 */ /* 0x000fea0003800000 */
[----:B-1----:R-:W-:Y:S01]  /*ecb0*/  IMAD R0, R12, UR6, RZ ;  /* 0x000000060c007c24 */ /* 0x002fe2000f8e02ff */
[----:B------:R-:W-:-:S04]  /*ecc0*/  ULDC.64 UR4, c[0x0][0x2b0] ;  /* 0x0000ac0000047ab9 */ /* 0x000fc80000000a00 */
[----:B--2---:R-:W-:-:S04]  /*ecd0*/  IADD3 R3, P0, R0, R11, RZ ;  /* 0x0000000b00037210 */ /* 0x004fc80007f1e0ff */
[----:B------:R-:W-:Y:S02]  /*ece0*/  LEA.HI.X.SX32 R0, R0, R10, 0x1, P0 ;  /* 0x0000000a00007211 */ /* 0x000fe400000f0eff */
[----:B------:R-:W-:-:S04]  /*ecf0*/  LEA R2, P0, R3, UR4, 0x2 ;  /* 0x0000000403027c11 */ /* 0x000fc8000f8010ff */
[----:B------:R-:W-:Y:S01]  /*ed00*/  LEA.HI.X R3, R3, UR5, R0, 0x2, P0 ;  /* 0x0000000503037c11 */ /* 0x000fe200080f1400 */
[----:B------:R-:W-:-:S05]  /*ed10*/  IMAD.MOV.U32 R0, RZ, RZ, 0x7f800000 ;  /* 0x7f800000ff007424 */ /* 0x000fca00078e00ff */
[----:B------:R3:W-:Y:S03]  /*ed20*/  STG.E desc[UR12][R2.64], R0 ;  /* 0x0000000002007986 */ /* 0x0007e6000c10190c */
.L_x_394:
[----:B------:R-:W-:Y:S05]  /*ed30*/  BSYNC B0 ;  /* 0x0000000000007941 */ /* 0x000fea0003800000 */
.L_x_393:
[----:B------:R-:W-:Y:S04]  /*ed40*/  BSSY B0, `(.L_x_395) ;  /* 0x000000a000007945 */ /* 0x000fe80003800000 */
[----:B------:R-:W-:Y:S05]  /*ed50*/  @P4 BRA `(.L_x_396) ;  /* 0x0000000000204947 */ /* 0x000fea0003800000 */
[----:B-1-3--:R-:W-:Y:S01]  /*ed60*/  IMAD R0, R13, UR6, RZ ;  /* 0x000000060d007c24 */ /* 0x00afe2000f8e02ff */
[----:B------:R-:W-:-:S04]  /*ed70*/  ULDC.64 UR4, c[0x0][0x2b0] ;  /* 0x0000ac0000047ab9 */ /* 0x000fc80000000a00 */
[----:B--2---:R-:W-:-:S04]  /*ed80*/  IADD3 R3, P0, R0, R11, RZ ;  /* 0x0000000b00037210 */ /* 0x004fc80007f1e0ff */
[----:B------:R-:W-:Y:S02]  /*ed90*/  LEA.HI.X.SX32 R0, R0, R10, 0x1, P0 ;  /* 0x0000000a00007211 */ /* 0x000fe400000f0eff */
[----:B------:R-:W-:-:S04]  /*eda0*/  LEA R2, P0, R3, UR4, 0x2 ;  /* 0x0000000403027c11 */ /* 0x000fc8000f8010ff */
[----:B------:R-:W-:Y:S01]  /*edb0*/  LEA.HI.X R3, R3, UR5, R0, 0x2, P0 ;  /* 0x0000000503037c11 */ /* 0x000fe200080f1400 */
[----:B------:R-:W-:-:S05]  /*edc0*/  IMAD.MOV.U32 R0, RZ, RZ, 0x7f800000 ;  /* 0x7f800000ff007424 */ /* 0x000fca00078e00ff */
[----:B------:R4:W-:Y:S03]  /*edd0*/  STG.E desc[UR12][R2.64], R0 ;  /* 0x0000000002007986 */ /* 0x0009e6000c10190c */
.L_x_396:
[----:B------:R-:W-:Y:S05]  /*ede0*/  BSYNC B0 ;  /* 0x0000000000007941 */ /* 0x000fea0003800000 */
.L_x_395:
[----:B------:R-:W-:Y:S05]  /*edf0*/  @P3 EXIT ;  /* 0x000000000000394d */ /* 0x000fea0003800000 */
[----:B-1-34-:R-:W-:Y:S01]  /*ee00*/  IMAD R0, R14, UR6, RZ ;  /* 0x000000060e007c24 */ /* 0x01afe2000f8e02ff */
[----:B------:R-:W-:-:S04]  /*ee10*/  ULDC.64 UR4, c[0x0][0x2b0] ;  /* 0x0000ac0000047ab9 */ /* 0x000fc80000000a00 */
[----:B--2---:R-:W-:-:S04]  /*ee20*/  IADD3 R3, P0, R0, R11, RZ ;  /* 0x0000000b00037210 */ /* 0x004fc80007f1e0ff */
[----:B------:R-:W-:Y:S02]  /*ee30*/  LEA.HI.X.SX32 R0, R0, R10, 0x1, P0 ;  /* 0x0000000a00007211 */ /* 0x000fe400000f0eff */
[----:B------:R-:W-:-:S04]  /*ee40*/  LEA R2, P0, R3, UR4, 0x2 ;  /* 0x0000000403027c11 */ /* 0x000fc8000f8010ff */
[----:B------:R-:W-:Y:S01]  /*ee50*/  LEA.HI.X R3, R3, UR5, R0, 0x2, P0 ;  /* 0x0000000503037c11 */ /* 0x000fe200080f1400 */
[----:B------:R-:W-:-:S05]  /*ee60*/  IMAD.MOV.U32 R0, RZ, RZ, 0x7f800000 ;  /* 0x7f800000ff007424 */ /* 0x000fca00078e00ff */
[----:B------:R-:W-:Y:S01]  /*ee70*/  STG.E desc[UR12][R2.64], R0 ;  /* 0x0000000002007986 */ /* 0x000fe2000c10190c */
[----:B------:R-:W-:Y:S05]  /*ee80*/  EXIT ;  /* 0x000000000000794d */ /* 0x000fea0003800000 */
.L_x_397:
        /* <DEDUP_REMOVED lines=15> */
.L_x_1151:


//--------------------- .text._ZN5flash16flash_fwd_kernelI23Flash_fwd_kernel_traitsILi96ELi128ELi64ELi4ELb0ELb0EN7cutlass10bfloat16_tE19Flash_kernel_traitsILi96ELi128ELi64ELi4ES3_EELb1ELb1ELb0ELb0ELb0ELb1ELb0ELb0EEEvNS_16Flash_fwd_paramsE --------------------------
	.section	.text._ZN5flash16flash_fwd_kernelI23Flash_fwd_kernel_traitsILi96ELi128ELi64ELi4ELb0ELb0EN7cutlass10bfloat16_tE19Flash_kernel_traitsILi96ELi128ELi64ELi4ES3_EELb1ELb1ELb0ELb0ELb0ELb1ELb0ELb0EEEvNS_16Flash_fwd_paramsE,"ax",@progbits
	.align	128
        .global         _ZN5flash16flash_fwd_kernelI23Flash_fwd_kernel_traitsILi96ELi128ELi64ELi4ELb0ELb0EN7cutlass10bfloat16_tE19Flash_kernel_traitsILi96ELi128ELi64ELi4ES3_EELb1ELb1ELb0ELb0ELb0ELb1ELb0ELb0EEEvNS_16Flash_fwd_paramsE
        .type           _ZN5flash16flash_fwd_kernelI23Flash_fwd_kernel_traitsILi96ELi128ELi64ELi4ELb0ELb0EN7cutlass10bfloat16_tE19Flash_kernel_traitsILi96ELi128ELi64ELi4ES3_EELb1ELb1ELb0ELb0ELb0ELb1ELb0ELb0EEEvNS_16Flash_fwd_paramsE,@function
        .size           _ZN5flash16flash_fwd_kernelI23Flash_fwd_kernel_traitsILi96ELi128ELi64ELi4ELb0ELb0EN7cutlass10bfloat16_tE19Flash_kernel_traitsILi96ELi128ELi64ELi4ES3_EELb1ELb1ELb0ELb0ELb0ELb1ELb0ELb0EEEvNS_16Flash_fwd_paramsE,(.L_x_1152 - _ZN5flash16flash_fwd_kernelI23Flash_fwd_kernel_traitsILi96ELi128ELi64ELi4ELb0ELb0EN7cutlass10bfloat16_tE19Flash_kernel_traitsILi96ELi128ELi64ELi4ES3_EELb1ELb1ELb0ELb0ELb0ELb1ELb0ELb0EEEvNS_16Flash_fwd_paramsE)
        .other          _ZN5flash16flash_fwd_kernelI23Flash_fwd_kernel_traitsILi96ELi128ELi64ELi4ELb0ELb0EN7cutlass10bfloat16_tE19Flash_kernel_traitsILi96ELi128ELi64ELi4ES3_EELb1ELb1ELb0ELb0ELb0ELb1ELb0ELb0EEEvNS_16Flash_fwd_paramsE,@"STO_CUDA_ENTRY STV_DEFAULT"
_ZN5flash16flash_fwd_kernelI23Flash_fwd_kernel_traitsILi96ELi128ELi64ELi4ELb0ELb0EN7cutlass10bfloat16_tE19Flash_kernel_traitsILi96ELi128ELi64ELi4ES3_EELb1ELb1ELb0ELb0ELb0ELb1ELb0ELb0EEEvNS_16Flash_fwd_paramsE:
.text._ZN5flash16flash_fwd_kernelI23Flash_fwd_kernel_traitsILi96ELi128ELi64ELi4ELb0ELb0EN7cutlass10bfloat16_tE19Flash_kernel_traitsILi96ELi128ELi64ELi4ES3_EELb1ELb1ELb0ELb0ELb0ELb1ELb0ELb0EEEvNS_16Flash_fwd_paramsE:
[----:B------:R-:W1:Y:S08]  /*0000*/  LDC R1, c[0x0][0x28] ;  /* 0x00000a00ff017b82 */ /* 0x000e700000000800 */
[----:B------:R-:W2:Y:S01]  /*0010*/  LDC R228, c[0x0][0x3a8] ;  /* 0x0000ea00ffe47b82 */ /* 0x000ea20000000800 */
[----:B------:R-:W-:Y:S01]  /*0020*/  ULDC.U8 UR4, c[0x0][0x3b4] ;  /* 0x0000ed0000047ab9 */ /* 0x000fe20000000000 */
[----:B------:R-:W-:Y:S01]  /*0030*/  ULDC.64 UR32, c[0x0][0x3a0] ;  /* 0x0000e80000207ab9 */ /* 0x000fe20000000a00 */
[----:B------:R-:W-:Y:S01]  /*0040*/  ISETP.NE.AND P2, PT, RZ, UR4, PT ;  /* 0x00000004ff007c0c */ /* 0x000fe2000bf45270 */
[----:B------:R-:W-:Y:S01]  /*0050*/  IMAD.U32 R6, RZ, RZ, UR32 ;  /* 0x00000020ff067e24 */ /* 0x000fe2000f8e00ff */
[----:B------:R-:W-:Y:S01]  /*0060*/  ULDC.64 UR30, c[0x0][0x208] ;  /* 0x00008200001e7ab9 */ /* 0x000fe20000000a00 */
[----:B------:R-:W-:-:S02]  /*0070*/  IMAD.U32 R7, RZ, RZ, UR33 ;  /* 0x00000021ff077e24 */ /* 0x000fc4000f8e00ff */
[----:B------:R-:W3:Y:S01]  /*0080*/  LDC R117, c[0x0][0x3ac] ;  /* 0x0000eb00ff757b82 */ /* 0x000ee20000000800 */
[----:B------:R-:W4:Y:S01]  /*0090*/  S2R R121, SR_TID.X ;  /* 0x0000000000797919 */ /* 0x000f220000002100 */
[----:B------:R-:W-:Y:S01]  /*00a0*/  ULDC.64 UR6, c[0x0][0x2f0] ;  /* 0x0000bc0000067ab9 */ /* 0x000fe20000000a00 */
[----:B------:R-:W-:Y:S01]  /*00b0*/  ULDC.64 UR10, c[0x0][0x2f0] ;  /* 0x0000bc00000a7ab9 */ /* 0x000fe20000000a00 */
[----:B-1----:R-:W-:-:S04]  /*00c0*/  VIADD R1, R1, 0xfffffff0 ;  /* 0xfffffff001017836 */ /* 0x002fc80000000000 */
[----:B------:R-:W-:Y:S01]  /*00d0*/  S2UR UR14, SR_CTAID.X ;  /* 0x00000000000e79c3 */ /* 0x000fe20000002500 */
[----:B------:R-:W5:Y:S07]  /*00e0*/  @P2 LDG.E.64 R6, desc[UR30][R6.64] ;  /* 0x0000001e06062981 */ /* 0x000f6e000c1e1b00 */
[----:B------:R-:W1:Y:S01]  /*00f0*/  S2UR UR12, SR_CTAID.Y ;  /* 0x00000000000c79c3 */ /* 0x000e620000002600 */
[----:B--2---:R-:W-:-:S07]  /*0100*/  @P2 IMAD.MOV.U32 R2, RZ, RZ, R228 ;  /* 0x000000ffff022224 */ /* 0x004fce00078e00e4 */
[----:B------:R-:W2:Y:S01]  /*0110*/  S2UR UR9, SR_CTAID.Z ;  /* 0x00000000000979c3 */ /* 0x000ea20000002700 */
[----:B---3--:R-:W-:Y:S01]  /*0120*/  @P2 IMAD.MOV.U32 R3, RZ, RZ, R117 ;  /* 0x000000ffff032224 */ /* 0x008fe200078e0075 */
[----:B------:R-:W-:Y:S01]  /*0130*/  UMOV UR28, 0xffffffff ;  /* 0xffffffff001c7882 */ /* 0x000fe20000000000 */
[----:B------:R-:W-:-:S03]  /*0140*/  ULDC UR17, c[0x0][0x270] ;  /* 0x00009c0000117ab9 */ /* 0x000fc60000000800 */
[----:B------:R3:W5:Y:S01]  /*0150*/  @P2 LDG.E.64 R4, desc[UR30][R2.64] ;  /* 0x0000001e02042981 */ /* 0x000762000c1e1b00 */
[----:B------:R-:W-:Y:S01]  /*0160*/  UISETP.NE.U32.AND UP2, UPT, UR6, URZ, UPT ;  /* 0x0000003f0600728c */ /* 0x000fe2000bf45070 */
[----:B------:R-:W5:Y:S02]  /*0170*/  @P2 LDC R0, c[0x0][0x3b0] ;  /* 0x0000ec00ff002b82 */ /* 0x000f640000000800 */
[----:B------:R-:W-:Y:S01]  /*0180*/  ULDC.U8 UR6, c[0x0][0x3c2] ;  /* 0x0000f08000067ab9 */ /* 0x000fe20000000000 */
[----:B------:R-:W-:Y:S02]  /*0190*/  UISETP.NE.AND.EX UP2, UPT, UR7, URZ, UPT, UP2 ;  /* 0x0000003f0700728c */ /* 0x000fe4000bf45320 */
[----:B------:R-:W-:Y:S02]  /*01a0*/  UISETP.NE.AND UP3, UPT, UR6, URZ, UPT ;  /* 0x0000003f0600728c */ /* 0x000fe4000bf65270 */
[----:B-1----:R-:W-:Y:S02]  /*01b0*/  UIMAD.WIDE UR10, UR12, 0x4, UR10 ;  /* 0x000000040c0a78a5 */ /* 0x002fe4000f8e020a */
[----:B------:R-:W-:Y:S01]  /*01c0*/  PLOP3.LUT P0, PT, PT, PT, UP2, 0x80, 0x0 ;  /* 0x000000000000781c */ /* 0x000fe20003f0f028 */
[----:B------:R-:W-:Y:S01]  /*01d0*/  ULDC.64 UR6, c[0x0][0x2f8] ;  /* 0x0000be0000067ab9 */ /* 0x000fe20000000a00 */
[----:B--2---:R-:W-:-:S06]  /*01e0*/  ULOP3.LUT UR4, UR9, UR14, UR12, 0xfe, !UPT ;  /* 0x0000000e09047292 */ /* 0x004fcc000f8efe0c */
[----:B----4-:R-:W-:Y:S01]  /*01f0*/  LOP3.LUT P3, RZ, R121, UR4, RZ, 0xfc, !PT ;  /* 0x0000000479ff7c12 */ /* 0x010fe2000f86fcff */
[----:B------:R-:W-:Y:S02]  /*0200*/  ULDC.64 UR4, c[0x0][0x300] ;  /* 0x0000c00000047ab9 */ /* 0x000fe40000000a00 */
[----:B------:R-:W-:-:S04]  /*0210*/  UISETP.NE.U32.AND UP1, UPT, UR4, URZ, UPT ;  /* 0x0000003f0400728c */ /* 0x000fc8000bf25070 */
[----:B------:R-:W-:-:S03]  /*0220*/  UISETP.NE.AND.EX UP1, UPT, UR5, URZ, UPT, UP1 ;  /* 0x0000003f0500728c */ /* 0x000fc6000bf25310 */
[----:B------:R-:W-:Y:S02]  /*0230*/  ULDC.64 UR4, c[0x0][0x2f8] ;  /* 0x0000be0000047ab9 */ /* 0x000fe40000000a00 */
[----:B------:R-:W-:Y:S01]  /*0240*/  UISETP.EQ.U32.AND UP0, UPT, UR4, URZ, UPT ;  /* 0x0000003f0400728c */ /* 0x000fe2000bf02070 */
[----:B---3--:R-:W1:Y:S03]  /*0250*/  @!P3 LDC.64 R2, c[0x0][0x3b8] ;  /* 0x0000ee00ff02bb82 */ /* 0x008e660000000a00 */
[----:B------:R-:W-:Y:S02]  /*0260*/  UISETP.EQ.OR.EX UP0, UPT, UR5, URZ, !UP3, UP0 ;  /* 0x0000003f0500728c */ /* 0x000fe4000df02700 */
[----:B------:R-:W-:Y:S01]  /*0270*/  UIMAD.WIDE UR6, UR12, 0x4, UR6 ;  /* 0x000000040c0678a5 */ /* 0x000fe2000f8e0206 */
[----:B-----5:R-:W-:Y:S02]  /*0280*/  @P2 R2UR UR32, R6 ;  /* 0x00000000062022ca */ /* 0x020fe400000e0000 */
[----:B------:R-:W-:-:S11]  /*0290*/  @P2 R2UR UR33, R7 ;  /* 0x00000000072122ca */ /* 0x000fd600000e0000 */
[----:B------:R-:W-:Y:S02]  /*02a0*/  IMAD.U32 R6, RZ, RZ, UR32 ;  /* 0x00000020ff067e24 */ /* 0x000fe4000f8e00ff */
[----:B------:R-:W-:-:S05]  /*02b0*/  IMAD.U32 R7, RZ, RZ, UR33 ;  /* 0x00000021ff077e24 */ /* 0x000fca000f8e00ff */
[----:B-1----:R1:W-:Y:S01]  /*02c0*/  @!P3 STG.E.64 desc[UR30][R2.64], R6 ;  /* 0x000000060200b986 */ /* 0x0023e2000c101b1e */
[----:B------:R-:W-:Y:S01]  /*02d0*/  @P2 IADD3 R228, P1, R4, R0, RZ ;  /* 0x0000000004e42210 */ /* 0x000fe20007f3e0ff */
[----:B------:R-:W-:-:S04]  /*02e0*/  IMAD.U32 R4, RZ, RZ, UR10 ;  /* 0x0000000aff047e24 */ /* 0x000fc8000f8e00ff */
[----:B------:R-:W-:Y:S01]  /*02f0*/  @P2 IMAD.X R117, RZ, RZ, R5, P1 ;  /* 0x000000ffff752224 */ /* 0x000fe200008e0605 */
[----:B------:R-:W-:Y:S01]  /*0300*/  PLOP3.LUT P1, PT, PT, PT, UP1, 0x80, 0x0 ;  /* 0x000000000000781c */ /* 0x000fe20003f2f018 */
[----:B------:R-:W-:Y:S01]  /*0310*/  IMAD.U32 R5, RZ, RZ, UR11 ;  /* 0x0000000bff057e24 */ /* 0x000fe2000f8e00ff */
[----:B------:R-:W-:Y:S02]  /*0320*/  @UP1 ULDC.64 UR10, c[0x0][0x300] ;  /* 0x0000c000000a1ab9 */ /* 0x000fe40000000a00 */
[----:B------:R-:W-:Y:S01]  /*0330*/  @UP1 UIMAD.WIDE UR10, UR12, 0x4, UR10 ;  /* 0x000000040c0a18a5 */ /* 0x000fe2000f8e020a */
[----:B------:R-:W-:Y:S01]  /*0340*/  PLOP3.LUT P2, PT, PT, PT, UP0, 0x80, 0x0 ;  /* 0x000000000000781c */ /* 0x000fe20003f4f008 */
[----:B-1----:R-:W-:Y:S02]  /*0350*/  @!P3 IMAD.MOV.U32 R6, RZ, RZ, R228 ;  /* 0x000000ffff06b224 */ /* 0x002fe400078e00e4 */
[----:B------:R-:W-:-:S05]  /*0360*/  @!P3 IMAD.MOV.U32 R7, RZ, RZ, R117 ;  /* 0x000000ffff07b224 */ /* 0x000fca00078e0075 */
[----:B------:R1:W-:Y:S02]  /*0370*/  @!P3 STG.E.64 desc[UR30][R2.64+0x8], R6 ;  /* 0x000008060200b986 */ /* 0x0003e4000c101b1e */
[----:B-1----:R-:W-:Y:S02]  /*0380*/  IMAD.U32 R2, RZ, RZ, UR10 ;  /* 0x0000000aff027e24 */ /* 0x002fe4000f8e00ff */
[----:B------:R-:W2:Y:S01]  /*0390*/  @P0 LDG.E R6, desc[UR30][R4.64] ;  /* 0x0000001e04060981 */ /* 0x000ea2000c1e1900 */
[----:B------:R-:W-:-:S03]  /*03a0*/  IMAD.U32 R3, RZ, RZ, UR11 ;  /* 0x0000000bff037e24 */ /* 0x000fc6000f8e00ff */
[----:B------:R-:W3:Y:S04]  /*03b0*/  @P0 LDG.E R5, desc[UR30][R4.64+0x4] ;  /* 0x0000041e04050981 */ /* 0x000ee8000c1e1900 */
[----:B------:R1:W4:Y:S02]  /*03c0*/  @P1 LDG.E R4, desc[UR30][R2.64] ;  /* 0x0000001e02041981 */ /* 0x000324000c1e1900 */
[----:B-1----:R-:W-:Y:S02]  /*03d0*/  IMAD.U32 R2, RZ, RZ, UR6 ;  /* 0x00000006ff027e24 */ /* 0x002fe4000f8e00ff */
[----:B------:R-:W-:-:S05]  /*03e0*/  IMAD.U32 R3, RZ, RZ, UR7 ;  /* 0x00000007ff037e24 */ /* 0x000fca000f8e00ff */
[----:B------:R-:W5:Y:S01]  /*03f0*/  @!P2 LDG.E R0, desc[UR30][R2.64] ;  /* 0x0000001e0200a981 */ /* 0x000f62000c1e1900 */
[----:B------:R-:W-:Y:S01]  /*0400*/  SHF.R.S32.HI R22, RZ, 0x1f, R121 ;  /* 0x0000001fff167819 */ /* 0x000fe20000011479 */
[----:B------:R-:W-:Y:S01]  /*0410*/  UIMAD UR6, UR12, UR17, UR9 ;  /* 0x000000110c0672a4 */ /* 0x000fe2000f8e0209 */
[----:B------:R-:W-:Y:S02]  /*0420*/  UMOV UR8, 0xffffffff ;  /* 0xffffffff00087882 */ /* 0x000fe40000000000 */
[----:B------:R-:W-:Y:S01]  /*0430*/  LEA.HI R120, R22, R121, RZ, 0x5 ;  /* 0x0000007916787211 */ /* 0x000fe200078f28ff */
[----:B------:R-:W-:-:S03]  /*0440*/  UMOV UR13, URZ ;  /* 0x0000003f000d7c82 */ /* 0x000fc60008000000 */
[----:B------:R-:W-:-:S05]  /*0450*/  LOP3.LUT R122, R120, 0xffffffe0, RZ, 0xc0, !PT ;  /* 0xffffffe0787a7812 */ /* 0x000fca00078ec0ff */
[----:B------:R-:W-:Y:S01]  /*0460*/  IMAD.IADD R122, R121, 0x1, -R122 ;  /* 0x00000001797a7824 */ /* 0x000fe200078e0a7a */
[----:B--2---:R-:W-:Y:S02]  /*0470*/  @P0 R2UR UR28, R6 ;  /* 0x00000000061c02ca */ /* 0x004fe400000e0000 */
[----:B---3--:R-:W-:Y:S02]  /*0480*/  @P0 R2UR UR16, R5 ;  /* 0x00000000051002ca */ /* 0x008fe400000e0000 */
[----:B------:R-:W-:Y:S01]  /*0490*/  ISETP.NE.U32.AND P0, PT, RZ, UR4, PT ;  /* 0x00000004ff007c0c */ /* 0x000fe2000bf05070 */
[----:B------:R-:W-:-:S10]  /*04a0*/  USHF.L.U32 UR4, UR6, 0x5, URZ ;  /* 0x0000000506047899 */ /* 0x000fd4000800063f */
[----:B------:R-:W-:-:S07]  /*04b0*/  @UP2 UIADD3 UR16, UR16, -UR28, URZ ;  /* 0x8000001c10102290 */ /* 0x000fce000fffe03f */
[----:B------:R-:W-:Y:S01]  /*04c0*/  @!UP2 ULDC UR16, c[0x0][0x2c4] ;  /* 0x0000b1000010aab9 */ /* 0x000fe20000000800 */
[----:B----4-:R-:W-:Y:S02]  /*04d0*/  @P1 R2UR UR13, R4 ;  /* 0x00000000040d12ca */ /* 0x010fe400000e0000 */
[----:B-----5:R-:W-:Y:S02]  /*04e0*/  @!P2 R2UR UR8, R0 ;  /* 0x000000000008a2ca */ /* 0x020fe400000e0000 */
[----:B------:R-:W-:Y:S01]  /*04f0*/  ISETP.NE.AND.EX P2, PT, RZ, UR5, PT, P0 ;  /* 0x00000005ff007c0c */ /* 0x000fe2000bf45300 */
[----:B------:R-:W-:Y:S01]  /*0500*/  USHF.R.S32.HI UR5, URZ, 0x1f, UR4 ;  /* 0x0000001f3f057899 */ /* 0x000fe20008011404 */
[--C-:B------:R-:W-:Y:S02]  /*0510*/  IADD3 R228, P1, P0, R228, UR4, R122.reuse ;  /* 0x00000004e4e47c10 */ /* 0x100fe4000f83e07a */
[----:B------:R-:W-:-:S04]  /*0520*/  SHF.R.S32.HI R0, RZ, 0x1f, R122 ;  /* 0x0000001fff007819 */ /* 0x000fc8000001147a */
[----:B------:R-:W-:-:S05]  /*0530*/  IADD3.X R117, R117, UR5, R0, P1, P0 ;  /* 0x0000000575757c10 */ /* 0x000fca0008fe0400 */
[----:B------:R-:W-:Y:S05]  /*0540*/  @!P2 BRA `(.L_x_398) ;  /* 0x00000000001ca947 */ /* 0x000fea0003800000 */
[----:B------:R-:W-:-:S13]  /*0550*/  PLOP3.LUT P0, PT, PT, PT, UP3, 0x80, 0x0 ;  /* 0x000000000000781c */ /* 0x000fda0003f0f038 */
[----:B------:R-:W2:Y:S04]  /*0560*/  @P0 LDG.E R0, desc[UR30][R2.64+0x4] ;  /* 0x0000041e02000981 */ /* 0x000ea8000c1e1900 */
[----:B------:R-:W3:Y:S01]  /*0570*/  @!P0 LDG.E R2, desc[UR30][R2.64] ;  /* 0x0000001e02028981 */ /* 0x000ee2000c1e1900 */
[----:B--2---:R-:W-:-:S13]  /*0580*/  @P0 R2UR UR6, R0 ;  /* 0x00000000000602ca */ /* 0x004fda00000e0000 */
[----:B------:R-:W-:-:S07]  /*0590*/  @UP3 UIADD3 UR6, UR6, -UR8, URZ ;  /* 0x8000000806063290 */ /* 0x000fce000fffe03f */
[----:B---3--:R-:W-:Y:S01]  /*05a0*/  @!P0 R2UR UR6, R2 ;  /* 0x00000000020682ca */ /* 0x008fe200000e0000 */
[----:B------:R-:W-:-:S14]  /*05b0*/  BRA `(.L_x_399) ;  /* 0x0000000000047947 */ /* 0x000fdc0003800000 */
.L_x_398:
[----:B------:R-:W-:-:S05]  /*05c0*/  ULDC UR6, c[0x0][0x2c8] ;  /* 0x0000b20000067ab9 */ /* 0x000fca0000000800 */
.L_x_399:
        /* <DEDUP_REMOVED lines=38> */
[----:B------:R-:W-:Y:S01]  /*0830*/  UISETP.NE.AND UP0, UPT, UR28, -0x1, UPT ;  /* 0xffffffff1c00788c */ /* 0x000fe2000bf05270 */
[----:B------:R-:W-:Y:S01]  /*0840*/  SHF.R.S32.HI R120, RZ, 0x5, R120 ;  /* 0x00000005ff787819 */ /* 0x000fe20000011478 */
[----:B------:R-:W-:Y:S02]  /*0850*/  UIADD3 UR23, -UR14, UR16, URZ ;  /* 0x000000100e177290 */ /* 0x000fe4000fffe13f */
[----:B------:R-:W-:-:S07]  /*0860*/  UIADD3 UR38, UR34, -0x1, URZ ;  /* 0xffffffff22267890 */ /* 0x000fce000fffe03f */
[----:B------:R-:W-:Y:S01]  /*0870*/  @UP0 ULDC.64 UR6, c[0x0][0x240] ;  /* 0x0000900000060ab9 */ /* 0x000fe20000000a00 */
[----:B------:R-:W-:Y:S02]  /*0880*/  @!UP0 USHF.R.S32.HI UR10, URZ, 0x1f, UR12 ;  /* 0x0000001f3f0a8899 */ /* 0x000fe4000801140c */
[----:B------:R-:W-:-:S04]  /*0890*/  @UP0 UIMAD.WIDE.U32 UR18, UR28, UR6, URZ ;  /* 0x000000061c1202a5 */ /* 0x000fc8000f8e003f */
[----:B------:R-:W-:-:S03]  /*08a0*/  @UP0 UIMAD UR4, UR28, UR7, UR19 ;  /* 0x000000071c0402a4 */ /* 0x000fc6000f8e0213 */
[----:B------:R-:W-:Y:S01]  /*08b0*/  @!UP0 ULDC.64 UR6, c[0x0][0x228] ;  /* 0x00008a0000068ab9 */ /* 0x000fe20000000a00 */
[----:B-1----:R-:W-:Y:S01]  /*08c0*/  IABS R4, R2 ;  /* 0x0000000200047213 */ /* 0x002fe20000000000 */
[----:B------:R-:W-:Y:S02]  /*08d0*/  @!UP0 UIMAD UR10, UR10, UR6, URZ ;  /* 0x000000060a0a82a4 */ /* 0x000fe4000f8e023f */
[----:B------:R-:W-:Y:S01]  /*08e0*/  @!UP0 UIMAD.WIDE.U32 UR20, UR12, UR6, URZ ;  /* 0x000000060c1482a5 */ /* 0x000fe2000f8e003f */
[----:B------:R-:W1:Y:S01]  /*08f0*/  I2F.RP R6, R4 ;  /* 0x0000000400067306 */ /* 0x000e620000209400 */
[----:B------:R-:W-:-:S03]  /*0900*/  @!UP0 UIMAD UR10, UR12, UR7, UR10 ;  /* 0x000000070c0a82a4 */ /* 0x000fc6000f8e020a */
[----:B------:R-:W-:Y:S01]  /*0910*/  ULDC.64 UR6, c[0x0][0x258] ;  /* 0x0000960000067ab9 */ /* 0x000fe20000000a00 */
[----:B--2---:R-:W-:Y:S01]  /*0920*/  IABS R3, R3 ;  /* 0x0000000300037213 */ /* 0x004fe20000000000 */
[----:B------:R-:W-:Y:S01]  /*0930*/  @!UP0 UIADD3 UR4, UR21, UR10, URZ ;  /* 0x0000000a15048290 */ /* 0x000fe2000fffe03f */
[----:B------:R-:W-:Y:S01]  /*0940*/  IMAD.U32 R20, RZ, RZ, UR6 ;  /* 0x00000006ff147e24 */ /* 0x000fe2000f8e00ff */
[----:B------:R-:W-:Y:S01]  /*0950*/  @!UP0 UMOV UR18, UR20 ;  /* 0x0000001400128c82 */ /* 0x000fe20008000000 */
[----:B------:R-:W-:Y:S02]  /*0960*/  UIMAD UR10, UR38, -0x40, UR15 ;  /* 0xffffffc0260a78a4 */ /* 0x000fe4000f8e020f */
[----:B------:R-:W-:Y:S01]  /*0970*/  UISETP.NE.AND UP0, UPT, UR8, -0x1, UPT ;  /* 0xffffffff0800788c */ /* 0x000fe2000bf05270 */
[----:B-1----:R-:W1:Y:S10]  /*0980*/  MUFU.RCP R6, R6 ;  /* 0x0000000600067308 */ /* 0x002e740000001000 */
[----:B------:R-:W-:-:S02]  /*0990*/  @UP0 UIADD3 UR17, UR13, UR8, URZ ;  /* 0x000000080d110290 */ /* 0x000fc4000fffe03f */
[----:B------:R-:W-:Y:S01]  /*09a0*/  @UP0 UIADD3 UR11, UR13, UR8, URZ ;  /* 0x000000080d0b0290 */ /* 0x000fe2000fffe03f */
[----:B-1----:R-:W-:-:S04]  /*09b0*/  VIADD R6, R6, 0xffffffe ;  /* 0x0ffffffe06067836 */ /* 0x002fc80000000000 */
        /* <DEDUP_REMOVED lines=10> */
[----:B------:R-:W-:Y:S02]  /*0a60*/  IMAD R5, R4, R5, R3 ;  /* 0x0000000504057224 */ /* 0x000fe400078e0203 */
[----:B------:R-:W1:Y:S01]  /*0a70*/  S2R R3, SR_CTAID.X ;  /* 0x0000000000037919 */ /* 0x000e620000002500 */
[----:B------:R-:W-:Y:S01]  /*0a80*/  IMAD.IADD R24, R121, 0x1, -R24 ;  /* 0x0000000179187824 */ /* 0x000fe200078e0a18 */
[C---:B------:R-:W-:Y:S01]  /*0a90*/  ISETP.GE.AND P3, PT, R26.reuse, UR23, PT ;  /* 0x000000171a007c0c */ /* 0x040fe2000bf66270 */
[----:B------:R-:W-:Y:S01]  /*0aa0*/  VIADD R12, R26, 0x20 ;  /* 0x000000201a0c7836 */ /* 0x000fe20000000000 */
[----:B------:R-:W-:Y:S01]  /*0ab0*/  ISETP.GT.U32.AND P4, PT, R4, R5, PT ;  /* 0x000000050400720c */ /* 0x000fe20003f84070 */
[----:B------:R-:W-:Y:S01]  /*0ac0*/  IMAD.SHL.U32 R24, R24, 0x8, RZ ;  /* 0x0000000818187824 */ /* 0x000fe200078e00ff */
[----:B------:R-:W-:Y:S01]  /*0ad0*/  SHF.R.S32.HI R27, RZ, 0x1f, R26 ;  /* 0x0000001fff1b7819 */ /* 0x000fe2000001141a */
[----:B------:R-:W-:Y:S01]  /*0ae0*/  VIADD R13, R26, 0x60 ;  /* 0x000000601a0d7836 */ /* 0x000fe20000000000 */
[----:B------:R-:W-:Y:S01]  /*0af0*/  ISETP.GE.AND P0, PT, R12, UR23, PT ;  /* 0x000000170c007c0c */ /* 0x000fe2000bf06270 */
[----:B------:R-:W-:Y:S01]  /*0b00*/  VIADD R17, R26, 0x40 ;  /* 0x000000401a117836 */ /* 0x000fe20000000000 */
[----:B------:R-:W-:-:S02]  /*0b10*/  SHF.R.S32.HI R25, RZ, 0x1f, R24 ;  /* 0x0000001fff197819 */ /* 0x000fc40000011418 */
[----:B------:R-:W-:Y:S02]  /*0b20*/  IADD3 R6, P1, R24, UR18, RZ ;  /* 0x0000001218067c10 */ /* 0x000fe4000ff3e0ff */
[----:B------:R-:W-:Y:S01]  /*0b30*/  ISETP.GE.AND P5, PT, R26, UR10, PT ;  /* 0x0000000a1a007c0c */ /* 0x000fe2000bfa6270 */
[----:B------:R-:W2:Y:S01]  /*0b40*/  @!P3 LDC.64 R8, c[0x0][0x240] ;  /* 0x00009000ff08bb82 */ /* 0x000ea20000000a00 */
[----:B------:R-:W-:Y:S01]  /*0b50*/  IADD3.X R7, R25, UR4, RZ, P1, !PT ;  /* 0x0000000419077c10 */ /* 0x000fe20008ffe4ff */
[----:B------:R-:W-:Y:S01]  /*0b60*/  @!P4 IMAD.IADD R5, R5, 0x1, -R4 ;  /* 0x000000010505c824 */ /* 0x000fe200078e0a04 */
[----:B------:R-:W-:Y:S01]  /*0b70*/  USHF.R.S32.HI UR4, URZ, 0x1f, UR9 ;  /* 0x0000001f3f047899 */ /* 0x000fe20008011409 */
[----:B------:R-:W-:Y:S01]  /*0b80*/  @!P4 VIADD R15, R15, 0x1 ;  /* 0x000000010f0fc836 */ /* 0x000fe20000000000 */
[----:B------:R-:W-:Y:S01]  /*0b90*/  ISETP.NE.AND P4, PT, R2, RZ, PT ;  /* 0x000000ff0200720c */ /* 0x000fe20003f85270 */
[----:B------:R-:W-:Y:S01]  /*0ba0*/  IMAD.WIDE.U32 R20, R20, UR9, R6 ;  /* 0x0000000914147c25 */ /* 0x000fe2000f8e0006 */
[----:B------:R-:W-:Y:S01]  /*0bb0*/  ISETP.GE.U32.AND P2, PT, R5, R4, PT ;  /* 0x000000040500720c */ /* 0x000fe20003f46070 */
[----:B------:R-:W3:Y:S01]  /*0bc0*/  @!P0 LDC.64 R6, c[0x0][0x240] ;  /* 0x00009000ff068b82 */ /* 0x000ee20000000a00 */
[----:B------:R-:W-:Y:S01]  /*0bd0*/  LOP3.LUT R4, R2, UR9, RZ, 0x3c, !PT ;  /* 0x0000000902047c12 */ /* 0x000fe2000f8e3cff */
[----:B------:R-:W-:Y:S01]  /*0be0*/  UIMAD UR6, UR4, UR6, URZ ;  /* 0x00000006040672a4 */ /* 0x000fe2000f8e023f */
[--C-:B------:R-:W-:Y:S01]  /*0bf0*/  @!P0 IMAD.MOV.U32 R18, RZ, RZ, R20.reuse ;  /* 0x000000ffff128224 */ /* 0x100fe200078e0014 */
[----:B------:R-:W-:Y:S01]  /*0c00*/  P2R R16, PR, RZ, 0x20 ;  /* 0x00000020ff107803 */ /* 0x000fe20000000000 */
[----:B------:R-:W-:Y:S01]  /*0c10*/  @!P3 IMAD.MOV.U32 R36, RZ, RZ, R20 ;  /* 0x000000ffff24b224 */ /* 0x000fe200078e0014 */
[----:B------:R-:W-:Y:S01]  /*0c20*/  ISETP.GE.AND P1, PT, R4, RZ, PT ;  /* 0x000000ff0400720c */ /* 0x000fe20003f26270 */
[----:B------:R-:W-:Y:S01]  /*0c30*/  UIMAD UR6, UR9, UR7, UR6 ;  /* 0x00000007090672a4 */ /* 0x000fe2000f8e0206 */
[----:B------:R-:W4:Y:S01]  /*0c40*/  @!P0 LDC.64 R4, c[0x0][0x210] ;  /* 0x00008400ff048b82 */ /* 0x000f220000000a00 */
[----:B-1----:R-:W-:Y:S01]  /*0c50*/  IMAD.WIDE R224, R3, 0x80, R26 ;  /* 0x0000008003e07825 */ /* 0x002fe200078e021a */
[----:B------:R-:W-:Y:S01]  /*0c60*/  ISETP.GE.AND P6, PT, R12, UR10, PT ;  /* 0x0000000a0c007c0c */ /* 0x000fe2000bfc6270 */
[----:B------:R-:W-:-:S02]  /*0c70*/  @UP0 ULDC.64 UR8, c[0x0][0x248] ;  /* 0x0000920000080ab9 */ /* 0x000fc40000000a00 */
[----:B------:R-:W-:Y:S01]  /*0c80*/  @P2 VIADD R15, R15, 0x1 ;  /* 0x000000010f0f2836 */ /* 0x000fe20000000000 */
[----:B------:R-:W-:Y:S01]  /*0c90*/  @!P0 IADD3 R34, P2, R224, 0x20, RZ ;  /* 0x00000020e0228810 */ /* 0x000fe20007f5e0ff */
[----:B------:R-:W-:Y:S01]  /*0ca0*/  VIADD R19, R21, UR6 ;  /* 0x0000000615137c36 */ /* 0x000fe20008000000 */
[----:B------:R-:W1:Y:S01]  /*0cb0*/  @!P3 LDC.64 R10, c[0x0][0x210] ;  /* 0x00008400ff0abb82 */ /* 0x000e620000000a00 */
[----:B------:R-:W-:Y:S01]  /*0cc0*/  UMOV UR6, 0x400 ;  /* 0x0000040000067882 */ /* 0x000fe20000000000 */
[----:B------:R-:W-:Y:S01]  /*0cd0*/  @UP0 UIMAD.WIDE.U32 UR24, UR17, UR8, URZ ;  /* 0x00000008111802a5 */ /* 0x000fe2000f8e003f */
[----:B------:R-:W-:Y:S01]  /*0ce0*/  @!P1 IMAD.MOV R15, RZ, RZ, -R15 ;  /* 0x000000ffff0f9224 */ /* 0x000fe200078e0a0f */
[----:B------:R-:W-:Y:S01]  /*0cf0*/  ISETP.GE.AND P1, PT, R13, UR23, PT ;  /* 0x000000170d007c0c */ /* 0x000fe2000bf26270 */
[----:B------:R-:W-:Y:S01]  /*0d00*/  @!P0 IMAD.X R14, RZ, RZ, R225, P2 ;  /* 0x000000ffff0e8224 */ /* 0x000fe200010e06e1 */
[----:B------:R-:W-:Y:S01]  /*0d10*/  ISETP.GE.AND P2, PT, R17, UR23, PT ;  /* 0x0000001711007c0c */ /* 0x000fe2000bf46270 */
[----:B--2---:R-:W-:Y:S01]  /*0d20*/  @!P3 IMAD R13, R225, R8, RZ ;  /* 0x00000008e10db224 */ /* 0x004fe200078e02ff */
[----:B------:R-:W2:Y:S01]  /*0d30*/  @!P5 S2R R17, SR_CgaCtaId ;  /* 0x000000000011d919 */ /* 0x000ea20000008800 */
[----:B---3--:R-:W-:Y:S01]  /*0d40*/  @!P0 IMAD R14, R14, R6, RZ ;  /* 0x000000060e0e8224 */ /* 0x008fe200078e02ff */
[----:B------:R-:W-:Y:S01]  /*0d50*/  @!P4 LOP3.LUT R15, RZ, R2, RZ, 0x33, !PT ;  /* 0x00000002ff0fc212 */ /* 0x000fe200078e33ff */
[--C-:B------:R-:W-:Y:S01]  /*0d60*/  @!P3 IMAD.MOV.U32 R37, RZ, RZ, R19.reuse ;  /* 0x000000ffff25b224 */ /* 0x100fe200078e0013 */
[----:B------:R-:W-:Y:S01]  /*0d70*/  LEA.HI R2, R22, R121, RZ, 0x3 ;  /* 0x0000007916027211 */ /* 0x000fe200078f18ff */
[C---:B------:R-:W-:Y:S01]  /*0d80*/  @!P0 IMAD R14, R34.reuse, R7, R14 ;  /* 0x00000007220e8224 */ /* 0x040fe200078e020e */
[----:B------:R-:W3:Y:S01]  /*0d90*/  S2UR UR4, SR_CgaCtaId ;  /* 0x00000000000479c3 */ /* 0x000ee20000008800 */
[----:B------:R-:W-:Y:S01]  /*0da0*/  @!P0 IMAD.WIDE.U32 R34, R34, R6, R18 ;  /* 0x0000000622228225 */ /* 0x000fe200078e0012 */
[----:B------:R-:W5:Y:S01]  /*0db0*/  @!P0 S2R R7, SR_CgaCtaId ;  /* 0x0000000000078919 */ /* 0x000f620000008800 */
[----:B------:R-:W-:Y:S01]  /*0dc0*/  LEA.HI R6, R22, R121, RZ, 0x4 ;  /* 0x0000007916067211 */ /* 0x000fe200078f20ff */
[----:B------:R-:W-:Y:S01]  /*0dd0*/  @UP0 UIMAD UR17, UR17, UR9, URZ ;  /* 0x00000009111102a4 */ /* 0x000fe2000f8e023f */
[C---:B------:R-:W-:Y:S01]  /*0de0*/  @!P3 IMAD R13, R224.reuse, R9, R13 ;  /* 0x00000009e00db224 */ /* 0x040fe200078e020d */
[----:B------:R-:W5:Y:S01]  /*0df0*/  @!P1 S2R R23, SR_CgaCtaId ;  /* 0x0000000000179919 */ /* 0x000f620000008800 */
[----:B------:R-:W-:Y:S01]  /*0e00*/  @!P3 IMAD.WIDE.U32 R36, R224, R8, R36 ;  /* 0x00000008e024b225 */ /* 0x000fe200078e0024 */
[----:B----4-:R-:W-:Y:S01]  /*0e10*/  @!P0 LEA R30, P4, R34, R4, 0x1 ;  /* 0x00000004221e8211 */ /* 0x010fe200078808ff */
[----:B------:R-:W-:Y:S01]  /*0e20*/  @UP0 UIADD3 UR17, UR25, UR17, URZ ;  /* 0x0000001119110290 */ /* 0x000fe2000fffe03f */
[----:B------:R-:W4:Y:S01]  /*0e30*/  @!P2 S2R R28, SR_CgaCtaId ;  /* 0x00000000001ca919 */ /* 0x000f220000008800 */
[----:B------:R-:W-:Y:S01]  /*0e40*/  @!P3 IMAD.IADD R4, R37, 0x1, R13 ;  /* 0x000000012504b824 */ /* 0x000fe200078e020d */
[C---:B-1----:R-:W-:Y:S01]  /*0e50*/  @!P3 LEA R32, P5, R36.reuse, R10, 0x1 ;  /* 0x0000000a2420b211 */ /* 0x042fe200078a08ff */
[----:B------:R-:W-:Y:S01]  /*0e60*/  @!P0 IMAD.IADD R9, R35, 0x1, R14 ;  /* 0x0000000123098824 */ /* 0x000fe200078e020e */
[----:B------:R-:W-:Y:S01]  /*0e70*/  SHF.R.S32.HI R8, RZ, 0x3, R2 ;  /* 0x00000003ff087819 */ /* 0x000fe20000011402 */
[----:B------:R-:W-:Y:S01]  /*0e80*/  @UP0 UMOV UR18, UR24 ;  /* 0x0000001800120c82 */ /* 0x000fe20008000000 */
[----:B------:R-:W-:-:S02]  /*0e90*/  @!P3 LEA.HI.X R33, R36, R11, R4, 0x1, P5 ;  /* 0x0000000b2421b211 */ /* 0x000fc400028f0c04 */
[----:B------:R-:W-:Y:S02]  /*0ea0*/  ISETP.NE.AND P5, PT, R16, RZ, PT ;  /* 0x000000ff1000720c */ /* 0x000fe40003fa5270 */
[----:B------:R-:W-:Y:S02]  /*0eb0*/  SHF.R.S32.HI R14, RZ, 0x4, R6 ;  /* 0x00000004ff0e7819 */ /* 0x000fe40000011406 */
[----:B------:R-:W-:Y:S01]  /*0ec0*/  @!P0 LEA.HI.X R31, R34, R5, R9, 0x1, P4 ;  /* 0x00000005221f8211 */ /* 0x000fe200020f0c09 */
[----:B------:R-:W-:Y:S01]  /*0ed0*/  IMAD.SHL.U32 R9, R8, 0x40, RZ ;  /* 0x0000004008097824 */ /* 0x000fe200078e00ff */
[C---:B------:R-:W-:Y:S01]  /*0ee0*/  LEA.HI R5, R6.reuse, R14, RZ, 0x1 ;  /* 0x0000000e06057211 */ /* 0x040fe200078f08ff */
[----:B---3--:R-:W-:Y:S01]  /*0ef0*/  ULEA UR4, UR4, UR6, 0x18 ;  /* 0x0000000604047291 */ /* 0x008fe2000f8ec03f */
[----:B------:R-:W-:Y:S02]  /*0f00*/  LOP3.LUT R119, R6, 0xfffffff0, RZ, 0xc0, !PT ;  /* 0xfffffff006777812 */ /* 0x000fe400078ec0ff */
[----:B------:R-:W-:Y:S01]  /*0f10*/  @!P2 IADD3 R11, P4, R224, 0x40, RZ ;  /* 0x00000040e00ba810 */ /* 0x000fe20007f9e0ff */
[----:B------:R-:W-:Y:S01]  /*0f20*/  @UP0 ULDC.64 UR6, c[0x0][0x250] ;  /* 0x0000940000060ab9 */ /* 0x000fe20000000a00 */
[----:B------:R-:W-:Y:S01]  /*0f30*/  LOP3.LUT R5, R5, 0xfffffffe, RZ, 0xc0, !PT ;  /* 0xfffffffe05057812 */ /* 0x000fe200078ec0ff */
[----:B------:R-:W-:Y:S01]  /*0f40*/  IMAD.IADD R119, R121, 0x1, -R119 ;  /* 0x0000000179777824 */ /* 0x000fe200078e0a77 */
[----:B------:R-:W-:Y:S01]  /*0f50*/  @!P5 MOV R4, 0x400 ;  /* 0x000004000004d802 */ /* 0x000fe20000000f00 */
[----:B------:R-:W-:Y:S01]  /*0f60*/  @!P2 IMAD.X R29, RZ, RZ, R225, P4 ;  /* 0x000000ffff1da224 */ /* 0x000fe200020e06e1 */
[----:B------:R-:W-:Y:S01]  /*0f70*/  LOP3.LUT R9, R9, 0xc0, RZ, 0xc0, !PT ;  /* 0x000000c009097812 */ /* 0x000fe200078ec0ff */
[----:B------:R-:W-:Y:S01]  /*0f80*/  IMAD.IADD R14, R14, 0x1, -R5 ;  /* 0x000000010e0e7824 */ /* 0x000fe200078e0a05 */
[----:B--2---:R-:W-:Y:S01]  /*0f90*/  @!P5 LEA R17, R17, R4, 0x18 ;  /* 0x000000041111d211 */ /* 0x004fe200078ec0ff */
[----:B------:R-:W-:Y:S01]  /*0fa0*/  @UP0 UIMAD.WIDE.U32 UR20, UR11, UR6, URZ ;  /* 0x000000060b1402a5 */ /* 0x000fe2000f8e003f */
[----:B------:R-:W-:Y:S01]  /*0fb0*/  @!P1 MOV R4, 0x400 ;  /* 0x0000040000049802 */ /* 0x000fe20000000f00 */
[----:B------:R-:W-:Y:S01]  /*0fc0*/  @UP0 UIMAD UR11, UR11, UR7, URZ ;  /* 0x000000070b0b02a4 */ /* 0x000fe2000f8e023f */
[----:B------:R-:W-:-:S02]  /*0fd0*/  @!P0 MOV R10, 0x400 ;  /* 0x00000400000a8802 */ /* 0x000fc40000000f00 */
[----:B-----5:R-:W-:Y:S01]  /*0fe0*/  @!P1 LEA R23, R23, R4, 0x18 ;  /* 0x0000000417179211 */ /* 0x020fe200078ec0ff */
[----:B------:R-:W-:Y:S01]  /*0ff0*/  @UP0 UIADD3 UR19, UR21, UR11, URZ ;  /* 0x0000000b15130290 */ /* 0x000fe2000fffe03f */
[----:B------:R-:W-:Y:S02]  /*1000*/  LEA.HI R4, R0, R26, RZ, 0x1 ;  /* 0x0000001a00047211 */ /* 0x000fe400078f08ff */
[----:B------:R-:W-:Y:S02]  /*1010*/  ISETP.GE.AND P4, PT, R12, UR10, PT ;  /* 0x0000000a0c007c0c */ /* 0x000fe4000bf86270 */
[----:B------:R-:W-:Y:S02]  /*1020*/  LOP3.LUT R4, R4, 0x7fffffe, RZ, 0xc0, !PT ;  /* 0x07fffffe04047812 */ /* 0x000fe400078ec0ff */
[----:B------:R-:W-:Y:S02]  /*1030*/  LOP3.LUT R12, R9, 0x18, R24, 0xf8, !PT ;  /* 0x00000018090c7812 */ /* 0x000fe400078ef818 */
[----:B------:R-:W-:Y:S01]  /*1040*/  @!P2 MOV R5, 0x400 ;  /* 0x000004000005a802 */ /* 0x000fe20000000f00 */
[----:B------:R-:W-:Y:S01]  /*1050*/  IMAD.IADD R4, R26, 0x1, -R4 ;  /* 0x000000011a047824 */ /* 0x000fe200078e0a04 */
[----:B------:R-:W-:-:S02]  /*1060*/  SHF.R.U32.HI R9, RZ, 0x3, R9 ;  /* 0x00000003ff097819 */ /* 0x000fc40000011609 */
[----:B------:R-:W-:Y:S01]  /*1070*/  @!P0 LEA R10, R7, R10, 0x18 ;  /* 0x0000000a070a8211 */ /* 0x000fe200078ec0ff */
[----:B------:R-:W-:Y:S01]  /*1080*/  IMAD R4, R120, 0x8, R4 ;  /* 0x0000000878047824 */ /* 0x000fe200078e0204 */
[----:B------:R-:W-:Y:S01]  /*1090*/  LEA.HI R22, R119, R119, RZ, 0x1 ;  /* 0x0000007777167211 */ /* 0x000fe200078f08ff */
[----:B------:R-:W1:Y:S01]  /*10a0*/  @!P2 LDC.64 R6, c[0x0][0x240] ;  /* 0x00009000ff06ab82 */ /* 0x000e620000000a00 */
[----:B------:R-:W-:Y:S02]  /*10b0*/  LOP3.LUT R2, R2, 0xfffffff8, RZ, 0xc0, !PT ;  /* 0xfffffff802027812 */ /* 0x000fe400078ec0ff */
[----:B----4-:R-:W-:Y:S02]  /*10c0*/  @!P2 LEA R28, R28, R5, 0x18 ;  /* 0x000000051c1ca211 */ /* 0x010fe400078ec0ff */
[----:B------:R-:W-:Y:S01]  /*10d0*/  LOP3.LUT R9, R12, R9, RZ, 0x3c, !PT ;  /* 0x000000090c097212 */ /* 0x000fe200078e3cff */
[----:B------:R-:W-:Y:S01]  /*10e0*/  IMAD.IADD R2, R121, 0x1, -R2 ;  /* 0x0000000179027824 */ /* 0x000fe200078e0a02 */
[----:B------:R-:W-:-:S02]  /*10f0*/  SHF.R.S32.HI R13, RZ, 0x1f, R119 ;  /* 0x0000001fff0d7819 */ /* 0x000fc40000011477 */
[----:B------:R-:W-:Y:S01]  /*1100*/  LOP3.LUT R5, R22, 0x7fffffe, RZ, 0xc0, !PT ;  /* 0x07fffffe16057812 */ /* 0x000fe200078ec0ff */
[----:B------:R-:W-:Y:S01]  /*1110*/  IMAD.U32 R9, R4, 0x20, R9 ;  /* 0x0000002004097824 */ /* 0x000fe200078e0009 */
[----:B------:R-:W-:Y:S02]  /*1120*/  LEA.HI R13, R13, R119, RZ, 0x3 ;  /* 0x000000770d0d7211 */ /* 0x000fe400078f18ff */
[----:B------:R-:W-:Y:S01]  /*1130*/  LEA.HI R0, R2, R2, RZ, 0x1 ;  /* 0x0000000202007211 */ /* 0x000fe200078f08ff */
[----:B------:R-:W-:Y:S01]  /*1140*/  IMAD.IADD R119, R119, 0x1, -R5 ;  /* 0x0000000177777824 */ /* 0x000fe200078e0a05 */
[C---:B------:R-:W-:Y:S01]  /*1150*/  LEA R218, R9.reuse, UR4, 0x1 ;  /* 0x0000000409da7c11 */ /* 0x040fe2000f8e08ff */
[----:B------:R-:W2:Y:S01]  /*1160*/  @!P2 LDC.64 R4, c[0x0][0x210] ;  /* 0x00008400ff04ab82 */ /* 0x000ea20000000a00 */
[----:B------:R-:W-:Y:S01]  /*1170*/  LOP3.LUT R12, R0, 0x7fffffe, RZ, 0xc0, !PT ;  /* 0x07fffffe000c7812 */ /* 0x000fe200078ec0ff */
[----:B------:R-:W-:Y:S01]  /*1180*/  @!P0 IMAD R10, R9, 0x2, R10 ;  /* 0x00000002090a8824 */ /* 0x000fe200078e020a */
[----:B------:R-:W-:Y:S01]  /*1190*/  ISETP.GE.AND P5, PT, R26, UR10, PT ;  /* 0x0000000a1a007c0c */ /* 0x000fe2000bfa6270 */
[----:B------:R-:W-:Y:S01]  /*11a0*/  @!PT LDS RZ, [RZ] ;  /* 0x00000000fffff984 */ /* 0x000fe20000000800 */
[----:B------:R-:W-:Y:S01]  /*11b0*/  @!PT LDS RZ, [RZ] ;  /* 0x00000000fffff984 */ /* 0x000fe20000000800 */
[----:B------:R-:W-:Y:S01]  /*11c0*/  @!PT LDS RZ, [RZ] ;  /* 0x00000000fffff984 */ /* 0x000fe20000000800 */
[----:B------:R-:W-:Y:S01]  /*11d0*/  @!P3 LDGSTS.E.BYPASS.LTC128B.128 [R218], desc[UR30][R32.64] ;  /* 0x0000000020dabfae */ /* 0x000fe2000b901d5e */
[----:B------:R-:W-:Y:S01]  /*11e0*/  SHF.R.S32.HI R0, RZ, 0x1, R0 ;  /* 0x00000001ff007819 */ /* 0x000fe20000011400 */
[----:B------:R-:W-:-:S02]  /*11f0*/  IMAD.IADD R12, R2, 0x1, -R12 ;  /* 0x00000001020c7824 */ /* 0x000fc400078e0a0c */
[----:B------:R-:W3:Y:S01]  /*1200*/  @!P6 S2R R2, SR_CgaCtaId ;  /* 0x000000000002e919 */ /* 0x000ee20000008800 */
[----:B-1----:R-:W-:Y:S01]  /*1210*/  @!P2 IMAD R29, R29, R6, RZ ;  /* 0x000000061d1da224 */ /* 0x002fe200078e02ff */
[----:B------:R-:W-:Y:S03]  /*1220*/  @!P3 LDGSTS.E.BYPASS.LTC128B.128 [R218+0x2000], desc[UR30][R32.64+0x40] ;  /* 0x0200004020dabfae */ /* 0x000fe6000b901d5e */
[----:B------:R-:W-:Y:S01]  /*1230*/  @!P2 IMAD R7, R11, R7, R29 ;  /* 0x000000070b07a224 */ /* 0x000fe200078e021d */
[----:B------:R1:W-:Y:S04]  /*1240*/  @!P3 LDGSTS.E.BYPASS.LTC128B.128 [R218+0x4000], desc[UR30][R32.64+0x80] ;  /* 0x0400008020dabfae */ /* 0x0003e8000b901d5e */
[----:B------:R-:W-:Y:S04]  /*1250*/  @!P0 LDGSTS.E.BYPASS.LTC128B.128 [R10+0x800], desc[UR30][R30.64] ;  /* 0x008000001e0a8fae */ /* 0x000fe8000b901d5e */
[----:B------:R-:W-:Y:S04]  /*1260*/  @!P0 LDGSTS.E.BYPASS.LTC128B.128 [R10+0x2800], desc[UR30][R30.64+0x40] ;  /* 0x028000401e0a8fae */ /* 0x000fe8000b901d5e */
[----:B------:R4:W-:Y:S01]  /*1270*/  @!P0 LDGSTS.E.BYPASS.LTC128B.128 [R10+0x4800], desc[UR30][R30.64+0x80] ;  /* 0x048000801e0a8fae */ /* 0x0009e2000b901d5e */
[----:B-1----:R-:W-:-:S02]  /*1280*/  @!P2 IMAD.MOV.U32 R32, RZ, RZ, R20 ;  /* 0x000000ffff20a224 */ /* 0x002fc400078e0014 */
[----:B------:R-:W-:Y:S02]  /*1290*/  @!P2 IMAD.MOV.U32 R33, RZ, RZ, R19 ;  /* 0x000000ffff21a224 */ /* 0x000fe400078e0013 */
[----:B------:R-:W-:-:S04]  /*12a0*/  @!P2 IMAD.WIDE.U32 R32, R11, R6, R32 ;  /* 0x000000060b20a225 */ /* 0x000fc800078e0020 */
[----:B------:R-:W-:Y:S01]  /*12b0*/  @!P2 IMAD.IADD R7, R33, 0x1, R7 ;  /* 0x000000012107a824 */ /* 0x000fe200078e0207 */
[C---:B--2---:R-:W-:Y:S01]  /*12c0*/  @!P2 LEA R6, P0, R32.reuse, R4, 0x1 ;  /* 0x000000042006a211 */ /* 0x044fe200078008ff */
[----:B----4-:R-:W1:Y:S01]  /*12d0*/  @!P1 LDC.64 R10, c[0x0][0x240] ;  /* 0x00009000ff0a9b82 */ /* 0x010e620000000a00 */
[--C-:B------:R-:W-:Y:S02]  /*12e0*/  SHF.R.S32.HI R4, RZ, 0x1, R22.reuse ;  /* 0x00000001ff047819 */ /* 0x100fe40000011416 */
[----:B------:R-:W-:Y:S02]  /*12f0*/  @!P2 LEA.HI.X R7, R32, R5, R7, 0x1, P0 ;  /* 0x000000052007a211 */ /* 0x000fe400000f0c07 */
[----:B------:R-:W-:Y:S02]  /*1300*/  PLOP3.LUT P0, PT, PT, PT, UP0, 0x80, 0x0 ;  /* 0x000000000000781c */ /* 0x000fe40003f0f008 */
[----:B------:R-:W-:Y:S02]  /*1310*/  SHF.R.S32.HI R22, RZ, 0x1f, R22 ;  /* 0x0000001fff167819 */ /* 0x000fe40000011416 */
[----:B------:R-:W-:-:S02]  /*1320*/  @!P6 MOV R5, 0x400 ;  /* 0x000004000005e802 */ /* 0x000fc40000000f00 */
[----:B------:R-:W-:Y:S02]  /*1330*/  LEA.HI R22, R22, R4, RZ, 0x2 ;  /* 0x0000000416167211 */ /* 0x000fe400078f10ff */
[----:B---3--:R-:W-:Y:S02]  /*1340*/  @!P6 LEA R5, R2, R5, 0x18 ;  /* 0x000000050205e211 */ /* 0x008fe400078ec0ff */
[----:B------:R-:W-:-:S05]  /*1350*/  LOP3.LUT R22, R22, 0xfffffffc, RZ, 0xc0, !PT ;  /* 0xfffffffc16167812 */ /* 0x000fca00078ec0ff */
[----:B------:R-:W-:Y:S01]  /*1360*/  IMAD.IADD R2, R4, 0x1, -R22 ;  /* 0x0000000104027824 */ /* 0x000fe200078e0a16 */
[----:B------:R-:W-:Y:S06]  /*1370*/  @P0 BRA `(.L_x_401) ;  /* 0x0000000000340947 */ /* 0x000fec0003800000 */
[----:B------:R-:W-:Y:S01]  /*1380*/  USHF.R.S32.HI UR18, URZ, 0x1f, UR13 ;  /* 0x0000001f3f127899 */ /* 0x000fe2000801140d */
[----:B------:R-:W-:Y:S01]  /*1390*/  ULDC.64 UR8, c[0x0][0x248] ;  /* 0x0000920000087ab9 */ /* 0x000fe20000000a00 */
[----:B------:R-:W-:Y:S02]  /*13a0*/  USHF.R.S32.HI UR17, URZ, 0x1f, UR12 ;  /* 0x0000001f3f117899 */ /* 0x000fe4000801140c */
[----:B------:R-:W-:Y:S02]  /*13b0*/  UIMAD UR18, UR18, UR8, URZ ;  /* 0x00000008121272a4 */ /* 0x000fe4000f8e023f */
[----:B------:R-:W-:Y:S02]  /*13c0*/  UIMAD.WIDE.U32 UR24, UR13, UR8, URZ ;  /* 0x000000080d1872a5 */ /* 0x000fe4000f8e003f */
[----:B------:R-:W-:Y:S01]  /*13d0*/  UIMAD UR18, UR13, UR9, UR18 ;  /* 0x000000090d1272a4 */ /* 0x000fe2000f8e0212 */
[----:B------:R-:W-:Y:S02]  /*13e0*/  ULDC.64 UR10, c[0x0][0x230] ;  /* 0x00008c00000a7ab9 */ /* 0x000fe40000000a00 */
[----:B------:R-:W-:-:S02]  /*13f0*/  UIMAD UR17, UR17, UR10, URZ ;  /* 0x0000000a111172a4 */ /* 0x000fc4000f8e023f */
[----:B------:R-:W-:Y:S02]  /*1400*/  UIADD3 UR25, UR25, UR18, URZ ;  /* 0x0000001219197290 */ /* 0x000fe4000fffe03f */
[----:B------:R-:W-:Y:S02]  /*1410*/  UIMAD UR17, UR12, UR11, UR17 ;  /* 0x0000000b0c1172a4 */ /* 0x000fe4000f8e0211 */
[----:B------:R-:W-:-:S04]  /*1420*/  UIMAD.WIDE.U32 UR10, UR12, UR10, UR24 ;  /* 0x0000000a0c0a72a5 */ /* 0x000fc8000f8e0018 */
[----:B------:R-:W-:-:S03]  /*1430*/  UIADD3 UR17, UR11, UR17, URZ ;  /* 0x000000110b117290 */ /* 0x000fc6000fffe03f */
[----:B------:R-:W-:Y:S01]  /*1440*/  UMOV UR18, UR10 ;  /* 0x0000000a00127c82 */ /* 0x000fe20008000000 */
.L_x_401:
[----:B------:R-:W-:Y:S02]  /*1450*/  SHF.L.U32 R29, R0, 0x6, RZ ;  /* 0x00000006001d7819 */ /* 0x000fe400000006ff */
[----:B------:R-:W-:Y:S01]  /*1460*/  @!P1 IADD3 R22, P3, R224, 0x60, RZ ;  /* 0x00000060e0169810 */ /* 0x000fe20007f7e0ff */
[----:B------:R-:W-:-:S12]  /*1470*/  @P0 BRA `(.L_x_402) ;  /* 0x0000000000300947 */ /* 0x000fd80003800000 */
        /* <DEDUP_REMOVED lines=11> */
[----:B------:R-:W-:-:S12]  /*1530*/  UIADD3 UR19, UR21, UR11, URZ ;  /* 0x0000000b15137290 */ /* 0x000fd8000fffe03f */
.L_x_402:
[----:B------:R-:W-:Y:S01]  /*1540*/  @!P1 IMAD.X R4, RZ, RZ, R225, P3 ;  /* 0x000000ffff049224 */ /* 0x000fe200018e06e1 */
[----:B------:R-:W-:Y:S01]  /*1550*/  ISETP.NE.AND P3, PT, R16, RZ, PT ;  /* 0x000000ff1000720c */ /* 0x000fe20003f65270 */
[----:B------:R-:W-:Y:S01]  /*1560*/  IMAD R18, R27, UR8, RZ ;  /* 0x000000081b127c24 */ /* 0x000fe2000f8e02ff */
[----:B------:R-:W-:Y:S01]  /*1570*/  LOP3.LUT R29, R29, 0xc0, RZ, 0xc0, !PT ;  /* 0x000000c01d1d7812 */ /* 0x000fe200078ec0ff */
[----:B------:R-:W-:Y:S01]  /*1580*/  IMAD.WIDE.U32 R30, R26, UR8, R24 ;  /* 0x000000081a1e7c25 */ /* 0x000fe2000f8e0018 */
[----:B------:R-:W-:Y:S01]  /*1590*/  ULDC.64 UR12, c[0x0][0x260] ;  /* 0x00009800000c7ab9 */ /* 0x000fe20000000a00 */
[----:B------:R-:W-:Y:S01]  /*15a0*/  USHF.L.U64.HI UR24, UR8, 0x6, UR9 ;  /* 0x0000000608187899 */ /* 0x000fe20008010209 */
[----:B------:R-:W-:Y:S01]  /*15b0*/  SHF.R.U32.HI R216, RZ, 0x3, R29 ;  /* 0x00000003ffd87819 */ /* 0x000fe2000001161d */
[----:B------:R-:W-:Y:S01]  /*15c0*/  IMAD.SHL.U32 R8, R8, 0x8, RZ ;  /* 0x0000000808087824 */ /* 0x000fe200078e00ff */
[----:B------:R-:W-:Y:S01]  /*15d0*/  IADD3 R220, P0, R30, UR18, RZ ;  /* 0x000000121edc7c10 */ /* 0x000fe2000ff1e0ff */
[C---:B------:R-:W-:Y:S01]  /*15e0*/  IMAD R18, R26.reuse, UR9, R18 ;  /* 0x000000091a127c24 */ /* 0x040fe2000f8e0212 */
[----:B------:R-:W-:Y:S01]  /*15f0*/  USHF.L.U32 UR25, UR8, 0x6, URZ ;  /* 0x0000000608197899 */ /* 0x000fe2000800063f */
[----:B------:R-:W-:Y:S01]  /*1600*/  IMAD R16, R27, UR6, RZ ;  /* 0x000000061b107c24 */ /* 0x000fe2000f8e02ff */
[----:B------:R-:W-:Y:S01]  /*1610*/  LOP3.LUT R8, R29, 0x8, R8, 0xf8, !PT ;  /* 0x000000081d087812 */ /* 0x000fe200078ef808 */
[----:B------:R-:W-:Y:S01]  /*1620*/  IMAD.WIDE.U32 R24, R26, UR6, R24 ;  /* 0x000000061a187c25 */ /* 0x000fe2000f8e0018 */
[----:B------:R-:W-:Y:S01]  /*1630*/  IADD3.X R221, R31, UR17, R18, P0, !PT ;  /* 0x000000111fdd7c10 */ /* 0x000fe200087fe412 */
[----:B------:R-:W-:Y:S01]  /*1640*/  USHF.R.S32.HI UR17, URZ, 0x1f, UR38 ;  /* 0x0000001f3f117899 */ /* 0x000fe20008011426 */
[----:B------:R-:W-:Y:S01]  /*1650*/  LOP3.LUT R216, R8, R216, RZ, 0x3c, !PT ;  /* 0x000000d808d87212 */ /* 0x000fe200078e3cff */
[C---:B------:R-:W-:Y:S01]  /*1660*/  @!P2 IMAD R28, R9.reuse, 0x2, R28 ;  /* 0x00000002091ca824 */ /* 0x040fe200078e021c */
[----:B------:R-:W-:Y:S01]  /*1670*/  IADD3 R242, P0, R24, UR20, RZ ;  /* 0x0000001418f27c10 */ /* 0x000fe2000ff1e0ff */
[----:B------:R-:W-:Y:S01]  /*1680*/  IMAD R26, R26, UR7, R16 ;  /* 0x000000071a1a7c24 */ /* 0x000fe2000f8e0210 */
[----:B------:R-:W-:Y:S01]  /*1690*/  UIMAD UR18, UR24, UR38, URZ ;  /* 0x00000026181272a4 */ /* 0x000fe2000f8e023f */
[C---:B------:R-:W-:Y:S01]  /*16a0*/  @!P1 IMAD R18, R9.reuse, 0x2, R23 ;  /* 0x0000000209129824 */ /* 0x040fe200078e0217 */
[----:B------:R-:W-:Y:S01]  /*16b0*/  @!PT LDS RZ, [RZ] ;  /* 0x00000000fffff984 */ /* 0x000fe20000000800 */
[----:B------:R-:W-:Y:S01]  /*16c0*/  @!PT LDS RZ, [RZ] ;  /* 0x00000000fffff984 */ /* 0x000fe20000000800 */
[----:B------:R-:W-:Y:S01]  /*16d0*/  @!PT LDS RZ, [RZ] ;  /* 0x00000000fffff984 */ /* 0x000fe20000000800 */
[----:B------:R-:W-:Y:S01]  /*16e0*/  @!P2 LDGSTS.E.BYPASS.LTC128B.128 [R28+0x1000], desc[UR30][R6.64] ;  /* 0x01000000061cafae */ /* 0x000fe2000b901d5e */
[----:B------:R-:W-:Y:S01]  /*16f0*/  @!P3 IMAD R17, R9, 0x2, R17 ;  /* 0x000000020911b824 */ /* 0x000fe200078e0211 */
[----:B------:R-:W-:Y:S01]  /*1700*/  IADD3.X R243, R25, UR19, R26, P0, !PT ;  /* 0x0000001319f37c10 */ /* 0x000fe200087fe41a */
[----:B------:R-:W-:Y:S01]  /*1710*/  @!P6 IMAD R16, R9, 0x2, R5 ;  /* 0x000000020910e824 */ /* 0x000fe200078e0205 */
[----:B------:R-:W-:Y:S01]  /*1720*/  @!P2 LDGSTS.E.BYPASS.LTC128B.128 [R28+0x3000], desc[UR30][R6.64+0x40] ;  /* 0x03000040061cafae */ /* 0x000fe2000b901d5e */
[----:B------:R-:W2:Y:S01]  /*1730*/  @!P1 LDC.64 R8, c[0x0][0x210] ;  /* 0x00008400ff089b82 */ /* 0x000ea20000000a00 */
[----:B------:R-:W-:Y:S01]  /*1740*/  @!P1 IMAD.MOV.U32 R21, RZ, RZ, R19 ;  /* 0x000000ffff159224 */ /* 0x000fe200078e0013 */
[----:B------:R-:W-:Y:S01]  /*1750*/  SHF.R.S32.HI R19, RZ, 0x1f, R15 ;  /* 0x0000001fff137819 */ /* 0x000fe2000001140f */
[----:B------:R3:W-:Y:S01]  /*1760*/  @!P2 LDGSTS.E.BYPASS.LTC128B.128 [R28+0x5000], desc[UR30][R6.64+0x80] ;  /* 0x05000080061cafae */ /* 0x0007e2000b901d5e */
[----:B-1----:R-:W-:Y:S01]  /*1770*/  @!P1 IMAD R4, R4, R10, RZ ;  /* 0x0000000a04049224 */ /* 0x002fe200078e02ff */
[----:B------:R-:W-:Y:S01]  /*1780*/  UIMAD UR18, UR17, UR25, UR18 ;  /* 0x00000019111272a4 */ /* 0x000fe2000f8e0212 */
[----:B------:R-:W-:Y:S01]  /*1790*/  IMAD.WIDE.U32 R220, R15, UR12, R220 ;  /* 0x0000000c0fdc7c25 */ /* 0x000fe2000f8e00dc */
[----:B------:R-:W-:Y:S01]  /*17a0*/  ULDC.64 UR10, c[0x0][0x268] ;  /* 0x00009a00000a7ab9 */ /* 0x000fe20000000a00 */
[----:B------:R-:W-:-:S02]  /*17b0*/  USHF.L.U64.HI UR26, UR6, 0x6, UR7 ;  /* 0x00000006061a7899 */ /* 0x000fc40008010207 */
[C---:B------:R-:W-:Y:S01]  /*17c0*/  @!P1 IMAD R11, R22.reuse, R11, R4 ;  /* 0x0000000b160b9224 */ /* 0x040fe200078e0204 */
[----:B------:R-:W-:Y:S01]  /*17d0*/  USHF.L.U32 UR27, UR6, 0x6, URZ ;  /* 0x00000006061b7899 */ /* 0x000fe2000800063f */
[----:B------:R-:W-:Y:S01]  /*17e0*/  IMAD R222, R19, UR12, RZ ;  /* 0x0000000c13de7c24 */ /* 0x000fe2000f8e02ff */
[----:B------:R-:W1:Y:S01]  /*17f0*/  @!P6 LDC.64 R4, c[0x0][0x218] ;  /* 0x00008600ff04eb82 */ /* 0x000e620000000a00 */
[----:B------:R-:W-:Y:S01]  /*1800*/  @!P1 IMAD.WIDE.U32 R24, R22, R10, R20 ;  /* 0x0000000a16189225 */ /* 0x000fe200078e0014 */
[----:B------:R-:W-:Y:S02]  /*1810*/  USHF.L.U64.HI UR12, UR8, 0x5, UR9 ;  /* 0x00000005080c7899 */ /* 0x000fe40008010209 */
[----:B------:R-:W-:Y:S01]  /*1820*/  USHF.L.U32 UR36, UR6, 0x5, URZ ;  /* 0x0000000506247899 */ /* 0x000fe2000800063f */
[----:B------:R-:W-:Y:S01]  /*1830*/  IMAD R222, R15, UR13, R222 ;  /* 0x0000000d0fde7c24 */ /* 0x000fe2000f8e02de */
[----:B------:R-:W-:Y:S01]  /*1840*/  USHF.L.U32 UR13, UR8, 0x5, URZ ;  /* 0x00000005080d7899 */ /* 0x000fe2000800063f */
[----:B------:R-:W-:Y:S01]  /*1850*/  IMAD.U32 R10, RZ, RZ, UR38 ;  /* 0x00000026ff0a7e24 */ /* 0x000fe2000f8e00ff */
[----:B------:R-:W-:Y:S01]  /*1860*/  USHF.L.U64.HI UR35, UR6, 0x5, UR7 ;  /* 0x0000000506237899 */ /* 0x000fe20008010207 */
[----:B------:R-:W-:Y:S01]  /*1870*/  IMAD.IADD R223, R221, 0x1, R222 ;  /* 0x00000001dddf7824 */ /* 0x000fe200078e02de */
[----:B------:R-:W-:Y:S01]  /*1880*/  UISETP.GE.AND UP0, UPT, UR34, 0x2, UPT ;  /* 0x000000022200788c */ /* 0x000fe2000bf06270 */
[----:B------:R-:W-:Y:S01]  /*1890*/  IMAD.MOV.U32 R222, RZ, RZ, R220 ;  /* 0x000000ffffde7224 */ /* 0x000fe200078e00dc */
[----:B--2---:R-:W-:Y:S01]  /*18a0*/  @!P1 LEA R22, P0, R24, R8, 0x1 ;  /* 0x0000000818169211 */ /* 0x004fe200078008ff */
[----:B------:R-:W-:-:S02]  /*18b0*/  @!P1 IMAD.IADD R11, R25, 0x1, R11 ;  /* 0x00000001190b9824 */ /* 0x000fc400078e020b */
[----:B------:R-:W-:Y:S01]  /*18c0*/  IMAD.WIDE.U32 R20, R10, UR25, R222 ;  /* 0x000000190a147c25 */ /* 0x000fe2000f8e00de */
[----:B---3--:R-:W2:Y:S02]  /*18d0*/  @!P3 LDC.64 R6, c[0x0][0x218] ;  /* 0x00008600ff06bb82 */ /* 0x008ea40000000a00 */
[----:B------:R-:W-:Y:S01]  /*18e0*/  @!P1 LEA.HI.X R23, R24, R9, R11, 0x1, P0 ;  /* 0x0000000918179211 */ /* 0x000fe200000f0c0b */
[----:B------:R-:W-:Y:S02]  /*18f0*/  VIADD R8, R21, UR18 ;  /* 0x0000001215087c36 */ /* 0x000fe40008000000 */
[----:B------:R-:W-:Y:S02]  /*1900*/  IMAD R19, R19, UR10, RZ ;  /* 0x0000000a13137c24 */ /* 0x000fe4000f8e02ff */
[----:B------:R-:W-:Y:S01]  /*1910*/  @!P1 LDGSTS.E.BYPASS.LTC128B.128 [R18+0x1800], desc[UR30][R22.64] ;  /* 0x0180000016129fae */ /* 0x000fe2000b901d5e */
[----:B------:R-:W-:Y:S02]  /*1920*/  IMAD.SHL.U32 R116, R2, 0x40, RZ ;  /* 0x0000004002747824 */ /* 0x000fe400078e00ff */
[C---:B------:R-:W-:Y:S01]  /*1930*/  IMAD.WIDE.U32 R242, R15.reuse, UR10, R242 ;  /* 0x0000000a0ff27c25 */ /* 0x040fe2000f8e00f2 */
[----:B------:R-:W-:Y:S01]  /*1940*/  @!P1 LDGSTS.E.BYPASS.LTC128B.128 [R18+0x3800], desc[UR30][R22.64+0x40] ;  /* 0x0380004016129fae */ /* 0x000fe2000b901d5e */
[----:B------:R-:W-:Y:S01]  /*1950*/  UIMAD UR10, UR26, UR38, URZ ;  /* 0x000000261a0a72a4 */ /* 0x000fe2000f8e023f */
[----:B------:R-:W-:Y:S01]  /*1960*/  LOP3.LUT R116, R116, 0xc0, RZ, 0xc0, !PT ;  /* 0x000000c074747812 */ /* 0x000fe200078ec0ff */
[----:B------:R-:W-:Y:S01]  /*1970*/  IMAD R15, R15, UR11, R19 ;  /* 0x0000000b0f0f7c24 */ /* 0x000fe2000f8e0213 */
[----:B------:R-:W-:Y:S01]  /*1980*/  @!P1 LDGSTS.E.BYPASS.LTC128B.128 [R18+0x5800], desc[UR30][R22.64+0x80] ;  /* 0x0580008016129fae */ /* 0x000fe2000b901d5e */
[----:B------:R-:W-:Y:S01]  /*1990*/  IMAD.SHL.U32 R9, R14, 0x8, RZ ;  /* 0x000000080e097824 */ /* 0x000fe200078e00ff */
[----:B------:R-:W-:Y:S01]  /*19a0*/  UIMAD UR17, UR17, UR27, UR10 ;  /* 0x0000001b111172a4 */ /* 0x000fe2000f8e020a */
[----:B------:R-:W-:-:S02]  /*19b0*/  IMAD.SHL.U32 R13, R13, 0x20, RZ ;  /* 0x000000200d0d7824 */ /* 0x000fc400078e00ff */
[----:B------:R-:W-:Y:S01]  /*19c0*/  IMAD.IADD R245, R243, 0x1, R15 ;  /* 0x00000001f3f57824 */ /* 0x000fe200078e020f */
[----:B------:R-:W-:Y:S01]  /*19d0*/  LOP3.LUT R9, R116, 0x8, R9, 0xf8, !PT ;  /* 0x0000000874097812 */ /* 0x000fe200078ef809 */
[----:B------:R-:W-:Y:S01]  /*19e0*/  IMAD.MOV.U32 R244, RZ, RZ, R242 ;  /* 0x000000fffff47224 */ /* 0x000fe200078e00f2 */
[----:B------:R-:W-:Y:S01]  /*19f0*/  LOP3.LUT R118, R13, 0xffffff00, RZ, 0xc0, !PT ;  /* 0xffffff000d767812 */ /* 0x000fe200078ec0ff */
[----:B------:R-:W-:Y:S01]  /*1a00*/  IMAD R12, R14, 0x8, R12 ;  /* 0x000000080e0c7824 */ /* 0x000fe200078e020c */
[----:B--2---:R-:W-:Y:S01]  /*1a10*/  @!P3 LEA R24, P2, R20, R6, 0x1 ;  /* 0x000000061418b211 */ /* 0x004fe200078408ff */
[----:B------:R-:W-:Y:S01]  /*1a20*/  IMAD.WIDE.U32 R10, R10, UR27, R244 ;  /* 0x0000001b0a0a7c25 */ /* 0x000fe2000f8e00f4 */
[C---:B------:R-:W-:Y:S02]  /*1a30*/  @!P6 IADD3 R6, P0, R20.reuse, UR13, RZ ;  /* 0x0000000d1406ec10 */ /* 0x040fe4000ff1e0ff */
[----:B------:R-:W-:Y:S01]  /*1a40*/  @!P3 LEA.HI.X R25, R20, R7, R8, 0x1, P2 ;  /* 0x000000071419b211 */ /* 0x000fe200010f0c08 */
[----:B------:R-:W-:Y:S01]  /*1a50*/  IMAD.U32 R216, R12, 0x20, R216 ;  /* 0x000000200cd87824 */ /* 0x000fe200078e00d8 */
[----:B------:R-:W-:Y:S01]  /*1a60*/  @!P6 IADD3.X R8, R8, UR12, RZ, P0, !PT ;  /* 0x0000000c0808ec10 */ /* 0x000fe200087fe4ff */
[----:B------:R-:W-:Y:S01]  /*1a70*/  IMAD.U32 R240, RZ, RZ, UR16 ;  /* 0x00000010fff07e24 */ /* 0x000fe2000f8e00ff */
[C---:B-1----:R-:W-:Y:S01]  /*1a80*/  @!P6 LEA R4, P0, R6.reuse, R4, 0x1 ;  /* 0x000000040604e211 */ /* 0x042fe200078008ff */
[----:B------:R-:W-:Y:S01]  /*1a90*/  @!P3 LDGSTS.E.BYPASS.LTC128B.128 [R17+0x6000], desc[UR30][R24.64] ;  /* 0x060000001811bfae */ /* 0x000fe2000b901d5e */
[----:B------:R-:W-:Y:S01]  /*1aa0*/  SHF.R.U32.HI R116, RZ, 0x3, R116 ;  /* 0x00000003ff747819 */ /* 0x000fe20000011674 */
[----:B------:R-:W-:Y:S01]  /*1ab0*/  IMAD.SHL.U32 R246, R121, 0x2, RZ ;  /* 0x0000000279f67824 */ /* 0x000fe200078e00ff */
[----:B------:R-:W-:Y:S01]  /*1ac0*/  @!P6 LEA.HI.X R5, R6, R5, R8, 0x1, P0 ;  /* 0x000000050605e211 */ /* 0x000fe200000f0c08 */
[----:B------:R-:W-:Y:S01]  /*1ad0*/  @!P3 LDGSTS.E.BYPASS.LTC128B.128 [R17+0x7000], desc[UR30][R24.64+0x40] ;  /* 0x070000401811bfae */ /* 0x000fe2000b901d5e */
[----:B------:R-:W1:Y:S01]  /*1ae0*/  @!P5 LDC.64 R6, c[0x0][0x220] ;  /* 0x00008800ff06db82 */ /* 0x000e620000000a00 */
[----:B------:R-:W-:Y:S01]  /*1af0*/  VIADD R8, R11, UR17 ;  /* 0x000000110b087c36 */ /* 0x000fe20008000000 */
[----:B------:R-:W-:Y:S01]  /*1b00*/  LOP3.LUT R116, R9, R116, RZ, 0x3c, !PT ;  /* 0x0000007409747212 */ /* 0x000fe200078e3cff */
[----:B------:R-:W-:Y:S01]  /*1b10*/  @!P3 LDGSTS.E.BYPASS.LTC128B.128 [R17+0x8000], desc[UR30][R24.64+0x80] ;  /* 0x080000801811bfae */ /* 0x000fe2000b901d5e */
[----:B------:R-:W-:Y:S01]  /*1b20*/  IMAD R9, R120, 0x200, R118 ;  /* 0x0000020078097824 */ /* 0x000fe200078e0276 */
[----:B------:R-:W-:Y:S01]  /*1b30*/  LEA R216, R216, UR4, 0x1 ;  /* 0x00000004d8d87c11 */ /* 0x000fe2000f8e08ff */
[----:B------:R-:W-:Y:S01]  /*1b40*/  IMAD R233, R3, 0x8, R120 ;  /* 0x0000000803e97824 */ /* 0x000fe200078e0278 */
[----:B------:R-:W-:Y:S01]  /*1b50*/  @!P6 LDGSTS.E.BYPASS.LTC128B.128 [R16+0x6800], desc[UR30][R4.64] ;  /* 0x068000000410efae */ /* 0x000fe2000b901d5e */
[----:B------:R-:W-:Y:S01]  /*1b60*/  IMAD R9, R119, 0x20, R9 ;  /* 0x0000002077097824 */ /* 0x000fe200078e0209 */
[----:B------:R-:W-:-:S02]  /*1b70*/  LOP3.LUT R246, R246, 0x6, RZ, 0xc0, !PT ;  /* 0x00000006f6f67812 */ /* 0x000fc400078ec0ff */
[----:B------:R-:W-:Y:S01]  /*1b80*/  @!P6 LDGSTS.E.BYPASS.LTC128B.128 [R16+0x7800], desc[UR30][R4.64+0x40] ;  /* 0x078000400410efae */ /* 0x000fe2000b901d5e */
[----:B------:R-:W-:-:S03]  /*1b90*/  IMAD.IADD R217, R116, 0x1, R9 ;  /* 0x0000000174d97824 */ /* 0x000fc600078e0209 */
[----:B------:R2:W-:Y:S02]  /*1ba0*/  @!P6 LDGSTS.E.BYPASS.LTC128B.128 [R16+0x8800], desc[UR30][R4.64+0x80] ;  /* 0x088000800410efae */ /* 0x0005e4000b901d5e */
[----:B------:R-:W-:Y:S02]  /*1bb0*/  LEA R217, R217, UR4, 0x1 ;  /* 0x00000004d9d97c11 */ /* 0x000fe4000f8e08ff */
[----:B------:R-:W0:Y:S01]  /*1bc0*/  LDGDEPBAR ;  /* 0x00000000000079af */ /* 0x000e220000000000 */
[C---:B-1----:R-:W-:Y:S02]  /*1bd0*/  @!P5 LEA R14, P1, R10.reuse, R6, 0x1 ;  /* 0x000000060a0ed211 */ /* 0x042fe400078208ff */
[C---:B------:R-:W-:Y:S02]  /*1be0*/  @!P4 IADD3 R6, P0, R10.reuse, UR36, RZ ;  /* 0x000000240a06cc10 */ /* 0x040fe4000ff1e0ff */
[----:B------:R-:W-:Y:S02]  /*1bf0*/  @!P5 LEA.HI.X R15, R10, R7, R8, 0x1, P1 ;  /* 0x000000070a0fd211 */ /* 0x000fe400008f0c08 */
[----:B------:R-:W-:-:S02]  /*1c00*/  @!P4 IADD3.X R8, R8, UR35, RZ, P0, !PT ;  /* 0x000000230808cc10 */ /* 0x000fc400087fe4ff */
[----:B------:R-:W-:Y:S01]  /*1c10*/  LOP3.LUT P1, RZ, R2, 0x2, RZ, 0xc0, !PT ;  /* 0x0000000202ff7812 */ /* 0x000fe2000782c0ff */
[----:B--2---:R-:W1:Y:S01]  /*1c20*/  @!P4 LDC.64 R4, c[0x0][0x220] ;  /* 0x00008800ff04cb82 */ /* 0x004e620000000a00 */
[----:B------:R-:W-:-:S07]  /*1c30*/  DEPBAR.LE SB0, 0x0 ;  /* 0x000080000000791a */ /* 0x000fce0000000000 */
[----:B------:R-:W-:Y:S01]  /*1c40*/  BAR.SYNC.DEFER_BLOCKING 0x0 ;  /* 0x0000000000007b1d */ /* 0x000fe20000010000 */
[----:B-1----:R-:W-:-:S04]  /*1c50*/  @!P4 LEA R4, P0, R6, R4, 0x1 ;  /* 0x000000040604c211 */ /* 0x002fc800078008ff */
[----:B------:R-:W-:Y:S01]  /*1c60*/  @!P4 LEA.HI.X R5, R6, R5, R8, 0x1, P0 ;  /* 0x000000050605c211 */ /* 0x000fe200000f0c08 */
[----:B------:R-:W-:Y:S01]  /*1c70*/  @P5 STS [R218+0x9000], RZ ;  /* 0x009000ffda005388 */ /* 0x000fe20000000800 */
[----:B------:R-:W-:Y:S01]  /*1c80*/  LOP3.LUT P0, RZ, R0, 0x2, RZ, 0xc0, !PT ;  /* 0x0000000200ff7812 */ /* 0x000fe2000780c0ff */
[----:B------:R-:W-:Y:S02]  /*1c90*/  IMAD.MOV.U32 R0, RZ, RZ, 0x10 ;  /* 0x00000010ff007424 */ /* 0x000fe400078e00ff */
[----:B------:R-:W-:Y:S03]  /*1ca0*/  @P5 STS [R218+0x9004], RZ ;  /* 0x009004ffda005388 */ /* 0x000fe60000000800 */
[C---:B------:R-:W-:Y:S01]  /*1cb0*/  SEL R2, R0.reuse, 0xfffffff0, !P0 ;  /* 0xfffffff000027807 */ /* 0x040fe20004000000 */
[----:B------:R-:W-:Y:S01]  /*1cc0*/  @P5 STS.64 [R218+0x9008], RZ ;  /* 0x009008ffda005388 */ /* 0x000fe20000000a00 */
[----:B------:R-:W-:-:S03]  /*1cd0*/  SEL R0, R0, 0xfffffff0, !P1 ;  /* 0xfffffff000007807 */ /* 0x000fc60004800000 */
[----:B------:R-:W-:Y:S01]  /*1ce0*/  @P5 STS.128 [R218+0xa000], RZ ;  /* 0x00a000ffda005388 */ /* 0x000fe20000000c00 */
[----:B------:R-:W-:Y:S01]  /*1cf0*/  IMAD R213, R2, 0x2, R216 ;  /* 0x0000000202d57824 */ /* 0x000fe200078e02d8 */
[----:B------:R-:W-:Y:S01]  /*1d00*/  SHF.R.S32.HI R2, RZ, 0x1f, R122 ;  /* 0x0000001fff027819 */ /* 0x000fe2000001147a */
[----:B------:R-:W-:Y:S01]  /*1d10*/  IMAD R215, R0, 0x2, R217 ;  /* 0x0000000200d77824 */ /* 0x000fe200078e02d9 */
[----:B------:R-:W-:Y:S02]  /*1d20*/  @P5 STS.128 [R218+0xb000], RZ ;  /* 0x00b000ffda005388 */ /* 0x000fe40000000c00 */
[----:B------:R-:W-:Y:S02]  /*1d30*/  LEA.HI R219, R2, R122, RZ, 0x2 ;  /* 0x0000007a02db7211 */ /* 0x000fe400078f10ff */
[----:B------:R-:W-:Y:S01]  /*1d40*/  @!PT LDS RZ, [RZ] ;  /* 0x00000000fffff984 */ /* 0x000fe20000000800 */
[----:B------:R-:W-:Y:S01]  /*1d50*/  @!PT LDS RZ, [RZ] ;  /* 0x00000000fffff984 */ /* 0x000fe20000000800 */
[----:B------:R-:W-:Y:S01]  /*1d60*/  @!PT LDS RZ, [RZ] ;  /* 0x00000000fffff984 */ /* 0x000fe20000000800 */
[----:B------:R-:W-:Y:S01]  /*1d70*/  @!P5 LDGSTS.E.BYPASS.LTC128B.128 [R218+0x9000], desc[UR30][R14.64] ;  /* 0x090000000edadfae */ /* 0x000fe2000b901d5e */
[----:B------:R-:W-:Y:S02]  /*1d80*/  LEA R2, R120, UR14, 0x4 ;  /* 0x0000000e78027c11 */ /* 0x000fe4000f8e20ff */
[----:B------:R-:W-:Y:S01]  /*1d90*/  SHF.R.S32.HI R219, RZ, 0x2, R219 ;  /* 0x00000002ffdb7819 */ /* 0x000fe200000114db */
[----:B------:R-:W-:Y:S03]  /*1da0*/  @!P5 LDGSTS.E.BYPASS.LTC128B.128 [R218+0xa000], desc[UR30][R14.64+0x40] ;  /* 0x0a0000400edadfae */ /* 0x000fe6000b901d5e */
[----:B------:R-:W-:Y:S01]  /*1db0*/  IADD3 R2, R2, 0x1, R219 ;  /* 0x0000000102027810 */ /* 0x000fe20007ffe0db */
[----:B------:R-:W-:Y:S03]  /*1dc0*/  @!P5 LDGSTS.E.BYPASS.LTC128B.128 [R218+0xb000], desc[UR30][R14.64+0x80] ;  /* 0x0b0000800edadfae */ /* 0x000fe6000b901d5e */
[----:B------:R-:W-:Y:S01]  /*1dd0*/  IADD3 R240, R2, UR15, -R240 ;  /* 0x0000000f02f07c10 */ /* 0x000fe2000fffe8f0 */
[----:B------:R-:W-:Y:S01]  /*1de0*/  @P4 STS.128 [R218+0x9800], RZ ;  /* 0x009800ffda004388 */ /* 0x000fe20000000c00 */
[----:B------:R-:W-:-:S03]  /*1df0*/  IMAD.U32 R2, RZ, RZ, UR15 ;  /* 0x0000000fff027e24 */ /* 0x000fc6000f8e00ff */
[----:B------:R-:W-:Y:S01]  /*1e00*/  @P4 STS.128 [R218+0xa800], RZ ;  /* 0x00a800ffda004388 */ /* 0x000fe20000000c00 */
[----:B------:R-:W-:-:S03]  /*1e10*/  VIADD R240, R240, UR5 ;  /* 0x00000005f0f07c36 */ /* 0x000fc60008000000 */
[----:B------:R-:W-:Y:S02]  /*1e20*/  @P4 STS.128 [R218+0xb800], RZ ;  /* 0x00b800ffda004388 */ /* 0x000fe40000000c00 */
[C-C-:B------:R-:W-:Y:S02]  /*1e30*/  VIADDMNMX R235, R240.reuse, 0x8, R2.reuse, PT ;  /* 0x00000008f0eb7846 */ /* 0x140fe40003800102 */
[----:B------:R-:W-:Y:S01]  /*1e40*/  @!PT LDS RZ, [RZ] ;  /* 0x00000000fffff984 */ /* 0x000fe20000000800 */
[----:B------:R-:W-:Y:S01]  /*1e50*/  @!PT LDS RZ, [RZ] ;  /* 0x00000000fffff984 */ /* 0x000fe20000000800 */
[----:B------:R-:W-:Y:S01]  /*1e60*/  @!PT LDS RZ, [RZ] ;  /* 0x00000000fffff984 */ /* 0x000fe20000000800 */
[----:B------:R-:W-:Y:S01]  /*1e70*/  @!P4 LDGSTS.E.BYPASS.LTC128B.128 [R218+0x9800], desc[UR30][R4.64] ;  /* 0x0980000004dacfae */ /* 0x000fe2000b901d5e */
[C-C-:B------:R-:W-:Y:S02]  /*1e80*/  VIADDMNMX R226, R240.reuse, 0x40, R2.reuse, PT ;  /* 0x00000040f0e27846 */ /* 0x140fe40003800102 */
[C---:B------:R-:W-:Y:S01]  /*1e90*/  VIADDMNMX R3, R240.reuse, 0x48, R2, PT ;  /* 0x00000048f0037846 */ /* 0x040fe20003800102 */
[----:B------:R-:W-:Y:S01]  /*1ea0*/  @!P4 LDGSTS.E.BYPASS.LTC128B.128 [R218+0xa800], desc[UR30][R4.64+0x40] ;  /* 0x0a80004004dacfae */ /* 0x000fe2000b901d5e */
[----:B------:R-:W-:Y:S01]  /*1eb0*/  VIMNMX R240, R240, UR15, PT ;  /* 0x0000000ff0f07c48 */ /* 0x000fe2000bfe0100 */
[----:B------:R-:W-:-:S02]  /*1ec0*/  IMAD R2, R119, 0x20, R118 ;  /* 0x0000002077027824 */ /* 0x000fc400078e0276 */
[----:B------:R1:W-:Y:S04]  /*1ed0*/  @!P4 LDGSTS.E.BYPASS.LTC128B.128 [R218+0xb800], desc[UR30][R4.64+0x80] ;  /* 0x0b80008004dacfae */ /* 0x0003e8000b901d5e */
[----:B------:R-:W-:Y:S04]  /*1ee0*/  LDSM.16.M88.4 R60, [R217+0x1000] ;  /* 0x00100000d93c783b */ /* 0x000fe80000000200 */
[----:B------:R-:W-:Y:S04]  /*1ef0*/  LDSM.16.M88.4 R56, [R217] ;  /* 0x00000000d938783b */ /* 0x000fe80000000200 */
[----:B------:R-:W2:Y:S04]  /*1f00*/  LDSM.16.M88.4 R80, [R216+0x6400] ;  /* 0x00640000d850783b */ /* 0x000ea80000000200 */
[----:B------:R-:W3:Y:S04]  /*1f10*/  LDSM.16.M88.4 R68, [R216+0x6800] ;  /* 0x00680000d844783b */ /* 0x000ee80000000200 */
[----:B------:R-:W-:Y:S04]  /*1f20*/  LDSM.16.M88.4 R52, [R216+0x6c00] ;  /* 0x006c0000d834783b */ /* 0x000fe80000000200 */
[----:B------:R-:W-:Y:S04]  /*1f30*/  LDSM.16.M88.4 R104, [R213+0x6000] ;  /* 0x00600000d568783b */ /* 0x000fe80000000200 */
[----:B-1----:R-:W1:Y:S04]  /*1f40*/  LDSM.16.M88.4 R4, [R216+0x6000] ;  /* 0x00600000d804783b */ /* 0x002e680000000200 */
[----:B------:R-:W4:Y:S04]  /*1f50*/  LDSM.16.M88.4 R108, [R215+0x1000] ;  /* 0x00100000d76c783b */ /* 0x000f280000000200 */
[----:B------:R-:W5:Y:S04]  /*1f60*/  LDSM.16.M88.4 R96, [R213+0x6800] ;  /* 0x00680000d560783b */ /* 0x000f680000000200 */
[----:B------:R-:W5:Y:S04]  /*1f70*/  LDSM.16.M88.4 R92, [R213+0x6c00] ;  /* 0x006c0000d55c783b */ /* 0x000f680000000200 */
[----:B------:R-:W5:Y:S04]  /*1f80*/  LDSM.16.M88.4 R112, [R215] ;  /* 0x00000000d770783b */ /* 0x000f680000000200 */
[----:B------:R-:W5:Y:S01]  /*1f90*/  LDSM.16.M88.4 R100, [R213+0x6400] ;  /* 0x00640000d564783b */ /* 0x000f620000000200 */
[C---:B--2---:R-:W-:Y:S03]  /*1fa0*/  HMMA.16816.F32.BF16 R24, R60.reuse, R80, RZ ;  /* 0x000000503c18723c */ /* 0x044fe600000418ff */
[----:B------:R-:W-:Y:S04]  /*1fb0*/  LDSM.16.M88.4 R48, [R217+0x3000] ;  /* 0x00300000d930783b */ /* 0x000fe80000000200 */
[----:B------:R-:W2:Y:S01]  /*1fc0*/  LDSM.16.M88.4 R44, [R216+0x7000] ;  /* 0x00700000d82c783b */ /* 0x000ea20000000200 */
[C---:B---3--:R-:W-:Y:S03]  /*1fd0*/  HMMA.16816.F32.BF16 R20, R60.reuse, R68, RZ ;  /* 0x000000443c14723c */ /* 0x048fe600000418ff */
[----:B------:R-:W3:Y:S03]  /*1fe0*/  LDSM.16.M88.4 R40, [R216+0x7400] ;  /* 0x00740000d828783b */ /* 0x000ee60000000200 */
[C---:B------:R-:W-:Y:S01]  /*1ff0*/  HMMA.16816.F32.BF16 R84, R60.reuse, R82, RZ ;  /* 0x000000523c54723c */ /* 0x040fe200000418ff */
[----:B------:R-:W3:Y:S04]  /*2000*/  LDSM.16.M88.4 R36, [R216+0x7800] ;  /* 0x00780000d824783b */ /* 0x000ee80000000200 */
[----:B------:R-:W3:Y:S01]  /*2010*/  LDSM.16.M88.4 R32, [R216+0x7c00] ;  /* 0x007c0000d820783b */ /* 0x000ee20000000200 */
[-C--:B-1----:R-:W-:Y:S03]  /*2020*/  HMMA.16816.F32.BF16 R28, R60, R4.reuse, RZ ;  /* 0x000000043c1c723c */ /* 0x082fe600000418ff */
[----:B------:R-:W0:Y:S03]  /*2030*/  LDGDEPBAR ;  /* 0x00000000000079af */ /* 0x000e260000000000 */
[----:B------:R-:W-:Y:S06]  /*2040*/  HMMA.16816.F32.BF16 R12, R56, R4, RZ ;  /* 0x00000004380c723c */ /* 0x000fec00000418ff */
[C---:B------:R-:W-:Y:S06]  /*2050*/  HMMA.16816.F32.BF16 R8, R60.reuse, R6, RZ ;  /* 0x000000063c08723c */ /* 0x040fec00000418ff */
[----:B------:R-:W-:Y:S06]  /*2060*/  HMMA.16816.F32.BF16 R72, R60, R70, RZ ;  /* 0x000000463c48723c */ /* 0x000fec00000418ff */
[C---:B------:R-:W-:Y:S06]  /*2070*/  HMMA.16816.F32.BF16 R88, R56.reuse, R80, RZ ;  /* 0x000000503858723c */ /* 0x040fec00000418ff */
[C---:B------:R-:W-:Y:S06]  /*2080*/  HMMA.16816.F32.BF16 R76, R56.reuse, R68, RZ ;  /* 0x00000044384c723c */ /* 0x040fec00000418ff */
[----:B------:R-:W-:Y:S06]  /*2090*/  HMMA.16816.F32.BF16 R4, R56, R6, RZ ;  /* 0x000000063804723c */ /* 0x000fec00000418ff */
[----:B------:R-:W-:Y:S06]  /*20a0*/  HMMA.16816.F32.BF16 R16, R60, R52, RZ ;  /* 0x000000343c10723c */ /* 0x000fec00000418ff */
[C---:B------:R-:W-:Y:S06]  /*20b0*/  HMMA.16816.F32.BF16 R80, R56.reuse, R82, RZ ;  /* 0x000000523850723c */ /* 0x040fec00000418ff */
[C---:B------:R-:W-:Y:S06]  /*20c0*/  HMMA.16816.F32.BF16 R68, R56.reuse, R70, RZ ;  /* 0x000000463844723c */ /* 0x040fec00000418ff */
[----:B------:R-:W-:Y:S06]  /*20d0*/  HMMA.16816.F32.BF16 R64, R56, R52, RZ ;  /* 0x000000343840723c */ /* 0x000fec00000418ff */
[-C--:B------:R-:W-:Y:S06]  /*20e0*/  HMMA.16816.F32.BF16 R60, R60, R54.reuse, RZ ;  /* 0x000000363c3c723c */ /* 0x080fec00000418ff */
[----:B------:R-:W-:Y:S01]  /*20f0*/  HMMA.16816.F32.BF16 R56, R56, R54, RZ ;  /* 0x000000363838723c */ /* 0x000fe200000418ff */
[----:B------:R-:W1:Y:S05]  /*2100*/  LDSM.16.M88.4 R52, [R217+0x2000] ;  /* 0x00200000d934783b */ /* 0x000e6a0000000200 */
[C---:B----4-:R-:W-:Y:S06]  /*2110*/  HMMA.16816.F32.BF16 R28, R108.reuse, R104, R28 ;  /* 0x000000686c1c723c */ /* 0x050fec000004181c */
[C---:B-----5:R-:W-:Y:S06]  /*2120*/  HMMA.16816.F32.BF16 R20, R108.reuse, R96, R20 ;  /* 0x000000606c14723c */ /* 0x060fec0000041814 */
        /* <DEDUP_REMOVED lines=9> */
[----:B------:R-:W4:Y:S05]  /*21c0*/  LDSM.16.M88.4 R92, [R215+0x3000] ;  /* 0x00300000d75c783b */ /* 0x000f2a0000000200 */
[C---:B------:R-:W-:Y:S06]  /*21d0*/  HMMA.16816.F32.BF16 R24, R108.reuse, R100, R24 ;  /* 0x000000646c18723c */ /* 0x040fec0000041818 */
[----:B------:R-:W-:Y:S01]  /*21e0*/  HMMA.16816.F32.BF16 R84, R108, R102, R84 ;  /* 0x000000666c54723c */ /* 0x000fe20000041854 */
[----:B------:R-:W5:Y:S05]  /*21f0*/  LDSM.16.M88.4 R108, [R215+0x2000] ;  /* 0x00200000d76c783b */ /* 0x000f6a0000000200 */
[C---:B------:R-:W-:Y:S06]  /*2200*/  HMMA.16816.F32.BF16 R12, R112.reuse, R104, R12 ;  /* 0x00000068700c723c */ /* 0x040fec000004180c */
[C---:B------:R-:W-:Y:S01]  /*2210*/  HMMA.16816.F32.BF16 R4, R112.reuse, R106, R4 ;  /* 0x0000006a7004723c */ /* 0x040fe20000041804 */
[----:B------:R-:W5:Y:S05]  /*2220*/  LDSM.16.M88.4 R104, [R213+0x7400] ;  /* 0x00740000d568783b */ /* 0x000f6a0000000200 */
[C---:B------:R-:W-:Y:S06]  /*2230*/  HMMA.16816.F32.BF16 R88, R112.reuse, R100, R88 ;  /* 0x000000647058723c */ /* 0x040fec0000041858 */
[----:B------:R-:W-:Y:S01]  /*2240*/  HMMA.16816.F32.BF16 R80, R112, R102, R80 ;  /* 0x000000667050723c */ /* 0x000fe20000041850 */
[----:B------:R-:W-:Y:S05]  /*2250*/  LDSM.16.M88.4 R100, [R213+0x7800] ;  /* 0x00780000d564783b */ /* 0x000fea0000000200 */
[C---:B--2---:R-:W-:Y:S06]  /*2260*/  HMMA.16816.F32.BF16 R28, R48.reuse, R44, R28 ;  /* 0x0000002c301c723c */ /* 0x044fec000004181c */
[C---:B------:R-:W-:Y:S06]  /*2270*/  HMMA.16816.F32.BF16 R8, R48.reuse, R46, R8 ;  /* 0x0000002e3008723c */ /* 0x040fec0000041808 */
[C---:B---3--:R-:W-:Y:S06]  /*2280*/  HMMA.16816.F32.BF16 R24, R48.reuse, R40, R24 ;  /* 0x000000283018723c */ /* 0x048fec0000041818 */
[C---:B------:R-:W-:Y:S06]  /*2290*/  HMMA.16816.F32.BF16 R20, R48.reuse, R36, R20 ;  /* 0x000000243014723c */ /* 0x040fec0000041814 */
[C---:B------:R-:W-:Y:S06]  /*22a0*/  HMMA.16816.F32.BF16 R16, R48.reuse, R32, R16 ;  /* 0x000000203010723c */ /* 0x040fec0000041810 */
[C---:B------:R-:W-:Y:S06]  /*22b0*/  HMMA.16816.F32.BF16 R84, R48.reuse, R42, R84 ;  /* 0x0000002a3054723c */ /* 0x040fec0000041854 */
[C---:B------:R-:W-:Y:S06]  /*22c0*/  HMMA.16816.F32.BF16 R72, R48.reuse, R38, R72 ;  /* 0x000000263048723c */ /* 0x040fec0000041848 */
[----:B------:R-:W-:Y:S01]  /*22d0*/  HMMA.16816.F32.BF16 R60, R48, R34, R60 ;  /* 0x00000022303c723c */ /* 0x000fe2000004183c */
[----:B------:R-:W2:Y:S05]  /*22e0*/  LDSM.16.M88.4 R48, [R213+0x7c00] ;  /* 0x007c0000d530783b */ /* 0x000eaa0000000200 */
[C---:B-1----:R-:W-:Y:S06]  /*22f0*/  HMMA.16816.F32.BF16 R12, R52.reuse, R44, R12 ;  /* 0x0000002c340c723c */ /* 0x042fec000004180c */
[C---:B------:R-:W-:Y:S01]  /*2300*/  HMMA.16816.F32.BF16 R112, R52.reuse, R46, R4 ;  /* 0x0000002e3470723c */ /* 0x040fe20000041804 */
[----:B------:R-:W-:Y:S04]  /*2310*/  LDSM.16.M88.4 R44, [R217+0x5000] ;  /* 0x00500000d92c783b */ /* 0x000fe80000000200 */
[----:B------:R-:W1:Y:S01]  /*2320*/  LDSM.16.M88.4 R4, [R216+0x8000] ;  /* 0x00800000d804783b */ /* 0x000e620000000200 */
[C---:B------:R-:W-:Y:S06]  /*2330*/  HMMA.16816.F32.BF16 R88, R52.reuse, R40, R88 ;  /* 0x000000283458723c */ /* 0x040fec0000041858 */
[C---:B------:R-:W-:Y:S01]  /*2340*/  HMMA.16816.F32.BF16 R80, R52.reuse, R42, R80 ;  /* 0x0000002a3450723c */ /* 0x040fe20000041850 */
[----:B------:R-:W-:Y:S05]  /*2350*/  LDSM.16.M88.4 R40, [R216+0x8400] ;  /* 0x00840000d828783b */ /* 0x000fea0000000200 */
[C---:B------:R-:W-:Y:S06]  /*2360*/  HMMA.16816.F32.BF16 R64, R52.reuse, R32, R64 ;  /* 0x000000203440723c */ /* 0x040fec0000041840 */
[C---:B------:R-:W-:Y:S06]  /*2370*/  HMMA.16816.F32.BF16 R76, R52.reuse, R36, R76 ;  /* 0x00000024344c723c */ /* 0x040fec000004184c */
[C---:B------:R-:W-:Y:S01]  /*2380*/  HMMA.16816.F32.BF16 R68, R52.reuse, R38, R68 ;  /* 0x000000263444723c */ /* 0x040fe20000041844 */
[----:B------:R-:W-:Y:S05]  /*2390*/  LDSM.16.M88.4 R36, [R216+0x8800] ;  /* 0x00880000d824783b */ /* 0x000fea0000000200 */
[----:B------:R-:W-:Y:S01]  /*23a0*/  HMMA.16816.F32.BF16 R56, R52, R34, R56 ;  /* 0x000000223438723c */ /* 0x000fe20000041838 */
[----:B------:R-:W-:Y:S05]  /*23b0*/  LDSM.16.M88.4 R32, [R216+0x8c00] ;  /* 0x008c0000d820783b */ /* 0x000fea0000000200 */
[C---:B----4-:R-:W-:Y:S01]  /*23c0*/  HMMA.16816.F32.BF16 R52, R92.reuse, R96, R28 ;  /* 0x000000605c34723c */ /* 0x050fe2000004181c */
[----:B------:R-:W3:Y:S05]  /*23d0*/  LDSM.16.M88.4 R28, [R217+0x4000] ;  /* 0x00400000d91c783b */ /* 0x000eea0000000200 */
[----:B------:R-:W-:Y:S06]  /*23e0*/  HMMA.16816.F32.BF16 R8, R92, R98, R8 ;  /* 0x000000625c08723c */ /* 0x000fec0000041808 */
[C---:B-----5:R-:W-:Y:S06]  /*23f0*/  HMMA.16816.F32.BF16 R12, R108.reuse, R96, R12 ;  /* 0x000000606c0c723c */ /* 0x060fec000004180c */
[----:B------:R-:W-:Y:S06]  /*2400*/  HMMA.16816.F32.BF16 R112, R108, R98, R112 ;  /* 0x000000626c70723c */ /* 0x000fec0000041870 */
[C---:B------:R-:W-:Y:S06]  /*2410*/  HMMA.16816.F32.BF16 R24, R92.reuse, R104, R24 ;  /* 0x000000685c18723c */ /* 0x040fec0000041818 */
[C---:B------:R-:W-:Y:S06]  /*2420*/  HMMA.16816.F32.BF16 R84, R92.reuse, R106, R84 ;  /* 0x0000006a5c54723c */ /* 0x040fec0000041854 */
[C---:B--2---:R-:W-:Y:S06]  /*2430*/  HMMA.16816.F32.BF16 R16, R92.reuse, R48, R16 ;  /* 0x000000305c10723c */ /* 0x044fec0000041810 */
[C---:B------:R-:W-:Y:S06]  /*2440*/  HMMA.16816.F32.BF16 R20, R92.reuse, R100, R20 ;  /* 0x000000645c14723c */ /* 0x040fec0000041814 */
[C---:B------:R-:W-:Y:S06]  /*2450*/  HMMA.16816.F32.BF16 R72, R92.reuse, R102, R72 ;  /* 0x000000665c48723c */ /* 0x040fec0000041848 */
[----:B------:R-:W-:Y:S01]  /*2460*/  HMMA.16816.F32.BF16 R60, R92, R50, R60 ;  /* 0x000000325c3c723c */ /* 0x000fe2000004183c */
[----:B------:R-:W-:Y:S05]  /*2470*/  LDSM.16.M88.4 R92, [R213+0x8000] ;  /* 0x00800000d55c783b */ /* 0x000fea0000000200 */
[C---:B------:R-:W-:Y:S06]  /*2480*/  HMMA.16816.F32.BF16 R64, R108.reuse, R48, R64 ;  /* 0x000000306c40723c */ /* 0x040fec0000041840 */
[----:B------:R-:W-:Y:S01]  /*2490*/  HMMA.16816.F32.BF16 R56, R108, R50, R56 ;  /* 0x000000326c38723c */ /* 0x000fe20000041838 */
[----:B------:R-:W2:Y:S05]  /*24a0*/  LDSM.16.M88.4 R48, [R215+0x4000] ;  /* 0x00400000d730783b */ /* 0x000eaa0000000200 */
[----:B-1----:R-:W-:Y:S01]  /*24b0*/  HMMA.16816.F32.BF16 R96, R44, R6, R8 ;  /* 0x000000062c60723c */ /* 0x002fe20000041808 */
[----:B------:R-:W1:Y:S05]  /*24c0*/  LDSM.16.M88.4 R8, [R215+0x5000] ;  /* 0x00500000d708783b */ /* 0x000e6a0000000200 */
[----:B------:R-:W-:Y:S06]  /*24d0*/  HMMA.16816.F32.BF16 R88, R108, R104, R88 ;  /* 0x000000686c58723c */ /* 0x000fec0000041858 */
[----:B------:R-:W-:Y:S06]  /*24e0*/  HMMA.16816.F32.BF16 R52, R44, R4, R52 ;  /* 0x000000042c34723c */ /* 0x000fec0000041834 */
[C---:B---3--:R-:W-:Y:S06]  /*24f0*/  HMMA.16816.F32.BF16 R112, R28.reuse, R6, R112 ;  /* 0x000000061c70723c */ /* 0x048fec0000041870 */
[----:B------:R-:W-:Y:S01]  /*2500*/  HMMA.16816.F32.BF16 R12, R28, R4, R12 ;  /* 0x000000041c0c723c */ /* 0x000fe2000004180c */
[----:B------:R-:W3:Y:S05]  /*2510*/  LDSM.16.M88.4 R4, [R213+0x8400] ;  /* 0x00840000d504783b */ /* 0x000eea0000000200 */
[C---:B------:R-:W-:Y:S06]  /*2520*/  HMMA.16816.F32.BF16 R76, R108.reuse, R100, R76 ;  /* 0x000000646c4c723c */ /* 0x040fec000004184c */
[----:B------:R-:W-:Y:S06]  /*2530*/  HMMA.16816.F32.BF16 R80, R108, R106, R80 ;  /* 0x0000006a6c50723c */ /* 0x000fec0000041850 */
[-C--:B------:R-:W-:Y:S06]  /*2540*/  HMMA.16816.F32.BF16 R88, R28, R40.reuse, R88 ;  /* 0x000000281c58723c */ /* 0x080fec0000041858 */
[----:B------:R-:W-:Y:S06]  /*2550*/  HMMA.16816.F32.BF16 R24, R44, R40, R24 ;  /* 0x000000282c18723c */ /* 0x000fec0000041818 */
[----:B--2---:R-:W-:Y:S06]  /*2560*/  HMMA.16816.F32.BF16 R112, R48, R94, R112 ;  /* 0x0000005e3070723c */ /* 0x004fec0000041870 */
[C---:B------:R-:W-:Y:S06]  /*2570*/  HMMA.16816.F32.BF16 R84, R44.reuse, R42, R84 ;  /* 0x0000002a2c54723c */ /* 0x040fec0000041854 */
[C---:B------:R-:W-:Y:S06]  /*2580*/  HMMA.16816.F32.BF16 R20, R44.reuse, R36, R20 ;  /* 0x000000242c14723c */ /* 0x040fec0000041814 */
[C---:B------:R-:W-:Y:S06]  /*2590*/  HMMA.16816.F32.BF16 R72, R44.reuse, R38, R72 ;  /* 0x000000262c48723c */ /* 0x040fec0000041848 */
[C---:B------:R-:W-:Y:S06]  /*25a0*/  HMMA.16816.F32.BF16 R16, R44.reuse, R32, R16 ;  /* 0x000000202c10723c */ /* 0x040fec0000041810 */
[----:B------:R-:W-:Y:S06]  /*25b0*/  HMMA.16816.F32.BF16 R60, R44, R34, R60 ;  /* 0x000000222c3c723c */ /* 0x000fec000004183c */
[----:B-1----:R-:W-:Y:S01]  /*25c0*/  HMMA.16816.F32.BF16 R96, R8, R94, R96 ;  /* 0x0000005e0860723c */ /* 0x002fe20000041860 */
[----:B------:R-:W-:-:S04]  /*25d0*/  IMAD.U32 R44, RZ, RZ, UR38 ;  /* 0x00000026ff2c7e24 */ /* 0x000fc8000f8e00ff */
[----:B------:R-:W-:Y:S01]  /*25e0*/  IMAD R44, R44, 0x40, R246 ;  /* 0x000000402c2c7824 */ /* 0x000fe200078e02f6 */
[----:B------:R-:W-:Y:S03]  /*25f0*/  HMMA.16816.F32.BF16 R76, R28, R36, R76 ;  /* 0x000000241c4c723c */ /* 0x000fe6000004184c */
[----:B------:R-:W-:-:S03]  /*2600*/  VIADD R40, R44, 0x1 ;  /* 0x000000012c287836 */ /* 0x000fc60000000000 */
[----:B------:R-:W-:Y:S01]  /*2610*/  HMMA.16816.F32.BF16 R80, R28, R42, R80 ;  /* 0x0000002a1c50723c */ /* 0x000fe20000041850 */
[----:B------:R-:W-:Y:S01]  /*2620*/  VIADD R37, R44, 0x8 ;  /* 0x000000082c257836 */ /* 0x000fe20000000000 */
[----:B------:R-:W-:Y:S01]  /*2630*/  ISETP.GE.AND P1, PT, R40, R240, PT ;  /* 0x000000f02800720c */ /* 0x000fe20003f26270 */
[----:B------:R-:W-:Y:S01]  /*2640*/  VIADD R36, R44, 0x9 ;  /* 0x000000092c247836 */ /* 0x000fe20000000000 */
[C---:B------:R-:W-:Y:S02]  /*2650*/  ISETP.GE.AND P4, PT, R40.reuse, R235, PT ;  /* 0x000000eb2800720c */ /* 0x040fe40003f86270 */
[C---:B------:R-:W-:Y:S01]  /*2660*/  ISETP.GE.AND P5, PT, R40.reuse, R226, PT ;  /* 0x000000e22800720c */ /* 0x040fe20003fa6270 */
[----:B---3--:R-:W-:Y:S01]  /*2670*/  HMMA.16816.F32.BF16 R88, R48, R4, R88 ;  /* 0x000000043058723c */ /* 0x008fe20000041858 */
[----:B------:R-:W-:Y:S02]  /*2680*/  ISETP.GE.AND P2, PT, R40, R3, PT ;  /* 0x000000032800720c */ /* 0x000fe40003f46270 */
[----:B------:R-:W1:Y:S01]  /*2690*/  LDSM.16.M88.4 R40, [R213+0x8800] ;  /* 0x00880000d528783b */ /* 0x000e620000000200 */
[----:B------:R-:W-:-:S02]  /*26a0*/  ISETP.GE.AND P0, PT, R37, R240, PT ;  /* 0x000000f02500720c */ /* 0x000fc40003f06270 */
[C---:B------:R-:W-:Y:S01]  /*26b0*/  ISETP.GE.AND P3, PT, R37.reuse, R235, PT ;  /* 0x000000eb2500720c */ /* 0x040fe20003f66270 */
[----:B------:R-:W-:Y:S01]  /*26c0*/  HMMA.16816.F32.BF16 R24, R8, R4, R24 ;  /* 0x000000040818723c */ /* 0x000fe20000041818 */
[----:B------:R-:W-:-:S04]  /*26d0*/  ISETP.GE.AND P6, PT, R37, R226, PT ;  /* 0x000000e22500720c */ /* 0x000fc80003fc6270 */
[----:B------:R-:W-:Y:S01]  /*26e0*/  FSEL R96, R96, -INF , !P6 ;  /* 0xff80000060607808 */ /* 0x000fe20007000000 */
[----:B------:R-:W-:Y:S01]  /*26f0*/  HMMA.16816.F32.BF16 R68, R108, R102, R68 ;  /* 0x000000666c44723c */ /* 0x000fe20000041844 */
[----:B------:R-:W-:Y:S01]  /*2700*/  VIADD R5, R44, 0x10 ;  /* 0x000000102c057836 */ /* 0x000fe20000000000 */
[----:B------:R-:W-:Y:S01]  /*2710*/  ISETP.GE.AND P6, PT, R36, R240, PT ;  /* 0x000000f02400720c */ /* 0x000fe20003fc6270 */
[----:B------:R-:W-:-:S03]  /*2720*/  VIADD R4, R44, 0x11 ;  /* 0x000000112c047836 */ /* 0x000fc60000000000 */
[-C--:B------:R-:W-:Y:S01]  /*2730*/  HMMA.16816.F32.BF16 R80, R48, R6.reuse, R80 ;  /* 0x000000063050723c */ /* 0x080fe20000041850 */
[----:B------:R-:W-:Y:S02]  /*2740*/  FSEL R110, R112, -INF , !P0 ;  /* 0xff800000706e7808 */ /* 0x000fe40004000000 */
[----:B------:R-:W-:Y:S02]  /*2750*/  FSEL R108, R114, -INF , !P3 ;  /* 0xff800000726c7808 */ /* 0x000fe40005800000 */
[-C--:B------:R-:W-:Y:S01]  /*2760*/  ISETP.GE.AND P0, PT, R37, R3.reuse, PT ;  /* 0x000000032500720c */ /* 0x080fe20003f06270 */
[----:B------:R-:W-:Y:S01]  /*2770*/  HMMA.16816.F32.BF16 R84, R8, R6, R84 ;  /* 0x000000060854723c */ /* 0x000fe20000041854 */
        /* <DEDUP_REMOVED lines=8> */
[----:B------:R-:W-:Y:S01]  /*2800*/  FSEL R109, R115, -INF , !P3 ;  /* 0xff800000736d7808 */ /* 0x000fe20005800000 */
[C---:B------:R-:W-:Y:S01]  /*2810*/  VIADD R33, R44.reuse, 0x18 ;  /* 0x000000182c217836 */ /* 0x040fe20000000000 */
[C---:B------:R-:W-:Y:S01]  /*2820*/  ISETP.GE.AND P3, PT, R5.reuse, R240, PT ;  /* 0x000000f00500720c */ /* 0x040fe20003f66270 */
[----:B------:R-:W-:Y:S01]  /*2830*/  VIADD R32, R44, 0x19 ;  /* 0x000000192c207836 */ /* 0x000fe20000000000 */
[----:B------:R-:W-:Y:S01]  /*2840*/  ISETP.GE.AND P0, PT, R5, R235, PT ;  /* 0x000000eb0500720c */ /* 0x000fe20003f06270 */
[----:B-1----:R-:W-:Y:S01]  /*2850*/  HMMA.16816.F32.BF16 R76, R48, R40, R76 ;  /* 0x00000028304c723c */ /* 0x002fe2000004184c */
[----:B------:R-:W-:-:S02]  /*2860*/  FSEL R111, R113, -INF , !P6 ;  /* 0xff800000716f7808 */ /* 0x000fc40007000000 */
[----:B------:R-:W-:Y:S02]  /*2870*/  FSEL R169, R88, -INF , !P3 ;  /* 0xff80000058a97808 */ /* 0x000fe40005800000 */
[----:B------:R-:W-:Y:S01]  /*2880*/  FSEL R174, R90, -INF , !P0 ;  /* 0xff8000005aae7808 */ /* 0x000fe20004000000 */
[----:B------:R-:W-:Y:S01]  /*2890*/  HMMA.16816.F32.BF16 R20, R8, R40, R20 ;  /* 0x000000280814723c */ /* 0x000fe20000041814 */
[C---:B------:R-:W-:Y:S02]  /*28a0*/  ISETP.GE.AND P6, PT, R5.reuse, R226, PT ;  /* 0x000000e20500720c */ /* 0x040fe40003fc6270 */
[----:B------:R-:W-:Y:S02]  /*28b0*/  ISETP.GE.AND P3, PT, R5, R3, PT ;  /* 0x000000030500720c */ /* 0x000fe40003f66270 */
[----:B------:R-:W-:Y:S01]  /*28c0*/  ISETP.GE.AND P0, PT, R4, R240, PT ;  /* 0x000000f00400720c */ /* 0x000fe20003f06270 */
[----:B------:R-:W-:Y:S01]  /*28d0*/  HMMA.16816.F32.BF16 R56, R28, R34, R56 ;  /* 0x000000221c38723c */ /* 0x000fe20000041838 */
[----:B------:R-:W-:-:S02]  /*28e0*/  FSEL R24, R24, -INF , !P6 ;  /* 0xff80000018187808 */ /* 0x000fc40007000000 */
[----:B------:R-:W-:Y:S02]  /*28f0*/  FSEL R26, R26, -INF , !P3 ;  /* 0xff8000001a1a7808 */ /* 0x000fe40005800000 */
[----:B------:R-:W-:Y:S01]  /*2900*/  FSEL R176, R89, -INF , !P0 ;  /* 0xff80000059b07808 */ /* 0x000fe20004000000 */
[-C--:B------:R-:W-:Y:S01]  /*2910*/  HMMA.16816.F32.BF16 R68, R48, R42.reuse, R68 ;  /* 0x0000002a3044723c */ /* 0x080fe20000041844 */
[----:B------:R-:W-:Y:S01]  /*2920*/  ISETP.GE.AND P6, PT, R4, R235, PT ;  /* 0x000000eb0400720c */ /* 0x000fe20003fc6270 */
[----:B------:R-:W-:Y:S01]  /*2930*/  VIADD R29, R44, 0x20 ;  /* 0x000000202c1d7836 */ /* 0x000fe20000000000 */
[----:B------:R-:W-:Y:S01]  /*2940*/  ISETP.GE.AND P3, PT, R4, R226, PT ;  /* 0x000000e20400720c */ /* 0x000fe20003f66270 */
[----:B------:R-:W-:Y:S01]  /*2950*/  VIADD R28, R44, 0x21 ;  /* 0x000000212c1c7836 */ /* 0x000fe20000000000 */
[----:B------:R-:W-:Y:S01]  /*2960*/  ISETP.GE.AND P0, PT, R4, R3, PT ;  /* 0x000000030400720c */ /* 0x000fe20003f06270 */
[----:B------:R-:W-:Y:S01]  /*2970*/  HMMA.16816.F32.BF16 R72, R8, R42, R72 ;  /* 0x0000002a0848723c */ /* 0x000fe20000041848 */
[----:B------:R-:W1:Y:S01]  /*2980*/  LDSM.16.M88.4 R4, [R213+0x8c00] ;  /* 0x008c0000d504783b */ /* 0x000e620000000200 */
[----:B------:R-:W-:Y:S01]  /*2990*/  FSEL R25, R25, -INF , !P3 ;  /* 0xff80000019197808 */ /* 0x000fe20005800000 */
[----:B------:R-:W-:-:S04]  /*29a0*/  DEPBAR.LE SB0, 0x0 ;  /* 0x000080000000791a */ /* 0x000fc80000000000 */
[----:B------:R-:W-:Y:S01]  /*29b0*/  FSEL R27, R27, -INF , !P0 ;  /* 0xff8000001b1b7808 */ /* 0x000fe20004000000 */
[-C--:B------:R-:W-:Y:S01]  /*29c0*/  HMMA.16816.F32.BF16 R52, R8, R92.reuse, R52 ;  /* 0x0000005c0834723c */ /* 0x080fe20000041834 */
[C---:B------:R-:W-:Y:S02]  /*29d0*/  ISETP.GE.AND P0, PT, R33.reuse, R240, PT ;  /* 0x000000f02100720c */ /* 0x040fe40003f06270 */
[C---:B------:R-:W-:Y:S02]  /*29e0*/  ISETP.GE.AND P3, PT, R33.reuse, R235, PT ;  /* 0x000000eb2100720c */ /* 0x040fe40003f66270 */
[----:B------:R-:W-:Y:S01]  /*29f0*/  FSEL R184, R80, -INF , !P0 ;  /* 0xff80000050b87808 */ /* 0x000fe20004000000 */
[----:B------:R-:W-:Y:S01]  /*2a00*/  HMMA.16816.F32.BF16 R12, R48, R92, R12 ;  /* 0x0000005c300c723c */ /* 0x000fe2000004180c */
[----:B------:R-:W-:Y:S02]  /*2a10*/  FSEL R203, R82, -INF , !P3 ;  /* 0xff80000052cb7808 */ /* 0x000fe40005800000 */
[----:B------:R-:W-:-:S02]  /*2a20*/  ISETP.GE.AND P0, PT, R33, R3, PT ;  /* 0x000000032100720c */ /* 0x000fc40003f06270 */
[----:B------:R-:W-:Y:S02]  /*2a30*/  ISETP.GE.AND P3, PT, R32, R226, PT ;  /* 0x000000e22000720c */ /* 0x000fe40003f66270 */
[----:B------:R-:W-:Y:S02]  /*2a40*/  FSEL R86, R86, -INF , !P0 ;  /* 0xff80000056567808 */ /* 0x000fe40004000000 */
[----:B------:R-:W-:Y:S02]  /*2a50*/  FSEL R85, R85, -INF , !P3 ;  /* 0xff80000055557808 */ /* 0x000fe40005800000 */
[C---:B------:R-:W-:Y:S02]  /*2a60*/  ISETP.GE.AND P0, PT, R32.reuse, R3, PT ;  /* 0x000000032000720c */ /* 0x040fe40003f06270 */
        /* <DEDUP_REMOVED lines=8> */
[----:B-1----:R-:W-:Y:S01]  /*2af0*/  HMMA.16816.F32.BF16 R16, R8, R4, R16 ;  /* 0x000000040810723c */ /* 0x002fe20000041810 */
[----:B------:R-:W-:-:S02]  /*2b00*/  ISETP.GE.AND P6, PT, R33, R226, PT ;  /* 0x000000e22100720c */ /* 0x000fc40003fc6270 */
[-C--:B------:R-:W-:Y:S02]  /*2b10*/  ISETP.GE.AND P3, PT, R29, R3.reuse, PT ;  /* 0x000000031d00720c */ /* 0x080fe40003f66270 */
[-C--:B------:R-:W-:Y:S01]  /*2b20*/  ISETP.GE.AND P0, PT, R28, R240.reuse, PT ;  /* 0x000000f01c00720c */ /* 0x080fe20003f06270 */
[----:B------:R-:W-:Y:S01]  /*2b30*/  HMMA.16816.F32.BF16 R60, R8, R6, R60 ;  /* 0x00000006083c723c */ /* 0x000fe2000004183c */
[----:B------:R-:W-:Y:S02]  /*2b40*/  FSEL R84, R84, -INF , !P6 ;  /* 0xff80000054547808 */ /* 0x000fe40007000000 */
[----:B------:R-:W-:Y:S01]  /*2b50*/  FSEL R183, R22, -INF , !P3 ;  /* 0xff80000016b77808 */ /* 0x000fe20005800000 */
[----:B------:R-:W-:Y:S01]  /*2b60*/  VIADD R22, R44, 0x28 ;  /* 0x000000282c167836 */ /* 0x000fe20000000000 */
[----:B------:R-:W-:Y:S01]  /*2b70*/  FSEL R190, R77, -INF , !P0 ;  /* 0xff8000004dbe7808 */ /* 0x000fe20004000000 */
[C---:B------:R-:W-:Y:S01]  /*2b80*/  HMMA.16816.F32.BF16 R64, R48.reuse, R4, R64 ;  /* 0x000000043040723c */ /* 0x040fe20000041840 */
[----:B------:R-:W-:Y:S01]  /*2b90*/  ISETP.GE.AND P6, PT, R32, R240, PT ;  /* 0x000000f02000720c */ /* 0x000fe20003fc6270 */
[----:B------:R-:W-:Y:S01]  /*2ba0*/  VIADD R9, R44, 0x30 ;  /* 0x000000302c097836 */ /* 0x000fe20000000000 */
[----:B------:R-:W-:Y:S01]  /*2bb0*/  ISETP.GE.AND P0, PT, R28, R3, PT ;  /* 0x000000031c00720c */ /* 0x000fe20003f06270 */
[----:B------:R-:W-:Y:S01]  /*2bc0*/  VIADD R8, R44, 0x31 ;  /* 0x000000312c087836 */ /* 0x000fe20000000000 */
[----:B------:R-:W-:Y:S01]  /*2bd0*/  FSEL R232, R81, -INF , !P6 ;  /* 0xff80000051e87808 */ /* 0x000fe20007000000 */
[----:B------:R-:W-:Y:S01]  /*2be0*/  HMMA.16816.F32.BF16 R56, R48, R6, R56 ;  /* 0x000000063038723c */ /* 0x000fe20000041838 */
[----:B------:R-:W-:Y:S01]  /*2bf0*/  FSEL R188, R23, -INF , !P0 ;  /* 0xff80000017bc7808 */ /* 0x000fe20004000000 */
[----:B------:R-:W-:Y:S01]  /*2c00*/  BAR.SYNC.DEFER_BLOCKING 0x0 ;  /* 0x0000000000007b1d */ /* 0x000fe20000010000 */
[----:B------:R-:W-:-:S02]  /*2c10*/  ISETP.GE.AND P6, PT, R29, R226, PT ;  /* 0x000000e21d00720c */ /* 0x000fc40003fc6270 */
[----:B------:R-:W-:Y:S02]  /*2c20*/  ISETP.GE.AND P0, PT, R22, R240, PT ;  /* 0x000000f01600720c */ /* 0x000fe40003f06270 */
[----:B------:R-:W-:Y:S01]  /*2c30*/  FSEL R210, R20, -INF , !P6 ;  /* 0xff80000014d27808 */ /* 0x000fe20007000000 */
[----:B------:R-:W-:Y:S01]  /*2c40*/  VIADD R20, R44, 0x29 ;  /* 0x000000292c147836 */ /* 0x000fe20000000000 */
[----:B------:R-:W-:Y:S02]  /*2c50*/  FSEL R197, R68, -INF , !P0 ;  /* 0xff80000044c57808 */ /* 0x000fe40004000000 */
[----:B------:R-:W-:Y:S02]  /*2c60*/  ISETP.GE.AND P0, PT, R22, R3, PT ;  /* 0x000000031600720c */ /* 0x000fe40003f06270 */
[----:B------:R-:W-:Y:S02]  /*2c70*/  ISETP.GE.AND P3, PT, R28, R226, PT ;  /* 0x000000e21c00720c */ /* 0x000fe40003f66270 */
        /* <DEDUP_REMOVED lines=12> */
[----:B------:R-:W-:-:S02]  /*2d40*/  ISETP.GE.AND P6, PT, R22, R226, PT ;  /* 0x000000e21600720c */ /* 0x000fc40003fc6270 */
[----:B------:R-:W-:Y:S02]  /*2d50*/  ISETP.GE.AND P3, PT, R20, R226, PT ;  /* 0x000000e21400720c */ /* 0x000fe40003f66270 */
[----:B------:R-:W-:Y:S02]  /*2d60*/  PLOP3.LUT P0, PT, PT, PT, UP0, 0x80, 0x0 ;  /* 0x000000000000781c */ /* 0x000fe40003f0f008 */
[----:B------:R-:W-:Y:S02]  /*2d70*/  FSEL R230, R72, -INF , !P6 ;  /* 0xff80000048e67808 */ /* 0x000fe40007000000 */
[----:B------:R-:W-:Y:S02]  /*2d80*/  FSEL R227, R73, -INF , !P3 ;  /* 0xff80000049e37808 */ /* 0x000fe40005800000 */
[C---:B------:R-:W-:Y:S02]  /*2d90*/  ISETP.GE.AND P6, PT, R20.reuse, R240, PT ;  /* 0x000000f01400720c */ /* 0x040fe40003fc6270 */
[----:B------:R-:W-:-:S02]  /*2da0*/  ISETP.GE.AND P3, PT, R20, R235, PT ;  /* 0x000000eb1400720c */ /* 0x000fc40003f66270 */
[----:B------:R-:W-:Y:S02]  /*2db0*/  FSEL R202, R69, -INF , !P6 ;  /* 0xff80000045ca7808 */ /* 0x000fe40007000000 */
[----:B------:R-:W-:Y:S02]  /*2dc0*/  FSEL R201, R71, -INF , !P3 ;  /* 0xff80000047c97808 */ /* 0x000fe40005800000 */
[----:B------:R-:W-:Y:S02]  /*2dd0*/  FSEL R55, R55, -INF , !P2 ;  /* 0xff80000037377808 */ /* 0x000fe40005000000 */
[-C--:B------:R-:W-:Y:S02]  /*2de0*/  ISETP.GE.AND P6, PT, R9, R226.reuse, PT ;  /* 0x000000e20900720c */ /* 0x080fe40003fc6270 */
[-C--:B------:R-:W-:Y:S02]  /*2df0*/  ISETP.GE.AND P3, PT, R8, R226.reuse, PT ;  /* 0x000000e20800720c */ /* 0x080fe40003f66270 */
[----:B------:R-:W-:-:S02]  /*2e00*/  ISETP.GE.AND P2, PT, R44, R226, PT ;  /* 0x000000e22c00720c */ /* 0x000fc40003f46270 */
[----:B------:R-:W-:Y:S02]  /*2e10*/  FSEL R13, R13, -INF , !P1 ;  /* 0xff8000000d0d7808 */ /* 0x000fe40004800000 */
[----:B------:R-:W-:Y:S02]  /*2e20*/  ISETP.GE.AND P1, PT, R44, R3, PT ;  /* 0x000000032c00720c */ /* 0x000fe40003f26270 */
[----:B------:R-:W-:Y:S02]  /*2e30*/  FSEL R198, R16, -INF , !P6 ;  /* 0xff80000010c67808 */ /* 0x000fe40007000000 */
[----:B------:R-:W-:Y:S02]  /*2e40*/  FSEL R196, R17, -INF , !P3 ;  /* 0xff80000011c47808 */ /* 0x000fe40005800000 */
[----:B------:R-:W-:Y:S02]  /*2e50*/  FSEL R53, R53, -INF , !P5 ;  /* 0xff80000035357808 */ /* 0x000fe40006800000 */
[----:B------:R-:W-:-:S02]  /*2e60*/  FSEL R52, R52, -INF , !P2 ;  /* 0xff80000034347808 */ /* 0x000fc40005000000 */
[CC--:B------:R-:W-:Y:S02]  /*2e70*/  ISETP.GE.AND P6, PT, R9.reuse, R240.reuse, PT ;  /* 0x000000f00900720c */ /* 0x0c0fe40003fc6270 */
[-C--:B------:R-:W-:Y:S02]  /*2e80*/  ISETP.GE.AND P3, PT, R9, R235.reuse, PT ;  /* 0x000000eb0900720c */ /* 0x080fe40003f66270 */
[C---:B------:R-:W-:Y:S02]  /*2e90*/  ISETP.GE.AND P5, PT, R8.reuse, R240, PT ;  /* 0x000000f00800720c */ /* 0x040fe40003fa6270 */
[----:B------:R-:W-:Y:S02]  /*2ea0*/  ISETP.GE.AND P2, PT, R8, R235, PT ;  /* 0x000000eb0800720c */ /* 0x000fe40003f46270 */
[----:B------:R-:W-:Y:S01]  /*2eb0*/  FSEL R5, R54, -INF , !P1 ;  /* 0xff80000036057808 */ /* 0x000fe20004800000 */
[----:B------:R-:W-:Y:S10]  /*2ec0*/  @!P0 BRA `(.L_x_403) ;  /* 0x0000000000608947 */ /* 0x000ff40003800000 */
[----:B------:R-:W-:Y:S01]  /*2ed0*/  UIADD3 UR11, UR34, -0x2, URZ ;  /* 0xfffffffe220b7890 */ /* 0x000fe2000fffe03f */
[----:B------:R-:W-:-:S03]  /*2ee0*/  MOV R6, UR13 ;  /* 0x0000000d00067c02 */ /* 0x000fc60008000f00 */
[----:B------:R-:W-:Y:S02]  /*2ef0*/  USHF.R.S32.HI UR10, URZ, 0x1f, UR11 ;  /* 0x0000001f3f0a7899 */ /* 0x000fe4000801140b */
[----:B------:R-:W-:Y:S01]  /*2f00*/  UIMAD UR5, UR24, UR11, URZ ;  /* 0x0000000b180572a4 */ /* 0x000fe2000f8e023f */
[----:B------:R-:W-:-:S03]  /*2f10*/  IMAD.U32 R4, RZ, RZ, UR11 ;  /* 0x0000000bff047e24 */ /* 0x000fc6000f8e00ff */
[----:B------:R-:W-:Y:S01]  /*2f20*/  UIMAD UR5, UR10, UR25, UR5 ;  /* 0x000000190a0572a4 */ /* 0x000fe2000f8e0205 */
[----:B------:R-:W-:Y:S02]  /*2f30*/  IMAD.WIDE.U32 R8, R4, UR25, R222 ;  /* 0x0000001904087c25 */ /* 0x000fe4000f8e00de */
[----:B------:R-:W-:Y:S02]  /*2f40*/  ULDC.64 UR10, c[0x0][0x218] ;  /* 0x00008600000a7ab9 */ /* 0x000fe40000000a00 */
[----:B------:R-:W-:Y:S01]  /*2f50*/  IMAD.U32 R4, RZ, RZ, UR12 ;  /* 0x0000000cff047e24 */ /* 0x000fe2000f8e00ff */
[----:B------:R-:W-:Y:S01]  /*2f60*/  LEA R10, P1, R8, UR10, 0x1 ;  /* 0x0000000a080a7c11 */ /* 0x000fe2000f8208ff */
[----:B------:R-:W-:-:S05]  /*2f70*/  VIADD R7, R9, UR5 ;  /* 0x0000000509077c36 */ /* 0x000fca0008000000 */
        /* <DEDUP_REMOVED lines=13> */
.L_x_403:
[----:B------:R-:W-:Y:S01]  /*3050*/  FMNMX.FTZ R7, R52, R53, !PT ;  /* 0x0000003534077209 */ /* 0x000fe20007810000 */
[----:B------:R-:W-:Y:S01]  /*3060*/  VIADD R234, R233, 0x4 ;  /* 0x00000004e9ea7836 */ /* 0x000fe20000000000 */
[----:B------:R-:W-:Y:S01]  /*3070*/  FMNMX.FTZ R165, R5, R55, !PT ;  /* 0x0000003705a57209 */ /* 0x000fe20007810000 */
[----:B------:R-:W-:Y:S01]  /*3080*/  USHF.L.U32 UR5, UR38, 0x1, URZ ;  /* 0x0000000126057899 */ /* 0x000fe2000800063f */
[----:B------:R-:W-:Y:S01]  /*3090*/  FMNMX.FTZ R7, R96, R7, !PT ;  /* 0x0000000760077209 */ /* 0x000fe20007810000 */
[----:B------:R-:W-:Y:S01]  /*30a0*/  IMAD.WIDE.U32 R250, R234, -0x326172a9, RZ ;  /* 0xcd9e8d57eafa7825 */ /* 0x000fe200078e00ff */
[----:B------:R-:W-:Y:S01]  /*30b0*/  FMNMX.FTZ R165, R98, R165, !PT ;  /* 0x000000a562a57209 */ /* 0x000fe20007810000 */
[----:B------:R-:W-:Y:S01]  /*30c0*/  UIADD3 UR20, UR33, -0x4498517b, URZ ;  /* 0xbb67ae8521147890 */ /* 0x000fe2000fffe03f */
[----:B------:R-:W-:Y:S01]  /*30d0*/  FMNMX.FTZ R7, R97, R7, !PT ;  /* 0x0000000761077209 */ /* 0x000fe20007810000 */
[----:B------:R-:W-:Y:S01]  /*30e0*/  VIADD R6, R44, 0x38 ;  /* 0x000000382c067836 */ /* 0x000fe20000000000 */
[----:B------:R-:W-:Y:S01]  /*30f0*/  FMNMX.FTZ R165, R99, R165, !PT ;  /* 0x000000a563a57209 */ /* 0x000fe20007810000 */
[----:B------:R-:W-:Y:S01]  /*3100*/  IMAD.WIDE.U32 R238, R228, -0x2daee0ad, RZ ;  /* 0xd2511f53e4ee7825 */ /* 0x000fe200078e00ff */
[----:B------:R-:W-:Y:S01]  /*3110*/  FMNMX.FTZ R7, R24, R7, !PT ;  /* 0x0000000718077209 */ /* 0x000fe20007810000 */
[----:B------:R-:W-:Y:S01]  /*3120*/  UIADD3 UR21, UR32, -0x61c88647, URZ ;  /* 0x9e3779b920157890 */ /* 0x000fe2000fffe03f */
[----:B------:R-:W-:Y:S01]  /*3130*/  FMNMX.FTZ R165, R26, R165, !PT ;  /* 0x000000a51aa57209 */ /* 0x000fe20007810000 */
[----:B------:R-:W-:Y:S01]  /*3140*/  IMAD.U32 R70, RZ, RZ, UR5 ;  /* 0x00000005ff467e24 */ /* 0x000fe2000f8e00ff */
[----:B------:R-:W-:Y:S01]  /*3150*/  FMNMX.FTZ R7, R25, R7, !PT ;  /* 0x0000000719077209 */ /* 0x000fe20007810000 */
[----:B------:R-:W-:Y:S01]  /*3160*/  VIADD R4, R44, 0x39 ;  /* 0x000000392c047836 */ /* 0x000fe20000000000 */
[----:B------:R-:W-:Y:S01]  /*3170*/  LOP3.LUT R229, R117, UR32, RZ, 0x3c, !PT ;  /* 0x0000002075e57c12 */ /* 0x000fe2000f8e3cff */
[----:B------:R-:W-:Y:S01]  /*3180*/  UIADD3 UR19, UR32, 0x3c6ef372, URZ ;  /* 0x3c6ef37220137890 */ /* 0x000fe2000fffe03f */
[----:B-1----:R-:W-:Y:S01]  /*3190*/  FMNMX.FTZ R9, R84, R7, !PT ;  /* 0x0000000754097209 */ /* 0x002fe20007810000 */
[----:B------:R-:W-:Y:S01]  /*31a0*/  UIADD3 UR18, UR33, 0x76cf5d0a, URZ ;  /* 0x76cf5d0a21127890 */ /* 0x000fe2000fffe03f */
[----:B------:R-:W-:Y:S01]  /*31b0*/  FMNMX.FTZ R165, R27, R165, !PT ;  /* 0x000000a51ba57209 */ /* 0x000fe20007810000 */
[----:B------:R-:W-:Y:S01]  /*31c0*/  UIADD3 UR16, UR33, 0x32370b8f, URZ ;  /* 0x32370b8f21107890 */ /* 0x000fe2000fffe03f */
[----:B------:R-:W-:Y:S01]  /*31d0*/  FMNMX.FTZ R9, R85, R9, !PT ;  /* 0x0000000955097209 */ /* 0x000fe20007810000 */
[----:B------:R-:W-:Y:S01]  /*31e0*/  UIADD3 UR17, UR32, -0x255992d5, URZ ;  /* 0xdaa66d2b20117890 */ /* 0x000fe2000fffe03f */
[----:B------:R-:W-:Y:S01]  /*31f0*/  LOP3.LUT R248, R251, R229, RZ, 0x3c, !PT ;  /* 0x000000e5fbf87212 */ /* 0x000fe200078e3cff */
[----:B------:R-:W-:Y:S01]  /*3200*/  UIADD3 UR15, UR32, 0x78dde6e4, URZ ;  /* 0x78dde6e4200f7890 */ /* 0x000fe2000fffe03f */
[----:B------:R-:W-:Y:S01]  /*3210*/  FMNMX.FTZ R9, R210, R9, !PT ;  /* 0x00000009d2097209 */ /* 0x000fe20007810000 */
[----:B------:R-:W-:Y:S01]  /*3220*/  UIADD3 UR14, UR33, -0x126145ec, URZ ;  /* 0xed9eba14210e7890 */ /* 0x000fe2000fffe03f */
[----:B------:R-:W-:Y:S01]  /*3230*/  FMNMX.FTZ R165, R86, R165, !PT ;  /* 0x000000a556a57209 */ /* 0x000fe20007810000 */
[----:B------:R-:W-:Y:S01]  /*3240*/  IMAD.WIDE.U32 R248, R248, -0x2daee0ad, RZ ;  /* 0xd2511f53f8f87825 */ /* 0x000fe200078e00ff */
[----:B------:R-:W-:Y:S01]  /*3250*/  FMNMX.FTZ R9, R211, R9, !PT ;  /* 0x00000009d3097209 */ /* 0x000fe20007810000 */
[----:B------:R-:W-:Y:S01]  /*3260*/  UIADD3 UR12, UR33, -0x56f99767, URZ ;  /* 0xa9066899210c7890 */ /* 0x000fe2000fffe03f */
[----:B------:R-:W-:Y:S01]  /*3270*/  FSEL R68, R15, -INF , !P4 ;  /* 0xff8000000f447808 */ /* 0x000fe20006000000 */
[----:B------:R-:W-:Y:S01]  /*3280*/  UIADD3 UR13, UR32, 0x1715609d, URZ ;  /* 0x1715609d200d7890 */ /* 0x000fe2000fffe03f */
[----:B------:R-:W-:Y:S01]  /*3290*/  FMNMX.FTZ R9, R230, R9, !PT ;  /* 0x00000009e6097209 */ /* 0x000fe20007810000 */
[----:B------:R-:W-:Y:S01]  /*32a0*/  IMAD.WIDE.U32 R208, R233, -0x326172a9, RZ ;  /* 0xcd9e8d57e9d07825 */ /* 0x000fe200078e00ff */
[----:B------:R-:W-:Y:S01]  /*32b0*/  ISETP.GE.AND P4, PT, R6, R226, PT ;  /* 0x000000e20600720c */ /* 0x000fe20003f86270 */
[----:B------:R-:W-:Y:S01]  /*32c0*/  ULDC UR37, c[0x0][0x2ec] ;  /* 0x0000bb0000257ab9 */ /* 0x000fe20000000800 */
[----:B------:R-:W-:Y:S01]  /*32d0*/  FMNMX.FTZ R9, R227, R9, !PT ;  /* 0x00000009e3097209 */ /* 0x000fe20007810000 */
[----:B------:R-:W1:Y:S01]  /*32e0*/  LDC.U8 R241, c[0x0][0x388] ;  /* 0x0000e200fff17b82 */ /* 0x000e620000000000 */
[----:B------:R-:W-:Y:S01]  /*32f0*/  FMNMX.FTZ R165, R87, R165, !PT ;  /* 0x000000a557a57209 */ /* 0x000fe20007810000 */
[----:B------:R-:W-:Y:S01]  /*3300*/  IMAD.IADD R2, R116, 0x1, R2 ;  /* 0x0000000174027824 */ /* 0x000fe200078e0202 */
[----:B------:R-:W-:Y:S01]  /*3310*/  FMNMX.FTZ R9, R198, R9, !PT ;  /* 0x00000009c6097209 */ /* 0x000fe20007810000 */
[----:B------:R-:W-:Y:S01]  /*3320*/  UIADD3 UR22, UR32, -0x4ab325aa, URZ ;  /* 0xb54cda5620167890 */ /* 0x000fe2000fffe03f */
[----:B------:R-:W-:Y:S01]  /*3330*/  ISETP.GE.AND P1, PT, R44, R240, PT ;  /* 0x000000f02c00720c */ /* 0x000fe20003f26270 */
[----:B------:R-:W-:Y:S01]  /*3340*/  UIADD3 UR29, UR33, 0x646e171e, URZ ;  /* 0x646e171e211d7890 */ /* 0x000fe2000fffe03f */
[----:B------:R-:W-:Y:S01]  /*3350*/  FSEL R178, R64, -INF , !P6 ;  /* 0xff80000040b27808 */ /* 0x000fe20007000000 */
[----:B------:R-:W-:Y:S01]  /*3360*/  UIADD3 UR5, UR5, 0x1, URZ ;  /* 0x0000000105057890 */ /* 0x000fe2000fffe03f */
[----:B------:R-:W-:-:S02]  /*3370*/  LOP3.LUT R70, R239, UR33, R70, 0x96, !PT ;  /* 0x00000021ef467c12 */ /* 0x000fc4000f8e9646 */
[----:B------:R-:W-:Y:S02]  /*3380*/  FSEL R195, R60, -INF , !P4 ;  /* 0xff8000003cc37808 */ /* 0x000fe40006000000 */
[----:B------:R-:W-:Y:S01]  /*3390*/  ISETP.GE.AND P6, PT, R4, R226, PT ;  /* 0x000000e20400720c */ /* 0x000fe20003fc6270 */
[----:B------:R-:W-:Y:S01]  /*33a0*/  IMAD.WIDE.U32 R70, R70, -0x326172a9, RZ ;  /* 0xcd9e8d5746467825 */ /* 0x000fe200078e00ff */
[----:B------:R-:W-:Y:S02]  /*33b0*/  FMNMX.FTZ R9, R196, R9, !PT ;  /* 0x00000009c4097209 */ /* 0x000fe40007810000 */
[----:B------:R-:W-:Y:S02]  /*33c0*/  FMNMX.FTZ R165, R183, R165, !PT ;  /* 0x000000a5b7a57209 */ /* 0x000fe40007810000 */
[----:B------:R-:W-:Y:S02]  /*33d0*/  FSEL R12, R12, -INF , !P1 ;  /* 0xff8000000c0c7808 */ /* 0x000fe40004800000 */
[----:B------:R-:W-:-:S02]  /*33e0*/  ISETP.GE.AND P1, PT, R6, R3, PT ;  /* 0x000000030600720c */ /* 0x000fc40003f26270 */
[----:B------:R-:W-:Y:S02]  /*33f0*/  LOP3.LUT R236, R249, UR20, R238, 0x96, !PT ;  /* 0x00000014f9ec7c12 */ /* 0x000fe4000f8e96ee */
[----:B------:R-:W-:Y:S02]  /*3400*/  FSEL R192, R61, -INF , !P6 ;  /* 0xff8000003dc07808 */ /* 0x000fe40007000000 */
[----:B------:R-:W-:Y:S01]  /*3410*/  FMNMX.FTZ R9, R195, R9, !PT ;  /* 0x00000009c3097209 */ /* 0x000fe20007810000 */
[----:B------:R-:W-:Y:S01]  /*3420*/  IMAD.WIDE.U32 R236, R236, -0x326172a9, RZ ;  /* 0xcd9e8d57ecec7825 */ /* 0x000fe200078e00ff */
[----:B------:R-:W-:Y:S02]  /*3430*/  FMNMX.FTZ R165, R188, R165, !PT ;  /* 0x000000a5bca57209 */ /* 0x000fe40007810000 */
[----:B------:R-:W-:Y:S02]  /*3440*/  FSEL R185, R62, -INF , !P1 ;  /* 0xff8000003eb97808 */ /* 0x000fe40004800000 */
[----:B------:R-:W-:-:S02]  /*3450*/  ISETP.GE.AND P4, PT, R6, R240, PT ;  /* 0x000000f00600720c */ /* 0x000fc40003f86270 */
[----:B------:R-:W-:Y:S02]  /*3460*/  ISETP.GE.AND P1, PT, R6, R235, PT ;  /* 0x000000eb0600720c */ /* 0x000fe40003f26270 */
[----:B------:R-:W-:Y:S02]  /*3470*/  FMNMX.FTZ R9, R192, R9, !PT ;  /* 0x00000009c0097209 */ /* 0x000fe40007810000 */
[----:B------:R-:W-:Y:S02]  /*3480*/  LOP3.LUT R6, R71, UR21, R250, 0x96, !PT ;  /* 0x0000001547067c12 */ /* 0x000fe4000f8e96fa */
[----:B------:R-:W-:Y:S01]  /*3490*/  FMNMX.FTZ R165, R191, R165, !PT ;  /* 0x000000a5bfa57209 */ /* 0x000fe20007810000 */
[----:B------:R-:W2:Y:S01]  /*34a0*/  SHFL.BFLY PT, R166, R9, 0x2, 0x1f ;  /* 0x0c401f0009a67f89 */ /* 0x000ea200000e0000 */
[----:B------:R-:W-:Y:S01]  /*34b0*/  LOP3.LUT R16, R237, UR19, R70, 0x96, !PT ;  /* 0x00000013ed107c12 */ /* 0x000fe2000f8e9646 */
[----:B------:R-:W-:Y:S01]  /*34c0*/  IMAD.WIDE.U32 R10, R6, -0x2daee0ad, RZ ;  /* 0xd2511f53060a7825 */ /* 0x000fe200078e00ff */
[----:B------:R-:W-:-:S02]  /*34d0*/  FMNMX.FTZ R165, R199, R165, !PT ;  /* 0x000000a5c7a57209 */ /* 0x000fc40007810000 */
[----:B------:R-:W-:Y:S01]  /*34e0*/  ISETP.GE.AND P6, PT, R44, R235, PT ;  /* 0x000000eb2c00720c */ /* 0x000fe20003fc6270 */
[----:B------:R-:W-:Y:S01]  /*34f0*/  IMAD.WIDE.U32 R16, R16, -0x2daee0ad, RZ ;  /* 0xd2511f5310107825 */ /* 0x000fe200078e00ff */
[----:B------:R-:W-:Y:S02]  /*3500*/  FMNMX.FTZ R165, R186, R165, !PT ;  /* 0x000000a5baa57209 */ /* 0x000fe40007810000 */
[----:B------:R-:W-:Y:S02]  /*3510*/  LOP3.LUT R6, R11, UR18, R248, 0x96, !PT ;  /* 0x000000120b067c12 */ /* 0x000fe4000f8e96f8 */
[----:B------:R-:W-:Y:S02]  /*3520*/  FSEL R54, R14, -INF , !P6 ;  /* 0xff8000000e367808 */ /* 0x000fe40007000000 */
[----:B------:R-:W-:Y:S02]  /*3530*/  ISETP.GE.AND P6, PT, R4, R3, PT ;  /* 0x000000030400720c */ /* 0x000fe40003fc6270 */
[----:B------:R-:W-:-:S02]  /*3540*/  FMNMX.FTZ R165, R182, R165, !PT ;  /* 0x000000a5b6a57209 */ /* 0x000fc40007810000 */
[----:B------:R-:W-:Y:S01]  /*3550*/  LOP3.LUT R15, R17, UR16, R10, 0x96, !PT ;  /* 0x00000010110f7c12 */ /* 0x000fe2000f8e960a */
[----:B------:R-:W-:Y:S01]  /*3560*/  IMAD.WIDE.U32 R10, R6, -0x326172a9, RZ ;  /* 0xcd9e8d57060a7825 */ /* 0x000fe200078e00ff */
[----:B------:R-:W-:Y:S02]  /*3570*/  FSEL R180, R63, -INF , !P6 ;  /* 0xff8000003fb47808 */ /* 0x000fe40007000000 */
[----:B------:R-:W-:Y:S01]  /*3580*/  FMNMX.FTZ R165, R185, R165, !PT ;  /* 0x000000a5b9a57209 */ /* 0x000fe20007810000 */
[----:B------:R-:W-:Y:S01]  /*3590*/  IMAD.WIDE.U32 R14, R15, -0x326172a9, RZ ;  /* 0xcd9e8d570f0e7825 */ /* 0x000fe200078e00ff */
[----:B------:R-:W-:Y:S02]  /*35a0*/  LOP3.LUT R7, R11, UR17, R236, 0x96, !PT ;  /* 0x000000110b077c12 */ /* 0x000fe4000f8e96ec */
[----:B------:R-:W-:Y:S02]  /*35b0*/  FMNMX.FTZ R165, R180, R165, !PT ;  /* 0x000000a5b4a57209 */ /* 0x000fe40007810000 */
[----:B------:R-:W-:Y:S01]  /*35c0*/  LOP3.LUT R8, R15, UR15, R10, 0x96, !PT ;  /* 0x0000000f0f087c12 */ /* 0x000fe2000f8e960a */
[----:B------:R-:W-:Y:S01]  /*35d0*/  IMAD.WIDE.U32 R18, R7, -0x2daee0ad, RZ ;  /* 0xd2511f5307127825 */ /* 0x000fe200078e00ff */
[----:B--2---:R-:W-:Y:S01]  /*35e0*/  FMNMX.FTZ R166, R9, R166, !PT ;  /* 0x000000a609a67209 */ /* 0x004fe20007810000 */
[----:B------:R-:W2:Y:S01]  /*35f0*/  SHFL.BFLY PT, R10, R165, 0x2, 0x1f ;  /* 0x0c401f00a50a7f89 */ /* 0x000ea200000e0000 */
[----:B------:R-:W-:Y:S01]  /*3600*/  FSEL R171, R66, -INF , !P3 ;  /* 0xff80000042ab7808 */ /* 0x000fe20005800000 */
[----:B------:R-:W-:Y:S01]  /*3610*/  IMAD.WIDE.U32 R8, R8, -0x2daee0ad, RZ ;  /* 0xd2511f5308087825 */ /* 0x000fe200078e00ff */
[----:B------:R-:W-:-:S02]  /*3620*/  ISETP.GE.AND P6, PT, R4, R240, PT ;  /* 0x000000f00400720c */ /* 0x000fc40003fc6270 */
[----:B------:R-:W-:Y:S02]  /*3630*/  ISETP.GE.AND P3, PT, R4, R235, PT ;  /* 0x000000eb0400720c */ /* 0x000fe40003f66270 */
[----:B------:R-:W-:Y:S02]  /*3640*/  LOP3.LUT R4, R19, UR14, R16, 0x96, !PT ;  /* 0x0000000e13047c12 */ /* 0x000fe4000f8e9610 */
        /* <DEDUP_REMOVED lines=9> */
[----:B------:R-:W-:Y:S01]  /*36e0*/  FMNMX.FTZ R11, R109, R11, !PT ;  /* 0x0000000b6d0b7209 */ /* 0x000fe20007810000 */
[----:B------:R-:W-:Y:S01]  /*36f0*/  SHFL.BFLY PT, R6, R166, 0x1, 0x1f ;  /* 0x0c201f00a6067f89 */ /* 0x000fe200000e0000 */
[----:B------:R-:W-:Y:S02]  /*3700*/  FMNMX.FTZ R14, R110, R14, !PT ;  /* 0x0000000e6e0e7209 */ /* 0x000fe40007810000 */
[----:B--2---:R-:W-:Y:S02]  /*3710*/  FMNMX.FTZ R165, R165, R10, !PT ;  /* 0x0000000aa5a57209 */ /* 0x004fe40007810000 */
        /* <DEDUP_REMOVED lines=17> */
[----:B--2---:R-:W-:Y:S02]  /*3830*/  FMNMX.FTZ R165, R165, R10, !PT ;  /* 0x0000000aa5a57209 */ /* 0x004fe40007810000 */
[----:B------:R-:W-:Y:S02]  /*3840*/  FSEL R60, R67, -INF , !P2 ;  /* 0xff800000433c7808 */ /* 0x000fe40005000000 */
[----:B------:R-:W-:Y:S01]  /*3850*/  FMNMX.FTZ R14, R202, R14, !PT ;  /* 0x0000000eca0e7209 */ /* 0x000fe20007810000 */
[----:B------:R-:W-:Y:S01]  /*3860*/  FMUL.FTZ R181, R165, UR37 ;  /* 0x00000025a5b57c20 */ /* 0x000fe20008410000 */
[----:B------:R-:W-:Y:S02]  /*3870*/  FMNMX.FTZ R167, R171, R167, !PT ;  /* 0x000000a7aba77209 */ /* 0x000fe40007810000 */
[----:B------:R-:W-:Y:S01]  /*3880*/  FSEL R164, R58, -INF , !P1 ;  /* 0xff8000003aa47808 */ /* 0x000fe20004800000 */
[----:B-1----:R-:W-:Y:S01]  /*3890*/  IMAD R58, R241, 0x10000, R241 ;  /* 0x00010000f13a7824 */ /* 0x002fe200078e02f1 */
[----:B------:R-:W-:-:S02]  /*38a0*/  FSETP.NEU.FTZ.AND P1, PT, R165, -INF , PT ;  /* 0xff800000a500780b */ /* 0x000fc40003f3d000 */
[----:B------:R-:W-:Y:S02]  /*38b0*/  FSEL R177, R65, -INF , !P5 ;  /* 0xff80000041b17808 */ /* 0x000fe40006800000 */
[----:B------:R-:W-:Y:S02]  /*38c0*/  FMNMX.FTZ R14, R178, R14, !PT ;  /* 0x0000000eb20e7209 */ /* 0x000fe40007810000 */
[----:B------:R-:W-:Y:S02]  /*38d0*/  FMNMX.FTZ R167, R60, R167, !PT ;  /* 0x000000a73ca77209 */ /* 0x000fe40007810000 */
[----:B------:R-:W-:Y:S02]  /*38e0*/  LOP3.LUT R206, R209, R229, RZ, 0x3c, !PT ;  /* 0x000000e5d1ce7212 */ /* 0x000fe400078e3cff */
[----:B------:R-:W-:Y:S02]  /*38f0*/  FSEL R181, R181, RZ, P1 ;  /* 0x000000ffb5b57208 */ /* 0x000fe40000800000 */
[----:B------:R-:W-:Y:S01]  /*3900*/  FSEL R175, R56, -INF , !P4 ;  /* 0xff80000038af7808 */ /* 0x000fe20006000000 */
[----:B------:R-:W-:Y:S01]  /*3910*/  IMAD.WIDE.U32 R206, R206, -0x2daee0ad, RZ ;  /* 0xd2511f53cece7825 */ /* 0x000fe200078e00ff */
[----:B------:R-:W-:-:S03]  /*3920*/  FSEL R59, R59, -INF , !P3 ;  /* 0xff8000003b3b7808 */ /* 0x000fc60005800000 */
[--C-:B------:R-:W-:Y:S01]  /*3930*/  FFMA.FTZ R44, R98, UR37, -R181.reuse ;  /* 0x00000025622c7c23 */ /* 0x100fe200080108b5 */
[----:B------:R-:W-:Y:S01]  /*3940*/  FMNMX.FTZ R168, R177, R14, !PT ;  /* 0x0000000eb1a87209 */ /* 0x000fe20007810000 */
[--C-:B------:R-:W-:Y:S01]  /*3950*/  FFMA.FTZ R42, R99, UR37, -R181.reuse ;  /* 0x00000025632a7c23 */ /* 0x100fe200080108b5 */
[----:B------:R-:W-:Y:S01]  /*3960*/  FMNMX.FTZ R167, R164, R167, !PT ;  /* 0x000000a7a4a77209 */ /* 0x000fe20007810000 */
[--C-:B------:R-:W-:Y:S01]  /*3970*/  FFMA.FTZ R48, R5, UR37, -R181.reuse ;  /* 0x0000002505307c23 */ /* 0x100fe200080108b5 */
[----:B------:R-:W-:Y:S01]  /*3980*/  FSEL R172, R57, -INF , !P6 ;  /* 0xff80000039ac7808 */ /* 0x000fe20007000000 */
[----:B------:R-:W-:Y:S01]  /*3990*/  FFMA.FTZ R49, R55, UR37, -R181 ;  /* 0x0000002537317c23 */ /* 0x000fe200080108b5 */
[----:B------:R-:W-:Y:S01]  /*39a0*/  FMNMX.FTZ R168, R175, R168, !PT ;  /* 0x000000a8afa87209 */ /* 0x000fe20007810000 */
[----:B------:R-:W-:Y:S01]  /*39b0*/  MUFU.EX2 R44, R44 ;  /* 0x0000002c002c7308 */ /* 0x000fe20000000800 */
[----:B------:R-:W-:Y:S01]  /*39c0*/  FMNMX.FTZ R167, R59, R167, !PT ;  /* 0x000000a73ba77209 */ /* 0x000fe20007810000 */
[----:B------:R-:W-:Y:S01]  /*39d0*/  IMAD.WIDE.U32 R14, R4, -0x2daee0ad, RZ ;  /* 0xd2511f53040e7825 */ /* 0x000fe200078e00ff */
[----:B------:R-:W-:-:S03]  /*39e0*/  FMNMX.FTZ R166, R166, R6, !PT ;  /* 0x00000006a6a67209 */ /* 0x000fc60007810000 */
[--C-:B------:R-:W-:Y:S01]  /*39f0*/  FFMA.FTZ R39, R26, UR37, -R181.reuse ;  /* 0x000000251a277c23 */ /* 0x100fe200080108b5 */
[----:B------:R-:W-:Y:S01]  /*3a00*/  LOP3.LUT R6, R16, 0xffff, RZ, 0xc0, !PT ;  /* 0x0000ffff10067812 */ /* 0x000fe200078ec0ff */
[--C-:B------:R-:W-:Y:S01]  /*3a10*/  FFMA.FTZ R38, R27, UR37, -R181.reuse ;  /* 0x000000251b267c23 */ /* 0x100fe200080108b5 */
[----:B------:R-:W-:Y:S01]  /*3a20*/  FMNMX.FTZ R168, R172, R168, !PT ;  /* 0x000000a8aca87209 */ /* 0x000fe20007810000 */
[----:B------:R-:W-:Y:S01]  /*3a30*/  FMUL.FTZ R194, R166, UR37 ;  /* 0x00000025a6c27c20 */ /* 0x000fe20008410000 */
[----:B------:R-:W-:Y:S01]  /*3a40*/  LEA R214, R2, UR4, 0x1 ;  /* 0x0000000402d67c11 */ /* 0x000fe2000f8e08ff */
[----:B------:R-:W1:Y:S01]  /*3a50*/  MUFU.EX2 R42, R42 ;  /* 0x0000002a002a7308 */ /* 0x000e620000000800 */
[----:B------:R-:W-:Y:S01]  /*3a60*/  LOP3.LUT R7, R137, UR18, R206, 0x96, !PT ;  /* 0x0000001289077c12 */ /* 0x000fe2000f8e96ce */
[----:B------:R-:W2:Y:S01]  /*3a70*/  SHFL.BFLY PT, R2, R167, 0x2, 0x1f ;  /* 0x0c401f00a7027f89 */ /* 0x000ea200000e0000 */
[----:B------:R-:W-:Y:S01]  /*3a80*/  SHF.R.U32.HI R9, RZ, 0x10, R16 ;  /* 0x00000010ff097819 */ /* 0x000fe20000011610 */
[----:B------:R-:W-:Y:S01]  /*3a90*/  IMAD R212, R0, 0x2, R214 ;  /* 0x0000000200d47824 */ /* 0x000fe200078e02d6 */
[----:B------:R-:W-:Y:S01]  /*3aa0*/  FSETP.NEU.FTZ.AND P5, PT, R166, -INF , PT ;  /* 0xff800000a600780b */ /* 0x000fe20003fbd000 */
[----:B------:R-:W-:Y:S01]  /*3ab0*/  IMAD.WIDE.U32 R62, R7, -0x326172a9, RZ ;  /* 0xcd9e8d57073e7825 */ /* 0x000fe200078e00ff */
[----:B------:R-:W-:Y:S01]  /*3ac0*/  SHF.R.U32.HI R10, RZ, 0x8, R6 ;  /* 0x00000008ff0a7819 */ /* 0x000fe20000011606 */
[----:B------:R-:W-:Y:S01]  /*3ad0*/  MUFU.EX2 R48, R48 ;  /* 0x0000003000307308 */ /* 0x000fe20000000800 */
[----:B------:R-:W3:Y:S01]  /*3ae0*/  SHFL.BFLY PT, R6, R168, 0x2, 0x1f ;  /* 0x0c401f00a8067f89 */ /* 0x000ee200000e0000 */
[----:B------:R-:W-:Y:S01]  /*3af0*/  SHF.R.U32.HI R131, RZ, 0x18, R16 ;  /* 0x00000018ff837819 */ /* 0x000fe20000011610 */
[--C-:B------:R-:W-:Y:S01]  /*3b00*/  FFMA.FTZ R87, R87, UR37, -R181.reuse ;  /* 0x0000002557577c23 */ /* 0x100fe200080108b5 */
[----:B------:R-:W-:Y:S01]  /*3b10*/  LOP3.LUT R9, R9, 0xff, RZ, 0xc0, !PT ;  /* 0x000000ff09097812 */ /* 0x000fe200078ec0ff */
[----:B------:R-:W-:Y:S01]  /*3b20*/  LDSM.16.MT88.4 R148, [R214+0x9000] ;  /* 0x00900000d694783b */ /* 0x000fe20000004200 */
[----:B------:R-:W-:Y:S01]  /*3b30*/  LOP3.LUT R7, R17, UR22, R18, 0x96, !PT ;  /* 0x0000001611077c12 */ /* 0x000fe2000f8e9612 */
[----:B------:R-:W-:Y:S01]  /*3b40*/  FFMA.FTZ R183, R183, UR37, -R181 ;  /* 0x00000025b7b77c23 */ /* 0x000fe200080108b5 */
[----:B------:R-:W-:Y:S01]  /*3b50*/  FSEL R194, R194, RZ, P5 ;  /* 0x000000ffc2c27208 */ /* 0x000fe20002800000 */
[----:B------:R-:W4:Y:S01]  /*3b60*/  MUFU.EX2 R49, R49 ;  /* 0x0000003100317308 */ /* 0x000f220000000800 */
[----:B------:R-:W-:Y:S01]  /*3b70*/  PRMT R131, R9, 0x5410, R131 ;  /* 0x0000541009837816 */ /* 0x000fe20000000083 */
[----:B------:R-:W-:Y:S01]  /*3b80*/  LDSM.16.MT88.4 R80, [R212+0x9000] ;  /* 0x00900000d450783b */ /* 0x000fe20000004200 */
[--C-:B------:R-:W-:Y:S01]  /*3b90*/  SHF.R.U32.HI R9, RZ, 0x10, R7.reuse ;  /* 0x00000010ff097819 */ /* 0x100fe20000011607 */
[--C-:B------:R-:W-:Y:S01]  /*3ba0*/  FFMA.FTZ R47, R52, UR37, -R194.reuse ;  /* 0x00000025342f7c23 */ /* 0x100fe200080108c2 */
[--C-:B------:R-:W-:Y:S01]  /*3bb0*/  FFMA.FTZ R46, R53, UR37, -R194.reuse ;  /* 0x00000025352e7c23 */ /* 0x100fe200080108c2 */
[----:B------:R-:W-:Y:S01]  /*3bc0*/  SHF.R.U32.HI R129, RZ, 0x18, R7 ;  /* 0x00000018ff817819 */ /* 0x000fe20000011607 */
[--C-:B------:R-:W-:Y:S01]  /*3bd0*/  FFMA.FTZ R45, R96, UR37, -R194.reuse ;  /* 0x00000025602d7c23 */ /* 0x100fe200080108c2 */
[----:B------:R-:W-:Y:S01]  /*3be0*/  LOP3.LUT R5, R9, 0xff, RZ, 0xc0, !PT ;  /* 0x000000ff09057812 */ /* 0x000fe200078ec0ff */
[--C-:B------:R-:W-:Y:S01]  /*3bf0*/  FFMA.FTZ R41, R97, UR37, -R194.reuse ;  /* 0x0000002561297c23 */ /* 0x100fe200080108c2 */
[----:B------:R-:W-:Y:S01]  /*3c00*/  LOP3.LUT R130, R16, 0xff, RZ, 0xc0, !PT ;  /* 0x000000ff10827812 */ /* 0x000fe200078ec0ff */
[----:B------:R-:W-:Y:S01]  /*3c10*/  MUFU.EX2 R47, R47 ;  /* 0x0000002f002f7308 */ /* 0x000fe20000000800 */
[--C-:B------:R-:W-:Y:S01]  /*3c20*/  HSET2.LE.AND R131, R131, R58.reuse, PT ;  /* 0x0000003a83837233 */ /* 0x100fe20003803000 */
[--C-:B------:R-:W-:Y:S01]  /*3c30*/  FFMA.FTZ R43, R24, UR37, -R194.reuse ;  /* 0x00000025182b7c23 */ /* 0x100fe200080108c2 */
[----:B------:R-:W-:Y:S01]  /*3c40*/  PRMT R129, R5, 0x5410, R129 ;  /* 0x0000541005817816 */ /* 0x000fe20000000081 */
[--C-:B------:R-:W-:Y:S01]  /*3c50*/  FFMA.FTZ R40, R25, UR37, -R194.reuse ;  /* 0x0000002519287c23 */ /* 0x100fe200080108c2 */
[----:B-1----:R-:W-:Y:S01]  /*3c60*/  F2FP.BF16.F32.PACK_AB R0, R42, R44 ;  /* 0x0000002c2a00723e */ /* 0x002fe200000010ff */
[----:B------:R-:W-:Y:S01]  /*3c70*/  FFMA.FTZ R37, R84, UR37, -R194 ;  /* 0x0000002554257c23 */ /* 0x000fe200080108c2 */
[----:B------:R-:W-:Y:S01]  /*3c80*/  LOP3.LUT R204, R207, UR20, R238, 0x96, !PT ;  /* 0x00000014cfcc7c12 */ /* 0x000fe2000f8e96ee */
[----:B------:R-:W1:Y:S01]  /*3c90*/  MUFU.EX2 R46, R46 ;  /* 0x0000002e002e7308 */ /* 0x000e620000000800 */
[----:B------:R-:W-:Y:S01]  /*3ca0*/  PRMT R130, R130, 0x5410, R10 ;  /* 0x0000541082827816 */ /* 0x000fe2000000000a */
[----:B------:R-:W-:Y:S01]  /*3cb0*/  FFMA.FTZ R36, R85, UR37, -R194 ;  /* 0x0000002555247c23 */ /* 0x000fe200080108c2 */
[----:B------:R-:W-:Y:S01]  /*3cc0*/  LOP3.LUT R10, R7, 0xffff, RZ, 0xc0, !PT ;  /* 0x0000ffff070a7812 */ /* 0x000fe200078ec0ff */
[----:B------:R-:W-:Y:S01]  /*3cd0*/  IMAD.WIDE.U32 R204, R204, -0x326172a9, RZ ;  /* 0xcd9e8d57cccc7825 */ /* 0x000fe200078e00ff */
[----:B------:R-:W-:Y:S01]  /*3ce0*/  LOP3.LUT R131, R131, R0, RZ, 0xc0, !PT ;  /* 0x0000000083837212 */ /* 0x000fe200078ec0ff */
[----:B------:R-:W-:Y:S01]  /*3cf0*/  LDSM.16.MT88.4 R96, [R214+0xa000] ;  /* 0x00a00000d660783b */ /* 0x000fe20000004200 */
[----:B------:R-:W-:Y:S01]  /*3d00*/  LOP3.LUT R128, R7, 0xff, RZ, 0xc0, !PT ;  /* 0x000000ff07807812 */ /* 0x000fe200078ec0ff */
[----:B------:R-:W-:Y:S01]  /*3d10*/  MUFU.EX2 R45, R45 ;  /* 0x0000002d002d7308 */ /* 0x000fe20000000800 */
[--C-:B------:R-:W-:Y:S01]  /*3d20*/  HSET2.LE.AND R129, R129, R58.reuse, PT ;  /* 0x0000003a81817233 */ /* 0x100fe20003803000 */
[----:B------:R-:W-:Y:S01]  /*3d30*/  LDSM.16.MT88.4 R104, [R212+0xa000] ;  /* 0x00a00000d468783b */ /* 0x000fe20000004200 */
[----:B----4-:R-:W-:Y:S01]  /*3d40*/  F2FP.BF16.F32.PACK_AB R0, R49, R48 ;  /* 0x000000303100723e */ /* 0x010fe200000010ff */
[----:B------:R-:W-:Y:S01]  /*3d50*/  IMAD.U32 R238, RZ, RZ, UR5 ;  /* 0x00000005ffee7e24 */ /* 0x000fe2000f8e00ff */
[----:B------:R-:W-:Y:S01]  /*3d60*/  SHF.R.U32.HI R7, RZ, 0x8, R10 ;  /* 0x00000008ff077819 */ /* 0x000fe2000001160a */
[----:B------:R-:W-:Y:S01]  /*3d70*/  LDSM.16.MT88.4 R120, [R214+0xb000] ;  /* 0x00b00000d678783b */ /* 0x000fe20000004200 */
[----:B--2---:R-:W-:Y:S01]  /*3d80*/  FMNMX.FTZ R167, R167, R2, !PT ;  /* 0x00000002a7a77209 */ /* 0x004fe20007810000 */
[----:B------:R-:W2:Y:S01]  /*3d90*/  MUFU.EX2 R41, R41 ;  /* 0x0000002900297308 */ /* 0x000ea20000000800 */
[----:B------:R-:W-:Y:S01]  /*3da0*/  PRMT R128, R128, 0x5410, R7 ;  /* 0x0000541080807816 */ /* 0x000fe20000000007 */
[----:B------:R-:W-:Y:S01]  /*3db0*/  LDSM.16.MT88.4 R28, [R214+0x9400] ;  /* 0x00940000d61c783b */ /* 0x000fe20000004200 */
[----:B---3--:R-:W-:Y:S01]  /*3dc0*/  FMNMX.FTZ R168, R168, R6, !PT ;  /* 0x00000006a8a87209 */ /* 0x008fe20007810000 */
[--C-:B------:R-:W-:Y:S01]  /*3dd0*/  FFMA.FTZ R188, R188, UR37, -R181.reuse ;  /* 0x00000025bcbc7c23 */ /* 0x100fe200080108b5 */
[----:B------:R-:W-:Y:S01]  /*3de0*/  LOP3.LUT R129, R129, R0, RZ, 0xc0, !PT ;  /* 0x0000000081817212 */ /* 0x000fe200078ec0ff */
[----:B------:R-:W-:Y:S01]  /*3df0*/  LDSM.16.MT88.4 R24, [R212+0x9400] ;  /* 0x00940000d418783b */ /* 0x000fe20000004200 */
[----:B------:R-:W-:Y:S01]  /*3e00*/  LOP3.LUT R70, R205, UR19, R70, 0x96, !PT ;  /* 0x00000013cd467c12 */ /* 0x000fe2000f8e9646 */
[----:B------:R-:W-:Y:S01]  /*3e10*/  MUFU.EX2 R43, R43 ;  /* 0x0000002b002b7308 */ /* 0x000fe20000000800 */
[--C-:B------:R-:W-:Y:S01]  /*3e20*/  HSET2.LE.AND R128, R128, R58.reuse, PT ;  /* 0x0000003a80807233 */ /* 0x100fe20003803000 */
[----:B------:R-:W3:Y:S01]  /*3e30*/  SHFL.BFLY PT, R0, R167, 0x1, 0x1f ;  /* 0x0c201f00a7007f89 */ /* 0x000ee200000e0000 */
[----:B-1----:R-:W-:Y:S01]  /*3e40*/  F2FP.BF16.F32.PACK_AB R2, R46, R47 ;  /* 0x0000002f2e02723e */ /* 0x002fe200000010ff */
[----:B------:R-:W-:Y:S01]  /*3e50*/  IMAD.WIDE.U32 R70, R70, -0x2daee0ad, RZ ;  /* 0xd2511f5346467825 */ /* 0x000fe200078e00ff */
[----:B------:R-:W-:Y:S01]  /*3e60*/  SHF.R.U32.HI R35, RZ, 0x18, R14 ;  /* 0x00000018ff237819 */ /* 0x000fe2000001160e */
[----:B------:R-:W1:Y:S01]  /*3e70*/  SHFL.BFLY PT, R9, R168, 0x1, 0x1f ;  /* 0x0c201f00a8097f89 */ /* 0x000e6200000e0000 */
[----:B------:R-:W-:Y:S01]  /*3e80*/  LOP3.LUT R128, R128, R2, RZ, 0xc0, !PT ;  /* 0x0000000280807212 */ /* 0x000fe200078ec0ff */
[----:B------:R-:W-:Y:S01]  /*3e90*/  MUFU.EX2 R40, R40 ;  /* 0x0000002800287308 */ /* 0x000fe20000000800 */
[----:B------:R-:W-:Y:S01]  /*3ea0*/  LOP3.LUT R136, R71, UR16, R136, 0x96, !PT ;  /* 0x0000001047887c12 */ /* 0x000fe2000f8e9688 */
[----:B------:R-:W-:Y:S01]  /*3eb0*/  LDSM.16.MT88.4 R20, [R214+0xa400] ;  /* 0x00a40000d614783b */ /* 0x000fe20000004200 */
[----:B------:R-:W-:Y:S01]  /*3ec0*/  SHF.R.U32.HI R2, RZ, 0x10, R14 ;  /* 0x00000010ff027819 */ /* 0x000fe2000001160e */
[----:B------:R-:W-:Y:S01]  /*3ed0*/  FFMA.FTZ R191, R191, UR37, -R181 ;  /* 0x00000025bfbf7c23 */ /* 0x000fe200080108b5 */
[----:B------:R-:W-:Y:S01]  /*3ee0*/  HSET2.LE.AND R130, R130, R58, PT ;  /* 0x0000003a82827233 */ /* 0x000fe20003803000 */
[----:B------:R-:W-:Y:S01]  /*3ef0*/  IMAD.WIDE.U32 R136, R136, -0x326172a9, RZ ;  /* 0xcd9e8d5788887825 */ /* 0x000fe200078e00ff */
[----:B------:R-:W-:Y:S01]  /*3f00*/  LOP3.LUT R2, R2, 0xff, RZ, 0xc0, !PT ;  /* 0x000000ff02027812 */ /* 0x000fe200078ec0ff */
[----:B------:R-:W-:Y:S01]  /*3f10*/  MUFU.EX2 R37, R37 ;  /* 0x0000002500257308 */ /* 0x000fe20000000800 */
[----:B--2---:R-:W-:Y:S01]  /*3f20*/  F2FP.BF16.F32.PACK_AB R5, R41, R45 ;  /* 0x0000002d2905723e */ /* 0x004fe200000010ff */
[----:B------:R-:W-:Y:S01]  /*3f30*/  LDSM.16.MT88.4 R16, [R212+0xa400] ;  /* 0x00a40000d410783b */ /* 0x000fe20000004200 */
[----:B------:R-:W-:Y:S01]  /*3f40*/  PRMT R35, R2, 0x5410, R35 ;  /* 0x0000541002237816 */ /* 0x000fe20000000023 */
[--C-:B------:R-:W-:Y:S01]  /*3f50*/  FFMA.FTZ R2, R86, UR37, -R181.reuse ;  /* 0x0000002556027c23 */ /* 0x100fe200080108b5 */
[----:B------:R-:W-:Y:S01]  /*3f60*/  LOP3.LUT R50, R63, UR17, R204, 0x96, !PT ;  /* 0x000000113f327c12 */ /* 0x000fe2000f8e96cc */
[----:B------:R-:W-:Y:S01]  /*3f70*/  FFMA.FTZ R199, R199, UR37, -R181 ;  /* 0x00000025c7c77c23 */ /* 0x000fe200080108b5 */
[----:B------:R-:W-:Y:S01]  /*3f80*/  LOP3.LUT R62, R137, UR15, R62, 0x96, !PT ;  /* 0x0000000f893e7c12 */ /* 0x000fe2000f8e963e */
[----:B------:R-:W2:Y:S01]  /*3f90*/  MUFU.EX2 R36, R36 ;  /* 0x0000002400247308 */ /* 0x000ea20000000800 */
[----:B------:R-:W-:Y:S01]  /*3fa0*/  LOP3.LUT R10, R14, 0xffff, RZ, 0xc0, !PT ;  /* 0x0000ffff0e0a7812 */ /* 0x000fe200078ec0ff */
[----:B------:R-:W-:Y:S01]  /*3fb0*/  IMAD.WIDE.U32 R64, R50, -0x2daee0ad, RZ ;  /* 0xd2511f5332407825 */ /* 0x000fe200078e00ff */
[----:B------:R-:W-:-:S03]  /*3fc0*/  LOP3.LUT R130, R130, R5, RZ, 0xc0, !PT ;  /* 0x0000000582827212 */ /* 0x000fc600078ec0ff */
[----:B------:R-:W-:Y:S01]  /*3fd0*/  FFMA.FTZ R198, R198, UR37, -R194 ;  /* 0x00000025c6c67c23 */ /* 0x000fe200080108c2 */
[----:B------:R-:W4:Y:S01]  /*3fe0*/  LDSM.16.MT88.4 R4, [R212+0xb000] ;  /* 0x00b00000d404783b */ /* 0x000f220000004200 */
[----:B------:R-:W-:Y:S01]  /*3ff0*/  LOP3.LUT R34, R14, 0xff, RZ, 0xc0, !PT ;  /* 0x000000ff0e227812 */ /* 0x000fe200078ec0ff */
[----:B------:R-:W-:Y:S01]  /*4000*/  IMAD.WIDE.U32 R62, R62, -0x2daee0ad, RZ ;  /* 0xd2511f533e3e7825 */ /* 0x000fe200078e00ff */
[----:B------:R-:W-:Y:S01]  /*4010*/  SHF.R.U32.HI R10, RZ, 0x8, R10 ;  /* 0x00000008ff0a7819 */ /* 0x000fe2000001160a */
[----:B------:R-:W-:Y:S01]  /*4020*/  MUFU.EX2 R2, R2 ;  /* 0x0000000200027308 */ /* 0x000fe20000000800 */
[----:B---3--:R-:W-:Y:S01]  /*4030*/  FMNMX.FTZ R167, R167, R0, !PT ;  /* 0x00000000a7a77209 */ /* 0x008fe20007810000 */
[C---:B------:R-:W-:Y:S01]  /*4040*/  HMMA.16816.F32.BF16 R156, R128.reuse, R148, RZ ;  /* 0x00000094809c723c */ /* 0x040fe200000418ff */
[----:B------:R-:W-:Y:S01]  /*4050*/  LOP3.LUT R8, R15, UR29, R8, 0x96, !PT ;  /* 0x0000001d0f087c12 */ /* 0x000fe2000f8e9608 */
[----:B------:R-:W-:Y:S01]  /*4060*/  FFMA.FTZ R196, R196, UR37, -R194 ;  /* 0x00000025c4c47c23 */ /* 0x000fe200080108c2 */
[----:B------:R-:W-:Y:S01]  /*4070*/  PRMT R34, R34, 0x5410, R10 ;  /* 0x0000541022227816 */ /* 0x000fe2000000000a */
[----:B------:R-:W-:Y:S01]  /*4080*/  FMUL.FTZ R66, R167, UR37 ;  /* 0x00000025a7427c20 */ /* 0x000fe20008410000 */
[----:B-1----:R-:W-:Y:S01]  /*4090*/  FMNMX.FTZ R168, R168, R9, !PT ;  /* 0x00000009a8a87209 */ /* 0x002fe20007810000 */
[----:B------:R-:W1:Y:S01]  /*40a0*/  MUFU.EX2 R0, R87 ;  /* 0x0000005700007308 */ /* 0x000e620000000800 */
[----:B------:R-:W-:Y:S01]  /*40b0*/  LOP3.LUT R10, R8, 0xffff, RZ, 0xc0, !PT ;  /* 0x0000ffff080a7812 */ /* 0x000fe200078ec0ff */
[C---:B------:R-:W-:Y:S01]  /*40c0*/  HMMA.16816.F32.BF16 R72, R128.reuse, R80, RZ ;  /* 0x000000508048723c */ /* 0x040fe200000418ff */
[----:B------:R-:W-:Y:S01]  /*40d0*/  SHF.R.U32.HI R33, RZ, 0x10, R8 ;  /* 0x00000010ff217819 */ /* 0x000fe20000011608 */
[----:B------:R-:W-:Y:S01]  /*40e0*/  FMUL.FTZ R173, R168, UR37 ;  /* 0x00000025a8ad7c20 */ /* 0x000fe20008410000 */
[----:B------:R-:W-:Y:S01]  /*40f0*/  LOP3.LUT R71, R63, UR12, R64, 0x96, !PT ;  /* 0x0000000c3f477c12 */ /* 0x000fe2000f8e9640 */
[--C-:B------:R-:W-:Y:S01]  /*4100*/  FFMA.FTZ R185, R185, UR37, -R181.reuse ;  /* 0x00000025b9b97c23 */ /* 0x100fe200080108b5 */
[----:B------:R-:W-:Y:S01]  /*4110*/  LOP3.LUT R32, R8, 0xff, RZ, 0xc0, !PT ;  /* 0x000000ff08207812 */ /* 0x000fe200078ec0ff */
[----:B------:R-:W-:Y:S01]  /*4120*/  MUFU.EX2 R39, R39 ;  /* 0x0000002700277308 */ /* 0x000fe20000000800 */
[----:B------:R-:W-:Y:S01]  /*4130*/  SHF.R.U32.HI R10, RZ, 0x8, R10 ;  /* 0x00000008ff0a7819 */ /* 0x000fe2000001160a */
[C---:B------:R-:W-:Y:S01]  /*4140*/  HMMA.16816.F32.BF16 R88, R128.reuse, R96, RZ ;  /* 0x000000608058723c */ /* 0x040fe200000418ff */
[----:B------:R-:W-:Y:S01]  /*4150*/  SHF.R.U32.HI R8, RZ, 0x18, R8 ;  /* 0x00000018ff087819 */ /* 0x000fe20000011608 */
[----:B------:R-:W-:Y:S01]  /*4160*/  FFMA.FTZ R195, R195, UR37, -R194 ;  /* 0x00000025c3c37c23 */ /* 0x000fe200080108c2 */
[----:B------:R-:W-:Y:S01]  /*4170*/  LOP3.LUT R33, R33, 0xff, RZ, 0xc0, !PT ;  /* 0x000000ff21217812 */ /* 0x000fe200078ec0ff */
[----:B------:R-:W-:Y:S01]  /*4180*/  FFMA.FTZ R186, R186, UR37, -R181 ;  /* 0x00000025baba7c23 */ /* 0x000fe200080108b5 */
[----:B------:R-:W-:Y:S01]  /*4190*/  FSETP.NEU.FTZ.AND P1, PT, R168, -INF , PT ;  /* 0xff800000a800780b */ /* 0x000fe20003f3d000 */
[----:B------:R-:W3:Y:S01]  /*41a0*/  MUFU.EX2 R38, R38 ;  /* 0x0000002600267308 */ /* 0x000ee20000000800 */
[----:B------:R-:W-:Y:S01]  /*41b0*/  LOP3.LUT R64, R65, UR14, R70, 0x96, !PT ;  /* 0x0000000e41407c12 */ /* 0x000fe2000f8e9646 */
[----:B------:R-:W-:Y:S01]  /*41c0*/  IMAD.WIDE.U32 R70, R71, -0x326172a9, RZ ;  /* 0xcd9e8d5747467825 */ /* 0x000fe200078e00ff */
[----:B------:R-:W-:Y:S01]  /*41d0*/  PRMT R32, R32, 0x5410, R10 ;  /* 0x0000541020207816 */ /* 0x000fe2000000000a */
[C---:B------:R-:W-:Y:S01]  /*41e0*/  HMMA.16816.F32.BF16 R140, R128.reuse, R104, RZ ;  /* 0x00000068808c723c */ /* 0x040fe200000418ff */
[----:B------:R-:W-:Y:S01]  /*41f0*/  PRMT R33, R33, 0x5410, R8 ;  /* 0x0000541021217816 */ /* 0x000fe20000000008 */
[----:B------:R-:W-:Y:S01]  /*4200*/  IMAD.WIDE.U32 R64, R64, -0x326172a9, RZ ;  /* 0xcd9e8d5740407825 */ /* 0x000fe200078e00ff */
[----:B------:R-:W-:Y:S01]  /*4210*/  FSEL R173, R173, RZ, P1 ;  /* 0x000000ffadad7208 */ /* 0x000fe20000800000 */
[----:B------:R-:W-:Y:S01]  /*4220*/  MUFU.EX2 R183, R183 ;  /* 0x000000b700b77308 */ /* 0x000fe20000000800 */
[----:B------:R-:W-:Y:S01]  /*4230*/  FSETP.NEU.FTZ.AND P1, PT, R167, -INF , PT ;  /* 0xff800000a700780b */ /* 0x000fe20003f3d000 */
[C---:B------:R-:W-:Y:S01]  /*4240*/  HMMA.16816.F32.BF16 R112, R128.reuse, R120, RZ ;  /* 0x000000788070723c */ /* 0x040fe200000418ff */
[--C-:B------:R-:W-:Y:S01]  /*4250*/  SHF.R.U32.HI R57, RZ, 0x10, R70.reuse ;  /* 0x00000010ff397819 */ /* 0x100fe20000011646 */
[--C-:B------:R-:W-:Y:S01]  /*4260*/  FFMA.FTZ R53, R12, UR37, -R173.reuse ;  /* 0x000000250c357c23 */ /* 0x100fe200080108ad */
[--C-:B------:R-:W-:Y:S01]  /*4270*/  HSET2.LE.AND R34, R34, R58.reuse, PT ;  /* 0x0000003a22227233 */ /* 0x100fe20003803000 */
[--C-:B------:R-:W-:Y:S01]  /*4280*/  FFMA.FTZ R52, R13, UR37, -R173.reuse ;  /* 0x000000250d347c23 */ /* 0x100fe200080108ad */
[--C-:B------:R-:W-:Y:S01]  /*4290*/  HSET2.LE.AND R35, R35, R58.reuse, PT ;  /* 0x0000003a23237233 */ /* 0x100fe20003803000 */
[----:B------:R-:W5:Y:S01]  /*42a0*/  LDSM.16.MT88.4 R12, [R214+0xb400] ;  /* 0x00b40000d60c783b */ /* 0x000f620000004200 */
[--C-:B------:R-:W-:Y:S01]  /*42b0*/  HSET2.LE.AND R32, R32, R58.reuse, PT ;  /* 0x0000003a20207233 */ /* 0x100fe20003803000 */
[--C-:B------:R-:W-:Y:S01]  /*42c0*/  FFMA.FTZ R51, R110, UR37, -R173.reuse ;  /* 0x000000256e337c23 */ /* 0x100fe200080108ad */
[----:B--2---:R-:W-:Y:S01]  /*42d0*/  F2FP.BF16.F32.PACK_AB R10, R36, R37 ;  /* 0x00000025240a723e */ /* 0x004fe200000010ff */
[--C-:B------:R-:W-:Y:S01]  /*42e0*/  FFMA.FTZ R50, R111, UR37, -R173.reuse ;  /* 0x000000256f327c23 */ /* 0x100fe200080108ad */
[----:B-1----:R-:W-:Y:S01]  /*42f0*/  F2FP.BF16.F32.PACK_AB R9, R0, R2 ;  /* 0x000000020009723e */ /* 0x002fe200000010ff */
[----:B------:R-:W-:Y:S01]  /*4300*/  MUFU.EX2 R53, R53 ;  /* 0x0000003500357308 */ /* 0x000fe20000000800 */
[----:B------:R-:W-:Y:S01]  /*4310*/  F2FP.BF16.F32.PACK_AB R8, R40, R43 ;  /* 0x0000002b2808723e */ /* 0x000fe200000010ff */
[C---:B----4-:R-:W-:Y:S01]  /*4320*/  HMMA.16816.F32.BF16 R124, R128.reuse, R4, RZ ;  /* 0x00000004807c723c */ /* 0x050fe200000418ff */
[--C-:B------:R-:W-:Y:S01]  /*4330*/  HSET2.LE.AND R33, R33, R58.reuse, PT ;  /* 0x0000003a21217233 */ /* 0x100fe20003803000 */
[--C-:B------:R-:W-:Y:S01]  /*4340*/  FFMA.FTZ R184, R184, UR37, -R173.reuse ;  /* 0x00000025b8b87c23 */ /* 0x100fe200080108ad */
[----:B---3--:R-:W-:Y:S01]  /*4350*/  F2FP.BF16.F32.PACK_AB R55, R38, R39 ;  /* 0x000000272637723e */ /* 0x008fe200000010ff */
[----:B------:R-:W-:Y:S01]  /*4360*/  FFMA.FTZ R170, R169, UR37, -R173 ;  /* 0x00000025a9aa7c23 */ /* 0x000fe200080108ad */
[----:B------:R-:W-:Y:S01]  /*4370*/  FSEL R66, R66, RZ, P1 ;  /* 0x000000ff42427208 */ /* 0x000fe20000800000 */
[----:B------:R-:W-:Y:S01]  /*4380*/  MUFU.EX2 R52, R52 ;  /* 0x0000003400347308 */ /* 0x000fe20000000800 */
[----:B------:R-:W-:Y:S01]  /*4390*/  SHF.R.U32.HI R61, RZ, 0x18, R70 ;  /* 0x00000018ff3d7819 */ /* 0x000fe20000011646 */
[C---:B------:R-:W-:Y:S01]  /*43a0*/  HMMA.16816.F32.BF16 R152, R128.reuse, R150, RZ ;  /* 0x000000968098723c */ /* 0x040fe200000418ff */
[----:B------:R-:W-:Y:S01]  /*43b0*/  LOP3.LUT R57, R57, 0xff, RZ, 0xc0, !PT ;  /* 0x000000ff39397812 */ /* 0x000fe200078ec0ff */
[--C-:B------:R-:W-:Y:S01]  /*43c0*/  FFMA.FTZ R56, R109, UR37, -R66.reuse ;  /* 0x000000256d387c23 */ /* 0x100fe20008010842 */
[----:B------:R-:W-:Y:S01]  /*43d0*/  LOP3.LUT R34, R34, R10, RZ, 0xc0, !PT ;  /* 0x0000000a22227212 */ /* 0x000fe200078ec0ff */
[--C-:B------:R-:W-:Y:S01]  /*43e0*/  FFMA.FTZ R169, R174, UR37, -R66.reuse ;  /* 0x00000025aea97c23 */ /* 0x100fe20008010842 */
[----:B------:R-:W-:Y:S01]  /*43f0*/  LOP3.LUT R35, R35, R9, RZ, 0xc0, !PT ;  /* 0x0000000923237212 */ /* 0x000fe200078ec0ff */
[----:B------:R-:W-:Y:S01]  /*4400*/  MUFU.EX2 R51, R51 ;  /* 0x0000003300337308 */ /* 0x000fe20000000800 */
[----:B------:R-:W-:Y:S01]  /*4410*/  LOP3.LUT R32, R32, R8, RZ, 0xc0, !PT ;  /* 0x0000000820207212 */ /* 0x000fe200078ec0ff */
[C---:B------:R-:W-:Y:S01]  /*4420*/  HMMA.16816.F32.BF16 R76, R128.reuse, R82, RZ ;  /* 0x00000052804c723c */ /* 0x040fe200000418ff */
[----:B------:R-:W-:Y:S01]  /*4430*/  LOP3.LUT R33, R33, R55, RZ, 0xc0, !PT ;  /* 0x0000003721217212 */ /* 0x000fe200078ec0ff */
[----:B------:R-:W1:Y:S01]  /*4440*/  LDSM.16.MT88.4 R8, [R212+0xb400] ;  /* 0x00b40000d408783b */ /* 0x000e620000004200 */
[--C-:B------:R-:W-:Y:S01]  /*4450*/  FFMA.FTZ R55, R54, UR37, -R66.reuse ;  /* 0x0000002536377c23 */ /* 0x100fe20008010842 */
[----:B------:R-:W-:Y:S01]  /*4460*/  PRMT R61, R57, 0x5410, R61 ;  /* 0x00005410393d7816 */ /* 0x000fe2000000003d */
[--C-:B------:R-:W-:Y:S01]  /*4470*/  FFMA.FTZ R54, R108, UR37, -R66.reuse ;  /* 0x000000256c367c23 */ /* 0x100fe20008010842 */
[----:B------:R-:W-:Y:S01]  /*4480*/  FFMA.FTZ R57, R68, UR37, -R66 ;  /* 0x0000002544397c23 */ /* 0x000fe20008010842 */
[C---:B------:R-:W-:Y:S01]  /*4490*/  LOP3.LUT R67, R70.reuse, 0xffff, RZ, 0xc0, !PT ;  /* 0x0000ffff46437812 */ /* 0x040fe200078ec0ff */
[----:B------:R-:W2:Y:S01]  /*44a0*/  MUFU.EX2 R50, R50 ;  /* 0x0000003200327308 */ /* 0x000ea20000000800 */
[----:B------:R-:W-:Y:S01]  /*44b0*/  LOP3.LUT R64, R71, UR22, R64, 0x96, !PT ;  /* 0x0000001647407c12 */ /* 0x000fe2000f8e9640 */
[C---:B------:R-:W-:Y:S01]  /*44c0*/  HMMA.16816.F32.BF16 R92, R128.reuse, R98, RZ ;  /* 0x00000062805c723c */ /* 0x040fe200000418ff */
[----:B------:R-:W-:Y:S01]  /*44d0*/  LOP3.LUT R63, R70, 0xff, RZ, 0xc0, !PT ;  /* 0x000000ff463f7812 */ /* 0x000fe200078ec0ff */
[----:B------:R-:W-:Y:S01]  /*44e0*/  FFMA.FTZ R174, R210, UR37, -R194 ;  /* 0x00000025d2ae7c23 */ /* 0x000fe200080108c2 */
[----:B------:R-:W-:Y:S01]  /*44f0*/  SHF.R.U32.HI R67, RZ, 0x8, R67 ;  /* 0x00000008ff437819 */ /* 0x000fe20000011643 */
[----:B------:R-:W-:Y:S01]  /*4500*/  FFMA.FTZ R197, R197, UR37, -R173 ;  /* 0x00000025c5c57c23 */ /* 0x000fe200080108ad */
[----:B------:R-:W-:Y:S01]  /*4510*/  LOP3.LUT R68, R64, 0xffff, RZ, 0xc0, !PT ;  /* 0x0000ffff40447812 */ /* 0x000fe200078ec0ff */
[----:B------:R-:W-:Y:S01]  /*4520*/  MUFU.EX2 R55, R55 ;  /* 0x0000003700377308 */ /* 0x000fe20000000800 */
[----:B------:R-:W-:Y:S01]  /*4530*/  SHF.R.U32.HI R70, RZ, 0x10, R64 ;  /* 0x00000010ff467819 */ /* 0x000fe20000011640 */
[C---:B------:R-:W-:Y:S01]  /*4540*/  HMMA.16816.F32.BF16 R100, R128.reuse, R106, RZ ;  /* 0x0000006a8064723c */ /* 0x040fe200000418ff */
[----:B------:R-:W-:Y:S01]  /*4550*/  PRMT R63, R63, 0x5410, R67 ;  /* 0x000054103f3f7816 */ /* 0x000fe20000000043 */
[--C-:B------:R-:W-:Y:S01]  /*4560*/  FFMA.FTZ R202, R202, UR37, -R173.reuse ;  /* 0x00000025caca7c23 */ /* 0x100fe200080108ad */
[----:B------:R-:W-:Y:S01]  /*4570*/  LOP3.LUT R67, R64, 0xff, RZ, 0xc0, !PT ;  /* 0x000000ff40437812 */ /* 0x000fe200078ec0ff */
[----:B------:R-:W-:Y:S01]  /*4580*/  FFMA.FTZ R200, R200, UR37, -R66 ;  /* 0x00000025c8c87c23 */ /* 0x000fe20008010842 */
[----:B------:R-:W-:Y:S01]  /*4590*/  SHF.R.U32.HI R69, RZ, 0x18, R64 ;  /* 0x00000018ff457819 */ /* 0x000fe20000011640 */
[----:B------:R-:W-:Y:S01]  /*45a0*/  MUFU.EX2 R54, R54 ;  /* 0x0000003600367308 */ /* 0x000fe20000000800 */
[----:B------:R-:W-:Y:S01]  /*45b0*/  SHF.R.U32.HI R68, RZ, 0x8, R68 ;  /* 0x00000008ff447819 */ /* 0x000fe20000011644 */
[C---:B------:R-:W-:Y:S01]  /*45c0*/  HMMA.16816.F32.BF16 R116, R128.reuse, R122, RZ ;  /* 0x0000007a8074723c */ /* 0x040fe200000418ff */
[----:B------:R-:W-:Y:S01]  /*45d0*/  LOP3.LUT R64, R70, 0xff, RZ, 0xc0, !PT ;  /* 0x000000ff46407812 */ /* 0x000fe200078ec0ff */
[----:B------:R-:W-:Y:S01]  /*45e0*/  FFMA.FTZ R201, R201, UR37, -R66 ;  /* 0x00000025c9c97c23 */ /* 0x000fe20008010842 */
[----:B------:R-:W-:Y:S01]  /*45f0*/  PRMT R67, R67, 0x5410, R68 ;  /* 0x0000541043437816 */ /* 0x000fe20000000044 */
[----:B------:R-:W-:Y:S01]  /*4600*/  FFMA.FTZ R187, R187, UR37, -R173 ;  /* 0x00000025bbbb7c23 */ /* 0x000fe200080108ad */
[----:B------:R-:W-:Y:S01]  /*4610*/  PRMT R64, R64, 0x5410, R69 ;  /* 0x0000541040407816 */ /* 0x000fe20000000045 */
[----:B------:R-:W3:Y:S01]  /*4620*/  MUFU.EX2 R56, R56 ;  /* 0x0000003800387308 */ /* 0x000ee20000000800 */
[----:B------:R-:W-:Y:S01]  /*4630*/  HMMA.16816.F32.BF16 R128, R128, R6, RZ ;  /* 0x000000068080723c */ /* 0x000fe200000418ff */
[--C-:B------:R-:W-:Y:S01]  /*4640*/  HSET2.LE.AND R63, R63, R58.reuse, PT ;  /* 0x0000003a3f3f7233 */ /* 0x100fe20003803000 */
[----:B------:R-:W-:Y:S01]  /*4650*/  FFMA.FTZ R190, R190, UR37, -R173 ;  /* 0x00000025bebe7c23 */ /* 0x000fe200080108ad */
[--C-:B------:R-:W-:Y:S01]  /*4660*/  HSET2.LE.AND R61, R61, R58.reuse, PT ;  /* 0x0000003a3d3d7233 */ /* 0x100fe20003803000 */
[--C-:B------:R-:W-:Y:S01]  /*4670*/  FFMA.FTZ R189, R189, UR37, -R66.reuse ;  /* 0x00000025bdbd7c23 */ /* 0x100fe20008010842 */
[--C-:B------:R-:W-:Y:S01]  /*4680*/  HSET2.LE.AND R67, R67, R58.reuse, PT ;  /* 0x0000003a43437233 */ /* 0x100fe20003803000 */
[C---:B------:R-:W-:Y:S01]  /*4690*/  HMMA.16816.F32.BF16 R156, R32.reuse, R28, R156 ;  /* 0x0000001c209c723c */ /* 0x040fe2000004189c */
[----:B------:R-:W4:Y:S01]  /*46a0*/  MUFU.EX2 R57, R57 ;  /* 0x0000003900397308 */ /* 0x000f220000000800 */
[----:B------:R-:W-:Y:S01]  /*46b0*/  HSET2.LE.AND R64, R64, R58, PT ;  /* 0x0000003a40407233 */ /* 0x000fe20003803000 */
[--C-:B------:R-:W-:Y:S01]  /*46c0*/  FFMA.FTZ R193, R193, UR37, -R66.reuse ;  /* 0x00000025c1c17c23 */ /* 0x100fe20008010842 */
[----:B--2---:R-:W-:Y:S01]  /*46d0*/  F2FP.BF16.F32.PACK_AB R134, R50, R51 ;  /* 0x000000333286723e */ /* 0x004fe200000010ff */
[----:B------:R-:W-:Y:S01]  /*46e0*/  FFMA.FTZ R182, R182, UR37, -R181 ;  /* 0x00000025b6b67c23 */ /* 0x000fe200080108b5 */
[----:B------:R-:W-:Y:S01]  /*46f0*/  F2FP.BF16.F32.PACK_AB R132, R52, R53 ;  /* 0x000000353484723e */ /* 0x000fe200000010ff */
[C---:B------:R-:W-:Y:S01]  /*4700*/  HMMA.16816.F32.BF16 R72, R32.reuse, R24, R72 ;  /* 0x000000182048723c */ /* 0x040fe20000041848 */
[----:B------:R-:W-:Y:S01]  /*4710*/  LOP3.LUT R134, R63, R134, RZ, 0xc0, !PT ;  /* 0x000000863f867212 */ /* 0x000fe200078ec0ff */
[--C-:B------:R-:W-:Y:S01]  /*4720*/  FFMA.FTZ R63, R232, UR37, -R173.reuse ;  /* 0x00000025e83f7c23 */ /* 0x100fe200080108ad */
[----:B---3--:R-:W-:Y:S01]  /*4730*/  F2FP.BF16.F32.PACK_AB R135, R56, R54 ;  /* 0x000000363887723e */ /* 0x008fe200000010ff */
[----:B------:R-:W2:Y:S01]  /*4740*/  MUFU.EX2 R170, R170 ;  /* 0x000000aa00aa7308 */ /* 0x000ea20000000800 */
[----:B------:R-:W-:Y:S01]  /*4750*/  LOP3.LUT R132, R67, R132, RZ, 0xc0, !PT ;  /* 0x0000008443847212 */ /* 0x000fe200078ec0ff */
[C---:B------:R-:W-:Y:S01]  /*4760*/  HMMA.16816.F32.BF16 R88, R32.reuse, R20, R88 ;  /* 0x000000142058723c */ /* 0x040fe20000041858 */
[----:B------:R-:W-:Y:S01]  /*4770*/  LOP3.LUT R135, R61, R135, RZ, 0xc0, !PT ;  /* 0x000000873d877212 */ /* 0x000fe200078ec0ff */
[----:B------:R-:W-:Y:S01]  /*4780*/  FFMA.FTZ R61, R231, UR37, -R66 ;  /* 0x00000025e73d7c23 */ /* 0x000fe20008010842 */
[----:B------:R-:W-:Y:S01]  /*4790*/  FFMA.FTZ R67, R176, UR37, -R173 ;  /* 0x00000025b0437c23 */ /* 0x000fe200080108ad */
[----:B------:R-:W-:Y:S01]  /*47a0*/  LOP3.LUT R238, R239, UR33, R238, 0x96, !PT ;  /* 0x00000021efee7c12 */ /* 0x000fe2000f8e96ee */
[----:B------:R-:W-:Y:S01]  /*47b0*/  FFMA.FTZ R176, R211, UR37, -R194 ;  /* 0x00000025d3b07c23 */ /* 0x000fe200080108c2 */
[----:B----4-:R-:W-:Y:S01]  /*47c0*/  F2FP.BF16.F32.PACK_AB R133, R57, R55 ;  /* 0x000000373985723e */ /* 0x010fe200000010ff */
[----:B------:R-:W-:Y:S01]  /*47d0*/  HMMA.16816.F32.BF16 R140, R32, R16, R140 ;  /* 0x00000010208c723c */ /* 0x000fe2000004188c */
[----:B------:R-:W-:Y:S01]  /*47e0*/  MUFU.EX2 R63, R63 ;  /* 0x0000003f003f7308 */ /* 0x000fe20000000800 */
[----:B------:R-:W-:Y:S01]  /*47f0*/  IMAD.WIDE.U32 R238, R238, -0x326172a9, RZ ;  /* 0xcd9e8d57eeee7825 */ /* 0x000fe200078e00ff */
[----:B------:R-:W-:-:S03]  /*4800*/  LOP3.LUT R133, R64, R133, RZ, 0xc0, !PT ;  /* 0x0000008540857212 */ /* 0x000fc600078ec0ff */
[----:B------:R-:W-:Y:S01]  /*4810*/  FADD.FTZ R52, R53, R52 ;  /* 0x0000003435347221 */ /* 0x000fe20000010000 */
[----:B------:R-:W-:Y:S01]  /*4820*/  LOP3.LUT R64, R65, UR13, R136, 0x96, !PT ;  /* 0x0000000d41407c12 */ /* 0x000fe2000f8e9688 */
[----:B-----5:R-:W-:Y:S01]  /*4830*/  HMMA.16816.F32.BF16 R112, R32, R12, R112 ;  /* 0x0000000c2070723c */ /* 0x020fe20000041870 */
[----:B------:R-:W-:Y:S01]  /*4840*/  FFMA.FTZ R65, R179, UR37, -R66 ;  /* 0x00000025b3417c23 */ /* 0x000fe20008010842 */
[C---:B------:R-:W-:Y:S01]  /*4850*/  LOP3.LUT R250, R239.reuse, UR21, R250, 0x96, !PT ;  /* 0x00000015effa7c12 */ /* 0x040fe2000f8e96fa */
[----:B------:R-:W-:Y:S01]  /*4860*/  MUFU.EX2 R61, R61 ;  /* 0x0000003d003d7308 */ /* 0x000fe20000000800 */
[----:B------:R-:W-:Y:S01]  /*4870*/  FFMA.FTZ R179, R230, UR37, -R194 ;  /* 0x00000025e6b37c23 */ /* 0x000fe200080108c2 */
[----:B------:R-:W-:Y:S01]  /*4880*/  LOP3.LUT R208, R239, UR21, R208, 0x96, !PT ;  /* 0x00000015efd07c12 */ /* 0x000fe2000f8e96d0 */
[----:B------:R-:W-:Y:S01]  /*4890*/  HMMA.16816.F32.BF16 R136, R132, R4, RZ ;  /* 0x000000048488723c */ /* 0x000fe200000418ff */
[----:B------:R-:W-:-:S04]  /*48a0*/  IMAD.WIDE.U32 R250, R250, -0x2daee0ad, RZ ;  /* 0xd2511f53fafa7825 */ /* 0x000fc800078e00ff */
[----:B------:R-:W-:Y:S01]  /*48b0*/  FADD.FTZ R55, R55, R57 ;  /* 0x0000003937377221 */ /* 0x000fe20000010000 */
[----:B------:R-:W-:Y:S01]  /*48c0*/  FADD.FTZ R46, R47, R46 ;  /* 0x0000002e2f2e7221 */ /* 0x000fe20000010000 */
[----:B------:R-:W-:Y:S01]  /*48d0*/  FADD.FTZ R48, R48, R49 ;  /* 0x0000003130307221 */ /* 0x000fe20000010000 */
[----:B------:R-:W-:Y:S01]  /*48e0*/  MUFU.EX2 R67, R67 ;  /* 0x0000004300437308 */ /* 0x000fe20000000800 */
[----:B------:R-:W-:Y:S01]  /*48f0*/  HMMA.16816.F32.BF16 R160, R132, R148, RZ ;  /* 0x0000009484a0723c */ /* 0x000fe200000418ff */
[----:B------:R-:W-:Y:S01]  /*4900*/  IMAD.WIDE.U32 R4, R64, -0x2daee0ad, RZ ;  /* 0xd2511f5340047825 */ /* 0x000fe200078e00ff */
[----:B------:R-:W-:-:S03]  /*4910*/  LOP3.LUT R248, R251, UR18, R248, 0x96, !PT ;  /* 0x00000012fbf87c12 */ /* 0x000fc6000f8e96f8 */
[----:B------:R-:W-:Y:S01]  /*4920*/  FADD.FTZ R52, R51, R52 ;  /* 0x0000003433347221 */ /* 0x000fe20000010000 */
[----:B------:R-:W-:Y:S01]  /*4930*/  FADD.FTZ R55, R54, R55 ;  /* 0x0000003736377221 */ /* 0x000fe20000010000 */
[----:B------:R-:W-:Y:S01]  /*4940*/  IMAD.WIDE.U32 R208, R208, -0x2daee0ad, RZ ;  /* 0xd2511f53d0d07825 */ /* 0x000fe200078e00ff */
[----:B------:R-:W-:Y:S01]  /*4950*/  HMMA.16816.F32.BF16 R68, R132, R80, RZ ;  /* 0x000000508444723c */ /* 0x000fe200000418ff */
[----:B------:R3:W-:Y:S02]  /*4960*/  MUFU.EX2 R64, R184 ;  /* 0x000000b800407308 */ /* 0x0007e40000000800 */
[----:B------:R-:W-:Y:S01]  /*4970*/  FADD.FTZ R46, R45, R46 ;  /* 0x0000002e2d2e7221 */ /* 0x000fe20000010000 */
[----:B------:R-:W-:Y:S01]  /*4980*/  IMAD.WIDE.U32 R248, R248, -0x326172a9, RZ ;  /* 0xcd9e8d57f8f87825 */ /* 0x000fe200078e00ff */
[----:B------:R-:W-:-:S03]  /*4990*/  LOP3.LUT R207, R209, UR18, R206, 0x96, !PT ;  /* 0x00000012d1cf7c12 */ /* 0x000fc6000f8e96ce */
[----:B------:R-:W-:Y:S01]  /*49a0*/  FADD.FTZ R48, R44, R48 ;  /* 0x000000302c307221 */ /* 0x000fe20000010000 */
[C---:B------:R-:W-:Y:S01]  /*49b0*/  HMMA.16816.F32.BF16 R84, R132.reuse, R96, RZ ;  /* 0x000000608454723c */ /* 0x040fe200000418ff */
[----:B------:R-:W-:Y:S01]  /*49c0*/  FFMA.FTZ R232, R172, UR37, -R173 ;  /* 0x00000025ace87c23 */ /* 0x000fe200080108ad */
[----:B------:R-:W-:Y:S01]  /*49d0*/  LOP3.LUT R236, R249, UR17, R236, 0x96, !PT ;  /* 0x00000011f9ec7c12 */ /* 0x000fe2000f8e96ec */
[----:B------:R-:W4:Y:S01]  /*49e0*/  MUFU.EX2 R169, R169 ;  /* 0x000000a900a97308 */ /* 0x000f220000000800 */
[----:B------:R-:W-:Y:S01]  /*49f0*/  FADD.FTZ R52, R50, R52 ;  /* 0x0000003432347221 */ /* 0x000fe20000010000 */
[----:B------:R-:W-:Y:S01]  /*4a00*/  FADD.FTZ R55, R56, R55 ;  /* 0x0000003738377221 */ /* 0x000fe20000010000 */
[C---:B------:R-:W-:Y:S01]  /*4a10*/  HMMA.16816.F32.BF16 R144, R132.reuse, R104, RZ ;  /* 0x000000688490723c */ /* 0x040fe200000418ff */
[----:B------:R-:W-:Y:S01]  /*4a20*/  FADD.FTZ R46, R41, R46 ;  /* 0x0000002e292e7221 */ /* 0x000fe20000010000 */
[----:B------:R-:W-:Y:S01]  /*4a30*/  FADD.FTZ R48, R42, R48 ;  /* 0x000000302a307221 */ /* 0x000fe20000010000 */
[----:B--2---:R-:W-:Y:S01]  /*4a40*/  FADD.FTZ R52, R170, R52 ;  /* 0x00000034aa347221 */ /* 0x004fe20000010000 */
[----:B------:R-:W-:Y:S01]  /*4a50*/  FFMA.FTZ R178, R178, UR37, -R173 ;  /* 0x00000025b2b27c23 */ /* 0x000fe200080108ad */
[----:B------:R-:W2:Y:S01]  /*4a60*/  MUFU.EX2 R65, R65 ;  /* 0x0000004100417308 */ /* 0x000ea20000000800 */
[C---:B------:R-:W-:Y:S01]  /*4a70*/  HMMA.16816.F32.BF16 R108, R132.reuse, R120, RZ ;  /* 0x00000078846c723c */ /* 0x040fe200000418ff */
[----:B---3--:R-:W-:Y:S01]  /*4a80*/  FFMA.FTZ R184, R227, UR37, -R194 ;  /* 0x00000025e3b87c23 */ /* 0x008fe200080108c2 */
[----:B------:R-:W-:Y:S01]  /*4a90*/  FFMA.FTZ R227, R180, UR37, -R181 ;  /* 0x00000025b4e37c23 */ /* 0x000fe200080108b5 */
[----:B------:R-:W-:Y:S01]  /*4aa0*/  FADD.FTZ R46, R43, R46 ;  /* 0x0000002e2b2e7221 */ /* 0x000fe20000010000 */
[----:B------:R-:W-:Y:S01]  /*4ab0*/  FADD.FTZ R48, R39, R48 ;  /* 0x0000003027307221 */ /* 0x000fe20000010000 */
[----:B------:R-:W-:Y:S01]  /*4ac0*/  FFMA.FTZ R177, R177, UR37, -R173 ;  /* 0x00000025b1b17c23 */ /* 0x000fe200080108ad */
[C---:B------:R-:W-:Y:S01]  /*4ad0*/  HMMA.16816.F32.BF16 R148, R132.reuse, R150, RZ ;  /* 0x000000968494723c */ /* 0x040fe200000418ff */
[----:B------:R-:W3:Y:S01]  /*4ae0*/  MUFU.EX2 R174, R174 ;  /* 0x000000ae00ae7308 */ /* 0x000ee20000000800 */
[----:B----4-:R-:W-:Y:S01]  /*4af0*/  FADD.FTZ R55, R169, R55 ;  /* 0x00000037a9377221 */ /* 0x010fe20000010000 */
[----:B------:R-:W-:Y:S01]  /*4b00*/  FFMA.FTZ R175, R175, UR37, -R173 ;  /* 0x00000025afaf7c23 */ /* 0x000fe200080108ad */
[----:B------:R-:W-:Y:S01]  /*4b10*/  FADD.FTZ R52, R67, R52 ;  /* 0x0000003443347221 */ /* 0x000fe20000010000 */
[----:B------:R-:W-:Y:S01]  /*4b20*/  FADD.FTZ R46, R40, R46 ;  /* 0x0000002e282e7221 */ /* 0x000fe20000010000 */
[C---:B------:R-:W-:Y:S01]  /*4b30*/  HMMA.16816.F32.BF16 R80, R132.reuse, R82, RZ ;  /* 0x000000528450723c */ /* 0x040fe200000418ff */
[----:B------:R-:W-:Y:S01]  /*4b40*/  FADD.FTZ R48, R38, R48 ;  /* 0x0000003026307221 */ /* 0x000fe20000010000 */
[--C-:B------:R-:W-:Y:S01]  /*4b50*/  FFMA.FTZ R171, R171, UR37, -R66.reuse ;  /* 0x00000025abab7c23 */ /* 0x100fe20008010842 */
[----:B------:R-:W4:Y:S01]  /*4b60*/  MUFU.EX2 R176, R176 ;  /* 0x000000b000b07308 */ /* 0x000f220000000800 */
[----:B--2---:R-:W-:Y:S01]  /*4b70*/  FADD.FTZ R55, R65, R55 ;  /* 0x0000003741377221 */ /* 0x004fe20000010000 */
[----:B------:R-:W-:Y:S01]  /*4b80*/  FFMA.FTZ R164, R164, UR37, -R66 ;  /* 0x00000025a4a47c23 */ /* 0x000fe20008010842 */
[----:B------:R-:W-:Y:S01]  /*4b90*/  HMMA.16816.F32.BF16 R96, R132, R98, RZ ;  /* 0x000000628460723c */ /* 0x000fe200000418ff */
[----:B------:R-:W-:Y:S01]  /*4ba0*/  FADD.FTZ R52, R64, R52 ;  /* 0x0000003440347221 */ /* 0x000fe20000010000 */
[----:B------:R-:W-:Y:S01]  /*4bb0*/  FADD.FTZ R46, R37, R46 ;  /* 0x0000002e252e7221 */ /* 0x000fe20000010000 */
[----:B------:R-:W-:-:S02]  /*4bc0*/  FADD.FTZ R48, R2, R48 ;  /* 0x0000003002307221 */ /* 0x000fc40000010000 */
[----:B------:R-:W2:Y:S01]  /*4bd0*/  MUFU.EX2 R188, R188 ;  /* 0x000000bc00bc7308 */ /* 0x000ea20000000800 */
[----:B------:R-:W-:Y:S01]  /*4be0*/  HMMA.16816.F32.BF16 R104, R132, R106, RZ ;  /* 0x0000006a8468723c */ /* 0x000fe200000418ff */
[----:B------:R-:W-:Y:S01]  /*4bf0*/  FADD.FTZ R52, R63, R52 ;  /* 0x000000343f347221 */ /* 0x000fe20000010000 */
[----:B------:R-:W-:Y:S01]  /*4c00*/  FADD.FTZ R46, R36, R46 ;  /* 0x0000002e242e7221 */ /* 0x000fe20000010000 */
[----:B------:R-:W-:-:S03]  /*4c10*/  FADD.FTZ R48, R0, R48 ;  /* 0x0000003000307221 */ /* 0x000fc60000010000 */
[----:B------:R-:W-:Y:S01]  /*4c20*/  HMMA.16816.F32.BF16 R120, R132, R122, RZ ;  /* 0x0000007a8478723c */ /* 0x000fe200000418ff */
[----:B------:R-:W5:Y:S01]  /*4c30*/  MUFU.EX2 R179, R179 ;  /* 0x000000b300b37308 */ /* 0x000f620000000800 */
[----:B---3--:R-:W-:Y:S01]  /*4c40*/  FADD.FTZ R46, R174, R46 ;  /* 0x0000002eae2e7221 */ /* 0x008fe20000010000 */
[----:B------:R-:W-:-:S03]  /*4c50*/  FADD.FTZ R48, R183, R48 ;  /* 0x00000030b7307221 */ /* 0x000fc60000010000 */
[C---:B-1----:R-:W-:Y:S01]  /*4c60*/  HMMA.16816.F32.BF16 R124, R32.reuse, R8, R124 ;  /* 0x00000008207c723c */ /* 0x042fe2000004187c */
[----:B----4-:R-:W-:Y:S02]  /*4c70*/  FADD.FTZ R46, R176, R46 ;  /* 0x0000002eb02e7221 */ /* 0x010fe40000010000 */
[----:B------:R-:W1:Y:S01]  /*4c80*/  MUFU.EX2 R184, R184 ;  /* 0x000000b800b87308 */ /* 0x000e620000000800 */
[----:B--2---:R-:W-:Y:S02]  /*4c90*/  FADD.FTZ R48, R188, R48 ;  /* 0x00000030bc307221 */ /* 0x004fe40000010000 */
[C---:B------:R-:W-:Y:S05]  /*4ca0*/  HMMA.16816.F32.BF16 R152, R32.reuse, R30, R152 ;  /* 0x0000001e2098723c */ /* 0x040fea0000041898 */
[----:B------:R-:W2:Y:S01]  /*4cb0*/  MUFU.EX2 R191, R191 ;  /* 0x000000bf00bf7308 */ /* 0x000ea20000000800 */
[----:B------:R-:W-:Y:S01]  /*4cc0*/  HMMA.16816.F32.BF16 R76, R32, R26, R76 ;  /* 0x0000001a204c723c */ /* 0x000fe2000004184c */
[----:B-----5:R-:W-:-:S05]  /*4cd0*/  FADD.FTZ R46, R179, R46 ;  /* 0x0000002eb32e7221 */ /* 0x020fca0000010000 */
        /* <DEDUP_REMOVED lines=11> */
[C---:B------:R-:W-:Y:S01]  /*4d90*/  LOP3.LUT R32, R4.reuse, 0xffff, RZ, 0xc0, !PT ;  /* 0x0000ffff04207812 */ /* 0x040fe200078ec0ff */
[----:B------:R-:W-:Y:S03]  /*4da0*/  MUFU.EX2 R200, R200 ;  /* 0x000000c800c87308 */ /* 0x000fe60000000800 */
[----:B------:R-:W-:Y:S02]  /*4db0*/  SHF.R.U32.HI R32, RZ, 0x8, R32 ;  /* 0x00000008ff207819 */ /* 0x000fe40000011620 */
[----:B------:R-:W-:Y:S01]  /*4dc0*/  LOP3.LUT R7, R5, UR29, R62, 0x96, !PT ;  /* 0x0000001d05077c12 */ /* 0x000fe2000f8e963e */
[----:B------:R-:W-:Y:S01]  /*4dd0*/  FFMA.FTZ R62, R203, UR37, -R66 ;  /* 0x00000025cb3e7c23 */ /* 0x000fe20008010842 */
[----:B------:R-:W-:Y:S01]  /*4de0*/  SHF.R.U32.HI R5, RZ, 0x10, R4 ;  /* 0x00000010ff057819 */ /* 0x000fe20000011604 */
[----:B------:R-:W-:Y:S01]  /*4df0*/  MUFU.EX2 R201, R201 ;  /* 0x000000c900c97308 */ /* 0x000fe20000000800 */
[----:B------:R-:W-:-:S02]  /*4e00*/  LOP3.LUT R6, R4, 0xff, RZ, 0xc0, !PT ;  /* 0x000000ff04067812 */ /* 0x000fc400078ec0ff */
[----:B------:R-:W-:Y:S02]  /*4e10*/  SHF.R.U32.HI R4, RZ, 0x18, R4 ;  /* 0x00000018ff047819 */ /* 0x000fe40000011604 */
[----:B------:R-:W-:Y:S02]  /*4e20*/  LOP3.LUT R5, R5, 0xff, RZ, 0xc0, !PT ;  /* 0x000000ff05057812 */ /* 0x000fe400078ec0ff */
[----:B------:R-:W-:Y:S01]  /*4e30*/  SHF.R.U32.HI R33, RZ, 0x10, R7 ;  /* 0x00000010ff217819 */ /* 0x000fe20000011607 */
[----:B------:R-:W1:Y:S01]  /*4e40*/  MUFU.EX2 R62, R62 ;  /* 0x0000003e003e7308 */ /* 0x000e620000000800 */
[----:B------:R-:W-:Y:S02]  /*4e50*/  PRMT R4, R5, 0x5410, R4 ;  /* 0x0000541005047816 */ /* 0x000fe40000000004 */
[----:B------:R-:W-:Y:S02]  /*4e60*/  LOP3.LUT R5, R7, 0xffff, RZ, 0xc0, !PT ;  /* 0x0000ffff07057812 */ /* 0x000fe400078ec0ff */
[----:B------:R-:W-:-:S02]  /*4e70*/  PRMT R6, R6, 0x5410, R32 ;  /* 0x0000541006067816 */ /* 0x000fc40000000020 */
[----:B------:R-:W-:Y:S01]  /*4e80*/  LOP3.LUT R32, R7, 0xff, RZ, 0xc0, !PT ;  /* 0x000000ff07207812 */ /* 0x000fe200078ec0ff */
[----:B------:R-:W2:Y:S01]  /*4e90*/  MUFU.EX2 R187, R187 ;  /* 0x000000bb00bb7308 */ /* 0x000ea20000000800 */
[----:B------:R-:W-:Y:S02]  /*4ea0*/  SHF.R.U32.HI R34, RZ, 0x8, R5 ;  /* 0x00000008ff227819 */ /* 0x000fe40000011605 */
[----:B------:R-:W-:Y:S02]  /*4eb0*/  SHF.R.U32.HI R7, RZ, 0x18, R7 ;  /* 0x00000018ff077819 */ /* 0x000fe40000011607 */
[----:B------:R-:W-:Y:S02]  /*4ec0*/  LOP3.LUT R5, R33, 0xff, RZ, 0xc0, !PT ;  /* 0x000000ff21057812 */ /* 0x000fe400078ec0ff */
[----:B------:R-:W-:Y:S01]  /*4ed0*/  HSET2.LE.AND R6, R6, R58, PT ;  /* 0x0000003a06067233 */ /* 0x000fe20003803000 */
[----:B------:R-:W3:Y:S01]  /*4ee0*/  MUFU.EX2 R190, R190 ;  /* 0x000000be00be7308 */ /* 0x000ee20000000800 */
[----:B------:R-:W-:Y:S01]  /*4ef0*/  PRMT R5, R5, 0x5410, R7 ;  /* 0x0000541005057816 */ /* 0x000fe20000000007 */
[----:B-1----:R-:W-:Y:S01]  /*4f00*/  FADD.FTZ R55, R62, R55 ;  /* 0x000000373e377221 */ /* 0x002fe20000010000 */
[----:B------:R-:W-:-:S02]  /*4f10*/  F2FP.BF16.F32.PACK_AB R7, R63, R64 ;  /* 0x000000403f07723e */ /* 0x000fc400000010ff */
[--C-:B------:R-:W-:Y:S01]  /*4f20*/  HSET2.LE.AND R4, R4, R58.reuse, PT ;  /* 0x0000003a04047233 */ /* 0x100fe20003803000 */
[----:B------:R-:W-:Y:S01]  /*4f30*/  FADD.FTZ R55, R61, R55 ;  /* 0x000000373d377221 */ /* 0x000fe20000010000 */
[----:B------:R-:W-:Y:S01]  /*4f40*/  LOP3.LUT R6, R6, R7, RZ, 0xc0, !PT ;  /* 0x0000000706067212 */ /* 0x000fe200078ec0ff */
[----:B------:R-:W1:Y:S01]  /*4f50*/  MUFU.EX2 R189, R189 ;  /* 0x000000bd00bd7308 */ /* 0x000e620000000800 */
[----:B------:R-:W-:Y:S01]  /*4f60*/  PRMT R32, R32, 0x5410, R34 ;  /* 0x0000541020207816 */ /* 0x000fe20000000022 */
[----:B--2---:R-:W-:Y:S01]  /*4f70*/  FADD.FTZ R52, R187, R52 ;  /* 0x00000034bb347221 */ /* 0x004fe20000010000 */
[----:B------:R-:W-:Y:S02]  /*4f80*/  F2FP.BF16.F32.PACK_AB R7, R61, R62 ;  /* 0x0000003e3d07723e */ /* 0x000fe400000010ff */
[--C-:B------:R-:W-:Y:S02]  /*4f90*/  HSET2.LE.AND R5, R5, R58.reuse, PT ;  /* 0x0000003a05057233 */ /* 0x100fe40003803000 */
[----:B------:R-:W-:Y:S01]  /*4fa0*/  LOP3.LUT R7, R4, R7, RZ, 0xc0, !PT ;  /* 0x0000000704077212 */ /* 0x000fe200078ec0ff */
[----:B------:R-:W2:Y:S01]  /*4fb0*/  MUFU.EX2 R193, R193 ;  /* 0x000000c100c17308 */ /* 0x000ea20000000800 */
[----:B------:R-:W-:Y:S01]  /*4fc0*/  HSET2.LE.AND R4, R32, R58, PT ;  /* 0x0000003a20047233 */ /* 0x000fe20003803000 */
[----:B---3--:R-:W-:Y:S01]  /*4fd0*/  FADD.FTZ R52, R190, R52 ;  /* 0x00000034be347221 */ /* 0x008fe20000010000 */
[----:B------:R-:W-:-:S03]  /*4fe0*/  F2FP.BF16.F32.PACK_AB R32, R67, R170 ;  /* 0x000000aa4320723e */ /* 0x000fc600000010ff */
[----:B------:R-:W-:Y:S01]  /*4ff0*/  FADD.FTZ R52, R197, R52 ;  /* 0x00000034c5347221 */ /* 0x000fe20000010000 */
[----:B------:R-:W-:Y:S01]  /*5000*/  LOP3.LUT R4, R4, R32, RZ, 0xc0, !PT ;  /* 0x0000002004047212 */ /* 0x000fe200078ec0ff */
[----:B------:R-:W3:Y:S01]  /*5010*/  MUFU.EX2 R198, R198 ;  /* 0x000000c600c67308 */ /* 0x000ee20000000800 */
[----:B------:R-:W-:Y:S01]  /*5020*/  F2FP.BF16.F32.PACK_AB R32, R65, R169 ;  /* 0x000000a94120723e */ /* 0x000fe200000010ff */
[----:B-1----:R-:W-:Y:S01]  /*5030*/  FADD.FTZ R55, R189, R55 ;  /* 0x00000037bd377221 */ /* 0x002fe20000010000 */
[----:B------:R-:W-:Y:S02]  /*5040*/  FADD.FTZ R52, R202, R52 ;  /* 0x00000034ca347221 */ /* 0x000fe40000010000 */
[----:B------:R-:W-:-:S03]  /*5050*/  LOP3.LUT R5, R5, R32, RZ, 0xc0, !PT ;  /* 0x0000002005057212 */ /* 0x000fc600078ec0ff */
[----:B------:R-:W1:Y:S01]  /*5060*/  MUFU.EX2 R196, R196 ;  /* 0x000000c400c47308 */ /* 0x000e620000000800 */
[----:B--2---:R-:W-:-:S03]  /*5070*/  FADD.FTZ R55, R193, R55 ;  /* 0x00000037c1377221 */ /* 0x004fc60000010000 */
[----:B------:R-:W-:Y:S01]  /*5080*/  HMMA.16816.F32.BF16 R84, R4, R20, R84 ;  /* 0x000000140454723c */ /* 0x000fe20000041854 */
[----:B------:R-:W-:-:S03]  /*5090*/  FADD.FTZ R55, R200, R55 ;  /* 0x00000037c8377221 */ /* 0x000fc60000010000 */
[----:B------:R-:W-:Y:S01]  /*50a0*/  MUFU.EX2 R185, R185 ;  /* 0x000000b900b97308 */ /* 0x000fe20000000800 */
[----:B------:R-:W-:Y:S01]  /*50b0*/  FADD.FTZ R55, R201, R55 ;  /* 0x00000037c9377221 */ /* 0x000fe20000010000 */
[----:B------:R-:W-:Y:S01]  /*50c0*/  HMMA.16816.F32.BF16 R136, R4, R8, R136 ;  /* 0x000000080488723c */ /* 0x000fe20000041888 */
[--C-:B------:R-:W-:Y:S01]  /*50d0*/  LOP3.LUT R20, R237, UR19, R238.reuse, 0x96, !PT ;  /* 0x00000013ed147c12 */ /* 0x100fe2000f8e96ee */
[----:B------:R-:W-:Y:S01]  /*50e0*/  IMAD.WIDE.U32 R236, R236, -0x2daee0ad, RZ ;  /* 0xd2511f53ecec7825 */ /* 0x000fe200078e00ff */
[----:B------:R-:W-:-:S03]  /*50f0*/  LOP3.LUT R238, R205, UR19, R238, 0x96, !PT ;  /* 0x00000013cdee7c12 */ /* 0x000fc6000f8e96ee */
[----:B---3--:R-:W-:Y:S01]  /*5100*/  FADD.FTZ R46, R198, R46 ;  /* 0x0000002ec62e7221 */ /* 0x008fe20000010000 */
[----:B------:R-:W-:Y:S01]  /*5110*/  IMAD.WIDE.U32 R20, R20, -0x2daee0ad, RZ ;  /* 0xd2511f5314147825 */ /* 0x000fe200078e00ff */
[C---:B------:R-:W-:Y:S01]  /*5120*/  HMMA.16816.F32.BF16 R144, R4.reuse, R16, R144 ;  /* 0x000000100490723c */ /* 0x040fe20000041890 */
[----:B------:R-:W-:Y:S02]  /*5130*/  MUFU.EX2 R227, R227 ;  /* 0x000000e300e37308 */ /* 0x000fe40000000800 */
[----:B-1----:R-:W-:Y:S01]  /*5140*/  FADD.FTZ R46, R196, R46 ;  /* 0x0000002ec42e7221 */ /* 0x002fe20000010000 */
[----:B------:R-:W-:Y:S01]  /*5150*/  IMAD.WIDE.U32 R238, R238, -0x2daee0ad, RZ ;  /* 0xd2511f53eeee7825 */ /* 0x000fe200078e00ff */
[----:B------:R-:W-:Y:S02]  /*5160*/  LOP3.LUT R32, R21, UR16, R250, 0x96, !PT ;  /* 0x0000001015207c12 */ /* 0x000fe4000f8e96fa */
[----:B------:R-:W-:Y:S01]  /*5170*/  LOP3.LUT R210, R237, UR14, R20, 0x96, !PT ;  /* 0x0000000eedd27c12 */ /* 0x000fe2000f8e9614 */
[C---:B------:R-:W-:Y:S01]  /*5180*/  HMMA.16816.F32.BF16 R108, R4.reuse, R12, R108 ;  /* 0x0000000c046c723c */ /* 0x040fe2000004186c */
[----:B------:R-:W-:Y:S01]  /*5190*/  LOP3.LUT R206, R239, UR16, R208, 0x96, !PT ;  /* 0x00000010efce7c12 */ /* 0x000fe2000f8e96d0 */
[----:B------:R-:W-:Y:S01]  /*51a0*/  IMAD.WIDE.U32 R32, R32, -0x326172a9, RZ ;  /* 0xcd9e8d5720207825 */ /* 0x000fe200078e00ff */
[----:B------:R-:W1:Y:S03]  /*51b0*/  MUFU.EX2 R195, R195 ;  /* 0x000000c300c37308 */ /* 0x000e660000000800 */
[----:B------:R-:W-:Y:S01]  /*51c0*/  IMAD.WIDE.U32 R210, R210, -0x326172a9, RZ ;  /* 0xcd9e8d57d2d27825 */ /* 0x000fe200078e00ff */
[----:B------:R-:W-:Y:S01]  /*51d0*/  LOP3.LUT R34, R33, UR15, R248, 0x96, !PT ;  /* 0x0000000f21227c12 */ /* 0x000fe2000f8e96f8 */
[C---:B------:R-:W-:Y:S03]  /*51e0*/  HMMA.16816.F32.BF16 R160, R4.reuse, R28, R160 ;  /* 0x0000001c04a0723c */ /* 0x040fe600000418a0 */
[----:B------:R-:W-:Y:S01]  /*51f0*/  LOP3.LUT R32, R211, UR13, R32, 0x96, !PT ;  /* 0x0000000dd3207c12 */ /* 0x000fe2000f8e9620 */
[----:B------:R-:W-:Y:S01]  /*5200*/  IMAD.WIDE.U32 R34, R34, -0x2daee0ad, RZ ;  /* 0xd2511f5322227825 */ /* 0x000fe200078e00ff */
[----:B------:R-:W2:Y:S01]  /*5210*/  MUFU.EX2 R186, R186 ;  /* 0x000000ba00ba7308 */ /* 0x000ea20000000800 */
[----:B------:R-:W-:Y:S03]  /*5220*/  HMMA.16816.F32.BF16 R68, R4, R24, R68 ;  /* 0x000000180444723c */ /* 0x000fe60000041844 */
[----:B------:R-:W-:-:S03]  /*5230*/  LOP3.LUT R8, R35, UR12, R236, 0x96, !PT ;  /* 0x0000000c23087c12 */ /* 0x000fc6000f8e96ec */
[C---:B------:R-:W-:Y:S01]  /*5240*/  HMMA.16816.F32.BF16 R148, R4.reuse, R30, R148 ;  /* 0x0000001e0494723c */ /* 0x040fe20000041894 */
[----:B------:R-:W3:Y:S01]  /*5250*/  LDSM.16.MT88.4 R28, [R214+0x9800] ;  /* 0x00980000d61c783b */ /* 0x000ee20000004200 */
[----:B------:R-:W-:Y:S01]  /*5260*/  IMAD.WIDE.U32 R16, R8, -0x326172a9, RZ ;  /* 0xcd9e8d5708107825 */ /* 0x000fe200078e00ff */
[----:B------:R-:W4:Y:S03]  /*5270*/  MUFU.EX2 R182, R182 ;  /* 0x000000b600b67308 */ /* 0x000f260000000800 */
[----:B-1----:R-:W-:Y:S01]  /*5280*/  FADD.FTZ R46, R195, R46 ;  /* 0x0000002ec32e7221 */ /* 0x002fe20000010000 */
[C---:B------:R-:W-:Y:S01]  /*5290*/  HMMA.16816.F32.BF16 R80, R4.reuse, R26, R80 ;  /* 0x0000001a0450723c */ /* 0x040fe20000041850 */
[C---:B------:R-:W-:Y:S01]  /*52a0*/  LOP3.LUT R8, R16.reuse, 0xffff, RZ, 0xc0, !PT ;  /* 0x0000ffff10087812 */ /* 0x040fe200078ec0ff */
[----:B------:R-:W1:Y:S01]  /*52b0*/  LDSM.16.MT88.4 R24, [R212+0x9800] ;  /* 0x00980000d418783b */ /* 0x000e620000004200 */
[----:B------:R-:W-:Y:S01]  /*52c0*/  LOP3.LUT R33, R16, 0xff, RZ, 0xc0, !PT ;  /* 0x000000ff10217812 */ /* 0x000fe200078ec0ff */
[----:B--2---:R-:W-:Y:S01]  /*52d0*/  FADD.FTZ R48, R186, R48 ;  /* 0x00000030ba307221 */ /* 0x004fe20000010000 */
[----:B------:R-:W-:Y:S01]  /*52e0*/  SHF.R.U32.HI R12, RZ, 0x8, R8 ;  /* 0x00000008ff0c7819 */ /* 0x000fe20000011608 */
[C---:B------:R-:W-:Y:S01]  /*52f0*/  HMMA.16816.F32.BF16 R96, R4.reuse, R22, R96 ;  /* 0x000000160460723c */ /* 0x040fe20000041860 */
[----:B------:R-:W-:Y:S01]  /*5300*/  LOP3.LUT R8, R17, UR22, R210, 0x96, !PT ;  /* 0x0000001611087c12 */ /* 0x000fe2000f8e96d2 */
[----:B------:R-:W2:Y:S01]  /*5310*/  LDSM.16.MT88.4 R20, [R214+0xa800] ;  /* 0x00a80000d614783b */ /* 0x000ea20000004200 */
[--C-:B------:R-:W-:Y:S01]  /*5320*/  SHF.R.U32.HI R9, RZ, 0x10, R16.reuse ;  /* 0x00000010ff097819 */ /* 0x100fe20000011610 */
[----:B------:R-:W-:Y:S01]  /*5330*/  MUFU.EX2 R175, R175 ;  /* 0x000000af00af7308 */ /* 0x000fe20000000800 */
[----:B------:R-:W-:Y:S01]  /*5340*/  SHF.R.U32.HI R35, RZ, 0x18, R16 ;  /* 0x00000018ff237819 */ /* 0x000fe20000011610 */
[----:B------:R-:W-:Y:S01]  /*5350*/  HMMA.16816.F32.BF16 R104, R4, R18, R104 ;  /* 0x000000120468723c */ /* 0x000fe20000041868 */
[----:B------:R-:W-:Y:S01]  /*5360*/  LOP3.LUT R16, R8, 0xffff, RZ, 0xc0, !PT ;  /* 0x0000ffff08107812 */ /* 0x000fe200078ec0ff */
[----:B----4-:R-:W-:Y:S01]  /*5370*/  FADD.FTZ R48, R182, R48 ;  /* 0x00000030b6307221 */ /* 0x010fe20000010000 */
[----:B------:R-:W-:-:S02]  /*5380*/  PRMT R33, R33, 0x5410, R12 ;  /* 0x0000541021217816 */ /* 0x000fc4000000000c */
[----:B------:R-:W-:Y:S01]  /*5390*/  LOP3.LUT R13, R9, 0xff, RZ, 0xc0, !PT ;  /* 0x000000ff090d7812 */ /* 0x000fe200078ec0ff */
[C---:B------:R-:W-:Y:S01]  /*53a0*/  HMMA.16816.F32.BF16 R120, R4.reuse, R14, R120 ;  /* 0x0000000e0478723c */ /* 0x040fe20000041878 */
[----:B------:R-:W-:Y:S01]  /*53b0*/  LOP3.LUT R12, R8, 0xff, RZ, 0xc0, !PT ;  /* 0x000000ff080c7812 */ /* 0x000fe200078ec0ff */
[----:B------:R-:W-:Y:S01]  /*53c0*/  MUFU.EX2 R232, R232 ;  /* 0x000000e800e87308 */ /* 0x000fe20000000800 */
[----:B------:R-:W-:Y:S01]  /*53d0*/  SHF.R.U32.HI R17, RZ, 0x10, R8 ;  /* 0x00000010ff117819 */ /* 0x000fe20000011608 */
[----:B------:R-:W-:Y:S01]  /*53e0*/  FADD.FTZ R48, R185, R48 ;  /* 0x00000030b9307221 */ /* 0x000fe20000010000 */
[----:B------:R-:W-:Y:S01]  /*53f0*/  SHF.R.U32.HI R9, RZ, 0x8, R16 ;  /* 0x00000008ff097819 */ /* 0x000fe20000011610 */
[----:B------:R-:W-:Y:S01]  /*5400*/  HMMA.16816.F32.BF16 R132, R4, R10, R132 ;  /* 0x0000000a0484723c */ /* 0x000fe20000041884 */
[----:B------:R-:W-:Y:S02]  /*5410*/  SHF.R.U32.HI R203, RZ, 0x18, R8 ;  /* 0x00000018ffcb7819 */ /* 0x000fe40000011608 */
[----:B------:R-:W-:Y:S01]  /*5420*/  LOP3.LUT R8, R17, 0xff, RZ, 0xc0, !PT ;  /* 0x000000ff11087812 */ /* 0x000fe200078ec0ff */
[----:B------:R-:W4:Y:S01]  /*5430*/  MUFU.EX2 R178, R178 ;  /* 0x000000b200b27308 */ /* 0x000f220000000800 */
[----:B------:R-:W-:Y:S01]  /*5440*/  PRMT R9, R12, 0x5410, R9 ;  /* 0x000054100c097816 */ /* 0x000fe20000000009 */
[----:B------:R-:W5:Y:S01]  /*5450*/  LDSM.16.MT88.4 R16, [R212+0xa800] ;  /* 0x00a80000d410783b */ /* 0x000f620000004200 */
[----:B------:R-:W-:-:S02]  /*5460*/  PRMT R35, R13, 0x5410, R35 ;  /* 0x000054100d237816 */ /* 0x000fc40000000023 */
[----:B------:R-:W-:Y:S01]  /*5470*/  PRMT R203, R8, 0x5410, R203 ;  /* 0x0000541008cb7816 */ /* 0x000fe200000000cb */
[----:B------:R-:W5:Y:S01]  /*5480*/  LDSM.16.MT88.4 R12, [R214+0xb800] ;  /* 0x00b80000d60c783b */ /* 0x000f620000004200 */
[--C-:B------:R-:W-:Y:S01]  /*5490*/  HSET2.LE.AND R4, R9, R58.reuse, PT ;  /* 0x0000003a09047233 */ /* 0x100fe20003803000 */
[----:B------:R-:W3:Y:S01]  /*54a0*/  MUFU.EX2 R177, R177 ;  /* 0x000000b100b17308 */ /* 0x000ee20000000800 */
[----:B------:R-:W-:Y:S01]  /*54b0*/  F2FP.BF16.F32.PACK_AB R5, R176, R174 ;  /* 0x000000aeb005723e */ /* 0x000fe200000010ff */
[----:B------:R-:W5:Y:S01]  /*54c0*/  LDSM.16.MT88.4 R8, [R212+0xb800] ;  /* 0x00b80000d408783b */ /* 0x000f620000004200 */
[----:B------:R-:W-:Y:S02]  /*54d0*/  F2FP.BF16.F32.PACK_AB R6, R188, R183 ;  /* 0x000000b7bc06723e */ /* 0x000fe400000010ff */
[----:B------:R-:W-:Y:S02]  /*54e0*/  LOP3.LUT R4, R4, R5, RZ, 0xc0, !PT ;  /* 0x0000000504047212 */ /* 0x000fe400078ec0ff */
[----:B------:R-:W-:Y:S01]  /*54f0*/  HSET2.LE.AND R5, R203, R58, PT ;  /* 0x0000003acb057233 */ /* 0x000fe20003803000 */
[----:B------:R-:W1:Y:S01]  /*5500*/  MUFU.EX2 R171, R171 ;  /* 0x000000ab00ab7308 */ /* 0x000e620000000800 */
[----:B------:R-:W-:Y:S01]  /*5510*/  F2FP.BF16.F32.PACK_AB R7, R184, R179 ;  /* 0x000000b3b807723e */ /* 0x000fe200000010ff */
[----:B----4-:R-:W-:-:S02]  /*5520*/  FADD.FTZ R52, R178, R52 ;  /* 0x00000034b2347221 */ /* 0x010fc40000010000 */
[----:B------:R-:W-:Y:S02]  /*5530*/  LOP3.LUT R5, R5, R6, RZ, 0xc0, !PT ;  /* 0x0000000605057212 */ /* 0x000fe400078ec0ff */
[--C-:B------:R-:W-:Y:S02]  /*5540*/  HSET2.LE.AND R6, R33, R58.reuse, PT ;  /* 0x0000003a21067233 */ /* 0x100fe40003803000 */
[----:B------:R-:W-:Y:S01]  /*5550*/  F2FP.BF16.F32.PACK_AB R33, R199, R191 ;  /* 0x000000bfc721723e */ /* 0x000fe200000010ff */
[----:B------:R-:W-:Y:S01]  /*5560*/  MUFU.EX2 R164, R164 ;  /* 0x000000a400a47308 */ /* 0x000fe20000000800 */
[----:B---3--:R-:W-:Y:S01]  /*5570*/  FADD.FTZ R52, R177, R52 ;  /* 0x00000034b1347221 */ /* 0x008fe20000010000 */
[----:B------:R-:W-:Y:S02]  /*5580*/  LOP3.LUT R6, R6, R7, RZ, 0xc0, !PT ;  /* 0x0000000706067212 */ /* 0x000fe400078ec0ff */
[----:B------:R-:W-:Y:S01]  /*5590*/  HSET2.LE.AND R7, R35, R58, PT ;  /* 0x0000003a23077233 */ /* 0x000fe20003803000 */
[----:B------:R-:W-:Y:S01]  /*55a0*/  FADD.FTZ R52, R175, R52 ;  /* 0x00000034af347221 */ /* 0x000fe20000010000 */
[----:B-1----:R-:W-:-:S03]  /*55b0*/  FADD.FTZ R55, R171, R55 ;  /* 0x00000037ab377221 */ /* 0x002fc60000010000 */
[----:B------:R-:W-:-:S07]  /*55c0*/  LOP3.LUT R7, R7, R33, RZ, 0xc0, !PT ;  /* 0x0000002107077212 */ /* 0x000fce00078ec0ff */
[C---:B------:R-:W-:Y:S06]  /*55d0*/  HMMA.16816.F32.BF16 R156, R4.reuse, R28, R156 ;  /* 0x0000001c049c723c */ /* 0x040fec000004189c */
[C---:B------:R-:W-:Y:S06]  /*55e0*/  HMMA.16816.F32.BF16 R72, R4.reuse, R24, R72 ;  /* 0x000000180448723c */ /* 0x040fec0000041848 */
[C---:B--2---:R-:W-:Y:S06]  /*55f0*/  HMMA.16816.F32.BF16 R88, R4.reuse, R20, R88 ;  /* 0x000000140458723c */ /* 0x044fec0000041858 */
        /* <DEDUP_REMOVED lines=8> */
[----:B------:R-:W-:Y:S07]  /*5680*/  HMMA.16816.F32.BF16 R128, R4, R10, R128 ;  /* 0x0000000a0480723c */ /* 0x000fee0000041880 */
[----:B------:R-:W-:-:S04]  /*5690*/  IMAD.WIDE.U32 R4, R207, -0x326172a9, RZ ;  /* 0xcd9e8d57cf047825 */ /* 0x000fc800078e00ff */
[----:B------:R-:W-:Y:S01]  /*56a0*/  IMAD.WIDE.U32 R206, R206, -0x326172a9, RZ ;  /* 0xcd9e8d57cece7825 */ /* 0x000fe200078e00ff */
[----:B------:R-:W-:-:S04]  /*56b0*/  LOP3.LUT R205, R5, UR17, R204, 0x96, !PT ;  /* 0x0000001105cd7c12 */ /* 0x000fc8000f8e96cc */
[----:B------:R-:W-:Y:S01]  /*56c0*/  LOP3.LUT R204, R207, UR15, R4, 0x96, !PT ;  /* 0x0000000fcfcc7c12 */ /* 0x000fe2000f8e9604 */
[----:B------:R-:W-:-:S04]  /*56d0*/  IMAD.WIDE.U32 R230, R205, -0x2daee0ad, RZ ;  /* 0xd2511f53cde67825 */ /* 0x000fc800078e00ff */
[----:B------:R-:W-:Y:S01]  /*56e0*/  IMAD.WIDE.U32 R204, R204, -0x2daee0ad, RZ ;  /* 0xd2511f53cccc7825 */ /* 0x000fe200078e00ff */
[----:B------:R-:W-:-:S04]  /*56f0*/  LOP3.LUT R208, R231, UR14, R238, 0x96, !PT ;  /* 0x0000000ee7d07c12 */ /* 0x000fc8000f8e96ee */
[----:B------:R-:W-:Y:S01]  /*5700*/  LOP3.LUT R230, R205, UR12, R230, 0x96, !PT ;  /* 0x0000000ccde67c12 */ /* 0x000fe2000f8e96e6 */
[----:B------:R-:W-:-:S04]  /*5710*/  IMAD.WIDE.U32 R208, R208, -0x326172a9, RZ ;  /* 0xcd9e8d57d0d07825 */ /* 0x000fc800078e00ff */
[----:B------:R-:W-:Y:S01]  /*5720*/  IMAD.WIDE.U32 R230, R230, -0x326172a9, RZ ;  /* 0xcd9e8d57e6e67825 */ /* 0x000fe200078e00ff */
[----:B------:R-:W-:Y:S02]  /*5730*/  LOP3.LUT R172, R209, UR13, R206, 0x96, !PT ;  /* 0x0000000dd1ac7c12 */ /* 0x000fe4000f8e96ce */
[----:B------:R-:W-:-:S03]  /*5740*/  LOP3.LUT R4, R230, 0xffff, RZ, 0xc0, !PT ;  /* 0x0000ffffe6047812 */ /* 0x000fc600078ec0ff */
[----:B------:R-:W-:Y:S01]  /*5750*/  IMAD.WIDE.U32 R172, R172, -0x2daee0ad, RZ ;  /* 0xd2511f53acac7825 */ /* 0x000fe200078e00ff */
[----:B------:R-:W-:Y:S02]  /*5760*/  LOP3.LUT R6, R230, 0xff, RZ, 0xc0, !PT ;  /* 0x000000ffe6067812 */ /* 0x000fe400078ec0ff */
[----:B------:R-:W-:Y:S02]  /*5770*/  SHF.R.U32.HI R4, RZ, 0x8, R4 ;  /* 0x00000008ff047819 */ /* 0x000fe40000011604 */
[----:B------:R-:W-:Y:S02]  /*5780*/  SHF.R.U32.HI R5, RZ, 0x18, R230 ;  /* 0x00000018ff057819 */ /* 0x000fe400000116e6 */
[----:B------:R-:W-:Y:S02]  /*5790*/  PRMT R6, R6, 0x5410, R4 ;  /* 0x0000541006067816 */ /* 0x000fe40000000004 */
[----:B------:R-:W-:Y:S01]  /*57a0*/  SHF.R.U32.HI R4, RZ, 0x10, R230 ;  /* 0x00000010ff047819 */ /* 0x000fe200000116e6 */
[----:B------:R-:W-:Y:S01]  /*57b0*/  FFMA.FTZ R230, R192, UR37, -R194 ;  /* 0x00000025c0e67c23 */ /* 0x000fe200080108c2 */
[----:B------:R-:W-:Y:S01]  /*57c0*/  LOP3.LUT R7, R231, UR22, R208, 0x96, !PT ;  /* 0x00000016e7077c12 */ /* 0x000fe2000f8e96d0 */
[--C-:B------:R-:W-:Y:S01]  /*57d0*/  FFMA.FTZ R231, R59, UR37, -R66.reuse ;  /* 0x000000253be77c23 */ /* 0x100fe20008010842 */
        /* <DEDUP_REMOVED lines=24> */
[----:B------:R-:W-:Y:S02]  /*5960*/  LOP3.LUT R204, R173, UR29, R204, 0x96, !PT ;  /* 0x0000001dadcc7c12 */ /* 0x000fe4000f8e96cc */
[----:B------:R-:W-:Y:S01]  /*5970*/  LOP3.LUT R4, R4, R33, RZ, 0xc0, !PT ;  /* 0x0000002104047212 */ /* 0x000fe200078ec0ff */
[----:B------:R-:W-:Y:S01]  /*5980*/  FADD.FTZ R55, R164, R55 ;  /* 0x00000037a4377221 */ /* 0x000fe20000010000 */
[----:B------:R-:W-:-:S02]  /*5990*/  F2FP.BF16.F32.PACK_AB R33, R193, R189 ;  /* 0x000000bdc121723e */ /* 0x000fc400000010ff */
[----:B------:R-:W-:Y:S02]  /*59a0*/  LOP3.LUT R66, R204, 0xffff, RZ, 0xc0, !PT ;  /* 0x0000ffffcc427812 */ /* 0x000fe400078ec0ff */
[----:B------:R-:W-:Y:S01]  /*59b0*/  LOP3.LUT R5, R5, R33, RZ, 0xc0, !PT ;  /* 0x0000002105057212 */ /* 0x000fe200078ec0ff */
[----:B------:R-:W-:Y:S01]  /*59c0*/  IMAD.WIDE.U32 R32, R32, -0x2daee0ad, RZ ;  /* 0xd2511f5320207825 */ /* 0x000fe200078e00ff */
[----:B------:R-:W-:Y:S02]  /*59d0*/  LOP3.LUT R60, R204, 0xff, RZ, 0xc0, !PT ;  /* 0x000000ffcc3c7812 */ /* 0x000fe400078ec0ff */
[----:B------:R-:W-:Y:S02]  /*59e0*/  SHF.R.U32.HI R66, RZ, 0x8, R66 ;  /* 0x00000008ff427819 */ /* 0x000fe40000011642 */
[----:B------:R-:W-:Y:S01]  /*59f0*/  LOP3.LUT R34, R33, UR29, R34, 0x96, !PT ;  /* 0x0000001d21227c12 */ /* 0x000fe2000f8e9622 */
[----:B------:R-:W-:Y:S01]  /*5a00*/  HMMA.16816.F32.BF16 R84, R4, R20, R84 ;  /* 0x000000140454723c */ /* 0x000fe20000041854 */
[----:B------:R-:W-:-:S02]  /*5a10*/  PRMT R60, R60, 0x5410, R66 ;  /* 0x000054103c3c7816 */ /* 0x000fc40000000042 */
[----:B------:R-:W-:-:S03]  /*5a20*/  F2FP.BF16.F32.PACK_AB R66, R177, R178 ;  /* 0x000000b2b142723e */ /* 0x000fc600000010ff */
[C---:B------:R-:W-:Y:S01]  /*5a30*/  HMMA.16816.F32.BF16 R104, R4.reuse, R18, R104 ;  /* 0x000000120468723c */ /* 0x040fe20000041868 */
[----:B------:R-:W-:Y:S02]  /*5a40*/  LOP3.LUT R20, R34, 0xffff, RZ, 0xc0, !PT ;  /* 0x0000ffff22147812 */ /* 0x000fe400078ec0ff */
[----:B------:R-:W-:Y:S02]  /*5a50*/  LOP3.LUT R21, R32, 0xffff, RZ, 0xc0, !PT ;  /* 0x0000ffff20157812 */ /* 0x000fe400078ec0ff */
[----:B------:R-:W-:Y:S01]  /*5a60*/  SHF.R.U32.HI R20, RZ, 0x8, R20 ;  /* 0x00000008ff147819 */ /* 0x000fe20000011614 */
[C---:B------:R-:W-:Y:S01]  /*5a70*/  HMMA.16816.F32.BF16 R108, R4.reuse, R12, R108 ;  /* 0x0000000c046c723c */ /* 0x040fe2000004186c */
[----:B------:R-:W-:Y:S02]  /*5a80*/  LOP3.LUT R19, R34, 0xff, RZ, 0xc0, !PT ;  /* 0x000000ff22137812 */ /* 0x000fe400078ec0ff */
[----:B------:R-:W-:Y:S02]  /*5a90*/  SHF.R.U32.HI R18, RZ, 0x10, R32 ;  /* 0x00000010ff127819 */ /* 0x000fe40000011620 */
[----:B------:R-:W-:Y:S01]  /*5aa0*/  SHF.R.U32.HI R21, RZ, 0x8, R21 ;  /* 0x00000008ff157819 */ /* 0x000fe20000011615 */
[----:B------:R-:W-:Y:S01]  /*5ab0*/  HMMA.16816.F32.BF16 R144, R4, R16, R144 ;  /* 0x000000100490723c */ /* 0x000fe20000041890 */
[----:B------:R-:W-:-:S02]  /*5ac0*/  SHF.R.U32.HI R13, RZ, 0x10, R34 ;  /* 0x00000010ff0d7819 */ /* 0x000fc40000011622 */
[----:B------:R-:W-:Y:S02]  /*5ad0*/  PRMT R12, R19, 0x5410, R20 ;  /* 0x00005410130c7816 */ /* 0x000fe40000000014 */
[----:B------:R-:W-:Y:S01]  /*5ae0*/  SHF.R.U32.HI R34, RZ, 0x18, R34 ;  /* 0x00000018ff227819 */ /* 0x000fe20000011622 */
[C---:B------:R-:W-:Y:S01]  /*5af0*/  HMMA.16816.F32.BF16 R120, R4.reuse, R14, R120 ;  /* 0x0000000e0478723c */ /* 0x040fe20000041878 */
[----:B------:R-:W-:Y:S02]  /*5b00*/  LOP3.LUT R16, R32, 0xff, RZ, 0xc0, !PT ;  /* 0x000000ff20107812 */ /* 0x000fe400078ec0ff */
[----:B------:R-:W-:Y:S02]  /*5b10*/  SHF.R.U32.HI R17, RZ, 0x18, R32 ;  /* 0x00000018ff117819 */ /* 0x000fe40000011620 */
[----:B------:R-:W-:Y:S01]  /*5b20*/  LOP3.LUT R18, R18, 0xff, RZ, 0xc0, !PT ;  /* 0x000000ff12127812 */ /* 0x000fe200078ec0ff */
[----:B------:R-:W-:Y:S01]  /*5b30*/  HMMA.16816.F32.BF16 R136, R4, R8, R136 ;  /* 0x000000080488723c */ /* 0x000fe20000041888 */
[----:B------:R-:W-:-:S02]  /*5b40*/  LOP3.LUT R13, R13, 0xff, RZ, 0xc0, !PT ;  /* 0x000000ff0d0d7812 */ /* 0x000fc400078ec0ff */
[--C-:B------:R-:W-:Y:S02]  /*5b50*/  HSET2.LE.AND R32, R12, R58.reuse, PT ;  /* 0x0000003a0c207233 */ /* 0x100fe40003803000 */
[----:B------:R-:W-:Y:S01]  /*5b60*/  PRMT R16, R16, 0x5410, R21 ;  /* 0x0000541010107816 */ /* 0x000fe20000000015 */
[C---:B------:R-:W-:Y:S01]  /*5b70*/  HMMA.16816.F32.BF16 R160, R4.reuse, R28, R160 ;  /* 0x0000001c04a0723c */ /* 0x040fe200000418a0 */
[----:B------:R-:W-:Y:S02]  /*5b80*/  PRMT R17, R18, 0x5410, R17 ;  /* 0x0000541012117816 */ /* 0x000fe40000000011 */
[----:B------:R-:W-:Y:S02]  /*5b90*/  PRMT R12, R13, 0x5410, R34 ;  /* 0x000054100d0c7816 */ /* 0x000fe40000000022 */
[----:B------:R-:W-:Y:S01]  /*5ba0*/  F2FP.BF16.F32.PACK_AB R14, R196, R198 ;  /* 0x000000c6c40e723e */ /* 0x000fe200000010ff */
[----:B------:R-:W-:Y:S01]  /*5bb0*/  HMMA.16816.F32.BF16 R148, R4, R30, R148 ;  /* 0x0000001e0494723c */ /* 0x000fe20000041894 */
[--C-:B------:R-:W-:Y:S01]  /*5bc0*/  HSET2.LE.AND R16, R16, R58.reuse, PT ;  /* 0x0000003a10107233 */ /* 0x100fe20003803000 */
[----:B------:R-:W1:Y:S01]  /*5bd0*/  LDSM.16.MT88.4 R28, [R214+0x9c00] ;  /* 0x009c0000d61c783b */ /* 0x000e620000004200 */
[----:B------:R-:W-:-:S02]  /*5be0*/  HSET2.LE.AND R35, R17, R58, PT ;  /* 0x0000003a11237233 */ /* 0x000fc40003803000 */
[----:B------:R-:W-:Y:S01]  /*5bf0*/  HSET2.LE.AND R12, R12, R58, PT ;  /* 0x0000003a0c0c7233 */ /* 0x000fe20003803000 */
[C---:B------:R-:W-:Y:S01]  /*5c00*/  HMMA.16816.F32.BF16 R68, R4.reuse, R24, R68 ;  /* 0x000000180444723c */ /* 0x040fe20000041844 */
[C---:B------:R-:W-:Y:S01]  /*5c10*/  F2FP.BF16.F32.PACK_AB R8, R227.reuse, R185 ;  /* 0x000000b9e308723e */ /* 0x040fe200000010ff */
[----:B------:R-:W-:Y:S01]  /*5c20*/  FADD.FTZ R227, R227, R48 ;  /* 0x00000030e3e37221 */ /* 0x000fe20000010000 */
[----:B------:R-:W-:Y:S02]  /*5c30*/  F2FP.BF16.F32.PACK_AB R33, R182, R186 ;  /* 0x000000bab621723e */ /* 0x000fe400000010ff */
[----:B------:R-:W-:Y:S01]  /*5c40*/  F2FP.BF16.F32.PACK_AB R34, R230, R195 ;  /* 0x000000c3e622723e */ /* 0x000fe200000010ff */
[C---:B------:R-:W-:Y:S01]  /*5c50*/  HMMA.16816.F32.BF16 R80, R4.reuse, R26, R80 ;  /* 0x0000001a0450723c */ /* 0x040fe20000041850 */
[----:B------:R-:W-:Y:S01]  /*5c60*/  LOP3.LUT R32, R32, R14, RZ, 0xc0, !PT ;  /* 0x0000000e20207212 */ /* 0x000fe200078ec0ff */
[----:B------:R-:W2:Y:S01]  /*5c70*/  LDSM.16.MT88.4 R24, [R212+0x9c00] ;  /* 0x009c0000d418783b */ /* 0x000ea20000004200 */
[----:B------:R-:W-:Y:S01]  /*5c80*/  LOP3.LUT R33, R12, R33, RZ, 0xc0, !PT ;  /* 0x000000210c217212 */ /* 0x000fe200078ec0ff */
[----:B------:R-:W-:Y:S01]  /*5c90*/  FADD.FTZ R230, R230, R46 ;  /* 0x0000002ee6e67221 */ /* 0x000fe20000010000 */
[----:B------:R-:W-:Y:S01]  /*5ca0*/  LOP3.LUT R34, R16, R34, RZ, 0xc0, !PT ;  /* 0x0000002210227212 */ /* 0x000fe200078ec0ff */
[C---:B------:R-:W-:Y:S01]  /*5cb0*/  HMMA.16816.F32.BF16 R96, R4.reuse, R22, R96 ;  /* 0x000000160460723c */ /* 0x040fe20000041860 */
[----:B------:R-:W-:Y:S01]  /*5cc0*/  LOP3.LUT R35, R35, R8, RZ, 0xc0, !PT ;  /* 0x0000000823237212 */ /* 0x000fe200078ec0ff */
[----:B------:R-:W3:Y:S04]  /*5cd0*/  LDSM.16.MT88.4 R20, [R214+0xac00] ;  /* 0x00ac0000d614783b */ /* 0x000ee80000004200 */
[----:B------:R-:W-:Y:S01]  /*5ce0*/  HMMA.16816.F32.BF16 R132, R4, R10, R132 ;  /* 0x0000000a0484723c */ /* 0x000fe20000041884 */
[----:B------:R-:W4:Y:S04]  /*5cf0*/  LDSM.16.MT88.4 R16, [R212+0xac00] ;  /* 0x00ac0000d410783b */ /* 0x000f280000004200 */
[----:B------:R-:W5:Y:S02]  /*5d00*/  LDSM.16.MT88.4 R12, [R214+0xbc00] ;  /* 0x00bc0000d60c783b */ /* 0x000f640000004200 */
[----:B------:R-:W-:-:S02]  /*5d10*/  LOP3.LUT R7, R172, 0xffff, RZ, 0xc0, !PT ;  /* 0x0000ffffac077812 */ /* 0x000fc400078ec0ff */
[----:B------:R-:W5:Y:S01]  /*5d20*/  LDSM.16.MT88.4 R8, [R212+0xbc00] ;  /* 0x00bc0000d408783b */ /* 0x000f620000004200 */
[----:B------:R-:W-:Y:S02]  /*5d30*/  LOP3.LUT R4, R172, 0xff, RZ, 0xc0, !PT ;  /* 0x000000ffac047812 */ /* 0x000fe400078ec0ff */
[--C-:B------:R-:W-:Y:S02]  /*5d40*/  SHF.R.U32.HI R6, RZ, 0x10, R172.reuse ;  /* 0x00000010ff067819 */ /* 0x100fe400000116ac */
[----:B------:R-:W-:Y:S02]  /*5d50*/  SHF.R.U32.HI R5, RZ, 0x18, R172 ;  /* 0x00000018ff057819 */ /* 0x000fe400000116ac */
[----:B------:R-:W-:Y:S02]  /*5d60*/  SHF.R.U32.HI R172, RZ, 0x10, R204 ;  /* 0x00000010ffac7819 */ /* 0x000fe400000116cc */
[----:B------:R-:W-:Y:S01]  /*5d70*/  SHF.R.U32.HI R7, RZ, 0x8, R7 ;  /* 0x00000008ff077819 */ /* 0x000fe20000011607 */
[----:B-1----:R-:W-:Y:S01]  /*5d80*/  HMMA.16816.F32.BF16 R156, R32, R28, R156 ;  /* 0x0000001c209c723c */ /* 0x002fe2000004189c */
[----:B------:R-:W-:-:S02]  /*5d90*/  LOP3.LUT R6, R6, 0xff, RZ, 0xc0, !PT ;  /* 0x000000ff06067812 */ /* 0x000fc400078ec0ff */
[----:B------:R-:W-:Y:S02]  /*5da0*/  SHF.R.U32.HI R204, RZ, 0x18, R204 ;  /* 0x00000018ffcc7819 */ /* 0x000fe400000116cc */
[----:B------:R-:W-:Y:S01]  /*5db0*/  LOP3.LUT R172, R172, 0xff, RZ, 0xc0, !PT ;  /* 0x000000ffacac7812 */ /* 0x000fe200078ec0ff */
[C---:B------:R-:W-:Y:S01]  /*5dc0*/  HMMA.16816.F32.BF16 R152, R32.reuse, R30, R152 ;  /* 0x0000001e2098723c */ /* 0x040fe20000041898 */
[----:B------:R-:W-:Y:S02]  /*5dd0*/  PRMT R4, R4, 0x5410, R7 ;  /* 0x0000541004047816 */ /* 0x000fe40000000007 */
[----:B------:R-:W-:Y:S02]  /*5de0*/  PRMT R5, R6, 0x5410, R5 ;  /* 0x0000541006057816 */ /* 0x000fe40000000005 */
[----:B------:R-:W-:Y:S01]  /*5df0*/  PRMT R172, R172, 0x5410, R204 ;  /* 0x00005410acac7816 */ /* 0x000fe200000000cc */
[----:B--2---:R-:W-:Y:S01]  /*5e00*/  HMMA.16816.F32.BF16 R72, R32, R24, R72 ;  /* 0x000000182048723c */ /* 0x004fe20000041848 */
[----:B------:R-:W-:-:S02]  /*5e10*/  HSET2.LE.AND R6, R4, R58, PT ;  /* 0x0000003a04067233 */ /* 0x000fc40003803000 */
[--C-:B------:R-:W-:Y:S02]  /*5e20*/  HSET2.LE.AND R7, R5, R58.reuse, PT ;  /* 0x0000003a05077233 */ /* 0x100fe40003803000 */
[--C-:B------:R-:W-:Y:S01]  /*5e30*/  HSET2.LE.AND R4, R60, R58.reuse, PT ;  /* 0x0000003a3c047233 */ /* 0x100fe20003803000 */
[C---:B------:R-:W-:Y:S01]  /*5e40*/  HMMA.16816.F32.BF16 R76, R32.reuse, R26, R76 ;  /* 0x0000001a204c723c */ /* 0x040fe2000004184c */
[----:B------:R-:W-:Y:S02]  /*5e50*/  HSET2.LE.AND R5, R172, R58, PT ;  /* 0x0000003aac057233 */ /* 0x000fe40003803000 */
[C---:B------:R-:W-:Y:S01]  /*5e60*/  F2FP.BF16.F32.PACK_AB R58, R232.reuse, R175 ;  /* 0x000000afe83a723e */ /* 0x040fe200000010ff */
[----:B------:R-:W-:Y:S01]  /*5e70*/  FADD.FTZ R232, R232, R52 ;  /* 0x00000034e8e87221 */ /* 0x000fe20000010000 */
[C---:B------:R-:W-:Y:S01]  /*5e80*/  F2FP.BF16.F32.PACK_AB R60, R231.reuse, R164 ;  /* 0x000000a4e73c723e */ /* 0x040fe200000010ff */
[----:B---3--:R-:W-:Y:S01]  /*5e90*/  HMMA.16816.F32.BF16 R88, R32, R20, R88 ;  /* 0x000000142058723c */ /* 0x008fe20000041858 */
[----:B------:R-:W-:Y:S01]  /*5ea0*/  LOP3.LUT R6, R6, R58, RZ, 0xc0, !PT ;  /* 0x0000003a06067212 */ /* 0x000fe200078ec0ff */
[----:B------:R-:W-:Y:S01]  /*5eb0*/  FADD.FTZ R231, R231, R55 ;  /* 0x00000037e7e77221 */ /* 0x000fe20000010000 */
[----:B------:R-:W-:-:S02]  /*5ec0*/  F2FP.BF16.F32.PACK_AB R58, R59, R171 ;  /* 0x000000ab3b3a723e */ /* 0x000fc400000010ff */
[----:B------:R-:W-:Y:S01]  /*5ed0*/  LOP3.LUT R7, R7, R60, RZ, 0xc0, !PT ;  /* 0x0000003c07077212 */ /* 0x000fe200078ec0ff */
[----:B------:R-:W-:Y:S01]  /*5ee0*/  HMMA.16816.F32.BF16 R92, R32, R22, R92 ;  /* 0x00000016205c723c */ /* 0x000fe2000004185c */
[----:B------:R-:W-:Y:S02]  /*5ef0*/  LOP3.LUT R4, R4, R66, RZ, 0xc0, !PT ;  /* 0x0000004204047212 */ /* 0x000fe400078ec0ff */
[----:B------:R-:W-:-:S03]  /*5f00*/  LOP3.LUT R5, R5, R58, RZ, 0xc0, !PT ;  /* 0x0000003a05057212 */ /* 0x000fc600078ec0ff */
        /* <DEDUP_REMOVED lines=37> */
[----:B------:R-:W-:-:S04]  /*6160*/  LEA R8, P0, R4, R6, 0x1 ;  /* 0x0000000604087211 */ /* 0x000fc800078008ff */
        /* <DEDUP_REMOVED lines=10> */
[----:B------:R-:W-:Y:S04]  /*6210*/  LDSM.16.M88.4 R188, [R216+0x6000] ;  /* 0x00600000d8bc783b */ /* 0x000fe80000000200 */
[----:B------:R-:W-:Y:S04]  /*6220*/  LDSM.16.M88.4 R180, [R216+0x6400] ;  /* 0x00640000d8b4783b */ /* 0x000fe80000000200 */
[----:B------:R-:W-:Y:S04]  /*6230*/  LDSM.16.M88.4 R172, [R216+0x6800] ;  /* 0x00680000d8ac783b */ /* 0x000fe80000000200 */
[----:B-1----:R-:W1:Y:S04]  /*6240*/  LDSM.16.M88.4 R4, [R217+0x1000] ;  /* 0x00100000d904783b */ /* 0x002e680000000200 */
[----:B------:R-:W2:Y:S04]  /*6250*/  LDSM.16.M88.4 R196, [R216+0x6c00] ;  /* 0x006c0000d8c4783b */ /* 0x000ea80000000200 */
[----:B------:R-:W3:Y:S04]  /*6260*/  LDSM.16.M88.4 R60, [R217] ;  /* 0x00000000d93c783b */ /* 0x000ee80000000200 */
[----:B------:R-:W-:Y:S04]  /*6270*/  LDSM.16.M88.4 R56, [R213+0x6000] ;  /* 0x00600000d538783b */ /* 0x000fe80000000200 */
[----:B------:R-:W4:Y:S04]  /*6280*/  LDSM.16.M88.4 R236, [R215+0x1000] ;  /* 0x00100000d7ec783b */ /* 0x000f280000000200 */
[----:B------:R-:W5:Y:S04]  /*6290*/  LDSM.16.M88.4 R52, [R213+0x6400] ;  /* 0x00640000d534783b */ /* 0x000f680000000200 */
[----:B------:R-:W5:Y:S04]  /*62a0*/  LDSM.16.M88.4 R48, [R213+0x6800] ;  /* 0x00680000d530783b */ /* 0x000f680000000200 */
[----:B------:R-:W5:Y:S04]  /*62b0*/  LDSM.16.M88.4 R44, [R213+0x6c00] ;  /* 0x006c0000d52c783b */ /* 0x000f680000000200 */
[----:B------:R-:W5:Y:S04]  /*62c0*/  LDSM.16.M88.4 R40, [R215] ;  /* 0x00000000d728783b */ /* 0x000f680000000200 */
[----:B------:R-:W-:Y:S01]  /*62d0*/  LDSM.16.M88.4 R36, [R217+0x3000] ;  /* 0x00300000d924783b */ /* 0x000fe20000000200 */
[C---:B-1----:R-:W-:Y:S03]  /*62e0*/  HMMA.16816.F32.BF16 R32, R4.reuse, R188, RZ ;  /* 0x000000bc0420723c */ /* 0x042fe600000418ff */
[----:B------:R-:W1:Y:S04]  /*62f0*/  LDSM.16.M88.4 R208, [R216+0x7000] ;  /* 0x00700000d8d0783b */ /* 0x000e680000000200 */
[----:B------:R-:W1:Y:S01]  /*6300*/  LDSM.16.M88.4 R204, [R216+0x7400] ;  /* 0x00740000d8cc783b */ /* 0x000e620000000200 */
[C---:B------:R-:W-:Y:S03]  /*6310*/  HMMA.16816.F32.BF16 R28, R4.reuse, R190, RZ ;  /* 0x000000be041c723c */ /* 0x040fe600000418ff */
[----:B------:R-:W1:Y:S03]  /*6320*/  LDSM.16.M88.4 R200, [R216+0x7800] ;  /* 0x00780000d8c8783b */ /* 0x000e660000000200 */
[C---:B------:R-:W-:Y:S01]  /*6330*/  HMMA.16816.F32.BF16 R24, R4.reuse, R180, RZ ;  /* 0x000000b40418723c */ /* 0x040fe200000418ff */
[----:B------:R-:W0:Y:S05]  /*6340*/  LDGDEPBAR ;  /* 0x00000000000079af */ /* 0x000e2a0000000000 */
[C---:B------:R-:W-:Y:S06]  /*6350*/  HMMA.16816.F32.BF16 R16, R4.reuse, R172, RZ ;  /* 0x000000ac0410723c */ /* 0x040fec00000418ff */
[C---:B--2---:R-:W-:Y:S06]  /*6360*/  HMMA.16816.F32.BF16 R8, R4.reuse, R196, RZ ;  /* 0x000000c40408723c */ /* 0x044fec00000418ff */
[C---:B------:R-:W-:Y:S06]  /*6370*/  HMMA.16816.F32.BF16 R20, R4.reuse, R182, RZ ;  /* 0x000000b60414723c */ /* 0x040fec00000418ff */
[C---:B------:R-:W-:Y:S06]  /*6380*/  HMMA.16816.F32.BF16 R12, R4.reuse, R174, RZ ;  /* 0x000000ae040c723c */ /* 0x040fec00000418ff */
[----:B------:R-:W-:Y:S06]  /*6390*/  HMMA.16816.F32.BF16 R4, R4, R198, RZ ;  /* 0x000000c60404723c */ /* 0x000fec00000418ff */
[C---:B---3--:R-:W-:Y:S06]  /*63a0*/  HMMA.16816.F32.BF16 R192, R60.reuse, R188, RZ ;  /* 0x000000bc3cc0723c */ /* 0x048fec00000418ff */
        /* <DEDUP_REMOVED lines=8> */
[C---:B----4-:R-:W-:Y:S06]  /*6430*/  HMMA.16816.F32.BF16 R32, R236.reuse, R56, R32 ;  /* 0x00000038ec20723c */ /* 0x050fec0000041820 */
[C---:B-----5:R-:W-:Y:S06]  /*6440*/  HMMA.16816.F32.BF16 R24, R236.reuse, R52, R24 ;  /* 0x00000034ec18723c */ /* 0x060fec0000041818 */
        /* <DEDUP_REMOVED lines=16> */
[----:B------:R-:W4:Y:S05]  /*6550*/  LDSM.16.M88.4 R48, [R213+0x7000] ;  /* 0x00700000d530783b */ /* 0x000f2a0000000200 */
[----:B------:R-:W-:Y:S01]  /*6560*/  HMMA.16816.F32.BF16 R60, R40, R46, R60 ;  /* 0x0000002e283c723c */ /* 0x000fe2000004183c */
[----:B------:R-:W5:Y:S04]  /*6570*/  LDSM.16.M88.4 R44, [R213+0x7400] ;  /* 0x00740000d52c783b */ /* 0x000f680000000200 */
[----:B------:R-:W5:Y:S01]  /*6580*/  LDSM.16.M88.4 R40, [R213+0x7800] ;  /* 0x00780000d528783b */ /* 0x000f620000000200 */
[C---:B-1----:R-:W-:Y:S06]  /*6590*/  HMMA.16816.F32.BF16 R32, R36.reuse, R208, R32 ;  /* 0x000000d02420723c */ /* 0x042fec0000041820 */
[C---:B------:R-:W-:Y:S06]  /*65a0*/  HMMA.16816.F32.BF16 R24, R36.reuse, R204, R24 ;  /* 0x000000cc2418723c */ /* 0x040fec0000041818 */
[C---:B------:R-:W-:Y:S06]  /*65b0*/  HMMA.16816.F32.BF16 R16, R36.reuse, R200, R16 ;  /* 0x000000c82410723c */ /* 0x040fec0000041810 */
[C---:B--2---:R-:W-:Y:S06]  /*65c0*/  HMMA.16816.F32.BF16 R8, R36.reuse, R196, R8 ;  /* 0x000000c42408723c */ /* 0x044fec0000041808 */
[C---:B------:R-:W-:Y:S06]  /*65d0*/  HMMA.16816.F32.BF16 R28, R36.reuse, R210, R28 ;  /* 0x000000d2241c723c */ /* 0x040fec000004181c */
[C---:B------:R-:W-:Y:S06]  /*65e0*/  HMMA.16816.F32.BF16 R20, R36.reuse, R206, R20 ;  /* 0x000000ce2414723c */ /* 0x040fec0000041814 */
[C---:B------:R-:W-:Y:S06]  /*65f0*/  HMMA.16816.F32.BF16 R12, R36.reuse, R202, R12 ;  /* 0x000000ca240c723c */ /* 0x040fec000004180c */
[----:B------:R-:W-:Y:S01]  /*6600*/  HMMA.16816.F32.BF16 R4, R36, R198, R4 ;  /* 0x000000c62404723c */ /* 0x000fe20000041804 */
[----:B------:R-:W1:Y:S05]  /*6610*/  LDSM.16.M88.4 R36, [R213+0x7c00] ;  /* 0x007c0000d524783b */ /* 0x000e6a0000000200 */
[C---:B---3--:R-:W-:Y:S06]  /*6620*/  HMMA.16816.F32.BF16 R192, R236.reuse, R208, R192 ;  /* 0x000000d0ecc0723c */ /* 0x048fec00000418c0 */
[C---:B------:R-:W-:Y:S06]  /*6630*/  HMMA.16816.F32.BF16 R188, R236.reuse, R210, R188 ;  /* 0x000000d2ecbc723c */ /* 0x040fec00000418bc */
[C---:B------:R-:W-:Y:S06]  /*6640*/  HMMA.16816.F32.BF16 R176, R236.reuse, R200, R176 ;  /* 0x000000c8ecb0723c */ /* 0x040fec00000418b0 */
[C---:B------:R-:W-:Y:S01]  /*6650*/  HMMA.16816.F32.BF16 R172, R236.reuse, R202, R172 ;  /* 0x000000caecac723c */ /* 0x040fe200000418ac */
[----:B------:R-:W-:Y:S05]  /*6660*/  LDSM.16.M88.4 R200, [R217+0x4000] ;  /* 0x00400000d9c8783b */ /* 0x000fea0000000200 */
[----:B------:R-:W-:Y:S06]  /*6670*/  HMMA.16816.F32.BF16 R64, R236, R196, R64 ;  /* 0x000000c4ec40723c */ /* 0x000fec0000041840 */
[C---:B----4-:R-:W-:Y:S06]  /*6680*/  HMMA.16816.F32.BF16 R32, R52.reuse, R48, R32 ;  /* 0x000000303420723c */ /* 0x050fec0000041820 */
[C---:B------:R-:W-:Y:S06]  /*6690*/  HMMA.16816.F32.BF16 R28, R52.reuse, R50, R28 ;  /* 0x00000032341c723c */ /* 0x040fec000004181c */
[C---:B-----5:R-:W-:Y:S06]  /*66a0*/  HMMA.16816.F32.BF16 R24, R52.reuse, R44, R24 ;  /* 0x0000002c3418723c */ /* 0x060fec0000041818 */
[C---:B------:R-:W-:Y:S06]  /*66b0*/  HMMA.16816.F32.BF16 R20, R52.reuse, R46, R20 ;  /* 0x0000002e3414723c */ /* 0x040fec0000041814 */
[C---:B------:R-:W-:Y:S06]  /*66c0*/  HMMA.16816.F32.BF16 R16, R52.reuse, R40, R16 ;  /* 0x000000283410723c */ /* 0x040fec0000041810 */
[C---:B------:R-:W-:Y:S06]  /*66d0*/  HMMA.16816.F32.BF16 R12, R52.reuse, R42, R12 ;  /* 0x0000002a340c723c */ /* 0x040fec000004180c */
[C---:B-1----:R-:W-:Y:S06]  /*66e0*/  HMMA.16816.F32.BF16 R8, R52.reuse, R36, R8 ;  /* 0x000000243408723c */ /* 0x042fec0000041808 */
[----:B------:R-:W-:Y:S01]  /*66f0*/  HMMA.16816.F32.BF16 R4, R52, R38, R4 ;  /* 0x000000263404723c */ /* 0x000fe20000041804 */
[----:B------:R-:W1:Y:S05]  /*6700*/  LDSM.16.M88.4 R52, [R216+0x8000] ;  /* 0x00800000d834783b */ /* 0x000e6a0000000200 */
[C---:B------:R-:W-:Y:S01]  /*6710*/  HMMA.16816.F32.BF16 R60, R236.reuse, R198, R60 ;  /* 0x000000c6ec3c723c */ /* 0x040fe2000004183c */
[----:B------:R-:W2:Y:S05]  /*6720*/  LDSM.16.M88.4 R196, [R217+0x5000] ;  /* 0x00500000d9c4783b */ /* 0x000eaa0000000200 */
[C---:B------:R-:W-:Y:S06]  /*6730*/  HMMA.16816.F32.BF16 R184, R236.reuse, R204, R184 ;  /* 0x000000ccecb8723c */ /* 0x040fec00000418b8 */
[----:B------:R-:W-:Y:S01]  /*6740*/  HMMA.16816.F32.BF16 R180, R236, R206, R180 ;  /* 0x000000ceecb4723c */ /* 0x000fe200000418b4 */
[----:B------:R-:W-:Y:S05]  /*6750*/  LDSM.16.M88.4 R204, [R216+0x8c00] ;  /* 0x008c0000d8cc783b */ /* 0x000fea0000000200 */
[C---:B------:R-:W-:Y:S06]  /*6760*/  HMMA.16816.F32.BF16 R192, R56.reuse, R48, R192 ;  /* 0x0000003038c0723c */ /* 0x040fec00000418c0 */
[C---:B------:R-:W-:Y:S01]  /*6770*/  HMMA.16816.F32.BF16 R188, R56.reuse, R50, R188 ;  /* 0x0000003238bc723c */ /* 0x040fe200000418bc */
[----:B------:R-:W3:Y:S05]  /*6780*/  LDSM.16.M88.4 R48, [R216+0x8400] ;  /* 0x00840000d830783b */ /* 0x000eea0000000200 */
[C---:B------:R-:W-:Y:S06]  /*6790*/  HMMA.16816.F32.BF16 R176, R56.reuse, R40, R176 ;  /* 0x0000002838b0723c */ /* 0x040fec00000418b0 */
[C---:B------:R-:W-:Y:S01]  /*67a0*/  HMMA.16816.F32.BF16 R208, R56.reuse, R42, R172 ;  /* 0x0000002a38d0723c */ /* 0x040fe200000418ac */
[----:B------:R-:W-:Y:S04]  /*67b0*/  LDSM.16.M88.4 R40, [R213+0x8000] ;  /* 0x00800000d528783b */ /* 0x000fe80000000200 */
[----:B------:R-:W-:Y:S01]  /*67c0*/  LDSM.16.M88.4 R172, [R215+0x5000] ;  /* 0x00500000d7ac783b */ /* 0x000fe20000000200 */
[C---:B------:R-:W-:Y:S03]  /*67d0*/  HMMA.16816.F32.BF16 R236, R56.reuse, R36, R64 ;  /* 0x0000002438ec723c */ /* 0x040fe60000041840 */
[----:B------:R-:W4:Y:S03]  /*67e0*/  LDSM.16.M88.4 R64, [R215+0x4000] ;  /* 0x00400000d740783b */ /* 0x000f260000000200 */
[C---:B------:R-:W-:Y:S06]  /*67f0*/  HMMA.16816.F32.BF16 R184, R56.reuse, R44, R184 ;  /* 0x0000002c38b8723c */ /* 0x040fec00000418b8 */
[C---:B------:R-:W-:Y:S01]  /*6800*/  HMMA.16816.F32.BF16 R180, R56.reuse, R46, R180 ;  /* 0x0000002e38b4723c */ /* 0x040fe200000418b4 */
[----:B------:R-:W5:Y:S05]  /*6810*/  LDSM.16.M88.4 R44, [R216+0x8800] ;  /* 0x00880000d82c783b */ /* 0x000f6a0000000200 */
[----:B------:R-:W-:Y:S01]  /*6820*/  HMMA.16816.F32.BF16 R60, R56, R38, R60 ;  /* 0x00000026383c723c */ /* 0x000fe2000004183c */
[----:B------:R-:W5:Y:S05]  /*6830*/  LDSM.16.M88.4 R36, [R213+0x8400] ;  /* 0x00840000d524783b */ /* 0x000f6a0000000200 */
[-C--:B-1----:R-:W-:Y:S06]  /*6840*/  HMMA.16816.F32.BF16 R188, R200, R54.reuse, R188 ;  /* 0x00000036c8bc723c */ /* 0x082fec00000418bc */
[----:B--2---:R-:W-:Y:S06]  /*6850*/  HMMA.16816.F32.BF16 R28, R196, R54, R28 ;  /* 0x00000036c41c723c */ /* 0x004fec000004181c */
[-C--:B---3--:R-:W-:Y:S06]  /*6860*/  HMMA.16816.F32.BF16 R184, R200, R48.reuse, R184 ;  /* 0x00000030c8b8723c */ /* 0x088fec00000418b8 */
[----:B------:R-:W-:Y:S06]  /*6870*/  HMMA.16816.F32.BF16 R24, R196, R48, R24 ;  /* 0x00000030c418723c */ /* 0x000fec0000041818 */
[-C--:B----4-:R-:W-:Y:S06]  /*6880*/  HMMA.16816.F32.BF16 R188, R64, R42.reuse, R188 ;  /* 0x0000002a40bc723c */ /* 0x090fec00000418bc */
[----:B------:R-:W-:Y:S06]  /*6890*/  HMMA.16816.F32.BF16 R28, R172, R42, R28 ;  /* 0x0000002aac1c723c */ /* 0x000fec000004181c */
[----:B------:R-:W-:Y:S01]  /*68a0*/  HMMA.16816.F32.BF16 R180, R200, R50, R180 ;  /* 0x00000032c8b4723c */ /* 0x000fe200000418b4 */
[----:B------:R-:W-:-:S04]  /*68b0*/  IMAD.U32 R43, RZ, RZ, UR4 ;  /* 0x00000004ff2b7e24 */ /* 0x000fc8000f8e00ff */
[----:B------:R-:W-:Y:S01]  /*68c0*/  IMAD R43, R43, 0x40, R246 ;  /* 0x000000402b2b7824 */ /* 0x000fe200078e02f6 */
[C---:B-----5:R-:W-:Y:S03]  /*68d0*/  HMMA.16816.F32.BF16 R176, R200.reuse, R44, R176 ;  /* 0x0000002cc8b0723c */ /* 0x060fe600000418b0 */
[C---:B------:R-:W-:Y:S02]  /*68e0*/  VIADD R0, R43.reuse, 0x8 ;  /* 0x000000082b007836 */ /* 0x040fe40000000000 */
[----:B------:R-:W-:Y:S01]  /*68f0*/  VIADD R2, R43, 0x1 ;  /* 0x000000012b027836 */ /* 0x000fe20000000000 */
[----:B------:R-:W-:Y:S02]  /*6900*/  HMMA.16816.F32.BF16 R208, R200, R46, R208 ;  /* 0x0000002ec8d0723c */ /* 0x000fe400000418d0 */
[-C--:B------:R-:W-:Y:S02]  /*6910*/  ISETP.GE.AND P3, PT, R0, R240.reuse, PT ;  /* 0x000000f00000720c */ /* 0x080fe40003f66270 */
[----:B------:R-:W-:-:S02]  /*6920*/  ISETP.GE.AND P4, PT, R2, R240, PT ;  /* 0x000000f00200720c */ /* 0x000fc40003f86270 */
[C---:B------:R-:W-:Y:S01]  /*6930*/  HMMA.16816.F32.BF16 R16, R196.reuse, R44, R16 ;  /* 0x0000002cc410723c */ /* 0x040fe20000041810 */
[C---:B------:R-:W-:Y:S02]  /*6940*/  ISETP.GE.AND P0, PT, R2.reuse, R235, PT ;  /* 0x000000eb0200720c */ /* 0x040fe40003f06270 */
[C---:B------:R-:W-:Y:S02]  /*6950*/  ISETP.GE.AND P2, PT, R2.reuse, R226, PT ;  /* 0x000000e20200720c */ /* 0x040fe40003f46270 */
[----:B------:R-:W-:Y:S01]  /*6960*/  ISETP.GE.AND P1, PT, R2, R3, PT ;  /* 0x000000030200720c */ /* 0x000fe20003f26270 */
[----:B------:R-:W-:Y:S01]  /*6970*/  HMMA.16816.F32.BF16 R12, R196, R46, R12 ;  /* 0x0000002ec40c723c */ /* 0x000fe2000004180c */
[----:B------:R-:W1:Y:S01]  /*6980*/  LDSM.16.M88.4 R44, [R213+0x8800] ;  /* 0x00880000d52c783b */ /* 0x000e620000000200 */
[----:B------:R-:W-:Y:S02]  /*6990*/  ISETP.GE.AND P5, PT, R0, R235, PT ;  /* 0x000000eb0000720c */ /* 0x000fe40003fa6270 */
[----:B------:R-:W-:-:S02]  /*69a0*/  FSEL R2, R188, -INF , !P3 ;  /* 0xff800000bc027808 */ /* 0x000fc40005800000 */
[----:B------:R-:W-:Y:S01]  /*69b0*/  HMMA.16816.F32.BF16 R20, R196, R50, R20 ;  /* 0x00000032c414723c */ /* 0x000fe20000041814 */
[C---:B------:R-:W-:Y:S02]  /*69c0*/  ISETP.GE.AND P3, PT, R0.reuse, R3, PT ;  /* 0x000000030000720c */ /* 0x040fe40003f66270 */
[----:B------:R-:W-:Y:S02]  /*69d0*/  ISETP.GE.AND P6, PT, R0, R226, PT ;  /* 0x000000e20000720c */ /* 0x000fe40003fc6270 */
[----:B------:R-:W-:Y:S01]  /*69e0*/  FSEL R0, R190, -INF , !P5 ;  /* 0xff800000be007808 */ /* 0x000fe20006800000 */
[----:B------:R-:W-:Y:S01]  /*69f0*/  HMMA.16816.F32.BF16 R184, R64, R36, R184 ;  /* 0x0000002440b8723c */ /* 0x000fe200000418b8 */
[----:B------:R-:W-:Y:S02]  /*6a00*/  FSEL R30, R30, -INF , !P3 ;  /* 0xff8000001e1e7808 */ /* 0x000fe40005800000 */
[----:B------:R-:W-:-:S03]  /*6a10*/  FSEL R28, R28, -INF , !P6 ;  /* 0xff8000001c1c7808 */ /* 0x000fc60007000000 */
[----:B------:R-:W-:Y:S06]  /*6a20*/  HMMA.16816.F32.BF16 R24, R172, R36, R24 ;  /* 0x00000024ac18723c */ /* 0x000fec0000041818 */
[----:B------:R-:W-:Y:S01]  /*6a30*/  HMMA.16816.F32.BF16 R180, R64, R38, R180 ;  /* 0x0000002640b4723c */ /* 0x000fe200000418b4 */
[C---:B------:R-:W-:Y:S02]  /*6a40*/  VIADD R36, R43.reuse, 0x9 ;  /* 0x000000092b247836 */ /* 0x040fe40000000000 */
[----:B------:R-:W-:-:S03]  /*6a50*/  VIADD R37, R43, 0x10 ;  /* 0x000000102b257836 */ /* 0x000fc60000000000 */
[C---:B------:R-:W-:Y:S01]  /*6a60*/  ISETP.GE.AND P5, PT, R36.reuse, R226, PT ;  /* 0x000000e22400720c */ /* 0x040fe20003fa6270 */
[C---:B------:R-:W-:Y:S01]  /*6a70*/  HMMA.16816.F32.BF16 R192, R200.reuse, R52, R192 ;  /* 0x00000034c8c0723c */ /* 0x040fe200000418c0 */
[C---:B------:R-:W-:Y:S02]  /*6a80*/  ISETP.GE.AND P3, PT, R36.reuse, R3, PT ;  /* 0x000000032400720c */ /* 0x040fe40003f66270 */
[----:B------:R-:W-:Y:S02]  /*6a90*/  FSEL R29, R29, -INF , !P5 ;  /* 0xff8000001d1d7808 */ /* 0x000fe40006800000 */
[C---:B------:R-:W-:Y:S01]  /*6aa0*/  ISETP.GE.AND P6, PT, R36.reuse, R240, PT ;  /* 0x000000f02400720c */ /* 0x040fe20003fc6270 */
[----:B------:R-:W-:Y:S01]  /*6ab0*/  HMMA.16816.F32.BF16 R236, R200, R204, R236 ;  /* 0x000000ccc8ec723c */ /* 0x000fe200000418ec */
[----:B------:R-:W-:Y:S01]  /*6ac0*/  ISETP.GE.AND P5, PT, R36, R235, PT ;  /* 0x000000eb2400720c */ /* 0x000fe20003fa6270 */
[----:B------:R-:W-:Y:S01]  /*6ad0*/  VIADD R36, R43, 0x11 ;  /* 0x000000112b247836 */ /* 0x000fe20000000000 */
[----:B------:R-:W-:-:S02]  /*6ae0*/  FSEL R31, R31, -INF , !P3 ;  /* 0xff8000001f1f7808 */ /* 0x000fc40005800000 */
[----:B------:R-:W-:Y:S01]  /*6af0*/  ISETP.GE.AND P3, PT, R37, R235, PT ;  /* 0x000000eb2500720c */ /* 0x000fe20003f66270 */
[----:B------:R-:W-:Y:S01]  /*6b00*/  HMMA.16816.F32.BF16 R60, R200, R206, R60 ;  /* 0x000000cec83c723c */ /* 0x000fe2000004183c */
[----:B------:R-:W-:Y:S02]  /*6b10*/  FSEL R42, R189, -INF , !P6 ;  /* 0xff800000bd2a7808 */ /* 0x000fe40007000000 */
[----:B------:R-:W-:-:S03]  /*6b20*/  ISETP.GE.AND P6, PT, R37, R226, PT ;  /* 0x000000e22500720c */ /* 0x000fc60003fc6270 */
[----:B------:R-:W-:Y:S01]  /*6b30*/  HMMA.16816.F32.BF16 R20, R172, R38, R20 ;  /* 0x00000026ac14723c */ /* 0x000fe20000041814 */
[----:B------:R-:W-:Y:S02]  /*6b40*/  FSEL R201, R186, -INF , !P3 ;  /* 0xff800000bac97808 */ /* 0x000fe40005800000 */
[-C--:B------:R-:W-:Y:S02]  /*6b50*/  ISETP.GE.AND P3, PT, R36, R240.reuse, PT ;  /* 0x000000f02400720c */ /* 0x080fe40003f66270 */
[----:B------:R-:W-:Y:S01]  /*6b60*/  FSEL R59, R24, -INF , !P6 ;  /* 0xff800000183b7808 */ /* 0x000fe20007000000 */
[----:B------:R-:W-:Y:S01]  /*6b70*/  VIADD R24, R43, 0x18 ;  /* 0x000000182b187836 */ /* 0x000fe20000000000 */
[----:B------:R-:W-:Y:S01]  /*6b80*/  FSEL R39, R191, -INF , !P5 ;  /* 0xff800000bf277808 */ /* 0x000fe20006800000 */
[----:B-1----:R-:W-:Y:S01]  /*6b90*/  HMMA.16816.F32.BF16 R176, R64, R44, R176 ;  /* 0x0000002c40b0723c */ /* 0x002fe200000418b0 */
[----:B------:R-:W-:Y:S02]  /*6ba0*/  ISETP.GE.AND P5, PT, R37, R240, PT ;  /* 0x000000f02500720c */ /* 0x000fe40003fa6270 */
[----:B------:R-:W-:-:S02]  /*6bb0*/  FSEL R202, R185, -INF , !P3 ;  /* 0xff800000b9ca7808 */ /* 0x000fc40005800000 */
[----:B------:R-:W-:Y:S01]  /*6bc0*/  FSEL R200, R184, -INF , !P5 ;  /* 0xff800000b8c87808 */ /* 0x000fe20006800000 */
[----:B------:R-:W-:Y:S01]  /*6bd0*/  HMMA.16816.F32.BF16 R16, R172, R44, R16 ;  /* 0x0000002cac10723c */ /* 0x000fe20000041810 */
[-C--:B------:R-:W-:Y:S02]  /*6be0*/  ISETP.GE.AND P5, PT, R37, R3.reuse, PT ;  /* 0x000000032500720c */ /* 0x080fe40003fa6270 */
[----:B------:R-:W-:Y:S02]  /*6bf0*/  ISETP.GE.AND P3, PT, R36, R3, PT ;  /* 0x000000032400720c */ /* 0x000fe40003f66270 */
[----:B------:R-:W-:Y:S01]  /*6c00*/  FSEL R55, R26, -INF , !P5 ;  /* 0xff8000001a377808 */ /* 0x000fe20006800000 */
[----:B------:R-:W-:Y:S01]  /*6c10*/  HMMA.16816.F32.BF16 R208, R64, R46, R208 ;  /* 0x0000002e40d0723c */ /* 0x000fe200000418d0 */
[----:B------:R-:W-:Y:S02]  /*6c20*/  FSEL R49, R27, -INF , !P3 ;  /* 0xff8000001b317808 */ /* 0x000fe40005800000 */
[----:B------:R-:W-:-:S02]  /*6c30*/  ISETP.GE.AND P6, PT, R36, R235, PT ;  /* 0x000000eb2400720c */ /* 0x000fc40003fc6270 */
[----:B------:R-:W-:Y:S01]  /*6c40*/  ISETP.GE.AND P5, PT, R36, R226, PT ;  /* 0x000000e22400720c */ /* 0x000fe20003fa6270 */
[----:B------:R-:W-:Y:S01]  /*6c50*/  VIADD R36, R43, 0x19 ;  /* 0x000000192b247836 */ /* 0x000fe20000000000 */
[----:B------:R-:W-:Y:S01]  /*6c60*/  ISETP.GE.AND P3, PT, R24, R240, PT ;  /* 0x000000f01800720c */ /* 0x000fe20003f66270 */
[C---:B------:R-:W-:Y:S01]  /*6c70*/  HMMA.16816.F32.BF16 R32, R196.reuse, R52, R32 ;  /* 0x00000034c420723c */ /* 0x040fe20000041820 */
[----:B------:R-:W-:Y:S02]  /*6c80*/  FSEL R247, R187, -INF , !P6 ;  /* 0xff800000bbf77808 */ /* 0x000fe40007000000 */
[----:B------:R-:W-:Y:S02]  /*6c90*/  FSEL R58, R25, -INF , !P5 ;  /* 0xff800000193a7808 */ /* 0x000fe40006800000 */
[----:B------:R-:W-:Y:S01]  /*6ca0*/  FSEL R248, R180, -INF , !P3 ;  /* 0xff800000b4f87808 */ /* 0x000fe20005800000 */
[----:B------:R-:W-:Y:S01]  /*6cb0*/  HMMA.16816.F32.BF16 R8, R196, R204, R8 ;  /* 0x000000ccc408723c */ /* 0x000fe20000041808 */
[----:B------:R-:W-:-:S02]  /*6cc0*/  ISETP.GE.AND P5, PT, R24, R235, PT ;  /* 0x000000eb1800720c */ /* 0x000fc40003fa6270 */
        /* <DEDUP_REMOVED lines=8> */
[----:B------:R-:W-:Y:S02]  /*6d50*/  FSEL R54, R22, -INF , !P3 ;  /* 0xff80000016367808 */ /* 0x000fe40005800000 */
[----:B------:R-:W-:Y:S01]  /*6d60*/  FSEL R56, R21, -INF , !P5 ;  /* 0xff80000015387808 */ /* 0x000fe20006800000 */
[C---:B------:R-:W-:Y:S01]  /*6d70*/  VIADD R21, R43.reuse, 0x20 ;  /* 0x000000202b157836 */ /* 0x040fe20000000000 */
[----:B------:R-:W-:Y:S01]  /*6d80*/  BAR.SYNC.DEFER_BLOCKING 0x0 ;  /* 0x0000000000007b1d */ /* 0x000fe20000010000 */
        /* <DEDUP_REMOVED lines=8> */
[CC--:B------:R-:W-:Y:S02]  /*6e10*/  ISETP.GE.AND P5, PT, R21.reuse, R240.reuse, PT ;  /* 0x000000f01500720c */ /* 0x0c0fe40003fa6270 */
[C---:B------:R-:W-:Y:S02]  /*6e20*/  ISETP.GE.AND P3, PT, R21.reuse, R235, PT ;  /* 0x000000eb1500720c */ /* 0x040fe40003f66270 */
[----:B------:R-:W-:Y:S02]  /*6e30*/  FSEL R164, R176, -INF , !P5 ;  /* 0xff800000b0a47808 */ /* 0x000fe40006800000 */
[----:B------:R-:W-:Y:S02]  /*6e40*/  FSEL R169, R178, -INF , !P3 ;  /* 0xff800000b2a97808 */ /* 0x000fe40005800000 */
[----:B------:R-:W-:Y:S02]  /*6e50*/  ISETP.GE.AND P5, PT, R21, R3, PT ;  /* 0x000000031500720c */ /* 0x000fe40003fa6270 */
[----:B------:R-:W-:-:S02]  /*6e60*/  ISETP.GE.AND P3, PT, R20, R240, PT ;  /* 0x000000f01400720c */ /* 0x000fc40003f66270 */
[----:B------:R-:W-:Y:S01]  /*6e70*/  FSEL R185, R18, -INF , !P5 ;  /* 0xff80000012b97808 */ /* 0x000fe20006800000 */
[----:B------:R-:W-:Y:S01]  /*6e80*/  VIADD R18, R43, 0x28 ;  /* 0x000000282b127836 */ /* 0x000fe20000000000 */
[----:B------:R-:W-:Y:S02]  /*6e90*/  FSEL R171, R177, -INF , !P3 ;  /* 0xff800000b1ab7808 */ /* 0x000fe40005800000 */
[----:B------:R-:W-:Y:S01]  /*6ea0*/  ISETP.GE.AND P6, PT, R36, R240, PT ;  /* 0x000000f02400720c */ /* 0x000fe20003fc6270 */
[-C--:B-1----:R-:W-:Y:S01]  /*6eb0*/  HMMA.16816.F32.BF16 R236, R64, R24.reuse, R236 ;  /* 0x0000001840ec723c */ /* 0x082fe200000418ec */
[----:B------:R-:W-:Y:S02]  /*6ec0*/  ISETP.GE.AND P3, PT, R20, R3, PT ;  /* 0x000000031400720c */ /* 0x000fe40003f66270 */
[----:B------:R-:W-:Y:S02]  /*6ed0*/  FSEL R252, R181, -INF , !P6 ;  /* 0xff800000b5fc7808 */ /* 0x000fe40007000000 */
[----:B------:R-:W-:Y:S01]  /*6ee0*/  FSEL R203, R19, -INF , !P3 ;  /* 0xff80000013cb7808 */ /* 0x000fe20005800000 */
[----:B------:R-:W-:Y:S01]  /*6ef0*/  HMMA.16816.F32.BF16 R8, R172, R24, R8 ;  /* 0x00000018ac08723c */ /* 0x000fe20000041808 */
[----:B------:R-:W-:Y:S01]  /*6f00*/  ISETP.GE.AND P6, PT, R21, R226, PT ;  /* 0x000000e21500720c */ /* 0x000fe20003fc6270 */
[----:B------:R-:W-:Y:S01]  /*6f10*/  VIADD R21, R43, 0x38 ;  /* 0x000000382b157836 */ /* 0x000fe20000000000 */
[----:B------:R-:W-:-:S02]  /*6f20*/  ISETP.GE.AND P3, PT, R18, R240, PT ;  /* 0x000000f01200720c */ /* 0x000fc40003f66270 */
[----:B------:R-:W-:Y:S01]  /*6f30*/  FSEL R205, R16, -INF , !P6 ;  /* 0xff80000010cd7808 */ /* 0x000fe20007000000 */
[----:B------:R-:W-:Y:S01]  /*6f40*/  VIADD R16, R43, 0x29 ;  /* 0x000000292b107836 */ /* 0x000fe20000000000 */
[----:B------:R-:W-:Y:S01]  /*6f50*/  FSEL R176, R208, -INF , !P3 ;  /* 0xff800000d0b07808 */ /* 0x000fe20005800000 */
[-C--:B------:R-:W-:Y:S01]  /*6f60*/  HMMA.16816.F32.BF16 R64, R64, R26.reuse, R60 ;  /* 0x0000001a4040723c */ /* 0x080fe2000004183c */
[-C--:B------:R-:W-:Y:S02]  /*6f70*/  ISETP.GE.AND P3, PT, R18, R3.reuse, PT ;  /* 0x000000031200720c */ /* 0x080fe40003f66270 */
[----:B------:R-:W-:Y:S02]  /*6f80*/  ISETP.GE.AND P5, PT, R20, R226, PT ;  /* 0x000000e21400720c */ /* 0x000fe40003fa6270 */
[----:B------:R-:W-:Y:S01]  /*6f90*/  FSEL R204, R14, -INF , !P3 ;  /* 0xff8000000ecc7808 */ /* 0x000fe20005800000 */
[----:B------:R-:W-:Y:S01]  /*6fa0*/  HMMA.16816.F32.BF16 R4, R172, R26, R4 ;  /* 0x0000001aac04723c */ /* 0x000fe20000041804 */
[----:B------:R-:W-:-:S02]  /*6fb0*/  ISETP.GE.AND P3, PT, R16, R3, PT ;  /* 0x000000031000720c */ /* 0x000fc40003f66270 */
[-C--:B------:R-:W-:Y:S02]  /*6fc0*/  ISETP.GE.AND P6, PT, R20, R235.reuse, PT ;  /* 0x000000eb1400720c */ /* 0x080fe40003fc6270 */
        /* <DEDUP_REMOVED lines=10> */
[----:B------:R-:W-:Y:S01]  /*7070*/  FSEL R251, R12, -INF , !P6 ;  /* 0xff8000000cfb7808 */ /* 0x000fe20007000000 */
[----:B------:R-:W-:Y:S01]  /*7080*/  VIADD R12, R43, 0x30 ;  /* 0x000000302b0c7836 */ /* 0x000fe20000000000 */
[----:B------:R-:W-:-:S02]  /*7090*/  FSEL R15, R193, -INF , !P4 ;  /* 0xff800000c10f7808 */ /* 0x000fc40006000000 */
[----:B------:R-:W-:Y:S02]  /*70a0*/  FMNMX.FTZ R20, R168, R19, !PT ;  /* 0x00000013a8147209 */ /* 0x000fe40007810000 */
[----:B------:R-:W-:Y:S02]  /*70b0*/  FSEL R210, R13, -INF , !P5 ;  /* 0xff8000000dd27808 */ /* 0x000fe40006800000 */
[C---:B------:R-:W-:Y:S02]  /*70c0*/  ISETP.GE.AND P6, PT, R16.reuse, R240, PT ;  /* 0x000000f01000720c */ /* 0x040fe40003fc6270 */
[-C--:B------:R-:W-:Y:S02]  /*70d0*/  ISETP.GE.AND P5, PT, R16, R235.reuse, PT ;  /* 0x000000eb1000720c */ /* 0x080fe40003fa6270 */
[----:B------:R-:W-:Y:S02]  /*70e0*/  FSEL R13, R195, -INF , !P0 ;  /* 0xff800000c30d7808 */ /* 0x000fe40004000000 */
[----:B------:R-:W-:-:S02]  /*70f0*/  ISETP.GE.AND P4, PT, R12, R235, PT ;  /* 0x000000eb0c00720c */ /* 0x000fc40003f86270 */
[----:B------:R-:W-:Y:S02]  /*7100*/  ISETP.GE.AND P0, PT, R12, R226, PT ;  /* 0x000000e20c00720c */ /* 0x000fe40003f06270 */
[----:B------:R-:W-:Y:S02]  /*7110*/  FMNMX.FTZ R20, R15, R20, !PT ;  /* 0x000000140f147209 */ /* 0x000fe40007810000 */
[----:B------:R-:W-:Y:S02]  /*7120*/  FSEL R178, R209, -INF , !P6 ;  /* 0xff800000d1b27808 */ /* 0x000fe40007000000 */
[----:B------:R-:W-:Y:S02]  /*7130*/  FSEL R180, R211, -INF , !P5 ;  /* 0xff800000d3b47808 */ /* 0x000fe40006800000 */
[----:B------:R-:W-:Y:S02]  /*7140*/  FSEL R14, R33, -INF , !P2 ;  /* 0xff800000210e7808 */ /* 0x000fe40005000000 */
[----:B------:R-:W-:-:S02]  /*7150*/  ISETP.GE.AND P6, PT, R43, R235, PT ;  /* 0x000000eb2b00720c */ /* 0x000fc40003fc6270 */
[C---:B------:R-:W-:Y:S02]  /*7160*/  ISETP.GE.AND P5, PT, R12.reuse, R240, PT ;  /* 0x000000f00c00720c */ /* 0x040fe40003fa6270 */
[----:B------:R-:W-:Y:S02]  /*7170*/  ISETP.GE.AND P3, PT, R12, R3, PT ;  /* 0x000000030c00720c */ /* 0x000fe40003f66270 */
[----:B------:R-:W-:Y:S02]  /*7180*/  ISETP.GE.AND P2, PT, R43, R226, PT ;  /* 0x000000e22b00720c */ /* 0x000fe40003f46270 */
[----:B------:R-:W-:Y:S02]  /*7190*/  FSEL R12, R35, -INF , !P1 ;  /* 0xff800000230c7808 */ /* 0x000fe40004800000 */
[----:B------:R-:W-:Y:S02]  /*71a0*/  FSEL R36, R238, -INF , !P4 ;  /* 0xff800000ee247808 */ /* 0x000fe40006000000 */
[----:B------:R-:W-:-:S02]  /*71b0*/  FMNMX.FTZ R20, R2, R20, !PT ;  /* 0x0000001402147209 */ /* 0x000fc40007810000 */
[----:B------:R-:W-:Y:S02]  /*71c0*/  FSEL R175, R8, -INF , !P0 ;  /* 0xff80000008af7808 */ /* 0x000fe40004000000 */
[C---:B------:R-:W-:Y:S01]  /*71d0*/  ISETP.GE.AND P1, PT, R43.reuse, R3, PT ;  /* 0x000000032b00720c */ /* 0x040fe20003f26270 */
[----:B------:R-:W-:Y:S01]  /*71e0*/  VIADD R43, R43, 0x39 ;  /* 0x000000392b2b7836 */ /* 0x000fe20000000000 */
[----:B------:R-:W-:Y:S02]  /*71f0*/  ISETP.GE.AND P4, PT, R17, R235, PT ;  /* 0x000000eb1100720c */ /* 0x000fe40003f86270 */
[----:B------:R-:W-:Y:S02]  /*7200*/  PLOP3.LUT P0, PT, PT, PT, UP0, 0x80, 0x0 ;  /* 0x000000000000781c */ /* 0x000fe40003f0f008 */
[----:B------:R-:W-:Y:S02]  /*7210*/  FSEL R18, R194, -INF , !P6 ;  /* 0xff800000c2127808 */ /* 0x000fe40007000000 */
[----:B------:R-:W-:-:S02]  /*7220*/  FSEL R63, R236, -INF , !P5 ;  /* 0xff800000ec3f7808 */ /* 0x000fc40006800000 */
[----:B------:R-:W-:Y:S02]  /*7230*/  FSEL R16, R32, -INF , !P2 ;  /* 0xff80000020107808 */ /* 0x000fe40005000000 */
[C---:B------:R-:W-:Y:S02]  /*7240*/  ISETP.GE.AND P5, PT, R17.reuse, R240, PT ;  /* 0x000000f01100720c */ /* 0x040fe40003fa6270 */
[C---:B------:R-:W-:Y:S02]  /*7250*/  ISETP.GE.AND P6, PT, R17.reuse, R226, PT ;  /* 0x000000e21100720c */ /* 0x040fe40003fc6270 */
[----:B------:R-:W-:Y:S02]  /*7260*/  ISETP.GE.AND P2, PT, R17, R3, PT ;  /* 0x000000031100720c */ /* 0x000fe40003f46270 */
[----:B------:R-:W-:Y:S02]  /*7270*/  FMNMX.FTZ R20, R42, R20, !PT ;  /* 0x000000142a147209 */ /* 0x000fe40007810000 */
[----:B------:R-:W-:-:S02]  /*7280*/  FSEL R17, R34, -INF , !P1 ;  /* 0xff80000022117808 */ /* 0x000fc40004800000 */
[----:B------:R-:W-:Y:S02]  /*7290*/  FSEL R37, R239, -INF , !P4 ;  /* 0xff800000ef257808 */ /* 0x000fe40006000000 */
[C---:B------:R-:W-:Y:S02]  /*72a0*/  ISETP.GE.AND P1, PT, R21.reuse, R240, PT ;  /* 0x000000f01500720c */ /* 0x040fe40003f26270 */
[----:B------:R-:W-:Y:S02]  /*72b0*/  ISETP.GE.AND P4, PT, R21, R235, PT ;  /* 0x000000eb1500720c */ /* 0x000fe40003f86270 */
[----:B------:R-:W-:Y:S02]  /*72c0*/  FMNMX.FTZ R20, R200, R20, !PT ;  /* 0x00000014c8147209 */ /* 0x000fe40007810000 */
[----:B------:R-:W-:Y:S02]  /*72d0*/  FSEL R64, R64, -INF , !P1 ;  /* 0xff80000040407808 */ /* 0x000fe40004800000 */
[----:B------:R-:W-:-:S02]  /*72e0*/  FSEL R38, R66, -INF , !P4 ;  /* 0xff80000042267808 */ /* 0x000fc40006000000 */
[C---:B------:R-:W-:Y:S02]  /*72f0*/  ISETP.GE.AND P1, PT, R43.reuse, R240, PT ;  /* 0x000000f02b00720c */ /* 0x040fe40003f26270 */
[----:B------:R-:W-:Y:S02]  /*7300*/  ISETP.GE.AND P4, PT, R43, R235, PT ;  /* 0x000000eb2b00720c */ /* 0x000fe40003f86270 */
[----:B------:R-:W-:Y:S02]  /*7310*/  FMNMX.FTZ R20, R202, R20, !PT ;  /* 0x00000014ca147209 */ /* 0x000fe40007810000 */
[----:B------:R-:W-:Y:S02]  /*7320*/  FSEL R170, R237, -INF , !P5 ;  /* 0xff800000edaa7808 */ /* 0x000fe40006800000 */
[----:B------:R-:W-:Y:S02]  /*7330*/  FSEL R51, R65, -INF , !P1 ;  /* 0xff80000041337808 */ /* 0x000fe40004800000 */
[----:B------:R-:W-:-:S02]  /*7340*/  FSEL R53, R67, -INF , !P4 ;  /* 0xff80000043357808 */ /* 0x000fc40006000000 */
[CC--:B------:R-:W-:Y:S02]  /*7350*/  ISETP.GE.AND P5, PT, R21.reuse, R226.reuse, PT ;  /* 0x000000e21500720c */ /* 0x0c0fe40003fa6270 */
[----:B------:R-:W-:Y:S02]  /*7360*/  ISETP.GE.AND P1, PT, R21, R3, PT ;  /* 0x000000031500720c */ /* 0x000fe40003f26270 */
        /* <DEDUP_REMOVED lines=29> */
.L_x_405:
[----:B-1----:R-:W-:Y:S01]  /*7540*/  FMNMX.FTZ R21, R252, R22, !PT ;  /* 0x00000016fc157209 */ /* 0x002fe20007810000 */
[----:B------:R-:W-:Y:S01]  /*7550*/  USHF.L.U32 UR4, UR38, 0x1, URZ ;  /* 0x0000000126047899 */ /* 0x000fe2000800063f */
[----:B------:R-:W-:Y:S01]  /*7560*/  FMNMX.FTZ R23, R167, R18, !PT ;  /* 0x00000012a7177209 */ /* 0x000fe20007810000 */
[----:B------:R-:W-:Y:S01]  /*7570*/  IMAD.U32 R44, RZ, RZ, UR33 ;  /* 0x00000021ff2c7e24 */ /* 0x000fe2000f8e00ff */
[----:B------:R-:W-:Y:S01]  /*7580*/  FMNMX.FTZ R21, R164, R21, !PT ;  /* 0x00000015a4157209 */ /* 0x000fe20007810000 */
[----:B------:R-:W-:Y:S01]  /*7590*/  IMAD.WIDE.U32 R238, R228, -0x2daee0ad, RZ ;  /* 0xd2511f53e4ee7825 */ /* 0x000fe200078e00ff */
[----:B------:R-:W-:Y:S01]  /*75a0*/  FMNMX.FTZ R23, R13, R23, !PT ;  /* 0x000000170d177209 */ /* 0x000fe20007810000 */
[----:B------:R-:W-:Y:S01]  /*75b0*/  UISETP.GE.AND UP0, UPT, UR34, 0x3, UPT ;  /* 0x000000032200788c */ /* 0x000fe2000bf06270 */
[----:B------:R-:W-:Y:S01]  /*75c0*/  FMNMX.FTZ R21, R171, R21, !PT ;  /* 0x00000015ab157209 */ /* 0x000fe20007810000 */
[----:B------:R-:W-:Y:S01]  /*75d0*/  IMAD.WIDE.U32 R236, R234, -0x326172a9, RZ ;  /* 0xcd9e8d57eaec7825 */ /* 0x000fe200078e00ff */
[----:B------:R-:W-:Y:S01]  /*75e0*/  LOP3.LUT R44, R239, UR4, R44, 0x96, !PT ;  /* 0x00000004ef2c7c12 */ /* 0x000fe2000f8e962c */
[----:B------:R-:W-:Y:S01]  /*75f0*/  UIADD3 UR4, UR4, 0x1, URZ ;  /* 0x0000000104047890 */ /* 0x000fe2000fffe03f */
[----:B------:R-:W-:Y:S01]  /*7600*/  FMNMX.FTZ R21, R176, R21, !PT ;  /* 0x00000015b0157209 */ /* 0x000fe20007810000 */
[----:B------:R-:W-:Y:S01]  /*7610*/  IMAD.WIDE.U32 R190, R233, -0x326172a9, RZ ;  /* 0xcd9e8d57e9be7825 */ /* 0x000fe200078e00ff */
[----:B------:R-:W-:-:S02]  /*7620*/  FMNMX.FTZ R23, R0, R23, !PT ;  /* 0x0000001700177209 */ /* 0x000fc40007810000 */
[----:B------:R-:W-:Y:S01]  /*7630*/  FMNMX.FTZ R21, R178, R21, !PT ;  /* 0x00000015b2157209 */ /* 0x000fe20007810000 */
[----:B------:R-:W-:Y:S01]  /*7640*/  IMAD.WIDE.U32 R44, R44, -0x326172a9, RZ ;  /* 0xcd9e8d572c2c7825 */ /* 0x000fe200078e00ff */
[----:B------:R-:W-:Y:S02]  /*7650*/  FMNMX.FTZ R23, R39, R23, !PT ;  /* 0x0000001727177209 */ /* 0x000fe40007810000 */
[----:B------:R-:W-:Y:S01]  /*7660*/  FMNMX.FTZ R21, R63, R21, !PT ;  /* 0x000000153f157209 */ /* 0x000fe20007810000 */
[----:B------:R-:W-:Y:S01]  /*7670*/  IMAD.MOV.U32 R211, RZ, RZ, R48 ;  /* 0x000000ffffd37224 */ /* 0x000fe200078e0030 */
[----:B------:R-:W-:Y:S01]  /*7680*/  FMNMX.FTZ R23, R201, R23, !PT ;  /* 0x00000017c9177209 */ /* 0x000fe20007810000 */
[----:B------:R-:W-:Y:S01]  /*7690*/  IMAD.MOV.U32 R197, RZ, RZ, R49 ;  /* 0x000000ffffc57224 */ /* 0x000fe200078e0031 */
[----:B------:R-:W-:Y:S02]  /*76a0*/  FMNMX.FTZ R21, R170, R21, !PT ;  /* 0x00000015aa157209 */ /* 0x000fe40007810000 */
[----:B------:R-:W-:-:S02]  /*76b0*/  LOP3.LUT R198, R237, R229, RZ, 0x3c, !PT ;  /* 0x000000e5edc67212 */ /* 0x000fc400078e3cff */
[----:B------:R-:W-:Y:S02]  /*76c0*/  FMNMX.FTZ R21, R64, R21, !PT ;  /* 0x0000001540157209 */ /* 0x000fe40007810000 */
[----:B------:R-:W-:Y:S01]  /*76d0*/  LOP3.LUT R8, R45, UR21, R236, 0x96, !PT ;  /* 0x000000152d087c12 */ /* 0x000fe2000f8e96ec */
[----:B------:R-:W-:Y:S01]  /*76e0*/  IMAD.WIDE.U32 R198, R198, -0x2daee0ad, RZ ;  /* 0xd2511f53c6c67825 */ /* 0x000fe200078e00ff */
[----:B------:R-:W-:Y:S02]  /*76f0*/  FMNMX.FTZ R22, R166, R16, !PT ;  /* 0x00000010a6167209 */ /* 0x000fe40007810000 */
[----:B------:R-:W-:Y:S01]  /*7700*/  FMNMX.FTZ R21, R51, R21, !PT ;  /* 0x0000001533157209 */ /* 0x000fe20007810000 */
[----:B------:R-:W-:Y:S01]  /*7710*/  IMAD.WIDE.U32 R26, R8, -0x2daee0ad, RZ ;  /* 0xd2511f53081a7825 */ /* 0x000fe200078e00ff */
[----:B------:R-:W-:Y:S02]  /*7720*/  FMNMX.FTZ R23, R247, R23, !PT ;  /* 0x00000017f7177209 */ /* 0x000fe40007810000 */
[----:B------:R-:W-:Y:S01]  /*7730*/  FMNMX.FTZ R22, R14, R22, !PT ;  /* 0x000000160e167209 */ /* 0x000fe20007810000 */
[----:B------:R-:W1:Y:S01]  /*7740*/  SHFL.BFLY PT, R24, R21, 0x2, 0x1f ;  /* 0x0c401f0015187f89 */ /* 0x000e6200000e0000 */
[----:B------:R-:W-:Y:S01]  /*7750*/  LOP3.LUT R188, R191, R229, RZ, 0x3c, !PT ;  /* 0x000000e5bfbc7212 */ /* 0x000fe200078e3cff */
[----:B------:R-:W-:Y:S01]  /*7760*/  IMAD.MOV.U32 R191, RZ, RZ, R55 ;  /* 0x000000ffffbf7224 */ /* 0x000fe200078e0037 */
[----:B------:R-:W-:-:S02]  /*7770*/  FMNMX.FTZ R23, R249, R23, !PT ;  /* 0x00000017f9177209 */ /* 0x000fc40007810000 */
[----:B------:R-:W-:Y:S01]  /*7780*/  FMNMX.FTZ R22, R28, R22, !PT ;  /* 0x000000161c167209 */ /* 0x000fe20007810000 */
[----:B------:R-:W-:Y:S01]  /*7790*/  IMAD.WIDE.U32 R188, R188, -0x2daee0ad, RZ ;  /* 0xd2511f53bcbc7825 */ /* 0x000fe200078e00ff */
[----:B------:R-:W-:Y:S02]  /*77a0*/  LOP3.LUT R8, R27, UR18, R198, 0x96, !PT ;  /* 0x000000121b087c12 */ /* 0x000fe4000f8e96c6 */
[----:B------:R-:W-:Y:S02]  /*77b0*/  FMNMX.FTZ R23, R211, R23, !PT ;  /* 0x00000017d3177209 */ /* 0x000fe40007810000 */
[----:B------:R-:W-:Y:S01]  /*77c0*/  FMNMX.FTZ R25, R165, R17, !PT ;  /* 0x00000011a5197209 */ /* 0x000fe20007810000 */
[----:B------:R-:W-:Y:S01]  /*77d0*/  IMAD.WIDE.U32 R192, R8, -0x326172a9, RZ ;  /* 0xcd9e8d5708c07825 */ /* 0x000fe200078e00ff */
[----:B------:R-:W-:Y:S02]  /*77e0*/  FMNMX.FTZ R22, R29, R22, !PT ;  /* 0x000000161d167209 */ /* 0x000fe40007810000 */
[----:B------:R-:W-:-:S02]  /*77f0*/  FMNMX.FTZ R23, R169, R23, !PT ;  /* 0x00000017a9177209 */ /* 0x000fc40007810000 */
[----:B------:R-:W-:Y:S02]  /*7800*/  FMNMX.FTZ R25, R12, R25, !PT ;  /* 0x000000190c197209 */ /* 0x000fe40007810000 */
[----:B------:R-:W-:Y:S02]  /*7810*/  FMNMX.FTZ R8, R59, R22, !PT ;  /* 0x000000163b087209 */ /* 0x000fe40007810000 */
[----:B------:R-:W-:Y:S01]  /*7820*/  LOP3.LUT R186, R189, UR20, R238, 0x96, !PT ;  /* 0x00000014bdba7c12 */ /* 0x000fe2000f8e96ee */
[----:B------:R-:W-:Y:S01]  /*7830*/  IMAD.MOV.U32 R189, RZ, RZ, R54 ;  /* 0x000000ffffbd7224 */ /* 0x000fe200078e0036 */
[----:B------:R-:W-:Y:S01]  /*7840*/  LOP3.LUT R194, R199, UR20, R238, 0x96, !PT ;  /* 0x00000014c7c27c12 */ /* 0x000fe2000f8e96ee */
[----:B------:R-:W-:Y:S01]  /*7850*/  IMAD.MOV.U32 R199, RZ, RZ, R56 ;  /* 0x000000ffffc77224 */ /* 0x000fe200078e0038 */
[----:B------:R-:W-:Y:S01]  /*7860*/  FMNMX.FTZ R23, R179, R23, !PT ;  /* 0x00000017b3177209 */ /* 0x000fe20007810000 */
[----:B------:R-:W-:Y:S01]  /*7870*/  IMAD.WIDE.U32 R186, R186, -0x326172a9, RZ ;  /* 0xcd9e8d57baba7825 */ /* 0x000fe200078e00ff */
[----:B------:R-:W-:-:S02]  /*7880*/  FMNMX.FTZ R25, R30, R25, !PT ;  /* 0x000000191e197209 */ /* 0x000fc40007810000 */
[----:B------:R-:W-:Y:S01]  /*7890*/  FMNMX.FTZ R8, R58, R8, !PT ;  /* 0x000000083a087209 */ /* 0x000fe20007810000 */
[----:B------:R-:W-:Y:S01]  /*78a0*/  IMAD.WIDE.U32 R194, R194, -0x326172a9, RZ ;  /* 0xcd9e8d57c2c27825 */ /* 0x000fe200078e00ff */
[----:B------:R-:W-:Y:S02]  /*78b0*/  LOP3.LUT R20, R45, UR21, R190, 0x96, !PT ;  /* 0x000000152d147c12 */ /* 0x000fe4000f8e96be */
[----:B------:R-:W-:Y:S01]  /*78c0*/  FMNMX.FTZ R23, R177, R23, !PT ;  /* 0x00000017b1177209 */ /* 0x000fe20007810000 */
[----:B------:R-:W-:Y:S01]  /*78d0*/  IMAD.MOV.U32 R238, RZ, RZ, R52 ;  /* 0x000000ffffee7224 */ /* 0x000fe200078e0034 */
[----:B------:R-:W-:Y:S01]  /*78e0*/  FMNMX.FTZ R25, R31, R25, !PT ;  /* 0x000000191f197209 */ /* 0x000fe20007810000 */
[----:B------:R-:W-:Y:S01]  /*78f0*/  IMAD.WIDE.U32 R34, R20, -0x2daee0ad, RZ ;  /* 0xd2511f5314227825 */ /* 0x000fe200078e00ff */
[----:B------:R-:W-:Y:S02]  /*7900*/  FMNMX.FTZ R8, R57, R8, !PT ;  /* 0x0000000839087209 */ /* 0x000fe40007810000 */
[----:B------:R-:W-:-:S02]  /*7910*/  LOP3.LUT R206, R187, UR19, R44, 0x96, !PT ;  /* 0x00000013bbce7c12 */ /* 0x000fc4000f8e962c */
[----:B------:R-:W-:Y:S02]  /*7920*/  FMNMX.FTZ R23, R180, R23, !PT ;  /* 0x00000017b4177209 */ /* 0x000fe40007810000 */
[----:B------:R-:W-:Y:S01]  /*7930*/  FMNMX.FTZ R25, R191, R25, !PT ;  /* 0x00000019bf197209 */ /* 0x000fe20007810000 */
[----:B------:R-:W-:Y:S01]  /*7940*/  IMAD.WIDE.U32 R206, R206, -0x2daee0ad, RZ ;  /* 0xd2511f53cece7825 */ /* 0x000fe200078e00ff */
[----:B------:R-:W-:Y:S02]  /*7950*/  LOP3.LUT R44, R195, UR19, R44, 0x96, !PT ;  /* 0x00000013c32c7c12 */ /* 0x000fe4000f8e962c */
[----:B------:R-:W-:Y:S02]  /*7960*/  FMNMX.FTZ R8, R199, R8, !PT ;  /* 0x00000008c7087209 */ /* 0x000fe40007810000 */
[----:B------:R-:W-:Y:S01]  /*7970*/  FMNMX.FTZ R23, R36, R23, !PT ;  /* 0x0000001724177209 */ /* 0x000fe20007810000 */
[----:B------:R-:W-:Y:S01]  /*7980*/  IMAD.WIDE.U32 R44, R44, -0x2daee0ad, RZ ;  /* 0xd2511f532c2c7825 */ /* 0x000fe200078e00ff */
[----:B-1----:R-:W-:-:S02]  /*7990*/  FMNMX.FTZ R24, R21, R24, !PT ;  /* 0x0000001815187209 */ /* 0x002fc40007810000 */
[----:B------:R-:W-:Y:S02]  /*79a0*/  FMNMX.FTZ R25, R197, R25, !PT ;  /* 0x00000019c5197209 */ /* 0x000fe40007810000 */
[----:B------:R-:W-:Y:S01]  /*79b0*/  FMNMX.FTZ R8, R205, R8, !PT ;  /* 0x00000008cd087209 */ /* 0x000fe20007810000 */
[----:B------:R-:W1:Y:S01]  /*79c0*/  SHFL.BFLY PT, R209, R24, 0x1, 0x1f ;  /* 0x0c201f0018d17f89 */ /* 0x000e6200000e0000 */
[----:B------:R-:W-:Y:S02]  /*79d0*/  LOP3.LUT R20, R35, UR18, R188, 0x96, !PT ;  /* 0x0000001223147c12 */ /* 0x000fe4000f8e96bc */
[----:B------:R-:W-:Y:S02]  /*79e0*/  FMNMX.FTZ R23, R37, R23, !PT ;  /* 0x0000001725177209 */ /* 0x000fe40007810000 */
[----:B------:R-:W-:Y:S01]  /*79f0*/  FMNMX.FTZ R25, R189, R25, !PT ;  /* 0x00000019bd197209 */ /* 0x000fe20007810000 */
[----:B------:R-:W-:Y:S01]  /*7a00*/  IMAD.WIDE.U32 R32, R20, -0x326172a9, RZ ;  /* 0xcd9e8d5714207825 */ /* 0x000fe200078e00ff */
[----:B------:R-:W-:-:S02]  /*7a10*/  FMNMX.FTZ R8, R250, R8, !PT ;  /* 0x00000008fa087209 */ /* 0x000fc40007810000 */
[----:B------:R-:W-:Y:S02]  /*7a20*/  LOP3.LUT R26, R45, UR16, R26, 0x96, !PT ;  /* 0x000000102d1a7c12 */ /* 0x000fe4000f8e961a */
[----:B------:R-:W-:Y:S02]  /*7a30*/  FSEL R182, R4, -INF , !P5 ;  /* 0xff80000004b67808 */ /* 0x000fe40006800000 */
[----:B------:R-:W-:Y:S01]  /*7a40*/  FMNMX.FTZ R23, R38, R23, !PT ;  /* 0x0000001726177209 */ /* 0x000fe20007810000 */
[----:B------:R-:W-:Y:S01]  /*7a50*/  IMAD.WIDE.U32 R26, R26, -0x326172a9, RZ ;  /* 0xcd9e8d571a1a7825 */ /* 0x000fe200078e00ff */
[----:B------:R-:W-:Y:S02]  /*7a60*/  FMNMX.FTZ R4, R238, R25, !PT ;  /* 0x00000019ee047209 */ /* 0x000fe40007810000 */
[----:B------:R-:W-:Y:S02]  /*7a70*/  FMNMX.FTZ R8, R251, R8, !PT ;  /* 0x00000008fb087209 */ /* 0x000fe40007810000 */
[----:B------:R-:W-:-:S02]  /*7a80*/  LOP3.LUT R20, R33, UR17, R186, 0x96, !PT ;  /* 0x0000001121147c12 */ /* 0x000fc4000f8e96ba */
[----:B------:R-:W-:Y:S02]  /*7a90*/  FMNMX.FTZ R23, R53, R23, !PT ;  /* 0x0000001735177209 */ /* 0x000fe40007810000 */
[----:B------:R-:W-:Y:S01]  /*7aa0*/  FMNMX.FTZ R4, R185, R4, !PT ;  /* 0x00000004b9047209 */ /* 0x000fe20007810000 */
[----:B------:R-:W-:Y:S01]  /*7ab0*/  IMAD.WIDE.U32 R20, R20, -0x2daee0ad, RZ ;  /* 0xd2511f5314147825 */ /* 0x000fe200078e00ff */
[----:B------:R-:W-:Y:S01]  /*7ac0*/  LOP3.LUT R40, R193, UR17, R194, 0x96, !PT ;  /* 0x00000011c1287c12 */ /* 0x000fe2000f8e96c2 */
[----:B------:R-:W2:Y:S01]  /*7ad0*/  SHFL.BFLY PT, R22, R23, 0x2, 0x1f ;  /* 0x0c401f0017167f89 */ /* 0x000ea200000e0000 */
[----:B------:R-:W-:Y:S02]  /*7ae0*/  FMNMX.FTZ R8, R210, R8, !PT ;  /* 0x00000008d2087209 */ /* 0x000fe40007810000 */
[----:B------:R-:W-:Y:S01]  /*7af0*/  FSEL R181, R9, -INF , !P6 ;  /* 0xff80000009b57808 */ /* 0x000fe20007000000 */
[----:B------:R-:W-:Y:S01]  /*7b00*/  IMAD.WIDE.U32 R40, R40, -0x2daee0ad, RZ ;  /* 0xd2511f5328287825 */ /* 0x000fe200078e00ff */
[----:B------:R-:W-:-:S02]  /*7b10*/  FMNMX.FTZ R4, R203, R4, !PT ;  /* 0x00000004cb047209 */ /* 0x000fc40007810000 */
[----:B------:R-:W-:Y:S02]  /*7b20*/  LOP3.LUT R192, R27, UR15, R192, 0x96, !PT ;  /* 0x0000000f1bc07c12 */ /* 0x000fe4000f8e96c0 */
[----:B------:R-:W-:Y:S02]  /*7b30*/  FMNMX.FTZ R9, R175, R8, !PT ;  /* 0x00000008af097209 */ /* 0x000fe40007810000 */
[----:B------:R-:W-:Y:S01]  /*7b40*/  FMNMX.FTZ R4, R204, R4, !PT ;  /* 0x00000004cc047209 */ /* 0x000fe20007810000 */
[----:B------:R-:W-:Y:S01]  /*7b50*/  IMAD.WIDE.U32 R192, R192, -0x2daee0ad, RZ ;  /* 0xd2511f53c0c07825 */ /* 0x000fe200078e00ff */
[----:B------:R-:W-:Y:S02]  /*7b60*/  FMNMX.FTZ R9, R181, R9, !PT ;  /* 0x00000009b5097209 */ /* 0x000fe40007810000 */
[----:B------:R-:W-:Y:S02]  /*7b70*/  LOP3.LUT R206, R21, UR14, R206, 0x96, !PT ;  /* 0x0000000e15ce7c12 */ /* 0x000fe4000f8e96ce */
[----:B------:R-:W-:-:S02]  /*7b80*/  LOP3.LUT R21, R41, UR14, R44, 0x96, !PT ;  /* 0x0000000e29157c12 */ /* 0x000fc4000f8e962c */
[----:B------:R-:W-:Y:S02]  /*7b90*/  FSEL R174, R10, -INF , !P3 ;  /* 0xff8000000aae7808 */ /* 0x000fe40005800000 */
[----:B------:R-:W-:Y:S02]  /*7ba0*/  FMNMX.FTZ R4, R196, R4, !PT ;  /* 0x00000004c4047209 */ /* 0x000fe40007810000 */
[----:B------:R-:W-:Y:S02]  /*7bb0*/  FSEL R183, R5, -INF , !P4 ;  /* 0xff80000005b77808 */ /* 0x000fe40006000000 */
[----:B------:R-:W-:Y:S02]  /*7bc0*/  FMNMX.FTZ R9, R182, R9, !PT ;  /* 0x00000009b6097209 */ /* 0x000fe40007810000 */
[----:B------:R-:W-:Y:S01]  /*7bd0*/  LOP3.LUT R8, R193, UR12, R40, 0x96, !PT ;  /* 0x0000000cc1087c12 */ /* 0x000fe2000f8e9628 */
[----:B------:R-:W-:Y:S01]  /*7be0*/  IMAD.WIDE.U32 R40, R21, -0x326172a9, RZ ;  /* 0xcd9e8d5715287825 */ /* 0x000fe200078e00ff */
[----:B------:R-:W-:-:S02]  /*7bf0*/  FSEL R173, R11, -INF , !P2 ;  /* 0xff8000000bad7808 */ /* 0x000fc40005000000 */
[----:B------:R-:W-:Y:S01]  /*7c00*/  FMNMX.FTZ R11, R174, R4, !PT ;  /* 0x00000004ae0b7209 */ /* 0x000fe20007810000 */
[----:B------:R-:W-:Y:S01]  /*7c10*/  IMAD.MOV.U32 R193, RZ, RZ, R57 ;  /* 0x000000ffffc17224 */ /* 0x000fe200078e0039 */
[----:B-1----:R-:W-:Y:S01]  /*7c20*/  FMNMX.FTZ R209, R24, R209, !PT ;  /* 0x000000d118d17209 */ /* 0x002fe20007810000 */
[----:B------:R-:W-:Y:S01]  /*7c30*/  IMAD.WIDE.U32 R24, R8, -0x326172a9, RZ ;  /* 0xcd9e8d5708187825 */ /* 0x000fe200078e00ff */
[----:B------:R-:W-:Y:S02]  /*7c40*/  FMNMX.FTZ R21, R183, R9, !PT ;  /* 0x00000009b7157209 */ /* 0x000fe40007810000 */
        /* <DEDUP_REMOVED lines=9> */
[----:B------:R-:W-:Y:S02]  /*7ce0*/  FMNMX.FTZ R11, R66, R11, !PT ;  /* 0x0000000b420b7209 */ /* 0x000fe40007810000 */
[----:B--2---:R-:W-:Y:S01]  /*7cf0*/  FMNMX.FTZ R22, R23, R22, !PT ;  /* 0x0000001617167209 */ /* 0x004fe20007810000 */
[--C-:B------:R-:W-:Y:S01]  /*7d00*/  FFMA.FTZ R50, R19, UR37, -R65.reuse ;  /* 0x0000002513327c23 */ /* 0x100fe20008010841 */
[----:B------:R-:W-:Y:S01]  /*7d10*/  LOP3.LUT R34, R207, UR16, R34, 0x96, !PT ;  /* 0x00000010cf227c12 */ /* 0x000fe2000f8e9622 */
[----:B------:R-:W2:Y:S01]  /*7d20*/  SHFL.BFLY PT, R19, R11, 0x2, 0x1f ;  /* 0x0c401f000b137f89 */ /* 0x000ea200000e0000 */
[--C-:B------:R-:W-:Y:S01]  /*7d30*/  FFMA.FTZ R48, R2, UR37, -R65.reuse ;  /* 0x0000002502307c23 */ /* 0x100fe20008010841 */
[----:B------:R-:W-:Y:S01]  /*7d40*/  FFMA.FTZ R49, R15, UR37, -R65 ;  /* 0x000000250f317c23 */ /* 0x000fe20008010841 */
[----:B------:R-:W-:Y:S01]  /*7d50*/  LOP3.LUT R7, R24, 0xffff, RZ, 0xc0, !PT ;  /* 0x0000ffff18077812 */ /* 0x000fe200078ec0ff */
[----:B------:R-:W3:Y:S01]  /*7d60*/  SHFL.BFLY PT, R208, R22, 0x1, 0x1f ;  /* 0x0c201f0016d07f89 */ /* 0x000ee200000e0000 */
[----:B------:R-:W-:Y:S01]  /*7d70*/  IMAD.WIDE.U32 R34, R34, -0x326172a9, RZ ;  /* 0xcd9e8d5722227825 */ /* 0x000fe200078e00ff */
[----:B------:R-:W-:-:S03]  /*7d80*/  SHF.R.U32.HI R4, RZ, 0x10, R24 ;  /* 0x00000010ff047819 */ /* 0x000fc60000011618 */
[----:B------:R-:W-:Y:S01]  /*7d90*/  FFMA.FTZ R47, R42, UR37, -R65 ;  /* 0x000000252a2f7c23 */ /* 0x000fe20008010841 */
[----:B-1----:R-:W-:Y:S01]  /*7da0*/  FMNMX.FTZ R2, R21, R5, !PT ;  /* 0x0000000515027209 */ /* 0x002fe20007810000 */
[----:B------:R-:W-:Y:S01]  /*7db0*/  IMAD.WIDE.U32 R206, R206, -0x326172a9, RZ ;  /* 0xcd9e8d57cece7825 */ /* 0x000fe200078e00ff */
[----:B------:R-:W-:Y:S01]  /*7dc0*/  LOP3.LUT R32, R35, UR15, R32, 0x96, !PT ;  /* 0x0000000f23207c12 */ /* 0x000fe2000f8e9620 */
[----:B------:R-:W-:Y:S01]  /*7dd0*/  MUFU.EX2 R48, R48 ;  /* 0x0000003000307308 */ /* 0x000fe20000000800 */
[----:B------:R-:W-:Y:S01]  /*7de0*/  SHF.R.U32.HI R8, RZ, 0x18, R24 ;  /* 0x00000018ff087819 */ /* 0x000fe20000011618 */
[----:B------:R-:W1:Y:S01]  /*7df0*/  SHFL.BFLY PT, R15, R2, 0x1, 0x1f ;  /* 0x0c201f00020f7f89 */ /* 0x000e6200000e0000 */
[----:B------:R-:W-:Y:S01]  /*7e00*/  LOP3.LUT R9, R25, UR22, R40, 0x96, !PT ;  /* 0x0000001619097c12 */ /* 0x000fe2000f8e9628 */
[----:B------:R-:W-:Y:S01]  /*7e10*/  IMAD.WIDE.U32 R32, R32, -0x2daee0ad, RZ ;  /* 0xd2511f5320207825 */ /* 0x000fe200078e00ff */
[----:B------:R-:W-:-:S03]  /*7e20*/  PRMT R62, R241, 0x7054, R241 ;  /* 0x00007054f13e7816 */ /* 0x000fc600000000f1 */
[--C-:B------:R-:W-:Y:S01]  /*7e30*/  FFMA.FTZ R176, R176, UR37, -R65.reuse ;  /* 0x00000025b0b07c23 */ /* 0x100fe20008010841 */
[----:B------:R-:W-:Y:S01]  /*7e40*/  LOP3.LUT R10, R24, 0xff, RZ, 0xc0, !PT ;  /* 0x000000ff180a7812 */ /* 0x000fe200078ec0ff */
[----:B------:R-:W4:Y:S01]  /*7e50*/  MUFU.EX2 R47, R47 ;  /* 0x0000002f002f7308 */ /* 0x000f220000000800 */
[----:B------:R-:W-:Y:S01]  /*7e60*/  LOP3.LUT R20, R33, UR12, R20, 0x96, !PT ;  /* 0x0000000c21147c12 */ /* 0x000fe2000f8e9614 */
[--C-:B------:R-:W-:Y:S01]  /*7e70*/  FFMA.FTZ R178, R178, UR37, -R65.reuse ;  /* 0x00000025b2b27c23 */ /* 0x100fe20008010841 */
[----:B------:R-:W-:Y:S01]  /*7e80*/  LOP3.LUT R33, R41, UR13, R26, 0x96, !PT ;  /* 0x0000000d29217c12 */ /* 0x000fe2000f8e961a */
[----:B------:R-:W-:Y:S01]  /*7e90*/  FFMA.FTZ R164, R164, UR37, -R65 ;  /* 0x00000025a4a47c23 */ /* 0x000fe20008010841 */
[----:B--2---:R-:W-:Y:S01]  /*7ea0*/  FMNMX.FTZ R11, R11, R19, !PT ;  /* 0x000000130b0b7209 */ /* 0x004fe20007810000 */
[----:B------:R-:W-:Y:S01]  /*7eb0*/  LDSM.16.MT88.4 R24, [R214+0xa000] ;  /* 0x00a00000d618783b */ /* 0x000fe20000004200 */
[----:B------:R-:W-:Y:S01]  /*7ec0*/  SHF.R.U32.HI R19, RZ, 0x8, R7 ;  /* 0x00000008ff137819 */ /* 0x000fe20000011607 */
[----:B------:R-:W-:Y:S01]  /*7ed0*/  MUFU.EX2 R50, R50 ;  /* 0x0000003200327308 */ /* 0x000fe20000000800 */
[----:B---3--:R-:W-:Y:S01]  /*7ee0*/  FMNMX.FTZ R208, R22, R208, !PT ;  /* 0x000000d016d07209 */ /* 0x008fe20007810000 */
[----:B------:R-:W-:Y:S01]  /*7ef0*/  IMAD.WIDE.U32 R22, R20, -0x326172a9, RZ ;  /* 0xcd9e8d5714167825 */ /* 0x000fe200078e00ff */
[----:B------:R-:W2:Y:S01]  /*7f00*/  SHFL.BFLY PT, R7, R11, 0x1, 0x1f ;  /* 0x0c201f000b077f89 */ /* 0x000ea200000e0000 */
[----:B------:R-:W-:-:S02]  /*7f10*/  PRMT R10, R10, 0x5410, R19 ;  /* 0x000054100a0a7816 */ /* 0x000fc40000000013 */
[--C-:B------:R-:W-:Y:S01]  /*7f20*/  FFMA.FTZ R171, R171, UR37, -R65.reuse ;  /* 0x00000025abab7c23 */ /* 0x100fe20008010841 */
[----:B------:R-:W-:Y:S01]  /*7f30*/  FMUL.FTZ R57, R208, UR37 ;  /* 0x00000025d0397c20 */ /* 0x000fe20008410000 */
[----:B------:R-:W-:Y:S01]  /*7f40*/  LOP3.LUT R5, R22, 0xffff, RZ, 0xc0, !PT ;  /* 0x0000ffff16057812 */ /* 0x000fe200078ec0ff */
[----:B------:R-:W-:Y:S01]  /*7f50*/  MUFU.EX2 R49, R49 ;  /* 0x0000003100317308 */ /* 0x000fe20000000800 */
[----:B------:R-:W-:Y:S01]  /*7f60*/  FSETP.NEU.FTZ.AND P2, PT, R208, -INF , PT ;  /* 0xff800000d000780b */ /* 0x000fe20003f5d000 */
[--C-:B------:R-:W-:Y:S01]  /*7f70*/  FFMA.FTZ R64, R64, UR37, -R65.reuse ;  /* 0x0000002540407c23 */ /* 0x100fe20008010841 */
[----:B------:R-:W-:Y:S01]  /*7f80*/  LOP3.LUT R6, R22, 0xff, RZ, 0xc0, !PT ;  /* 0x000000ff16067812 */ /* 0x000fe200078ec0ff */
[----:B------:R-:W-:Y:S01]  /*7f90*/  FFMA.FTZ R51, R51, UR37, -R65 ;  /* 0x0000002533337c23 */ /* 0x000fe20008010841 */
[----:B------:R-:W-:Y:S01]  /*7fa0*/  SHF.R.U32.HI R5, RZ, 0x8, R5 ;  /* 0x00000008ff057819 */ /* 0x000fe20000011605 */
[----:B------:R-:W-:Y:S01]  /*7fb0*/  FFMA.FTZ R63, R63, UR37, -R65 ;  /* 0x000000253f3f7c23 */ /* 0x000fe20008010841 */
[----:B------:R-:W-:Y:S01]  /*7fc0*/  FSEL R57, R57, RZ, P2 ;  /* 0x000000ff39397208 */ /* 0x000fe20001000000 */
[----:B------:R-:W-:Y:S01]  /*7fd0*/  MUFU.EX2 R176, R176 ;  /* 0x000000b000b07308 */ /* 0x000fe20000000800 */
[----:B------:R-:W-:-:S02]  /*7fe0*/  SHF.R.U32.HI R20, RZ, 0x10, R22 ;  /* 0x00000010ff147819 */ /* 0x000fc40000011616 */
[----:B------:R-:W-:Y:S01]  /*7ff0*/  PRMT R6, R6, 0x5410, R5 ;  /* 0x0000541006067816 */ /* 0x000fe20000000005 */
[--C-:B------:R-:W-:Y:S01]  /*8000*/  FFMA.FTZ R46, R18, UR37, -R57.reuse ;  /* 0x00000025122e7c23 */ /* 0x100fe20008010839 */
[----:B------:R-:W-:Y:S01]  /*8010*/  LOP3.LUT R5, R23, UR22, R206, 0x96, !PT ;  /* 0x0000001617057c12 */ /* 0x000fe2000f8e96ce */
[--C-:B------:R-:W-:Y:S01]  /*8020*/  FFMA.FTZ R45, R13, UR37, -R57.reuse ;  /* 0x000000250d2d7c23 */ /* 0x100fe20008010839 */
[----:B------:R-:W-:Y:S01]  /*8030*/  SHF.R.U32.HI R18, RZ, 0x18, R22 ;  /* 0x00000018ff127819 */ /* 0x000fe20000011616 */
[--C-:B------:R-:W-:Y:S01]  /*8040*/  FFMA.FTZ R44, R0, UR37, -R57.reuse ;  /* 0x00000025002c7c23 */ /* 0x100fe20008010839 */
[----:B------:R-:W-:Y:S01]  /*8050*/  LOP3.LUT R20, R20, 0xff, RZ, 0xc0, !PT ;  /* 0x000000ff14147812 */ /* 0x000fe200078ec0ff */
[--C-:B------:R-:W-:Y:S01]  /*8060*/  FFMA.FTZ R43, R39, UR37, -R57.reuse ;  /* 0x00000025272b7c23 */ /* 0x100fe20008010839 */
[----:B------:R-:W-:Y:S01]  /*8070*/  LOP3.LUT R13, R4, 0xff, RZ, 0xc0, !PT ;  /* 0x000000ff040d7812 */ /* 0x000fe200078ec0ff */
[----:B------:R-:W-:Y:S01]  /*8080*/  MUFU.EX2 R46, R46 ;  /* 0x0000002e002e7308 */ /* 0x000fe20000000800 */
[----:B-1----:R-:W-:Y:S01]  /*8090*/  FMNMX.FTZ R2, R2, R15, !PT ;  /* 0x0000000f02027209 */ /* 0x002fe20007810000 */
[----:B------:R-:W-:Y:S01]  /*80a0*/  FFMA.FTZ R206, R249, UR37, -R57 ;  /* 0x00000025f9ce7c23 */ /* 0x000fe20008010839 */
[----:B------:R-:W-:Y:S01]  /*80b0*/  SHF.R.U32.HI R15, RZ, 0x10, R5 ;  /* 0x00000010ff0f7819 */ /* 0x000fe20000011605 */
[--C-:B------:R-:W-:Y:S01]  /*80c0*/  FFMA.FTZ R201, R201, UR37, -R57.reuse ;  /* 0x00000025c9c97c23 */ /* 0x100fe20008010839 */
[----:B------:R-:W-:Y:S01]  /*80d0*/  PRMT R4, R20, 0x5410, R18 ;  /* 0x0000541014047816 */ /* 0x000fe20000000012 */
[----:B------:R-:W-:Y:S01]  /*80e0*/  FMUL.FTZ R184, R2, UR37 ;  /* 0x0000002502b87c20 */ /* 0x000fe20008410000 */
[----:B------:R-:W-:Y:S01]  /*80f0*/  PRMT R8, R13, 0x5410, R8 ;  /* 0x000054100d087816 */ /* 0x000fe20000000008 */
[----:B------:R-:W-:Y:S01]  /*8100*/  MUFU.EX2 R44, R44 ;  /* 0x0000002c002c7308 */ /* 0x000fe20000000800 */
[C---:B------:R-:W-:Y:S01]  /*8110*/  LOP3.LUT R18, R5.reuse, 0xffff, RZ, 0xc0, !PT ;  /* 0x0000ffff05127812 */ /* 0x040fe200078ec0ff */
[----:B------:R-:W-:Y:S01]  /*8120*/  LDSM.16.MT88.4 R20, [R212+0xa000] ;  /* 0x00a00000d414783b */ /* 0x000fe20000004200 */
[----:B------:R-:W-:Y:S01]  /*8130*/  LOP3.LUT R13, R5, 0xff, RZ, 0xc0, !PT ;  /* 0x000000ff050d7812 */ /* 0x000fe200078ec0ff */
[----:B------:R-:W-:Y:S01]  /*8140*/  FFMA.FTZ R177, R177, UR37, -R57 ;  /* 0x00000025b1b17c23 */ /* 0x000fe20008010839 */
[----:B------:R-:W-:Y:S01]  /*8150*/  SHF.R.U32.HI R0, RZ, 0x18, R5 ;  /* 0x00000018ff007819 */ /* 0x000fe20000011605 */
[--C-:B------:R-:W-:Y:S01]  /*8160*/  FFMA.FTZ R180, R180, UR37, -R57.reuse ;  /* 0x00000025b4b47c23 */ /* 0x100fe20008010839 */
[----:B------:R-:W-:Y:S01]  /*8170*/  FSETP.NEU.FTZ.AND P1, PT, R2, -INF , PT ;  /* 0xff8000000200780b */ /* 0x000fe20003f3d000 */
[----:B------:R-:W1:Y:S01]  /*8180*/  MUFU.EX2 R43, R43 ;  /* 0x0000002b002b7308 */ /* 0x000e620000000800 */
[----:B------:R-:W-:Y:S01]  /*8190*/  LOP3.LUT R5, R15, 0xff, RZ, 0xc0, !PT ;  /* 0x000000ff0f057812 */ /* 0x000fe200078ec0ff */
[--C-:B------:R-:W-:Y:S01]  /*81a0*/  FFMA.FTZ R169, R169, UR37, -R57.reuse ;  /* 0x00000025a9a97c23 */ /* 0x100fe20008010839 */
[----:B------:R-:W-:Y:S01]  /*81b0*/  FSEL R184, R184, RZ, P1 ;  /* 0x000000ffb8b87208 */ /* 0x000fe20000800000 */
[--C-:B------:R-:W-:Y:S01]  /*81c0*/  FFMA.FTZ R179, R179, UR37, -R57.reuse ;  /* 0x00000025b3b37c23 */ /* 0x100fe20008010839 */
[----:B------:R-:W-:Y:S01]  /*81d0*/  PRMT R5, R5, 0x5410, R0 ;  /* 0x0000541005057816 */ /* 0x000fe20000000000 */
[----:B------:R-:W-:Y:S01]  /*81e0*/  FFMA.FTZ R38, R38, UR37, -R57 ;  /* 0x0000002526267c23 */ /* 0x000fe20008010839 */
[----:B--2---:R-:W-:Y:S01]  /*81f0*/  FMNMX.FTZ R0, R11, R7, !PT ;  /* 0x000000070b007209 */ /* 0x004fe20007810000 */
[--C-:B------:R-:W-:Y:S01]  /*8200*/  FFMA.FTZ R42, R16, UR37, -R184.reuse ;  /* 0x00000025102a7c23 */ /* 0x100fe200080108b8 */
[C---:B------:R-:W-:Y:S01]  /*8210*/  LOP3.LUT R7, R9.reuse, 0xffff, RZ, 0xc0, !PT ;  /* 0x0000ffff09077812 */ /* 0x040fe200078ec0ff */
[--C-:B------:R-:W-:Y:S01]  /*8220*/  FFMA.FTZ R40, R28, UR37, -R184.reuse ;  /* 0x000000251c287c23 */ /* 0x100fe200080108b8 */
[----:B------:R-:W-:Y:S01]  /*8230*/  LOP3.LUT R16, R9, 0xff, RZ, 0xc0, !PT ;  /* 0x000000ff09107812 */ /* 0x000fe200078ec0ff */
[--C-:B------:R-:W-:Y:S01]  /*8240*/  FFMA.FTZ R39, R29, UR37, -R184.reuse ;  /* 0x000000251d277c23 */ /* 0x100fe200080108b8 */
[----:B------:R-:W-:Y:S01]  /*8250*/  SHF.R.U32.HI R7, RZ, 0x8, R7 ;  /* 0x00000008ff077819 */ /* 0x000fe20000011607 */
[----:B------:R-:W2:Y:S01]  /*8260*/  MUFU.EX2 R45, R45 ;  /* 0x0000002d002d7308 */ /* 0x000ea20000000800 */
[--C-:B------:R-:W-:Y:S01]  /*8270*/  HSET2.LE.AND R6, R6, R62.reuse, PT ;  /* 0x0000003e06067233 */ /* 0x100fe20003803000 */
[----:B------:R-:W-:Y:S01]  /*8280*/  FMUL.FTZ R67, R0, UR37 ;  /* 0x0000002500437c20 */ /* 0x000fe20008410000 */
[----:B------:R-:W-:Y:S01]  /*8290*/  PRMT R16, R16, 0x5410, R7 ;  /* 0x0000541010107816 */ /* 0x000fe20000000007 */
[--C-:B------:R-:W-:Y:S01]  /*82a0*/  FFMA.FTZ R41, R14, UR37, -R184.reuse ;  /* 0x000000250e297c23 */ /* 0x100fe200080108b8 */
[----:B----4-:R-:W-:Y:S01]  /*82b0*/  F2FP.BF16.F32.PACK_AB R7, R47, R48 ;  /* 0x000000302f07723e */ /* 0x010fe200000010ff */
[----:B------:R-:W-:Y:S01]  /*82c0*/  FFMA.FTZ R193, R193, UR37, -R184 ;  /* 0x00000025c1c17c23 */ /* 0x000fe200080108b8 */
[----:B------:R-:W-:Y:S01]  /*82d0*/  SHF.R.U32.HI R18, RZ, 0x8, R18 ;  /* 0x00000008ff127819 */ /* 0x000fe20000011612 */
[----:B------:R-:W-:Y:S01]  /*82e0*/  MUFU.EX2 R40, R40 ;  /* 0x0000002800287308 */ /* 0x000fe20000000800 */
[----:B------:R-:W-:Y:S01]  /*82f0*/  FSETP.NEU.FTZ.AND P0, PT, R0, -INF , PT ;  /* 0xff8000000000780b */ /* 0x000fe20003f1d000 */
[--C-:B------:R-:W-:Y:S01]  /*8300*/  FFMA.FTZ R175, R175, UR37, -R184.reuse ;  /* 0x00000025afaf7c23 */ /* 0x100fe200080108b8 */
[----:B------:R-:W-:Y:S01]  /*8310*/  LOP3.LUT R6, R6, R7, RZ, 0xc0, !PT ;  /* 0x0000000706067212 */ /* 0x000fe200078ec0ff */
[--C-:B------:R-:W-:Y:S01]  /*8320*/  FFMA.FTZ R181, R181, UR37, -R184.reuse ;  /* 0x00000025b5b57c23 */ /* 0x100fe200080108b8 */
[--C-:B------:R-:W-:Y:S01]  /*8330*/  HSET2.LE.AND R4, R4, R62.reuse, PT ;  /* 0x0000003e04047233 */ /* 0x100fe20003803000 */
[----:B------:R-:W-:Y:S01]  /*8340*/  FFMA.FTZ R182, R182, UR37, -R184 ;  /* 0x00000025b6b67c23 */ /* 0x000fe200080108b8 */
[----:B------:R-:W-:Y:S01]  /*8350*/  PRMT R13, R13, 0x5410, R18 ;  /* 0x000054100d0d7816 */ /* 0x000fe20000000012 */
[----:B------:R-:W3:Y:S01]  /*8360*/  MUFU.EX2 R39, R39 ;  /* 0x0000002700277308 */ /* 0x000ee20000000800 */
[----:B------:R-:W-:Y:S01]  /*8370*/  FSEL R67, R67, RZ, P0 ;  /* 0x000000ff43437208 */ /* 0x000fe20000000000 */
[----:B------:R-:W-:Y:S01]  /*8380*/  FFMA.FTZ R183, R183, UR37, -R184 ;  /* 0x00000025b7b77c23 */ /* 0x000fe200080108b8 */
[----:B-1----:R-:W-:Y:S01]  /*8390*/  F2FP.BF16.F32.PACK_AB R7, R43, R44 ;  /* 0x0000002c2b07723e */ /* 0x002fe200000010ff */
[----:B------:R-:W-:Y:S01]  /*83a0*/  FFMA.FTZ R36, R36, UR37, -R57 ;  /* 0x0000002524247c23 */ /* 0x000fe20008010839 */
[----:B------:R-:W-:Y:S01]  /*83b0*/  FSEL R15, R208, RZ, P2 ;  /* 0x000000ffd00f7208 */ /* 0x000fe20001000000 */
[--C-:B------:R-:W-:Y:S01]  /*83c0*/  FFMA.FTZ R56, R12, UR37, -R67.reuse ;  /* 0x000000250c387c23 */ /* 0x100fe20008010843 */
[----:B------:R-:W-:Y:S01]  /*83d0*/  LOP3.LUT R7, R4, R7, RZ, 0xc0, !PT ;  /* 0x0000000704077212 */ /* 0x000fe200078ec0ff */
[----:B------:R-:W-:Y:S01]  /*83e0*/  FFMA.FTZ R55, R30, UR37, -R67 ;  /* 0x000000251e377c23 */ /* 0x000fe20008010843 */
[--C-:B------:R-:W-:Y:S01]  /*83f0*/  HSET2.LE.AND R4, R13, R62.reuse, PT ;  /* 0x0000003e0d047233 */ /* 0x100fe20003803000 */
[----:B------:R-:W-:Y:S01]  /*8400*/  FADD.FTZ R15, R167, -R15 ;  /* 0x8000000fa70f7221 */ /* 0x000fe20000010000 */
[----:B------:R-:W-:Y:S01]  /*8410*/  F2FP.BF16.F32.PACK_AB R12, R49, R50 ;  /* 0x00000032310c723e */ /* 0x000fe200000010ff */
[----:B------:R-:W-:Y:S01]  /*8420*/  FFMA.FTZ R54, R31, UR37, -R67 ;  /* 0x000000251f367c23 */ /* 0x000fe20008010843 */
[----:B------:R-:W-:Y:S01]  /*8430*/  FSEL R14, R2, RZ, P1 ;  /* 0x000000ff020e7208 */ /* 0x000fe20000800000 */
[----:B------:R-:W-:Y:S01]  /*8440*/  FMUL.FTZ R15, R15, UR37 ;  /* 0x000000250f0f7c20 */ /* 0x000fe20008410000 */
[----:B------:R-:W-:Y:S01]  /*8450*/  LOP3.LUT R4, R4, R12, RZ, 0xc0, !PT ;  /* 0x0000000c04047212 */ /* 0x000fe200078ec0ff */
[----:B------:R-:W-:Y:S01]  /*8460*/  IMAD.MOV.U32 R167, RZ, RZ, R59 ;  /* 0x000000ffffa77224 */ /* 0x000fe200078e003b */
[--C-:B------:R-:W-:Y:S01]  /*8470*/  HSET2.LE.AND R5, R5, R62.reuse, PT ;  /* 0x0000003e05057233 */ /* 0x100fe20003803000 */
[----:B------:R-:W-:Y:S01]  /*8480*/  FADD.FTZ R14, R166, -R14 ;  /* 0x8000000ea60e7221 */ /* 0x000fe20000010000 */
[----:B--2---:R-:W-:Y:S01]  /*8490*/  F2FP.BF16.F32.PACK_AB R12, R45, R46 ;  /* 0x0000002e2d0c723e */ /* 0x004fe200000010ff */
[----:B------:R-:W1:Y:S01]  /*84a0*/  MUFU.EX2 R60, R15 ;  /* 0x0000000f003c7308 */ /* 0x000e620000000800 */
[----:B------:R-:W-:Y:S01]  /*84b0*/  SHF.R.U32.HI R11, RZ, 0x10, R9 ;  /* 0x00000010ff0b7819 */ /* 0x000fe20000011609 */
[----:B------:R-:W-:Y:S01]  /*84c0*/  FMUL.FTZ R14, R14, UR37 ;  /* 0x000000250e0e7c20 */ /* 0x000fe20008410000 */
[----:B------:R-:W-:Y:S01]  /*84d0*/  LOP3.LUT R5, R5, R12, RZ, 0xc0, !PT ;  /* 0x0000000c05057212 */ /* 0x000fe200078ec0ff */
[----:B------:R-:W-:Y:S01]  /*84e0*/  FFMA.FTZ R52, R17, UR37, -R67 ;  /* 0x0000002511347c23 */ /* 0x000fe20008010843 */
[--C-:B------:R-:W-:Y:S01]  /*84f0*/  HSET2.LE.AND R10, R10, R62.reuse, PT ;  /* 0x0000003e0a0a7233 */ /* 0x100fe20003803000 */
[----:B------:R-:W-:Y:S01]  /*8500*/  LDSM.16.MT88.4 R28, [R212+0x9000] ;  /* 0x00900000d41c783b */ /* 0x000fe20000004200 */
[----:B---3--:R-:W-:Y:S01]  /*8510*/  F2FP.BF16.F32.PACK_AB R12, R39, R40 ;  /* 0x00000028270c723e */ /* 0x008fe200000010ff */
[----:B------:R2:W3:Y:S01]  /*8520*/  MUFU.EX2 R59, R14 ;  /* 0x0000000e003b7308 */ /* 0x0004e20000000800 */
[----:B------:R-:W-:Y:S01]  /*8530*/  SHF.R.U32.HI R9, RZ, 0x18, R9 ;  /* 0x00000018ff097819 */ /* 0x000fe20000011609 */
[----:B------:R-:W-:Y:S01]  /*8540*/  FFMA.FTZ R166, R167, UR37, -R184 ;  /* 0x00000025a7a67c23 */ /* 0x000fe200080108b8 */
[----:B------:R-:W-:Y:S01]  /*8550*/  LOP3.LUT R11, R11, 0xff, RZ, 0xc0, !PT ;  /* 0x000000ff0b0b7812 */ /* 0x000fe200078ec0ff */
[--C-:B------:R-:W-:Y:S01]  /*8560*/  FFMA.FTZ R191, R191, UR37, -R67.reuse ;  /* 0x00000025bfbf7c23 */ /* 0x100fe20008010843 */
[----:B------:R-:W-:Y:S01]  /*8570*/  LOP3.LUT R10, R10, R12, RZ, 0xc0, !PT ;  /* 0x0000000c0a0a7212 */ /* 0x000fe200078ec0ff */
[----:B------:R-:W-:Y:S01]  /*8580*/  FFMA.FTZ R167, R238, UR37, -R67 ;  /* 0x00000025eea77c23 */ /* 0x000fe20008010843 */
[----:B------:R-:W-:Y:S01]  /*8590*/  PRMT R9, R11, 0x5410, R9 ;  /* 0x000054100b097816 */ /* 0x000fe20000000009 */
[----:B------:R-:W-:Y:S01]  /*85a0*/  MUFU.EX2 R55, R55 ;  /* 0x0000003700377308 */ /* 0x000fe20000000800 */
[----:B------:R-:W-:Y:S01]  /*85b0*/  FSEL R11, R0, RZ, P0 ;  /* 0x000000ff000b7208 */ /* 0x000fe20000000000 */
[-C--:B-1----:R-:W-:Y:S01]  /*85c0*/  FMUL.FTZ R162, R162, R60.reuse ;  /* 0x0000003ca2a27220 */ /* 0x082fe20000410000 */
[----:B------:R-:W-:Y:S01]  /*85d0*/  FSEL R18, R209, RZ, P4 ;  /* 0x000000ffd1127208 */ /* 0x000fe20002000000 */
[----:B------:R-:W-:Y:S01]  /*85e0*/  FMUL.FTZ R163, R163, R60 ;  /* 0x0000003ca3a37220 */ /* 0x000fe20000410000 */
[--C-:B------:R-:W-:Y:S01]  /*85f0*/  HSET2.LE.AND R8, R8, R62.reuse, PT ;  /* 0x0000003e08087233 */ /* 0x100fe20003803000 */
[----:B------:R-:W-:Y:S01]  /*8600*/  FADD.FTZ R11, R165, -R11 ;  /* 0x8000000ba50b7221 */ /* 0x000fe20000010000 */
[----:B------:R-:W-:Y:S01]  /*8610*/  HSET2.LE.AND R9, R9, R62, PT ;  /* 0x0000003e09097233 */ /* 0x000fe20003803000 */
[----:B------:R-:W1:Y:S01]  /*8620*/  MUFU.EX2 R54, R54 ;  /* 0x0000003600367308 */ /* 0x000e620000000800 */
[----:B--2---:R-:W2:Y:S01]  /*8630*/  LDSM.16.MT88.4 R12, [R214+0x9000] ;  /* 0x00900000d60c783b */ /* 0x004ea20000004200 */
[----:B------:R-:W-:Y:S01]  /*8640*/  FADD.FTZ R18, R168, -R18 ;  /* 0x80000012a8127221 */ /* 0x000fe20000010000 */
[----:B------:R-:W-:-:S02]  /*8650*/  IMAD.MOV.U32 R168, RZ, RZ, R58 ;  /* 0x000000ffffa87224 */ /* 0x000fc400078e003a */
[----:B------:R-:W-:Y:S01]  /*8660*/  FMUL.FTZ R58, R11, UR37 ;  /* 0x000000250b3a7c20 */ /* 0x000fe20008410000 */
[-C--:B---3--:R-:W-:Y:S01]  /*8670*/  FMUL.FTZ R156, R156, R59.reuse ;  /* 0x0000003b9c9c7220 */ /* 0x088fe20000410000 */
[----:B------:R-:W-:Y:S01]  /*8680*/  FMUL.FTZ R18, R18, UR37 ;  /* 0x0000002512127c20 */ /* 0x000fe20008410000 */
[-C--:B------:R-:W-:Y:S01]  /*8690*/  FMUL.FTZ R157, R157, R59.reuse ;  /* 0x0000003b9d9d7220 */ /* 0x080fe20000410000 */
[----:B------:R-:W-:Y:S01]  /*86a0*/  MUFU.EX2 R42, R42 ;  /* 0x0000002a002a7308 */ /* 0x000fe20000000800 */
[-C--:B------:R-:W-:Y:S01]  /*86b0*/  FMUL.FTZ R150, R150, R60.reuse ;  /* 0x0000003c96967220 */ /* 0x080fe20000410000 */
[-C--:B------:R-:W-:Y:S01]  /*86c0*/  FMUL.FTZ R152, R152, R59.reuse ;  /* 0x0000003b98987220 */ /* 0x080fe20000410000 */
[-C--:B------:R-:W-:Y:S01]  /*86d0*/  FMUL.FTZ R153, R153, R59.reuse ;  /* 0x0000003b99997220 */ /* 0x080fe20000410000 */
[----:B------:R-:W-:Y:S01]  /*86e0*/  FMUL.FTZ R151, R151, R60 ;  /* 0x0000003c97977220 */ /* 0x000fe20000410000 */
[-C--:B------:R-:W-:Y:S01]  /*86f0*/  FMUL.FTZ R72, R72, R59.reuse ;  /* 0x0000003b48487220 */ /* 0x080fe20000410000 */
[-C--:B------:R-:W-:Y:S01]  /*8700*/  FMUL.FTZ R73, R73, R59.reuse ;  /* 0x0000003b49497220 */ /* 0x080fe20000410000 */
[----:B------:R-:W-:Y:S01]  /*8710*/  FMUL.FTZ R76, R76, R59 ;  /* 0x0000003b4c4c7220 */ /* 0x000fe20000410000 */
[----:B------:R-:W3:Y:S01]  /*8720*/  MUFU.EX2 R41, R41 ;  /* 0x0000002900297308 */ /* 0x000ee20000000800 */
[----:B-1----:R-:W-:Y:S01]  /*8730*/  F2FP.BF16.F32.PACK_AB R17, R54, R55 ;  /* 0x000000373611723e */ /* 0x002fe200000010ff */
[-C--:B------:R-:W-:Y:S01]  /*8740*/  FMUL.FTZ R77, R77, R59.reuse ;  /* 0x0000003b4d4d7220 */ /* 0x080fe20000410000 */
[-C--:B------:R-:W-:Y:S01]  /*8750*/  FMUL.FTZ R88, R88, R59.reuse ;  /* 0x0000003b58587220 */ /* 0x080fe20000410000 */
[----:B------:R-:W-:Y:S01]  /*8760*/  FMUL.FTZ R89, R89, R59 ;  /* 0x0000003b59597220 */ /* 0x000fe20000410000 */
[----:B------:R-:W-:Y:S01]  /*8770*/  LOP3.LUT R11, R8, R17, RZ, 0xc0, !PT ;  /* 0x00000011080b7212 */ /* 0x000fe200078ec0ff */
[-C--:B------:R-:W-:Y:S01]  /*8780*/  FMUL.FTZ R92, R92, R59.reuse ;  /* 0x0000003b5c5c7220 */ /* 0x080fe20000410000 */
[----:B------:R-:W-:Y:S01]  /*8790*/  HSET2.LE.AND R8, R16, R62, PT ;  /* 0x0000003e10087233 */ /* 0x000fe20003803000 */
        /* <DEDUP_REMOVED lines=8> */
[----:B------:R-:W1:Y:S01]  /*8820*/  MUFU.EX2 R56, R56 ;  /* 0x0000003800387308 */ /* 0x000e620000000800 */
[----:B---3--:R-:W-:Y:S01]  /*8830*/  F2FP.BF16.F32.PACK_AB R16, R41, R42 ;  /* 0x0000002a2910723e */ /* 0x008fe200000010ff */
[-C--:B------:R-:W-:Y:S01]  /*8840*/  FMUL.FTZ R116, R116, R59.reuse ;  /* 0x0000003b74747220 */ /* 0x080fe20000410000 */
[-C--:B------:R-:W-:Y:S01]  /*8850*/  FMUL.FTZ R117, R117, R59.reuse ;  /* 0x0000003b75757220 */ /* 0x080fe20000410000 */
[-C--:B------:R-:W-:Y:S01]  /*8860*/  FMUL.FTZ R124, R124, R59.reuse ;  /* 0x0000003b7c7c7220 */ /* 0x080fe20000410000 */
[----:B------:R-:W-:Y:S01]  /*8870*/  LOP3.LUT R8, R8, R16, RZ, 0xc0, !PT ;  /* 0x0000001008087212 */ /* 0x000fe200078ec0ff */
[-C--:B------:R-:W-:Y:S01]  /*8880*/  FMUL.FTZ R125, R125, R59.reuse ;  /* 0x0000003b7d7d7220 */ /* 0x080fe20000410000 */
[-C--:B------:R-:W-:Y:S01]  /*8890*/  FMUL.FTZ R128, R128, R59.reuse ;  /* 0x0000003b80807220 */ /* 0x080fe20000410000 */
[----:B------:R-:W3:Y:S01]  /*88a0*/  MUFU.EX2 R61, R18 ;  /* 0x00000012003d7308 */ /* 0x000ee20000000800 */
[----:B------:R-:W-:Y:S01]  /*88b0*/  FMUL.FTZ R129, R129, R59 ;  /* 0x0000003b81817220 */ /* 0x000fe20000410000 */
[-C--:B------:R-:W-:Y:S01]  /*88c0*/  FMUL.FTZ R138, R138, R60.reuse ;  /* 0x0000003c8a8a7220 */ /* 0x080fe20000410000 */
[-C--:B------:R-:W-:Y:S01]  /*88d0*/  FMUL.FTZ R139, R139, R60.reuse ;  /* 0x0000003c8b8b7220 */ /* 0x080fe20000410000 */
[----:B------:R-:W-:Y:S01]  /*88e0*/  FFMA.FTZ R165, R168, UR37, -R184 ;  /* 0x00000025a8a57c23 */ /* 0x000fe200080108b8 */
[--C-:B------:R-:W-:Y:S01]  /*88f0*/  FFMA.FTZ R168, R189, UR37, -R67.reuse ;  /* 0x00000025bda87c23 */ /* 0x100fe20008010843 */
[----:B------:R-:W-:Y:S01]  /*8900*/  FFMA.FTZ R189, R197, UR37, -R67 ;  /* 0x00000025c5bd7c23 */ /* 0x000fe20008010843 */
[----:B------:R-:W-:Y:S01]  /*8910*/  FMUL.FTZ R70, R70, R60 ;  /* 0x0000003c46467220 */ /* 0x000fe20000410000 */
[----:B------:R-:W4:Y:S01]  /*8920*/  MUFU.EX2 R58, R58 ;  /* 0x0000003a003a7308 */ /* 0x000f220000000800 */
[----:B-1----:R-:W-:Y:S01]  /*8930*/  F2FP.BF16.F32.PACK_AB R16, R56, R52 ;  /* 0x000000343810723e */ /* 0x002fe200000010ff */
[-C--:B------:R-:W-:Y:S01]  /*8940*/  FMUL.FTZ R71, R71, R60.reuse ;  /* 0x0000003c47477220 */ /* 0x080fe20000410000 */
[-C--:B------:R-:W-:Y:S01]  /*8950*/  FMUL.FTZ R82, R82, R60.reuse ;  /* 0x0000003c52527220 */ /* 0x080fe20000410000 */
[----:B------:R-:W-:Y:S01]  /*8960*/  FMUL.FTZ R83, R83, R60 ;  /* 0x0000003c53537220 */ /* 0x000fe20000410000 */
[----:B------:R-:W-:Y:S01]  /*8970*/  LOP3.LUT R9, R9, R16, RZ, 0xc0, !PT ;  /* 0x0000001009097212 */ /* 0x000fe200078ec0ff */
[-C--:B------:R-:W-:Y:S01]  /*8980*/  FMUL.FTZ R86, R86, R60.reuse ;  /* 0x0000003c56567220 */ /* 0x080fe20000410000 */
[----:B------:R-:W-:Y:S01]  /*8990*/  FMUL.FTZ R87, R87, R60 ;  /* 0x0000003c57577220 */ /* 0x000fe20000410000 */
[----:B------:R-:W-:Y:S01]  /*89a0*/  MUFU.EX2 R166, R166 ;  /* 0x000000a600a67308 */ /* 0x000fe20000000800 */
[-C--:B---3--:R-:W-:Y:S01]  /*89b0*/  FMUL.FTZ R160, R160, R61.reuse ;  /* 0x0000003da0a07220 */ /* 0x088fe20000410000 */
[-C--:B------:R-:W-:Y:S01]  /*89c0*/  FMUL.FTZ R161, R161, R61.reuse ;  /* 0x0000003da1a17220 */ /* 0x080fe20000410000 */
[-C--:B------:R-:W-:Y:S01]  /*89d0*/  FMUL.FTZ R148, R148, R61.reuse ;  /* 0x0000003d94947220 */ /* 0x080fe20000410000 */
[-C--:B------:R-:W-:Y:S01]  /*89e0*/  FMUL.FTZ R149, R149, R61.reuse ;  /* 0x0000003d95957220 */ /* 0x080fe20000410000 */
[----:B------:R-:W1:Y:S01]  /*89f0*/  LDSM.16.MT88.4 R16, [R214+0xb000] ;  /* 0x00b00000d610783b */ /* 0x000e620000004200 */
[-C--:B------:R-:W-:Y:S01]  /*8a00*/  FMUL.FTZ R136, R136, R61.reuse ;  /* 0x0000003d88887220 */ /* 0x080fe20000410000 */
[-C--:B------:R-:W-:Y:S01]  /*8a10*/  FMUL.FTZ R137, R137, R61.reuse ;  /* 0x0000003d89897220 */ /* 0x080fe20000410000 */
[----:B------:R-:W-:Y:S01]  /*8a20*/  MUFU.EX2 R165, R165 ;  /* 0x000000a500a57308 */ /* 0x000fe20000000800 */
[-C--:B----4-:R-:W-:Y:S01]  /*8a30*/  FMUL.FTZ R158, R158, R58.reuse ;  /* 0x0000003a9e9e7220 */ /* 0x090fe20000410000 */
        /* <DEDUP_REMOVED lines=21> */
[----:B------:R-:W-:Y:S01]  /*8b90*/  HMMA.16816.F32.BF16 R148, R4, R14, R148 ;  /* 0x0000000e0494723c */ /* 0x000fe20000041894 */
[----:B------:R-:W2:Y:S01]  /*8ba0*/  LDSM.16.MT88.4 R12, [R212+0xb000] ;  /* 0x00b00000d40c783b */ /* 0x000ea20000004200 */
[-C--:B------:R-:W-:Y:S01]  /*8bb0*/  FMUL.FTZ R119, R119, R58.reuse ;  /* 0x0000003a77777220 */ /* 0x080fe20000410000 */
[-C--:B------:R-:W-:Y:S01]  /*8bc0*/  FMUL.FTZ R126, R126, R58.reuse ;  /* 0x0000003a7e7e7220 */ /* 0x080fe20000410000 */
[-C--:B------:R-:W-:Y:S01]  /*8bd0*/  FMUL.FTZ R127, R127, R58.reuse ;  /* 0x0000003a7f7f7220 */ /* 0x080fe20000410000 */
[-C--:B------:R-:W-:Y:S01]  /*8be0*/  FMUL.FTZ R130, R130, R58.reuse ;  /* 0x0000003a82827220 */ /* 0x080fe20000410000 */
[----:B------:R-:W-:Y:S01]  /*8bf0*/  FMUL.FTZ R131, R131, R58 ;  /* 0x0000003a83837220 */ /* 0x000fe20000410000 */
[C---:B------:R-:W-:Y:S01]  /*8c00*/  HMMA.16816.F32.BF16 R72, R8.reuse, R28, R72 ;  /* 0x0000001c0848723c */ /* 0x040fe20000041848 */
[----:B------:R-:W-:Y:S01]  /*8c10*/  MUFU.EX2 R193, R193 ;  /* 0x000000c100c17308 */ /* 0x000fe20000000800 */
[-C--:B------:R-:W-:Y:S01]  /*8c20*/  FMUL.FTZ R68, R68, R61.reuse ;  /* 0x0000003d44447220 */ /* 0x080fe20000410000 */
[-C--:B------:R-:W-:Y:S01]  /*8c30*/  FMUL.FTZ R69, R69, R61.reuse ;  /* 0x0000003d45457220 */ /* 0x080fe20000410000 */
[-C--:B------:R-:W-:Y:S01]  /*8c40*/  FMUL.FTZ R80, R80, R61.reuse ;  /* 0x0000003d50507220 */ /* 0x080fe20000410000 */
[-C--:B------:R-:W-:Y:S01]  /*8c50*/  FMUL.FTZ R81, R81, R61.reuse ;  /* 0x0000003d51517220 */ /* 0x080fe20000410000 */
[C---:B------:R-:W-:Y:S01]  /*8c60*/  HMMA.16816.F32.BF16 R76, R8.reuse, R30, R76 ;  /* 0x0000001e084c723c */ /* 0x040fe2000004184c */
[-C--:B------:R-:W-:Y:S01]  /*8c70*/  FMUL.FTZ R84, R84, R61.reuse ;  /* 0x0000003d54547220 */ /* 0x080fe20000410000 */
[-C--:B------:R-:W-:Y:S01]  /*8c80*/  FMUL.FTZ R85, R85, R61.reuse ;  /* 0x0000003d55557220 */ /* 0x080fe20000410000 */
[----:B------:R-:W-:Y:S01]  /*8c90*/  MUFU.EX2 R191, R191 ;  /* 0x000000bf00bf7308 */ /* 0x000fe20000000800 */
        /* <DEDUP_REMOVED lines=9> */
[-C--:B------:R-:W-:Y:S01]  /*8d30*/  FMUL.FTZ R146, R146, R60.reuse ;  /* 0x0000003c92927220 */ /* 0x080fe20000410000 */
[-C--:B------:R-:W-:Y:S01]  /*8d40*/  FMUL.FTZ R147, R147, R60.reuse ;  /* 0x0000003c93937220 */ /* 0x080fe20000410000 */
[-C--:B------:R-:W-:Y:S01]  /*8d50*/  FMUL.FTZ R104, R104, R61.reuse ;  /* 0x0000003d68687220 */ /* 0x080fe20000410000 */
[-C--:B------:R-:W-:Y:S01]  /*8d60*/  FMUL.FTZ R105, R105, R61.reuse ;  /* 0x0000003d69697220 */ /* 0x080fe20000410000 */
[-C--:B------:R-:W-:Y:S01]  /*8d70*/  FMUL.FTZ R106, R106, R60.reuse ;  /* 0x0000003c6a6a7220 */ /* 0x080fe20000410000 */
        /* <DEDUP_REMOVED lines=12> */
[C---:B-1----:R-:W-:Y:S01]  /*8e40*/  HMMA.16816.F32.BF16 R112, R8.reuse, R16, R112 ;  /* 0x000000100870723c */ /* 0x042fe20000041870 */
[-C--:B------:R-:W-:Y:S01]  /*8e50*/  FMUL.FTZ R123, R123, R60.reuse ;  /* 0x0000003c7b7b7220 */ /* 0x080fe20000410000 */
[-C--:B------:R-:W-:Y:S01]  /*8e60*/  FMUL.FTZ R132, R132, R61.reuse ;  /* 0x0000003d84847220 */ /* 0x080fe20000410000 */
[----:B------:R-:W-:Y:S01]  /*8e70*/  FMUL.FTZ R133, R133, R61 ;  /* 0x0000003d85857220 */ /* 0x000fe20000410000 */
[-C--:B------:R-:W-:Y:S01]  /*8e80*/  FMUL.FTZ R134, R134, R60.reuse ;  /* 0x0000003c86867220 */ /* 0x080fe20000410000 */
[----:B------:R-:W-:Y:S01]  /*8e90*/  FMUL.FTZ R135, R135, R60 ;  /* 0x0000003c87877220 */ /* 0x000fe20000410000 */
[C---:B------:R-:W-:Y:S01]  /*8ea0*/  HMMA.16816.F32.BF16 R116, R8.reuse, R18, R116 ;  /* 0x000000120874723c */ /* 0x040fe20000041874 */
[----:B------:R-:W-:Y:S01]  /*8eb0*/  LOP3.LUT R34, R207, UR13, R34, 0x96, !PT ;  /* 0x0000000dcf227c12 */ /* 0x000fe2000f8e9622 */
[----:B------:R-:W-:Y:S01]  /*8ec0*/  FFMA.FTZ R197, R200, UR37, -R65 ;  /* 0x00000025c8c57c23 */ /* 0x000fe20008010841 */
[----:B------:R-:W-:Y:S01]  /*8ed0*/  FFMA.FTZ R207, R211, UR37, -R57 ;  /* 0x00000025d3cf7c23 */ /* 0x000fe20008010839 */
[----:B------:R-:W-:Y:S01]  /*8ee0*/  FFMA.FTZ R200, R248, UR37, -R65 ;  /* 0x00000025f8c87c23 */ /* 0x000fe20008010841 */
[----:B------:R-:W-:Y:S01]  /*8ef0*/  FFMA.FTZ R211, R247, UR37, -R57 ;  /* 0x00000025f7d37c23 */ /* 0x000fe20008010839 */
[C---:B--2---:R-:W-:Y:S01]  /*8f00*/  HMMA.16816.F32.BF16 R124, R8.reuse, R12, R124 ;  /* 0x0000000c087c723c */ /* 0x044fe2000004187c */
[----:B------:R-:W-:Y:S01]  /*8f10*/  IMAD.WIDE.U32 R34, R34, -0x2daee0ad, RZ ;  /* 0xd2511f5322227825 */ /* 0x000fe200078e00ff */
[----:B------:R-:W-:Y:S03]  /*8f20*/  MUFU.EX2 R197, R197 ;  /* 0x000000c500c57308 */ /* 0x000fe60000000800 */
[--C-:B------:R-:W-:Y:S01]  /*8f30*/  FFMA.FTZ R185, R185, UR37, -R67.reuse ;  /* 0x00000025b9b97c23 */ /* 0x100fe20008010843 */
[--C-:B------:R-:W-:Y:S01]  /*8f40*/  FFMA.FTZ R203, R203, UR37, -R67.reuse ;  /* 0x00000025cbcb7c23 */ /* 0x100fe20008010843 */
[----:B------:R-:W-:Y:S01]  /*8f50*/  IMAD.U32 R238, RZ, RZ, UR33 ;  /* 0x00000021ffee7e24 */ /* 0x000fe2000f8e00ff */
[----:B------:R-:W-:Y:S01]  /*8f60*/  HMMA.16816.F32.BF16 R128, R8, R14, R128 ;  /* 0x0000000e0880723c */ /* 0x000fe20000041880 */
[----:B------:R-:W-:Y:S01]  /*8f70*/  LOP3.LUT R32, R35, UR29, R32, 0x96, !PT ;  /* 0x0000001d23207c12 */ /* 0x000fe2000f8e9620 */
[--C-:B------:R-:W-:Y:S01]  /*8f80*/  FFMA.FTZ R204, R204, UR37, -R67.reuse ;  /* 0x00000025cccc7c23 */ /* 0x100fe20008010843 */
[----:B------:R-:W-:Y:S01]  /*8f90*/  FFMA.FTZ R196, R196, UR37, -R67 ;  /* 0x00000025c4c47c23 */ /* 0x000fe20008010843 */
[----:B------:R-:W-:Y:S01]  /*8fa0*/  MUFU.EX2 R200, R200 ;  /* 0x000000c800c87308 */ /* 0x000fe20000000800 */
[----:B------:R-:W-:Y:S01]  /*8fb0*/  LOP3.LUT R238, R239, UR4, R238, 0x96, !PT ;  /* 0x00000004efee7c12 */ /* 0x000fe2000f8e96ee */
[----:B------:R-:W-:Y:S01]  /*8fc0*/  HMMA.16816.F32.BF16 R136, R4, R12, R136 ;  /* 0x0000000c0488723c */ /* 0x000fe20000041888 */
[----:B------:R-:W-:Y:S01]  /*8fd0*/  IMAD.WIDE.U32 R8, R33, -0x2daee0ad, RZ ;  /* 0xd2511f5321087825 */ /* 0x000fe200078e00ff */
[----:B------:R-:W-:-:S03]  /*8fe0*/  LOP3.LUT R33, R32, 0xffff, RZ, 0xc0, !PT ;  /* 0x0000ffff20217812 */ /* 0x000fc600078ec0ff */
[--C-:B------:R-:W-:Y:S01]  /*8ff0*/  FFMA.FTZ R174, R174, UR37, -R67.reuse ;  /* 0x00000025aeae7c23 */ /* 0x100fe20008010843 */
[--C-:B------:R-:W-:Y:S01]  /*9000*/  FFMA.FTZ R173, R173, UR37, -R67.reuse ;  /* 0x00000025adad7c23 */ /* 0x100fe20008010843 */
[----:B------:R-:W-:Y:S01]  /*9010*/  FFMA.FTZ R172, R172, UR37, -R67 ;  /* 0x00000025acac7c23 */ /* 0x000fe20008010843 */
[----:B------:R-:W-:Y:S01]  /*9020*/  LOP3.LUT R10, R9, UR29, R192, 0x96, !PT ;  /* 0x0000001d090a7c12 */ /* 0x000fe2000f8e96c0 */
[----:B------:R-:W-:Y:S01]  /*9030*/  FFMA.FTZ R192, R199, UR37, -R184 ;  /* 0x00000025c7c07c23 */ /* 0x000fe200080108b8 */
[C---:B------:R-:W-:Y:S01]  /*9040*/  LOP3.LUT R9, R8.reuse, 0xffff, RZ, 0xc0, !PT ;  /* 0x0000ffff08097812 */ /* 0x040fe200078ec0ff */
[C---:B------:R-:W-:Y:S01]  /*9050*/  HMMA.16816.F32.BF16 R68, R4.reuse, R28, R68 ;  /* 0x0000001c0444723c */ /* 0x040fe20000041844 */
[----:B------:R-:W-:Y:S01]  /*9060*/  LOP3.LUT R11, R8, 0xff, RZ, 0xc0, !PT ;  /* 0x000000ff080b7812 */ /* 0x000fe200078ec0ff */
[----:B------:R-:W-:Y:S01]  /*9070*/  FFMA.FTZ R199, R202, UR37, -R65 ;  /* 0x00000025cac77c23 */ /* 0x000fe20008010841 */
[--C-:B------:R-:W-:Y:S01]  /*9080*/  SHF.R.U32.HI R12, RZ, 0x10, R8.reuse ;  /* 0x00000010ff0c7819 */ /* 0x100fe20000011608 */
[----:B------:R-:W1:Y:S01]  /*9090*/  MUFU.EX2 R192, R192 ;  /* 0x000000c000c07308 */ /* 0x000e620000000800 */
[----:B------:R-:W-:Y:S01]  /*90a0*/  SHF.R.U32.HI R9, RZ, 0x8, R9 ;  /* 0x00000008ff097819 */ /* 0x000fe20000011609 */
[C---:B------:R-:W-:Y:S01]  /*90b0*/  HMMA.16816.F32.BF16 R80, R4.reuse, R30, R80 ;  /* 0x0000001e0450723c */ /* 0x040fe20000041850 */
[----:B------:R-:W-:Y:S01]  /*90c0*/  SHF.R.U32.HI R8, RZ, 0x18, R8 ;  /* 0x00000018ff087819 */ /* 0x000fe20000011608 */
[----:B------:R-:W-:Y:S01]  /*90d0*/  FFMA.FTZ R202, R252, UR37, -R65 ;  /* 0x00000025fcca7c23 */ /* 0x000fe20008010841 */
[----:B------:R-:W-:Y:S01]  /*90e0*/  PRMT R11, R11, 0x5410, R9 ;  /* 0x000054100b0b7816 */ /* 0x000fe20000000009 */
[----:B------:R-:W-:Y:S01]  /*90f0*/  FFMA.FTZ R66, R66, UR37, -R67 ;  /* 0x0000002542427c23 */ /* 0x000fe20008010843 */
[----:B------:R-:W-:Y:S01]  /*9100*/  LOP3.LUT R12, R12, 0xff, RZ, 0xc0, !PT ;  /* 0x000000ff0c0c7812 */ /* 0x000fe200078ec0ff */
[C---:B------:R-:W-:Y:S01]  /*9110*/  HMMA.16816.F32.BF16 R84, R4.reuse, R24, R84 ;  /* 0x000000180454723c */ /* 0x040fe20000041854 */
[----:B------:R-:W-:Y:S01]  /*9120*/  LOP3.LUT R9, R10, 0xffff, RZ, 0xc0, !PT ;  /* 0x0000ffff0a097812 */ /* 0x000fe200078ec0ff */
[----:B------:R-:W-:Y:S01]  /*9130*/  MUFU.EX2 R199, R199 ;  /* 0x000000c700c77308 */ /* 0x000fe20000000800 */
[----:B------:R-:W-:Y:S01]  /*9140*/  PRMT R8, R12, 0x5410, R8 ;  /* 0x000054100c087816 */ /* 0x000fe20000000008 */
[----:B------:R-:W-:Y:S01]  /*9150*/  FFMA.FTZ R50, R232, R61, R50 ;  /* 0x0000003de8327223 */ /* 0x000fe20000010032 */
[----:B------:R-:W-:Y:S01]  /*9160*/  SHF.R.U32.HI R9, RZ, 0x8, R9 ;  /* 0x00000008ff097819 */ /* 0x000fe20000011609 */
[C---:B------:R-:W-:Y:S01]  /*9170*/  HMMA.16816.F32.BF16 R96, R4.reuse, R26, R96 ;  /* 0x0000001a0460723c */ /* 0x040fe20000041860 */
[----:B------:R-:W-:Y:S01]  /*9180*/  LOP3.LUT R12, R10, 0xff, RZ, 0xc0, !PT ;  /* 0x000000ff0a0c7812 */ /* 0x000fe200078ec0ff */
[----:B------:R-:W2:Y:S01]  /*9190*/  LDSM.16.MT88.4 R24, [R214+0x9400] ;  /* 0x00940000d618783b */ /* 0x000ea20000004200 */
[--C-:B------:R-:W-:Y:S01]  /*91a0*/  HSET2.LE.AND R11, R11, R62.reuse, PT ;  /* 0x0000003e0b0b7233 */ /* 0x100fe20003803000 */
[----:B------:R-:W-:Y:S01]  /*91b0*/  MUFU.EX2 R202, R202 ;  /* 0x000000ca00ca7308 */ /* 0x000fe20000000800 */
[----:B------:R-:W-:Y:S01]  /*91c0*/  PRMT R9, R12, 0x5410, R9 ;  /* 0x000054100c097816 */ /* 0x000fe20000000009 */
[C---:B------:R-:W-:Y:S01]  /*91d0*/  HMMA.16816.F32.BF16 R144, R4.reuse, R20, R144 ;  /* 0x000000140490723c */ /* 0x040fe20000041890 */
[----:B------:R-:W-:Y:S01]  /*91e0*/  SHF.R.U32.HI R12, RZ, 0x10, R10 ;  /* 0x00000010ff0c7819 */ /* 0x000fe2000001160a */
[----:B------:R-:W-:Y:S01]  /*91f0*/  FFMA.FTZ R46, R231, R60, R46 ;  /* 0x0000003ce72e7223 */ /* 0x000fe2000001002e */
[----:B------:R-:W-:Y:S01]  /*9200*/  SHF.R.U32.HI R10, RZ, 0x18, R10 ;  /* 0x00000018ff0a7819 */ /* 0x000fe2000001160a */
[----:B------:R-:W-:Y:S01]  /*9210*/  FFMA.FTZ R42, R230, R59, R42 ;  /* 0x0000003be62a7223 */ /* 0x000fe2000001002a */
[----:B------:R-:W-:Y:S01]  /*9220*/  LOP3.LUT R12, R12, 0xff, RZ, 0xc0, !PT ;  /* 0x000000ff0c0c7812 */ /* 0x000fe200078ec0ff */
[C---:B------:R-:W-:Y:S01]  /*9230*/  HMMA.16816.F32.BF16 R104, R4.reuse, R22, R104 ;  /* 0x000000160468723c */ /* 0x040fe20000041868 */
[--C-:B------:R-:W-:Y:S01]  /*9240*/  HSET2.LE.AND R8, R8, R62.reuse, PT ;  /* 0x0000003e08087233 */ /* 0x100fe20003803000 */
[----:B------:R-:W3:Y:S01]  /*9250*/  LDSM.16.MT88.4 R20, [R212+0x9400] ;  /* 0x00940000d414783b */ /* 0x000ee20000004200 */
[----:B------:R-:W-:Y:S01]  /*9260*/  PRMT R10, R12, 0x5410, R10 ;  /* 0x000054100c0a7816 */ /* 0x000fe2000000000a */
[----:B------:R-:W-:Y:S01]  /*9270*/  MUFU.EX2 R206, R206 ;  /* 0x000000ce00ce7308 */ /* 0x000fe20000000800 */
[--C-:B------:R-:W-:Y:S01]  /*9280*/  HSET2.LE.AND R9, R9, R62.reuse, PT ;  /* 0x0000003e09097233 */ /* 0x100fe20003803000 */
[C---:B------:R-:W-:Y:S01]  /*9290*/  HMMA.16816.F32.BF16 R108, R4.reuse, R16, R108 ;  /* 0x00000010046c723c */ /* 0x040fe2000004186c */
[----:B-1----:R-:W-:Y:S01]  /*92a0*/  F2FP.BF16.F32.PACK_AB R30, R192, R193 ;  /* 0x000000c1c01e723e */ /* 0x002fe200000010ff */
[----:B------:R-:W-:Y:S01]  /*92b0*/  FFMA.FTZ R52, R227, R58, R52 ;  /* 0x0000003ae3347223 */ /* 0x000fe20000010034 */
[----:B------:R-:W-:Y:S01]  /*92c0*/  HSET2.LE.AND R10, R10, R62, PT ;  /* 0x0000003e0a0a7233 */ /* 0x000fe20003803000 */
[----:B------:R-:W-:Y:S01]  /*92d0*/  FADD.FTZ R50, R49, R50 ;  /* 0x0000003231327221 */ /* 0x000fe20000010000 */
[----:B------:R-:W-:Y:S01]  /*92e0*/  F2FP.BF16.F32.PACK_AB R31, R167, R168 ;  /* 0x000000a8a71f723e */ /* 0x000fe200000010ff */
[C---:B------:R-:W-:Y:S01]  /*92f0*/  HMMA.16816.F32.BF16 R120, R4.reuse, R18, R120 ;  /* 0x000000120478723c */ /* 0x040fe20000041878 */
[----:B------:R-:W-:Y:S01]  /*9300*/  F2FP.BF16.F32.PACK_AB R28, R165, R166 ;  /* 0x000000a6a51c723e */ /* 0x000fe200000010ff */
[----:B------:R-:W1:Y:S01]  /*9310*/  LDSM.16.MT88.4 R16, [R214+0xa400] ;  /* 0x00a40000d610783b */ /* 0x000e620000004200 */
[----:B------:R-:W-:Y:S01]  /*9320*/  F2FP.BF16.F32.PACK_AB R29, R189, R191 ;  /* 0x000000bfbd1d723e */ /* 0x000fe200000010ff */
[----:B------:R-:W-:Y:S01]  /*9330*/  MUFU.EX2 R207, R207 ;  /* 0x000000cf00cf7308 */ /* 0x000fe20000000800 */
[----:B------:R-:W-:Y:S01]  /*9340*/  LOP3.LUT R30, R11, R30, RZ, 0xc0, !PT ;  /* 0x0000001e0b1e7212 */ /* 0x000fe200078ec0ff */
[----:B------:R-:W-:Y:S01]  /*9350*/  HMMA.16816.F32.BF16 R132, R4, R14, R132 ;  /* 0x0000000e0484723c */ /* 0x000fe20000041884 */
[----:B------:R-:W-:Y:S01]  /*9360*/  LOP3.LUT R31, R8, R31, RZ, 0xc0, !PT ;  /* 0x0000001f081f7212 */ /* 0x000fe200078ec0ff */
[----:B------:R-:W4:Y:S01]  /*9370*/  LDSM.16.MT88.4 R12, [R212+0xa400] ;  /* 0x00a40000d40c783b */ /* 0x000f220000004200 */
[----:B------:R-:W-:Y:S01]  /*9380*/  LOP3.LUT R28, R9, R28, RZ, 0xc0, !PT ;  /* 0x0000001c091c7212 */ /* 0x000fe200078ec0ff */
[----:B------:R-:W-:Y:S01]  /*9390*/  FADD.FTZ R46, R45, R46 ;  /* 0x0000002e2d2e7221 */ /* 0x000fe20000010000 */
[----:B------:R-:W-:Y:S01]  /*93a0*/  LOP3.LUT R29, R10, R29, RZ, 0xc0, !PT ;  /* 0x0000001d0a1d7212 */ /* 0x000fe200078ec0ff */
[----:B------:R-:W-:Y:S01]  /*93b0*/  LDSM.16.MT88.4 R4, [R212+0xb400] ;  /* 0x00b40000d404783b */ /* 0x000fe20000004200 */
[----:B------:R-:W5:Y:S01]  /*93c0*/  MUFU.EX2 R201, R201 ;  /* 0x000000c900c97308 */ /* 0x000f620000000800 */
[----:B------:R-:W-:Y:S01]  /*93d0*/  SHF.R.U32.HI R33, RZ, 0x8, R33 ;  /* 0x00000008ff217819 */ /* 0x000fe20000011621 */
[----:B------:R-:W-:Y:S01]  /*93e0*/  FADD.FTZ R42, R41, R42 ;  /* 0x0000002a292a7221 */ /* 0x000fe20000010000 */
[----:B------:R-:W4:Y:S01]  /*93f0*/  LDSM.16.MT88.4 R8, [R214+0xb400] ;  /* 0x00b40000d608783b */ /* 0x000f220000004200 */
[----:B------:R-:W-:Y:S01]  /*9400*/  FADD.FTZ R52, R56, R52 ;  /* 0x0000003438347221 */ /* 0x000fe20000010000 */
[C---:B--2---:R-:W-:Y:S01]  /*9410*/  HMMA.16816.F32.BF16 R156, R28.reuse, R24, R156 ;  /* 0x000000181c9c723c */ /* 0x044fe2000004189c */
[----:B------:R-:W-:Y:S01]  /*9420*/  FADD.FTZ R50, R48, R50 ;  /* 0x0000003230327221 */ /* 0x000fe20000010000 */
[----:B------:R-:W-:Y:S01]  /*9430*/  FADD.FTZ R46, R44, R46 ;  /* 0x0000002e2c2e7221 */ /* 0x000fe20000010000 */
[----:B------:R-:W2:Y:S01]  /*9440*/  MUFU.EX2 R211, R211 ;  /* 0x000000d300d37308 */ /* 0x000ea20000000800 */
[----:B------:R-:W-:Y:S01]  /*9450*/  FADD.FTZ R42, R40, R42 ;  /* 0x0000002a282a7221 */ /* 0x000fe20000010000 */
[----:B------:R-:W-:Y:S01]  /*9460*/  FADD.FTZ R52, R55, R52 ;  /* 0x0000003437347221 */ /* 0x000fe20000010000 */
[C---:B------:R-:W-:Y:S01]  /*9470*/  HMMA.16816.F32.BF16 R152, R28.reuse, R26, R152 ;  /* 0x0000001a1c98723c */ /* 0x040fe20000041898 */
[----:B------:R-:W-:Y:S01]  /*9480*/  FADD.FTZ R50, R47, R50 ;  /* 0x000000322f327221 */ /* 0x000fe20000010000 */
[----:B------:R-:W-:Y:S01]  /*9490*/  FADD.FTZ R46, R43, R46 ;  /* 0x0000002e2b2e7221 */ /* 0x000fe20000010000 */
[----:B------:R-:W-:Y:S01]  /*94a0*/  FADD.FTZ R42, R39, R42 ;  /* 0x0000002a272a7221 */ /* 0x000fe20000010000 */
[----:B------:R-:W-:Y:S01]  /*94b0*/  FADD.FTZ R52, R54, R52 ;  /* 0x0000003436347221 */ /* 0x000fe20000010000 */
[----:B------:R-:W4:Y:S01]  /*94c0*/  MUFU.EX2 R185, R185 ;  /* 0x000000b900b97308 */ /* 0x000f220000000800 */
[C---:B---3--:R-:W-:Y:S01]  /*94d0*/  HMMA.16816.F32.BF16 R72, R28.reuse, R20, R72 ;  /* 0x000000141c48723c */ /* 0x048fe20000041848 */
[----:B------:R-:W-:Y:S01]  /*94e0*/  FADD.FTZ R50, R197, R50 ;  /* 0x00000032c5327221 */ /* 0x000fe20000010000 */
[----:B-----5:R-:W-:Y:S01]  /*94f0*/  FADD.FTZ R46, R201, R46 ;  /* 0x0000002ec92e7221 */ /* 0x020fe20000010000 */
[----:B------:R-:W-:Y:S01]  /*9500*/  FADD.FTZ R42, R166, R42 ;  /* 0x0000002aa62a7221 */ /* 0x000fe20000010000 */
[----:B------:R-:W-:Y:S01]  /*9510*/  FADD.FTZ R52, R191, R52 ;  /* 0x00000034bf347221 */ /* 0x000fe20000010000 */
[----:B------:R-:W-:Y:S01]  /*9520*/  FADD.FTZ R50, R199, R50 ;  /* 0x00000032c7327221 */ /* 0x000fe20000010000 */
[C---:B------:R-:W-:Y:S01]  /*9530*/  HMMA.16816.F32.BF16 R76, R28.reuse, R22, R76 ;  /* 0x000000161c4c723c */ /* 0x040fe2000004184c */
[----:B------:R-:W3:Y:S01]  /*9540*/  MUFU.EX2 R203, R203 ;  /* 0x000000cb00cb7308 */ /* 0x000ee20000000800 */
[----:B--2---:R-:W-:Y:S01]  /*9550*/  FADD.FTZ R46, R211, R46 ;  /* 0x0000002ed32e7221 */ /* 0x004fe20000010000 */
[----:B------:R-:W-:Y:S01]  /*9560*/  FADD.FTZ R42, R165, R42 ;  /* 0x0000002aa52a7221 */ /* 0x000fe20000010000 */
[----:B------:R-:W-:Y:S01]  /*9570*/  FADD.FTZ R52, R189, R52 ;  /* 0x00000034bd347221 */ /* 0x000fe20000010000 */
[----:B------:R-:W-:Y:S01]  /*9580*/  FFMA.FTZ R67, R170, UR37, -R65 ;  /* 0x00000025aa437c23 */ /* 0x000fe20008010841 */
[C---:B-1----:R-:W-:Y:S01]  /*9590*/  HMMA.16816.F32.BF16 R88, R28.reuse, R16, R88 ;  /* 0x000000101c58723c */ /* 0x042fe20000041858 */
[--C-:B------:R-:W-:Y:S01]  /*95a0*/  FFMA.FTZ R53, R53, UR37, -R57.reuse ;  /* 0x0000002535357c23 */ /* 0x100fe20008010839 */
[----:B------:R-:W-:Y:S01]  /*95b0*/  FADD.FTZ R50, R200, R50 ;  /* 0x00000032c8327221 */ /* 0x000fe20000010000 */
[----:B------:R-:W1:Y:S01]  /*95c0*/  MUFU.EX2 R204, R204 ;  /* 0x000000cc00cc7308 */ /* 0x000e620000000800 */
[----:B------:R-:W-:Y:S01]  /*95d0*/  FADD.FTZ R46, R206, R46 ;  /* 0x0000002ece2e7221 */ /* 0x000fe20000010000 */
[----:B------:R-:W-:Y:S01]  /*95e0*/  FADD.FTZ R42, R193, R42 ;  /* 0x0000002ac12a7221 */ /* 0x000fe20000010000 */
[C---:B------:R-:W-:Y:S01]  /*95f0*/  HMMA.16816.F32.BF16 R92, R28.reuse, R18, R92 ;  /* 0x000000121c5c723c */ /* 0x040fe2000004185c */
[----:B------:R-:W-:Y:S01]  /*9600*/  FADD.FTZ R52, R168, R52 ;  /* 0x00000034a8347221 */ /* 0x000fe20000010000 */
[----:B------:R-:W-:Y:S01]  /*9610*/  FFMA.FTZ R57, R37, UR37, -R57 ;  /* 0x0000002525397c23 */ /* 0x000fe20008010839 */
[----:B------:R-:W-:Y:S01]  /*9620*/  FADD.FTZ R50, R202, R50 ;  /* 0x00000032ca327221 */ /* 0x000fe20000010000 */
[----:B------:R-:W-:Y:S01]  /*9630*/  FADD.FTZ R46, R207, R46 ;  /* 0x0000002ecf2e7221 */ /* 0x000fe20000010000 */
[----:B------:R-:W2:Y:S01]  /*9640*/  MUFU.EX2 R196, R196 ;  /* 0x000000c400c47308 */ /* 0x000ea20000000800 */
[----:B----4-:R-:W-:Y:S01]  /*9650*/  HMMA.16816.F32.BF16 R140, R28, R12, R140 ;  /* 0x0000000c1c8c723c */ /* 0x010fe2000004188c */
[----:B------:R-:W-:Y:S01]  /*9660*/  FADD.FTZ R42, R192, R42 ;  /* 0x0000002ac02a7221 */ /* 0x000fe20000010000 */
[----:B------:R-:W-:Y:S01]  /*9670*/  FADD.FTZ R52, R167, R52 ;  /* 0x00000034a7347221 */ /* 0x000fe20000010000 */
[----:B------:R-:W-:Y:S01]  /*9680*/  PLOP3.LUT P0, PT, PT, PT, UP0, 0x80, 0x0 ;  /* 0x000000000000781c */ /* 0x000fe20003f0f008 */
[----:B------:R-:W-:-:S02]  /*9690*/  IMAD.MOV.U32 R167, RZ, RZ, R208 ;  /* 0x000000ffffa77224 */ /* 0x000fc400078e00d0 */
[C---:B------:R-:W-:Y:S01]  /*96a0*/  HMMA.16816.F32.BF16 R100, R28.reuse, R14, R100 ;  /* 0x0000000e1c64723c */ /* 0x040fe20000041864 */
[----:B------:R-:W-:Y:S01]  /*96b0*/  MUFU.EX2 R178, R178 ;  /* 0x000000b200b27308 */ /* 0x000fe20000000800 */
[----:B------:R-:W-:Y:S01]  /*96c0*/  FADD.FTZ R52, R185, R52 ;  /* 0x00000034b9347221 */ /* 0x000fe20000010000 */
[----:B------:R-:W-:Y:S02]  /*96d0*/  IMAD.MOV.U32 R168, RZ, RZ, R209 ;  /* 0x000000ffffa87224 */ /* 0x000fe400078e00d1 */
[----:B------:R-:W-:Y:S01]  /*96e0*/  IMAD.MOV.U32 R165, RZ, RZ, R0 ;  /* 0x000000ffffa57224 */ /* 0x000fe200078e0000 */
[C---:B------:R-:W-:Y:S01]  /*96f0*/  HMMA.16816.F32.BF16 R112, R28.reuse, R8, R112 ;  /* 0x000000081c70723c */ /* 0x040fe20000041870 */
[----:B---3--:R-:W-:Y:S01]  /*9700*/  FADD.FTZ R52, R203, R52 ;  /* 0x00000034cb347221 */ /* 0x008fe20000010000 */
[----:B------:R-:W-:Y:S01]  /*9710*/  IMAD.MOV.U32 R166, RZ, RZ, R2 ;  /* 0x000000ffffa67224 */ /* 0x000fe200078e0002 */
[----:B------:R-:W-:Y:S02]  /*9720*/  MUFU.EX2 R177, R177 ;  /* 0x000000b100b17308 */ /* 0x000fe40000000800 */
[----:B-1----:R-:W-:Y:S01]  /*9730*/  FADD.FTZ R52, R204, R52 ;  /* 0x00000034cc347221 */ /* 0x002fe20000010000 */
[----:B------:R-:W-:Y:S03]  /*9740*/  HMMA.16816.F32.BF16 R116, R28, R10, R116 ;  /* 0x0000000a1c74723c */ /* 0x000fe60000041874 */
[----:B--2---:R-:W-:-:S02]  /*9750*/  FADD.FTZ R52, R196, R52 ;  /* 0x00000034c4347221 */ /* 0x004fc40000010000 */
[----:B------:R-:W-:Y:S01]  /*9760*/  MUFU.EX2 R180, R180 ;  /* 0x000000b400b47308 */ /* 0x000fe20000000800 */
[C---:B------:R-:W-:Y:S06]  /*9770*/  HMMA.16816.F32.BF16 R124, R28.reuse, R4, R124 ;  /* 0x000000041c7c723c */ /* 0x040fec000004187c */
[----:B------:R-:W-:Y:S01]  /*9780*/  HMMA.16816.F32.BF16 R128, R28, R6, R128 ;  /* 0x000000061c80723c */ /* 0x000fe20000041880 */
[----:B------:R-:W1:Y:S06]  /*9790*/  MUFU.EX2 R164, R164 ;  /* 0x000000a400a47308 */ /* 0x000e6c0000000800 */
[----:B------:R-:W-:-:S02]  /*97a0*/  SHF.R.U32.HI R28, RZ, 0x10, R34 ;  /* 0x00000010ff1c7819 */ /* 0x000fc40000011622 */
[----:B------:R-:W-:Y:S01]  /*97b0*/  LOP3.LUT R30, R34, 0xffff, RZ, 0xc0, !PT ;  /* 0x0000ffff221e7812 */ /* 0x000fe200078ec0ff */
[----:B------:R-:W2:Y:S01]  /*97c0*/  MUFU.EX2 R171, R171 ;  /* 0x000000ab00ab7308 */ /* 0x000ea20000000800 */
[----:B------:R-:W-:Y:S02]  /*97d0*/  SHF.R.U32.HI R29, RZ, 0x18, R34 ;  /* 0x00000018ff1d7819 */ /* 0x000fe40000011622 */
[----:B------:R-:W-:Y:S02]  /*97e0*/  LOP3.LUT R28, R28, 0xff, RZ, 0xc0, !PT ;  /* 0x000000ff1c1c7812 */ /* 0x000fe400078ec0ff */
[----:B------:R-:W-:Y:S02]  /*97f0*/  LOP3.LUT R31, R34, 0xff, RZ, 0xc0, !PT ;  /* 0x000000ff221f7812 */ /* 0x000fe400078ec0ff */
[----:B------:R-:W-:Y:S01]  /*9800*/  SHF.R.U32.HI R30, RZ, 0x8, R30 ;  /* 0x00000008ff1e7819 */ /* 0x000fe2000001161e */
[----:B------:R-:W3:Y:S01]  /*9810*/  MUFU.EX2 R169, R169 ;  /* 0x000000a900a97308 */ /* 0x000ee20000000800 */
[----:B------:R-:W-:Y:S01]  /*9820*/  PRMT R29, R28, 0x5410, R29 ;  /* 0x000054101c1d7816 */ /* 0x000fe2000000001d */
[----:B-1----:R-:W-:Y:S01]  /*9830*/  FADD.FTZ R50, R164, R50 ;  /* 0x00000032a4327221 */ /* 0x002fe20000010000 */
[----:B------:R-:W-:-:S02]  /*9840*/  SHF.R.U32.HI R28, RZ, 0x10, R32 ;  /* 0x00000010ff1c7819 */ /* 0x000fc40000011620 */
[----:B------:R-:W-:Y:S02]  /*9850*/  PRMT R31, R31, 0x5410, R30 ;  /* 0x000054101f1f7816 */ /* 0x000fe4000000001e */
[----:B------:R-:W-:Y:S01]  /*9860*/  LOP3.LUT R30, R32, 0xff, RZ, 0xc0, !PT ;  /* 0x000000ff201e7812 */ /* 0x000fe200078ec0ff */
[----:B------:R-:W1:Y:S01]  /*9870*/  MUFU.EX2 R179, R179 ;  /* 0x000000b300b37308 */ /* 0x000e620000000800 */
[----:B------:R-:W-:Y:S01]  /*9880*/  SHF.R.U32.HI R32, RZ, 0x18, R32 ;  /* 0x00000018ff207819 */ /* 0x000fe20000011620 */
[----:B--2---:R-:W-:Y:S01]  /*9890*/  FADD.FTZ R50, R171, R50 ;  /* 0x00000032ab327221 */ /* 0x004fe20000010000 */
[----:B------:R-:W-:Y:S02]  /*98a0*/  LOP3.LUT R28, R28, 0xff, RZ, 0xc0, !PT ;  /* 0x000000ff1c1c7812 */ /* 0x000fe400078ec0ff */
[----:B------:R-:W-:Y:S01]  /*98b0*/  PRMT R30, R30, 0x5410, R33 ;  /* 0x000054101e1e7816 */ /* 0x000fe20000000021 */
[----:B------:R-:W-:Y:S01]  /*98c0*/  FADD.FTZ R50, R176, R50 ;  /* 0x00000032b0327221 */ /* 0x000fe20000010000 */
[----:B------:R-:W-:Y:S01]  /*98d0*/  PRMT R28, R28, 0x5410, R32 ;  /* 0x000054101c1c7816 */ /* 0x000fe20000000020 */
[----:B------:R-:W-:Y:S01]  /*98e0*/  MUFU.EX2 R175, R175 ;  /* 0x000000af00af7308 */ /* 0x000fe20000000800 */
[--C-:B------:R-:W-:Y:S01]  /*98f0*/  HSET2.LE.AND R31, R31, R62.reuse, PT ;  /* 0x0000003e1f1f7233 */ /* 0x100fe20003803000 */
[----:B---3--:R-:W-:Y:S01]  /*9900*/  FADD.FTZ R46, R169, R46 ;  /* 0x0000002ea92e7221 */ /* 0x008fe20000010000 */
[--C-:B------:R-:W-:Y:S01]  /*9910*/  HSET2.LE.AND R29, R29, R62.reuse, PT ;  /* 0x0000003e1d1d7233 */ /* 0x100fe20003803000 */
[----:B------:R-:W-:Y:S01]  /*9920*/  FADD.FTZ R50, R178, R50 ;  /* 0x00000032b2327221 */ /* 0x000fe20000010000 */
[----:B------:R-:W-:-:S02]  /*9930*/  HSET2.LE.AND R30, R30, R62, PT ;  /* 0x0000003e1e1e7233 */ /* 0x000fc40003803000 */
[----:B------:R-:W-:Y:S01]  /*9940*/  HSET2.LE.AND R28, R28, R62, PT ;  /* 0x0000003e1c1c7233 */ /* 0x000fe20003803000 */
[----:B------:R-:W-:Y:S01]  /*9950*/  MUFU.EX2 R181, R181 ;  /* 0x000000b500b57308 */ /* 0x000fe20000000800 */
[----:B------:R-:W-:Y:S01]  /*9960*/  F2FP.BF16.F32.PACK_AB R34, R202, R200 ;  /* 0x000000c8ca22723e */ /* 0x000fe200000010ff */
[----:B-1----:R-:W-:Y:S01]  /*9970*/  FADD.FTZ R46, R179, R46 ;  /* 0x0000002eb32e7221 */ /* 0x002fe20000010000 */
[----:B------:R-:W-:Y:S02]  /*9980*/  F2FP.BF16.F32.PACK_AB R35, R207, R206 ;  /* 0x000000cecf23723e */ /* 0x000fe400000010ff */
[----:B------:R-:W-:Y:S01]  /*9990*/  F2FP.BF16.F32.PACK_AB R32, R199, R197 ;  /* 0x000000c5c720723e */ /* 0x000fe200000010ff */
[----:B------:R-:W-:Y:S01]  /*99a0*/  FADD.FTZ R46, R177, R46 ;  /* 0x0000002eb12e7221 */ /* 0x000fe20000010000 */
[----:B------:R-:W-:Y:S01]  /*99b0*/  F2FP.BF16.F32.PACK_AB R33, R211, R201 ;  /* 0x000000c9d321723e */ /* 0x000fe200000010ff */
[----:B------:R-:W-:Y:S01]  /*99c0*/  MUFU.EX2 R182, R182 ;  /* 0x000000b600b67308 */ /* 0x000fe20000000800 */
[----:B------:R-:W-:Y:S01]  /*99d0*/  LOP3.LUT R34, R31, R34, RZ, 0xc0, !PT ;  /* 0x000000221f227212 */ /* 0x000fe200078ec0ff */
[----:B------:R-:W-:Y:S01]  /*99e0*/  FADD.FTZ R46, R180, R46 ;  /* 0x0000002eb42e7221 */ /* 0x000fe20000010000 */
[----:B------:R-:W-:-:S02]  /*99f0*/  LOP3.LUT R35, R29, R35, RZ, 0xc0, !PT ;  /* 0x000000231d237212 */ /* 0x000fc400078ec0ff */
[----:B------:R-:W-:Y:S01]  /*9a00*/  LOP3.LUT R32, R30, R32, RZ, 0xc0, !PT ;  /* 0x000000201e207212 */ /* 0x000fe200078ec0ff */
[----:B------:R-:W-:Y:S01]  /*9a10*/  IMAD.WIDE.U32 R30, R238, -0x326172a9, RZ ;  /* 0xcd9e8d57ee1e7825 */ /* 0x000fe200078e00ff */
[----:B------:R-:W-:Y:S01]  /*9a20*/  LOP3.LUT R33, R28, R33, RZ, 0xc0, !PT ;  /* 0x000000211c217212 */ /* 0x000fe200078ec0ff */
[----:B------:R-:W-:Y:S03]  /*9a30*/  MUFU.EX2 R183, R183 ;  /* 0x000000b700b77308 */ /* 0x000fe60000000800 */
[----:B------:R-:W-:-:S03]  /*9a40*/  LOP3.LUT R236, R31, UR21, R236, 0x96, !PT ;  /* 0x000000151fec7c12 */ /* 0x000fc6000f8e96ec */
[C---:B------:R-:W-:Y:S02]  /*9a50*/  HMMA.16816.F32.BF16 R84, R32.reuse, R16, R84 ;  /* 0x000000102054723c */ /* 0x040fe40000041854 */
[----:B------:R-:W-:Y:S01]  /*9a60*/  IMAD.WIDE.U32 R236, R236, -0x2daee0ad, RZ ;  /* 0xd2511f53ecec7825 */ /* 0x000fe200078e00ff */
[----:B------:R-:W1:Y:S03]  /*9a70*/  MUFU.EX2 R174, R174 ;  /* 0x000000ae00ae7308 */ /* 0x000e660000000800 */
[C---:B------:R-:W-:Y:S01]  /*9a80*/  HMMA.16816.F32.BF16 R144, R32.reuse, R12, R144 ;  /* 0x0000000c2090723c */ /* 0x040fe20000041890 */
[----:B------:R-:W-:Y:S02]  /*9a90*/  LOP3.LUT R16, R195, UR19, R30, 0x96, !PT ;  /* 0x00000013c3107c12 */ /* 0x000fe4000f8e961e */
[----:B------:R-:W-:Y:S02]  /*9aa0*/  LOP3.LUT R198, R237, UR18, R198, 0x96, !PT ;  /* 0x00000012edc67c12 */ /* 0x000fe4000f8e96c6 */
[----:B------:R-:W2:Y:S01]  /*9ab0*/  MUFU.EX2 R173, R173 ;  /* 0x000000ad00ad7308 */ /* 0x000ea20000000800 */
[----:B------:R-:W-:Y:S01]  /*9ac0*/  IMAD.WIDE.U32 R16, R16, -0x2daee0ad, RZ ;  /* 0xd2511f5310107825 */ /* 0x000fe200078e00ff */
[----:B------:R-:W-:Y:S03]  /*9ad0*/  HMMA.16816.F32.BF16 R104, R32, R14, R104 ;  /* 0x0000000e2068723c */ /* 0x000fe60000041868 */
[----:B------:R-:W-:Y:S01]  /*9ae0*/  IMAD.WIDE.U32 R238, R198, -0x326172a9, RZ ;  /* 0xcd9e8d57c6ee7825 */ /* 0x000fe200078e00ff */
[----:B------:R-:W-:-:S03]  /*9af0*/  LOP3.LUT R236, R17, UR16, R236, 0x96, !PT ;  /* 0x0000001011ec7c12 */ /* 0x000fc6000f8e96ec */
[----:B------:R-:W-:Y:S01]  /*9b00*/  FFMA.FTZ R198, R251, UR37, -R184 ;  /* 0x00000025fbc67c23 */ /* 0x000fe200080108b8 */
[----:B------:R-:W-:Y:S01]  /*9b10*/  HMMA.16816.F32.BF16 R120, R32, R10, R120 ;  /* 0x0000000a2078723c */ /* 0x000fe20000041878 */
[----:B------:R-:W-:Y:S01]  /*9b20*/  IMAD.MOV.U32 R251, RZ, RZ, R31 ;  /* 0x000000fffffb7224 */ /* 0x000fe200078e001f */
[----:B------:R-:W-:Y:S01]  /*9b30*/  LOP3.LUT R195, R239, UR17, R194, 0x96, !PT ;  /* 0x00000011efc37c12 */ /* 0x000fe2000f8e96c2 */
[----:B------:R-:W-:-:S04]  /*9b40*/  IMAD.WIDE.U32 R236, R236, -0x326172a9, RZ ;  /* 0xcd9e8d57ecec7825 */ /* 0x000fc800078e00ff */
[--C-:B------:R-:W-:Y:S01]  /*9b50*/  FFMA.FTZ R194, R205, UR37, -R184.reuse ;  /* 0x00000025cdc27c23 */ /* 0x100fe200080108b8 */
[----:B------:R-:W-:Y:S01]  /*9b60*/  FFMA.FTZ R205, R210, UR37, -R184 ;  /* 0x00000025d2cd7c23 */ /* 0x000fe200080108b8 */
[----:B------:R-:W-:Y:S01]  /*9b70*/  HMMA.16816.F32.BF16 R108, R32, R8, R108 ;  /* 0x00000008206c723c */ /* 0x000fe2000004186c */
[----:B------:R-:W-:Y:S01]  /*9b80*/  IMAD.WIDE.U32 R12, R195, -0x2daee0ad, RZ ;  /* 0xd2511f53c30c7825 */ /* 0x000fe200078e00ff */
[----:B------:R-:W-:-:S03]  /*9b90*/  LOP3.LUT R238, R237, UR15, R238, 0x96, !PT ;  /* 0x0000000fedee7c12 */ /* 0x000fc6000f8e96ee */
[----:B------:R-:W-:Y:S01]  /*9ba0*/  FFMA.FTZ R195, R250, UR37, -R184 ;  /* 0x00000025fac37c23 */ /* 0x000fe200080108b8 */
[----:B------:R-:W3:Y:S01]  /*9bb0*/  MUFU.EX2 R194, R194 ;  /* 0x000000c200c27308 */ /* 0x000ee20000000800 */
[----:B------:R-:W-:Y:S01]  /*9bc0*/  IMAD.MOV.U32 R250, RZ, RZ, R30 ;  /* 0x000000fffffa7224 */ /* 0x000fe200078e001e */
[----:B------:R-:W-:Y:S01]  /*9bd0*/  LOP3.LUT R248, R13, UR14, R16, 0x96, !PT ;  /* 0x0000000e0df87c12 */ /* 0x000fe2000f8e9610 */
[----:B------:R-:W-:Y:S01]  /*9be0*/  IMAD.WIDE.U32 R238, R238, -0x2daee0ad, RZ ;  /* 0xd2511f53eeee7825 */ /* 0x000fe200078e00ff */
[C---:B------:R-:W-:Y:S01]  /*9bf0*/  HMMA.16816.F32.BF16 R136, R32.reuse, R4, R136 ;  /* 0x000000042088723c */ /* 0x040fe20000041888 */
[----:B------:R-:W-:Y:S02]  /*9c00*/  LOP3.LUT R190, R251, UR21, R190, 0x96, !PT ;  /* 0x00000015fbbe7c12 */ /* 0x000fe4000f8e96be */
[----:B-1----:R-:W-:Y:S01]  /*9c10*/  FADD.FTZ R52, R174, R52 ;  /* 0x00000034ae347221 */ /* 0x002fe20000010000 */
[----:B------:R-:W-:Y:S01]  /*9c20*/  IMAD.WIDE.U32 R248, R248, -0x326172a9, RZ ;  /* 0xcd9e8d57f8f87825 */ /* 0x000fe200078e00ff */
[----:B------:R-:W-:Y:S01]  /*9c30*/  LOP3.LUT R12, R239, UR12, R12, 0x96, !PT ;  /* 0x0000000cef0c7c12 */ /* 0x000fe2000f8e960c */
[----:B------:R-:W1:Y:S01]  /*9c40*/  MUFU.EX2 R195, R195 ;  /* 0x000000c300c37308 */ /* 0x000e620000000800 */
[----:B------:R-:W-:Y:S01]  /*9c50*/  HMMA.16816.F32.BF16 R160, R32, R24, R160 ;  /* 0x0000001820a0723c */ /* 0x000fe200000418a0 */
[----:B--2---:R-:W-:Y:S01]  /*9c60*/  FADD.FTZ R52, R173, R52 ;  /* 0x00000034ad347221 */ /* 0x004fe20000010000 */
[----:B------:R-:W-:Y:S01]  /*9c70*/  LOP3.LUT R236, R249, UR13, R236, 0x96, !PT ;  /* 0x0000000df9ec7c12 */ /* 0x000fe2000f8e96ec */
[----:B------:R-:W-:-:S03]  /*9c80*/  IMAD.WIDE.U32 R14, R12, -0x326172a9, RZ ;  /* 0xcd9e8d570c0e7825 */ /* 0x000fc600078e00ff */
[C---:B------:R-:W-:Y:S01]  /*9c90*/  HMMA.16816.F32.BF16 R148, R32.reuse, R26, R148 ;  /* 0x0000001a2094723c */ /* 0x040fe20000041894 */
[----:B------:R-:W2:Y:S01]  /*9ca0*/  LDSM.16.MT88.4 R24, [R214+0x9800] ;  /* 0x00980000d618783b */ /* 0x000ea20000004200 */
[----:B------:R-:W-:Y:S01]  /*9cb0*/  LOP3.LUT R10, R15, UR22, R248, 0x96, !PT ;  /* 0x000000160f0a7c12 */ /* 0x000fe2000f8e96f8 */
[----:B------:R-:W4:Y:S01]  /*9cc0*/  MUFU.EX2 R198, R198 ;  /* 0x000000c600c67308 */ /* 0x000f220000000800 */
[----:B------:R-:W-:Y:S01]  /*9cd0*/  LOP3.LUT R8, R14, 0xffff, RZ, 0xc0, !PT ;  /* 0x0000ffff0e087812 */ /* 0x000fe200078ec0ff */
[----:B------:R-:W-:Y:S01]  /*9ce0*/  IMAD.WIDE.U32 R236, R236, -0x2daee0ad, RZ ;  /* 0xd2511f53ecec7825 */ /* 0x000fe200078e00ff */
[----:B------:R-:W-:Y:S01]  /*9cf0*/  LOP3.LUT R12, R10, 0xffff, RZ, 0xc0, !PT ;  /* 0x0000ffff0a0c7812 */ /* 0x000fe200078ec0ff */
[C---:B------:R-:W-:Y:S01]  /*9d00*/  HMMA.16816.F32.BF16 R68, R32.reuse, R20, R68 ;  /* 0x000000142044723c */ /* 0x040fe20000041844 */
[----:B------:R-:W-:Y:S01]  /*9d10*/  LOP3.LUT R30, R14, 0xff, RZ, 0xc0, !PT ;  /* 0x000000ff0e1e7812 */ /* 0x000fe200078ec0ff */
[----:B---3--:R-:W-:Y:S01]  /*9d20*/  FADD.FTZ R42, R194, R42 ;  /* 0x0000002ac22a7221 */ /* 0x008fe20000010000 */
[----:B------:R-:W-:Y:S01]  /*9d30*/  SHF.R.U32.HI R8, RZ, 0x8, R8 ;  /* 0x00000008ff087819 */ /* 0x000fe20000011608 */
[----:B------:R-:W3:Y:S01]  /*9d40*/  MUFU.EX2 R205, R205 ;  /* 0x000000cd00cd7308 */ /* 0x000ee20000000800 */
[----:B------:R-:W-:Y:S01]  /*9d50*/  LOP3.LUT R11, R10, 0xff, RZ, 0xc0, !PT ;  /* 0x000000ff0a0b7812 */ /* 0x000fe200078ec0ff */
[C---:B------:R-:W-:Y:S01]  /*9d60*/  HMMA.16816.F32.BF16 R80, R32.reuse, R22, R80 ;  /* 0x000000162050723c */ /* 0x040fe20000041850 */
[----:B------:R-:W-:Y:S01]  /*9d70*/  SHF.R.U32.HI R12, RZ, 0x8, R12 ;  /* 0x00000008ff0c7819 */ /* 0x000fe2000001160c */
[----:B------:R-:W5:Y:S01]  /*9d80*/  LDSM.16.MT88.4 R20, [R212+0x9800] ;  /* 0x00980000d414783b */ /* 0x000f620000004200 */
[----:B------:R-:W-:Y:S01]  /*9d90*/  PRMT R30, R30, 0x5410, R8 ;  /* 0x000054101e1e7816 */ /* 0x000fe20000000008 */
[----:B-1----:R-:W-:Y:S01]  /*9da0*/  FADD.FTZ R42, R195, R42 ;  /* 0x0000002ac32a7221 */ /* 0x002fe20000010000 */
[----:B------:R-:W-:Y:S01]  /*9db0*/  PRMT R8, R11, 0x5410, R12 ;  /* 0x000054100b087816 */ /* 0x000fe2000000000c */
[C---:B------:R-:W-:Y:S01]  /*9dc0*/  HMMA.16816.F32.BF16 R96, R32.reuse, R18, R96 ;  /* 0x000000122060723c */ /* 0x040fe20000041860 */
[----:B------:R-:W-:Y:S01]  /*9dd0*/  SHF.R.U32.HI R9, RZ, 0x10, R14 ;  /* 0x00000010ff097819 */ /* 0x000fe2000001160e */
[----:B------:R-:W1:Y:S01]  /*9de0*/  LDSM.16.MT88.4 R16, [R214+0xa800] ;  /* 0x00a80000d610783b */ /* 0x000e620000004200 */
[----:B------:R-:W-:Y:S01]  /*9df0*/  SHF.R.U32.HI R4, RZ, 0x10, R10 ;  /* 0x00000010ff047819 */ /* 0x000fe2000001160a */
[----:B------:R-:W2:Y:S01]  /*9e00*/  MUFU.EX2 R172, R172 ;  /* 0x000000ac00ac7308 */ /* 0x000ea20000000800 */
[----:B------:R-:W-:Y:S01]  /*9e10*/  LOP3.LUT R9, R9, 0xff, RZ, 0xc0, !PT ;  /* 0x000000ff09097812 */ /* 0x000fe200078ec0ff */
[----:B------:R-:W-:Y:S01]  /*9e20*/  HMMA.16816.F32.BF16 R132, R32, R6, R132 ;  /* 0x000000062084723c */ /* 0x000fe20000041884 */
[----:B------:R-:W-:Y:S01]  /*9e30*/  LOP3.LUT R4, R4, 0xff, RZ, 0xc0, !PT ;  /* 0x000000ff04047812 */ /* 0x000fe200078ec0ff */
[----:B----4-:R-:W-:Y:S01]  /*9e40*/  FADD.FTZ R42, R198, R42 ;  /* 0x0000002ac62a7221 */ /* 0x010fe20000010000 */
[----:B------:R-:W-:-:S02]  /*9e50*/  HSET2.LE.AND R8, R8, R62, PT ;  /* 0x0000003e08087233 */ /* 0x000fc40003803000 */
[----:B------:R-:W-:Y:S01]  /*9e60*/  SHF.R.U32.HI R31, RZ, 0x18, R14 ;  /* 0x00000018ff1f7819 */ /* 0x000fe2000001160e */
[----:B------:R-:W4:Y:S01]  /*9e70*/  MUFU.EX2 R66, R66 ;  /* 0x0000004200427308 */ /* 0x000f220000000800 */
[----:B------:R-:W-:Y:S01]  /*9e80*/  SHF.R.U32.HI R29, RZ, 0x18, R10 ;  /* 0x00000018ff1d7819 */ /* 0x000fe2000001160a */
[----:B------:R-:W1:Y:S01]  /*9e90*/  LDSM.16.MT88.4 R12, [R212+0xa800] ;  /* 0x00a80000d40c783b */ /* 0x000e620000004200 */
[----:B------:R-:W-:Y:S01]  /*9ea0*/  F2FP.BF16.F32.PACK_AB R28, R195, R194 ;  /* 0x000000c2c31c723e */ /* 0x000fe200000010ff */
[----:B---3--:R-:W-:Y:S01]  /*9eb0*/  FADD.FTZ R42, R205, R42 ;  /* 0x0000002acd2a7221 */ /* 0x008fe20000010000 */
[----:B------:R-:W-:Y:S02]  /*9ec0*/  PRMT R31, R9, 0x5410, R31 ;  /* 0x00005410091f7816 */ /* 0x000fe4000000001f */
[----:B------:R-:W-:Y:S01]  /*9ed0*/  PRMT R29, R4, 0x5410, R29 ;  /* 0x00005410041d7816 */ /* 0x000fe2000000001d */
[----:B------:R-:W-:Y:S01]  /*9ee0*/  MUFU.EX2 R64, R64 ;  /* 0x0000004000407308 */ /* 0x000fe20000000800 */
[----:B------:R-:W-:Y:S01]  /*9ef0*/  LOP3.LUT R28, R8, R28, RZ, 0xc0, !PT ;  /* 0x0000001c081c7212 */ /* 0x000fe200078ec0ff */
[----:B------:R-:W-:Y:S01]  /*9f00*/  LDSM.16.MT88.4 R4, [R212+0xb800] ;  /* 0x00b80000d404783b */ /* 0x000fe20000004200 */
[----:B------:R-:W-:Y:S01]  /*9f10*/  F2FP.BF16.F32.PACK_AB R32, R203, R185 ;  /* 0x000000b9cb20723e */ /* 0x000fe200000010ff */
[----:B------:R-:W-:Y:S01]  /*9f20*/  FADD.FTZ R42, R175, R42 ;  /* 0x0000002aaf2a7221 */ /* 0x000fe20000010000 */
[--C-:B------:R-:W-:Y:S01]  /*9f30*/  HSET2.LE.AND R29, R29, R62.reuse, PT ;  /* 0x0000003e1d1d7233 */ /* 0x100fe20003803000 */
[----:B------:R-:W3:Y:S01]  /*9f40*/  LDSM.16.MT88.4 R8, [R214+0xb800] ;  /* 0x00b80000d608783b */ /* 0x000ee20000004200 */
[--C-:B------:R-:W-:Y:S01]  /*9f50*/  HSET2.LE.AND R30, R30, R62.reuse, PT ;  /* 0x0000003e1e1e7233 */ /* 0x100fe20003803000 */
[----:B------:R-:W-:Y:S01]  /*9f60*/  MUFU.EX2 R51, R51 ;  /* 0x0000003300337308 */ /* 0x000fe20000000800 */
[----:B------:R-:W-:Y:S01]  /*9f70*/  HSET2.LE.AND R31, R31, R62, PT ;  /* 0x0000003e1f1f7233 */ /* 0x000fe20003803000 */
[----:B------:R-:W-:Y:S01]  /*9f80*/  FADD.FTZ R42, R181, R42 ;  /* 0x0000002ab52a7221 */ /* 0x000fe20000010000 */
[----:B------:R-:W-:Y:S01]  /*9f90*/  LOP3.LUT R29, R29, R32, RZ, 0xc0, !PT ;  /* 0x000000201d1d7212 */ /* 0x000fe200078ec0ff */
[----:B--2---:R-:W-:Y:S01]  /*9fa0*/  FADD.FTZ R52, R172, R52 ;  /* 0x00000034ac347221 */ /* 0x004fe20000010000 */
[----:B------:R-:W-:Y:S01]  /*9fb0*/  F2FP.BF16.F32.PACK_AB R32, R205, R198 ;  /* 0x000000c6cd20723e */ /* 0x000fe200000010ff */
[----:B------:R-:W-:Y:S01]  /*9fc0*/  FADD.FTZ R42, R182, R42 ;  /* 0x0000002ab62a7221 */ /* 0x000fe20000010000 */
[----:B------:R-:W-:Y:S01]  /*9fd0*/  LOP3.LUT R238, R237, UR29, R238, 0x96, !PT ;  /* 0x0000001dedee7c12 */ /* 0x000fe2000f8e96ee */
[----:B------:R-:W-:Y:S01]  /*9fe0*/  MUFU.EX2 R38, R38 ;  /* 0x0000002600267308 */ /* 0x000fe20000000800 */
[----:B------:R-:W-:Y:S01]  /*9ff0*/  LOP3.LUT R30, R30, R32, RZ, 0xc0, !PT ;  /* 0x000000201e1e7212 */ /* 0x000fe200078ec0ff */
[----:B------:R-:W-:Y:S01]  /*a000*/  FADD.FTZ R230, R183, R42 ;  /* 0x0000002ab7e67221 */ /* 0x000fe20000010000 */
[----:B------:R-:W-:Y:S01]  /*a010*/  F2FP.BF16.F32.PACK_AB R32, R196, R204 ;  /* 0x000000ccc420723e */ /* 0x000fe200000010ff */
[----:B----4-:R-:W-:-:S03]  /*a020*/  FADD.FTZ R227, R66, R52 ;  /* 0x0000003442e37221 */ /* 0x010fc60000010000 */
[----:B------:R-:W-:Y:S01]  /*a030*/  LOP3.LUT R31, R31, R32, RZ, 0xc0, !PT ;  /* 0x000000201f1f7212 */ /* 0x000fe200078ec0ff */
[----:B------:R-:W-:Y:S06]  /*a040*/  MUFU.EX2 R37, R53 ;  /* 0x0000003500257308 */ /* 0x000fec0000000800 */
[C---:B------:R-:W-:Y:S02]  /*a050*/  HMMA.16816.F32.BF16 R156, R28.reuse, R24, R156 ;  /* 0x000000181c9c723c */ /* 0x040fe4000004189c */
[----:B------:R-:W2:Y:S04]  /*a060*/  MUFU.EX2 R63, R63 ;  /* 0x0000003f003f7308 */ /* 0x000ea80000000800 */
[C---:B------:R-:W-:Y:S04]  /*a070*/  HMMA.16816.F32.BF16 R152, R28.reuse, R26, R152 ;  /* 0x0000001a1c98723c */ /* 0x040fe80000041898 */
[----:B------:R-:W4:Y:S02]  /*a080*/  MUFU.EX2 R67, R67 ;  /* 0x0000004300437308 */ /* 0x000f240000000800 */
[C---:B-----5:R-:W-:Y:S06]  /*a090*/  HMMA.16816.F32.BF16 R72, R28.reuse, R20, R72 ;  /* 0x000000141c48723c */ /* 0x060fec0000041848 */
[----:B------:R-:W-:Y:S01]  /*a0a0*/  HMMA.16816.F32.BF16 R76, R28, R22, R76 ;  /* 0x000000161c4c723c */ /* 0x000fe2000004184c */
[----:B------:R-:W5:Y:S01]  /*a0b0*/  MUFU.EX2 R36, R36 ;  /* 0x0000002400247308 */ /* 0x000f620000000800 */
[----:B--2---:R-:W-:-:S04]  /*a0c0*/  FADD.FTZ R50, R63, R50 ;  /* 0x000000323f327221 */ /* 0x004fc80000010000 */
[C---:B-1----:R-:W-:Y:S03]  /*a0d0*/  HMMA.16816.F32.BF16 R88, R28.reuse, R16, R88 ;  /* 0x000000101c58723c */ /* 0x042fe60000041858 */
[----:B------:R-:W1:Y:S01]  /*a0e0*/  MUFU.EX2 R53, R57 ;  /* 0x0000003900357308 */ /* 0x000e620000000800 */
[----:B----4-:R-:W-:Y:S02]  /*a0f0*/  FADD.FTZ R50, R67, R50 ;  /* 0x0000003243327221 */ /* 0x010fe40000010000 */
[----:B------:R-:W-:Y:S02]  /*a100*/  HMMA.16816.F32.BF16 R92, R28, R18, R92 ;  /* 0x000000121c5c723c */ /* 0x000fe4000004185c */
[----:B------:R-:W-:-:S04]  /*a110*/  FADD.FTZ R50, R64, R50 ;  /* 0x0000003240327221 */ /* 0x000fc80000010000 */
[----:B------:R-:W-:Y:S01]  /*a120*/  HMMA.16816.F32.BF16 R140, R28, R12, R140 ;  /* 0x0000000c1c8c723c */ /* 0x000fe2000004188c */
[----:B-----5:R-:W-:Y:S01]  /*a130*/  FADD.FTZ R46, R36, R46 ;  /* 0x0000002e242e7221 */ /* 0x020fe20000010000 */
[----:B------:R-:W-:-:S04]  /*a140*/  FADD.FTZ R232, R51, R50 ;  /* 0x0000003233e87221 */ /* 0x000fc80000010000 */
[----:B------:R-:W-:Y:S01]  /*a150*/  HMMA.16816.F32.BF16 R100, R28, R14, R100 ;  /* 0x0000000e1c64723c */ /* 0x000fe20000041864 */
[----:B-1----:R-:W-:-:S05]  /*a160*/  FADD.FTZ R46, R53, R46 ;  /* 0x0000002e352e7221 */ /* 0x002fca0000010000 */
[----:B---3--:R-:W-:Y:S01]  /*a170*/  HMMA.16816.F32.BF16 R112, R28, R8, R112 ;  /* 0x000000081c70723c */ /* 0x008fe20000041870 */
[----:B------:R-:W-:-:S04]  /*a180*/  FADD.FTZ R46, R38, R46 ;  /* 0x0000002e262e7221 */ /* 0x000fc80000010000 */
[----:B------:R-:W-:Y:S01]  /*a190*/  FADD.FTZ R231, R37, R46 ;  /* 0x0000002e25e77221 */ /* 0x000fe20000010000 */
[C---:B------:R-:W-:Y:S06]  /*a1a0*/  HMMA.16816.F32.BF16 R116, R28.reuse, R10, R116 ;  /* 0x0000000a1c74723c */ /* 0x040fec0000041874 */
[C---:B------:R-:W-:Y:S06]  /*a1b0*/  HMMA.16816.F32.BF16 R124, R28.reuse, R4, R124 ;  /* 0x000000041c7c723c */ /* 0x040fec000004187c */
[----:B------:R-:W-:Y:S07]  /*a1c0*/  HMMA.16816.F32.BF16 R128, R28, R6, R128 ;  /* 0x000000061c80723c */ /* 0x000fee0000041880 */
[----:B------:R-:W-:Y:S01]  /*a1d0*/  LOP3.LUT R28, R187, UR19, R250, 0x96, !PT ;  /* 0x00000013bb1c7c12 */ /* 0x000fe2000f8e96fa */
        /* <DEDUP_REMOVED lines=13> */
[----:B------:R-:W-:-:S04]  /*a2b0*/  IMAD.WIDE.U32 R32, R32, -0x326172a9, RZ ;  /* 0xcd9e8d5720207825 */ /* 0x000fc800078e00ff */
[----:B------:R-:W-:Y:S01]  /*a2c0*/  IMAD.MOV.U32 R249, RZ, RZ, R35 ;  /* 0x000000fffff97224 */ /* 0x000fe200078e0023 */
[C---:B------:R-:W-:Y:S01]  /*a2d0*/  LOP3.LUT R29, R32.reuse, 0xffff, RZ, 0xc0, !PT ;  /* 0x0000ffff201d7812 */ /* 0x040fe200078ec0ff */
[----:B------:R-:W-:Y:S01]  /*a2e0*/  IMAD.MOV.U32 R248, RZ, RZ, R34 ;  /* 0x000000fffff87224 */ /* 0x000fe200078e0022 */
[----:B------:R-:W-:Y:S02]  /*a2f0*/  LOP3.LUT R30, R32, 0xff, RZ, 0xc0, !PT ;  /* 0x000000ff201e7812 */ /* 0x000fe400078ec0ff */
[----:B------:R-:W-:Y:S02]  /*a300*/  SHF.R.U32.HI R29, RZ, 0x8, R29 ;  /* 0x00000008ff1d7819 */ /* 0x000fe4000001161d */
[--C-:B------:R-:W-:Y:S02]  /*a310*/  SHF.R.U32.HI R28, RZ, 0x10, R32.reuse ;  /* 0x00000010ff1c7819 */ /* 0x100fe40000011620 */
[----:B------:R-:W-:Y:S02]  /*a320*/  PRMT R30, R30, 0x5410, R29 ;  /* 0x000054101e1e7816 */ /* 0x000fe4000000001d */
[----:B------:R-:W-:-:S02]  /*a330*/  SHF.R.U32.HI R29, RZ, 0x18, R32 ;  /* 0x00000018ff1d7819 */ /* 0x000fc40000011620 */
[----:B------:R-:W-:Y:S02]  /*a340*/  LOP3.LUT R28, R28, 0xff, RZ, 0xc0, !PT ;  /* 0x000000ff1c1c7812 */ /* 0x000fe400078ec0ff */
[----:B------:R-:W-:Y:S02]  /*a350*/  LOP3.LUT R31, R33, UR22, R34, 0x96, !PT ;  /* 0x00000016211f7c12 */ /* 0x000fe4000f8e9622 */
[----:B------:R-:W-:Y:S02]  /*a360*/  PRMT R28, R28, 0x5410, R29 ;  /* 0x000054101c1c7816 */ /* 0x000fe4000000001d */
[----:B------:R-:W-:Y:S02]  /*a370*/  SHF.R.U32.HI R29, RZ, 0x10, R31 ;  /* 0x00000010ff1d7819 */ /* 0x000fe4000001161f */
[C---:B------:R-:W-:Y:S02]  /*a380*/  LOP3.LUT R33, R31.reuse, 0xffff, RZ, 0xc0, !PT ;  /* 0x0000ffff1f217812 */ /* 0x040fe400078ec0ff */
        /* <DEDUP_REMOVED lines=17> */
[----:B------:R-:W-:Y:S02]  /*a4a0*/  F2FP.BF16.F32.PACK_AB R32, R179, R169 ;  /* 0x000000a9b320723e */ /* 0x000fe400000010ff */
[----:B------:R-:W-:-:S02]  /*a4b0*/  F2FP.BF16.F32.PACK_AB R34, R183, R182 ;  /* 0x000000b6b722723e */ /* 0x000fc400000010ff */
[----:B------:R-:W-:Y:S02]  /*a4c0*/  LOP3.LUT R29, R29, R32, RZ, 0xc0, !PT ;  /* 0x000000201d1d7212 */ /* 0x000fe400078ec0ff */
[----:B------:R-:W-:-:S05]  /*a4d0*/  F2FP.BF16.F32.PACK_AB R35, R66, R172 ;  /* 0x000000ac4223723e */ /* 0x000fca00000010ff */
[C---:B------:R-:W-:Y:S06]  /*a4e0*/  HMMA.16816.F32.BF16 R84, R28.reuse, R16, R84 ;  /* 0x000000101c54723c */ /* 0x040fec0000041854 */
[----:B------:R-:W-:Y:S01]  /*a4f0*/  HMMA.16816.F32.BF16 R96, R28, R18, R96 ;  /* 0x000000121c60723c */ /* 0x000fe20000041860 */
[C---:B------:R-:W-:Y:S02]  /*a500*/  LOP3.LUT R17, R236.reuse, 0xffff, RZ, 0xc0, !PT ;  /* 0x0000ffffec117812 */ /* 0x040fe400078ec0ff */
[----:B------:R-:W-:-:S03]  /*a510*/  LOP3.LUT R16, R236, 0xff, RZ, 0xc0, !PT ;  /* 0x000000ffec107812 */ /* 0x000fc600078ec0ff */
[----:B------:R-:W-:Y:S01]  /*a520*/  HMMA.16816.F32.BF16 R104, R28, R14, R104 ;  /* 0x0000000e1c68723c */ /* 0x000fe20000041868 */
[----:B------:R-:W-:-:S05]  /*a530*/  LOP3.LUT R18, R238, 0xffff, RZ, 0xc0, !PT ;  /* 0x0000ffffee127812 */ /* 0x000fca00078ec0ff */
[C---:B------:R-:W-:Y:S01]  /*a540*/  HMMA.16816.F32.BF16 R144, R28.reuse, R12, R144 ;  /* 0x0000000c1c90723c */ /* 0x040fe20000041890 */
[----:B------:R-:W-:Y:S02]  /*a550*/  SHF.R.U32.HI R14, RZ, 0x8, R17 ;  /* 0x00000008ff0e7819 */ /* 0x000fe40000011611 */
[----:B------:R-:W-:Y:S02]  /*a560*/  LOP3.LUT R15, R238, 0xff, RZ, 0xc0, !PT ;  /* 0x000000ffee0f7812 */ /* 0x000fe400078ec0ff */
[----:B------:R-:W-:Y:S01]  /*a570*/  SHF.R.U32.HI R17, RZ, 0x8, R18 ;  /* 0x00000008ff117819 */ /* 0x000fe20000011612 */
[C---:B------:R-:W-:Y:S01]  /*a580*/  HMMA.16816.F32.BF16 R120, R28.reuse, R10, R120 ;  /* 0x0000000a1c78723c */ /* 0x040fe20000041878 */
[--C-:B------:R-:W-:Y:S02]  /*a590*/  SHF.R.U32.HI R13, RZ, 0x10, R236.reuse ;  /* 0x00000010ff0d7819 */ /* 0x100fe400000116ec */
[----:B------:R-:W-:Y:S02]  /*a5a0*/  SHF.R.U32.HI R12, RZ, 0x18, R236 ;  /* 0x00000018ff0c7819 */ /* 0x000fe400000116ec */
[----:B------:R-:W-:Y:S01]  /*a5b0*/  LOP3.LUT R13, R13, 0xff, RZ, 0xc0, !PT ;  /* 0x000000ff0d0d7812 */ /* 0x000fe200078ec0ff */
[----:B------:R-:W-:Y:S01]  /*a5c0*/  HMMA.16816.F32.BF16 R108, R28, R8, R108 ;  /* 0x000000081c6c723c */ /* 0x000fe2000004186c */
[----:B------:R-:W-:-:S02]  /*a5d0*/  SHF.R.U32.HI R10, RZ, 0x10, R238 ;  /* 0x00000010ff0a7819 */ /* 0x000fc400000116ee */
[----:B------:R-:W-:Y:S02]  /*a5e0*/  SHF.R.U32.HI R238, RZ, 0x18, R238 ;  /* 0x00000018ffee7819 */ /* 0x000fe400000116ee */
[----:B------:R-:W-:Y:S01]  /*a5f0*/  LOP3.LUT R10, R10, 0xff, RZ, 0xc0, !PT ;  /* 0x000000ff0a0a7812 */ /* 0x000fe200078ec0ff */
[C---:B------:R-:W-:Y:S01]  /*a600*/  HMMA.16816.F32.BF16 R160, R28.reuse, R24, R160 ;  /* 0x000000181ca0723c */ /* 0x040fe200000418a0 */
[----:B------:R-:W-:Y:S02]  /*a610*/  PRMT R9, R15, 0x5410, R17 ;  /* 0x000054100f097816 */ /* 0x000fe40000000011 */
[----:B------:R-:W-:Y:S02]  /*a620*/  PRMT R8, R16, 0x5410, R14 ;  /* 0x0000541010087816 */ /* 0x000fe4000000000e */
[----:B------:R-:W-:Y:S01]  /*a630*/  PRMT R12, R13, 0x5410, R12 ;  /* 0x000054100d0c7816 */ /* 0x000fe2000000000c */
[----:B------:R-:W-:Y:S01]  /*a640*/  HMMA.16816.F32.BF16 R148, R28, R26, R148 ;  /* 0x0000001a1c94723c */ /* 0x000fe20000041894 */
[----:B------:R-:W-:Y:S01]  /*a650*/  HSET2.LE.AND R32, R9, R62, PT ;  /* 0x0000003e09207233 */ /* 0x000fe20003803000 */
[----:B------:R-:W1:Y:S01]  /*a660*/  LDSM.16.MT88.4 R24, [R214+0x9c00] ;  /* 0x009c0000d618783b */ /* 0x000e620000004200 */
[----:B------:R-:W-:-:S02]  /*a670*/  PRMT R9, R10, 0x5410, R238 ;  /* 0x000054100a097816 */ /* 0x000fc400000000ee */
[----:B------:R-:W-:Y:S01]  /*a680*/  F2FP.BF16.F32.PACK_AB R11, R181, R175 ;  /* 0x000000afb50b723e */ /* 0x000fe200000010ff */
[C---:B------:R-:W-:Y:S01]  /*a690*/  HMMA.16816.F32.BF16 R68, R28.reuse, R20, R68 ;  /* 0x000000141c44723c */ /* 0x040fe20000041844 */
[--C-:B------:R-:W-:Y:S01]  /*a6a0*/  HSET2.LE.AND R8, R8, R62.reuse, PT ;  /* 0x0000003e08087233 */ /* 0x100fe20003803000 */
[----:B------:R-:W-:Y:S01]  /*a6b0*/  LDSM.16.MT88.4 R16, [R214+0xac00] ;  /* 0x00ac0000d610783b */ /* 0x000fe20000004200 */
[--C-:B------:R-:W-:Y:S02]  /*a6c0*/  HSET2.LE.AND R12, R12, R62.reuse, PT ;  /* 0x0000003e0c0c7233 */ /* 0x100fe40003803000 */
[----:B------:R-:W-:Y:S01]  /*a6d0*/  HSET2.LE.AND R9, R9, R62, PT ;  /* 0x0000003e09097233 */ /* 0x000fe20003803000 */
[----:B------:R-:W-:Y:S01]  /*a6e0*/  HMMA.16816.F32.BF16 R80, R28, R22, R80 ;  /* 0x000000161c50723c */ /* 0x000fe20000041850 */
[----:B------:R-:W-:Y:S01]  /*a6f0*/  LOP3.LUT R32, R32, R11, RZ, 0xc0, !PT ;  /* 0x0000000b20207212 */ /* 0x000fe200078ec0ff */
[----:B------:R-:W2:Y:S01]  /*a700*/  LDSM.16.MT88.4 R20, [R212+0x9c00] ;  /* 0x009c0000d414783b */ /* 0x000ea20000004200 */
[----:B------:R-:W-:-:S02]  /*a710*/  LOP3.LUT R34, R8, R34, RZ, 0xc0, !PT ;  /* 0x0000002208227212 */ /* 0x000fc400078ec0ff */
[----:B------:R-:W-:Y:S01]  /*a720*/  LOP3.LUT R33, R9, R33, RZ, 0xc0, !PT ;  /* 0x0000002109217212 */ /* 0x000fe200078ec0ff */
[C---:B------:R-:W-:Y:S01]  /*a730*/  HMMA.16816.F32.BF16 R136, R28.reuse, R4, R136 ;  /* 0x000000041c88723c */ /* 0x040fe20000041888 */
[----:B------:R-:W-:Y:S01]  /*a740*/  LOP3.LUT R35, R12, R35, RZ, 0xc0, !PT ;  /* 0x000000230c237212 */ /* 0x000fe200078ec0ff */
[----:B------:R-:W-:Y:S04]  /*a750*/  LDSM.16.MT88.4 R8, [R214+0xbc00] ;  /* 0x00bc0000d608783b */ /* 0x000fe80000004200 */
[----:B------:R-:W-:Y:S01]  /*a760*/  HMMA.16816.F32.BF16 R132, R28, R6, R132 ;  /* 0x000000061c84723c */ /* 0x000fe20000041884 */
[----:B------:R-:W3:Y:S04]  /*a770*/  LDSM.16.MT88.4 R12, [R212+0xac00] ;  /* 0x00ac0000d40c783b */ /* 0x000ee80000004200 */
[----:B------:R-:W4:Y:S02]  /*a780*/  LDSM.16.MT88.4 R4, [R212+0xbc00] ;  /* 0x00bc0000d404783b */ /* 0x000f240000004200 */
[----:B------:R-:W-:-:S05]  /*a790*/  LOP3.LUT R28, R249, UR13, R250, 0x96, !PT ;  /* 0x0000000df91c7c12 */ /* 0x000fca000f8e96fa */
[----:B------:R-:W-:-:S03]  /*a7a0*/  IMAD.WIDE.U32 R28, R28, -0x2daee0ad, RZ ;  /* 0xd2511f531c1c7825 */ /* 0x000fc600078e00ff */
[C---:B------:R-:W-:Y:S01]  /*a7b0*/  LOP3.LUT R31, R28.reuse, 0xffff, RZ, 0xc0, !PT ;  /* 0x0000ffff1c1f7812 */ /* 0x040fe200078ec0ff */
[C---:B-1----:R-:W-:Y:S01]  /*a7c0*/  HMMA.16816.F32.BF16 R156, R32.reuse, R24, R156 ;  /* 0x00000018209c723c */ /* 0x042fe2000004189c */
[----:B------:R-:W-:Y:S02]  /*a7d0*/  LOP3.LUT R186, R29, UR29, R186, 0x96, !PT ;  /* 0x0000001d1dba7c12 */ /* 0x000fe4000f8e96ba */
[----:B------:R-:W-:Y:S02]  /*a7e0*/  LOP3.LUT R29, R28, 0xff, RZ, 0xc0, !PT ;  /* 0x000000ff1c1d7812 */ /* 0x000fe400078ec0ff */
[----:B------:R-:W-:Y:S01]  /*a7f0*/  SHF.R.U32.HI R31, RZ, 0x8, R31 ;  /* 0x00000008ff1f7819 */ /* 0x000fe2000001161f */
[----:B------:R-:W-:Y:S01]  /*a800*/  HMMA.16816.F32.BF16 R152, R32, R26, R152 ;  /* 0x0000001a2098723c */ /* 0x000fe20000041898 */
[----:B------:R-:W-:Y:S02]  /*a810*/  SHF.R.U32.HI R170, RZ, 0x10, R186 ;  /* 0x00000010ffaa7819 */ /* 0x000fe400000116ba */
[----:B------:R-:W-:-:S02]  /*a820*/  PRMT R29, R29, 0x5410, R31 ;  /* 0x000054101d1d7816 */ /* 0x000fc4000000001f */
[----:B------:R-:W-:Y:S01]  /*a830*/  SHF.R.U32.HI R30, RZ, 0x10, R28 ;  /* 0x00000010ff1e7819 */ /* 0x000fe2000001161c */
[C---:B--2---:R-:W-:Y:S01]  /*a840*/  HMMA.16816.F32.BF16 R72, R32.reuse, R20, R72 ;  /* 0x000000142048723c */ /* 0x044fe20000041848 */
[C---:B------:R-:W-:Y:S02]  /*a850*/  LOP3.LUT R65, R186.reuse, 0xffff, RZ, 0xc0, !PT ;  /* 0x0000ffffba417812 */ /* 0x040fe400078ec0ff */
[----:B------:R-:W-:Y:S02]  /*a860*/  LOP3.LUT R31, R186, 0xff, RZ, 0xc0, !PT ;  /* 0x000000ffba1f7812 */ /* 0x000fe400078ec0ff */
[----:B------:R-:W-:Y:S01]  /*a870*/  SHF.R.U32.HI R186, RZ, 0x18, R186 ;  /* 0x00000018ffba7819 */ /* 0x000fe200000116ba */
[----:B------:R-:W-:Y:S01]  /*a880*/  HMMA.16816.F32.BF16 R76, R32, R22, R76 ;  /* 0x00000016204c723c */ /* 0x000fe2000004184c */
[----:B------:R-:W-:Y:S02]  /*a890*/  LOP3.LUT R57, R170, 0xff, RZ, 0xc0, !PT ;  /* 0x000000ffaa397812 */ /* 0x000fe400078ec0ff */
[----:B------:R-:W-:-:S02]  /*a8a0*/  SHF.R.U32.HI R28, RZ, 0x18, R28 ;  /* 0x00000018ff1c7819 */ /* 0x000fc4000001161c */
[----:B------:R-:W-:Y:S01]  /*a8b0*/  LOP3.LUT R30, R30, 0xff, RZ, 0xc0, !PT ;  /* 0x000000ff1e1e7812 */ /* 0x000fe200078ec0ff */
[C---:B------:R-:W-:Y:S01]  /*a8c0*/  HMMA.16816.F32.BF16 R88, R32.reuse, R16, R88 ;  /* 0x000000102058723c */ /* 0x040fe20000041858 */
[----:B------:R-:W-:Y:S02]  /*a8d0*/  SHF.R.U32.HI R65, RZ, 0x8, R65 ;  /* 0x00000008ff417819 */ /* 0x000fe40000011641 */
[----:B------:R-:W-:Y:S02]  /*a8e0*/  PRMT R57, R57, 0x5410, R186 ;  /* 0x0000541039397816 */ /* 0x000fe400000000ba */
[----:B------:R-:W-:Y:S01]  /*a8f0*/  PRMT R28, R30, 0x5410, R28 ;  /* 0x000054101e1c7816 */ /* 0x000fe2000000001c */
[----:B------:R-:W-:Y:S01]  /*a900*/  HMMA.16816.F32.BF16 R92, R32, R18, R92 ;  /* 0x00000012205c723c */ /* 0x000fe2000004185c */
[----:B------:R-:W-:Y:S02]  /*a910*/  PRMT R31, R31, 0x5410, R65 ;  /* 0x000054101f1f7816 */ /* 0x000fe40000000041 */
[----:B------:R-:W-:-:S02]  /*a920*/  HSET2.LE.AND R30, R29, R62, PT ;  /* 0x0000003e1d1e7233 */ /* 0x000fc40003803000 */
[--C-:B------:R-:W-:Y:S01]  /*a930*/  HSET2.LE.AND R29, R57, R62.reuse, PT ;  /* 0x0000003e391d7233 */ /* 0x100fe20003803000 */
[C---:B---3--:R-:W-:Y:S01]  /*a940*/  HMMA.16816.F32.BF16 R140, R32.reuse, R12, R140 ;  /* 0x0000000c208c723c */ /* 0x048fe2000004188c */
[----:B------:R-:W-:Y:S02]  /*a950*/  F2FP.BF16.F32.PACK_AB R57, R51, R64 ;  /* 0x000000403339723e */ /* 0x000fe400000010ff */
[--C-:B------:R-:W-:Y:S02]  /*a960*/  HSET2.LE.AND R28, R28, R62.reuse, PT ;  /* 0x0000003e1c1c7233 */ /* 0x100fe40003803000 */
[----:B------:R-:W-:Y:S01]  /*a970*/  HSET2.LE.AND R65, R31, R62, PT ;  /* 0x0000003e1f417233 */ /* 0x000fe20003803000 */
[----:B------:R-:W-:Y:S01]  /*a980*/  HMMA.16816.F32.BF16 R100, R32, R14, R100 ;  /* 0x0000000e2064723c */ /* 0x000fe20000041864 */
[----:B------:R-:W-:Y:S02]  /*a990*/  F2FP.BF16.F32.PACK_AB R31, R37, R38 ;  /* 0x00000026251f723e */ /* 0x000fe400000010ff */
[----:B------:R-:W-:-:S02]  /*a9a0*/  LOP3.LUT R30, R30, R57, RZ, 0xc0, !PT ;  /* 0x000000391e1e7212 */ /* 0x000fc400078ec0ff */
[----:B------:R-:W-:Y:S01]  /*a9b0*/  F2FP.BF16.F32.PACK_AB R62, R67, R63 ;  /* 0x0000003f433e723e */ /* 0x000fe200000010ff */
[C---:B------:R-:W-:Y:S01]  /*a9c0*/  HMMA.16816.F32.BF16 R112, R32.reuse, R8, R112 ;  /* 0x000000082070723c */ /* 0x040fe20000041870 */
[----:B------:R-:W-:Y:S02]  /*a9d0*/  F2FP.BF16.F32.PACK_AB R57, R53, R36 ;  /* 0x000000243539723e */ /* 0x000fe400000010ff */
[----:B------:R-:W-:Y:S02]  /*a9e0*/  LOP3.LUT R31, R28, R31, RZ, 0xc0, !PT ;  /* 0x0000001f1c1f7212 */ /* 0x000fe400078ec0ff */
[----:B------:R-:W-:Y:S01]  /*a9f0*/  LOP3.LUT R28, R65, R62, RZ, 0xc0, !PT ;  /* 0x0000003e411c7212 */ /* 0x000fe200078ec0ff */
[----:B------:R-:W-:Y:S01]  /*aa00*/  HMMA.16816.F32.BF16 R116, R32, R10, R116 ;  /* 0x0000000a2074723c */ /* 0x000fe20000041874 */
[----:B------:R-:W-:-:S05]  /*aa10*/  LOP3.LUT R29, R29, R57, RZ, 0xc0, !PT ;  /* 0x000000391d1d7212 */ /* 0x000fca00078ec0ff */
        /* <DEDUP_REMOVED lines=45> */
[----:B------:R-:W3:Y:S04]  /*acf0*/  LDSM.16.M88.4 R60, [R217+0x1000] ;  /* 0x00100000d93c783b */ /* 0x000ee80000000200 */
[----:B------:R-:W-:Y:S04]  /*ad00*/  LDSM.16.M88.4 R20, [R216+0x6400] ;  /* 0x00640000d814783b */ /* 0x000fe80000000200 */
[----:B-1----:R-:W1:Y:S04]  /*ad10*/  LDSM.16.M88.4 R4, [R217] ;  /* 0x00000000d904783b */ /* 0x002e680000000200 */
[----:B------:R-:W4:Y:S04]  /*ad20*/  LDSM.16.M88.4 R12, [R216+0x6800] ;  /* 0x00680000d80c783b */ /* 0x000f280000000200 */
[----:B------:R-:W2:Y:S04]  /*ad30*/  LDSM.16.M88.4 R36, [R216+0x6c00] ;  /* 0x006c0000d824783b */ /* 0x000ea80000000200 */
[----:B------:R-:W-:Y:S04]  /*ad40*/  LDSM.16.M88.4 R204, [R215] ;  /* 0x00000000d7cc783b */ /* 0x000fe80000000200 */
[----:B------:R-:W5:Y:S04]  /*ad50*/  LDSM.16.M88.4 R56, [R213+0x6000] ;  /* 0x00600000d538783b */ /* 0x000f680000000200 */
[----:B------:R-:W5:Y:S04]  /*ad60*/  LDSM.16.M88.4 R52, [R213+0x6400] ;  /* 0x00640000d534783b */ /* 0x000f680000000200 */
[----:B------:R-:W5:Y:S04]  /*ad70*/  LDSM.16.M88.4 R44, [R213+0x6c00] ;  /* 0x006c0000d52c783b */ /* 0x000f680000000200 */
[----:B------:R-:W5:Y:S01]  /*ad80*/  LDSM.16.M88.4 R48, [R213+0x6800] ;  /* 0x00680000d530783b */ /* 0x000f620000000200 */
[C---:B---3--:R-:W-:Y:S03]  /*ad90*/  HMMA.16816.F32.BF16 R184, R60.reuse, R28, RZ ;  /* 0x0000001c3cb8723c */ /* 0x048fe600000418ff */
[----:B------:R-:W3:Y:S04]  /*ada0*/  LDSM.16.M88.4 R40, [R215+0x1000] ;  /* 0x00100000d728783b */ /* 0x000ee80000000200 */
[----:B------:R-:W-:Y:S01]  /*adb0*/  LDSM.16.M88.4 R200, [R216+0x7000] ;  /* 0x00700000d8c8783b */ /* 0x000fe20000000200 */
[----:B------:R-:W-:Y:S03]  /*adc0*/  HMMA.16816.F32.BF16 R180, R60, R30, RZ ;  /* 0x0000001e3cb4723c */ /* 0x000fe600000418ff */
[----:B------:R-:W-:Y:S03]  /*add0*/  LDSM.16.M88.4 R196, [R216+0x7400] ;  /* 0x00740000d8c4783b */ /* 0x000fe60000000200 */
[C---:B-1----:R-:W-:Y:S01]  /*ade0*/  HMMA.16816.F32.BF16 R32, R4.reuse, R28, RZ ;  /* 0x0000001c0420723c */ /* 0x042fe200000418ff */
[----:B------:R-:W-:Y:S04]  /*adf0*/  LDSM.16.M88.4 R188, [R216+0x7c00] ;  /* 0x007c0000d8bc783b */ /* 0x000fe80000000200 */
[----:B------:R-:W-:Y:S01]  /*ae00*/  LDSM.16.M88.4 R192, [R216+0x7800] ;  /* 0x00780000d8c0783b */ /* 0x000fe20000000200 */
[-C--:B------:R-:W-:Y:S03]  /*ae10*/  HMMA.16816.F32.BF16 R24, R4, R20.reuse, RZ ;  /* 0x000000140418723c */ /* 0x080fe600000418ff */
[----:B------:R-:W0:Y:S03]  /*ae20*/  LDGDEPBAR ;  /* 0x00000000000079af */ /* 0x000e260000000000 */
[C---:B------:R-:W-:Y:S06]  /*ae30*/  HMMA.16816.F32.BF16 R176, R60.reuse, R20, RZ ;  /* 0x000000143cb0723c */ /* 0x040fec00000418ff */
[C---:B------:R-:W-:Y:S06]  /*ae40*/  HMMA.16816.F32.BF16 R172, R60.reuse, R22, RZ ;  /* 0x000000163cac723c */ /* 0x040fec00000418ff */
[C---:B----4-:R-:W-:Y:S06]  /*ae50*/  HMMA.16816.F32.BF16 R168, R60.reuse, R12, RZ ;  /* 0x0000000c3ca8723c */ /* 0x050fec00000418ff */
[----:B------:R-:W-:Y:S06]  /*ae60*/  HMMA.16816.F32.BF16 R164, R60, R14, RZ ;  /* 0x0000000e3ca4723c */ /* 0x000fec00000418ff */
[C---:B------:R-:W-:Y:S06]  /*ae70*/  HMMA.16816.F32.BF16 R16, R4.reuse, R12, RZ ;  /* 0x0000000c0410723c */ /* 0x040fec00000418ff */
[C---:B------:R-:W-:Y:S06]  /*ae80*/  HMMA.16816.F32.BF16 R28, R4.reuse, R30, RZ ;  /* 0x0000001e041c723c */ /* 0x040fec00000418ff */
[C---:B------:R-:W-:Y:S06]  /*ae90*/  HMMA.16816.F32.BF16 R20, R4.reuse, R22, RZ ;  /* 0x000000160414723c */ /* 0x040fec00000418ff */
[C---:B--2---:R-:W-:Y:S06]  /*aea0*/  HMMA.16816.F32.BF16 R8, R4.reuse, R36, RZ ;  /* 0x000000240408723c */ /* 0x044fec00000418ff */
[C---:B------:R-:W-:Y:S06]  /*aeb0*/  HMMA.16816.F32.BF16 R12, R4.reuse, R14, RZ ;  /* 0x0000000e040c723c */ /* 0x040fec00000418ff */
[----:B------:R-:W-:Y:S06]  /*aec0*/  HMMA.16816.F32.BF16 R4, R4, R38, RZ ;  /* 0x000000260404723c */ /* 0x000fec00000418ff */
[C---:B------:R-:W-:Y:S06]  /*aed0*/  HMMA.16816.F32.BF16 R64, R60.reuse, R36, RZ ;  /* 0x000000243c40723c */ /* 0x040fec00000418ff */
[----:B------:R-:W-:Y:S01]  /*aee0*/  HMMA.16816.F32.BF16 R60, R60, R38, RZ ;  /* 0x000000263c3c723c */ /* 0x000fe200000418ff */
[----:B------:R-:W1:Y:S05]  /*aef0*/  LDSM.16.M88.4 R36, [R217+0x2000] ;  /* 0x00200000d924783b */ /* 0x000e6a0000000200 */
[C---:B-----5:R-:W-:Y:S06]  /*af00*/  HMMA.16816.F32.BF16 R32, R204.reuse, R56, R32 ;  /* 0x00000038cc20723c */ /* 0x060fec0000041820 */
[C---:B------:R-:W-:Y:S06]  /*af10*/  HMMA.16816.F32.BF16 R28, R204.reuse, R58, R28 ;  /* 0x0000003acc1c723c */ /* 0x040fec000004181c */
[C---:B------:R-:W-:Y:S06]  /*af20*/  HMMA.16816.F32.BF16 R24, R204.reuse, R52, R24 ;  /* 0x00000034cc18723c */ /* 0x040fec0000041818 */
[C---:B------:R-:W-:Y:S06]  /*af30*/  HMMA.16816.F32.BF16 R20, R204.reuse, R54, R20 ;  /* 0x00000036cc14723c */ /* 0x040fec0000041814 */
[C---:B------:R-:W-:Y:S06]  /*af40*/  HMMA.16816.F32.BF16 R8, R204.reuse, R44, R8 ;  /* 0x0000002ccc08723c */ /* 0x040fec0000041808 */
[C---:B------:R-:W-:Y:S06]  /*af50*/  HMMA.16816.F32.BF16 R16, R204.reuse, R48, R16 ;  /* 0x00000030cc10723c */ /* 0x040fec0000041810 */
[C---:B------:R-:W-:Y:S06]  /*af60*/  HMMA.16816.F32.BF16 R12, R204.reuse, R50, R12 ;  /* 0x00000032cc0c723c */ /* 0x040fec000004180c */
[----:B------:R-:W-:Y:S01]  /*af70*/  HMMA.16816.F32.BF16 R4, R204, R46, R4 ;  /* 0x0000002ecc04723c */ /* 0x000fe20000041804 */
[----:B------:R-:W2:Y:S05]  /*af80*/  LDSM.16.M88.4 R204, [R217+0x3000] ;  /* 0x00300000d9cc783b */ /* 0x000eaa0000000200 */
[C---:B---3--:R-:W-:Y:S06]  /*af90*/  HMMA.16816.F32.BF16 R184, R40.reuse, R56, R184 ;  /* 0x0000003828b8723c */ /* 0x048fec00000418b8 */
[C---:B------:R-:W-:Y:S01]  /*afa0*/  HMMA.16816.F32.BF16 R180, R40.reuse, R58, R180 ;  /* 0x0000003a28b4723c */ /* 0x040fe200000418b4 */
[----:B------:R-:W-:Y:S05]  /*afb0*/  LDSM.16.M88.4 R56, [R215+0x2000] ;  /* 0x00200000d738783b */ /* 0x000fea0000000200 */
[C---:B------:R-:W-:Y:S06]  /*afc0*/  HMMA.16816.F32.BF16 R176, R40.reuse, R52, R176 ;  /* 0x0000003428b0723c */ /* 0x040fec00000418b0 */
[C---:B------:R-:W-:Y:S01]  /*afd0*/  HMMA.16816.F32.BF16 R172, R40.reuse, R54, R172 ;  /* 0x0000003628ac723c */ /* 0x040fe200000418ac */
[----:B------:R-:W-:Y:S05]  /*afe0*/  LDSM.16.M88.4 R52, [R215+0x3000] ;  /* 0x00300000d734783b */ /* 0x000fea0000000200 */
[C---:B------:R-:W-:Y:S06]  /*aff0*/  HMMA.16816.F32.BF16 R64, R40.reuse, R44, R64 ;  /* 0x0000002c2840723c */ /* 0x040fec0000041840 */
[C---:B------:R-:W-:Y:S06]  /*b000*/  HMMA.16816.F32.BF16 R168, R40.reuse, R48, R168 ;  /* 0x0000003028a8723c */ /* 0x040fec00000418a8 */
[C---:B------:R-:W-:Y:S01]  /*b010*/  HMMA.16816.F32.BF16 R164, R40.reuse, R50, R164 ;  /* 0x0000003228a4723c */ /* 0x040fe200000418a4 */
[----:B------:R-:W3:Y:S05]  /*b020*/  LDSM.16.M88.4 R48, [R213+0x7000] ;  /* 0x00700000d530783b */ /* 0x000eea0000000200 */
[----:B------:R-:W-:Y:S01]  /*b030*/  HMMA.16816.F32.BF16 R60, R40, R46, R60 ;  /* 0x0000002e283c723c */ /* 0x000fe2000004183c */
[----:B------:R-:W4:Y:S04]  /*b040*/  LDSM.16.M88.4 R40, [R213+0x7800] ;  /* 0x00780000d528783b */ /* 0x000f280000000200 */
[----:B------:R-:W5:Y:S01]  /*b050*/  LDSM.16.M88.4 R44, [R213+0x7400] ;  /* 0x00740000d52c783b */ /* 0x000f620000000200 */
[C---:B-1----:R-:W-:Y:S06]  /*b060*/  HMMA.16816.F32.BF16 R32, R36.reuse, R200, R32 ;  /* 0x000000c82420723c */ /* 0x042fec0000041820 */
[----:B------:R-:W-:Y:S06]  /*b070*/  HMMA.16816.F32.BF16 R28, R36, R202, R28 ;  /* 0x000000ca241c723c */ /* 0x000fec000004181c */
[C---:B--2---:R-:W-:Y:S06]  /*b080*/  HMMA.16816.F32.BF16 R184, R204.reuse, R200, R184 ;  /* 0x000000c8ccb8723c */ /* 0x044fec00000418b8 */
[C---:B------:R-:W-:Y:S06]  /*b090*/  HMMA.16816.F32.BF16 R180, R204.reuse, R202, R180 ;  /* 0x000000caccb4723c */ /* 0x040fec00000418b4 */
[C---:B------:R-:W-:Y:S06]  /*b0a0*/  HMMA.16816.F32.BF16 R176, R204.reuse, R196, R176 ;  /* 0x000000c4ccb0723c */ /* 0x040fec00000418b0 */
[C---:B------:R-:W-:Y:S06]  /*b0b0*/  HMMA.16816.F32.BF16 R172, R204.reuse, R198, R172 ;  /* 0x000000c6ccac723c */ /* 0x040fec00000418ac */
[C---:B------:R-:W-:Y:S06]  /*b0c0*/  HMMA.16816.F32.BF16 R168, R204.reuse, R192, R168 ;  /* 0x000000c0cca8723c */ /* 0x040fec00000418a8 */
[C---:B------:R-:W-:Y:S06]  /*b0d0*/  HMMA.16816.F32.BF16 R164, R204.reuse, R194, R164 ;  /* 0x000000c2cca4723c */ /* 0x040fec00000418a4 */
[-C--:B------:R-:W-:Y:S06]  /*b0e0*/  HMMA.16816.F32.BF16 R64, R204, R188.reuse, R64 ;  /* 0x000000bccc40723c */ /* 0x080fec0000041840 */
[C---:B------:R-:W-:Y:S06]  /*b0f0*/  HMMA.16816.F32.BF16 R8, R36.reuse, R188, R8 ;  /* 0x000000bc2408723c */ /* 0x040fec0000041808 */
[C---:B------:R-:W-:Y:S06]  /*b100*/  HMMA.16816.F32.BF16 R16, R36.reuse, R192, R16 ;  /* 0x000000c02410723c */ /* 0x040fec0000041810 */
[C---:B------:R-:W-:Y:S01]  /*b110*/  HMMA.16816.F32.BF16 R12, R36.reuse, R194, R12 ;  /* 0x000000c2240c723c */ /* 0x040fe2000004180c */
[----:B------:R-:W-:Y:S05]  /*b120*/  LDSM.16.M88.4 R192, [R217+0x4000] ;  /* 0x00400000d9c0783b */ /* 0x000fea0000000200 */
[-C--:B------:R-:W-:Y:S06]  /*b130*/  HMMA.16816.F32.BF16 R4, R36, R190.reuse, R4 ;  /* 0x000000be2404723c */ /* 0x080fec0000041804 */
[----:B------:R-:W-:Y:S01]  /*b140*/  HMMA.16816.F32.BF16 R204, R204, R190, R60 ;  /* 0x000000becccc723c */ /* 0x000fe2000004183c */
[----:B------:R-:W-:Y:S04]  /*b150*/  LDSM.16.M88.4 R188, [R217+0x5000] ;  /* 0x00500000d9bc783b */ /* 0x000fe80000000200 */
[----:B------:R-:W1:Y:S01]  /*b160*/  LDSM.16.M88.4 R60, [R216+0x8000] ;  /* 0x00800000d83c783b */ /* 0x000e620000000200 */
[C---:B------:R-:W-:Y:S06]  /*b170*/  HMMA.16816.F32.BF16 R24, R36.reuse, R196, R24 ;  /* 0x000000c42418723c */ /* 0x040fec0000041818 */
[----:B------:R-:W-:Y:S01]  /*b180*/  HMMA.16816.F32.BF16 R20, R36, R198, R20 ;  /* 0x000000c62414723c */ /* 0x000fe20000041814 */
[----:B------:R-:W2:Y:S05]  /*b190*/  LDSM.16.M88.4 R36, [R213+0x7c00] ;  /* 0x007c0000d524783b */ /* 0x000eaa0000000200 */
[C---:B---3--:R-:W-:Y:S06]  /*b1a0*/  HMMA.16816.F32.BF16 R32, R56.reuse, R48, R32 ;  /* 0x000000303820723c */ /* 0x048fec0000041820 */
[----:B------:R-:W-:Y:S06]  /*b1b0*/  HMMA.16816.F32.BF16 R28, R56, R50, R28 ;  /* 0x00000032381c723c */ /* 0x000fec000004181c */
[C---:B------:R-:W-:Y:S06]  /*b1c0*/  HMMA.16816.F32.BF16 R184, R52.reuse, R48, R184 ;  /* 0x0000003034b8723c */ /* 0x040fec00000418b8 */
[----:B------:R-:W-:Y:S01]  /*b1d0*/  HMMA.16816.F32.BF16 R180, R52, R50, R180 ;  /* 0x0000003234b4723c */ /* 0x000fe200000418b4 */
[----:B------:R-:W-:Y:S05]  /*b1e0*/  LDSM.16.M88.4 R48, [R216+0x8400] ;  /* 0x00840000d830783b */ /* 0x000fea0000000200 */
[C---:B----4-:R-:W-:Y:S06]  /*b1f0*/  HMMA.16816.F32.BF16 R16, R56.reuse, R40, R16 ;  /* 0x000000283810723c */ /* 0x050fec0000041810 */
[----:B------:R-:W-:Y:S06]  /*b200*/  HMMA.16816.F32.BF16 R12, R56, R42, R12 ;  /* 0x0000002a380c723c */ /* 0x000fec000004180c */
[C---:B------:R-:W-:Y:S06]  /*b210*/  HMMA.16816.F32.BF16 R168, R52.reuse, R40, R168 ;  /* 0x0000002834a8723c */ /* 0x040fec00000418a8 */
[----:B------:R-:W-:Y:S01]  /*b220*/  HMMA.16816.F32.BF16 R196, R52, R42, R164 ;  /* 0x0000002a34c4723c */ /* 0x000fe200000418a4 */
[----:B------:R-:W-:Y:S04]  /*b230*/  LDSM.16.M88.4 R40, [R213+0x8000] ;  /* 0x00800000d528783b */ /* 0x000fe80000000200 */
[----:B------:R-:W3:Y:S01]  /*b240*/  LDSM.16.M88.4 R164, [R215+0x4000] ;  /* 0x00400000d7a4783b */ /* 0x000ee20000000200 */
[C---:B-----5:R-:W-:Y:S06]  /*b250*/  HMMA.16816.F32.BF16 R24, R56.reuse, R44, R24 ;  /* 0x0000002c3818723c */ /* 0x060fec0000041818 */
[----:B------:R-:W-:Y:S06]  /*b260*/  HMMA.16816.F32.BF16 R20, R56, R46, R20 ;  /* 0x0000002e3814723c */ /* 0x000fec0000041814 */
[C---:B------:R-:W-:Y:S06]  /*b270*/  HMMA.16816.F32.BF16 R176, R52.reuse, R44, R176 ;  /* 0x0000002c34b0723c */ /* 0x040fec00000418b0 */
[----:B------:R-:W-:Y:S01]  /*b280*/  HMMA.16816.F32.BF16 R172, R52, R46, R172 ;  /* 0x0000002e34ac723c */ /* 0x000fe200000418ac */
[----:B------:R-:W4:Y:S05]  /*b290*/  LDSM.16.M88.4 R44, [R216+0x8800] ;  /* 0x00880000d82c783b */ /* 0x000f2a0000000200 */
[-C--:B-1----:R-:W-:Y:S06]  /*b2a0*/  HMMA.16816.F32.BF16 R184, R188, R60.reuse, R184 ;  /* 0x0000003cbcb8723c */ /* 0x082fec00000418b8 */
[----:B------:R-:W-:Y:S06]  /*b2b0*/  HMMA.16816.F32.BF16 R32, R192, R60, R32 ;  /* 0x0000003cc020723c */ /* 0x000fec0000041820 */
[-C--:B------:R-:W-:Y:S06]  /*b2c0*/  HMMA.16816.F32.BF16 R180, R188, R62.reuse, R180 ;  /* 0x0000003ebcb4723c */ /* 0x080fec00000418b4 */
[----:B------:R-:W-:Y:S01]  /*b2d0*/  HMMA.16816.F32.BF16 R28, R192, R62, R28 ;  /* 0x0000003ec01c723c */ /* 0x000fe2000004181c */
[----:B------:R-:W1:Y:S05]  /*b2e0*/  LDSM.16.M88.4 R60, [R215+0x5000] ;  /* 0x00500000d73c783b */ /* 0x000e6a0000000200 */
[----:B--2---:R-:W-:Y:S06]  /*b2f0*/  HMMA.16816.F32.BF16 R8, R56, R36, R8 ;  /* 0x000000243808723c */ /* 0x004fec0000041808 */
[----:B---3--:R-:W-:Y:S06]  /*b300*/  HMMA.16816.F32.BF16 R32, R164, R40, R32 ;  /* 0x00000028a420723c */ /* 0x008fec0000041820 */
[----:B------:R-:W-:Y:S01]  /*b310*/  HMMA.16816.F32.BF16 R4, R56, R38, R4 ;  /* 0x000000263804723c */ /* 0x000fe20000041804 */
[----:B------:R-:W-:Y:S05]  /*b320*/  LDSM.16.M88.4 R56, [R216+0x8c00] ;  /* 0x008c0000d838783b */ /* 0x000fea0000000200 */
[C---:B------:R-:W-:Y:S06]  /*b330*/  HMMA.16816.F32.BF16 R64, R52.reuse, R36, R64 ;  /* 0x000000243440723c */ /* 0x040fec0000041840 */
[----:B------:R-:W-:Y:S01]  /*b340*/  HMMA.16816.F32.BF16 R204, R52, R38, R204 ;  /* 0x0000002634cc723c */ /* 0x000fe200000418cc */
[----:B------:R-:W2:Y:S05]  /*b350*/  LDSM.16.M88.4 R36, [R213+0x8400] ;  /* 0x00840000d524783b */ /* 0x000eaa0000000200 */
[-C--:B----4-:R-:W-:Y:S06]  /*b360*/  HMMA.16816.F32.BF16 R16, R192, R44.reuse, R16 ;  /* 0x0000002cc010723c */ /* 0x090fec0000041810 */
[----:B------:R-:W-:Y:S06]  /*b370*/  HMMA.16816.F32.BF16 R168, R188, R44, R168 ;  /* 0x0000002cbca8723c */ /* 0x000fec00000418a8 */
[----:B-1----:R-:W-:Y:S01]  /*b380*/  HMMA.16816.F32.BF16 R184, R60, R40, R184 ;  /* 0x000000283cb8723c */ /* 0x002fe200000418b8 */
[----:B------:R-:W-:-:S04]  /*b390*/  IMAD.U32 R44, RZ, RZ, UR4 ;  /* 0x00000004ff2c7e24 */ /* 0x000fc8000f8e00ff */
[----:B------:R-:W-:Y:S01]  /*b3a0*/  IMAD R246, R44, 0x40, R246 ;  /* 0x000000402cf67824 */ /* 0x000fe200078e02f6 */
[C---:B------:R-:W-:Y:S03]  /*b3b0*/  HMMA.16816.F32.BF16 R24, R192.reuse, R48, R24 ;  /* 0x00000030c018723c */ /* 0x040fe60000041818 */
[C---:B------:R-:W-:Y:S01]  /*b3c0*/  VIADD R40, R246.reuse, 0x1 ;  /* 0x00000001f6287836 */ /* 0x040fe20000000000 */
[CC--:B------:R-:W-:Y:S02]  /*b3d0*/  ISETP.GE.AND P5, PT, R246.reuse, R240.reuse, PT ;  /* 0x000000f0f600720c */ /* 0x0c0fe40003fa6270 */
[-C--:B------:R-:W-:Y:S01]  /*b3e0*/  ISETP.GE.AND P1, PT, R246, R235.reuse, PT ;  /* 0x000000ebf600720c */ /* 0x080fe20003f26270 */
[----:B------:R-:W-:Y:S01]  /*b3f0*/  HMMA.16816.F32.BF16 R12, R192, R46, R12 ;  /* 0x0000002ec00c723c */ /* 0x000fe2000004180c */
[C---:B------:R-:W-:Y:S02]  /*b400*/  ISETP.GE.AND P4, PT, R40.reuse, R240, PT ;  /* 0x000000f02800720c */ /* 0x040fe40003f86270 */
[----:B------:R-:W-:-:S02]  /*b410*/  ISETP.GE.AND P0, PT, R40, R235, PT ;  /* 0x000000eb2800720c */ /* 0x000fc40003f06270 */
[----:B------:R-:W-:Y:S01]  /*b420*/  FSEL R45, R34, -INF , !P1 ;  /* 0xff800000222d7808 */ /* 0x000fe20004800000 */
[C---:B------:R-:W-:Y:S01]  /*b430*/  HMMA.16816.F32.BF16 R196, R188.reuse, R46, R196 ;  /* 0x0000002ebcc4723c */ /* 0x040fe200000418c4 */
[----:B------:R-:W-:Y:S02]  /*b440*/  FSEL R44, R35, -INF , !P0 ;  /* 0xff800000232c7808 */ /* 0x000fe40004000000 */
[C---:B------:R-:W-:Y:S02]  /*b450*/  ISETP.GE.AND P2, PT, R40.reuse, R226, PT ;  /* 0x000000e22800720c */ /* 0x040fe40003f46270 */
[----:B------:R-:W-:Y:S01]  /*b460*/  ISETP.GE.AND P3, PT, R40, R3, PT ;  /* 0x000000032800720c */ /* 0x000fe20003f66270 */
[----:B------:R-:W-:Y:S01]  /*b470*/  HMMA.16816.F32.BF16 R176, R188, R48, R176 ;  /* 0x00000030bcb0723c */ /* 0x000fe200000418b0 */
[----:B------:R-:W-:Y:S01]  /*b480*/  FSEL R47, R32, -INF , !P5 ;  /* 0xff800000202f7808 */ /* 0x000fe20006800000 */
[----:B------:R-:W-:Y:S01]  /*b490*/  VIADD R40, R246, 0x8 ;  /* 0x00000008f6287836 */ /* 0x000fe20000000000 */
[----:B------:R-:W-:-:S02]  /*b4a0*/  FSEL R46, R33, -INF , !P4 ;  /* 0xff800000212e7808 */ /* 0x000fc40006000000 */
[----:B------:R-:W1:Y:S01]  /*b4b0*/  LDSM.16.M88.4 R32, [R213+0x8800] ;  /* 0x00880000d520783b */ /* 0x000e620000000200 */
[----:B------:R-:W-:Y:S01]  /*b4c0*/  HMMA.16816.F32.BF16 R172, R188, R50, R172 ;  /* 0x00000032bcac723c */ /* 0x000fe200000418ac */
[C---:B------:R-:W-:Y:S02]  /*b4d0*/  ISETP.GE.AND P6, PT, R40.reuse, R240, PT ;  /* 0x000000f02800720c */ /* 0x040fe40003fc6270 */
[C---:B------:R-:W-:Y:S02]  /*b4e0*/  ISETP.GE.AND P5, PT, R40.reuse, R235, PT ;  /* 0x000000eb2800720c */ /* 0x040fe40003fa6270 */
[CC--:B------:R-:W-:Y:S01]  /*b4f0*/  ISETP.GE.AND P4, PT, R40.reuse, R226.reuse, PT ;  /* 0x000000e22800720c */ /* 0x0c0fe20003f86270 */
[----:B------:R-:W-:Y:S01]  /*b500*/  HMMA.16816.F32.BF16 R180, R60, R42, R180 ;  /* 0x0000002a3cb4723c */ /* 0x000fe200000418b4 */
[----:B------:R-:W-:Y:S02]  /*b510*/  ISETP.GE.AND P1, PT, R40, R3, PT ;  /* 0x000000032800720c */ /* 0x000fe40003f26270 */
[----:B------:R-:W-:-:S02]  /*b520*/  ISETP.GE.AND P0, PT, R246, R226, PT ;  /* 0x000000e2f600720c */ /* 0x000fc40003f06270 */
[----:B------:R-:W-:Y:S01]  /*b530*/  FSEL R236, R185, -INF , !P2 ;  /* 0xff800000b9ec7808 */ /* 0x000fe20005000000 */
[----:B------:R-:W-:Y:S01]  /*b540*/  HMMA.16816.F32.BF16 R20, R192, R50, R20 ;  /* 0x00000032c014723c */ /* 0x000fe20000041814 */
[----:B------:R-:W-:Y:S02]  /*b550*/  FSEL R237, R184, -INF , !P0 ;  /* 0xff800000b8ed7808 */ /* 0x000fe40004000000 */
[----:B------:R-:W-:Y:S02]  /*b560*/  ISETP.GE.AND P0, PT, R246, R3, PT ;  /* 0x00000003f600720c */ /* 0x000fe40003f06270 */
[----:B------:R-:W-:Y:S01]  /*b570*/  FSEL R54, R187, -INF , !P3 ;  /* 0xff800000bb367808 */ /* 0x000fe20005800000 */
[----:B------:R-:W-:Y:S01]  /*b580*/  HMMA.16816.F32.BF16 R28, R164, R42, R28 ;  /* 0x0000002aa41c723c */ /* 0x000fe2000004181c */
[----:B------:R-:W3:Y:S01]  /*b590*/  LDSM.16.M88.4 R40, [R213+0x8c00] ;  /* 0x008c0000d528783b */ /* 0x000ee20000000200 */
[----:B------:R-:W-:Y:S01]  /*b5a0*/  FSEL R50, R186, -INF , !P0 ;  /* 0xff800000ba327808 */ /* 0x000fe20004000000 */
[----:B------:R-:W-:-:S04]  /*b5b0*/  DEPBAR.LE SB0, 0x0 ;  /* 0x000080000000791a */ /* 0x000fc80000000000 */
[-C--:B--2---:R-:W-:Y:S06]  /*b5c0*/  HMMA.16816.F32.BF16 R24, R164, R36.reuse, R24 ;  /* 0x00000024a418723c */ /* 0x084fec0000041818 */
[C---:B------:R-:W-:Y:S06]  /*b5d0*/  HMMA.16816.F32.BF16 R176, R60.reuse, R36, R176 ;  /* 0x000000243cb0723c */ /* 0x040fec00000418b0 */
[----:B------:R-:W-:Y:S01]  /*b5e0*/  HMMA.16816.F32.BF16 R172, R60, R38, R172 ;  /* 0x000000263cac723c */ /* 0x000fe200000418ac */
[----:B------:R-:W-:-:S02]  /*b5f0*/  VIADD R37, R246, 0x9 ;  /* 0x00000009f6257836 */ /* 0x000fc40000000000 */
[----:B------:R-:W-:Y:S02]  /*b600*/  VIADD R36, R246, 0x10 ;  /* 0x00000010f6247836 */ /* 0x000fe40000000000 */
[----:B------:R-:W-:Y:S01]  /*b610*/  FSEL R210, R28, -INF , !P6 ;  /* 0xff8000001cd27808 */ /* 0x000fe20007000000 */
[-C--:B------:R-:W-:Y:S01]  /*b620*/  HMMA.16816.F32.BF16 R8, R192, R56.reuse, R8 ;  /* 0x00000038c008723c */ /* 0x080fe20000041808 */
[----:B------:R-:W-:Y:S02]  /*b630*/  ISETP.GE.AND P2, PT, R37, R226, PT ;  /* 0x000000e22500720c */ /* 0x000fe40003f46270 */
[----:B------:R-:W-:Y:S02]  /*b640*/  FSEL R28, R182, -INF , !P1 ;  /* 0xff800000b61c7808 */ /* 0x000fe40004800000 */
[----:B------:R-:W-:Y:S01]  /*b650*/  FSEL R55, R181, -INF , !P2 ;  /* 0xff800000b5377808 */ /* 0x000fe20005000000 */
[----:B------:R-:W-:Y:S01]  /*b660*/  HMMA.16816.F32.BF16 R64, R188, R56, R64 ;  /* 0x00000038bc40723c */ /* 0x000fe20000041840 */
[----:B------:R-:W-:-:S02]  /*b670*/  ISETP.GE.AND P3, PT, R36, R240, PT ;  /* 0x000000f02400720c */ /* 0x000fc40003f66270 */
[C---:B------:R-:W-:Y:S02]  /*b680*/  ISETP.GE.AND P6, PT, R36.reuse, R226, PT ;  /* 0x000000e22400720c */ /* 0x040fe40003fc6270 */
[----:B------:R-:W-:Y:S01]  /*b690*/  ISETP.GE.AND P1, PT, R36, R3, PT ;  /* 0x000000032400720c */ /* 0x000fe20003f26270 */
[----:B------:R-:W-:Y:S01]  /*b6a0*/  HMMA.16816.F32.BF16 R20, R164, R38, R20 ;  /* 0x00000026a414723c */ /* 0x000fe20000041814 */
[----:B------:R-:W-:Y:S02]  /*b6b0*/  FSEL R56, R180, -INF , !P4 ;  /* 0xff800000b4387808 */ /* 0x000fe40006000000 */
[C---:B------:R-:W-:Y:S02]  /*b6c0*/  ISETP.GE.AND P4, PT, R37.reuse, R240, PT ;  /* 0x000000f02500720c */ /* 0x040fe40003f86270 */
[-C--:B------:R-:W-:Y:S01]  /*b6d0*/  ISETP.GE.AND P2, PT, R37, R235.reuse, PT ;  /* 0x000000eb2500720c */ /* 0x080fe20003f46270 */
[----:B------:R-:W-:Y:S01]  /*b6e0*/  HMMA.16816.F32.BF16 R4, R192, R58, R4 ;  /* 0x0000003ac004723c */ /* 0x000fe20000041804 */
[----:B------:R-:W-:Y:S01]  /*b6f0*/  FSEL R53, R29, -INF , !P4 ;  /* 0xff8000001d357808 */ /* 0x000fe20006000000 */
[----:B------:R-:W-:Y:S01]  /*b700*/  IMAD.MOV.U32 R39, RZ, RZ, R210 ;  /* 0x000000ffff277224 */ /* 0x000fe200078e00d2 */
[----:B------:R-:W-:Y:S01]  /*b710*/  ISETP.GE.AND P4, PT, R36, R235, PT ;  /* 0x000000eb2400720c */ /* 0x000fe20003f86270 */
[----:B------:R-:W-:Y:S01]  /*b720*/  VIADD R36, R246, 0x11 ;  /* 0x00000011f6247836 */ /* 0x000fe20000000000 */
[----:B------:R-:W-:Y:S01]  /*b730*/  ISETP.GE.AND P0, PT, R37, R3, PT ;  /* 0x000000032500720c */ /* 0x000fe20003f06270 */
[----:B-1----:R-:W-:Y:S01]  /*b740*/  HMMA.16816.F32.BF16 R16, R164, R32, R16 ;  /* 0x00000020a410723c */ /* 0x002fe20000041810 */
[----:B------:R-:W-:-:S02]  /*b750*/  FSEL R30, R30, -INF , !P5 ;  /* 0xff8000001e1e7808 */ /* 0x000fc40006800000 */
[----:B------:R-:W-:Y:S02]  /*b760*/  FSEL R29, R183, -INF , !P0 ;  /* 0xff800000b71d7808 */ /* 0x000fe40004000000 */
[----:B------:R-:W-:Y:S01]  /*b770*/  FSEL R31, R31, -INF , !P2 ;  /* 0xff8000001f1f7808 */ /* 0x000fe20005000000 */
[----:B------:R-:W-:Y:S01]  /*b780*/  HMMA.16816.F32.BF16 R12, R164, R34, R12 ;  /* 0x00000022a40c723c */ /* 0x000fe2000004180c */
[----:B------:R-:W-:Y:S01]  /*b790*/  FSEL R186, R24, -INF , !P3 ;  /* 0xff80000018ba7808 */ /* 0x000fe20005800000 */
[----:B------:R-:W-:Y:S01]  /*b7a0*/  VIADD R24, R246, 0x19 ;  /* 0x00000019f6187836 */ /* 0x000fe20000000000 */
        /* <DEDUP_REMOVED lines=9> */
[-C--:B------:R-:W-:Y:S02]  /*b840*/  ISETP.GE.AND P0, PT, R36, R226.reuse, PT ;  /* 0x000000e22400720c */ /* 0x080fe40003f06270 */
[----:B------:R-:W-:Y:S01]  /*b850*/  ISETP.GE.AND P2, PT, R24, R226, PT ;  /* 0x000000e21800720c */ /* 0x000fe20003f46270 */
[----:B---3--:R-:W-:Y:S01]  /*b860*/  HMMA.16816.F32.BF16 R8, R164, R40, R8 ;  /* 0x00000028a408723c */ /* 0x008fe20000041808 */
[----:B------:R-:W-:-:S02]  /*b870*/  FSEL R252, R172, -INF , !P0 ;  /* 0xff800000acfc7808 */ /* 0x000fc40004000000 */
[----:B------:R-:W-:Y:S02]  /*b880*/  FSEL R251, R173, -INF , !P2 ;  /* 0xff800000adfb7808 */ /* 0x000fe40005000000 */
[----:B------:R-:W-:Y:S01]  /*b890*/  FSEL R250, R178, -INF , !P1 ;  /* 0xff800000b2fa7808 */ /* 0x000fe20004800000 */
[----:B------:R-:W-:Y:S01]  /*b8a0*/  HMMA.16816.F32.BF16 R4, R164, R42, R4 ;  /* 0x0000002aa404723c */ /* 0x000fe20000041804 */
[----:B------:R-:W-:Y:S02]  /*b8b0*/  FSEL R192, R26, -INF , !P4 ;  /* 0xff8000001ac07808 */ /* 0x000fe40006000000 */
[CC--:B------:R-:W-:Y:S02]  /*b8c0*/  ISETP.GE.AND P0, PT, R24.reuse, R240.reuse, PT ;  /* 0x000000f01800720c */ /* 0x0c0fe40003f06270 */
[C---:B------:R-:W-:Y:S01]  /*b8d0*/  ISETP.GE.AND P2, PT, R24.reuse, R235, PT ;  /* 0x000000eb1800720c */ /* 0x040fe20003f46270 */
[----:B------:R-:W-:Y:S01]  /*b8e0*/  HMMA.16816.F32.BF16 R168, R60, R32, R168 ;  /* 0x000000203ca8723c */ /* 0x000fe200000418a8 */
[----:B------:R-:W-:Y:S01]  /*b8f0*/  ISETP.GE.AND P1, PT, R24, R3, PT ;  /* 0x000000031800720c */ /* 0x000fe20003f26270 */
[----:B------:R-:W-:Y:S01]  /*b900*/  VIADD R24, R246, 0x20 ;  /* 0x00000020f6187836 */ /* 0x000fe20000000000 */
[----:B------:R-:W-:-:S02]  /*b910*/  ISETP.GE.AND P4, PT, R36, R240, PT ;  /* 0x000000f02400720c */ /* 0x000fc40003f86270 */
[----:B------:R-:W-:Y:S01]  /*b920*/  FSEL R187, R25, -INF , !P5 ;  /* 0xff80000019bb7808 */ /* 0x000fe20006800000 */
[----:B------:R-:W-:Y:S01]  /*b930*/  HMMA.16816.F32.BF16 R204, R60, R42, R204 ;  /* 0x0000002a3ccc723c */ /* 0x000fe200000418cc */
[----:B------:R-:W-:Y:S02]  /*b940*/  FSEL R195, R179, -INF , !P3 ;  /* 0xff800000b3c37808 */ /* 0x000fe40005800000 */
[----:B------:R-:W-:Y:S01]  /*b950*/  FSEL R201, R20, -INF , !P4 ;  /* 0xff80000014c97808 */ /* 0x000fe20006000000 */
[----:B------:R-:W-:Y:S01]  /*b960*/  VIADD R20, R246, 0x21 ;  /* 0x00000021f6147836 */ /* 0x000fe20000000000 */
[----:B------:R-:W-:Y:S01]  /*b970*/  BAR.SYNC.DEFER_BLOCKING 0x0 ;  /* 0x0000000000007b1d */ /* 0x000fe20000010000 */
[----:B------:R-:W-:Y:S02]  /*b980*/  ISETP.GE.AND P5, PT, R36, R235, PT ;  /* 0x000000eb2400720c */ /* 0x000fe40003fa6270 */
[----:B------:R-:W-:Y:S02]  /*b990*/  ISETP.GE.AND P3, PT, R24, R240, PT ;  /* 0x000000f01800720c */ /* 0x000fe40003f66270 */
[----:B------:R-:W-:-:S02]  /*b9a0*/  FSEL R180, R175, -INF , !P1 ;  /* 0xff800000afb47808 */ /* 0x000fc40004800000 */
[----:B------:R-:W-:Y:S02]  /*b9b0*/  FSEL R210, R22, -INF , !P5 ;  /* 0xff80000016d27808 */ /* 0x000fe40006800000 */
[----:B------:R-:W-:Y:S02]  /*b9c0*/  FSEL R211, R23, -INF , !P2 ;  /* 0xff80000017d37808 */ /* 0x000fe40005000000 */
[----:B------:R-:W-:Y:S01]  /*b9d0*/  FSEL R164, R16, -INF , !P3 ;  /* 0xff80000010a47808 */ /* 0x000fe20005800000 */
[----:B------:R-:W-:Y:S01]  /*b9e0*/  VIADD R16, R246, 0x28 ;  /* 0x00000028f6107836 */ /* 0x000fe20000000000 */
[----:B------:R-:W-:Y:S02]  /*b9f0*/  FSEL R202, R21, -INF , !P0 ;  /* 0xff80000015ca7808 */ /* 0x000fe40004000000 */
[C---:B------:R-:W-:Y:S02]  /*ba00*/  ISETP.GE.AND P5, PT, R20.reuse, R240, PT ;  /* 0x000000f01400720c */ /* 0x040fe40003fa6270 */
[----:B------:R-:W-:-:S02]  /*ba10*/  ISETP.GE.AND P2, PT, R20, R235, PT ;  /* 0x000000eb1400720c */ /* 0x000fc40003f46270 */
[C---:B------:R-:W-:Y:S02]  /*ba20*/  ISETP.GE.AND P1, PT, R20.reuse, R226, PT ;  /* 0x000000e21400720c */ /* 0x040fe40003f26270 */
[----:B------:R-:W-:Y:S01]  /*ba30*/  ISETP.GE.AND P3, PT, R20, R3, PT ;  /* 0x000000031400720c */ /* 0x000fe20003f66270 */
[----:B------:R-:W-:Y:S01]  /*ba40*/  VIADD R20, R246, 0x29 ;  /* 0x00000029f6147836 */ /* 0x000fe20000000000 */
[----:B------:R-:W-:Y:S02]  /*ba50*/  ISETP.GE.AND P0, PT, R24, R235, PT ;  /* 0x000000eb1800720c */ /* 0x000fe40003f06270 */
[----:B------:R-:W-:Y:S01]  /*ba60*/  FSEL R172, R17, -INF , !P5 ;  /* 0xff80000011ac7808 */ /* 0x000fe20006800000 */
[----:B------:R-:W-:Y:S01]  /*ba70*/  VIADD R17, R246, 0x31 ;  /* 0x00000031f6117836 */ /* 0x000fe20000000000 */
[-C--:B------:R-:W-:Y:S02]  /*ba80*/  ISETP.GE.AND P5, PT, R16, R240.reuse, PT ;  /* 0x000000f01000720c */ /* 0x080fe40003fa6270 */
[----:B------:R-:W-:Y:S01]  /*ba90*/  FSEL R173, R18, -INF , !P0 ;  /* 0xff80000012ad7808 */ /* 0x000fe20004000000 */
[----:B------:R-:W-:Y:S01]  /*baa0*/  VIADD R18, R246, 0x30 ;  /* 0x00000030f6127836 */ /* 0x000fe20000000000 */
[----:B------:R-:W-:-:S02]  /*bab0*/  ISETP.GE.AND P0, PT, R20, R240, PT ;  /* 0x000000f01400720c */ /* 0x000fc40003f06270 */
[----:B------:R-:W-:Y:S02]  /*bac0*/  FSEL R38, R176, -INF , !P6 ;  /* 0xff800000b0267808 */ /* 0x000fe40007000000 */
[----:B------:R-:W-:Y:S02]  /*bad0*/  ISETP.GE.AND P6, PT, R36, R3, PT ;  /* 0x000000032400720c */ /* 0x000fe40003fc6270 */
[----:B------:R-:W-:Y:S02]  /*bae0*/  FSEL R175, R12, -INF , !P5 ;  /* 0xff8000000caf7808 */ /* 0x000fe40006800000 */
[-C--:B------:R-:W-:Y:S02]  /*baf0*/  ISETP.GE.AND P5, PT, R16, R235.reuse, PT ;  /* 0x000000eb1000720c */ /* 0x080fe40003fa6270 */
[----:B------:R-:W-:Y:S02]  /*bb00*/  FSEL R176, R13, -INF , !P0 ;  /* 0xff8000000db07808 */ /* 0x000fe40004000000 */
[----:B------:R-:W-:-:S02]  /*bb10*/  ISETP.GE.AND P0, PT, R20, R235, PT ;  /* 0x000000eb1400720c */ /* 0x000fc40003f06270 */
[----:B------:R-:W-:Y:S02]  /*bb20*/  FSEL R49, R174, -INF , !P6 ;  /* 0xff800000ae317808 */ /* 0x000fe40007000000 */
[----:B------:R-:W-:Y:S02]  /*bb30*/  FSEL R174, R19, -INF , !P2 ;  /* 0xff80000013ae7808 */ /* 0x000fe40005000000 */
[----:B------:R-:W-:Y:S02]  /*bb40*/  FSEL R177, R14, -INF , !P5 ;  /* 0xff8000000eb17808 */ /* 0x000fe40006800000 */
[----:B------:R-:W-:Y:S02]  /*bb50*/  FMNMX.FTZ R19, R209, R47, !PT ;  /* 0x0000002fd1137209 */ /* 0x000fe40007810000 */
[CC--:B------:R-:W-:Y:S02]  /*bb60*/  ISETP.GE.AND P2, PT, R16.reuse, R226.reuse, PT ;  /* 0x000000e21000720c */ /* 0x0c0fe40003f46270 */
[----:B------:R-:W-:Y:S01]  /*bb70*/  ISETP.GE.AND P5, PT, R16, R3, PT ;  /* 0x000000031000720c */ /* 0x000fe20003fa6270 */
[C---:B------:R-:W-:Y:S01]  /*bb80*/  VIADD R16, R246.reuse, 0x38 ;  /* 0x00000038f6107836 */ /* 0x040fe20000000000 */
[----:B------:R-:W-:Y:S01]  /*bb90*/  FSEL R178, R15, -INF , !P0 ;  /* 0xff8000000fb27808 */ /* 0x000fe20004000000 */
[----:B------:R-:W-:Y:S01]  /*bba0*/  VIADD R246, R246, 0x39 ;  /* 0x00000039f6f67836 */ /* 0x000fe20000000000 */
[----:B------:R-:W-:Y:S01]  /*bbb0*/  ISETP.GE.AND P0, PT, R20, R226, PT ;  /* 0x000000e21400720c */ /* 0x000fe20003f06270 */
[----:B------:R-:W-:Y:S01]  /*bbc0*/  HMMA.16816.F32.BF16 R12, R60, R40, R64 ;  /* 0x000000283c0c723c */ /* 0x000fe20000041840 */
[----:B------:R-:W-:-:S02]  /*bbd0*/  FMNMX.FTZ R19, R46, R19, !PT ;  /* 0x000000132e137209 */ /* 0x000fc40007810000 */
[----:B------:R-:W-:Y:S02]  /*bbe0*/  FSEL R197, R197, -INF , !P0 ;  /* 0xff800000c5c57808 */ /* 0x000fe40004000000 */
[----:B------:R-:W-:Y:S02]  /*bbf0*/  ISETP.GE.AND P0, PT, R16, R240, PT ;  /* 0x000000f01000720c */ /* 0x000fe40003f06270 */
[----:B------:R-:W-:Y:S02]  /*bc00*/  FMNMX.FTZ R19, R39, R19, !PT ;  /* 0x0000001327137209 */ /* 0x000fe40007810000 */
[----:B------:R-:W-:Y:S02]  /*bc10*/  FSEL R58, R4, -INF , !P0 ;  /* 0xff800000043a7808 */ /* 0x000fe40004000000 */
[----:B------:R-:W-:Y:S02]  /*bc20*/  FMNMX.FTZ R4, R53, R19, !PT ;  /* 0x0000001335047209 */ /* 0x000fe40007810000 */
[----:B------:R-:W-:-:S02]  /*bc30*/  ISETP.GE.AND P0, PT, R246, R235, PT ;  /* 0x000000ebf600720c */ /* 0x000fc40003f06270 */
[----:B------:R-:W-:Y:S02]  /*bc40*/  FMNMX.FTZ R4, R186, R4, !PT ;  /* 0x00000004ba047209 */ /* 0x000fe40007810000 */
[----:B------:R-:W-:Y:S02]  /*bc50*/  FSEL R37, R7, -INF , !P0 ;  /* 0xff80000007257808 */ /* 0x000fe40004000000 */
[----:B------:R-:W-:Y:S02]  /*bc60*/  FMNMX.FTZ R4, R187, R4, !PT ;  /* 0x00000004bb047209 */ /* 0x000fe40007810000 */
[----:B------:R-:W-:Y:S02]  /*bc70*/  ISETP.GE.AND P0, PT, R16, R226, PT ;  /* 0x000000e21000720c */ /* 0x000fe40003f06270 */
[----:B------:R-:W-:Y:S02]  /*bc80*/  FMNMX.FTZ R4, R201, R4, !PT ;  /* 0x00000004c9047209 */ /* 0x000fe40007810000 */
[----:B------:R-:W-:-:S02]  /*bc90*/  ISETP.GE.AND P6, PT, R24, R3, PT ;  /* 0x000000031800720c */ /* 0x000fc40003fc6270 */
[----:B------:R-:W-:Y:S02]  /*bca0*/  FSEL R203, R169, -INF , !P1 ;  /* 0xff800000a9cb7808 */ /* 0x000fe40004800000 */
[----:B------:R-:W-:Y:S02]  /*bcb0*/  FMNMX.FTZ R4, R202, R4, !PT ;  /* 0x00000004ca047209 */ /* 0x000fe40007810000 */
[----:B------:R-:W-:Y:S02]  /*bcc0*/  FSEL R204, R204, -INF , !P0 ;  /* 0xff800000cccc7808 */ /* 0x000fe40004000000 */
[----:B------:R-:W-:Y:S02]  /*bcd0*/  ISETP.GE.AND P1, PT, R18, R240, PT ;  /* 0x000000f01200720c */ /* 0x000fe40003f26270 */
[----:B------:R-:W-:Y:S02]  /*bce0*/  PLOP3.LUT P0, PT, PT, PT, UP0, 0x80, 0x0 ;  /* 0x000000000000781c */ /* 0x000fe40003f0f008 */
[----:B------:R-:W-:-:S02]  /*bcf0*/  FSEL R191, R170, -INF , !P6 ;  /* 0xff800000aabf7808 */ /* 0x000fc40007000000 */
[----:B------:R-:W-:Y:S02]  /*bd00*/  ISETP.GE.AND P6, PT, R246, R240, PT ;  /* 0x000000f0f600720c */ /* 0x000fe40003fc6270 */
[----:B------:R-:W-:Y:S02]  /*bd10*/  FMNMX.FTZ R4, R164, R4, !PT ;  /* 0x00000004a4047209 */ /* 0x000fe40007810000 */
[----:B------:R-:W-:Y:S02]  /*bd20*/  FSEL R196, R196, -INF , !P2 ;  /* 0xff800000c4c47808 */ /* 0x000fe40005000000 */
[----:B------:R-:W-:Y:S02]  /*bd30*/  FSEL R64, R8, -INF , !P1 ;  /* 0xff80000008407808 */ /* 0x000fe40004800000 */
[C---:B------:R-:W-:Y:S02]  /*bd40*/  ISETP.GE.AND P2, PT, R17.reuse, R240, PT ;  /* 0x000000f01100720c */ /* 0x040fe40003f46270 */
[----:B------:R-:W-:-:S02]  /*bd50*/  ISETP.GE.AND P1, PT, R17, R235, PT ;  /* 0x000000eb1100720c */ /* 0x000fc40003f26270 */
[----:B------:R-:W-:Y:S02]  /*bd60*/  FSEL R52, R5, -INF , !P6 ;  /* 0xff80000005347808 */ /* 0x000fe40007000000 */
[----:B------:R-:W-:Y:S02]  /*bd70*/  FMNMX.FTZ R5, R208, R45, !PT ;  /* 0x0000002dd0057209 */ /* 0x000fe40007810000 */
[----:B------:R-:W-:Y:S02]  /*bd80*/  FMNMX.FTZ R4, R172, R4, !PT ;  /* 0x00000004ac047209 */ /* 0x000fe40007810000 */
[----:B------:R-:W-:Y:S02]  /*bd90*/  FSEL R200, R171, -INF , !P3 ;  /* 0xff800000abc87808 */ /* 0x000fe40005800000 */
[----:B------:R-:W-:Y:S02]  /*bda0*/  FSEL R59, R9, -INF , !P2 ;  /* 0xff800000093b7808 */ /* 0x000fe40005000000 */
[----:B------:R-:W-:-:S02]  /*bdb0*/  FSEL R36, R11, -INF , !P1 ;  /* 0xff8000000b247808 */ /* 0x000fc40004800000 */
[-C--:B------:R-:W-:Y:S02]  /*bdc0*/  ISETP.GE.AND P4, PT, R24, R226.reuse, PT ;  /* 0x000000e21800720c */ /* 0x080fe40003f86270 */
[-C--:B------:R-:W-:Y:S02]  /*bdd0*/  ISETP.GE.AND P3, PT, R18, R235.reuse, PT ;  /* 0x000000eb1200720c */ /* 0x080fe40003f66270 */
[----:B------:R-:W-:Y:S02]  /*bde0*/  ISETP.GE.AND P2, PT, R16, R235, PT ;  /* 0x000000eb1000720c */ /* 0x000fe40003f46270 */
[-C--:B------:R-:W-:Y:S02]  /*bdf0*/  ISETP.GE.AND P6, PT, R18, R226.reuse, PT ;  /* 0x000000e21200720c */ /* 0x080fe40003fc6270 */
[----:B------:R-:W-:Y:S02]  /*be00*/  ISETP.GE.AND P1, PT, R17, R226, PT ;  /* 0x000000e21100720c */ /* 0x000fe40003f26270 */
[----:B------:R-:W-:-:S02]  /*be10*/  FMNMX.FTZ R5, R44, R5, !PT ;  /* 0x000000052c057209 */ /* 0x000fc40007810000 */
[----:B------:R-:W-:Y:S02]  /*be20*/  FMNMX.FTZ R4, R175, R4, !PT ;  /* 0x00000004af047209 */ /* 0x000fe40007810000 */
[----:B------:R-:W-:Y:S02]  /*be30*/  FSEL R194, R168, -INF , !P4 ;  /* 0xff800000a8c27808 */ /* 0x000fe40006000000 */
[----:B------:R-:W-:Y:S02]  /*be40*/  FSEL R57, R10, -INF , !P3 ;  /* 0xff8000000a397808 */ /* 0x000fe40005800000 */
[----:B------:R-:W-:Y:S02]  /*be50*/  FSEL R51, R6, -INF , !P2 ;  /* 0xff80000006337808 */ /* 0x000fe40005000000 */
[----:B------:R-:W-:Y:S02]  /*be60*/  FSEL R170, R12, -INF , !P6 ;  /* 0xff8000000caa7808 */ /* 0x000fe40007000000 */
[----:B------:R-:W-:-:S02]  /*be70*/  FSEL R67, R13, -INF , !P1 ;  /* 0xff8000000d437808 */ /* 0x000fc40004800000 */
[-C--:B------:R-:W-:Y:S02]  /*be80*/  ISETP.GE.AND P4, PT, R20, R3.reuse, PT ;  /* 0x000000031400720c */ /* 0x080fe40003f86270 */
[-C--:B------:R-:W-:Y:S02]  /*be90*/  ISETP.GE.AND P3, PT, R18, R3.reuse, PT ;  /* 0x000000031200720c */ /* 0x080fe40003f66270 */
[-C--:B------:R-:W-:Y:S02]  /*bea0*/  ISETP.GE.AND P2, PT, R17, R3.reuse, PT ;  /* 0x000000031100720c */ /* 0x080fe40003f46270 */
[----:B------:R-:W-:Y:S02]  /*beb0*/  ISETP.GE.AND P6, PT, R246, R226, PT ;  /* 0x000000e2f600720c */ /* 0x000fe40003fc6270 */
[----:B------:R-:W-:Y:S02]  /*bec0*/  ISETP.GE.AND P1, PT, R16, R3, PT ;  /* 0x000000031000720c */ /* 0x000fe40003f26270 */
[----:B------:R-:W-:-:S02]  /*bed0*/  FMNMX.FTZ R7, R30, R5, !PT ;  /* 0x000000051e077209 */ /* 0x000fc40007810000 */
[----:B------:R-:W-:Y:S01]  /*bee0*/  FMNMX.FTZ R8, R176, R4, !PT ;  /* 0x00000004b0087209 */ /* 0x000fe20007810000 */
[----:B------:R-:W-:Y:S08]  /*bef0*/  @!P0 BRA `(.L_x_406) ;  /* 0x0000000000688947 */ /* 0x000ff00003800000 */
        /* <DEDUP_REMOVED lines=26> */
.L_x_406:
[----:B------:R-:W-:Y:S01]  /*c0a0*/  FMNMX.FTZ R6, R31, R7, !PT ;  /* 0x000000071f067209 */ /* 0x000fe20007810000 */
[----:B------:R-:W-:Y:S01]  /*c0b0*/  IMAD.MOV.U32 R21, RZ, RZ, R237 ;  /* 0x000000ffff157224 */ /* 0x000fe200078e00ed */
[----:B------:R-:W-:Y:S01]  /*c0c0*/  ISETP.GE.AND P0, PT, R246, R3, PT ;  /* 0x00000003f600720c */ /* 0x000fe20003f06270 */
[----:B------:R-:W-:Y:S01]  /*c0d0*/  IMAD.MOV.U32 R20, RZ, RZ, R236 ;  /* 0x000000ffff147224 */ /* 0x000fe200078e00ec */
[----:B------:R-:W-:Y:S01]  /*c0e0*/  FMNMX.FTZ R6, R192, R6, !PT ;  /* 0x00000006c0067209 */ /* 0x000fe20007810000 */
        /* <DEDUP_REMOVED lines=8> */
[----:B------:R-:W-:Y:S01]  /*c170*/  IMAD.WIDE.U32 R184, R233, -0x326172a9, RZ ;  /* 0xcd9e8d57e9b87825 */ /* 0x000fe200078e00ff */
[----:B------:R-:W-:Y:S01]  /*c180*/  FMNMX.FTZ R3, R58, R3, !PT ;  /* 0x000000033a037209 */ /* 0x000fe20007810000 */
[----:B------:R-:W-:Y:S01]  /*c190*/  USHF.L.U32 UR4, UR38, 0x1, URZ ;  /* 0x0000000126047899 */ /* 0x000fe2000800063f */
[----:B------:R-:W-:Y:S01]  /*c1a0*/  FMNMX.FTZ R6, R211, R6, !PT ;  /* 0x00000006d3067209 */ /* 0x000fe20007810000 */
[----:B-1----:R-:W-:Y:S01]  /*c1b0*/  IMAD.U32 R10, RZ, RZ, UR33 ;  /* 0x00000021ff0a7e24 */ /* 0x002fe2000f8e00ff */
[----:B------:R-:W-:Y:S01]  /*c1c0*/  FMNMX.FTZ R3, R52, R3, !PT ;  /* 0x0000000334037209 */ /* 0x000fe20007810000 */
[----:B------:R-:W-:Y:S01]  /*c1d0*/  IMAD.WIDE.U32 R248, R228, -0x2daee0ad, RZ ;  /* 0xd2511f53e4f87825 */ /* 0x000fe200078e00ff */
[----:B------:R-:W-:Y:S01]  /*c1e0*/  FMNMX.FTZ R6, R173, R6, !PT ;  /* 0x00000006ad067209 */ /* 0x000fe20007810000 */
[----:B------:R-:W-:Y:S01]  /*c1f0*/  STL.64 [R1+0x8], R218 ;  /* 0x000008da01007387 */ /* 0x000fe20000100a00 */
[----:B------:R-:W-:Y:S01]  /*c200*/  FMNMX.FTZ R166, R2, R21, !PT ;  /* 0x0000001502a67209 */ /* 0x000fe20007810000 */
[----:B------:R-:W-:Y:S01]  /*c210*/  IMAD.WIDE.U32 R246, R234, -0x326172a9, RZ ;  /* 0xcd9e8d57eaf67825 */ /* 0x000fe200078e00ff */
[----:B------:R-:W-:Y:S01]  /*c220*/  FMNMX.FTZ R6, R174, R6, !PT ;  /* 0x00000006ae067209 */ /* 0x000fe20007810000 */
[----:B------:R-:W1:Y:S01]  /*c230*/  SHFL.BFLY PT, R5, R3, 0x2, 0x1f ;  /* 0x0c401f0003057f89 */ /* 0x000e6200000e0000 */
[----:B------:R-:W-:-:S02]  /*c240*/  FMNMX.FTZ R166, R20, R166, !PT ;  /* 0x000000a614a67209 */ /* 0x000fc40007810000 */
[----:B------:R-:W-:Y:S01]  /*c250*/  FMNMX.FTZ R6, R177, R6, !PT ;  /* 0x00000006b1067209 */ /* 0x000fe20007810000 */
[----:B------:R-:W-:Y:S01]  /*c260*/  STL.64 [R1], R216 ;  /* 0x000000d801007387 */ /* 0x000fe20000100a00 */
[----:B------:R-:W-:Y:S02]  /*c270*/  FMNMX.FTZ R165, R0, R50, !PT ;  /* 0x0000003200a57209 */ /* 0x000fe40007810000 */
        /* <DEDUP_REMOVED lines=12> */
[----:B-1----:R-:W-:Y:S01]  /*c340*/  FMNMX.FTZ R5, R3, R5, !PT ;  /* 0x0000000503057209 */ /* 0x002fe20007810000 */
[----:B------:R-:W1:Y:S01]  /*c350*/  SHFL.BFLY PT, R167, R6, 0x2, 0x1f ;  /* 0x0c401f0006a77f89 */ /* 0x000e6200000e0000 */
[----:B------:R-:W-:Y:S02]  /*c360*/  FMNMX.FTZ R165, R29, R165, !PT ;  /* 0x000000a51da57209 */ /* 0x000fe40007810000 */
[----:B------:R-:W-:Y:S01]  /*c370*/  FMNMX.FTZ R166, R171, R166, !PT ;  /* 0x000000a6aba67209 */ /* 0x000fe20007810000 */
[----:B------:R-:W2:Y:S01]  /*c380*/  SHFL.BFLY PT, R168, R5, 0x1, 0x1f ;  /* 0x0c201f0005a87f89 */ /* 0x000ea200000e0000 */
        /* <DEDUP_REMOVED lines=11> */
[----:B------:R-:W-:Y:S02]  /*c440*/  FSEL R198, R198, -INF , !P5 ;  /* 0xff800000c6c67808 */ /* 0x000fe40006800000 */
[----:B------:R-:W-:Y:S02]  /*c450*/  FMNMX.FTZ R165, R200, R165, !PT ;  /* 0x000000a5c8a57209 */ /* 0x000fe40007810000 */
[----:B------:R-:W-:Y:S02]  /*c460*/  FMNMX.FTZ R166, R197, R166, !PT ;  /* 0x000000a6c5a67209 */ /* 0x000fe40007810000 */
[----:B--2---:R-:W-:-:S02]  /*c470*/  FMNMX.FTZ R168, R5, R168, !PT ;  /* 0x000000a805a87209 */ /* 0x004fc40007810000 */
[----:B------:R-:W1:Y:S01]  /*c480*/  SHFL.BFLY PT, R5, R167, 0x1, 0x1f ;  /* 0x0c201f00a7057f89 */ /* 0x000e6200000e0000 */
[----:B------:R-:W-:Y:S02]  /*c490*/  FSEL R199, R199, -INF , !P4 ;  /* 0xff800000c7c77808 */ /* 0x000fe40006000000 */
[----:B------:R-:W-:Y:S01]  /*c4a0*/  FMNMX.FTZ R165, R198, R165, !PT ;  /* 0x000000a5c6a57209 */ /* 0x000fe20007810000 */
[----:B------:R-:W-:Y:S01]  /*c4b0*/  FMUL.FTZ R60, R168, UR37 ;  /* 0x00000025a83c7c20 */ /* 0x000fe20008410000 */
[----:B------:R-:W-:Y:S02]  /*c4c0*/  FMNMX.FTZ R166, R170, R166, !PT ;  /* 0x000000a6aaa67209 */ /* 0x000fe40007810000 */
[----:B------:R-:W-:Y:S02]  /*c4d0*/  FSEL R63, R14, -INF , !P3 ;  /* 0xff8000000e3f7808 */ /* 0x000fe40005800000 */
[----:B------:R-:W-:Y:S02]  /*c4e0*/  FMNMX.FTZ R165, R199, R165, !PT ;  /* 0x000000a5c7a57209 */ /* 0x000fe40007810000 */
[----:B------:R-:W-:-:S02]  /*c4f0*/  FMNMX.FTZ R166, R67, R166, !PT ;  /* 0x000000a643a67209 */ /* 0x000fc40007810000 */
[----:B------:R-:W-:Y:S02]  /*c500*/  LOP3.LUT R182, R185, R229, RZ, 0x3c, !PT ;  /* 0x000000e5b9b67212 */ /* 0x000fe400078e3cff */
[----:B------:R-:W-:Y:S02]  /*c510*/  FSEL R62, R15, -INF , !P2 ;  /* 0xff8000000f3e7808 */ /* 0x000fe40005000000 */
[----:B------:R-:W-:Y:S01]  /*c520*/  FMNMX.FTZ R165, R63, R165, !PT ;  /* 0x000000a53fa57209 */ /* 0x000fe20007810000 */
[----:B------:R-:W-:Y:S01]  /*c530*/  IMAD.WIDE.U32 R182, R182, -0x2daee0ad, RZ ;  /* 0xd2511f53b6b67825 */ /* 0x000fe200078e00ff */
[----:B------:R-:W-:Y:S02]  /*c540*/  FSEL R205, R205, -INF , !P6 ;  /* 0xff800000cdcd7808 */ /* 0x000fe40007000000 */
[----:B------:R-:W-:Y:S02]  /*c550*/  FMNMX.FTZ R166, R204, R166, !PT ;  /* 0x000000a6cca67209 */ /* 0x000fe40007810000 */
[----:B------:R-:W-:-:S02]  /*c560*/  LOP3.LUT R10, R249, UR4, R10, 0x96, !PT ;  /* 0x00000004f90a7c12 */ /* 0x000fc4000f8e960a */
[----:B------:R-:W-:Y:S02]  /*c570*/  LOP3.LUT R238, R247, R229, RZ, 0x3c, !PT ;  /* 0x000000e5f7ee7212 */ /* 0x000fe400078e3cff */
[----:B------:R-:W-:Y:S01]  /*c580*/  FSEL R206, R206, -INF , !P1 ;  /* 0xff800000cece7808 */ /* 0x000fe20004800000 */
[----:B------:R-:W-:Y:S01]  /*c590*/  IMAD.WIDE.U32 R10, R10, -0x326172a9, RZ ;  /* 0xcd9e8d570a0a7825 */ /* 0x000fe200078e00ff */
[----:B------:R-:W-:Y:S02]  /*c5a0*/  FMNMX.FTZ R165, R62, R165, !PT ;  /* 0x000000a53ea57209 */ /* 0x000fe40007810000 */
[----:B------:R-:W-:Y:S01]  /*c5b0*/  FMNMX.FTZ R166, R205, R166, !PT ;  /* 0x000000a6cda67209 */ /* 0x000fe20007810000 */
[----:B------:R-:W-:Y:S01]  /*c5c0*/  IMAD.WIDE.U32 R238, R238, -0x2daee0ad, RZ ;  /* 0xd2511f53eeee7825 */ /* 0x000fe200078e00ff */
[----:B------:R-:W-:Y:S02]  /*c5d0*/  FSEL R207, R207, -INF , !P0 ;  /* 0xff800000cfcf7808 */ /* 0x000fe40004000000 */
[----:B------:R-:W-:Y:S01]  /*c5e0*/  FMNMX.FTZ R165, R206, R165, !PT ;  /* 0x000000a5cea57209 */ /* 0x000fe20007810000 */
[----:B------:R-:W2:Y:S01]  /*c5f0*/  SHFL.BFLY PT, R6, R166, 0x2, 0x1f ;  /* 0x0c401f00a6067f89 */ /* 0x000ea200000e0000 */
[----:B------:R-:W-:-:S02]  /*c600*/  LOP3.LUT R180, R183, UR20, R248, 0x96, !PT ;  /* 0x00000014b7b47c12 */ /* 0x000fc4000f8e96f8 */
[----:B------:R-:W-:Y:S02]  /*c610*/  FMNMX.FTZ R165, R207, R165, !PT ;  /* 0x000000a5cfa57209 */ /* 0x000fe40007810000 */
[----:B------:R-:W-:Y:S01]  /*c620*/  LOP3.LUT R8, R11, UR21, R246, 0x96, !PT ;  /* 0x000000150b087c12 */ /* 0x000fe2000f8e96f6 */
[----:B------:R-:W-:Y:S01]  /*c630*/  IMAD.WIDE.U32 R180, R180, -0x326172a9, RZ ;  /* 0xcd9e8d57b4b47825 */ /* 0x000fe200078e00ff */
[----:B------:R-:W-:Y:S02]  /*c640*/  LOP3.LUT R236, R239, UR20, R248, 0x96, !PT ;  /* 0x00000014efec7c12 */ /* 0x000fe4000f8e96f8 */
[----:B-1----:R-:W-:Y:S01]  /*c650*/  FMNMX.FTZ R167, R167, R5, !PT ;  /* 0x00000005a7a77209 */ /* 0x002fe20007810000 */
[----:B------:R-:W-:Y:S01]  /*c660*/  IMAD.WIDE.U32 R8, R8, -0x2daee0ad, RZ ;  /* 0xd2511f5308087825 */ /* 0x000fe200078e00ff */
[----:B------:R-:W-:Y:S01]  /*c670*/  LOP3.LUT R12, R11, UR21, R184, 0x96, !PT ;  /* 0x000000150b0c7c12 */ /* 0x000fe2000f8e96b8 */
[----:B------:R-:W1:Y:S01]  /*c680*/  SHFL.BFLY PT, R5, R165, 0x2, 0x1f ;  /* 0x0c401f00a5057f89 */ /* 0x000e6200000e0000 */
[----:B------:R-:W-:Y:S01]  /*c690*/  LOP3.LUT R16, R181, UR19, R10, 0x96, !PT ;  /* 0x00000013b5107c12 */ /* 0x000fe2000f8e960a */
[----:B------:R-:W-:Y:S01]  /*c6a0*/  IMAD.WIDE.U32 R236, R236, -0x326172a9, RZ ;  /* 0xcd9e8d57ecec7825 */ /* 0x000fe200078e00ff */
[----:B------:R-:W-:-:S02]  /*c6b0*/  LOP3.LUT R3, R9, UR18, R238, 0x96, !PT ;  /* 0x0000001209037c12 */ /* 0x000fc4000f8e96ee */
[----:B------:R-:W-:Y:S01]  /*c6c0*/  FSETP.NEU.FTZ.AND P5, PT, R168, -INF , PT ;  /* 0xff800000a800780b */ /* 0x000fe20003fbd000 */
[----:B------:R-:W-:Y:S01]  /*c6d0*/  IMAD.WIDE.U32 R12, R12, -0x2daee0ad, RZ ;  /* 0xd2511f530c0c7825 */ /* 0x000fe200078e00ff */
[----:B------:R-:W-:Y:S02]  /*c6e0*/  LOP3.LUT R10, R237, UR19, R10, 0x96, !PT ;  /* 0x00000013ed0a7c12 */ /* 0x000fe4000f8e960a */
[----:B------:R-:W-:Y:S01]  /*c6f0*/  FSEL R60, R60, RZ, P5 ;  /* 0x000000ff3c3c7208 */ /* 0x000fe20002800000 */
[----:B------:R-:W-:Y:S01]  /*c700*/  IMAD.WIDE.U32 R16, R16, -0x2daee0ad, RZ ;  /* 0xd2511f5310107825 */ /* 0x000fe200078e00ff */
[----:B------:R-:W-:Y:S02]  /*c710*/  LOP3.LUT R7, R13, UR18, R182, 0x96, !PT ;  /* 0x000000120d077c12 */ /* 0x000fe4000f8e96b6 */
[----:B--2---:R-:W-:Y:S01]  /*c720*/  FMNMX.FTZ R166, R166, R6, !PT ;  /* 0x00000006a6a67209 */ /* 0x004fe20007810000 */
[----:B------:R-:W-:Y:S01]  /*c730*/  IMAD.WIDE.U32 R188, R3, -0x326172a9, RZ ;  /* 0xcd9e8d5703bc7825 */ /* 0x000fe200078e00ff */
[----:B------:R-:W-:-:S03]  /*c740*/  LOP3.LUT R4, R17, UR16, R12, 0x96, !PT ;  /* 0x0000001011047c12 */ /* 0x000fc6000f8e960c */
[----:B------:R-:W-:Y:S01]  /*c750*/  FFMA.FTZ R48, R46, UR37, -R60 ;  /* 0x000000252e307c23 */ /* 0x000fe2000801083c */
[----:B------:R-:W-:Y:S01]  /*c760*/  FSETP.NEU.FTZ.AND P2, PT, R167, -INF , PT ;  /* 0xff800000a700780b */ /* 0x000fe20003f5d000 */
[----:B------:R-:W-:-:S04]  /*c770*/  IMAD.WIDE.U32 R10, R10, -0x2daee0ad, RZ ;  /* 0xd2511f530a0a7825 */ /* 0x000fc800078e00ff */
[--C-:B------:R-:W-:Y:S01]  /*c780*/  FFMA.FTZ R46, R53, UR37, -R60.reuse ;  /* 0x00000025352e7c23 */ /* 0x100fe2000801083c */
[--C-:B------:R-:W-:Y:S01]  /*c790*/  FFMA.FTZ R49, R47, UR37, -R60.reuse ;  /* 0x000000252f317c23 */ /* 0x100fe2000801083c */
[----:B------:R-:W-:Y:S01]  /*c7a0*/  FFMA.FTZ R47, R39, UR37, -R60 ;  /* 0x00000025272f7c23 */ /* 0x000fe2000801083c */
[----:B------:R-:W-:Y:S01]  /*c7b0*/  IMAD.WIDE.U32 R18, R7, -0x326172a9, RZ ;  /* 0xcd9e8d5707127825 */ /* 0x000fe200078e00ff */
[----:B------:R-:W-:Y:S01]  /*c7c0*/  LOP3.LUT R7, R189, UR17, R236, 0x96, !PT ;  /* 0x00000011bd077c12 */ /* 0x000fe2000f8e96ec */
[----:B------:R-:W-:Y:S01]  /*c7d0*/  MUFU.EX2 R48, R48 ;  /* 0x0000003000307308 */ /* 0x000fe20000000800 */
[----:B------:R-:W-:Y:S01]  /*c7e0*/  LOP3.LUT R8, R11, UR16, R8, 0x96, !PT ;  /* 0x000000100b087c12 */ /* 0x000fe2000f8e9608 */
[----:B------:R-:W-:Y:S01]  /*c7f0*/  IMAD.WIDE.U32 R216, R4, -0x326172a9, RZ ;  /* 0xcd9e8d5704d87825 */ /* 0x000fe200078e00ff */
[----:B------:R-:W-:Y:S02]  /*c800*/  LOP3.LUT R12, R19, UR17, R180, 0x96, !PT ;  /* 0x00000011130c7c12 */ /* 0x000fe4000f8e96b4 */
[----:B-1----:R-:W-:Y:S01]  /*c810*/  FMNMX.FTZ R165, R165, R5, !PT ;  /* 0x00000005a5a57209 */ /* 0x002fe20007810000 */
[----:B------:R-:W-:Y:S01]  /*c820*/  IMAD.WIDE.U32 R14, R7, -0x2daee0ad, RZ ;  /* 0xd2511f53070e7825 */ /* 0x000fe200078e00ff */
[----:B------:R-:W-:Y:S01]  /*c830*/  LOP3.LUT R4, R217, UR15, R18, 0x96, !PT ;  /* 0x0000000fd9047c12 */ /* 0x000fe2000f8e9612 */
[----:B------:R-:W1:Y:S01]  /*c840*/  SHFL.BFLY PT, R7, R166, 0x1, 0x1f ;  /* 0x0c201f00a6077f89 */ /* 0x000e6200000e0000 */
[----:B------:R-:W-:Y:S01]  /*c850*/  MUFU.EX2 R49, R49 ;  /* 0x0000003100317308 */ /* 0x000fe20000000800 */
[----:B------:R-:W-:Y:S01]  /*c860*/  IMAD.WIDE.U32 R8, R8, -0x326172a9, RZ ;  /* 0xcd9e8d5708087825 */ /* 0x000fe200078e00ff */
[----:B------:R-:W-:Y:S01]  /*c870*/  LOP3.LUT R6, R15, UR14, R10, 0x96, !PT ;  /* 0x0000000e0f067c12 */ /* 0x000fe2000f8e960a */
[----:B------:R-:W2:Y:S01]  /*c880*/  SHFL.BFLY PT, R5, R165, 0x1, 0x1f ;  /* 0x0c201f00a5057f89 */ /* 0x000ea200000e0000 */
[----:B------:R-:W-:Y:S01]  /*c890*/  FSEL R66, R168, RZ, P5 ;  /* 0x000000ffa8427208 */ /* 0x000fe20002800000 */
[----:B------:R-:W-:Y:S01]  /*c8a0*/  IMAD.WIDE.U32 R18, R4, -0x2daee0ad, RZ ;  /* 0xd2511f5304127825 */ /* 0x000fe200078e00ff */
[----:B------:R-:W-:-:S03]  /*c8b0*/  LOP3.LUT R188, R9, UR15, R188, 0x96, !PT ;  /* 0x0000000f09bc7c12 */ /* 0x000fc6000f8e96bc */
[C---:B------:R-:W-:Y:S01]  /*c8c0*/  FMUL.FTZ R4, R167.reuse, UR37 ;  /* 0x00000025a7047c20 */ /* 0x040fe20008410000 */
[----:B------:R-:W-:Y:S01]  /*c8d0*/  MUFU.EX2 R47, R47 ;  /* 0x0000002f002f7308 */ /* 0x000fe20000000800 */
[----:B------:R-:W-:Y:S01]  /*c8e0*/  IMAD.WIDE.U32 R12, R12, -0x2daee0ad, RZ ;  /* 0xd2511f530c0c7825 */ /* 0x000fe200078e00ff */
[----:B------:R-:W-:-:S03]  /*c8f0*/  FSEL R65, R167, RZ, P2 ;  /* 0x000000ffa7417208 */ /* 0x000fc60001000000 */
[----:B------:R-:W-:Y:S01]  /*c900*/  FADD.FTZ R66, R209, -R66 ;  /* 0x80000042d1427221 */ /* 0x000fe20000010000 */
[----:B------:R-:W-:Y:S01]  /*c910*/  FSEL R53, R4, RZ, P2 ;  /* 0x000000ff04357208 */ /* 0x000fe20001000000 */
[----:B------:R-:W-:Y:S01]  /*c920*/  IMAD.WIDE.U32 R188, R188, -0x2daee0ad, RZ ;  /* 0xd2511f53bcbc7825 */ /* 0x000fe200078e00ff */
[----:B------:R-:W-:-:S03]  /*c930*/  LOP3.LUT R4, R19, UR12, R12, 0x96, !PT ;  /* 0x0000000c13047c12 */ /* 0x000fc6000f8e960c */
[----:B------:R-:W-:Y:S01]  /*c940*/  FADD.FTZ R65, R208, -R65 ;  /* 0x80000041d0417221 */ /* 0x000fe20000010000 */
[----:B------:R-:W-:Y:S01]  /*c950*/  LOP3.LUT R3, R13, UR14, R16, 0x96, !PT ;  /* 0x0000000e0d037c12 */ /* 0x000fe2000f8e9610 */
[----:B------:R-:W-:Y:S01]  /*c960*/  IMAD.WIDE.U32 R12, R6, -0x326172a9, RZ ;  /* 0xcd9e8d57060c7825 */ /* 0x000fe200078e00ff */
[----:B------:R-:W-:-:S03]  /*c970*/  LOP3.LUT R14, R189, UR12, R14, 0x96, !PT ;  /* 0x0000000cbd0e7c12 */ /* 0x000fc6000f8e960e */
[--C-:B------:R-:W-:Y:S01]  /*c980*/  FFMA.FTZ R43, R30, UR37, -R53.reuse ;  /* 0x000000251e2b7c23 */ /* 0x100fe20008010835 */
[----:B------:R-:W-:Y:S01]  /*c990*/  FFMA.FTZ R42, R31, UR37, -R53 ;  /* 0x000000251f2a7c23 */ /* 0x000fe20008010835 */
[----:B------:R-:W-:Y:S01]  /*c9a0*/  IMAD.WIDE.U32 R16, R4, -0x326172a9, RZ ;  /* 0xcd9e8d5704107825 */ /* 0x000fe200078e00ff */
[----:B------:R-:W-:-:S03]  /*c9b0*/  LOP3.LUT R183, R13, UR13, R8, 0x96, !PT ;  /* 0x0000000d0db77c12 */ /* 0x000fc6000f8e9608 */
[----:B------:R-:W-:Y:S01]  /*c9c0*/  FFMA.FTZ R45, R45, UR37, -R53 ;  /* 0x000000252d2d7c23 */ /* 0x000fe20008010835 */
[----:B-1----:R-:W-:Y:S01]  /*c9d0*/  FMNMX.FTZ R166, R166, R7, !PT ;  /* 0x00000007a6a67209 */ /* 0x002fe20007810000 */
[----:B------:R-:W-:Y:S01]  /*c9e0*/  IMAD.WIDE.U32 R14, R14, -0x326172a9, RZ ;  /* 0xcd9e8d570e0e7825 */ /* 0x000fe200078e00ff */
[----:B------:R-:W-:Y:S01]  /*c9f0*/  SHF.R.U32.HI R9, RZ, 0x10, R16 ;  /* 0x00000010ff097819 */ /* 0x000fe20000011610 */
[----:B------:R-:W-:Y:S01]  /*ca00*/  MUFU.EX2 R43, R43 ;  /* 0x0000002b002b7308 */ /* 0x000fe20000000800 */
[----:B------:R-:W-:Y:S01]  /*ca10*/  LOP3.LUT R13, R16, 0xffff, RZ, 0xc0, !PT ;  /* 0x0000ffff100d7812 */ /* 0x000fe200078ec0ff */
[----:B------:R-:W-:Y:S01]  /*ca20*/  IMAD.WIDE.U32 R218, R3, -0x326172a9, RZ ;  /* 0xcd9e8d5703da7825 */ /* 0x000fe200078e00ff */
[----:B------:R-:W-:-:S03]  /*ca30*/  LOP3.LUT R7, R14, 0xffff, RZ, 0xc0, !PT ;  /* 0x0000ffff0e077812 */ /* 0x000fc600078ec0ff */
[----:B------:R-:W-:Y:S01]  /*ca40*/  FMUL.FTZ R169, R166, UR37 ;  /* 0x00000025a6a97c20 */ /* 0x000fe20008410000 */
[----:B------:R-:W-:Y:S01]  /*ca50*/  SHF.R.U32.HI R4, RZ, 0x18, R16 ;  /* 0x00000018ff047819 */ /* 0x000fe20000011610 */
[----:B------:R-:W-:Y:S01]  /*ca60*/  FFMA.FTZ R44, R44, UR37, -R53 ;  /* 0x000000252c2c7c23 */ /* 0x000fe20008010835 */
[----:B------:R-:W-:Y:S01]  /*ca70*/  LOP3.LUT R3, R15, UR22, R12, 0x96, !PT ;  /* 0x000000160f037c12 */ /* 0x000fe2000f8e960c */
[----:B------:R-:W1:Y:S01]  /*ca80*/  MUFU.EX2 R42, R42 ;  /* 0x0000002a002a7308 */ /* 0x000e620000000800 */
[----:B------:R-:W-:Y:S02]  /*ca90*/  LOP3.LUT R9, R9, 0xff, RZ, 0xc0, !PT ;  /* 0x000000ff09097812 */ /* 0x000fe400078ec0ff */
[----:B--2---:R-:W-:-:S05]  /*caa0*/  FMNMX.FTZ R165, R165, R5, !PT ;  /* 0x00000005a5a57209 */ /* 0x004fca0007810000 */
[----:B------:R-:W2:Y:S01]  /*cab0*/  MUFU.EX2 R46, R46 ;  /* 0x0000002e002e7308 */ /* 0x000ea20000000800 */
[----:B------:R-:W-:Y:S01]  /*cac0*/  LOP3.LUT R10, R17, UR22, R218, 0x96, !PT ;  /* 0x00000016110a7c12 */ /* 0x000fe2000f8e96da */
[----:B------:R-:W-:Y:S01]  /*cad0*/  FMUL.FTZ R61, R165, UR37 ;  /* 0x00000025a53d7c20 */ /* 0x000fe20008410000 */
[----:B------:R-:W-:Y:S01]  /*cae0*/  SHF.R.U32.HI R12, RZ, 0x10, R14 ;  /* 0x00000010ff0c7819 */ /* 0x000fe2000001160e */
[----:B------:R-:W-:Y:S01]  /*caf0*/  FMUL.FTZ R66, R66, UR37 ;  /* 0x0000002542427c20 */ /* 0x000fe20008410000 */
[----:B------:R-:W-:Y:S01]  /*cb00*/  LOP3.LUT R6, R16, 0xff, RZ, 0xc0, !PT ;  /* 0x000000ff10067812 */ /* 0x000fe200078ec0ff */
[----:B------:R-:W-:Y:S01]  /*cb10*/  IMAD.MOV.U32 R208, RZ, RZ, R18 ;  /* 0x000000ffffd07224 */ /* 0x000fe200078e0012 */
[----:B------:R-:W-:Y:S01]  /*cb20*/  LOP3.LUT R11, R14, 0xff, RZ, 0xc0, !PT ;  /* 0x000000ff0e0b7812 */ /* 0x000fe200078ec0ff */
[----:B------:R-:W-:Y:S01]  /*cb30*/  MUFU.EX2 R45, R45 ;  /* 0x0000002d002d7308 */ /* 0x000fe20000000800 */
[----:B------:R-:W-:Y:S01]  /*cb40*/  SHF.R.U32.HI R13, RZ, 0x8, R13 ;  /* 0x00000008ff0d7819 */ /* 0x000fe2000001160d */
[----:B------:R-:W-:Y:S01]  /*cb50*/  IMAD.MOV.U32 R209, RZ, RZ, R19 ;  /* 0x000000ffffd17224 */ /* 0x000fe200078e0013 */
[----:B------:R-:W-:Y:S01]  /*cb60*/  SHF.R.U32.HI R7, RZ, 0x8, R7 ;  /* 0x00000008ff077819 */ /* 0x000fe20000011607 */
[----:B------:R-:W-:Y:S01]  /*cb70*/  FMUL.FTZ R65, R65, UR37 ;  /* 0x0000002541417c20 */ /* 0x000fe20008410000 */
[----:B------:R-:W-:Y:S01]  /*cb80*/  PRMT R4, R9, 0x5410, R4 ;  /* 0x0000541009047816 */ /* 0x000fe20000000004 */
[----:B------:R-:W-:Y:S01]  /*cb90*/  LDSM.16.MT88.4 R16, [R212+0x9000] ;  /* 0x00900000d410783b */ /* 0x000fe20000004200 */
[----:B------:R-:W-:Y:S01]  /*cba0*/  SHF.R.U32.HI R8, RZ, 0x18, R14 ;  /* 0x00000018ff087819 */ /* 0x000fe2000001160e */
[----:B------:R-:W3:Y:S01]  /*cbb0*/  MUFU.EX2 R44, R44 ;  /* 0x0000002c002c7308 */ /* 0x000ee20000000800 */
[----:B------:R-:W-:-:S02]  /*cbc0*/  LOP3.LUT R12, R12, 0xff, RZ, 0xc0, !PT ;  /* 0x000000ff0c0c7812 */ /* 0x000fc400078ec0ff */
[----:B------:R-:W-:Y:S02]  /*cbd0*/  SHF.R.U32.HI R9, RZ, 0x10, R10 ;  /* 0x00000010ff097819 */ /* 0x000fe4000001160a */
[----:B------:R-:W-:Y:S02]  /*cbe0*/  PRMT R6, R6, 0x5410, R13 ;  /* 0x0000541006067816 */ /* 0x000fe4000000000d */
[----:B------:R-:W-:Y:S02]  /*cbf0*/  PRMT R11, R11, 0x5410, R7 ;  /* 0x000054100b0b7816 */ /* 0x000fe40000000007 */
[C---:B------:R-:W-:Y:S02]  /*cc00*/  LOP3.LUT R13, R10.reuse, 0xffff, RZ, 0xc0, !PT ;  /* 0x0000ffff0a0d7812 */ /* 0x040fe400078ec0ff */
[----:B------:R-:W-:Y:S02]  /*cc10*/  LOP3.LUT R7, R10, 0xff, RZ, 0xc0, !PT ;  /* 0x000000ff0a077812 */ /* 0x000fe400078ec0ff */
[----:B------:R-:W-:-:S02]  /*cc20*/  FSETP.NEU.FTZ.AND P1, PT, R166, -INF , PT ;  /* 0xff800000a600780b */ /* 0x000fc40003f3d000 */
[----:B------:R-:W-:Y:S02]  /*cc30*/  SHF.R.U32.HI R10, RZ, 0x18, R10 ;  /* 0x00000018ff0a7819 */ /* 0x000fe4000001160a */
[----:B------:R-:W-:Y:S02]  /*cc40*/  LOP3.LUT R9, R9, 0xff, RZ, 0xc0, !PT ;  /* 0x000000ff09097812 */ /* 0x000fe400078ec0ff */
[----:B------:R-:W-:Y:S02]  /*cc50*/  PRMT R8, R12, 0x5410, R8 ;  /* 0x000054100c087816 */ /* 0x000fe40000000008 */
[----:B------:R-:W-:Y:S02]  /*cc60*/  LOP3.LUT R12, R3, 0xffff, RZ, 0xc0, !PT ;  /* 0x0000ffff030c7812 */ /* 0x000fe400078ec0ff */
[----:B------:R-:W-:Y:S02]  /*cc70*/  FSETP.NEU.FTZ.AND P0, PT, R165, -INF , PT ;  /* 0xff800000a500780b */ /* 0x000fe40003f1d000 */
[----:B------:R-:W-:-:S02]  /*cc80*/  FSEL R169, R169, RZ, P1 ;  /* 0x000000ffa9a97208 */ /* 0x000fc40000800000 */
[----:B------:R-:W-:Y:S02]  /*cc90*/  SHF.R.U32.HI R13, RZ, 0x8, R13 ;  /* 0x00000008ff0d7819 */ /* 0x000fe4000001160d */
[----:B------:R-:W-:Y:S01]  /*cca0*/  PRMT R5, R9, 0x5410, R10 ;  /* 0x0000541009057816 */ /* 0x000fe2000000000a */
[--C-:B------:R-:W-:Y:S01]  /*ccb0*/  FFMA.FTZ R39, R56, UR37, -R169.reuse ;  /* 0x0000002538277c23 */ /* 0x100fe200080108a9 */
[----:B------:R-:W-:Y:S01]  /*ccc0*/  LOP3.LUT R10, R3, 0xff, RZ, 0xc0, !PT ;  /* 0x000000ff030a7812 */ /* 0x000fe200078ec0ff */
[--C-:B------:R-:W-:Y:S01]  /*ccd0*/  FFMA.FTZ R41, R21, UR37, -R169.reuse ;  /* 0x0000002515297c23 */ /* 0x100fe200080108a9 */
[----:B------:R-:W-:Y:S01]  /*cce0*/  SHF.R.U32.HI R12, RZ, 0x8, R12 ;  /* 0x00000008ff0c7819 */ /* 0x000fe2000001160c */
[----:B------:R-:W-:Y:S01]  /*ccf0*/  FFMA.FTZ R40, R20, UR37, -R169 ;  /* 0x0000002514287c23 */ /* 0x000fe200080108a9 */
[----:B------:R-:W-:Y:S01]  /*cd00*/  SHF.R.U32.HI R9, RZ, 0x10, R3 ;  /* 0x00000010ff097819 */ /* 0x000fe20000011603 */
[----:B------:R-:W-:Y:S01]  /*cd10*/  FFMA.FTZ R38, R55, UR37, -R169 ;  /* 0x0000002537267c23 */ /* 0x000fe200080108a9 */
[----:B------:R-:W-:Y:S01]  /*cd20*/  FSEL R61, R61, RZ, P0 ;  /* 0x000000ff3d3d7208 */ /* 0x000fe20000000000 */
[----:B------:R-:W-:Y:S01]  /*cd30*/  MUFU.EX2 R41, R41 ;  /* 0x0000002900297308 */ /* 0x000fe20000000800 */
[----:B------:R-:W-:Y:S01]  /*cd40*/  PRMT R7, R7, 0x5410, R13 ;  /* 0x0000541007077816 */ /* 0x000fe2000000000d */
[----:B------:R-:W-:Y:S01]  /*cd50*/  LDSM.16.MT88.4 R20, [R214+0xa000] ;  /* 0x00a00000d614783b */ /* 0x000fe20000004200 */
[----:B------:R-:W-:Y:S01]  /*cd60*/  SHF.R.U32.HI R3, RZ, 0x18, R3 ;  /* 0x00000018ff037819 */ /* 0x000fe20000011603 */
[--C-:B------:R-:W-:Y:S01]  /*cd70*/  FFMA.FTZ R50, R50, UR37, -R61.reuse ;  /* 0x0000002532327c23 */ /* 0x100fe2000801083d */
[----:B------:R-:W-:Y:S01]  /*cd80*/  PRMT R10, R10, 0x5410, R12 ;  /* 0x000054100a0a7816 */ /* 0x000fe2000000000c */
[----:B------:R-:W-:Y:S01]  /*cd90*/  FFMA.FTZ R54, R54, UR37, -R61 ;  /* 0x0000002536367c23 */ /* 0x000fe2000801083d */
[----:B------:R-:W-:Y:S01]  /*cda0*/  FSEL R13, R166, RZ, P1 ;  /* 0x000000ffa60d7208 */ /* 0x000fe20000800000 */
[----:B------:R-:W-:Y:S01]  /*cdb0*/  MUFU.EX2 R40, R40 ;  /* 0x0000002800287308 */ /* 0x000fe20000000800 */
[----:B------:R-:W-:-:S02]  /*cdc0*/  LOP3.LUT R9, R9, 0xff, RZ, 0xc0, !PT ;  /* 0x000000ff09097812 */ /* 0x000fc400078ec0ff */
[----:B------:R-:W-:Y:S01]  /*cdd0*/  PRMT R56, R241, 0x7054, R241 ;  /* 0x00007054f1387816 */ /* 0x000fe200000000f1 */
[----:B------:R-:W-:Y:S01]  /*cde0*/  FADD.FTZ R13, R2, -R13 ;  /* 0x8000000d020d7221 */ /* 0x000fe20000010000 */
[----:B------:R-:W-:Y:S02]  /*cdf0*/  FSEL R12, R165, RZ, P0 ;  /* 0x000000ffa50c7208 */ /* 0x000fe40000000000 */
[----:B------:R-:W-:Y:S01]  /*ce00*/  PRMT R9, R9, 0x5410, R3 ;  /* 0x0000541009097816 */ /* 0x000fe20000000003 */
[----:B------:R-:W-:Y:S01]  /*ce10*/  MUFU.EX2 R39, R39 ;  /* 0x0000002700277308 */ /* 0x000fe20000000800 */
[--C-:B------:R-:W-:Y:S01]  /*ce20*/  HSET2.LE.AND R4, R4, R56.reuse, PT ;  /* 0x0000003804047233 */ /* 0x100fe20003803000 */
[----:B------:R-:W-:Y:S01]  /*ce30*/  FADD.FTZ R12, R0, -R12 ;  /* 0x8000000c000c7221 */ /* 0x000fe20000010000 */
[----:B------:R-:W-:Y:S01]  /*ce40*/  HSET2.LE.AND R2, R7, R56, PT ;  /* 0x0000003807027233 */ /* 0x000fe20003803000 */
[----:B------:R-:W-:Y:S01]  /*ce50*/  FFMA.FTZ R0, R29, UR37, -R61 ;  /* 0x000000251d007c23 */ /* 0x000fe2000801083d */
[----:B-1----:R-:W-:Y:S01]  /*ce60*/  F2FP.BF16.F32.PACK_AB R7, R42, R43 ;  /* 0x0000002b2a07723e */ /* 0x002fe200000010ff */
[----:B------:R-:W-:Y:S01]  /*ce70*/  FMUL.FTZ R13, R13, UR37 ;  /* 0x000000250d0d7c20 */ /* 0x000fe20008410000 */
[----:B------:R-:W-:Y:S01]  /*ce80*/  F2FP.BF16.F32.PACK_AB R15, R48, R49 ;  /* 0x00000031300f723e */ /* 0x000fe200000010ff */
[----:B------:R1:W-:Y:S01]  /*ce90*/  MUFU.EX2 R3, R50 ;  /* 0x0000003200037308 */ /* 0x0003e20000000800 */
[----:B------:R-:W-:Y:S01]  /*cea0*/  LOP3.LUT R7, R4, R7, RZ, 0xc0, !PT ;  /* 0x0000000704077212 */ /* 0x000fe200078ec0ff */
[----:B------:R-:W-:Y:S01]  /*ceb0*/  FMUL.FTZ R12, R12, UR37 ;  /* 0x000000250c0c7c20 */ /* 0x000fe20008410000 */
[----:B------:R-:W-:-:S02]  /*cec0*/  LOP3.LUT R4, R2, R15, RZ, 0xc0, !PT ;  /* 0x0000000f02047212 */ /* 0x000fc400078ec0ff */
[--C-:B------:R-:W-:Y:S02]  /*ced0*/  HSET2.LE.AND R6, R6, R56.reuse, PT ;  /* 0x0000003806067233 */ /* 0x100fe40003803000 */
[----:B--2---:R-:W-:Y:S01]  /*cee0*/  F2FP.BF16.F32.PACK_AB R14, R46, R47 ;  /* 0x0000002f2e0e723e */ /* 0x004fe200000010ff */
[----:B------:R-:W2:Y:S01]  /*cef0*/  MUFU.EX2 R38, R38 ;  /* 0x0000002600267308 */ /* 0x000ea20000000800 */
[--C-:B------:R-:W-:Y:S02]  /*cf00*/  HSET2.LE.AND R5, R5, R56.reuse, PT ;  /* 0x0000003805057233 */ /* 0x100fe40003803000 */
[----:B------:R-:W-:Y:S02]  /*cf10*/  LOP3.LUT R6, R6, R14, RZ, 0xc0, !PT ;  /* 0x0000000e06067212 */ /* 0x000fe400078ec0ff */
[----:B---3--:R-:W-:Y:S02]  /*cf20*/  F2FP.BF16.F32.PACK_AB R14, R44, R45 ;  /* 0x0000002d2c0e723e */ /* 0x008fe400000010ff */
[----:B------:R-:W-:Y:S01]  /*cf30*/  HSET2.LE.AND R11, R11, R56, PT ;  /* 0x000000380b0b7233 */ /* 0x000fe20003803000 */
[----:B------:R-:W-:Y:S01]  /*cf40*/  MUFU.EX2 R0, R0 ;  /* 0x0000000000007308 */ /* 0x000fe20000000800 */
[----:B-1----:R-:W-:Y:S01]  /*cf50*/  FFMA.FTZ R50, R28, UR37, -R61 ;  /* 0x000000251c327c23 */ /* 0x002fe2000801083d */
[----:B------:R-:W-:-:S02]  /*cf60*/  LOP3.LUT R5, R5, R14, RZ, 0xc0, !PT ;  /* 0x0000000e05057212 */ /* 0x000fc400078ec0ff */
[--C-:B------:R-:W-:Y:S02]  /*cf70*/  HSET2.LE.AND R8, R8, R56.reuse, PT ;  /* 0x0000003808087233 */ /* 0x100fe40003803000 */
[--C-:B------:R-:W-:Y:S02]  /*cf80*/  HSET2.LE.AND R10, R10, R56.reuse, PT ;  /* 0x000000380a0a7233 */ /* 0x100fe40003803000 */
[----:B------:R-:W1:Y:S01]  /*cf90*/  MUFU.EX2 R50, R50 ;  /* 0x0000003200327308 */ /* 0x000e620000000800 */
[----:B------:R-:W-:Y:S02]  /*cfa0*/  HSET2.LE.AND R9, R9, R56, PT ;  /* 0x0000003809097233 */ /* 0x000fe40003803000 */
[----:B--2---:R-:W-:Y:S02]  /*cfb0*/  F2FP.BF16.F32.PACK_AB R30, R38, R39 ;  /* 0x00000027261e723e */ /* 0x004fe400000010ff */
[----:B------:R-:W-:Y:S02]  /*cfc0*/  F2FP.BF16.F32.PACK_AB R28, R40, R41 ;  /* 0x00000029281c723e */ /* 0x000fe400000010ff */
[----:B------:R-:W-:Y:S01]  /*cfd0*/  LOP3.LUT R30, R11, R30, RZ, 0xc0, !PT ;  /* 0x0000001e0b1e7212 */ /* 0x000fe200078ec0ff */
[----:B------:R-:W2:Y:S01]  /*cfe0*/  MUFU.EX2 R2, R54 ;  /* 0x0000003600027308 */ /* 0x000ea20000000800 */
[----:B------:R-:W-:-:S07]  /*cff0*/  LOP3.LUT R28, R10, R28, RZ, 0xc0, !PT ;  /* 0x0000001c0a1c7212 */ /* 0x000fce00078ec0ff */
[----:B------:R-:W3:Y:S01]  /*d000*/  MUFU.EX2 R55, R13 ;  /* 0x0000000d00377308 */ /* 0x000ee20000000800 */
[----:B-1----:R-:W-:-:S04]  /*d010*/  F2FP.BF16.F32.PACK_AB R31, R0, R50 ;  /* 0x00000032001f723e */ /* 0x002fc800000010ff */
[----:B------:R-:W-:-:S03]  /*d020*/  LOP3.LUT R31, R8, R31, RZ, 0xc0, !PT ;  /* 0x0000001f081f7212 */ /* 0x000fc600078ec0ff */
[----:B------:R1:W4:Y:S01]  /*d030*/  MUFU.EX2 R54, R12 ;  /* 0x0000000c00367308 */ /* 0x0003220000000800 */
[----:B--2---:R-:W-:-:S04]  /*d040*/  F2FP.BF16.F32.PACK_AB R29, R2, R3 ;  /* 0x00000003021d723e */ /* 0x004fc800000010ff */
[----:B------:R-:W-:Y:S02]  /*d050*/  LOP3.LUT R29, R9, R29, RZ, 0xc0, !PT ;  /* 0x0000001d091d7212 */ /* 0x000fe400078ec0ff */
[----:B------:R-:W2:Y:S01]  /*d060*/  LDSM.16.MT88.4 R8, [R214+0xb000] ;  /* 0x00b00000d608783b */ /* 0x000ea20000004200 */
[----:B------:R-:W4:Y:S01]  /*d070*/  MUFU.EX2 R66, R66 ;  /* 0x0000004200427308 */ /* 0x000f220000000800 */
[-C--:B---3--:R-:W-:Y:S01]  /*d080*/  FMUL.FTZ R140, R140, R55.reuse ;  /* 0x000000378c8c7220 */ /* 0x088fe20000410000 */
[----:B------:R-:W-:-:S06]  /*d090*/  FMUL.FTZ R141, R141, R55 ;  /* 0x000000378d8d7220 */ /* 0x000fcc0000410000 */
[----:B------:R-:W3:Y:S01]  /*d0a0*/  MUFU.EX2 R65, R65 ;  /* 0x0000004100417308 */ /* 0x000ee20000000800 */
[----:B-1----:R-:W1:Y:S01]  /*d0b0*/  LDSM.16.MT88.4 R12, [R212+0xa000] ;  /* 0x00a00000d40c783b */ /* 0x002e620000004200 */
[-C--:B----4-:R-:W-:Y:S01]  /*d0c0*/  FMUL.FTZ R142, R142, R54.reuse ;  /* 0x000000368e8e7220 */ /* 0x090fe20000410000 */
[----:B------:R-:W-:Y:S01]  /*d0d0*/  FMUL.FTZ R143, R143, R54 ;  /* 0x000000368f8f7220 */ /* 0x000fe20000410000 */
[--C-:B------:R-:W-:Y:S01]  /*d0e0*/  FFMA.FTZ R185, R251, UR37, -R169.reuse ;  /* 0x00000025fbb97c23 */ /* 0x100fe200080108a9 */
        /* <DEDUP_REMOVED lines=10> */
[----:B------:R-:W-:Y:S01]  /*d190*/  FFMA.FTZ R252, R252, UR37, -R169 ;  /* 0x00000025fcfc7c23 */ /* 0x000fe200080108a9 */
        /* <DEDUP_REMOVED lines=11> */
[----:B------:R-:W-:Y:S01]  /*d250*/  MUFU.EX2 R185, R185 ;  /* 0x000000b900b97308 */ /* 0x000fe20000000800 */
        /* <DEDUP_REMOVED lines=24> */
[----:B------:R-:W-:Y:S01]  /*d3e0*/  FMUL.FTZ R93, R93, R55 ;  /* 0x000000375d5d7220 */ /* 0x000fe20000410000 */
[-C--:B------:R-:W-:Y:S01]  /*d3f0*/  FMUL.FTZ R94, R94, R54.reuse ;  /* 0x000000365e5e7220 */ /* 0x080fe20000410000 */
[----:B------:R-:W-:Y:S01]  /*d400*/  FMUL.FTZ R95, R95, R54 ;  /* 0x000000365f5f7220 */ /* 0x000fe20000410000 */
[----:B------:R-:W-:Y:S01]  /*d410*/  HMMA.16816.F32.BF16 R108, R4, R8, R108 ;  /* 0x00000008046c723c */ /* 0x000fe2000004186c */
[----:B------:R-:W-:-:S04]  /*d420*/  IMAD.WIDE.U32 R12, R183, -0x2daee0ad, RZ ;  /* 0xd2511f53b70c7825 */ /* 0x000fc800078e00ff */
[-C--:B------:R-:W-:Y:S01]  /*d430*/  FMUL.FTZ R100, R100, R55.reuse ;  /* 0x0000003764647220 */ /* 0x080fe20000410000 */
[----:B------:R-:W1:Y:S01]  /*d440*/  MUFU.EX2 R183, R252 ;  /* 0x000000fc00b77308 */ /* 0x000e620000000800 */
[-C--:B------:R-:W-:Y:S01]  /*d450*/  FMUL.FTZ R101, R101, R55.reuse ;  /* 0x0000003765657220 */ /* 0x080fe20000410000 */
[-C--:B------:R-:W-:Y:S01]  /*d460*/  FMUL.FTZ R102, R102, R54.reuse ;  /* 0x0000003666667220 */ /* 0x080fe20000410000 */
[----:B------:R-:W-:Y:S01]  /*d470*/  HMMA.16816.F32.BF16 R120, R4, R10, R120 ;  /* 0x0000000a0478723c */ /* 0x000fe20000041878 */
[----:B------:R-:W-:Y:S01]  /*d480*/  SHF.R.U32.HI R8, RZ, 0x10, R12 ;  /* 0x00000010ff087819 */ /* 0x000fe2000001160c */
[-C--:B------:R-:W-:Y:S01]  /*d490*/  FMUL.FTZ R103, R103, R54.reuse ;  /* 0x0000003667677220 */ /* 0x080fe20000410000 */
[-C--:B------:R-:W-:Y:S01]  /*d4a0*/  FMUL.FTZ R124, R124, R55.reuse ;  /* 0x000000377c7c7220 */ /* 0x080fe20000410000 */
[-C--:B------:R-:W-:Y:S01]  /*d4b0*/  FMUL.FTZ R125, R125, R55.reuse ;  /* 0x000000377d7d7220 */ /* 0x080fe20000410000 */
[-C--:B------:R-:W-:Y:S01]  /*d4c0*/  FMUL.FTZ R128, R128, R55.reuse ;  /* 0x0000003780807220 */ /* 0x080fe20000410000 */
[----:B------:R-:W-:Y:S01]  /*d4d0*/  FMUL.FTZ R129, R129, R55 ;  /* 0x0000003781817220 */ /* 0x000fe20000410000 */
[----:B------:R-:W-:Y:S01]  /*d4e0*/  LOP3.LUT R10, R12, 0xffff, RZ, 0xc0, !PT ;  /* 0x0000ffff0c0a7812 */ /* 0x000fe200078ec0ff */
[-C--:B------:R-:W-:Y:S01]  /*d4f0*/  FMUL.FTZ R126, R126, R54.reuse ;  /* 0x000000367e7e7220 */ /* 0x080fe20000410000 */
[-C--:B------:R-:W-:Y:S01]  /*d500*/  FMUL.FTZ R127, R127, R54.reuse ;  /* 0x000000367f7f7220 */ /* 0x080fe20000410000 */
[-C--:B------:R-:W-:Y:S01]  /*d510*/  FMUL.FTZ R130, R130, R54.reuse ;  /* 0x0000003682827220 */ /* 0x080fe20000410000 */
[----:B------:R-:W-:Y:S01]  /*d520*/  FMUL.FTZ R131, R131, R54 ;  /* 0x0000003683837220 */ /* 0x000fe20000410000 */
[----:B------:R-:W-:Y:S01]  /*d530*/  LOP3.LUT R9, R12, 0xff, RZ, 0xc0, !PT ;  /* 0x000000ff0c097812 */ /* 0x000fe200078ec0ff */
[-C--:B------:R-:W-:Y:S01]  /*d540*/  FMUL.FTZ R160, R160, R66.reuse ;  /* 0x00000042a0a07220 */ /* 0x080fe20000410000 */
[----:B------:R-:W-:Y:S01]  /*d550*/  SHF.R.U32.HI R10, RZ, 0x8, R10 ;  /* 0x00000008ff0a7819 */ /* 0x000fe2000001160a */
[----:B------:R-:W-:Y:S01]  /*d560*/  FMUL.FTZ R161, R161, R66 ;  /* 0x00000042a1a17220 */ /* 0x000fe20000410000 */
[----:B------:R-:W-:Y:S01]  /*d570*/  LOP3.LUT R8, R8, 0xff, RZ, 0xc0, !PT ;  /* 0x000000ff08087812 */ /* 0x000fe200078ec0ff */
[-C--:B------:R-:W-:Y:S01]  /*d580*/  FMUL.FTZ R162, R162, R65.reuse ;  /* 0x00000041a2a27220 */ /* 0x080fe20000410000 */
[----:B------:R-:W-:Y:S01]  /*d590*/  SHF.R.U32.HI R11, RZ, 0x18, R12 ;  /* 0x00000018ff0b7819 */ /* 0x000fe2000001160c */
[----:B------:R-:W-:Y:S01]  /*d5a0*/  FMUL.FTZ R163, R163, R65 ;  /* 0x00000041a3a37220 */ /* 0x000fe20000410000 */
[----:B------:R-:W-:Y:S01]  /*d5b0*/  LOP3.LUT R188, R13, UR29, R188, 0x96, !PT ;  /* 0x0000001d0dbc7c12 */ /* 0x000fe2000f8e96bc */
[----:B------:R-:W-:Y:S01]  /*d5c0*/  HMMA.16816.F32.BF16 R156, R28, R24, R156 ;  /* 0x000000181c9c723c */ /* 0x000fe2000004189c */
[----:B------:R-:W-:-:S02]  /*d5d0*/  PRMT R9, R9, 0x5410, R10 ;  /* 0x0000541009097816 */ /* 0x000fc4000000000a */
[----:B------:R-:W-:Y:S01]  /*d5e0*/  PRMT R8, R8, 0x5410, R11 ;  /* 0x0000541008087816 */ /* 0x000fe2000000000b */
[-C--:B------:R-:W-:Y:S01]  /*d5f0*/  FMUL.FTZ R132, R132, R66.reuse ;  /* 0x0000004284847220 */ /* 0x080fe20000410000 */
[----:B------:R-:W-:Y:S01]  /*d600*/  LOP3.LUT R11, R188, 0xffff, RZ, 0xc0, !PT ;  /* 0x0000ffffbc0b7812 */ /* 0x000fe200078ec0ff */
[C---:B------:R-:W-:Y:S01]  /*d610*/  HMMA.16816.F32.BF16 R152, R28.reuse, R26, R152 ;  /* 0x0000001a1c98723c */ /* 0x040fe20000041898 */
[----:B------:R-:W-:Y:S01]  /*d620*/  SHF.R.U32.HI R10, RZ, 0x10, R188 ;  /* 0x00000010ff0a7819 */ /* 0x000fe200000116bc */
[-C--:B------:R-:W-:Y:S01]  /*d630*/  FMUL.FTZ R133, R133, R66.reuse ;  /* 0x0000004285857220 */ /* 0x080fe20000410000 */
[-C--:B------:R-:W-:Y:S01]  /*d640*/  FMUL.FTZ R134, R134, R65.reuse ;  /* 0x0000004186867220 */ /* 0x080fe20000410000 */
[-C--:B------:R-:W-:Y:S02]  /*d650*/  FMUL.FTZ R135, R135, R65.reuse ;  /* 0x0000004187877220 */ /* 0x080fe40000410000 */
[----:B------:R-:W-:Y:S01]  /*d660*/  HMMA.16816.F32.BF16 R72, R28, R16, R72 ;  /* 0x000000101c48723c */ /* 0x000fe20000041848 */
[-C--:B------:R-:W-:Y:S01]  /*d670*/  FMUL.FTZ R148, R148, R66.reuse ;  /* 0x0000004294947220 */ /* 0x080fe20000410000 */
[----:B------:R-:W-:Y:S01]  /*d680*/  FMUL.FTZ R149, R149, R66 ;  /* 0x0000004295957220 */ /* 0x000fe20000410000 */
[----:B------:R-:W-:-:S03]  /*d690*/  FMUL.FTZ R150, R150, R65 ;  /* 0x0000004196967220 */ /* 0x000fc60000410000 */
[----:B------:R-:W-:Y:S01]  /*d6a0*/  HMMA.16816.F32.BF16 R76, R28, R18, R76 ;  /* 0x000000121c4c723c */ /* 0x000fe2000004184c */
[----:B------:R-:W-:Y:S01]  /*d6b0*/  FMUL.FTZ R151, R151, R65 ;  /* 0x0000004197977220 */ /* 0x000fe20000410000 */
[-C--:B------:R-:W-:Y:S01]  /*d6c0*/  FMUL.FTZ R68, R68, R66.reuse ;  /* 0x0000004244447220 */ /* 0x080fe20000410000 */
[----:B------:R-:W-:-:S03]  /*d6d0*/  FMUL.FTZ R69, R69, R66 ;  /* 0x0000004245457220 */ /* 0x000fc60000410000 */
        /* <DEDUP_REMOVED lines=18> */
[-C--:B------:R-:W-:Y:S01]  /*d800*/  FMUL.FTZ R99, R99, R65.reuse ;  /* 0x0000004163637220 */ /* 0x080fe20000410000 */
[-C--:B------:R-:W-:Y:S01]  /*d810*/  FMUL.FTZ R104, R104, R66.reuse ;  /* 0x0000004268687220 */ /* 0x080fe20000410000 */
[----:B------:R-:W-:Y:S01]  /*d820*/  FMUL.FTZ R105, R105, R66 ;  /* 0x0000004269697220 */ /* 0x000fe20000410000 */
[----:B------:R-:W-:Y:S02]  /*d830*/  FMUL.FTZ R106, R106, R65 ;  /* 0x000000416a6a7220 */ /* 0x000fe40000410000 */
[----:B------:R-:W-:Y:S02]  /*d840*/  IMAD.MOV.U32 R30, RZ, RZ, R218 ;  /* 0x000000ffff1e7224 */ /* 0x000fe400078e00da */
[----:B------:R-:W-:Y:S02]  /*d850*/  IMAD.MOV.U32 R28, RZ, RZ, R216 ;  /* 0x000000ffff1c7224 */ /* 0x000fe400078e00d8 */
[----:B------:R-:W-:-:S02]  /*d860*/  IMAD.MOV.U32 R29, RZ, RZ, R217 ;  /* 0x000000ffff1d7224 */ /* 0x000fc400078e00d9 */
[-C--:B------:R-:W-:Y:S01]  /*d870*/  FMUL.FTZ R107, R107, R65.reuse ;  /* 0x000000416b6b7220 */ /* 0x080fe20000410000 */
[-C--:B------:R-:W-:Y:S01]  /*d880*/  FMUL.FTZ R136, R136, R66.reuse ;  /* 0x0000004288887220 */ /* 0x080fe20000410000 */
[----:B------:R-:W-:Y:S01]  /*d890*/  FMUL.FTZ R137, R137, R66 ;  /* 0x0000004289897220 */ /* 0x000fe20000410000 */
[-C--:B------:R-:W-:Y:S01]  /*d8a0*/  FMUL.FTZ R138, R138, R65.reuse ;  /* 0x000000418a8a7220 */ /* 0x080fe20000410000 */
[----:B------:R-:W-:Y:S01]  /*d8b0*/  FMUL.FTZ R139, R139, R65 ;  /* 0x000000418b8b7220 */ /* 0x000fe20000410000 */
[----:B------:R-:W-:Y:S01]  /*d8c0*/  HMMA.16816.F32.BF16 R160, R4, R24, R160 ;  /* 0x0000001804a0723c */ /* 0x000fe200000418a0 */
[----:B------:R-:W-:Y:S01]  /*d8d0*/  FFMA.FTZ R190, R250, UR37, -R61 ;  /* 0x00000025fabe7c23 */ /* 0x000fe2000801083d */
[----:B------:R-:W-:Y:S01]  /*d8e0*/  IMAD.MOV.U32 R31, RZ, RZ, R219 ;  /* 0x000000ffff1f7224 */ /* 0x000fe200078e00db */
[----:B------:R-:W-:Y:S01]  /*d8f0*/  SHF.R.U32.HI R11, RZ, 0x8, R11 ;  /* 0x00000008ff0b7819 */ /* 0x000fe2000001160b */
[----:B------:R-:W-:Y:S01]  /*d900*/  IMAD.MOV.U32 R250, RZ, RZ, R30 ;  /* 0x000000fffffa7224 */ /* 0x000fe200078e001e */
[----:B------:R-:W-:-:S02]  /*d910*/  LOP3.LUT R10, R10, 0xff, RZ, 0xc0, !PT ;  /* 0x000000ff0a0a7812 */ /* 0x000fc400078ec0ff */
[--C-:B------:R-:W-:Y:S01]  /*d920*/  HSET2.LE.AND R9, R9, R56.reuse, PT ;  /* 0x0000003809097233 */ /* 0x100fe20003803000 */
[----:B------:R-:W-:Y:S01]  /*d930*/  IMAD.MOV.U32 R24, RZ, RZ, R28 ;  /* 0x000000ffff187224 */ /* 0x000fe200078e001c */
[----:B------:R-:W-:Y:S01]  /*d940*/  LOP3.LUT R28, R188, 0xff, RZ, 0xc0, !PT ;  /* 0x000000ffbc1c7812 */ /* 0x000fe200078ec0ff */
[----:B------:R-:W-:Y:S01]  /*d950*/  IMAD.MOV.U32 R25, RZ, RZ, R29 ;  /* 0x000000ffff197224 */ /* 0x000fe200078e001d */
[----:B------:R-:W-:Y:S01]  /*d960*/  SHF.R.U32.HI R29, RZ, 0x18, R188 ;  /* 0x00000018ff1d7819 */ /* 0x000fe200000116bc */
[--C-:B------:R-:W-:Y:S01]  /*d970*/  FFMA.FTZ R189, R235, UR37, -R61.reuse ;  /* 0x00000025ebbd7c23 */ /* 0x100fe2000801083d */
[----:B-1----:R-:W-:Y:S01]  /*d980*/  F2FP.BF16.F32.PACK_AB R30, R185, R183 ;  /* 0x000000b7b91e723e */ /* 0x002fe200000010ff */
[----:B------:R-:W-:Y:S01]  /*d990*/  FFMA.FTZ R188, R226, UR37, -R61 ;  /* 0x00000025e2bc7c23 */ /* 0x000fe2000801083d */
[----:B------:R-:W-:Y:S01]  /*d9a0*/  IMAD.MOV.U32 R251, RZ, RZ, R31 ;  /* 0x000000fffffb7224 */ /* 0x000fe200078e001f */
[C---:B------:R-:W-:Y:S01]  /*d9b0*/  HMMA.16816.F32.BF16 R132, R4.reuse, R34, R132 ;  /* 0x000000220484723c */ /* 0x040fe20000041884 */
[----:B------:R-:W-:Y:S01]  /*d9c0*/  PRMT R28, R28, 0x5410, R11 ;  /* 0x000054101c1c7816 */ /* 0x000fe2000000000b */
[----:B------:R-:W-:Y:S01]  /*d9d0*/  FFMA.FTZ R179, R179, UR37, -R169 ;  /* 0x00000025b3b37c23 */ /* 0x000fe200080108a9 */
[----:B------:R-:W-:Y:S01]  /*d9e0*/  PRMT R29, R10, 0x5410, R29 ;  /* 0x000054100a1d7816 */ /* 0x000fe2000000001d */
[----:B------:R-:W-:Y:S01]  /*d9f0*/  FFMA.FTZ R171, R171, UR37, -R169 ;  /* 0x00000025abab7c23 */ /* 0x000fe200080108a9 */
[----:B------:R-:W-:Y:S01]  /*da00*/  LOP3.LUT R30, R9, R30, RZ, 0xc0, !PT ;  /* 0x0000001e091e7212 */ /* 0x000fe200078ec0ff */
[C---:B------:R-:W-:Y:S01]  /*da10*/  HMMA.16816.F32.BF16 R148, R4.reuse, R26, R148 ;  /* 0x0000001a0494723c */ /* 0x040fe20000041894 */
[----:B------:R-:W-:Y:S01]  /*da20*/  IMAD.MOV.U32 R34, RZ, RZ, R24 ;  /* 0x000000ffff227224 */ /* 0x000fe200078e0018 */
[--C-:B------:R-:W-:Y:S01]  /*da30*/  HSET2.LE.AND R31, R8, R56.reuse, PT ;  /* 0x00000038081f7233 */ /* 0x100fe20003803000 */
[----:B------:R-:W-:Y:S01]  /*da40*/  IMAD.MOV.U32 R35, RZ, RZ, R25 ;  /* 0x000000ffff237224 */ /* 0x000fe200078e0019 */
[----:B------:R-:W-:Y:S02]  /*da50*/  LDSM.16.MT88.4 R8, [R214+0xb400] ;  /* 0x00b40000d608783b */ /* 0x000fe40000004200 */
[C---:B------:R-:W-:Y:S02]  /*da60*/  HMMA.16816.F32.BF16 R68, R4.reuse, R16, R68 ;  /* 0x000000100444723c */ /* 0x040fe40000041844 */
[----:B------:R-:W1:Y:S01]  /*da70*/  LDSM.16.MT88.4 R24, [R214+0x9400] ;  /* 0x00940000d618783b */ /* 0x000e620000004200 */
[----:B------:R-:W-:Y:S03]  /*da80*/  MUFU.EX2 R189, R189 ;  /* 0x000000bd00bd7308 */ /* 0x000fe60000000800 */
[C---:B------:R-:W-:Y:S01]  /*da90*/  HMMA.16816.F32.BF16 R80, R4.reuse, R18, R80 ;  /* 0x000000120450723c */ /* 0x040fe20000041850 */
[----:B------:R-:W-:Y:S05]  /*daa0*/  LDSM.16.MT88.4 R16, [R214+0xa400] ;  /* 0x00a40000d610783b */ /* 0x000fea0000004200 */
[C---:B------:R-:W-:Y:S01]  /*dab0*/  HMMA.16816.F32.BF16 R84, R4.reuse, R20, R84 ;  /* 0x000000140454723c */ /* 0x040fe20000041854 */
[----:B------:R-:W2:Y:S01]  /*dac0*/  MUFU.EX2 R188, R188 ;  /* 0x000000bc00bc7308 */ /* 0x000ea20000000800 */
[----:B------:R-:W-:Y:S01]  /*dad0*/  FFMA.FTZ R195, R195, UR37, -R61 ;  /* 0x00000025c3c37c23 */ /* 0x000fe2000801083d */
[----:B------:R3:W5:Y:S03]  /*dae0*/  LDL.LU.64 R218, [R1+0x8] ;  /* 0x0000080001da7983 */ /* 0x0007660000300a00 */
[C---:B------:R-:W-:Y:S01]  /*daf0*/  HMMA.16816.F32.BF16 R96, R4.reuse, R22, R96 ;  /* 0x000000160460723c */ /* 0x040fe20000041860 */
[----:B------:R-:W4:Y:S05]  /*db00*/  LDSM.16.MT88.4 R20, [R212+0x9400] ;  /* 0x00940000d414783b */ /* 0x000f2a0000004200 */
[C---:B------:R-:W-:Y:S01]  /*db10*/  HMMA.16816.F32.BF16 R104, R4.reuse, R14, R104 ;  /* 0x0000000e0468723c */ /* 0x040fe20000041868 */
[----:B------:R-:W3:Y:S05]  /*db20*/  LDSM.16.MT88.4 R12, [R212+0xa400] ;  /* 0x00a40000d40c783b */ /* 0x000eea0000004200 */
[----:B------:R-:W-:Y:S01]  /*db30*/  HMMA.16816.F32.BF16 R136, R4, R32, R136 ;  /* 0x000000200488723c */ /* 0x000fe20000041888 */
[----:B------:R-:W3:Y:S01]  /*db40*/  LDSM.16.MT88.4 R4, [R212+0xb400] ;  /* 0x00b40000d404783b */ /* 0x000ee20000004200 */
[----:B------:R-:W-:Y:S08]  /*db50*/  MUFU.EX2 R179, R179 ;  /* 0x000000b300b37308 */ /* 0x000ff00000000800 */
[----:B------:R-:W-:Y:S08]  /*db60*/  MUFU.EX2 R190, R190 ;  /* 0x000000be00be7308 */ /* 0x000ff00000000800 */
[----:B------:R-:W1:Y:S01]  /*db70*/  MUFU.EX2 R171, R171 ;  /* 0x000000ab00ab7308 */ /* 0x000e620000000800 */
[----:B--2---:R-:W-:Y:S01]  /*db80*/  F2FP.BF16.F32.PACK_AB R32, R188, R189 ;  /* 0x000000bdbc20723e */ /* 0x004fe200000010ff */
[----:B------:R2:W5:Y:S01]  /*db90*/  LDL.LU.64 R216, [R1] ;  /* 0x0000000001d87983 */ /* 0x0005620000300a00 */
[--C-:B------:R-:W-:Y:S01]  /*dba0*/  HSET2.LE.AND R28, R28, R56.reuse, PT ;  /* 0x000000381c1c7233 */ /* 0x100fe20003803000 */
[--C-:B------:R-:W-:Y:S01]  /*dbb0*/  FFMA.FTZ R201, R201, UR37, -R60.reuse ;  /* 0x00000025c9c97c23 */ /* 0x100fe2000801083c */
[----:B------:R-:W-:Y:S01]  /*dbc0*/  LOP3.LUT R31, R31, R32, RZ, 0xc0, !PT ;  /* 0x000000201f1f7212 */ /* 0x000fe200078ec0ff */
[--C-:B------:R-:W-:Y:S01]  /*dbd0*/  FFMA.FTZ R202, R202, UR37, -R60.reuse ;  /* 0x00000025caca7c23 */ /* 0x100fe2000801083c */
[----:B------:R-:W-:Y:S01]  /*dbe0*/  HSET2.LE.AND R29, R29, R56, PT ;  /* 0x000000381d1d7233 */ /* 0x000fe20003803000 */
[----:B------:R-:W4:Y:S01]  /*dbf0*/  MUFU.EX2 R195, R195 ;  /* 0x000000c300c37308 */ /* 0x000f220000000800 */
[--C-:B------:R-:W-:Y:S01]  /*dc00*/  FFMA.FTZ R209, R211, UR37, -R53.reuse ;  /* 0x00000025d3d17c23 */ /* 0x100fe20008010835 */
[--C-:B------:R-:W-:Y:S01]  /*dc10*/  FFMA.FTZ R186, R186, UR37, -R60.reuse ;  /* 0x00000025baba7c23 */ /* 0x100fe2000801083c */
[----:B------:R-:W-:Y:S01]  /*dc20*/  FFMA.FTZ R187, R187, UR37, -R60 ;  /* 0x00000025bbbb7c23 */ /* 0x000fe2000801083c */
[--C-:B------:R-:W-:Y:S01]  /*dc30*/  FFMA.FTZ R192, R192, UR37, -R53.reuse ;  /* 0x00000025c0c07c23 */ /* 0x100fe20008010835 */
[----:B------:R-:W-:Y:S01]  /*dc40*/  FFMA.FTZ R193, R193, UR37, -R53 ;  /* 0x00000025c1c17c23 */ /* 0x000fe20008010835 */
[----:B------:R-:W-:Y:S01]  /*dc50*/  UIADD3 UR4, UR4, 0x1, URZ ;  /* 0x0000000104047890 */ /* 0x000fe2000fffe03f */
[----:B------:R-:W-:Y:S01]  /*dc60*/  IMAD.U32 R248, RZ, RZ, UR33 ;  /* 0x00000021fff87e24 */ /* 0x000fe2000f8e00ff */
[----:B------:R-:W-:Y:S01]  /*dc70*/  MUFU.EX2 R201, R201 ;  /* 0x000000c900c97308 */ /* 0x000fe20000000800 */
[----:B-1----:R-:W-:Y:S01]  /*dc80*/  F2FP.BF16.F32.PACK_AB R32, R171, R179 ;  /* 0x000000b3ab20723e */ /* 0x002fe200000010ff */
[--C-:B------:R-:W-:Y:S01]  /*dc90*/  FFMA.FTZ R194, R194, UR37, -R169.reuse ;  /* 0x00000025c2c27c23 */ /* 0x100fe200080108a9 */
[----:B------:R-:W-:Y:S01]  /*dca0*/  FFMA.FTZ R203, R203, UR37, -R169 ;  /* 0x00000025cbcb7c23 */ /* 0x000fe200080108a9 */
[----:B------:R-:W-:Y:S01]  /*dcb0*/  LOP3.LUT R248, R249, UR4, R248, 0x96, !PT ;  /* 0x00000004f9f87c12 */ /* 0x000fe2000f8e96f8 */
[--C-:B------:R-:W-:Y:S01]  /*dcc0*/  FFMA.FTZ R191, R191, UR37, -R61.reuse ;  /* 0x00000025bfbf7c23 */ /* 0x100fe2000801083d */
[----:B------:R-:W-:Y:S01]  /*dcd0*/  LOP3.LUT R28, R28, R32, RZ, 0xc0, !PT ;  /* 0x000000201c1c7212 */ /* 0x000fe200078ec0ff */
[----:B------:R-:W-:Y:S01]  /*dce0*/  FFMA.FTZ R200, R200, UR37, -R61 ;  /* 0x00000025c8c87c23 */ /* 0x000fe2000801083d */
[----:B------:R-:W-:Y:S01]  /*dcf0*/  MUFU.EX2 R202, R202 ;  /* 0x000000ca00ca7308 */ /* 0x000fe20000000800 */
[----:B----4-:R-:W-:Y:S01]  /*dd00*/  F2FP.BF16.F32.PACK_AB R32, R195, R190 ;  /* 0x000000bec320723e */ /* 0x010fe200000010ff */
[----:B------:R-:W-:-:S04]  /*dd10*/  IMAD.WIDE.U32 R248, R248, -0x326172a9, RZ ;  /* 0xcd9e8d57f8f87825 */ /* 0x000fc800078e00ff */
[--C-:B------:R-:W-:Y:S01]  /*dd20*/  FFMA.FTZ R196, R196, UR37, -R169.reuse ;  /* 0x00000025c4c47c23 */ /* 0x100fe200080108a9 */
[----:B------:R-:W-:Y:S01]  /*dd30*/  FFMA.FTZ R197, R197, UR37, -R169 ;  /* 0x00000025c5c57c23 */ /* 0x000fe200080108a9 */
[----:B------:R-:W-:Y:S01]  /*dd40*/  LOP3.LUT R29, R29, R32, RZ, 0xc0, !PT ;  /* 0x000000201d1d7212 */ /* 0x000fe200078ec0ff */
[--C-:B------:R-:W-:Y:S01]  /*dd50*/  FFMA.FTZ R198, R198, UR37, -R61.reuse ;  /* 0x00000025c6c67c23 */ /* 0x100fe2000801083d */
[----:B------:R-:W-:Y:S01]  /*dd60*/  LOP3.LUT R246, R249, UR21, R246, 0x96, !PT ;  /* 0x00000015f9f67c12 */ /* 0x000fe2000f8e96f6 */
[----:B------:R-:W-:Y:S01]  /*dd70*/  MUFU.EX2 R209, R209 ;  /* 0x000000d100d17308 */ /* 0x000fe20000000800 */
[----:B------:R-:W-:Y:S01]  /*dd80*/  FFMA.FTZ R199, R199, UR37, -R61 ;  /* 0x00000025c7c77c23 */ /* 0x000fe2000801083d */
[----:B------:R-:W-:Y:S01]  /*dd90*/  LOP3.LUT R184, R249, UR21, R184, 0x96, !PT ;  /* 0x00000015f9b87c12 */ /* 0x000fe2000f8e96b8 */
[----:B------:R-:W-:Y:S01]  /*dda0*/  FFMA.FTZ R175, R175, UR37, -R60 ;  /* 0x00000025afaf7c23 */ /* 0x000fe2000801083c */
[----:B------:R-:W-:Y:S01]  /*ddb0*/  HMMA.16816.F32.BF16 R156, R28, R24, R156 ;  /* 0x000000181c9c723c */ /* 0x000fe2000004189c */
[----:B------:R-:W-:-:S04]  /*ddc0*/  IMAD.WIDE.U32 R246, R246, -0x2daee0ad, RZ ;  /* 0xd2511f53f6f67825 */ /* 0x000fc800078e00ff */
[----:B------:R-:W-:Y:S01]  /*ddd0*/  FFMA.FTZ R176, R176, UR37, -R60 ;  /* 0x00000025b0b07c23 */ /* 0x000fe2000801083c */
[--C-:B------:R-:W-:Y:S01]  /*dde0*/  FFMA.FTZ R177, R177, UR37, -R53.reuse ;  /* 0x00000025b1b17c23 */ /* 0x100fe20008010835 */
[----:B------:R-:W1:Y:S01]  /*ddf0*/  MUFU.EX2 R186, R186 ;  /* 0x000000ba00ba7308 */ /* 0x000e620000000800 */
[--C-:B------:R-:W-:Y:S01]  /*de00*/  FFMA.FTZ R178, R178, UR37, -R53.reuse ;  /* 0x00000025b2b27c23 */ /* 0x100fe20008010835 */
[C---:B------:R-:W-:Y:S01]  /*de10*/  HMMA.16816.F32.BF16 R152, R28.reuse, R26, R152 ;  /* 0x0000001a1c98723c */ /* 0x040fe20000041898 */
[----:B------:R-:W-:Y:S01]  /*de20*/  LOP3.LUT R238, R247, UR18, R238, 0x96, !PT ;  /* 0x00000012f7ee7c12 */ /* 0x000fe2000f8e96ee */
[--C-:B------:R-:W-:Y:S01]  /*de30*/  FFMA.FTZ R164, R164, UR37, -R60.reuse ;  /* 0x00000025a4a47c23 */ /* 0x100fe2000801083c */
[----:B------:R-:W-:Y:S01]  /*de40*/  FFMA.FTZ R172, R172, UR37, -R60 ;  /* 0x00000025acac7c23 */ /* 0x000fe2000801083c */
[--C-:B------:R-:W-:Y:S01]  /*de50*/  FFMA.FTZ R173, R173, UR37, -R53.reuse ;  /* 0x00000025adad7c23 */ /* 0x100fe20008010835 */
[----:B------:R-:W-:Y:S01]  /*de60*/  FFMA.FTZ R174, R174, UR37, -R53 ;  /* 0x00000025aeae7c23 */ /* 0x000fe20008010835 */
[----:B------:R-:W-:Y:S01]  /*de70*/  HMMA.16816.F32.BF16 R72, R28, R20, R72 ;  /* 0x000000141c48723c */ /* 0x000fe20000041848 */
[----:B------:R-:W-:Y:S01]  /*de80*/  MUFU.EX2 R187, R187 ;  /* 0x000000bb00bb7308 */ /* 0x000fe20000000800 */
[----:B------:R-:W-:-:S04]  /*de90*/  IMAD.WIDE.U32 R238, R238, -0x326172a9, RZ ;  /* 0xcd9e8d57eeee7825 */ /* 0x000fc800078e00ff */
[--C-:B------:R-:W-:Y:S01]  /*dea0*/  FFMA.FTZ R63, R63, UR37, -R61.reuse ;  /* 0x000000253f3f7c23 */ /* 0x100fe2000801083d */
[----:B------:R-:W-:Y:S01]  /*deb0*/  FFMA.FTZ R62, R62, UR37, -R61 ;  /* 0x000000253e3e7c23 */ /* 0x000fe2000801083d */
[--C-:B------:R-:W-:Y:S01]  /*dec0*/  FFMA.FTZ R170, R170, UR37, -R169.reuse ;  /* 0x00000025aaaa7c23 */ /* 0x100fe200080108a9 */
[C---:B------:R-:W-:Y:S01]  /*ded0*/  HMMA.16816.F32.BF16 R76, R28.reuse, R22, R76 ;  /* 0x000000161c4c723c */ /* 0x040fe2000004184c */
[----:B------:R-:W-:Y:S01]  /*dee0*/  LOP3.LUT R236, R239, UR17, R236, 0x96, !PT ;  /* 0x00000011efec7c12 */ /* 0x000fe2000f8e96ec */
[----:B------:R-:W-:Y:S01]  /*def0*/  FFMA.FTZ R67, R67, UR37, -R169 ;  /* 0x0000002543437c23 */ /* 0x000fe200080108a9 */
[----:B------:R-:W4:Y:S01]  /*df00*/  MUFU.EX2 R192, R192 ;  /* 0x000000c000c07308 */ /* 0x000f220000000800 */
[----:B------:R-:W-:Y:S01]  /*df10*/  FFMA.FTZ R49, R232, R66, R49 ;  /* 0x00000042e8317223 */ /* 0x000fe20000010031 */
[----:B------:R-:W-:Y:S01]  /*df20*/  FFMA.FTZ R45, R231, R65, R45 ;  /* 0x00000041e72d7223 */ /* 0x000fe2000001002d */
[C---:B------:R-:W-:Y:S01]  /*df30*/  HMMA.16816.F32.BF16 R88, R28.reuse, R16, R88 ;  /* 0x000000101c58723c */ /* 0x040fe20000041858 */
[----:B------:R-:W-:Y:S01]  /*df40*/  FFMA.FTZ R41, R230, R55, R41 ;  /* 0x00000037e6297223 */ /* 0x000fe20000010029 */
[----:B------:R-:W-:Y:S01]  /*df50*/  FFMA.FTZ R3, R227, R54, R3 ;  /* 0x00000036e3037223 */ /* 0x000fe20000010003 */
[----:B------:R-:W-:Y:S01]  /*df60*/  FADD.FTZ R49, R48, R49 ;  /* 0x0000003130317221 */ /* 0x000fe20000010000 */
[----:B------:R-:W-:Y:S01]  /*df70*/  FADD.FTZ R45, R44, R45 ;  /* 0x0000002d2c2d7221 */ /* 0x000fe20000010000 */
[----:B------:R-:W2:Y:S01]  /*df80*/  MUFU.EX2 R193, R193 ;  /* 0x000000c100c17308 */ /* 0x000ea20000000800 */
[C---:B------:R-:W-:Y:S01]  /*df90*/  HMMA.16816.F32.BF16 R92, R28.reuse, R18, R92 ;  /* 0x000000121c5c723c */ /* 0x040fe2000004185c */
[----:B------:R-:W-:Y:S01]  /*dfa0*/  FADD.FTZ R41, R40, R41 ;  /* 0x0000002928297221 */ /* 0x000fe20000010000 */
[----:B------:R-:W-:Y:S01]  /*dfb0*/  FADD.FTZ R3, R2, R3 ;  /* 0x0000000302037221 */ /* 0x000fe20000010000 */
[----:B------:R-:W-:Y:S01]  /*dfc0*/  FADD.FTZ R49, R47, R49 ;  /* 0x000000312f317221 */ /* 0x000fe20000010000 */
[----:B------:R-:W-:Y:S01]  /*dfd0*/  FADD.FTZ R45, R43, R45 ;  /* 0x0000002d2b2d7221 */ /* 0x000fe20000010000 */
[----:B------:R-:W-:Y:S01]  /*dfe0*/  FADD.FTZ R41, R39, R41 ;  /* 0x0000002927297221 */ /* 0x000fe20000010000 */
[C---:B---3--:R-:W-:Y:S01]  /*dff0*/  HMMA.16816.F32.BF16 R140, R28.reuse, R12, R140 ;  /* 0x0000000c1c8c723c */ /* 0x048fe2000004188c */
[----:B------:R-:W3:Y:S01]  /*e000*/  MUFU.EX2 R194, R194 ;  /* 0x000000c200c27308 */ /* 0x000ee20000000800 */
[----:B------:R-:W-:Y:S01]  /*e010*/  FADD.FTZ R3, R50, R3 ;  /* 0x0000000332037221 */ /* 0x000fe20000010000 */
[----:B------:R-:W-:Y:S01]  /*e020*/  FADD.FTZ R49, R46, R49 ;  /* 0x000000312e317221 */ /* 0x000fe20000010000 */
[----:B------:R-:W-:Y:S01]  /*e030*/  FADD.FTZ R45, R42, R45 ;  /* 0x0000002d2a2d7221 */ /* 0x000fe20000010000 */
[----:B------:R-:W-:Y:S01]  /*e040*/  FADD.FTZ R41, R38, R41 ;  /* 0x0000002926297221 */ /* 0x000fe20000010000 */
[C---:B------:R-:W-:Y:S01]  /*e050*/  HMMA.16816.F32.BF16 R100, R28.reuse, R14, R100 ;  /* 0x0000000e1c64723c */ /* 0x040fe20000041864 */
[----:B------:R-:W-:Y:S01]  /*e060*/  FADD.FTZ R3, R0, R3 ;  /* 0x0000000300037221 */ /* 0x000fe20000010000 */
[----:B-1----:R-:W-:Y:S01]  /*e070*/  FADD.FTZ R49, R186, R49 ;  /* 0x00000031ba317221 */ /* 0x002fe20000010000 */
[----:B------:R-:W-:Y:S01]  /*e080*/  MUFU.EX2 R203, R203 ;  /* 0x000000cb00cb7308 */ /* 0x000fe20000000800 */
[----:B----4-:R-:W-:Y:S01]  /*e090*/  FADD.FTZ R45, R192, R45 ;  /* 0x0000002dc02d7221 */ /* 0x010fe20000010000 */
[----:B------:R-:W-:Y:S01]  /*e0a0*/  FADD.FTZ R41, R179, R41 ;  /* 0x00000029b3297221 */ /* 0x000fe20000010000 */
[C---:B------:R-:W-:Y:S01]  /*e0b0*/  HMMA.16816.F32.BF16 R112, R28.reuse, R8, R112 ;  /* 0x000000081c70723c */ /* 0x040fe20000041870 */
[----:B------:R-:W-:Y:S01]  /*e0c0*/  FADD.FTZ R3, R190, R3 ;  /* 0x00000003be037221 */ /* 0x000fe20000010000 */
[--C-:B------:R-:W-:Y:S01]  /*e0d0*/  FFMA.FTZ R58, R58, UR37, -R60.reuse ;  /* 0x000000253a3a7c23 */ /* 0x100fe2000801083c */
[--C-:B------:R-:W-:Y:S01]  /*e0e0*/  FFMA.FTZ R52, R52, UR37, -R60.reuse ;  /* 0x0000002534347c23 */ /* 0x100fe2000801083c */
[----:B------:R-:W-:Y:S01]  /*e0f0*/  FADD.FTZ R49, R187, R49 ;  /* 0x00000031bb317221 */ /* 0x000fe20000010000 */
[----:B------:R-:W1:Y:S01]  /*e100*/  MUFU.EX2 R191, R191 ;  /* 0x000000bf00bf7308 */ /* 0x000e620000000800 */
[C---:B------:R-:W-:Y:S01]  /*e110*/  HMMA.16816.F32.BF16 R116, R28.reuse, R10, R116 ;  /* 0x0000000a1c74723c */ /* 0x040fe20000041874 */
[----:B--2---:R-:W-:Y:S01]  /*e120*/  FADD.FTZ R45, R193, R45 ;  /* 0x0000002dc12d7221 */ /* 0x004fe20000010000 */
[----:B------:R-:W-:Y:S01]  /*e130*/  FADD.FTZ R41, R171, R41 ;  /* 0x00000029ab297221 */ /* 0x000fe20000010000 */
[----:B------:R-:W-:Y:S01]  /*e140*/  FADD.FTZ R3, R195, R3 ;  /* 0x00000003c3037221 */ /* 0x000fe20000010000 */
[--C-:B------:R-:W-:Y:S01]  /*e150*/  FFMA.FTZ R64, R64, UR37, -R60.reuse ;  /* 0x0000002540407c23 */ /* 0x100fe2000801083c */
[----:B------:R-:W-:Y:S01]  /*e160*/  FFMA.FTZ R59, R59, UR37, -R60 ;  /* 0x000000253b3b7c23 */ /* 0x000fe2000801083c */
[C---:B------:R-:W-:Y:S01]  /*e170*/  HMMA.16816.F32.BF16 R124, R28.reuse, R4, R124 ;  /* 0x000000041c7c723c */ /* 0x040fe2000004187c */
[----:B------:R-:W2:Y:S01]  /*e180*/  MUFU.EX2 R200, R200 ;  /* 0x000000c800c87308 */ /* 0x000ea20000000800 */
[--C-:B------:R-:W-:Y:S01]  /*e190*/  FFMA.FTZ R60, R37, UR37, -R53.reuse ;  /* 0x00000025253c7c23 */ /* 0x100fe20008010835 */
[--C-:B------:R-:W-:Y:S01]  /*e1a0*/  FFMA.FTZ R57, R57, UR37, -R53.reuse ;  /* 0x0000002539397c23 */ /* 0x100fe20008010835 */
[--C-:B------:R-:W-:Y:S01]  /*e1b0*/  FFMA.FTZ R51, R51, UR37, -R53.reuse ;  /* 0x0000002533337c23 */ /* 0x100fe20008010835 */
[----:B------:R-:W-:Y:S01]  /*e1c0*/  FFMA.FTZ R37, R36, UR37, -R53 ;  /* 0x0000002524257c23 */ /* 0x000fe20008010835 */
[----:B------:R-:W-:Y:S01]  /*e1d0*/  HMMA.16816.F32.BF16 R128, R28, R6, R128 ;  /* 0x000000061c80723c */ /* 0x000fe20000041880 */
[----:B------:R-:W-:Y:S01]  /*e1e0*/  FADD.FTZ R49, R201, R49 ;  /* 0x00000031c9317221 */ /* 0x000fe20000010000 */
[----:B------:R-:W-:Y:S01]  /*e1f0*/  FADD.FTZ R41, R183, R41 ;  /* 0x00000029b7297221 */ /* 0x000fe20000010000 */
[----:B------:R-:W4:Y:S01]  /*e200*/  MUFU.EX2 R196, R196 ;  /* 0x000000c400c47308 */ /* 0x000f220000000800 */
[----:B------:R-:W-:Y:S01]  /*e210*/  FADD.FTZ R3, R189, R3 ;  /* 0x00000003bd037221 */ /* 0x000fe20000010000 */
[----:B------:R-:W-:Y:S01]  /*e220*/  FADD.FTZ R49, R202, R49 ;  /* 0x00000031ca317221 */ /* 0x000fe20000010000 */
[----:B------:R-:W-:Y:S01]  /*e230*/  FADD.FTZ R41, R185, R41 ;  /* 0x00000029b9297221 */ /* 0x000fe20000010000 */
[----:B------:R-:W-:Y:S01]  /*e240*/  LOP3.LUT R28, R251, UR13, R34, 0x96, !PT ;  /* 0x0000000dfb1c7c12 */ /* 0x000fe2000f8e9622 */
[----:B------:R-:W-:Y:S01]  /*e250*/  FADD.FTZ R3, R188, R3 ;  /* 0x00000003bc037221 */ /* 0x000fe20000010000 */
[----:B------:R-:W-:Y:S01]  /*e260*/  UISETP.GE.AND UP0, UPT, UR34, 0x4, UPT ;  /* 0x000000042200788c */ /* 0x000fe2000bf06270 */
[----:B---3--:R-:W-:Y:S01]  /*e270*/  FADD.FTZ R41, R194, R41 ;  /* 0x00000029c2297221 */ /* 0x008fe20000010000 */
[----:B------:R-:W3:Y:S01]  /*e280*/  MUFU.EX2 R197, R197 ;  /* 0x000000c500c57308 */ /* 0x000ee20000000800 */
[----:B------:R-:W-:-:S04]  /*e290*/  IMAD.WIDE.U32 R28, R28, -0x2daee0ad, RZ ;  /* 0xd2511f531c1c7825 */ /* 0x000fc800078e00ff */
[----:B-1----:R-:W-:Y:S01]  /*e2a0*/  FADD.FTZ R3, R191, R3 ;  /* 0x00000003bf037221 */ /* 0x002fe20000010000 */
[----:B------:R-:W-:Y:S01]  /*e2b0*/  FADD.FTZ R41, R203, R41 ;  /* 0x00000029cb297221 */ /* 0x000fe20000010000 */
[----:B------:R-:W-:Y:S02]  /*e2c0*/  PLOP3.LUT P0, PT, PT, PT, UP0, 0x80, 0x0 ;  /* 0x000000000000781c */ /* 0x000fe40003f0f008 */
[----:B------:R-:W-:Y:S01]  /*e2d0*/  LOP3.LUT R31, R29, UR29, R208, 0x96, !PT ;  /* 0x0000001d1d1f7c12 */ /* 0x000fe2000f8e96d0 */
[----:B------:R-:W-:Y:S01]  /*e2e0*/  FFMA.FTZ R208, R210, UR37, -R53 ;  /* 0x00000025d2d07c23 */ /* 0x000fe20008010835 */
[----:B------:R-:W-:Y:S01]  /*e2f0*/  LOP3.LUT R32, R28, 0xffff, RZ, 0xc0, !PT ;  /* 0x0000ffff1c207812 */ /* 0x000fe200078ec0ff */
[----:B------:R-:W1:Y:S01]  /*e300*/  MUFU.EX2 R198, R198 ;  /* 0x000000c600c67308 */ /* 0x000e620000000800 */
[--C-:B------:R-:W-:Y:S01]  /*e310*/  SHF.R.U32.HI R29, RZ, 0x10, R28.reuse ;  /* 0x00000010ff1d7819 */ /* 0x100fe2000001161c */
[----:B--2---:R-:W-:Y:S01]  /*e320*/  FADD.FTZ R3, R200, R3 ;  /* 0x00000003c8037221 */ /* 0x004fe20000010000 */
[----:B------:R-:W-:Y:S01]  /*e330*/  LOP3.LUT R30, R28, 0xff, RZ, 0xc0, !PT ;  /* 0x000000ff1c1e7812 */ /* 0x000fe200078ec0ff */
[----:B----4-:R-:W-:Y:S01]  /*e340*/  FADD.FTZ R41, R196, R41 ;  /* 0x00000029c4297221 */ /* 0x010fe20000010000 */
[----:B------:R-:W-:Y:S01]  /*e350*/  SHF.R.U32.HI R28, RZ, 0x18, R28 ;  /* 0x00000018ff1c7819 */ /* 0x000fe2000001161c */
[----:B------:R-:W-:Y:S01]  /*e360*/  @UP0 UIADD3 UR34, UR34, -0x4, URZ ;  /* 0xfffffffc22220890 */ /* 0x000fe2000fffe03f */
[----:B------:R-:W-:Y:S01]  /*e370*/  LOP3.LUT R29, R29, 0xff, RZ, 0xc0, !PT ;  /* 0x000000ff1d1d7812 */ /* 0x000fe200078ec0ff */
[----:B------:R-:W2:Y:S01]  /*e380*/  MUFU.EX2 R208, R208 ;  /* 0x000000d000d07308 */ /* 0x000ea20000000800 */
[----:B------:R-:W-:Y:S01]  /*e390*/  SHF.R.U32.HI R32, RZ, 0x8, R32 ;  /* 0x00000008ff207819 */ /* 0x000fe20000011620 */
[----:B---3--:R-:W-:Y:S01]  /*e3a0*/  FADD.FTZ R41, R197, R41 ;  /* 0x00000029c5297221 */ /* 0x008fe20000010000 */
[----:B------:R-:W-:-:S02]  /*e3b0*/  PRMT R28, R29, 0x5410, R28 ;  /* 0x000054101d1c7816 */ /* 0x000fc4000000001c */
[----:B------:R-:W-:Y:S02]  /*e3c0*/  SHF.R.U32.HI R29, RZ, 0x10, R31 ;  /* 0x00000010ff1d7819 */ /* 0x000fe4000001161f */
[----:B------:R-:W-:Y:S01]  /*e3d0*/  PRMT R30, R30, 0x5410, R32 ;  /* 0x000054101e1e7816 */ /* 0x000fe20000000020 */
[----:B------:R-:W3:Y:S01]  /*e3e0*/  MUFU.EX2 R199, R199 ;  /* 0x000000c700c77308 */ /* 0x000ee20000000800 */
[C---:B------:R-:W-:Y:S01]  /*e3f0*/  LOP3.LUT R33, R31.reuse, 0xffff, RZ, 0xc0, !PT ;  /* 0x0000ffff1f217812 */ /* 0x040fe200078ec0ff */
[----:B-1----:R-:W-:Y:S01]  /*e400*/  FADD.FTZ R3, R198, R3 ;  /* 0x00000003c6037221 */ /* 0x002fe20000010000 */
[----:B------:R-:W-:Y:S02]  /*e410*/  LOP3.LUT R32, R31, 0xff, RZ, 0xc0, !PT ;  /* 0x000000ff1f207812 */ /* 0x000fe400078ec0ff */
[----:B------:R-:W-:Y:S02]  /*e420*/  SHF.R.U32.HI R31, RZ, 0x18, R31 ;  /* 0x00000018ff1f7819 */ /* 0x000fe4000001161f */
[----:B------:R-:W-:Y:S01]  /*e430*/  LOP3.LUT R29, R29, 0xff, RZ, 0xc0, !PT ;  /* 0x000000ff1d1d7812 */ /* 0x000fe200078ec0ff */
[----:B------:R-:W-:Y:S01]  /*e440*/  MUFU.EX2 R175, R175 ;  /* 0x000000af00af7308 */ /* 0x000fe20000000800 */
[----:B------:R-:W-:Y:S01]  /*e450*/  HSET2.LE.AND R30, R30, R56, PT ;  /* 0x000000381e1e7233 */ /* 0x000fe20003803000 */
[----:B--2---:R-:W-:Y:S01]  /*e460*/  FADD.FTZ R45, R208, R45 ;  /* 0x0000002dd02d7221 */ /* 0x004fe20000010000 */
[----:B------:R-:W-:-:S02]  /*e470*/  PRMT R29, R29, 0x5410, R31 ;  /* 0x000054101d1d7816 */ /* 0x000fc4000000001f */
[----:B------:R-:W-:Y:S01]  /*e480*/  F2FP.BF16.F32.PACK_AB R31, R202, R201 ;  /* 0x000000c9ca1f723e */ /* 0x000fe200000010ff */
[----:B------:R-:W-:Y:S01]  /*e490*/  FADD.FTZ R45, R209, R45 ;  /* 0x0000002dd12d7221 */ /* 0x000fe20000010000 */
[----:B------:R-:W-:Y:S01]  /*e4a0*/  SHF.R.U32.HI R33, RZ, 0x8, R33 ;  /* 0x00000008ff217819 */ /* 0x000fe20000011621 */
[----:B------:R-:W-:Y:S01]  /*e4b0*/  MUFU.EX2 R176, R176 ;  /* 0x000000b000b07308 */ /* 0x000fe20000000800 */
[----:B------:R-:W-:Y:S01]  /*e4c0*/  LOP3.LUT R30, R30, R31, RZ, 0xc0, !PT ;  /* 0x0000001f1e1e7212 */ /* 0x000fe200078ec0ff */
[----:B---3--:R-:W-:Y:S01]  /*e4d0*/  FADD.FTZ R3, R199, R3 ;  /* 0x00000003c7037221 */ /* 0x008fe20000010000 */
[--C-:B------:R-:W-:Y:S02]  /*e4e0*/  HSET2.LE.AND R28, R28, R56.reuse, PT ;  /* 0x000000381c1c7233 */ /* 0x100fe40003803000 */
[----:B------:R-:W-:Y:S02]  /*e4f0*/  PRMT R32, R32, 0x5410, R33 ;  /* 0x0000541020207816 */ /* 0x000fe40000000021 */
[----:B------:R-:W-:Y:S01]  /*e500*/  F2FP.BF16.F32.PACK_AB R31, R209, R208 ;  /* 0x000000d0d11f723e */ /* 0x000fe200000010ff */
[----:B------:R-:W-:Y:S01]  /*e510*/  MUFU.EX2 R177, R177 ;  /* 0x000000b100b17308 */ /* 0x000fe20000000800 */
[----:B------:R-:W-:-:S02]  /*e520*/  HSET2.LE.AND R29, R29, R56, PT ;  /* 0x000000381d1d7233 */ /* 0x000fc40003803000 */
[----:B------:R-:W-:Y:S02]  /*e530*/  LOP3.LUT R31, R28, R31, RZ, 0xc0, !PT ;  /* 0x0000001f1c1f7212 */ /* 0x000fe400078ec0ff */
[----:B------:R-:W-:Y:S02]  /*e540*/  HSET2.LE.AND R28, R32, R56, PT ;  /* 0x00000038201c7233 */ /* 0x000fe40003803000 */
[----:B------:R-:W-:Y:S01]  /*e550*/  F2FP.BF16.F32.PACK_AB R32, R187, R186 ;  /* 0x000000babb20723e */ /* 0x000fe200000010ff */
[----:B------:R-:W-:Y:S03]  /*e560*/  MUFU.EX2 R178, R178 ;  /* 0x000000b200b27308 */ /* 0x000fe60000000800 */
[----:B------:R-:W-:Y:S02]  /*e570*/  LOP3.LUT R28, R28, R32, RZ, 0xc0, !PT ;  /* 0x000000201c1c7212 */ /* 0x000fe400078ec0ff */
[----:B------:R-:W-:-:S03]  /*e580*/  F2FP.BF16.F32.PACK_AB R32, R193, R192 ;  /* 0x000000c0c120723e */ /* 0x000fc600000010ff */
[----:B------:R-:W1:Y:S01]  /*e590*/  MUFU.EX2 R164, R164 ;  /* 0x000000a400a47308 */ /* 0x000e620000000800 */
[----:B------:R-:W-:Y:S02]  /*e5a0*/  LOP3.LUT R29, R29, R32, RZ, 0xc0, !PT ;  /* 0x000000201d1d7212 */ /* 0x000fe400078ec0ff */
[----:B------:R-:W-:-:S05]  /*e5b0*/  F2FP.BF16.F32.PACK_AB R32, R203, R194 ;  /* 0x000000c2cb20723e */ /* 0x000fca00000010ff */
[C---:B------:R-:W-:Y:S01]  /*e5c0*/  HMMA.16816.F32.BF16 R68, R28.reuse, R20, R68 ;  /* 0x000000141c44723c */ /* 0x040fe20000041844 */
[----:B------:R-:W2:Y:S05]  /*e5d0*/  MUFU.EX2 R172, R172 ;  /* 0x000000ac00ac7308 */ /* 0x000eaa0000000800 */
[C---:B------:R-:W-:Y:S01]  /*e5e0*/  HMMA.16816.F32.BF16 R144, R28.reuse, R12, R144 ;  /* 0x0000000c1c90723c */ /* 0x040fe20000041890 */
[--C-:B------:R-:W-:Y:S02]  /*e5f0*/  LOP3.LUT R20, R237, UR19, R248.reuse, 0x96, !PT ;  /* 0x00000013ed147c12 */ /* 0x100fe4000f8e96f8 */
[----:B------:R-:W-:Y:S01]  /*e600*/  LOP3.LUT R248, R181, UR19, R248, 0x96, !PT ;  /* 0x00000013b5f87c12 */ /* 0x000fe2000f8e96f8 */
[----:B------:R-:W3:Y:S01]  /*e610*/  MUFU.EX2 R173, R173 ;  /* 0x000000ad00ad7308 */ /* 0x000ee20000000800 */
[----:B-1----:R-:W-:Y:S01]  /*e620*/  FADD.FTZ R49, R164, R49 ;  /* 0x00000031a4317221 */ /* 0x002fe20000010000 */
[----:B------:R-:W-:Y:S01]  /*e630*/  IMAD.WIDE.U32 R20, R20, -0x2daee0ad, RZ ;  /* 0xd2511f5314147825 */ /* 0x000fe200078e00ff */
[C---:B------:R-:W-:Y:S03]  /*e640*/  HMMA.16816.F32.BF16 R104, R28.reuse, R14, R104 ;  /* 0x0000000e1c68723c */ /* 0x040fe60000041868 */
[----:B------:R-:W-:Y:S01]  /*e650*/  IMAD.WIDE.U32 R12, R236, -0x2daee0ad, RZ ;  /* 0xd2511f53ec0c7825 */ /* 0x000fe200078e00ff */
[----:B------:R-:W-:Y:S01]  /*e660*/  LOP3.LUT R210, R21, UR16, R246, 0x96, !PT ;  /* 0x0000001015d27c12 */ /* 0x000fe2000f8e96f6 */
[----:B------:R-:W1:Y:S01]  /*e670*/  MUFU.EX2 R174, R174 ;  /* 0x000000ae00ae7308 */ /* 0x000e620000000800 */
[----:B------:R-:W-:Y:S01]  /*e680*/  HMMA.16816.F32.BF16 R108, R28, R8, R108 ;  /* 0x000000081c6c723c */ /* 0x000fe2000004186c */
[----:B------:R-:W-:-:S04]  /*e690*/  IMAD.WIDE.U32 R250, R248, -0x2daee0ad, RZ ;  /* 0xd2511f53f8fa7825 */ /* 0x000fc800078e00ff */
[----:B--2---:R-:W-:Y:S01]  /*e6a0*/  FADD.FTZ R49, R172, R49 ;  /* 0x00000031ac317221 */ /* 0x004fe20000010000 */
[----:B------:R-:W-:Y:S01]  /*e6b0*/  IMAD.WIDE.U32 R210, R210, -0x326172a9, RZ ;  /* 0xcd9e8d57d2d27825 */ /* 0x000fe200078e00ff */
[C---:B------:R-:W-:Y:S01]  /*e6c0*/  HMMA.16816.F32.BF16 R136, R28.reuse, R4, R136 ;  /* 0x000000041c88723c */ /* 0x040fe20000041888 */
[----:B------:R-:W2:Y:S02]  /*e6d0*/  MUFU.EX2 R170, R170 ;  /* 0x000000aa00aa7308 */ /* 0x000ea40000000800 */
[----:B---3--:R-:W-:Y:S01]  /*e6e0*/  FADD.FTZ R45, R173, R45 ;  /* 0x0000002dad2d7221 */ /* 0x008fe20000010000 */
[----:B------:R-:W-:Y:S01]  /*e6f0*/  FADD.FTZ R49, R175, R49 ;  /* 0x00000031af317221 */ /* 0x000fe20000010000 */
[----:B------:R-:W-:Y:S02]  /*e700*/  LOP3.LUT R237, R211, UR15, R238, 0x96, !PT ;  /* 0x0000000fd3ed7c12 */ /* 0x000fe4000f8e96ee */
[----:B------:R-:W-:Y:S01]  /*e710*/  LOP3.LUT R238, R13, UR14, R20, 0x96, !PT ;  /* 0x0000000e0dee7c12 */ /* 0x000fe2000f8e9614 */
[C---:B------:R-:W-:Y:S01]  /*e720*/  HMMA.16816.F32.BF16 R120, R28.reuse, R10, R120 ;  /* 0x0000000a1c78723c */ /* 0x040fe20000041878 */
[----:B------:R-:W-:Y:S01]  /*e730*/  FADD.FTZ R49, R176, R49 ;  /* 0x00000031b0317221 */ /* 0x000fe20000010000 */
[----:B------:R-:W-:Y:S01]  /*e740*/  IMAD.WIDE.U32 R236, R237, -0x2daee0ad, RZ ;  /* 0xd2511f53edec7825 */ /* 0x000fe200078e00ff */
[----:B------:R-:W-:Y:S03]  /*e750*/  MUFU.EX2 R67, R67 ;  /* 0x0000004300437308 */ /* 0x000fe60000000800 */
[----:B-1----:R-:W-:Y:S01]  /*e760*/  FADD.FTZ R45, R174, R45 ;  /* 0x0000002dae2d7221 */ /* 0x002fe20000010000 */
[----:B------:R-:W-:Y:S01]  /*e770*/  IMAD.WIDE.U32 R238, R238, -0x326172a9, RZ ;  /* 0xcd9e8d57eeee7825 */ /* 0x000fe200078e00ff */
[----:B------:R-:W-:Y:S01]  /*e780*/  LOP3.LUT R12, R237, UR12, R12, 0x96, !PT ;  /* 0x0000000ced0c7c12 */ /* 0x000fe2000f8e960c */
[C---:B------:R-:W-:Y:S02]  /*e790*/  HMMA.16816.F32.BF16 R160, R28.reuse, R24, R160 ;  /* 0x000000181ca0723c */ /* 0x040fe400000418a0 */
[----:B------:R-:W-:Y:S01]  /*e7a0*/  FADD.FTZ R45, R177, R45 ;  /* 0x0000002db12d7221 */ /* 0x000fe20000010000 */
[----:B------:R-:W-:Y:S01]  /*e7b0*/  LOP3.LUT R210, R239, UR13, R210, 0x96, !PT ;  /* 0x0000000defd27c12 */ /* 0x000fe2000f8e96d2 */
[----:B------:R-:W-:Y:S01]  /*e7c0*/  IMAD.WIDE.U32 R14, R12, -0x326172a9, RZ ;  /* 0xcd9e8d570c0e7825 */ /* 0x000fe200078e00ff */
[----:B------:R-:W1:Y:S01]  /*e7d0*/  MUFU.EX2 R63, R63 ;  /* 0x0000003f003f7308 */ /* 0x000e620000000800 */
[----:B------:R-:W-:Y:S01]  /*e7e0*/  HMMA.16816.F32.BF16 R148, R28, R26, R148 ;  /* 0x0000001a1c94723c */ /* 0x000fe20000041894 */
[----:B------:R-:W3:Y:S01]  /*e7f0*/  LDSM.16.MT88.4 R24, [R214+0x9800] ;  /* 0x00980000d618783b */ /* 0x000ee20000004200 */
[----:B------:R-:W-:Y:S01]  /*e800*/  IMAD.WIDE.U32 R210, R210, -0x2daee0ad, RZ ;  /* 0xd2511f53d2d27825 */ /* 0x000fe200078e00ff */
[----:B------:R-:W-:-:S03]  /*e810*/  LOP3.LUT R9, R15, UR22, R238, 0x96, !PT ;  /* 0x000000160f097c12 */ /* 0x000fc6000f8e96ee */
[----:B------:R-:W-:Y:S01]  /*e820*/  FADD.FTZ R45, R178, R45 ;  /* 0x0000002db22d7221 */ /* 0x000fe20000010000 */
[----:B------:R-:W-:Y:S01]  /*e830*/  LOP3.LUT R11, R14, 0xffff, RZ, 0xc0, !PT ;  /* 0x0000ffff0e0b7812 */ /* 0x000fe200078ec0ff */
[C---:B------:R-:W-:Y:S01]  /*e840*/  HMMA.16816.F32.BF16 R80, R28.reuse, R22, R80 ;  /* 0x000000161c50723c */ /* 0x040fe20000041850 */
[C---:B------:R-:W-:Y:S01]  /*e850*/  LOP3.LUT R12, R9.reuse, 0xffff, RZ, 0xc0, !PT ;  /* 0x0000ffff090c7812 */ /* 0x040fe200078ec0ff */
[----:B------:R-:W4:Y:S01]  /*e860*/  LDSM.16.MT88.4 R20, [R212+0x9800] ;  /* 0x00980000d414783b */ /* 0x000f220000004200 */
[----:B------:R-:W-:Y:S01]  /*e870*/  LOP3.LUT R8, R9, 0xff, RZ, 0xc0, !PT ;  /* 0x000000ff09087812 */ /* 0x000fe200078ec0ff */
[----:B------:R-:W1:Y:S01]  /*e880*/  MUFU.EX2 R62, R62 ;  /* 0x0000003e003e7308 */ /* 0x000e620000000800 */
[----:B------:R-:W-:Y:S01]  /*e890*/  SHF.R.U32.HI R12, RZ, 0x8, R12 ;  /* 0x00000008ff0c7819 */ /* 0x000fe2000001160c */
[C---:B------:R-:W-:Y:S01]  /*e8a0*/  HMMA.16816.F32.BF16 R84, R28.reuse, R16, R84 ;  /* 0x000000101c54723c */ /* 0x040fe20000041854 */
[----:B------:R-:W-:Y:S01]  /*e8b0*/  SHF.R.U32.HI R4, RZ, 0x10, R9 ;  /* 0x00000010ff047819 */ /* 0x000fe20000011609 */
[----:B--2---:R-:W-:Y:S01]  /*e8c0*/  FADD.FTZ R41, R170, R41 ;  /* 0x00000029aa297221 */ /* 0x004fe20000010000 */
[----:B------:R-:W-:Y:S01]  /*e8d0*/  PRMT R8, R8, 0x5410, R12 ;  /* 0x0000541008087816 */ /* 0x000fe2000000000c */
[----:B-1----:R-:W-:Y:S01]  /*e8e0*/  FADD.FTZ R3, R63, R3 ;  /* 0x000000033f037221 */ /* 0x002fe20000010000 */
[--C-:B------:R-:W-:Y:S01]  /*e8f0*/  SHF.R.U32.HI R10, RZ, 0x10, R14.reuse ;  /* 0x00000010ff0a7819 */ /* 0x100fe2000001160e */
[C---:B------:R-:W-:Y:S01]  /*e900*/  HMMA.16816.F32.BF16 R96, R28.reuse, R18, R96 ;  /* 0x000000121c60723c */ /* 0x040fe20000041860 */
[----:B------:R-:W-:Y:S01]  /*e910*/  SHF.R.U32.HI R33, RZ, 0x18, R9 ;  /* 0x00000018ff217819 */ /* 0x000fe20000011609 */
[----:B------:R-:W1:Y:S01]  /*e920*/  LDSM.16.MT88.4 R16, [R214+0xa800] ;  /* 0x00a80000d610783b */ /* 0x000e620000004200 */
[----:B------:R-:W-:Y:S01]  /*e930*/  LOP3.LUT R4, R4, 0xff, RZ, 0xc0, !PT ;  /* 0x000000ff04047812 */ /* 0x000fe200078ec0ff */
[----:B------:R-:W-:Y:S01]  /*e940*/  MUFU.EX2 R58, R58 ;  /* 0x0000003a003a7308 */ /* 0x000fe20000000800 */
[----:B------:R-:W-:Y:S01]  /*e950*/  SHF.R.U32.HI R11, RZ, 0x8, R11 ;  /* 0x00000008ff0b7819 */ /* 0x000fe2000001160b */
[----:B------:R-:W-:Y:S01]  /*e960*/  HMMA.16816.F32.BF16 R132, R28, R6, R132 ;  /* 0x000000061c84723c */ /* 0x000fe20000041884 */
[----:B------:R-:W-:Y:S01]  /*e970*/  LOP3.LUT R10, R10, 0xff, RZ, 0xc0, !PT ;  /* 0x000000ff0a0a7812 */ /* 0x000fe200078ec0ff */
[----:B------:R-:W-:Y:S01]  /*e980*/  FADD.FTZ R41, R67, R41 ;  /* 0x0000002943297221 */ /* 0x000fe20000010000 */
[----:B------:R-:W-:Y:S01]  /*e990*/  HSET2.LE.AND R8, R8, R56, PT ;  /* 0x0000003808087233 */ /* 0x000fe20003803000 */
[----:B------:R-:W-:Y:S01]  /*e9a0*/  FADD.FTZ R3, R62, R3 ;  /* 0x000000033e037221 */ /* 0x000fe20000010000 */
[----:B------:R-:W-:Y:S01]  /*e9b0*/  LOP3.LUT R34, R14, 0xff, RZ, 0xc0, !PT ;  /* 0x000000ff0e227812 */ /* 0x000fe200078ec0ff */
[----:B------:R-:W-:Y:S01]  /*e9c0*/  MUFU.EX2 R52, R52 ;  /* 0x0000003400347308 */ /* 0x000fe20000000800 */
[----:B------:R-:W-:-:S02]  /*e9d0*/  SHF.R.U32.HI R35, RZ, 0x18, R14 ;  /* 0x00000018ff237819 */ /* 0x000fc4000001160e */
[----:B------:R-:W-:Y:S01]  /*e9e0*/  PRMT R33, R4, 0x5410, R33 ;  /* 0x0000541004217816 */ /* 0x000fe20000000021 */
[----:B------:R-:W2:Y:S01]  /*e9f0*/  LDSM.16.MT88.4 R12, [R212+0xa800] ;  /* 0x00a80000d40c783b */ /* 0x000ea20000004200 */
[----:B------:R-:W-:Y:S02]  /*ea00*/  PRMT R34, R34, 0x5410, R11 ;  /* 0x0000541022227816 */ /* 0x000fe4000000000b */
[----:B------:R-:W-:Y:S01]  /*ea10*/  PRMT R35, R10, 0x5410, R35 ;  /* 0x000054100a237816 */ /* 0x000fe20000000023 */
[----:B------:R-:W-:Y:S01]  /*ea20*/  LDSM.16.MT88.4 R4, [R212+0xb800] ;  /* 0x00b80000d404783b */ /* 0x000fe20000004200 */
[----:B------:R-:W-:Y:S01]  /*ea30*/  LOP3.LUT R32, R8, R32, RZ, 0xc0, !PT ;  /* 0x0000002008207212 */ /* 0x000fe200078ec0ff */
[----:B------:R-:W3:Y:S01]  /*ea40*/  MUFU.EX2 R64, R64 ;  /* 0x0000004000407308 */ /* 0x000ee20000000800 */
[----:B------:R-:W-:Y:S01]  /*ea50*/  HSET2.LE.AND R33, R33, R56, PT ;  /* 0x0000003821217233 */ /* 0x000fe20003803000 */
[----:B------:R-:W2:Y:S01]  /*ea60*/  LDSM.16.MT88.4 R8, [R214+0xb800] ;  /* 0x00b80000d608783b */ /* 0x000ea20000004200 */
[----:B------:R-:W-:-:S02]  /*ea70*/  F2FP.BF16.F32.PACK_AB R28, R200, R191 ;  /* 0x000000bfc81c723e */ /* 0x000fc400000010ff */
[--C-:B------:R-:W-:Y:S02]  /*ea80*/  HSET2.LE.AND R34, R34, R56.reuse, PT ;  /* 0x0000003822227233 */ /* 0x100fe40003803000 */
[----:B------:R-:W-:Y:S01]  /*ea90*/  LOP3.LUT R33, R33, R28, RZ, 0xc0, !PT ;  /* 0x0000001c21217212 */ /* 0x000fe200078ec0ff */
[----:B------:R-:W4:Y:S01]  /*eaa0*/  MUFU.EX2 R59, R59 ;  /* 0x0000003b003b7308 */ /* 0x000f220000000800 */
[----:B------:R-:W-:Y:S02]  /*eab0*/  F2FP.BF16.F32.PACK_AB R28, R197, R196 ;  /* 0x000000c4c51c723e */ /* 0x000fe400000010ff */
[----:B------:R-:W-:Y:S02]  /*eac0*/  HSET2.LE.AND R35, R35, R56, PT ;  /* 0x0000003823237233 */ /* 0x000fe40003803000 */
[----:B------:R-:W-:Y:S02]  /*ead0*/  LOP3.LUT R34, R34, R28, RZ, 0xc0, !PT ;  /* 0x0000001c22227212 */ /* 0x000fe400078ec0ff */
[----:B------:R-:W-:Y:S01]  /*eae0*/  F2FP.BF16.F32.PACK_AB R28, R199, R198 ;  /* 0x000000c6c71c723e */ /* 0x000fe200000010ff */
[----:B------:R-:W1:Y:S01]  /*eaf0*/  MUFU.EX2 R57, R57 ;  /* 0x0000003900397308 */ /* 0x000e620000000800 */
[----:B------:R-:W-:Y:S01]  /*eb00*/  LOP3.LUT R236, R211, UR29, R236, 0x96, !PT ;  /* 0x0000001dd3ec7c12 */ /* 0x000fe2000f8e96ec */
[----:B---3--:R-:W-:Y:S01]  /*eb10*/  FADD.FTZ R49, R64, R49 ;  /* 0x0000003140317221 */ /* 0x008fe20000010000 */
[----:B------:R-:W-:Y:S01]  /*eb20*/  LOP3.LUT R35, R35, R28, RZ, 0xc0, !PT ;  /* 0x0000001c23237212 */ /* 0x000fe200078ec0ff */
[----:B------:R-:W-:-:S04]  /*eb30*/  IMAD.WIDE.U32 R28, R184, -0x2daee0ad, RZ ;  /* 0xd2511f53b81c7825 */ /* 0x000fc800078e00ff */
[----:B------:R-:W-:Y:S01]  /*eb40*/  MUFU.EX2 R51, R51 ;  /* 0x0000003300337308 */ /* 0x000fe20000000800 */
[----:B------:R-:W-:Y:S01]  /*eb50*/  LOP3.LUT R182, R29, UR18, R182, 0x96, !PT ;  /* 0x000000121db67c12 */ /* 0x000fe2000f8e96b6 */
[C---:B------:R-:W-:Y:S01]  /*eb60*/  HMMA.16816.F32.BF16 R156, R32.reuse, R24, R156 ;  /* 0x00000018209c723c */ /* 0x040fe2000004189c */
[----:B------:R-:W-:Y:S01]  /*eb70*/  LOP3.LUT R248, R251, UR16, R28, 0x96, !PT ;  /* 0x00000010fbf87c12 */ /* 0x000fe2000f8e961c */
[----:B----4-:R-:W-:Y:S02]  /*eb80*/  FADD.FTZ R49, R59, R49 ;  /* 0x000000313b317221 */ /* 0x010fe40000010000 */
[----:B------:R-:W-:Y:S02]  /*eb90*/  IMAD.WIDE.U32 R246, R182, -0x326172a9, RZ ;  /* 0xcd9e8d57b6f67825 */ /* 0x000fe400078e00ff */
[----:B------:R-:W-:Y:S01]  /*eba0*/  HMMA.16816.F32.BF16 R152, R32, R26, R152 ;  /* 0x0000001a2098723c */ /* 0x000fe20000041898 */
[----:B------:R-:W-:Y:S01]  /*ebb0*/  MUFU.EX2 R36, R60 ;  /* 0x0000003c00247308 */ /* 0x000fe20000000800 */
[----:B------:R-:W-:Y:S01]  /*ebc0*/  IMAD.WIDE.U32 R248, R248, -0x326172a9, RZ ;  /* 0xcd9e8d57f8f87825 */ /* 0x000fe200078e00ff */
[----:B------:R-:W-:-:S03]  /*ebd0*/  LOP3.LUT R180, R247, UR17, R180, 0x96, !PT ;  /* 0x00000011f7b47c12 */ /* 0x000fc6000f8e96b4 */
[----:B-1----:R-:W-:Y:S01]  /*ebe0*/  FADD.FTZ R45, R57, R45 ;  /* 0x0000002d392d7221 */ /* 0x002fe20000010000 */
[----:B------:R-:W-:Y:S01]  /*ebf0*/  FADD.FTZ R49, R58, R49 ;  /* 0x000000313a317221 */ /* 0x000fe20000010000 */
[C---:B------:R-:W-:Y:S01]  /*ec00*/  HMMA.16816.F32.BF16 R72, R32.reuse, R20, R72 ;  /* 0x000000142048723c */ /* 0x040fe20000041848 */
[----:B------:R-:W-:Y:S01]  /*ec10*/  LOP3.LUT R246, R249, UR15, R246, 0x96, !PT ;  /* 0x0000000ff9f67c12 */ /* 0x000fe2000f8e96f6 */
[----:B------:R-:W-:Y:S01]  /*ec20*/  IMAD.WIDE.U32 R180, R180, -0x2daee0ad, RZ ;  /* 0xd2511f53b4b47825 */ /* 0x000fe200078e00ff */
[----:B------:R-:W1:Y:S03]  /*ec30*/  MUFU.EX2 R37, R37 ;  /* 0x0000002500257308 */ /* 0x000e660000000800 */
[----:B------:R-:W-:Y:S01]  /*ec40*/  FADD.FTZ R232, R52, R49 ;  /* 0x0000003134e87221 */ /* 0x000fe20000010000 */
[----:B------:R-:W-:Y:S01]  /*ec50*/  IMAD.WIDE.U32 R246, R246, -0x2daee0ad, RZ ;  /* 0xd2511f53f6f67825 */ /* 0x000fe200078e00ff */
[----:B------:R-:W-:Y:S01]  /*ec60*/  HMMA.16816.F32.BF16 R76, R32, R22, R76 ;  /* 0x00000016204c723c */ /* 0x000fe2000004184c */
[----:B------:R-:W-:-:S02]  /*ec70*/  LOP3.LUT R250, R181, UR14, R250, 0x96, !PT ;  /* 0x0000000eb5fa7c12 */ /* 0x000fc4000f8e96fa */
[--C-:B------:R-:W-:Y:S01]  /*ec80*/  FFMA.FTZ R181, R206, UR37, -R61.reuse ;  /* 0x00000025ceb57c23 */ /* 0x100fe2000801083d */
[----:B------:R-:W-:Y:S02]  /*ec90*/  FFMA.FTZ R61, R207, UR37, -R61 ;  /* 0x00000025cf3d7c23 */ /* 0x000fe4000801083d */
[C---:B------:R-:W-:Y:S01]  /*eca0*/  HMMA.16816.F32.BF16 R88, R32.reuse, R16, R88 ;  /* 0x000000102058723c */ /* 0x040fe20000041858 */
[----:B------:R-:W-:Y:S02]  /*ecb0*/  IMAD.WIDE.U32 R250, R250, -0x326172a9, RZ ;  /* 0xcd9e8d57fafa7825 */ /* 0x000fe400078e00ff */
[----:B------:R-:W3:Y:S03]  /*ecc0*/  MUFU.EX2 R181, R181 ;  /* 0x000000b500b57308 */ /* 0x000ee60000000800 */
[----:B------:R-:W-:Y:S01]  /*ecd0*/  HMMA.16816.F32.BF16 R92, R32, R18, R92 ;  /* 0x00000012205c723c */ /* 0x000fe2000004185c */
[----:B-1----:R-:W-:-:S04]  /*ece0*/  FADD.FTZ R45, R37, R45 ;  /* 0x0000002d252d7221 */ /* 0x002fc80000010000 */
[----:B------:R-:W1:Y:S01]  /*ecf0*/  MUFU.EX2 R61, R61 ;  /* 0x0000003d003d7308 */ /* 0x000e620000000800 */
[----:B------:R-:W-:Y:S01]  /*ed00*/  FADD.FTZ R45, R51, R45 ;  /* 0x0000002d332d7221 */ /* 0x000fe20000010000 */
[----:B--2---:R-:W-:Y:S03]  /*ed10*/  HMMA.16816.F32.BF16 R140, R32, R12, R140 ;  /* 0x0000000c208c723c */ /* 0x004fe6000004188c */
[----:B------:R-:W-:-:S03]  /*ed20*/  FADD.FTZ R231, R36, R45 ;  /* 0x0000002d24e77221 */ /* 0x000fc60000010000 */
[----:B------:R-:W-:Y:S01]  /*ed30*/  HMMA.16816.F32.BF16 R100, R32, R14, R100 ;  /* 0x0000000e2064723c */ /* 0x000fe20000041864 */
[----:B---3--:R-:W-:-:S05]  /*ed40*/  FADD.FTZ R3, R181, R3 ;  /* 0x00000003b5037221 */ /* 0x008fca0000010000 */
[----:B------:R-:W-:Y:S01]  /*ed50*/  HMMA.16816.F32.BF16 R112, R32, R8, R112 ;  /* 0x000000082070723c */ /* 0x000fe20000041870 */
[----:B-1----:R-:W-:-:S05]  /*ed60*/  FADD.FTZ R227, R61, R3 ;  /* 0x000000033de37221 */ /* 0x002fca0000010000 */
[C---:B------:R-:W-:Y:S06]  /*ed70*/  HMMA.16816.F32.BF16 R116, R32.reuse, R10, R116 ;  /* 0x0000000a2074723c */ /* 0x040fec0000041874 */
[C---:B------:R-:W-:Y:S06]  /*ed80*/  HMMA.16816.F32.BF16 R124, R32.reuse, R4, R124 ;  /* 0x00000004207c723c */ /* 0x040fec000004187c */
[----:B------:R-:W-:Y:S07]  /*ed90*/  HMMA.16816.F32.BF16 R128, R32, R6, R128 ;  /* 0x000000062080723c */ /* 0x000fee0000041880 */
[----:B------:R-:W-:Y:S01]  /*eda0*/  LOP3.LUT R32, R247, UR12, R180, 0x96, !PT ;  /* 0x0000000cf7207c12 */ /* 0x000fe2000f8e96b4 */
[--C-:B------:R-:W-:Y:S01]  /*edb0*/  FFMA.FTZ R180, R204, UR37, -R169.reuse ;  /* 0x00000025ccb47c23 */ /* 0x100fe200080108a9 */
[----:B------:R-:W-:Y:S01]  /*edc0*/  FFMA.FTZ R169, R205, UR37, -R169 ;  /* 0x00000025cda97c23 */ /* 0x000fe200080108a9 */
[----:B------:R-:W-:-:S02]  /*edd0*/  LOP3.LUT R204, R251, UR13, R248, 0x96, !PT ;  /* 0x0000000dfbcc7c12 */ /* 0x000fc4000f8e96f8 */
[----:B------:R-:W-:Y:S02]  /*ede0*/  IMAD.WIDE.U32 R32, R32, -0x326172a9, RZ ;  /* 0xcd9e8d5720207825 */ /* 0x000fe400078e00ff */
[----:B------:R-:W1:Y:S02]  /*edf0*/  MUFU.EX2 R180, R180 ;  /* 0x000000b400b47308 */ /* 0x000e640000000800 */
[----:B------:R-:W-:Y:S01]  /*ee00*/  IMAD.WIDE.U32 R204, R204, -0x2daee0ad, RZ ;  /* 0xd2511f53cccc7825 */ /* 0x000fe200078e00ff */
[C---:B------:R-:W-:Y:S02]  /*ee10*/  LOP3.LUT R28, R32.reuse, 0xffff, RZ, 0xc0, !PT ;  /* 0x0000ffff201c7812 */ /* 0x040fe400078ec0ff */
[----:B------:R-:W-:Y:S02]  /*ee20*/  LOP3.LUT R30, R32, 0xff, RZ, 0xc0, !PT ;  /* 0x000000ff201e7812 */ /* 0x000fe400078ec0ff */
[----:B------:R-:W-:Y:S01]  /*ee30*/  SHF.R.U32.HI R28, RZ, 0x8, R28 ;  /* 0x00000008ff1c7819 */ /* 0x000fe2000001161c */
[----:B------:R-:W2:Y:S01]  /*ee40*/  MUFU.EX2 R169, R169 ;  /* 0x000000a900a97308 */ /* 0x000ea20000000800 */
[----:B------:R-:W-:-:S02]  /*ee50*/  SHF.R.U32.HI R29, RZ, 0x18, R32 ;  /* 0x00000018ff1d7819 */ /* 0x000fc40000011620 */
[----:B------:R-:W-:Y:S02]  /*ee60*/  PRMT R30, R30, 0x5410, R28 ;  /* 0x000054101e1e7816 */ /* 0x000fe4000000001c */
[----:B------:R-:W-:Y:S02]  /*ee70*/  SHF.R.U32.HI R28, RZ, 0x10, R32 ;  /* 0x00000010ff1c7819 */ /* 0x000fe40000011620 */
[----:B------:R-:W-:Y:S02]  /*ee80*/  LOP3.LUT R31, R33, UR22, R250, 0x96, !PT ;  /* 0x00000016211f7c12 */ /* 0x000fe4000f8e96fa */
[----:B------:R-:W-:Y:S01]  /*ee90*/  LOP3.LUT R28, R28, 0xff, RZ, 0xc0, !PT ;  /* 0x000000ff1c1c7812 */ /* 0x000fe200078ec0ff */
[----:B-1----:R-:W-:Y:S01]  /*eea0*/  FADD.FTZ R41, R180, R41 ;  /* 0x00000029b4297221 */ /* 0x002fe20000010000 */
[----:B------:R-:W-:Y:S02]  /*eeb0*/  LOP3.LUT R33, R31, 0xffff, RZ, 0xc0, !PT ;  /* 0x0000ffff1f217812 */ /* 0x000fe400078ec0ff */
[----:B------:R-:W-:-:S02]  /*eec0*/  PRMT R28, R28, 0x5410, R29 ;  /* 0x000054101c1c7816 */ /* 0x000fc4000000001d */
[----:B------:R-:W-:Y:S02]  /*eed0*/  SHF.R.U32.HI R29, RZ, 0x10, R31 ;  /* 0x00000010ff1d7819 */ /* 0x000fe4000001161f */
[----:B------:R-:W-:Y:S01]  /*eee0*/  LOP3.LUT R32, R31, 0xff, RZ, 0xc0, !PT ;  /* 0x000000ff1f207812 */ /* 0x000fe200078ec0ff */
[----:B--2---:R-:W-:Y:S01]  /*eef0*/  FADD.FTZ R230, R169, R41 ;  /* 0x00000029a9e67221 */ /* 0x004fe20000010000 */
[----:B------:R-:W-:Y:S02]  /*ef00*/  SHF.R.U32.HI R31, RZ, 0x18, R31 ;  /* 0x00000018ff1f7819 */ /* 0x000fe4000001161f */
[----:B------:R-:W-:Y:S02]  /*ef10*/  LOP3.LUT R29, R29, 0xff, RZ, 0xc0, !PT ;  /* 0x000000ff1d1d7812 */ /* 0x000fe400078ec0ff */
[----:B------:R-:W-:Y:S02]  /*ef20*/  HSET2.LE.AND R30, R30, R56, PT ;  /* 0x000000381e1e7233 */ /* 0x000fe40003803000 */
[----:B------:R-:W-:-:S02]  /*ef30*/  PRMT R29, R29, 0x5410, R31 ;  /* 0x000054101d1d7816 */ /* 0x000fc4000000001f */
[----:B------:R-:W-:Y:S02]  /*ef40*/  F2FP.BF16.F32.PACK_AB R31, R176, R175 ;  /* 0x000000afb01f723e */ /* 0x000fe400000010ff */
        /* <DEDUP_REMOVED lines=8> */
[----:B------:R-:W-:Y:S02]  /*efd0*/  F2FP.BF16.F32.PACK_AB R32, R172, R164 ;  /* 0x000000a4ac20723e */ /* 0x000fe400000010ff */
[----:B------:R-:W-:Y:S02]  /*efe0*/  F2FP.BF16.F32.PACK_AB R33, R62, R63 ;  /* 0x0000003f3e21723e */ /* 0x000fe400000010ff */
[----:B------:R-:W-:-:S02]  /*eff0*/  LOP3.LUT R28, R28, R32, RZ, 0xc0, !PT ;  /* 0x000000201c1c7212 */ /* 0x000fc400078ec0ff */
[----:B------:R-:W-:Y:S02]  /*f000*/  F2FP.BF16.F32.PACK_AB R32, R174, R173 ;  /* 0x000000adae20723e */ /* 0x000fe400000010ff */
[----:B------:R-:W-:Y:S02]  /*f010*/  F2FP.BF16.F32.PACK_AB R34, R169, R180 ;  /* 0x000000b4a922723e */ /* 0x000fe400000010ff */
[----:B------:R-:W-:Y:S02]  /*f020*/  LOP3.LUT R29, R29, R32, RZ, 0xc0, !PT ;  /* 0x000000201d1d7212 */ /* 0x000fe400078ec0ff */
[----:B------:R-:W-:-:S04]  /*f030*/  LOP3.LUT R246, R205, UR29, R246, 0x96, !PT ;  /* 0x0000001dcdf67c12 */ /* 0x000fc8000f8e96f6 */
[C---:B------:R-:W-:Y:S01]  /*f040*/  LOP3.LUT R60, R246.reuse, 0xffff, RZ, 0xc0, !PT ;  /* 0x0000fffff63c7812 */ /* 0x040fe200078ec0ff */
[C---:B------:R-:W-:Y:S01]  /*f050*/  HMMA.16816.F32.BF16 R84, R28.reuse, R16, R84 ;  /* 0x000000101c54723c */ /* 0x040fe20000041854 */
[--C-:B------:R-:W-:Y:S02]  /*f060*/  SHF.R.U32.HI R182, RZ, 0x10, R246.reuse ;  /* 0x00000010ffb67819 */ /* 0x100fe400000116f6 */
[----:B------:R-:W-:Y:S02]  /*f070*/  LOP3.LUT R53, R246, 0xff, RZ, 0xc0, !PT ;  /* 0x000000fff6357812 */ /* 0x000fe400078ec0ff */
[----:B------:R-:W-:Y:S01]  /*f080*/  SHF.R.U32.HI R246, RZ, 0x18, R246 ;  /* 0x00000018fff67819 */ /* 0x000fe200000116f6 */
[----:B------:R-:W-:Y:S01]  /*f090*/  HMMA.16816.F32.BF16 R104, R28, R14, R104 ;  /* 0x0000000e1c68723c */ /* 0x000fe20000041868 */
[----:B------:R-:W-:Y:S02]  /*f0a0*/  LOP3.LUT R16, R236, 0xffff, RZ, 0xc0, !PT ;  /* 0x0000ffffec107812 */ /* 0x000fe400078ec0ff */
[----:B------:R-:W-:-:S02]  /*f0b0*/  LOP3.LUT R17, R210, 0xffff, RZ, 0xc0, !PT ;  /* 0x0000ffffd2117812 */ /* 0x000fc400078ec0ff */
[----:B------:R-:W-:Y:S01]  /*f0c0*/  SHF.R.U32.HI R16, RZ, 0x8, R16 ;  /* 0x00000008ff107819 */ /* 0x000fe20000011610 */
[C---:B------:R-:W-:Y:S01]  /*f0d0*/  HMMA.16816.F32.BF16 R108, R28.reuse, R8, R108 ;  /* 0x000000081c6c723c */ /* 0x040fe2000004186c */
[----:B------:R-:W-:Y:S02]  /*f0e0*/  LOP3.LUT R15, R236, 0xff, RZ, 0xc0, !PT ;  /* 0x000000ffec0f7812 */ /* 0x000fe400078ec0ff */
[----:B------:R-:W-:Y:S02]  /*f0f0*/  SHF.R.U32.HI R14, RZ, 0x10, R210 ;  /* 0x00000010ff0e7819 */ /* 0x000fe400000116d2 */
[----:B------:R-:W-:Y:S01]  /*f100*/  SHF.R.U32.HI R17, RZ, 0x8, R17 ;  /* 0x00000008ff117819 */ /* 0x000fe20000011611 */
[----:B------:R-:W-:Y:S01]  /*f110*/  HMMA.16816.F32.BF16 R144, R28, R12, R144 ;  /* 0x0000000c1c90723c */ /* 0x000fe20000041890 */
[----:B------:R-:W-:Y:S02]  /*f120*/  SHF.R.U32.HI R9, RZ, 0x10, R236 ;  /* 0x00000010ff097819 */ /* 0x000fe400000116ec */
[----:B------:R-:W-:-:S02]  /*f130*/  PRMT R8, R15, 0x5410, R16 ;  /* 0x000054100f087816 */ /* 0x000fc40000000010 */
[----:B------:R-:W-:Y:S01]  /*f140*/  SHF.R.U32.HI R236, RZ, 0x18, R236 ;  /* 0x00000018ffec7819 */ /* 0x000fe200000116ec */
[C---:B------:R-:W-:Y:S01]  /*f150*/  HMMA.16816.F32.BF16 R120, R28.reuse, R10, R120 ;  /* 0x0000000a1c78723c */ /* 0x040fe20000041878 */
[----:B------:R-:W-:Y:S02]  /*f160*/  LOP3.LUT R12, R210, 0xff, RZ, 0xc0, !PT ;  /* 0x000000ffd20c7812 */ /* 0x000fe400078ec0ff */
[----:B------:R-:W-:Y:S02]  /*f170*/  SHF.R.U32.HI R13, RZ, 0x18, R210 ;  /* 0x00000018ff0d7819 */ /* 0x000fe400000116d2 */
[----:B------:R-:W-:Y:S01]  /*f180*/  LOP3.LUT R14, R14, 0xff, RZ, 0xc0, !PT ;  /* 0x000000ff0e0e7812 */ /* 0x000fe200078ec0ff */
[----:B------:R-:W-:Y:S01]  /*f190*/  HMMA.16816.F32.BF16 R136, R28, R4, R136 ;  /* 0x000000041c88723c */ /* 0x000fe20000041888 */
[----:B------:R-:W-:Y:S02]  /*f1a0*/  LOP3.LUT R9, R9, 0xff, RZ, 0xc0, !PT ;  /* 0x000000ff09097812 */ /* 0x000fe400078ec0ff */
[----:B------:R-:W-:-:S02]  /*f1b0*/  HSET2.LE.AND R32, R8, R56, PT ;  /* 0x0000003808207233 */ /* 0x000fc40003803000 */
        /* <DEDUP_REMOVED lines=11> */
[----:B------:R-:W-:Y:S02]  /*f270*/  F2FP.BF16.F32.PACK_AB R4, R61, R181 ;  /* 0x000000b53d04723e */ /* 0x000fe400000010ff */
[----:B------:R-:W-:Y:S02]  /*f280*/  LOP3.LUT R32, R32, R10, RZ, 0xc0, !PT ;  /* 0x0000000a20207212 */ /* 0x000fe400078ec0ff */
[----:B------:R-:W-:Y:S01]  /*f290*/  LOP3.LUT R33, R8, R33, RZ, 0xc0, !PT ;  /* 0x0000002108217212 */ /* 0x000fe200078ec0ff */
[----:B------:R-:W-:Y:S01]  /*f2a0*/  HMMA.16816.F32.BF16 R80, R28, R22, R80 ;  /* 0x000000161c50723c */ /* 0x000fe20000041850 */
[----:B------:R-:W-:Y:S01]  /*f2b0*/  LOP3.LUT R34, R12, R34, RZ, 0xc0, !PT ;  /* 0x000000220c227212 */ /* 0x000fe200078ec0ff */
[----:B------:R-:W2:Y:S01]  /*f2c0*/  LDSM.16.MT88.4 R20, [R212+0x9c00] ;  /* 0x009c0000d414783b */ /* 0x000ea20000004200 */
[----:B------:R-:W-:-:S02]  /*f2d0*/  LOP3.LUT R35, R35, R4, RZ, 0xc0, !PT ;  /* 0x0000000423237212 */ /* 0x000fc400078ec0ff */
[----:B------:R-:W-:Y:S01]  /*f2e0*/  SHF.R.U32.HI R60, RZ, 0x8, R60 ;  /* 0x00000008ff3c7819 */ /* 0x000fe2000001163c */
[----:B------:R-:W-:Y:S01]  /*f2f0*/  HMMA.16816.F32.BF16 R96, R28, R18, R96 ;  /* 0x000000121c60723c */ /* 0x000fe20000041860 */
[----:B------:R-:W3:Y:S01]  /*f300*/  LDSM.16.MT88.4 R16, [R214+0xac00] ;  /* 0x00ac0000d610783b */ /* 0x000ee20000004200 */
[----:B------:R-:W-:-:S03]  /*f310*/  LOP3.LUT R182, R182, 0xff, RZ, 0xc0, !PT ;  /* 0x000000ffb6b67812 */ /* 0x000fc600078ec0ff */
[----:B------:R-:W4:Y:S01]  /*f320*/  LDSM.16.MT88.4 R12, [R212+0xac00] ;  /* 0x00ac0000d40c783b */ /* 0x000f220000004200 */
[----:B------:R-:W-:Y:S01]  /*f330*/  HMMA.16816.F32.BF16 R132, R28, R6, R132 ;  /* 0x000000061c84723c */ /* 0x000fe20000041884 */
[----:B------:R-:W-:Y:S02]  /*f340*/  PRMT R182, R182, 0x5410, R246 ;  /* 0x00005410b6b67816 */ /* 0x000fe400000000f6 */
[----:B------:R-:W4:Y:S04]  /*f350*/  LDSM.16.MT88.4 R8, [R214+0xbc00] ;  /* 0x00bc0000d608783b */ /* 0x000f280000004200 */
[----:B------:R-:W4:Y:S01]  /*f360*/  LDSM.16.MT88.4 R4, [R212+0xbc00] ;  /* 0x00bc0000d404783b */ /* 0x000f220000004200 */
[C---:B------:R-:W-:Y:S02]  /*f370*/  LOP3.LUT R31, R204.reuse, 0xffff, RZ, 0xc0, !PT ;  /* 0x0000ffffcc1f7812 */ /* 0x040fe400078ec0ff */
[----:B------:R-:W-:-:S02]  /*f380*/  LOP3.LUT R28, R204, 0xff, RZ, 0xc0, !PT ;  /* 0x000000ffcc1c7812 */ /* 0x000fc400078ec0ff */
[--C-:B------:R-:W-:Y:S02]  /*f390*/  SHF.R.U32.HI R30, RZ, 0x10, R204.reuse ;  /* 0x00000010ff1e7819 */ /* 0x100fe400000116cc */
[----:B------:R-:W-:Y:S02]  /*f3a0*/  SHF.R.U32.HI R31, RZ, 0x8, R31 ;  /* 0x00000008ff1f7819 */ /* 0x000fe4000001161f */
[----:B------:R-:W-:Y:S02]  /*f3b0*/  SHF.R.U32.HI R29, RZ, 0x18, R204 ;  /* 0x00000018ff1d7819 */ /* 0x000fe400000116cc */
[----:B------:R-:W-:Y:S01]  /*f3c0*/  LOP3.LUT R30, R30, 0xff, RZ, 0xc0, !PT ;  /* 0x000000ff1e1e7812 */ /* 0x000fe200078ec0ff */
[----:B-1----:R-:W-:Y:S01]  /*f3d0*/  HMMA.16816.F32.BF16 R156, R32, R24, R156 ;  /* 0x00000018209c723c */ /* 0x002fe2000004189c */
[----:B------:R-:W-:Y:S02]  /*f3e0*/  PRMT R31, R28, 0x5410, R31 ;  /* 0x000054101c1f7816 */ /* 0x000fe4000000001f */
[----:B------:R-:W-:-:S02]  /*f3f0*/  PRMT R29, R30, 0x5410, R29 ;  /* 0x000054101e1d7816 */ /* 0x000fc4000000001d */
[----:B------:R-:W-:Y:S01]  /*f400*/  PRMT R28, R53, 0x5410, R60 ;  /* 0x00005410351c7816 */ /* 0x000fe2000000003c */
[C---:B------:R-:W-:Y:S01]  /*f410*/  HMMA.16816.F32.BF16 R152, R32.reuse, R26, R152 ;  /* 0x0000001a2098723c */ /* 0x040fe20000041898 */
[--C-:B------:R-:W-:Y:S02]  /*f420*/  HSET2.LE.AND R30, R31, R56.reuse, PT ;  /* 0x000000381f1e7233 */ /* 0x100fe40003803000 */
[----:B------:R-:W-:Y:S02]  /*f430*/  F2FP.BF16.F32.PACK_AB R53, R52, R58 ;  /* 0x0000003a3435723e */ /* 0x000fe400000010ff */
[--C-:B------:R-:W-:Y:S01]  /*f440*/  HSET2.LE.AND R31, R29, R56.reuse, PT ;  /* 0x000000381d1f7233 */ /* 0x100fe20003803000 */
[----:B--2---:R-:W-:Y:S01]  /*f450*/  HMMA.16816.F32.BF16 R72, R32, R20, R72 ;  /* 0x000000142048723c */ /* 0x004fe20000041848 */
[--C-:B------:R-:W-:Y:S02]  /*f460*/  HSET2.LE.AND R28, R28, R56.reuse, PT ;  /* 0x000000381c1c7233 */ /* 0x100fe40003803000 */
[----:B------:R-:W-:-:S02]  /*f470*/  HSET2.LE.AND R29, R182, R56, PT ;  /* 0x00000038b61d7233 */ /* 0x000fc40003803000 */
[----:B------:R-:W-:Y:S01]  /*f480*/  LOP3.LUT R30, R30, R53, RZ, 0xc0, !PT ;  /* 0x000000351e1e7212 */ /* 0x000fe200078ec0ff */
[C---:B------:R-:W-:Y:S01]  /*f490*/  HMMA.16816.F32.BF16 R76, R32.reuse, R22, R76 ;  /* 0x00000016204c723c */ /* 0x040fe2000004184c */
[----:B------:R-:W-:Y:S02]  /*f4a0*/  F2FP.BF16.F32.PACK_AB R56, R36, R51 ;  /* 0x000000332438723e */ /* 0x000fe400000010ff */
[----:B------:R-:W-:Y:S02]  /*f4b0*/  F2FP.BF16.F32.PACK_AB R60, R59, R64 ;  /* 0x000000403b3c723e */ /* 0x000fe400000010ff */
[----:B------:R-:W-:Y:S01]  /*f4c0*/  F2FP.BF16.F32.PACK_AB R53, R37, R57 ;  /* 0x000000392535723e */ /* 0x000fe200000010ff */
[----:B---3--:R-:W-:Y:S01]  /*f4d0*/  HMMA.16816.F32.BF16 R88, R32, R16, R88 ;  /* 0x000000102058723c */ /* 0x008fe20000041858 */
[----:B------:R-:W-:Y:S02]  /*f4e0*/  LOP3.LUT R31, R31, R56, RZ, 0xc0, !PT ;  /* 0x000000381f1f7212 */ /* 0x000fe400078ec0ff */
[----:B------:R-:W-:-:S02]  /*f4f0*/  LOP3.LUT R28, R28, R60, RZ, 0xc0, !PT ;  /* 0x0000003c1c1c7212 */ /* 0x000fc400078ec0ff */
[----:B------:R-:W-:Y:S01]  /*f500*/  LOP3.LUT R29, R29, R53, RZ, 0xc0, !PT ;  /* 0x000000351d1d7212 */ /* 0x000fe200078ec0ff */
[C---:B------:R-:W-:Y:S06]  /*f510*/  HMMA.16816.F32.BF16 R92, R32.reuse, R18, R92 ;  /* 0x00000012205c723c */ /* 0x040fec000004185c */
[C---:B----4-:R-:W-:Y:S06]  /*f520*/  HMMA.16816.F32.BF16 R140, R32.reuse, R12, R140 ;  /* 0x0000000c208c723c */ /* 0x050fec000004188c */
        /* <DEDUP_REMOVED lines=19> */
.L_x_404:
[----:B------:R-:W-:-:S12]  /*f660*/  UIADD3 UR34, UR38, -0x1, URZ ;  /* 0xffffffff26227890 */ /* 0x000fd8000fffe03f */
.L_x_407:
[----:B------:R-:W-:-:S13]  /*f670*/  ISETP.LE.AND P0, PT, RZ, UR34, PT ;  /* 0x00000022ff007c0c */ /* 0x000fda000bf03270 */
[----:B------:R-:W-:Y:S05]  /*f680*/  @!P0 BRA `(.L_x_408) ;  /* 0x0000004000588947 */ /* 0x000fea0003800000 */
[----:B------:R-:W-:Y:S01]  /*f690*/  IMAD.WIDE.U32 R238, R233, -0x326172a9, RZ ;  /* 0xcd9e8d57e9ee7825 */ /* 0x000fe200078e00ff */
[----:B------:R-:W-:Y:S01]  /*f6a0*/  PRMT R226, R241, 0x7054, R241 ;  /* 0x00007054f1e27816 */ /* 0x000fe200000000f1 */
[----:B------:R-:W-:Y:S01]  /*f6b0*/  USHF.L.U64.HI UR35, UR36, 0x1, UR35 ;  /* 0x0000000124237899 */ /* 0x000fe20008010223 */
[----:B------:R-:W-:Y:S01]  /*f6c0*/  MOV R164, R167 ;  /* 0x000000a700a47202 */ /* 0x000fe20000000f00 */
[----:B------:R-:W-:Y:S01]  /*f6d0*/  IMAD.WIDE.U32 R234, R234, -0x326172a9, RZ ;  /* 0xcd9e8d57eaea7825 */ /* 0x000fe200078e00ff */
[-C--:B------:R-:W-:Y:S01]  /*f6e0*/  LOP3.LUT R236, R239, R229.reuse, RZ, 0x3c, !PT ;  /* 0x000000e5efec7212 */ /* 0x080fe200078e3cff */
[----:B------:R-:W-:Y:S01]  /*f6f0*/  USHF.L.U32 UR36, UR36, 0x1, URZ ;  /* 0x0000000124247899 */ /* 0x000fe2000800063f */
[----:B------:R-:W-:Y:S01]  /*f700*/  MOV R3, R168 ;  /* 0x000000a800037202 */ /* 0x000fe20000000f00 */
[----:B------:R-:W-:Y:S01]  /*f710*/  IMAD.WIDE.U32 R240, R228, -0x2daee0ad, RZ ;  /* 0xd2511f53e4f07825 */ /* 0x000fe200078e00ff */
[----:B------:R-:W-:Y:S01]  /*f720*/  LOP3.LUT R229, R235, R229, RZ, 0x3c, !PT ;  /* 0x000000e5ebe57212 */ /* 0x000fe200078e3cff */
[----:B------:R-:W-:Y:S01]  /*f730*/  ULDC UR4, c[0x0][0x2ec] ;  /* 0x0000bb0000047ab9 */ /* 0x000fe20000000800 */
[----:B------:R-:W-:Y:S01]  /*f740*/  MOV R0, R165 ;  /* 0x000000a500007202 */ /* 0x000fe20000000f00 */
[----:B------:R-:W-:Y:S01]  /*f750*/  IMAD.WIDE.U32 R236, R236, -0x2daee0ad, RZ ;  /* 0xd2511f53ecec7825 */ /* 0x000fe200078e00ff */
[----:B------:R-:W-:Y:S01]  /*f760*/  MOV R2, R166 ;  /* 0x000000a600027202 */ /* 0x000fe20000000f00 */
[----:B------:R-:W-:Y:S01]  /*f770*/  ULDC.64 UR6, c[0x0][0x218] ;  /* 0x0000860000067ab9 */ /* 0x000fe20000000a00 */
[----:B------:R-:W-:Y:S01]  /*f780*/  MOV R243, R245 ;  /* 0x000000f500f37202 */ /* 0x000fe20000000f00 */
[----:B------:R-:W-:Y:S01]  /*f790*/  IMAD.WIDE.U32 R228, R229, -0x2daee0ad, RZ ;  /* 0xd2511f53e5e47825 */ /* 0x000fe200078e00ff */
[----:B------:R-:W-:Y:S01]  /*f7a0*/  ULDC.64 UR10, c[0x0][0x220] ;  /* 0x00008800000a7ab9 */ /* 0x000fe20000000a00 */
[----:B------:R-:W-:Y:S01]  /*f7b0*/  ULDC.64 UR8, c[0x0][0x248] ;  /* 0x0000920000087ab9 */ /* 0x000fe20000000a00 */
[----:B------:R-:W-:Y:S05]  /*f7c0*/  BRA `(.L_x_409) ;  /* 0x0000000000687947 */ /* 0x000fea0003800000 */
.L_x_411:
        /* <DEDUP_REMOVED lines=26> */
.L_x_409:
        /* <DEDUP_REMOVED lines=14> */
[----:B-----5:R-:W-:Y:S01]  /*fa50*/  LDGSTS.E.BYPASS.LTC128B.128 [R218+0x9000], desc[UR30][R8.64] ;  /* 0x0900000008da7fae */ /* 0x020fe2000b901d5e */
        /* <DEDUP_REMOVED lines=8> */
[----:B------:R-:W1:Y:S06]  /*fae0*/  LDSM.16.M88.4 R16, [R216+0x6000] ;  /* 0x00600000d810783b */ /* 0x000e6c0000000200 */
[----:B------:R-:W2:Y:S06]  /*faf0*/  LDSM.16.M88.4 R60, [R217+0x1000] ;  /* 0x00100000d93c783b */ /* 0x000eac0000000200 */
[----:B------:R-:W3:Y:S06]  /*fb00*/  LDSM.16.M88.4 R32, [R216+0x6400] ;  /* 0x00640000d820783b */ /* 0x000eec0000000200 */
[----:B------:R-:W0:Y:S06]  /*fb10*/  LDGDEPBAR ;  /* 0x00000000000079af */ /* 0x000e2c0000000000 */
[----:B------:R-:W4:Y:S06]  /*fb20*/  LDSM.16.M88.4 R48, [R216+0x6800] ;  /* 0x00680000d830783b */ /* 0x000f2c0000000200 */
[----:B------:R-:W4:Y:S06]  /*fb30*/  LDSM.16.M88.4 R168, [R216+0x6c00] ;  /* 0x006c0000d8a8783b */ /* 0x000f2c0000000200 */
        /* <DEDUP_REMOVED lines=19> */
[C---:B------:R-:W-:Y:S06]  /*fc70*/  HMMA.16816.F32.BF16 R40, R60.reuse, R48, RZ ;  /* 0x000000303c28723c */ /* 0x040fec00000418ff */
[-C--:B------:R-:W-:Y:S06]  /*fc80*/  HMMA.16816.F32.BF16 R44, R60, R50.reuse, RZ ;  /* 0x000000323c2c723c */ /* 0x080fec00000418ff */
[C---:B------:R-:W-:Y:S06]  /*fc90*/  HMMA.16816.F32.BF16 R48, R64.reuse, R50, RZ ;  /* 0x000000324030723c */ /* 0x040fec00000418ff */
[-C--:B------:R-:W-:Y:S06]  /*fca0*/  HMMA.16816.F32.BF16 R52, R64, R168.reuse, RZ ;  /* 0x000000a84034723c */ /* 0x080fec00000418ff */
        /* <DEDUP_REMOVED lines=18> */
[----:B------:R-:W2:Y:S05]  /*fdd0*/  LDSM.16.M88.4 R188, [R216+0x7c00] ;  /* 0x007c0000d8bc783b */ /* 0x000eaa0000000200 */
[-C--:B---3--:R-:W-:Y:S06]  /*fde0*/  HMMA.16816.F32.BF16 R52, R172, R192.reuse, R52 ;  /* 0x000000c0ac34723c */ /* 0x088fec0000041834 */
[C---:B------:R-:W-:Y:S06]  /*fdf0*/  HMMA.16816.F32.BF16 R56, R180.reuse, R192, R56 ;  /* 0x000000c0b438723c */ /* 0x040fec0000041838 */
[-C--:B------:R-:W-:Y:S01]  /*fe00*/  HMMA.16816.F32.BF16 R60, R180, R194.reuse, R60 ;  /* 0x000000c2b43c723c */ /* 0x080fe2000004183c */
[----:B------:R-:W3:Y:S05]  /*fe10*/  LDSM.16.M88.4 R180, [R215+0x2000] ;  /* 0x00200000d7b4783b */ /* 0x000eea0000000200 */
[----:B------:R-:W-:Y:S01]  /*fe20*/  HMMA.16816.F32.BF16 R64, R172, R194, R64 ;  /* 0x000000c2ac40723c */ /* 0x000fe20000041840 */
[----:B------:R-:W3:Y:S05]  /*fe30*/  LDSM.16.M88.4 R172, [R215+0x3000] ;  /* 0x00300000d7ac783b */ /* 0x000eea0000000200 */
[-C--:B----4-:R-:W-:Y:S01]  /*fe40*/  HMMA.16816.F32.BF16 R4, R168, R196.reuse, R4 ;  /* 0x000000c4a804723c */ /* 0x090fe20000041804 */
[----:B------:R-:W4:Y:S05]  /*fe50*/  LDSM.16.M88.4 R192, [R213+0x7400] ;  /* 0x00740000d5c0783b */ /* 0x000f2a0000000200 */
        /* <DEDUP_REMOVED lines=19> */
[----:B------:R-:W2:Y:S05]  /*ff90*/  LDSM.16.M88.4 R168, [R217+0x4000] ;  /* 0x00400000d9a8783b */ /* 0x000eaa0000000200 */
[-C--:B---3--:R-:W-:Y:S01]  /*ffa0*/  HMMA.16816.F32.BF16 R4, R180, R204.reuse, R4 ;  /* 0x000000ccb404723c */ /* 0x088fe20000041804 */
[----:B------:R-:W3:Y:S05]  /*ffb0*/  LDSM.16.M88.4 R188, [R217+0x5000] ;  /* 0x00500000d9bc783b */ /* 0x000eea0000000200 */
[C---:B------:R-:W-:Y:S06]  /*ffc0*/  HMMA.16816.F32.BF16 R8, R172.reuse, R204, R8 ;  /* 0x000000ccac08723c */ /* 0x040fec0000041808 */
[-C--:B------:R-:W-:Y:S06]  /*ffd0*/  HMMA.16816.F32.BF16 R12, R172, R206.reuse, R12 ;  /* 0x000000ceac0c723c */ /* 0x080fec000004180c */
[C---:B------:R-:W-:Y:S01]  /*ffe0*/  HMMA.16816.F32.BF16 R16, R180.reuse, R206, R16 ;  /* 0x000000ceb410723c */ /* 0x040fe20000041810 */
[----:B------:R-:W-:Y:S05]  /*fff0*/  LDSM.16.M88.4 R204, [R216+0x8c00] ;  /* 0x008c0000d8cc783b */ /* 0x000fea0000000200 */
[-C--:B----4-:R-:W-:Y:S06]  /*10000*/  HMMA.16816.F32.BF16 R20, R180, R192.reuse, R20 ;  /* 0x000000c0b414723c */ /* 0x090fec0000041814 */
        /* <DEDUP_REMOVED lines=12> */
[----:B------:R-:W1:Y:S05]  /*100d0*/  LDSM.16.M88.4 R172, [R215+0x5000] ;  /* 0x00500000d7ac783b */ /* 0x000e6a0000000200 */
[----:B------:R-:W-:Y:S01]  /*100e0*/  HMMA.16816.F32.BF16 R64, R180, R178, R64 ;  /* 0x000000b2b440723c */ /* 0x000fe20000041840 */
[----:B------:R-:W1:Y:S05]  /*100f0*/  LDSM.16.M88.4 R176, [R213+0x8400] ;  /* 0x00840000d5b0783b */ /* 0x000e6a0000000200 */
[-C--:B--2---:R-:W-:Y:S01]  /*10100*/  HMMA.16816.F32.BF16 R4, R168, R184.reuse, R4 ;  /* 0x000000b8a804723c */ /* 0x084fe20000041804 */
[----:B------:R-:W2:Y:S05]  /*10110*/  LDSM.16.M88.4 R180, [R213+0x8800] ;  /* 0x00880000d5b4783b */ /* 0x000eaa0000000200 */
[C---:B---3--:R-:W-:Y:S06]  /*10120*/  HMMA.16816.F32.BF16 R8, R188.reuse, R184, R8 ;  /* 0x000000b8bc08723c */ /* 0x048fec0000041808 */
        /* <DEDUP_REMOVED lines=21> */
[----:B------:R-:W-:Y:S01]  /*10280*/  FMNMX.FTZ R166, R4, R3, !PT ;  /* 0x0000000304a67209 */ /* 0x000fe20007810000 */
[-C--:B------:R-:W-:Y:S04]  /*10290*/  HMMA.16816.F32.BF16 R20, R196, R176.reuse, R20 ;  /* 0x000000b0c414723c */ /* 0x080fe80000041814 */
[----:B------:R-:W-:Y:S02]  /*102a0*/  FMNMX.FTZ R165, R6, R164, !PT ;  /* 0x000000a406a57209 */ /* 0x000fe40007810000 */
[----:B------:R-:W-:Y:S01]  /*102b0*/  FMNMX.FTZ R167, R8, R2, !PT ;  /* 0x0000000208a77209 */ /* 0x000fe20007810000 */
[C---:B------:R-:W-:Y:S06]  /*102c0*/  HMMA.16816.F32.BF16 R24, R172.reuse, R176, R24 ;  /* 0x000000b0ac18723c */ /* 0x040fec0000041818 */
        /* <DEDUP_REMOVED lines=56> */
.L_x_410:
[----:B------:R-:W-:Y:S01]  /*10650*/  FMNMX.FTZ R169, R10, R0, !PT ;  /* 0x000000000aa97209 */ /* 0x000fe20007810000 */
[----:B------:R-:W2:Y:S01]  /*10660*/  SHFL.BFLY PT, R168, R171, 0x2, 0x1f ;  /* 0x0c401f00aba87f89 */ /* 0x000ea200000e0000 */
[--C-:B------:R-:W-:Y:S01]  /*10670*/  LOP3.LUT R246, R237, UR20, R240.reuse, 0x96, !PT ;  /* 0x00000014edf67c12 */ /* 0x100fe2000f8e96f0 */
[----:B------:R-:W-:Y:S01]  /*10680*/  USHF.L.U32 UR5, UR34, 0x1, URZ ;  /* 0x0000000122057899 */ /* 0x000fe2000800063f */
[----:B------:R-:W-:Y:S05]  /*10690*/  FMNMX.FTZ R169, R11, R169, !PT ;  /* 0x000000a90ba97209 */ /* 0x000fea0007810000 */
[----:B------:R-:W3:Y:S01]  /*106a0*/  SHFL.BFLY PT, R165, R166, 0x2, 0x1f ;  /* 0x0c401f00a6a57f89 */ /* 0x000ee200000e0000 */
[----:B------:R-:W-:Y:S01]  /*106b0*/  LOP3.LUT R244, R229, UR20, R240, 0x96, !PT ;  /* 0x00000014e5f47c12 */ /* 0x000fe2000f8e96f0 */
[----:B------:R-:W-:Y:S01]  /*106c0*/  IMAD.WIDE.U32 R246, R246, -0x326172a9, RZ ;  /* 0xcd9e8d57f6f67825 */ /* 0x000fe200078e00ff */
[----:B------:R-:W-:Y:S05]  /*106d0*/  FMNMX.FTZ R169, R14, R169, !PT ;  /* 0x000000a90ea97209 */ /* 0x000fea0007810000 */
[----:B------:R-:W4:Y:S01]  /*106e0*/  SHFL.BFLY PT, R167, R170, 0x2, 0x1f ;  /* 0x0c401f00aaa77f89 */ /* 0x000f2200000e0000 */
[----:B------:R-:W-:Y:S01]  /*106f0*/  UIADD3 UR34, UR34, -0x1, URZ ;  /* 0xffffffff22227890 */ /* 0x000fe2000fffe03f */
[----:B------:R-:W-:Y:S01]  /*10700*/  IMAD.WIDE.U32 R244, R244, -0x326172a9, RZ ;  /* 0xcd9e8d57f4f47825 */ /* 0x000fe200078e00ff */
[----:B------:R-:W-:Y:S03]  /*10710*/  FMNMX.FTZ R169, R15, R169, !PT ;  /* 0x000000a90fa97209 */ /* 0x000fe60007810000 */
[----:B------:R-:W-:Y:S01]  /*10720*/  IMAD.U32 R176, RZ, RZ, UR33 ;  /* 0x00000021ffb07e24 */ /* 0x000fe2000f8e00ff */
[----:B------:R-:W-:Y:S04]  /*10730*/  FMNMX.FTZ R169, R26, R169, !PT ;  /* 0x000000a91aa97209 */ /* 0x000fe80007810000 */
[----:B------:R-:W-:Y:S02]  /*10740*/  FMNMX.FTZ R169, R27, R169, !PT ;  /* 0x000000a91ba97209 */ /* 0x000fe40007810000 */
[----:B------:R-:W-:Y:S01]  /*10750*/  LOP3.LUT R176, R241, UR5, R176, 0x96, !PT ;  /* 0x00000005f1b07c12 */ /* 0x000fe2000f8e96b0 */
[----:B------:R-:W-:Y:S01]  /*10760*/  UIADD3 UR5, UR5, 0x1, URZ ;  /* 0x0000000105057890 */ /* 0x000fe2000fffe03f */
[----:B------:R-:W-:Y:S02]  /*10770*/  FMNMX.FTZ R169, R30, R169, !PT ;  /* 0x000000a91ea97209 */ /* 0x000fe40007810000 */
[----:B--2---:R-:W-:Y:S01]  /*10780*/  FMNMX.FTZ R171, R171, R168, !PT ;  /* 0x000000a8abab7209 */ /* 0x004fe20007810000 */
[----:B------:R-:W-:Y:S01]  /*10790*/  IMAD.WIDE.U32 R176, R176, -0x326172a9, RZ ;  /* 0xcd9e8d57b0b07825 */ /* 0x000fe200078e00ff */
[----:B------:R-:W-:Y:S02]  /*107a0*/  FMNMX.FTZ R169, R31, R169, !PT ;  /* 0x000000a91fa97209 */ /* 0x000fe40007810000 */
[----:B---3--:R-:W-:Y:S01]  /*107b0*/  FMNMX.FTZ R165, R166, R165, !PT ;  /* 0x000000a5a6a57209 */ /* 0x008fe20007810000 */
[----:B------:R-:W2:Y:S01]  /*107c0*/  SHFL.BFLY PT, R168, R171, 0x1, 0x1f ;  /* 0x0c201f00aba87f89 */ /* 0x000ea200000e0000 */
[----:B------:R-:W-:Y:S02]  /*107d0*/  FMNMX.FTZ R169, R42, R169, !PT ;  /* 0x000000a92aa97209 */ /* 0x000fe40007810000 */
[----:B----4-:R-:W-:Y:S05]  /*107e0*/  FMNMX.FTZ R170, R170, R167, !PT ;  /* 0x000000a7aaaa7209 */ /* 0x010fea0007810000 */
[----:B------:R-:W3:Y:S01]  /*107f0*/  SHFL.BFLY PT, R166, R165, 0x1, 0x1f ;  /* 0x0c201f00a5a67f89 */ /* 0x000ee200000e0000 */
[----:B------:R-:W-:Y:S02]  /*10800*/  FMNMX.FTZ R169, R43, R169, !PT ;  /* 0x000000a92ba97209 */ /* 0x000fe40007810000 */
[--C-:B------:R-:W-:Y:S05]  /*10810*/  LOP3.LUT R180, R247, UR19, R176.reuse, 0x96, !PT ;  /* 0x00000013f7b47c12 */ /* 0x100fea000f8e96b0 */
[----:B------:R-:W4:Y:S01]  /*10820*/  SHFL.BFLY PT, R167, R170, 0x1, 0x1f ;  /* 0x0c201f00aaa77f89 */ /* 0x000f2200000e0000 */
[----:B------:R-:W-:Y:S02]  /*10830*/  FMNMX.FTZ R169, R46, R169, !PT ;  /* 0x000000a92ea97209 */ /* 0x000fe40007810000 */
[----:B------:R-:W-:Y:S01]  /*10840*/  LOP3.LUT R176, R245, UR19, R176, 0x96, !PT ;  /* 0x00000013f5b07c12 */ /* 0x000fe2000f8e96b0 */
[----:B------:R-:W-:Y:S01]  /*10850*/  IMAD.WIDE.U32 R180, R180, -0x2daee0ad, RZ ;  /* 0xd2511f53b4b47825 */ /* 0x000fe200078e00ff */
[----:B--2---:R-:W-:Y:S02]  /*10860*/  FMNMX.FTZ R168, R171, R168, !PT ;  /* 0x000000a8aba87209 */ /* 0x004fe40007810000 */
[----:B---3--:R-:W-:Y:S03]  /*10870*/  FMNMX.FTZ R166, R165, R166, !PT ;  /* 0x000000a6a5a67209 */ /* 0x008fe60007810000 */
[C---:B------:R-:W-:Y:S01]  /*10880*/  FADD.FTZ R165, -R168.reuse, R3 ;  /* 0x00000003a8a57221 */ /* 0x040fe20000010100 */
[C---:B------:R-:W-:Y:S01]  /*10890*/  FMUL.FTZ R204, R168.reuse, UR4 ;  /* 0x00000004a8cc7c20 */ /* 0x040fe20008410000 */
[----:B------:R-:W-:Y:S02]  /*108a0*/  FSETP.NEU.FTZ.AND P1, PT, R168, -INF , PT ;  /* 0xff800000a800780b */ /* 0x000fe40003f3d000 */
[----:B----4-:R-:W-:Y:S01]  /*108b0*/  FMNMX.FTZ R167, R170, R167, !PT ;  /* 0x000000a7aaa77209 */ /* 0x010fe20007810000 */
[----:B------:R-:W-:Y:S01]  /*108c0*/  FMUL.FTZ R165, R165, UR4 ;  /* 0x00000004a5a57c20 */ /* 0x000fe20008410000 */
[----:B------:R-:W-:Y:S01]  /*108d0*/  FSEL R204, R204, RZ, P1 ;  /* 0x000000ffcccc7208 */ /* 0x000fe20000800000 */
[----:B------:R-:W-:Y:S01]  /*108e0*/  FMUL.FTZ R202, R166, UR4 ;  /* 0x00000004a6ca7c20 */ /* 0x000fe20008410000 */
[----:B------:R-:W-:Y:S01]  /*108f0*/  LOP3.LUT R170, R177, UR21, R234, 0x96, !PT ;  /* 0x00000015b1aa7c12 */ /* 0x000fe2000f8e96ea */
[C---:B------:R-:W-:Y:S01]  /*10900*/  FADD.FTZ R3, -R167.reuse, R164 ;  /* 0x000000a4a7037221 */ /* 0x040fe20000010100 */
[C---:B------:R-:W-:Y:S01]  /*10910*/  FMUL.FTZ R203, R167.reuse, UR4 ;  /* 0x00000004a7cb7c20 */ /* 0x040fe20008410000 */
[----:B------:R2:W3:Y:S01]  /*10920*/  MUFU.EX2 R164, R165 ;  /* 0x000000a500a47308 */ /* 0x0004e20000000800 */
[----:B------:R-:W-:Y:S01]  /*10930*/  FSETP.NEU.FTZ.AND P1, PT, R167, -INF , PT ;  /* 0xff800000a700780b */ /* 0x000fe20003f3d000 */
[----:B------:R-:W-:Y:S04]  /*10940*/  IMAD.WIDE.U32 R178, R170, -0x2daee0ad, RZ ;  /* 0xd2511f53aab27825 */ /* 0x000fe800078e00ff */
[--C-:B------:R-:W-:Y:S01]  /*10950*/  FFMA.FTZ R170, R17, UR4, -R204.reuse ;  /* 0x0000000411aa7c23 */ /* 0x100fe200080108cc */
[----:B------:R-:W-:Y:S01]  /*10960*/  FSEL R203, R203, RZ, P1 ;  /* 0x000000ffcbcb7208 */ /* 0x000fe20000800000 */
[----:B------:R-:W-:Y:S01]  /*10970*/  FFMA.FTZ R189, R4, UR4, -R204 ;  /* 0x0000000404bd7c23 */ /* 0x000fe200080108cc */
[----:B------:R-:W-:Y:S01]  /*10980*/  LOP3.LUT R17, R179, UR18, R228, 0x96, !PT ;  /* 0x00000012b3117c12 */ /* 0x000fe2000f8e96e4 */
[----:B------:R-:W-:Y:S01]  /*10990*/  FFMA.FTZ R191, R5, UR4, -R204 ;  /* 0x0000000405bf7c23 */ /* 0x000fe200080108cc */
[----:B------:R-:W-:Y:S01]  /*109a0*/  FSETP.NEU.FTZ.AND P1, PT, R166, -INF , PT ;  /* 0xff800000a600780b */ /* 0x000fe20003f3d000 */
[--C-:B------:R-:W-:Y:S01]  /*109b0*/  FFMA.FTZ R188, R19, UR4, -R203.reuse ;  /* 0x0000000413bc7c23 */ /* 0x100fe200080108cb */
[--C-:B------:R-:W-:Y:S01]  /*109c0*/  FFMA.FTZ R192, R6, UR4, -R203.reuse ;  /* 0x0000000406c07c23 */ /* 0x100fe200080108cb */
[----:B-1----:R-:W-:Y:S01]  /*109d0*/  IMAD.WIDE.U32 R172, R17, -0x326172a9, RZ ;  /* 0xcd9e8d5711ac7825 */ /* 0x002fe200078e00ff */
[----:B------:R-:W-:Y:S01]  /*109e0*/  FSEL R202, R202, RZ, P1 ;  /* 0x000000ffcaca7208 */ /* 0x000fe20000800000 */
[----:B------:R-:W-:Y:S02]  /*109f0*/  MUFU.EX2 R170, R170 ;  /* 0x000000aa00aa7308 */ /* 0x000fe40000000800 */
[--C-:B------:R-:W-:Y:S01]  /*10a00*/  FFMA.FTZ R190, R7, UR4, -R203.reuse ;  /* 0x0000000407be7c23 */ /* 0x100fe200080108cb */
[----:B------:R-:W-:Y:S01]  /*10a10*/  FMUL.FTZ R3, R3, UR4 ;  /* 0x0000000403037c20 */ /* 0x000fe20008410000 */
[----:B--2---:R-:W-:Y:S01]  /*10a20*/  FMNMX.FTZ R165, R47, R169, !PT ;  /* 0x000000a92fa57209 */ /* 0x004fe20007810000 */
[----:B------:R-:W-:Y:S01]  /*10a30*/  FFMA.FTZ R195, R12, UR4, -R202 ;  /* 0x000000040cc37c23 */ /* 0x000fe200080108ca */
[----:B------:R-:W-:Y:S01]  /*10a40*/  LOP3.LUT R169, R177, UR21, R238, 0x96, !PT ;  /* 0x00000015b1a97c12 */ /* 0x000fe2000f8e96ee */
[----:B------:R-:W-:Y:S01]  /*10a50*/  IMAD.WIDE.U32 R176, R176, -0x2daee0ad, RZ ;  /* 0xd2511f53b0b07825 */ /* 0x000fe200078e00ff */
[----:B------:R-:W-:Y:S02]  /*10a60*/  FMNMX.FTZ R165, R58, R165, !PT ;  /* 0x000000a53aa57209 */ /* 0x000fe40007810000 */
[----:B------:R-:W-:Y:S01]  /*10a70*/  MUFU.EX2 R188, R188 ;  /* 0x000000bc00bc7308 */ /* 0x000fe20000000800 */
[----:B------:R-:W-:Y:S01]  /*10a80*/  LOP3.LUT R19, R173, UR17, R244, 0x96, !PT ;  /* 0x00000011ad137c12 */ /* 0x000fe2000f8e96f4 */
[----:B------:R-:W-:Y:S01]  /*10a90*/  IMAD.WIDE.U32 R174, R169, -0x2daee0ad, RZ ;  /* 0xd2511f53a9ae7825 */ /* 0x000fe200078e00ff */
[----:B------:R-:W-:Y:S03]  /*10aa0*/  FMNMX.FTZ R165, R59, R165, !PT ;  /* 0x000000a53ba57209 */ /* 0x000fe60007810000 */
[----:B------:R-:W-:Y:S01]  /*10ab0*/  FFMA.FTZ R169, R16, UR4, -R204 ;  /* 0x0000000410a97c23 */ /* 0x000fe200080108cc */
[----:B------:R-:W-:Y:S01]  /*10ac0*/  LOP3.LUT R178, R177, UR16, R178, 0x96, !PT ;  /* 0x00000010b1b27c12 */ /* 0x000fe2000f8e96b2 */
[--C-:B------:R-:W-:Y:S01]  /*10ad0*/  FFMA.FTZ R197, R13, UR4, -R202.reuse ;  /* 0x000000040dc57c23 */ /* 0x100fe200080108ca */
[----:B------:R-:W-:Y:S01]  /*10ae0*/  FMNMX.FTZ R165, R62, R165, !PT ;  /* 0x000000a53ea57209 */ /* 0x000fe20007810000 */
[----:B------:R-:W-:Y:S01]  /*10af0*/  FFMA.FTZ R196, R8, UR4, -R202 ;  /* 0x0000000408c47c23 */ /* 0x000fe200080108ca */
[----:B------:R-:W-:Y:S01]  /*10b00*/  LOP3.LUT R171, R175, UR18, R236, 0x96, !PT ;  /* 0x00000012afab7c12 */ /* 0x000fe2000f8e96ec */
[----:B------:R-:W-:Y:S01]  /*10b10*/  IMAD.WIDE.U32 R178, R178, -0x326172a9, RZ ;  /* 0xcd9e8d57b2b27825 */ /* 0x000fe200078e00ff */
[----:B------:R-:W-:Y:S01]  /*10b20*/  FMNMX.FTZ R165, R63, R165, !PT ;  /* 0x000000a53fa57209 */ /* 0x000fe20007810000 */
[----:B------:R-:W1:Y:S01]  /*10b30*/  MUFU.EX2 R169, R169 ;  /* 0x000000a900a97308 */ /* 0x000e620000000800 */
[----:B------:R-:W-:Y:S01]  /*10b40*/  LOP3.LUT R174, R181, UR16, R174, 0x96, !PT ;  /* 0x00000010b5ae7c12 */ /* 0x000fe2000f8e96ae */
[----:B------:R-:W-:Y:S01]  /*10b50*/  IMAD.WIDE.U32 R206, R171, -0x326172a9, RZ ;  /* 0xcd9e8d57abce7825 */ /* 0x000fe200078e00ff */
[----:B------:R-:W-:Y:S01]  /*10b60*/  LOP3.LUT R172, R179, UR15, R172, 0x96, !PT ;  /* 0x0000000fb3ac7c12 */ /* 0x000fe2000f8e96ac */
[----:B------:R-:W2:Y:S02]  /*10b70*/  SHFL.BFLY PT, R16, R165, 0x2, 0x1f ;  /* 0x0c401f00a5107f89 */ /* 0x000ea400000e0000 */
[----:B------:R-:W-:Y:S01]  /*10b80*/  FFMA.FTZ R171, R18, UR4, -R203 ;  /* 0x0000000412ab7c23 */ /* 0x000fe200080108cb */
[----:B------:R-:W-:Y:S01]  /*10b90*/  IMAD.WIDE.U32 R174, R174, -0x326172a9, RZ ;  /* 0xcd9e8d57aeae7825 */ /* 0x000fe200078e00ff */
[----:B------:R-:W-:Y:S02]  /*10ba0*/  LOP3.LUT R17, R207, UR17, R246, 0x96, !PT ;  /* 0x00000011cf117c12 */ /* 0x000fe4000f8e96f6 */
[----:B------:R-:W-:Y:S01]  /*10bb0*/  MUFU.EX2 R189, R189 ;  /* 0x000000bd00bd7308 */ /* 0x000fe20000000800 */
[----:B------:R-:W-:Y:S01]  /*10bc0*/  FFMA.FTZ R193, R9, UR4, -R202 ;  /* 0x0000000409c17c23 */ /* 0x000fe200080108ca */
[----:B------:R-:W-:Y:S01]  /*10bd0*/  IMAD.WIDE.U32 R172, R172, -0x2daee0ad, RZ ;  /* 0xd2511f53acac7825 */ /* 0x000fe200078e00ff */
[----:B------:R-:W-:Y:S03]  /*10be0*/  LOP3.LUT R206, R175, UR15, R206, 0x96, !PT ;  /* 0x0000000fafce7c12 */ /* 0x000fe6000f8e96ce */
[----:B------:R-:W-:Y:S01]  /*10bf0*/  FADD.FTZ R2, -R166, R2 ;  /* 0x00000002a6027221 */ /* 0x000fe20000010100 */
[----:B------:R-:W-:Y:S04]  /*10c00*/  IMAD.WIDE.U32 R182, R17, -0x2daee0ad, RZ ;  /* 0xd2511f5311b67825 */ /* 0x000fe800078e00ff */
[----:B---3--:R-:W-:Y:S01]  /*10c10*/  FMUL.FTZ R68, R164, R68 ;  /* 0x00000044a4447220 */ /* 0x008fe20000410000 */
[----:B------:R-:W3:Y:S01]  /*10c20*/  MUFU.EX2 R171, R171 ;  /* 0x000000ab00ab7308 */ /* 0x000ee20000000800 */
[----:B------:R-:W-:Y:S01]  /*10c30*/  FMUL.FTZ R2, R2, UR4 ;  /* 0x0000000402027c20 */ /* 0x000fe20008410000 */
[----:B------:R-:W-:Y:S01]  /*10c40*/  IMAD.WIDE.U32 R206, R206, -0x2daee0ad, RZ ;  /* 0xd2511f53cece7825 */ /* 0x000fe200078e00ff */
[----:B------:R-:W-:Y:S03]  /*10c50*/  LOP3.LUT R18, R183, UR14, R180, 0x96, !PT ;  /* 0x0000000eb7127c12 */ /* 0x000fe6000f8e96b4 */
[C---:B------:R-:W-:Y:S01]  /*10c60*/  FMUL.FTZ R69, R164.reuse, R69 ;  /* 0x00000045a4457220 */ /* 0x040fe20000410000 */
[----:B------:R-:W-:Y:S01]  /*10c70*/  IMAD.WIDE.U32 R180, R19, -0x2daee0ad, RZ ;  /* 0xd2511f5313b47825 */ /* 0x000fe200078e00ff */
[----:B------:R-:W-:Y:S02]  /*10c80*/  LOP3.LUT R17, R207, UR12, R182, 0x96, !PT ;  /* 0x0000000ccf117c12 */ /* 0x000fe4000f8e96b6 */
[----:B------:R-:W-:Y:S01]  /*10c90*/  MUFU.EX2 R191, R191 ;  /* 0x000000bf00bf7308 */ /* 0x000fe20000000800 */
[----:B------:R-:W-:Y:S01]  /*10ca0*/  FMUL.FTZ R80, R164, R80 ;  /* 0x00000050a4507220 */ /* 0x000fe20000410000 */
[----:B------:R-:W-:Y:S01]  /*10cb0*/  IMAD.WIDE.U32 R184, R18, -0x326172a9, RZ ;  /* 0xcd9e8d5712b87825 */ /* 0x000fe200078e00ff */
[----:B------:R-:W-:Y:S02]  /*10cc0*/  LOP3.LUT R18, R181, UR14, R176, 0x96, !PT ;  /* 0x0000000eb5127c12 */ /* 0x000fe4000f8e96b0 */
[----:B--2---:R-:W-:Y:S01]  /*10cd0*/  FMNMX.FTZ R16, R165, R16, !PT ;  /* 0x00000010a5107209 */ /* 0x004fe20007810000 */
[----:B------:R-:W-:Y:S01]  /*10ce0*/  IMAD.WIDE.U32 R182, R17, -0x326172a9, RZ ;  /* 0xcd9e8d5711b67825 */ /* 0x000fe200078e00ff */
[----:B------:R-:W-:Y:S03]  /*10cf0*/  LOP3.LUT R4, R173, UR12, R180, 0x96, !PT ;  /* 0x0000000cad047c12 */ /* 0x000fe6000f8e96b4 */
[----:B------:R-:W-:Y:S01]  /*10d00*/  MUFU.EX2 R192, R192 ;  /* 0x000000c000c07308 */ /* 0x000fe20000000800 */
[----:B------:R-:W-:Y:S01]  /*10d10*/  LOP3.LUT R17, R185, UR13, R174, 0x96, !PT ;  /* 0x0000000db9117c12 */ /* 0x000fe2000f8e96ae */
[----:B------:R-:W2:Y:S01]  /*10d20*/  SHFL.BFLY PT, R165, R16, 0x1, 0x1f ;  /* 0x0c201f0010a57f89 */ /* 0x000ea200000e0000 */
[----:B------:R-:W-:Y:S01]  /*10d30*/  IMAD.WIDE.U32 R180, R18, -0x326172a9, RZ ;  /* 0xcd9e8d5712b47825 */ /* 0x000fe200078e00ff */
[C---:B------:R-:W-:Y:S02]  /*10d40*/  LOP3.LUT R19, R182.reuse, 0xffff, RZ, 0xc0, !PT ;  /* 0x0000ffffb6137812 */ /* 0x040fe400078ec0ff */
[----:B------:R-:W-:Y:S01]  /*10d50*/  LOP3.LUT R174, R182, 0xff, RZ, 0xc0, !PT ;  /* 0x000000ffb6ae7812 */ /* 0x000fe200078ec0ff */
[----:B------:R-:W-:Y:S01]  /*10d60*/  IMAD.WIDE.U32 R176, R4, -0x326172a9, RZ ;  /* 0xcd9e8d5704b07825 */ /* 0x000fe200078e00ff */
[----:B------:R-:W-:Y:S02]  /*10d70*/  LOP3.LUT R18, R181, UR13, R178, 0x96, !PT ;  /* 0x0000000db5127c12 */ /* 0x000fe4000f8e96b2 */
[----:B------:R-:W-:Y:S01]  /*10d80*/  MUFU.EX2 R190, R190 ;  /* 0x000000be00be7308 */ /* 0x000fe20000000800 */
[----:B------:R-:W-:Y:S01]  /*10d90*/  SHF.R.U32.HI R19, RZ, 0x8, R19 ;  /* 0x00000008ff137819 */ /* 0x000fe20000011613 */
[----:B------:R-:W-:Y:S01]  /*10da0*/  IMAD.WIDE.U32 R8, R17, -0x2daee0ad, RZ ;  /* 0xd2511f5311087825 */ /* 0x000fe200078e00ff */
[----:B------:R-:W-:Y:S02]  /*10db0*/  LOP3.LUT R5, R183, UR22, R184, 0x96, !PT ;  /* 0x00000016b7057c12 */ /* 0x000fe4000f8e96b8 */
[--C-:B------:R-:W-:Y:S01]  /*10dc0*/  SHF.R.U32.HI R6, RZ, 0x10, R182.reuse ;  /* 0x00000010ff067819 */ /* 0x100fe200000116b6 */
[----:B------:R-:W-:Y:S01]  /*10dd0*/  LDSM.16.MT88.4 R184, [R212+0x9000] ;  /* 0x00900000d4b8783b */ /* 0x000fe20000004200 */
[----:B------:R-:W-:Y:S03]  /*10de0*/  SHF.R.U32.HI R175, RZ, 0x18, R182 ;  /* 0x00000018ffaf7819 */ /* 0x000fe600000116b6 */
[----:B------:R-:W-:Y:S01]  /*10df0*/  MUFU.EX2 R196, R196 ;  /* 0x000000c400c47308 */ /* 0x000fe20000000800 */
[----:B------:R-:W-:Y:S01]  /*10e00*/  LOP3.LUT R4, R177, UR22, R180, 0x96, !PT ;  /* 0x00000016b1047c12 */ /* 0x000fe2000f8e96b4 */
[----:B------:R-:W-:Y:S01]  /*10e10*/  FMUL.FTZ R81, R164, R81 ;  /* 0x00000051a4517220 */ /* 0x000fe20000410000 */
[----:B------:R-:W-:Y:S01]  /*10e20*/  LOP3.LUT R7, R176, 0xffff, RZ, 0xc0, !PT ;  /* 0x0000ffffb0077812 */ /* 0x000fe200078ec0ff */
[----:B------:R-:W-:Y:S01]  /*10e30*/  FMUL.FTZ R84, R164, R84 ;  /* 0x00000054a4547220 */ /* 0x000fe20000410000 */
[----:B------:R-:W-:Y:S01]  /*10e40*/  LOP3.LUT R182, R176, 0xff, RZ, 0xc0, !PT ;  /* 0x000000ffb0b67812 */ /* 0x000fe200078ec0ff */
[----:B------:R-:W-:Y:S01]  /*10e50*/  FMUL.FTZ R85, R164, R85 ;  /* 0x00000055a4557220 */ /* 0x000fe20000410000 */
[--C-:B------:R-:W-:Y:S03]  /*10e60*/  SHF.R.U32.HI R183, RZ, 0x18, R176.reuse ;  /* 0x00000018ffb77819 */ /* 0x100fe600000116b0 */
[----:B------:R-:W-:Y:S01]  /*10e70*/  MUFU.EX2 R193, R193 ;  /* 0x000000c100c17308 */ /* 0x000fe20000000800 */
[----:B--2---:R-:W-:Y:S01]  /*10e80*/  FMNMX.FTZ R165, R16, R165, !PT ;  /* 0x000000a510a57209 */ /* 0x004fe20007810000 */
[--C-:B------:R-:W-:Y:S01]  /*10e90*/  FFMA.FTZ R233, R39, UR4, -R203.reuse ;  /* 0x0000000427e97c23 */ /* 0x100fe200080108cb */
[----:B------:R-:W-:Y:S01]  /*10ea0*/  SHF.R.U32.HI R16, RZ, 0x10, R176 ;  /* 0x00000010ff107819 */ /* 0x000fe200000116b0 */
[----:B------:R-:W-:Y:S01]  /*10eb0*/  FFMA.FTZ R54, R54, UR4, -R203 ;  /* 0x0000000436367c23 */ /* 0x000fe200080108cb */
[C---:B------:R-:W-:Y:S01]  /*10ec0*/  FSETP.NEU.FTZ.AND P1, PT, R165.reuse, -INF , PT ;  /* 0xff800000a500780b */ /* 0x040fe20003f3d000 */
[----:B------:R-:W-:Y:S01]  /*10ed0*/  FMUL.FTZ R201, R165, UR4 ;  /* 0x00000004a5c97c20 */ /* 0x000fe20008410000 */
[----:B------:R-:W2:Y:S01]  /*10ee0*/  LDSM.16.MT88.4 R176, [R214+0x9000] ;  /* 0x00900000d6b0783b */ /* 0x000ea20000004200 */
[----:B------:R-:W-:Y:S01]  /*10ef0*/  PRMT R174, R174, 0x5410, R19 ;  /* 0x00005410aeae7816 */ /* 0x000fe20000000013 */
[----:B------:R-:W-:Y:S01]  /*10f00*/  IMAD.WIDE.U32 R18, R18, -0x2daee0ad, RZ ;  /* 0xd2511f5312127825 */ /* 0x000fe200078e00ff */
[----:B------:R-:W-:Y:S01]  /*10f10*/  LOP3.LUT R6, R6, 0xff, RZ, 0xc0, !PT ;  /* 0x000000ff06067812 */ /* 0x000fe200078ec0ff */
[----:B------:R-:W-:Y:S01]  /*10f20*/  MUFU.EX2 R195, R195 ;  /* 0x000000c300c37308 */ /* 0x000fe20000000800 */
[----:B------:R-:W-:Y:S01]  /*10f30*/  FSEL R201, R201, RZ, P1 ;  /* 0x000000ffc9c97208 */ /* 0x000fe20000800000 */
[----:B------:R-:W-:Y:S01]  /*10f40*/  FADD.FTZ R0, -R165, R0 ;  /* 0x00000000a5007221 */ /* 0x000fe20000010100 */
[----:B------:R-:W-:Y:S01]  /*10f50*/  SHF.R.U32.HI R7, RZ, 0x8, R7 ;  /* 0x00000008ff077819 */ /* 0x000fe20000011607 */
[----:B------:R-:W-:Y:S01]  /*10f60*/  FFMA.FTZ R57, R57, UR4, -R202 ;  /* 0x0000000439397c23 */ /* 0x000fe200080108ca */
[----:B------:R-:W-:Y:S01]  /*10f70*/  LOP3.LUT R207, R19, UR29, R172, 0x96, !PT ;  /* 0x0000001d13cf7c12 */ /* 0x000fe2000f8e96ac */
[--C-:B------:R-:W-:Y:S01]  /*10f80*/  FFMA.FTZ R199, R10, UR4, -R201.reuse ;  /* 0x000000040ac77c23 */ /* 0x100fe200080108c9 */
[----:B------:R-:W-:Y:S01]  /*10f90*/  FFMA.FTZ R194, R11, UR4, -R201 ;  /* 0x000000040bc27c23 */ /* 0x000fe200080108c9 */
[----:B------:R-:W-:Y:S01]  /*10fa0*/  PRMT R175, R6, 0x5410, R175 ;  /* 0x0000541006af7816 */ /* 0x000fe200000000af */
[----:B------:R-:W-:Y:S01]  /*10fb0*/  FFMA.FTZ R198, R14, UR4, -R201 ;  /* 0x000000040ec67c23 */ /* 0x000fe200080108c9 */
[----:B------:R-:W-:Y:S01]  /*10fc0*/  PRMT R182, R182, 0x5410, R7 ;  /* 0x00005410b6b67816 */ /* 0x000fe20000000007 */
[----:B------:R-:W-:Y:S01]  /*10fd0*/  FFMA.FTZ R200, R15, UR4, -R201 ;  /* 0x000000040fc87c23 */ /* 0x000fe200080108c9 */
[C---:B------:R-:W-:Y:S01]  /*10fe0*/  LOP3.LUT R7, R5.reuse, 0xffff, RZ, 0xc0, !PT ;  /* 0x0000ffff05077812 */ /* 0x040fe200078ec0ff */
[----:B------:R-:W-:Y:S01]  /*10ff0*/  MUFU.EX2 R199, R199 ;  /* 0x000000c700c77308 */ /* 0x000fe20000000800 */
[----:B------:R-:W-:Y:S01]  /*11000*/  SHF.R.U32.HI R6, RZ, 0x10, R5 ;  /* 0x00000010ff067819 */ /* 0x000fe20000011605 */
[----:B------:R-:W-:Y:S01]  /*11010*/  FMUL.FTZ R0, R0, UR4 ;  /* 0x0000000400007c20 */ /* 0x000fe20008410000 */
[----:B------:R-:W-:Y:S01]  /*11020*/  LOP3.LUT R172, R5, 0xff, RZ, 0xc0, !PT ;  /* 0x000000ff05ac7812 */ /* 0x000fe200078ec0ff */
[----:B------:R-:W-:Y:S01]  /*11030*/  FFMA.FTZ R58, R58, UR4, -R201 ;  /* 0x000000043a3a7c23 */ /* 0x000fe200080108c9 */
[----:B------:R-:W-:Y:S01]  /*11040*/  SHF.R.U32.HI R173, RZ, 0x18, R5 ;  /* 0x00000018ffad7819 */ /* 0x000fe20000011605 */
[----:B------:R-:W-:Y:S01]  /*11050*/  FFMA.FTZ R59, R59, UR4, -R201 ;  /* 0x000000043b3b7c23 */ /* 0x000fe200080108c9 */
[C---:B------:R-:W-:Y:S03]  /*11060*/  LOP3.LUT R5, R4.reuse, 0xffff, RZ, 0xc0, !PT ;  /* 0x0000ffff04057812 */ /* 0x040fe600078ec0ff */
[----:B------:R-:W-:Y:S01]  /*11070*/  MUFU.EX2 R194, R194 ;  /* 0x000000c200c27308 */ /* 0x000fe20000000800 */
[----:B------:R-:W-:Y:S01]  /*11080*/  LOP3.LUT R180, R4, 0xff, RZ, 0xc0, !PT ;  /* 0x000000ff04b47812 */ /* 0x000fe200078ec0ff */
[C---:B------:R-:W-:Y:S01]  /*11090*/  FMUL.FTZ R104, R164.reuse, R104 ;  /* 0x00000068a4687220 */ /* 0x040fe20000410000 */
[----:B------:R-:W-:Y:S01]  /*110a0*/  SHF.R.U32.HI R5, RZ, 0x8, R5 ;  /* 0x00000008ff057819 */ /* 0x000fe20000011605 */
[----:B------:R-:W-:Y:S01]  /*110b0*/  FMUL.FTZ R105, R164, R105 ;  /* 0x00000069a4697220 */ /* 0x000fe20000410000 */
[----:B------:R-:W-:Y:S01]  /*110c0*/  SHF.R.U32.HI R7, RZ, 0x8, R7 ;  /* 0x00000008ff077819 */ /* 0x000fe20000011607 */
[----:B------:R-:W-:Y:S01]  /*110d0*/  FFMA.FTZ R248, R44, UR4, -R202 ;  /* 0x000000042cf87c23 */ /* 0x000fe200080108ca */
[----:B------:R-:W-:Y:S03]  /*110e0*/  SHF.R.U32.HI R181, RZ, 0x10, R4 ;  /* 0x00000010ffb57819 */ /* 0x000fe60000011604 */
[----:B------:R-:W-:Y:S01]  /*110f0*/  MUFU.EX2 R197, R197 ;  /* 0x000000c500c57308 */ /* 0x000fe20000000800 */
[----:B------:R-:W-:Y:S01]  /*11100*/  PRMT R180, R180, 0x5410, R5 ;  /* 0x00005410b4b47816 */ /* 0x000fe20000000005 */
[----:B------:R-:W-:Y:S01]  /*11110*/  FFMA.FTZ R249, R45, UR4, -R202 ;  /* 0x000000042df97c23 */ /* 0x000fe200080108ca */
[--C-:B------:R-:W-:Y:S01]  /*11120*/  HSET2.LE.AND R174, R174, R226.reuse, PT ;  /* 0x000000e2aeae7233 */ /* 0x100fe20003803000 */
[----:B------:R-:W-:Y:S01]  /*11130*/  FFMA.FTZ R250, R46, UR4, -R201 ;  /* 0x000000042efa7c23 */ /* 0x000fe200080108c9 */
[----:B------:R-:W-:Y:S01]  /*11140*/  PRMT R172, R172, 0x5410, R7 ;  /* 0x00005410acac7816 */ /* 0x000fe20000000007 */
[----:B------:R-:W-:Y:S01]  /*11150*/  FFMA.FTZ R251, R47, UR4, -R201 ;  /* 0x000000042ffb7c23 */ /* 0x000fe200080108c9 */
[----:B------:R-:W-:Y:S03]  /*11160*/  SHF.R.U32.HI R5, RZ, 0x18, R4 ;  /* 0x00000018ff057819 */ /* 0x000fe60000011604 */
[----:B------:R-:W4:Y:S01]  /*11170*/  MUFU.EX2 R3, R3 ;  /* 0x0000000300037308 */ /* 0x000f220000000800 */
[----:B-1----:R-:W-:Y:S01]  /*11180*/  F2FP.BF16.F32.PACK_AB R4, R170, R169 ;  /* 0x000000a9aa04723e */ /* 0x002fe200000010ff */
[----:B------:R-:W-:Y:S01]  /*11190*/  FFMA.FTZ R252, R52, UR4, -R204 ;  /* 0x0000000434fc7c23 */ /* 0x000fe200080108cc */
[----:B------:R-:W-:Y:S01]  /*111a0*/  LOP3.LUT R6, R6, 0xff, RZ, 0xc0, !PT ;  /* 0x000000ff06067812 */ /* 0x000fe200078ec0ff */
[--C-:B------:R-:W-:Y:S01]  /*111b0*/  FFMA.FTZ R66, R66, UR4, -R203.reuse ;  /* 0x0000000442427c23 */ /* 0x100fe200080108cb */
[----:B------:R-:W-:Y:S01]  /*111c0*/  LOP3.LUT R181, R181, 0xff, RZ, 0xc0, !PT ;  /* 0x000000ffb5b57812 */ /* 0x000fe200078ec0ff */
[----:B------:R-:W-:Y:S01]  /*111d0*/  FFMA.FTZ R67, R67, UR4, -R203 ;  /* 0x0000000443437c23 */ /* 0x000fe200080108cb */
[----:B------:R-:W-:Y:S03]  /*111e0*/  LOP3.LUT R174, R174, R4, RZ, 0xc0, !PT ;  /* 0x00000004aeae7212 */ /* 0x000fe600078ec0ff */
        /* <DEDUP_REMOVED lines=8> */
[----:B------:R-:W-:Y:S01]  /*11270*/  MUFU.EX2 R200, R200 ;  /* 0x000000c800c87308 */ /* 0x000fe20000000800 */
[----:B---3--:R-:W-:Y:S01]  /*11280*/  F2FP.BF16.F32.PACK_AB R5, R188, R171 ;  /* 0x000000abbc05723e */ /* 0x008fe200000010ff */
[----:B----4-:R-:W-:Y:S01]  /*11290*/  FMUL.FTZ R70, R3, R70 ;  /* 0x0000004603467220 */ /* 0x010fe20000410000 */
[----:B------:R-:W-:Y:S01]  /*112a0*/  F2FP.BF16.F32.PACK_AB R4, R191, R189 ;  /* 0x000000bdbf04723e */ /* 0x000fe200000010ff */
[C---:B------:R-:W-:Y:S01]  /*112b0*/  FMUL.FTZ R71, R3.reuse, R71 ;  /* 0x0000004703477220 */ /* 0x040fe20000410000 */
[----:B------:R-:W-:Y:S01]  /*112c0*/  LOP3.LUT R16, R16, 0xff, RZ, 0xc0, !PT ;  /* 0x000000ff10107812 */ /* 0x000fe200078ec0ff */
[----:B------:R-:W-:Y:S01]  /*112d0*/  FMUL.FTZ R82, R3, R82 ;  /* 0x0000005203527220 */ /* 0x000fe20000410000 */
[----:B------:R-:W-:Y:S03]  /*112e0*/  LOP3.LUT R175, R175, R5, RZ, 0xc0, !PT ;  /* 0x00000005afaf7212 */ /* 0x000fe600078ec0ff */
[----:B------:R-:W1:Y:S01]  /*112f0*/  MUFU.EX2 R2, R2 ;  /* 0x0000000200027308 */ /* 0x000e620000000800 */
[----:B------:R-:W-:Y:S01]  /*11300*/  LOP3.LUT R172, R172, R4, RZ, 0xc0, !PT ;  /* 0x00000004acac7212 */ /* 0x000fe200078ec0ff */
[C---:B------:R-:W-:Y:S01]  /*11310*/  FMUL.FTZ R83, R3.reuse, R83 ;  /* 0x0000005303537220 */ /* 0x040fe20000410000 */
[--C-:B------:R-:W-:Y:S01]  /*11320*/  HSET2.LE.AND R182, R182, R226.reuse, PT ;  /* 0x000000e2b6b67233 */ /* 0x100fe20003803000 */
[C---:B------:R-:W-:Y:S01]  /*11330*/  FMUL.FTZ R86, R3.reuse, R86 ;  /* 0x0000005603567220 */ /* 0x040fe20000410000 */
[--C-:B------:R-:W-:Y:S01]  /*11340*/  HSET2.LE.AND R173, R173, R226.reuse, PT ;  /* 0x000000e2adad7233 */ /* 0x100fe20003803000 */
[C---:B------:R-:W-:Y:S01]  /*11350*/  FMUL.FTZ R87, R3.reuse, R87 ;  /* 0x0000005703577220 */ /* 0x040fe20000410000 */
[--C-:B------:R-:W-:Y:S03]  /*11360*/  HSET2.LE.AND R180, R180, R226.reuse, PT ;  /* 0x000000e2b4b47233 */ /* 0x100fe60003803000 */
[----:B------:R-:W3:Y:S01]  /*11370*/  MUFU.EX2 R0, R0 ;  /* 0x0000000000007308 */ /* 0x000ee20000000800 */
[--C-:B------:R-:W-:Y:S01]  /*11380*/  HSET2.LE.AND R181, R181, R226.reuse, PT ;  /* 0x000000e2b5b57233 */ /* 0x100fe20003803000 */
[C---:B------:R-:W-:Y:S01]  /*11390*/  FMUL.FTZ R106, R3.reuse, R106 ;  /* 0x0000006a036a7220 */ /* 0x040fe20000410000 */
[----:B------:R-:W-:Y:S01]  /*113a0*/  PRMT R183, R16, 0x5410, R183 ;  /* 0x0000541010b77816 */ /* 0x000fe200000000b7 */
[C---:B------:R-:W-:Y:S01]  /*113b0*/  FMUL.FTZ R107, R3.reuse, R107 ;  /* 0x0000006b036b7220 */ /* 0x040fe20000410000 */
[----:B------:R-:W-:Y:S01]  /*113c0*/  F2FP.BF16.F32.PACK_AB R7, R190, R192 ;  /* 0x000000c0be07723e */ /* 0x000fe200000010ff */
[----:B------:R-:W-:Y:S01]  /*113d0*/  FMUL.FTZ R98, R3, R98 ;  /* 0x0000006203627220 */ /* 0x000fe20000410000 */
[----:B------:R-:W-:Y:S03]  /*113e0*/  F2FP.BF16.F32.PACK_AB R6, R193, R196 ;  /* 0x000000c4c106723e */ /* 0x000fe600000010ff */
[----:B------:R-:W-:Y:S01]  /*113f0*/  MUFU.EX2 R250, R250 ;  /* 0x000000fa00fa7308 */ /* 0x000fe20000000800 */
[----:B------:R-:W-:Y:S01]  /*11400*/  F2FP.BF16.F32.PACK_AB R5, R194, R199 ;  /* 0x000000c7c205723e */ /* 0x000fe200000010ff */
[C---:B-1----:R-:W-:Y:S01]  /*11410*/  FMUL.FTZ R12, R2.reuse, R152 ;  /* 0x00000098020c7220 */ /* 0x042fe20000410000 */
[----:B------:R-:W-:Y:S01]  /*11420*/  F2FP.BF16.F32.PACK_AB R4, R197, R195 ;  /* 0x000000c3c504723e */ /* 0x000fe200000010ff */
[C---:B------:R-:W-:Y:S01]  /*11430*/  FMUL.FTZ R13, R2.reuse, R153 ;  /* 0x00000099020d7220 */ /* 0x040fe20000410000 */
[----:B------:R-:W-:Y:S01]  /*11440*/  LOP3.LUT R206, R9, UR29, R206, 0x96, !PT ;  /* 0x0000001d09ce7c12 */ /* 0x000fe2000f8e96ce */
[----:B------:R-:W-:Y:S01]  /*11450*/  FMUL.FTZ R72, R2, R72 ;  /* 0x0000004802487220 */ /* 0x000fe20000410000 */
[----:B------:R-:W-:Y:S01]  /*11460*/  LOP3.LUT R173, R173, R7, RZ, 0xc0, !PT ;  /* 0x00000007adad7212 */ /* 0x000fe200078ec0ff */
[C---:B------:R-:W-:Y:S01]  /*11470*/  FMUL.FTZ R7, R3.reuse, R163 ;  /* 0x000000a303077220 */ /* 0x040fe20000410000 */
[----:B------:R-:W-:Y:S01]  /*11480*/  LOP3.LUT R180, R180, R6, RZ, 0xc0, !PT ;  /* 0x00000006b4b47212 */ /* 0x000fe200078ec0ff */
[----:B------:R-:W-:Y:S01]  /*11490*/  FMUL.FTZ R6, R3, R162 ;  /* 0x000000a203067220 */ /* 0x000fe20000410000 */
[----:B------:R-:W-:Y:S01]  /*114a0*/  LOP3.LUT R181, R181, R5, RZ, 0xc0, !PT ;  /* 0x00000005b5b57212 */ /* 0x000fe200078ec0ff */
[----:B------:R-:W-:Y:S01]  /*114b0*/  FMUL.FTZ R5, R164, R161 ;  /* 0x000000a1a4057220 */ /* 0x000fe20000410000 */
[----:B------:R-:W-:Y:S01]  /*114c0*/  LOP3.LUT R182, R182, R4, RZ, 0xc0, !PT ;  /* 0x00000004b6b67212 */ /* 0x000fe200078ec0ff */
[----:B------:R-:W-:Y:S01]  /*114d0*/  FMUL.FTZ R4, R164, R160 ;  /* 0x000000a0a4047220 */ /* 0x000fe20000410000 */
[----:B------:R-:W-:Y:S01]  /*114e0*/  LOP3.LUT R17, R8, 0xff, RZ, 0xc0, !PT ;  /* 0x000000ff08117812 */ /* 0x000fe200078ec0ff */
[C---:B---3--:R-:W-:Y:S01]  /*114f0*/  FMUL.FTZ R10, R0.reuse, R158 ;  /* 0x0000009e000a7220 */ /* 0x048fe20000410000 */
[--C-:B------:R-:W-:Y:S01]  /*11500*/  SHF.R.U32.HI R16, RZ, 0x10, R8.reuse ;  /* 0x00000010ff107819 */ /* 0x100fe20000011608 */
[C---:B------:R-:W-:Y:S01]  /*11510*/  FMUL.FTZ R11, R0.reuse, R159 ;  /* 0x0000009f000b7220 */ /* 0x040fe20000410000 */
[----:B------:R-:W-:Y:S01]  /*11520*/  SHF.R.U32.HI R205, RZ, 0x18, R8 ;  /* 0x00000018ffcd7819 */ /* 0x000fe20000011608 */
[C---:B------:R-:W-:Y:S01]  /*11530*/  FMUL.FTZ R14, R0.reuse, R154 ;  /* 0x0000009a000e7220 */ /* 0x040fe20000410000 */
[-C--:B--2---:R-:W-:Y:S01]  /*11540*/  HMMA.16816.F32.BF16 R4, R172, R176.reuse, R4 ;  /* 0x000000b0ac04723c */ /* 0x084fe20000041804 */
[----:B------:R-:W-:Y:S04]  /*11550*/  MUFU.EX2 R251, R251 ;  /* 0x000000fb00fb7308 */ /* 0x000fe80000000800 */
[--C-:B------:R-:W-:Y:S01]  /*11560*/  HSET2.LE.AND R183, R183, R226.reuse, PT ;  /* 0x000000e2b7b77233 */ /* 0x100fe20003803000 */
[----:B------:R-:W-:Y:S01]  /*11570*/  FMUL.FTZ R15, R0, R155 ;  /* 0x0000009b000f7220 */ /* 0x000fe20000410000 */
[----:B------:R-:W-:Y:S01]  /*11580*/  LOP3.LUT R9, R8, 0xffff, RZ, 0xc0, !PT ;  /* 0x0000ffff08097812 */ /* 0x000fe200078ec0ff */
[----:B------:R-:W1:Y:S03]  /*11590*/  LDSM.16.MT88.4 R152, [R214+0xa000] ;  /* 0x00a00000d698783b */ /* 0x000e660000004200 */
[----:B------:R-:W-:Y:S01]  /*115a0*/  MUFU.EX2 R233, R233 ;  /* 0x000000e900e97308 */ /* 0x000fe20000000800 */
[----:B------:R-:W-:Y:S01]  /*115b0*/  F2FP.BF16.F32.PACK_AB R8, R200, R198 ;  /* 0x000000c6c808723e */ /* 0x000fe200000010ff */
[C---:B------:R-:W-:Y:S01]  /*115c0*/  FMUL.FTZ R73, R2.reuse, R73 ;  /* 0x0000004902497220 */ /* 0x040fe20000410000 */
[----:B------:R-:W-:Y:S01]  /*115d0*/  SHF.R.U32.HI R160, RZ, 0x8, R9 ;  /* 0x00000008ffa07819 */ /* 0x000fe20000011609 */
[C---:B------:R-:W-:Y:S01]  /*115e0*/  FMUL.FTZ R9, R2.reuse, R157 ;  /* 0x0000009d02097220 */ /* 0x040fe20000410000 */
[----:B------:R-:W-:Y:S01]  /*115f0*/  LOP3.LUT R183, R183, R8, RZ, 0xc0, !PT ;  /* 0x00000008b7b77212 */ /* 0x000fe200078ec0ff */
[----:B------:R-:W-:Y:S01]  /*11600*/  FMUL.FTZ R8, R2, R156 ;  /* 0x0000009c02087220 */ /* 0x000fe20000410000 */
[C---:B------:R-:W-:Y:S01]  /*11610*/  LOP3.LUT R157, R18.reuse, 0xffff, RZ, 0xc0, !PT ;  /* 0x0000ffff129d7812 */ /* 0x040fe200078ec0ff */
[C---:B------:R-:W-:Y:S01]  /*11620*/  FMUL.FTZ R19, R3.reuse, R151 ;  /* 0x0000009703137220 */ /* 0x040fe20000410000 */
[----:B------:R-:W-:Y:S01]  /*11630*/  LOP3.LUT R161, R18, 0xff, RZ, 0xc0, !PT ;  /* 0x000000ff12a17812 */ /* 0x000fe200078ec0ff */
[C---:B------:R-:W-:Y:S01]  /*11640*/  FMUL.FTZ R100, R2.reuse, R100 ;  /* 0x0000006402647220 */ /* 0x040fe20000410000 */
[----:B------:R-:W-:Y:S01]  /*11650*/  SHF.R.U32.HI R157, RZ, 0x8, R157 ;  /* 0x00000008ff9d7819 */ /* 0x000fe2000001169d */
[----:B------:R-:W-:Y:S01]  /*11660*/  FMUL.FTZ R101, R2, R101 ;  /* 0x0000006502657220 */ /* 0x000fe20000410000 */
[C---:B------:R-:W-:Y:S01]  /*11670*/  HMMA.16816.F32.BF16 R8, R180.reuse, R176, R8 ;  /* 0x000000b0b408723c */ /* 0x040fe20000041808 */
[----:B------:R-:W-:Y:S03]  /*11680*/  MUFU.EX2 R248, R248 ;  /* 0x000000f800f87308 */ /* 0x000fe60000000800 */
[--C-:B------:R-:W-:Y:S01]  /*11690*/  SHF.R.U32.HI R156, RZ, 0x10, R18.reuse ;  /* 0x00000010ff9c7819 */ /* 0x100fe20000011612 */
[----:B------:R-:W-:Y:S01]  /*116a0*/  FMUL.FTZ R102, R0, R102 ;  /* 0x0000006600667220 */ /* 0x000fe20000410000 */
[-C--:B------:R-:W-:Y:S05]  /*116b0*/  HMMA.16816.F32.BF16 R12, R180, R178.reuse, R12 ;  /* 0x000000b2b40c723c */ /* 0x080fea000004180c */
[----:B------:R-:W-:Y:S01]  /*116c0*/  MUFU.EX2 R249, R249 ;  /* 0x000000f900f97308 */ /* 0x000fe20000000800 */
[----:B------:R-:W-:Y:S01]  /*116d0*/  SHF.R.U32.HI R163, RZ, 0x18, R18 ;  /* 0x00000018ffa37819 */ /* 0x000fe20000011612 */
[----:B------:R-:W-:Y:S01]  /*116e0*/  FMUL.FTZ R18, R3, R150 ;  /* 0x0000009603127220 */ /* 0x000fe20000410000 */
[----:B------:R-:W-:Y:S03]  /*116f0*/  PRMT R160, R17, 0x5410, R160 ;  /* 0x0000541011a07816 */ /* 0x000fe600000000a0 */
[----:B------:R-:W-:Y:S01]  /*11700*/  FMUL.FTZ R17, R164, R149 ;  /* 0x00000095a4117220 */ /* 0x000fe20000410000 */
[----:B------:R-:W-:Y:S01]  /*11710*/  LOP3.LUT R162, R16, 0xff, RZ, 0xc0, !PT ;  /* 0x000000ff10a27812 */ /* 0x000fe200078ec0ff */
[----:B------:R-:W-:Y:S01]  /*11720*/  FMUL.FTZ R16, R164, R148 ;  /* 0x00000094a4107220 */ /* 0x000fe20000410000 */
[----:B------:R-:W-:Y:S01]  /*11730*/  LOP3.LUT R156, R156, 0xff, RZ, 0xc0, !PT ;  /* 0x000000ff9c9c7812 */ /* 0x000fe200078ec0ff */
[----:B------:R-:W2:Y:S01]  /*11740*/  LDSM.16.MT88.4 R148, [R212+0xa000] ;  /* 0x00a00000d494783b */ /* 0x000ea20000004200 */
[----:B------:R-:W-:Y:S01]  /*11750*/  PRMT R161, R161, 0x5410, R157 ;  /* 0x00005410a1a17816 */ /* 0x000fe2000000009d */
[----:B------:R-:W-:Y:S01]  /*11760*/  FMUL.FTZ R103, R0, R103 ;  /* 0x0000006700677220 */ /* 0x000fe20000410000 */
[----:B------:R-:W-:Y:S01]  /*11770*/  PRMT R163, R156, 0x5410, R163 ;  /* 0x000054109ca37816 */ /* 0x000fe200000000a3 */
[C---:B------:R-:W-:Y:S01]  /*11780*/  FMUL.FTZ R74, R0.reuse, R74 ;  /* 0x0000004a004a7220 */ /* 0x040fe20000410000 */
[C---:B------:R-:W-:Y:S01]  /*11790*/  HMMA.16816.F32.BF16 R16, R172.reuse, R178, R16 ;  /* 0x000000b2ac10723c */ /* 0x040fe20000041810 */
[----:B------:R-:W-:Y:S02]  /*117a0*/  MUFU.EX2 R66, R66 ;  /* 0x0000004200427308 */ /* 0x000fe40000000800 */
[----:B------:R-:W3:Y:S01]  /*117b0*/  LDSM.16.MT88.4 R156, [R214+0xb000] ;  /* 0x00b00000d69c783b */ /* 0x000ee20000004200 */
[----:B------:R-:W-:Y:S01]  /*117c0*/  FMUL.FTZ R75, R0, R75 ;  /* 0x0000004b004b7220 */ /* 0x000fe20000410000 */
[----:B------:R-:W-:Y:S01]  /*117d0*/  PRMT R162, R162, 0x5410, R205 ;  /* 0x00005410a2a27816 */ /* 0x000fe200000000cd */
[-C--:B------:R-:W-:Y:S05]  /*117e0*/  HMMA.16816.F32.BF16 R68, R172, R184.reuse, R68 ;  /* 0x000000b8ac44723c */ /* 0x080fea0000041844 */
[----:B------:R-:W-:Y:S01]  /*117f0*/  MUFU.EX2 R67, R67 ;  /* 0x0000004300437308 */ /* 0x000fe20000000800 */
[C---:B------:R-:W-:Y:S01]  /*11800*/  FMUL.FTZ R76, R2.reuse, R76 ;  /* 0x0000004c024c7220 */ /* 0x040fe20000410000 */
[C---:B------:R-:W-:Y:S04]  /*11810*/  HMMA.16816.F32.BF16 R72, R180.reuse, R184, R72 ;  /* 0x000000b8b448723c */ /* 0x040fe80000041848 */
[----:B------:R-:W-:Y:S01]  /*11820*/  FMUL.FTZ R77, R2, R77 ;  /* 0x0000004d024d7220 */ /* 0x000fe20000410000 */
[C---:B------:R-:W-:Y:S01]  /*11830*/  FMUL.FTZ R78, R0.reuse, R78 ;  /* 0x0000004e004e7220 */ /* 0x040fe20000410000 */
[----:B------:R-:W-:Y:S01]  /*11840*/  FMUL.FTZ R79, R0, R79 ;  /* 0x0000004f004f7220 */ /* 0x000fe20000410000 */
[--C-:B------:R-:W-:Y:S01]  /*11850*/  FFMA.FTZ R178, R34, UR4, -R203.reuse ;  /* 0x0000000422b27c23 */ /* 0x100fe200080108cb */
[----:B------:R-:W-:Y:S03]  /*11860*/  MUFU.EX2 R252, R252 ;  /* 0x000000fc00fc7308 */ /* 0x000fe60000000800 */
[--C-:B------:R-:W-:Y:S01]  /*11870*/  FFMA.FTZ R179, R35, UR4, -R203.reuse ;  /* 0x0000000423b37c23 */ /* 0x100fe200080108cb */
[----:B------:R-:W-:Y:S01]  /*11880*/  FMUL.FTZ R34, R3, R146 ;  /* 0x0000009203227220 */ /* 0x000fe20000410000 */
[----:B------:R-:W-:Y:S01]  /*11890*/  LOP3.LUT R146, R206, 0xff, RZ, 0xc0, !PT ;  /* 0x000000ffce927812 */ /* 0x000fe200078ec0ff */
[-C--:B------:R-:W-:Y:S03]  /*118a0*/  HMMA.16816.F32.BF16 R76, R180, R186.reuse, R76 ;  /* 0x000000bab44c723c */ /* 0x080fe6000004184c */
[--C-:B------:R-:W-:Y:S01]  /*118b0*/  FFMA.FTZ R184, R20, UR4, -R204.reuse ;  /* 0x0000000414b87c23 */ /* 0x100fe200080108cc */
[C---:B------:R-:W-:Y:S01]  /*118c0*/  FMUL.FTZ R20, R2.reuse, R140 ;  /* 0x0000008c02147220 */ /* 0x040fe20000410000 */
[--C-:B------:R-:W-:Y:S01]  /*118d0*/  FFMA.FTZ R185, R21, UR4, -R204.reuse ;  /* 0x0000000415b97c23 */ /* 0x100fe200080108cc */
[C---:B------:R-:W-:Y:S01]  /*118e0*/  HMMA.16816.F32.BF16 R80, R172.reuse, R186, R80 ;  /* 0x000000baac50723c */ /* 0x040fe20000041850 */
[----:B------:R-:W-:Y:S04]  /*118f0*/  MUFU.EX2 R178, R178 ;  /* 0x000000b200b27308 */ /* 0x000fe80000000800 */
[C---:B------:R-:W-:Y:S01]  /*11900*/  FMUL.FTZ R88, R2.reuse, R88 ;  /* 0x0000005802587220 */ /* 0x040fe20000410000 */
[-C--:B-1----:R-:W-:Y:S05]  /*11910*/  HMMA.16816.F32.BF16 R84, R172, R152.reuse, R84 ;  /* 0x00000098ac54723c */ /* 0x082fea0000041854 */
[----:B------:R-:W-:Y:S01]  /*11920*/  MUFU.EX2 R179, R179 ;  /* 0x000000b300b37308 */ /* 0x000fe20000000800 */
[----:B------:R-:W-:Y:S01]  /*11930*/  FMUL.FTZ R89, R2, R89 ;  /* 0x0000005902597220 */ /* 0x000fe20000410000 */
[C---:B------:R-:W-:Y:S01]  /*11940*/  FMUL.FTZ R90, R0.reuse, R90 ;  /* 0x0000005a005a7220 */ /* 0x040fe20000410000 */
[----:B------:R-:W-:Y:S03]  /*11950*/  FMUL.FTZ R91, R0, R91 ;  /* 0x0000005b005b7220 */ /* 0x000fe60000410000 */
[C---:B------:R-:W-:Y:S01]  /*11960*/  FMUL.FTZ R92, R2.reuse, R92 ;  /* 0x0000005c025c7220 */ /* 0x040fe20000410000 */
[----:B------:R-:W-:Y:S01]  /*11970*/  FMUL.FTZ R93, R2, R93 ;  /* 0x0000005d025d7220 */ /* 0x000fe20000410000 */
[C---:B------:R-:W-:Y:S01]  /*11980*/  FMUL.FTZ R94, R0.reuse, R94 ;  /* 0x0000005e005e7220 */ /* 0x040fe20000410000 */
[----:B------:R-:W-:Y:S01]  /*11990*/  FMUL.FTZ R95, R0, R95 ;  /* 0x0000005f005f7220 */ /* 0x000fe20000410000 */
[C---:B------:R-:W-:Y:S01]  /*119a0*/  HMMA.16816.F32.BF16 R88, R180.reuse, R152, R88 ;  /* 0x00000098b458723c */ /* 0x040fe20000041858 */
[----:B------:R-:W-:Y:S03]  /*119b0*/  MUFU.EX2 R184, R184 ;  /* 0x000000b800b87308 */ /* 0x000fe60000000800 */
[----:B------:R-:W-:Y:S01]  /*119c0*/  FMUL.FTZ R99, R3, R99 ;  /* 0x0000006303637220 */ /* 0x000fe20000410000 */
[----:B------:R-:W-:Y:S01]  /*119d0*/  FMUL.FTZ R21, R2, R141 ;  /* 0x0000008d02157220 */ /* 0x000fe20000410000 */
[-C--:B------:R-:W-:Y:S05]  /*119e0*/  HMMA.16816.F32.BF16 R92, R180, R154.reuse, R92 ;  /* 0x0000009ab45c723c */ /* 0x080fea000004185c */
[----:B------:R-:W-:Y:S01]  /*119f0*/  MUFU.EX2 R185, R185 ;  /* 0x000000b900b97308 */ /* 0x000fe20000000800 */
[--C-:B------:R-:W-:Y:S01]  /*11a00*/  FFMA.FTZ R176, R32, UR4, -R204.reuse ;  /* 0x0000000420b07c23 */ /* 0x100fe200080108cc */
[C---:B------:R-:W-:Y:S04]  /*11a10*/  HMMA.16816.F32.BF16 R96, R172.reuse, R154, R96 ;  /* 0x0000009aac60723c */ /* 0x040fe80000041860 */
[----:B------:R-:W-:Y:S01]  /*11a20*/  FFMA.FTZ R177, R33, UR4, -R204 ;  /* 0x0000000421b17c23 */ /* 0x000fe200080108cc */
[C---:B------:R-:W-:Y:S01]  /*11a30*/  FMUL.FTZ R33, R164.reuse, R145 ;  /* 0x00000091a4217220 */ /* 0x040fe20000410000 */
[----:B------:R-:W-:Y:S01]  /*11a40*/  FMUL.FTZ R32, R164, R144 ;  /* 0x00000090a4207220 */ /* 0x000fe20000410000 */
[----:B------:R-:W-:Y:S01]  /*11a50*/  FMUL.FTZ R35, R3, R147 ;  /* 0x0000009303237220 */ /* 0x000fe20000410000 */
[----:B------:R-:W-:Y:S03]  /*11a60*/  MUFU.EX2 R176, R176 ;  /* 0x000000b000b07308 */ /* 0x000fe60000000800 */
[--C-:B------:R-:W-:Y:S01]  /*11a70*/  FFMA.FTZ R186, R22, UR4, -R203.reuse ;  /* 0x0000000416ba7c23 */ /* 0x100fe200080108cb */
[----:B------:R-:W-:Y:S01]  /*11a80*/  FFMA.FTZ R187, R23, UR4, -R203 ;  /* 0x0000000417bb7c23 */ /* 0x000fe200080108cb */
[C---:B------:R-:W-:Y:S01]  /*11a90*/  FMUL.FTZ R22, R0.reuse, R142 ;  /* 0x0000008e00167220 */ /* 0x040fe20000410000 */
[----:B------:R-:W-:Y:S01]  /*11aa0*/  FMUL.FTZ R23, R0, R143 ;  /* 0x0000008f00177220 */ /* 0x000fe20000410000 */
[-C--:B--2---:R-:W-:Y:S01]  /*11ab0*/  HMMA.16816.F32.BF16 R32, R172, R148.reuse, R32 ;  /* 0x00000094ac20723c */ /* 0x084fe20000041820 */
[----:B------:R-:W1:Y:S02]  /*11ac0*/  LDSM.16.MT88.4 R140, [R212+0xb000] ;  /* 0x00b00000d48c783b */ /* 0x000e640000004200 */
[----:B------:R-:W2:Y:S01]  /*11ad0*/  MUFU.EX2 R177, R177 ;  /* 0x000000b100b17308 */ /* 0x000ea20000000800 */
[--C-:B------:R-:W-:Y:S01]  /*11ae0*/  SHF.R.U32.HI R145, RZ, 0x18, R206.reuse ;  /* 0x00000018ff917819 */ /* 0x100fe200000116ce */
[----:B------:R-:W-:Y:S01]  /*11af0*/  FMUL.FTZ R109, R164, R109 ;  /* 0x0000006da46d7220 */ /* 0x000fe20000410000 */
[----:B------:R-:W-:Y:S01]  /*11b00*/  SHF.R.U32.HI R147, RZ, 0x10, R206 ;  /* 0x00000010ff937819 */ /* 0x000fe200000116ce */
[C---:B------:R-:W-:Y:S06]  /*11b10*/  HMMA.16816.F32.BF16 R20, R180.reuse, R148, R20 ;  /* 0x00000094b414723c */ /* 0x040fec0000041814 */
[----:B------:R-:W-:Y:S01]  /*11b20*/  MUFU.EX2 R186, R186 ;  /* 0x000000ba00ba7308 */ /* 0x000fe20000000800 */
[----:B------:R-:W-:Y:S01]  /*11b30*/  LOP3.LUT R147, R147, 0xff, RZ, 0xc0, !PT ;  /* 0x000000ff93937812 */ /* 0x000fe200078ec0ff */
[-C--:B------:R-:W-:Y:S03]  /*11b40*/  HMMA.16816.F32.BF16 R100, R180, R150.reuse, R100 ;  /* 0x00000096b464723c */ /* 0x080fe60000041864 */
[C---:B------:R-:W-:Y:S03]  /*11b50*/  FMUL.FTZ R110, R3.reuse, R110 ;  /* 0x0000006e036e7220 */ /* 0x040fe60000410000 */
[C---:B------:R-:W-:Y:S02]  /*11b60*/  HMMA.16816.F32.BF16 R104, R172.reuse, R150, R104 ;  /* 0x00000096ac68723c */ /* 0x040fe40000041868 */
[----:B------:R-:W-:Y:S03]  /*11b70*/  MUFU.EX2 R187, R187 ;  /* 0x000000bb00bb7308 */ /* 0x000fe60000000800 */
[----:B------:R-:W-:Y:S01]  /*11b80*/  FMUL.FTZ R111, R3, R111 ;  /* 0x0000006f036f7220 */ /* 0x000fe20000410000 */
[----:B------:R-:W-:Y:S01]  /*11b90*/  FFMA.FTZ R29, R29, UR4, -R202 ;  /* 0x000000041d1d7c23 */ /* 0x000fe200080108ca */
[----:B------:R-:W-:Y:S01]  /*11ba0*/  FFMA.FTZ R30, R30, UR4, -R201 ;  /* 0x000000041e1e7c23 */ /* 0x000fe200080108c9 */
[--C-:B------:R-:W-:Y:S03]  /*11bb0*/  SHF.R.U32.HI R149, RZ, 0x10, R207.reuse ;  /* 0x00000010ff957819 */ /* 0x100fe600000116cf */
[----:B------:R-:W-:Y:S01]  /*11bc0*/  LOP3.LUT R148, R206, 0xffff, RZ, 0xc0, !PT ;  /* 0x0000ffffce947812 */ /* 0x000fe200078ec0ff */
[-C--:B---3--:R-:W-:Y:S01]  /*11bd0*/  HMMA.16816.F32.BF16 R108, R172, R156.reuse, R108 ;  /* 0x0000009cac6c723c */ /* 0x088fe2000004186c */
[----:B------:R3:W-:Y:S02]  /*11be0*/  MUFU.EX2 R206, R29 ;  /* 0x0000001d00ce7308 */ /* 0x0007e40000000800 */
[C---:B------:R-:W-:Y:S01]  /*11bf0*/  LOP3.LUT R144, R207.reuse, 0xffff, RZ, 0xc0, !PT ;  /* 0x0000ffffcf907812 */ /* 0x040fe200078ec0ff */
[C---:B------:R-:W-:Y:S01]  /*11c00*/  FMUL.FTZ R112, R2.reuse, R112 ;  /* 0x0000007002707220 */ /* 0x040fe20000410000 */
[----:B------:R-:W-:Y:S01]  /*11c10*/  LOP3.LUT R153, R207, 0xff, RZ, 0xc0, !PT ;  /* 0x000000ffcf997812 */ /* 0x000fe200078ec0ff */
[----:B------:R-:W-:Y:S01]  /*11c20*/  FMUL.FTZ R113, R2, R113 ;  /* 0x0000007102717220 */ /* 0x000fe20000410000 */
[----:B------:R-:W-:Y:S01]  /*11c30*/  SHF.R.U32.HI R152, RZ, 0x18, R207 ;  /* 0x00000018ff987819 */ /* 0x000fe200000116cf */
[C---:B------:R-:W-:Y:S03]  /*11c40*/  FMUL.FTZ R114, R0.reuse, R114 ;  /* 0x0000007200727220 */ /* 0x040fe60000410000 */
[----:B------:R4:W-:Y:S01]  /*11c50*/  MUFU.EX2 R207, R30 ;  /* 0x0000001e00cf7308 */ /* 0x0009e20000000800 */
[----:B------:R-:W-:Y:S01]  /*11c60*/  FMUL.FTZ R115, R0, R115 ;  /* 0x0000007300737220 */ /* 0x000fe20000410000 */
[C---:B------:R-:W-:Y:S01]  /*11c70*/  FMUL.FTZ R116, R2.reuse, R116 ;  /* 0x0000007402747220 */ /* 0x040fe20000410000 */
[----:B------:R-:W-:Y:S01]  /*11c80*/  FMUL.FTZ R117, R2, R117 ;  /* 0x0000007502757220 */ /* 0x000fe20000410000 */
[C---:B------:R-:W-:Y:S01]  /*11c90*/  FMUL.FTZ R118, R0.reuse, R118 ;  /* 0x0000007600767220 */ /* 0x040fe20000410000 */
[----:B------:R-:W-:Y:S01]  /*11ca0*/  FMUL.FTZ R119, R0, R119 ;  /* 0x0000007700777220 */ /* 0x000fe20000410000 */
[----:B------:R-:W-:Y:S01]  /*11cb0*/  SHF.R.U32.HI R148, RZ, 0x8, R148 ;  /* 0x00000008ff947819 */ /* 0x000fe20000011694 */
[C---:B------:R-:W-:Y:S01]  /*11cc0*/  FMUL.FTZ R120, R164.reuse, R120 ;  /* 0x00000078a4787220 */ /* 0x040fe20000410000 */
[C---:B------:R-:W-:Y:S04]  /*11cd0*/  HMMA.16816.F32.BF16 R112, R180.reuse, R156, R112 ;  /* 0x0000009cb470723c */ /* 0x040fe80000041870 */
[----:B------:R-:W-:Y:S01]  /*11ce0*/  FMUL.FTZ R121, R164, R121 ;  /* 0x00000079a4797220 */ /* 0x000fe20000410000 */
[C---:B------:R-:W-:Y:S01]  /*11cf0*/  FMUL.FTZ R122, R3.reuse, R122 ;  /* 0x0000007a037a7220 */ /* 0x040fe20000410000 */
[-C--:B------:R-:W-:Y:S05]  /*11d00*/  HMMA.16816.F32.BF16 R116, R180, R158.reuse, R116 ;  /* 0x0000009eb474723c */ /* 0x080fea0000041874 */
[----:B------:R-:W-:Y:S01]  /*11d10*/  FMUL.FTZ R123, R3, R123 ;  /* 0x0000007b037b7220 */ /* 0x000fe20000410000 */
[----:B------:R-:W-:Y:S01]  /*11d20*/  FFMA.FTZ R205, R28, UR4, -R202 ;  /* 0x000000041ccd7c23 */ /* 0x000fe200080108ca */
[----:B------:R-:W-:Y:S01]  /*11d30*/  FFMA.FTZ R208, R31, UR4, -R201 ;  /* 0x000000041fd07c23 */ /* 0x000fe200080108c9 */
[----:B------:R-:W-:Y:S03]  /*11d40*/  SHF.R.U32.HI R144, RZ, 0x8, R144 ;  /* 0x00000008ff907819 */ /* 0x000fe60000011690 */
[C---:B------:R-:W-:Y:S01]  /*11d50*/  FMUL.FTZ R28, R164.reuse, R136 ;  /* 0x00000088a41c7220 */ /* 0x040fe20000410000 */
[C---:B------:R-:W-:Y:S01]  /*11d60*/  HMMA.16816.F32.BF16 R120, R172.reuse, R158, R120 ;  /* 0x0000009eac78723c */ /* 0x040fe20000041878 */
[----:B------:R-:W5:Y:S03]  /*11d70*/  MUFU.EX2 R205, R205 ;  /* 0x000000cd00cd7308 */ /* 0x000f660000000800 */
[----:B---3--:R-:W-:Y:S01]  /*11d80*/  FMUL.FTZ R29, R164, R137 ;  /* 0x00000089a41d7220 */ /* 0x008fe20000410000 */
[C---:B----4-:R-:W-:Y:S01]  /*11d90*/  FMUL.FTZ R30, R3.reuse, R138 ;  /* 0x0000008a031e7220 */ /* 0x050fe20000410000 */
[----:B------:R-:W-:Y:S01]  /*11da0*/  FMUL.FTZ R31, R3, R139 ;  /* 0x0000008b031f7220 */ /* 0x000fe20000410000 */
[----:B------:R-:W-:Y:S01]  /*11db0*/  PRMT R136, R146, 0x5410, R148 ;  /* 0x0000541092887816 */ /* 0x000fe20000000094 */
[C---:B------:R-:W-:Y:S03]  /*11dc0*/  FMUL.FTZ R124, R2.reuse, R124 ;  /* 0x0000007c027c7220 */ /* 0x040fe60000410000 */
[----:B------:R-:W-:Y:S01]  /*11dd0*/  MUFU.EX2 R159, R54 ;  /* 0x00000036009f7308 */ /* 0x000fe20000000800 */
[----:B------:R-:W-:Y:S01]  /*11de0*/  PRMT R137, R147, 0x5410, R145 ;  /* 0x0000541093897816 */ /* 0x000fe20000000091 */
[----:B------:R-:W-:Y:S01]  /*11df0*/  FMUL.FTZ R125, R2, R125 ;  /* 0x0000007d027d7220 */ /* 0x000fe20000410000 */
[-C--:B-1----:R-:W-:Y:S03]  /*11e00*/  HMMA.16816.F32.BF16 R28, R172, R140.reuse, R28 ;  /* 0x0000008cac1c723c */ /* 0x082fe6000004181c */
[----:B------:R-:W-:Y:S01]  /*11e10*/  PRMT R153, R153, 0x5410, R144 ;  /* 0x0000541099997816 */ /* 0x000fe20000000090 */
[C---:B------:R-:W-:Y:S01]  /*11e20*/  FMUL.FTZ R126, R0.reuse, R126 ;  /* 0x0000007e007e7220 */ /* 0x040fe20000410000 */
[----:B------:R-:W1:Y:S01]  /*11e30*/  LDSM.16.MT88.4 R144, [R214+0x9400] ;  /* 0x00940000d690783b */ /* 0x000e620000004200 */
[----:B------:R-:W-:Y:S01]  /*11e40*/  FMUL.FTZ R127, R0, R127 ;  /* 0x0000007f007f7220 */ /* 0x000fe20000410000 */
[----:B------:R-:W-:Y:S01]  /*11e50*/  LOP3.LUT R138, R149, 0xff, RZ, 0xc0, !PT ;  /* 0x000000ff958a7812 */ /* 0x000fe200078ec0ff */
[C---:B------:R-:W-:Y:S01]  /*11e60*/  FMUL.FTZ R128, R2.reuse, R128 ;  /* 0x0000008002807220 */ /* 0x040fe20000410000 */
[----:B------:R-:W-:Y:S02]  /*11e70*/  MUFU.EX2 R208, R208 ;  /* 0x000000d000d07308 */ /* 0x000fe40000000800 */
[--C-:B------:R-:W-:Y:S01]  /*11e80*/  HSET2.LE.AND R139, R162, R226.reuse, PT ;  /* 0x000000e2a28b7233 */ /* 0x100fe20003803000 */
[----:B------:R-:W-:Y:S01]  /*11e90*/  FMUL.FTZ R129, R2, R129 ;  /* 0x0000008102817220 */ /* 0x000fe20000410000 */
[C---:B------:R-:W-:Y:S01]  /*11ea0*/  HMMA.16816.F32.BF16 R124, R180.reuse, R140, R124 ;  /* 0x0000008cb47c723c */ /* 0x040fe2000004187c */
[----:B------:R-:W3:Y:S03]  /*11eb0*/  LDSM.16.MT88.4 R148, [R212+0x9400] ;  /* 0x00940000d494783b */ /* 0x000ee60000004200 */
[C---:B------:R-:W-:Y:S01]  /*11ec0*/  FMUL.FTZ R130, R0.reuse, R130 ;  /* 0x0000008200827220 */ /* 0x040fe20000410000 */
[----:B------:R-:W-:Y:S01]  /*11ed0*/  FMUL.FTZ R131, R0, R131 ;  /* 0x0000008300837220 */ /* 0x000fe20000410000 */
[--C-:B------:R-:W-:Y:S01]  /*11ee0*/  FFMA.FTZ R209, R24, UR4, -R202.reuse ;  /* 0x0000000418d17c23 */ /* 0x100fe200080108ca */
[----:B------:R-:W-:Y:S01]  /*11ef0*/  FFMA.FTZ R210, R25, UR4, -R202 ;  /* 0x0000000419d27c23 */ /* 0x000fe200080108ca */
[--C-:B------:R-:W-:Y:S01]  /*11f00*/  FFMA.FTZ R211, R26, UR4, -R201.reuse ;  /* 0x000000041ad37c23 */ /* 0x100fe200080108c9 */
[----:B------:R-:W-:Y:S02]  /*11f10*/  MUFU.EX2 R162, R57 ;  /* 0x0000003900a27308 */ /* 0x000fe40000000800 */
[----:B------:R-:W-:Y:S01]  /*11f20*/  FFMA.FTZ R140, R27, UR4, -R201 ;  /* 0x000000041b8c7c23 */ /* 0x000fe200080108c9 */
[-C--:B------:R-:W-:Y:S03]  /*11f30*/  HMMA.16816.F32.BF16 R128, R180, R142.reuse, R128 ;  /* 0x0000008eb480723c */ /* 0x080fe60000041880 */
[----:B------:R-:W-:Y:S01]  /*11f40*/  PRMT R152, R138, 0x5410, R152 ;  /* 0x000054108a987816 */ /* 0x000fe20000000098 */
[----:B------:R-:W-:Y:S01]  /*11f50*/  FMUL.FTZ R26, R3, R134 ;  /* 0x00000086031a7220 */ /* 0x000fe20000410000 */
[--C-:B------:R-:W-:Y:S02]  /*11f60*/  HSET2.LE.AND R138, R160, R226.reuse, PT ;  /* 0x000000e2a08a7233 */ /* 0x100fe40003803000 */
[----:B------:R-:W-:Y:S01]  /*11f70*/  MUFU.EX2 R209, R209 ;  /* 0x000000d100d17308 */ /* 0x000fe20000000800 */
[----:B--2---:R-:W-:Y:S03]  /*11f80*/  F2FP.BF16.F32.PACK_AB R25, R177, R176 ;  /* 0x000000b0b119723e */ /* 0x004fe600000010ff */
[----:B------:R-:W-:Y:S01]  /*11f90*/  FMUL.FTZ R27, R3, R135 ;  /* 0x00000087031b7220 */ /* 0x000fe20000410000 */
[----:B------:R-:W-:Y:S01]  /*11fa0*/  F2FP.BF16.F32.PACK_AB R24, R179, R178 ;  /* 0x000000b2b318723e */ /* 0x000fe200000010ff */
[--C-:B------:R-:W-:Y:S01]  /*11fb0*/  FFMA.FTZ R183, R38, UR4, -R203.reuse ;  /* 0x0000000426b77c23 */ /* 0x100fe200080108cb */
[----:B------:R-:W-:Y:S03]  /*11fc0*/  LOP3.LUT R138, R138, R25, RZ, 0xc0, !PT ;  /* 0x000000198a8a7212 */ /* 0x000fe600078ec0ff */
[----:B------:R-:W2:Y:S01]  /*11fd0*/  MUFU.EX2 R210, R210 ;  /* 0x000000d200d27308 */ /* 0x000ea20000000800 */
[----:B------:R-:W-:Y:S01]  /*11fe0*/  LOP3.LUT R139, R139, R24, RZ, 0xc0, !PT ;  /* 0x000000188b8b7212 */ /* 0x000fe200078ec0ff */
[C---:B------:R-:W-:Y:S01]  /*11ff0*/  FMUL.FTZ R24, R164.reuse, R132 ;  /* 0x00000084a4187220 */ /* 0x040fe20000410000 */
[----:B------:R-:W-:Y:S01]  /*12000*/  FMUL.FTZ R25, R164, R133 ;  /* 0x00000085a4197220 */ /* 0x000fe20000410000 */
[--C-:B------:R-:W-:Y:S01]  /*12010*/  HSET2.LE.AND R134, R161, R226.reuse, PT ;  /* 0x000000e2a1867233 */ /* 0x100fe20003803000 */
[--C-:B------:R-:W-:Y:S01]  /*12020*/  FFMA.FTZ R182, R37, UR4, -R204.reuse ;  /* 0x0000000425b67c23 */ /* 0x100fe200080108cc */
[----:B-----5:R-:W-:Y:S01]  /*12030*/  F2FP.BF16.F32.PACK_AB R132, R206, R205 ;  /* 0x000000cdce84723e */ /* 0x020fe200000010ff */
[--C-:B------:R-:W-:Y:S03]  /*12040*/  FFMA.FTZ R181, R36, UR4, -R204.reuse ;  /* 0x0000000424b57c23 */ /* 0x100fe600080108cc */
[----:B------:R-:W-:Y:S01]  /*12050*/  MUFU.EX2 R211, R211 ;  /* 0x000000d300d37308 */ /* 0x000fe20000000800 */
[--C-:B------:R-:W-:Y:S01]  /*12060*/  HSET2.LE.AND R136, R136, R226.reuse, PT ;  /* 0x000000e288887233 */ /* 0x100fe20003803000 */
[----:B------:R-:W-:Y:S04]  /*12070*/  HMMA.16816.F32.BF16 R24, R172, R142, R24 ;  /* 0x0000008eac18723c */ /* 0x000fe80000041818 */
[--C-:B------:R-:W-:Y:S01]  /*12080*/  HSET2.LE.AND R137, R137, R226.reuse, PT ;  /* 0x000000e289897233 */ /* 0x100fe20003803000 */
[--C-:B------:R-:W-:Y:S03]  /*12090*/  FFMA.FTZ R64, R64, UR4, -R204.reuse ;  /* 0x0000000440407c23 */ /* 0x100fe600080108cc */
[----:B------:R-:W4:Y:S03]  /*120a0*/  MUFU.EX2 R180, R140 ;  /* 0x0000008c00b47308 */ /* 0x000f260000000800 */
[----:B------:R-:W-:Y:S01]  /*120b0*/  F2FP.BF16.F32.PACK_AB R135, R185, R184 ;  /* 0x000000b8b987723e */ /* 0x000fe200000010ff */
[----:B------:R-:W-:Y:S01]  /*120c0*/  IMAD.U32 R143, RZ, RZ, UR33 ;  /* 0x00000021ff8f7e24 */ /* 0x000fe2000f8e00ff */
[----:B------:R-:W-:Y:S01]  /*120d0*/  F2FP.BF16.F32.PACK_AB R133, R187, R186 ;  /* 0x000000babb85723e */ /* 0x000fe200000010ff */
[--C-:B------:R-:W-:Y:S01]  /*120e0*/  FFMA.FTZ R172, R48, UR4, -R204.reuse ;  /* 0x0000000430ac7c23 */ /* 0x100fe200080108cc */
[----:B------:R-:W-:Y:S01]  /*120f0*/  LOP3.LUT R134, R134, R132, RZ, 0xc0, !PT ;  /* 0x0000008486867212 */ /* 0x000fe200078ec0ff */
[--C-:B------:R-:W-:Y:S01]  /*12100*/  FFMA.FTZ R173, R49, UR4, -R204.reuse ;  /* 0x0000000431ad7c23 */ /* 0x100fe200080108cc */
[----:B------:R-:W-:Y:S01]  /*12110*/  LOP3.LUT R136, R136, R135, RZ, 0xc0, !PT ;  /* 0x0000008788887212 */ /* 0x000fe200078ec0ff */
[--C-:B------:R-:W-:Y:S01]  /*12120*/  FFMA.FTZ R174, R50, UR4, -R203.reuse ;  /* 0x0000000432ae7c23 */ /* 0x100fe200080108cb */
[----:B------:R-:W-:Y:S01]  /*12130*/  LOP3.LUT R137, R137, R133, RZ, 0xc0, !PT ;  /* 0x0000008589897212 */ /* 0x000fe200078ec0ff */
[--C-:B------:R-:W-:Y:S01]  /*12140*/  FFMA.FTZ R175, R51, UR4, -R203.reuse ;  /* 0x0000000433af7c23 */ /* 0x100fe200080108cb */
[--C-:B------:R-:W-:Y:S01]  /*12150*/  HSET2.LE.AND R135, R163, R226.reuse, PT ;  /* 0x000000e2a3877233 */ /* 0x100fe20003803000 */
[----:B------:R-:W-:Y:S01]  /*12160*/  FFMA.FTZ R203, R55, UR4, -R203 ;  /* 0x0000000437cb7c23 */ /* 0x000fe200080108cb */
[--C-:B------:R-:W-:Y:S01]  /*12170*/  HSET2.LE.AND R132, R153, R226.reuse, PT ;  /* 0x000000e299847233 */ /* 0x100fe20003803000 */
[----:B------:R-:W-:Y:S01]  /*12180*/  MUFU.EX2 R160, R58 ;  /* 0x0000003a00a07308 */ /* 0x000fe20000000800 */
[--C-:B------:R-:W-:Y:S01]  /*12190*/  HSET2.LE.AND R133, R152, R226.reuse, PT ;  /* 0x000000e298857233 */ /* 0x100fe20003803000 */
[-C--:B-1----:R-:W-:Y:S05]  /*121a0*/  HMMA.16816.F32.BF16 R4, R136, R144.reuse, R4 ;  /* 0x000000908804723c */ /* 0x082fea0000041804 */
[----:B--2---:R-:W-:Y:S03]  /*121b0*/  F2FP.BF16.F32.PACK_AB R141, R210, R209 ;  /* 0x000000d1d28d723e */ /* 0x004fe600000010ff */
[----:B------:R-:W-:Y:S03]  /*121c0*/  MUFU.EX2 R161, R59 ;  /* 0x0000003b00a17308 */ /* 0x000fe60000000800 */
[----:B----4-:R-:W-:Y:S01]  /*121d0*/  F2FP.BF16.F32.PACK_AB R140, R180, R211 ;  /* 0x000000d3b48c723e */ /* 0x010fe200000010ff */
[--C-:B------:R-:W-:Y:S01]  /*121e0*/  FFMA.FTZ R65, R65, UR4, -R204.reuse ;  /* 0x0000000441417c23 */ /* 0x100fe200080108cc */
[----:B------:R-:W-:Y:S01]  /*121f0*/  F2FP.BF16.F32.PACK_AB R142, R208, R207 ;  /* 0x000000cfd08e723e */ /* 0x000fe200000010ff */
[----:B------:R-:W-:Y:S01]  /*12200*/  FFMA.FTZ R204, R53, UR4, -R204 ;  /* 0x0000000435cc7c23 */ /* 0x000fe200080108cc */
[----:B------:R-:W-:Y:S01]  /*12210*/  LOP3.LUT R132, R132, R141, RZ, 0xc0, !PT ;  /* 0x0000008d84847212 */ /* 0x000fe200078ec0ff */
[--C-:B------:R-:W-:Y:S01]  /*12220*/  FFMA.FTZ R53, R56, UR4, -R202.reuse ;  /* 0x0000000438357c23 */ /* 0x100fe200080108ca */
[----:B------:R-:W-:Y:S01]  /*12230*/  LOP3.LUT R135, R135, R142, RZ, 0xc0, !PT ;  /* 0x0000008e87877212 */ /* 0x000fe200078ec0ff */
[----:B------:R-:W-:Y:S01]  /*12240*/  MUFU.EX2 R174, R174 ;  /* 0x000000ae00ae7308 */ /* 0x000fe20000000800 */
[----:B------:R-:W-:Y:S01]  /*12250*/  LOP3.LUT R133, R133, R140, RZ, 0xc0, !PT ;  /* 0x0000008c85857212 */ /* 0x000fe200078ec0ff */
[----:B------:R-:W-:Y:S01]  /*12260*/  FFMA.FTZ R60, R60, UR4, -R202 ;  /* 0x000000043c3c7c23 */ /* 0x000fe200080108ca */
[----:B------:R-:W-:Y:S01]  /*12270*/  LOP3.LUT R142, R241, UR5, R143, 0x96, !PT ;  /* 0x00000005f18e7c12 */ /* 0x000fe2000f8e968f */
[----:B------:R-:W-:Y:S01]  /*12280*/  FFMA.FTZ R62, R62, UR4, -R201 ;  /* 0x000000043e3e7c23 */ /* 0x000fe200080108c9 */
[----:B------:R-:W-:Y:S01]  /*12290*/  FFMA.FTZ R189, R164, R232, R189 ;  /* 0x000000e8a4bd7223 */ /* 0x000fe200000100bd */
[----:B------:R-:W-:Y:S02]  /*122a0*/  IMAD.MOV.U32 R164, RZ, RZ, R167 ;  /* 0x000000ffffa47224 */ /* 0x000fe400078e00a7 */
[----:B------:R-:W-:Y:S01]  /*122b0*/  FFMA.FTZ R192, R3, R231, R192 ;  /* 0x000000e703c07223 */ /* 0x000fe200000100c0 */
[C---:B------:R-:W-:Y:S01]  /*122c0*/  HMMA.16816.F32.BF16 R8, R132.reuse, R144, R8 ;  /* 0x000000908408723c */ /* 0x040fe20000041808 */
[----:B------:R-:W-:Y:S03]  /*122d0*/  MUFU.EX2 R158, R53 ;  /* 0x00000035009e7308 */ /* 0x000fe60000000800 */
[----:B------:R-:W-:Y:S04]  /*122e0*/  IMAD.WIDE.U32 R156, R142, -0x326172a9, RZ ;  /* 0xcd9e8d578e9c7825 */ /* 0x000fe800078e00ff */
[----:B------:R-:W-:Y:S01]  /*122f0*/  FFMA.FTZ R196, R2, R230, R196 ;  /* 0x000000e602c47223 */ /* 0x000fe200000100c4 */
[-C--:B------:R-:W-:Y:S01]  /*12300*/  HMMA.16816.F32.BF16 R12, R132, R146.reuse, R12 ;  /* 0x00000092840c723c */ /* 0x080fe2000004180c */
[----:B------:R-:W1:Y:S01]  /*12310*/  LDSM.16.MT88.4 R140, [R214+0xa400] ;  /* 0x00a40000d68c783b */ /* 0x000e620000004200 */
[----:B------:R2:W4:Y:S01]  /*12320*/  MUFU.EX2 R163, R60 ;  /* 0x0000003c00a37308 */ /* 0x0005220000000800 */
[----:B------:R-:W-:Y:S03]  /*12330*/  LOP3.LUT R48, R157, UR21, R234, 0x96, !PT ;  /* 0x000000159d307c12 */ /* 0x000fe6000f8e96ea */
[C---:B------:R-:W-:Y:S05]  /*12340*/  HMMA.16816.F32.BF16 R16, R136.reuse, R146, R16 ;  /* 0x000000928810723c */ /* 0x040fea0000041810 */
[----:B------:R-:W-:Y:S01]  /*12350*/  LOP3.LUT R154, R247, UR19, R156, 0x96, !PT ;  /* 0x00000013f79a7c12 */ /* 0x000fe2000f8e969c */
[-C--:B---3--:R-:W-:Y:S01]  /*12360*/  HMMA.16816.F32.BF16 R68, R136, R148.reuse, R68 ;  /* 0x000000948844723c */ /* 0x088fe20000041844 */
[----:B------:R-:W3:Y:S04]  /*12370*/  MUFU.EX2 R175, R175 ;  /* 0x000000af00af7308 */ /* 0x000ee80000000800 */
[----:B------:R-:W-:Y:S01]  /*12380*/  LOP3.LUT R152, R157, UR21, R238, 0x96, !PT ;  /* 0x000000159d987c12 */ /* 0x000fe2000f8e96ee */
[C---:B------:R-:W-:Y:S05]  /*12390*/  HMMA.16816.F32.BF16 R72, R132.reuse, R148, R72 ;  /* 0x000000948448723c */ /* 0x040fea0000041848 */
[----:B------:R-:W-:Y:S01]  /*123a0*/  MUFU.EX2 R172, R172 ;  /* 0x000000ac00ac7308 */ /* 0x000fe20000000800 */
[----:B------:R-:W-:Y:S01]  /*123b0*/  IMAD.WIDE.U32 R154, R154, -0x2daee0ad, RZ ;  /* 0xd2511f539a9a7825 */ /* 0x000fe200078e00ff */
[-C--:B------:R-:W-:Y:S04]  /*123c0*/  HMMA.16816.F32.BF16 R76, R132, R150.reuse, R76 ;  /* 0x00000096844c723c */ /* 0x080fe8000004184c */
[----:B------:R-:W-:Y:S02]  /*123d0*/  IMAD.WIDE.U32 R152, R152, -0x2daee0ad, RZ ;  /* 0xd2511f5398987825 */ /* 0x000fe400078e00ff */
[C---:B------:R-:W-:Y:S02]  /*123e0*/  HMMA.16816.F32.BF16 R80, R136.reuse, R150, R80 ;  /* 0x000000968850723c */ /* 0x040fe40000041850 */
[----:B------:R-:W5:Y:S03]  /*123f0*/  MUFU.EX2 R173, R173 ;  /* 0x000000ad00ad7308 */ /* 0x000f660000000800 */
[----:B------:R-:W-:Y:S01]  /*12400*/  IMAD.WIDE.U32 R146, R48, -0x2daee0ad, RZ ;  /* 0xd2511f5330927825 */ /* 0x000fe200078e00ff */
[----:B------:R-:W-:Y:S02]  /*12410*/  LOP3.LUT R144, R245, UR19, R156, 0x96, !PT ;  /* 0x00000013f5907c12 */ /* 0x000fe4000f8e969c */
[----:B------:R-:W-:Y:S04]  /*12420*/  LOP3.LUT R152, R155, UR16, R152, 0x96, !PT ;  /* 0x000000109b987c12 */ /* 0x000fe8000f8e9698 */
[----:B------:R-:W-:Y:S01]  /*12430*/  MUFU.EX2 R181, R181 ;  /* 0x000000b500b57308 */ /* 0x000fe20000000800 */
[-C--:B-1----:R-:W-:Y:S03]  /*12440*/  HMMA.16816.F32.BF16 R84, R136, R140.reuse, R84 ;  /* 0x0000008c8854723c */ /* 0x082fe60000041854 */
[----:B------:R-:W-:Y:S01]  /*12450*/  LOP3.LUT R156, R153, UR18, R236, 0x96, !PT ;  /* 0x00000012999c7c12 */ /* 0x000fe2000f8e96ec */
[----:B------:R-:W-:Y:S01]  /*12460*/  IMAD.WIDE.U32 R144, R144, -0x2daee0ad, RZ ;  /* 0xd2511f5390907825 */ /* 0x000fe200078e00ff */
[----:B------:R-:W-:Y:S01]  /*12470*/  LOP3.LUT R48, R147, UR18, R228, 0x96, !PT ;  /* 0x0000001293307c12 */ /* 0x000fe2000f8e96e4 */
[C---:B------:R-:W-:Y:S03]  /*12480*/  HMMA.16816.F32.BF16 R88, R132.reuse, R140, R88 ;  /* 0x0000008c8458723c */ /* 0x040fe60000041858 */
[----:B------:R-:W-:Y:S02]  /*12490*/  MUFU.EX2 R182, R182 ;  /* 0x000000b600b67308 */ /* 0x000fe40000000800 */
[----:B------:R-:W-:Y:S01]  /*124a0*/  IMAD.WIDE.U32 R156, R156, -0x326172a9, RZ ;  /* 0xcd9e8d579c9c7825 */ /* 0x000fe200078e00ff */
[-C--:B------:R-:W-:Y:S07]  /*124b0*/  HMMA.16816.F32.BF16 R92, R132, R142.reuse, R92 ;  /* 0x0000008e845c723c */ /* 0x080fee000004185c */
[----:B------:R-:W-:Y:S04]  /*124c0*/  MUFU.EX2 R183, R183 ;  /* 0x000000b700b77308 */ /* 0x000fe80000000800 */
[----:B------:R-:W-:Y:S01]  /*124d0*/  IMAD.WIDE.U32 R152, R152, -0x326172a9, RZ ;  /* 0xcd9e8d5798987825 */ /* 0x000fe200078e00ff */
[C---:B------:R-:W-:Y:S04]  /*124e0*/  HMMA.16816.F32.BF16 R96, R136.reuse, R142, R96 ;  /* 0x0000008e8860723c */ /* 0x040fe80000041860 */
[----:B------:R-:W-:Y:S01]  /*124f0*/  IMAD.WIDE.U32 R148, R48, -0x326172a9, RZ ;  /* 0xcd9e8d5730947825 */ /* 0x000fe200078e00ff */
[----:B------:R-:W-:Y:S01]  /*12500*/  LOP3.LUT R146, R145, UR16, R146, 0x96, !PT ;  /* 0x0000001091927c12 */ /* 0x000fe2000f8e9692 */
[----:B------:R-:W1:Y:S01]  /*12510*/  LDSM.16.MT88.4 R48, [R212+0xa400] ;  /* 0x00a40000d430783b */ /* 0x000e620000004200 */
[----:B------:R-:W-:Y:S01]  /*12520*/  LOP3.LUT R246, R157, UR17, R246, 0x96, !PT ;  /* 0x000000119df67c12 */ /* 0x000fe2000f8e96f6 */
[----:B------:R-:W-:Y:S03]  /*12530*/  MUFU.EX2 R64, R64 ;  /* 0x0000004000407308 */ /* 0x000fe60000000800 */
[----:B------:R-:W-:Y:S01]  /*12540*/  LOP3.LUT R145, R153, UR15, R156, 0x96, !PT ;  /* 0x0000000f99917c12 */ /* 0x000fe2000f8e969c */
[----:B------:R-:W-:Y:S01]  /*12550*/  IMAD.WIDE.U32 R146, R146, -0x326172a9, RZ ;  /* 0xcd9e8d5792927825 */ /* 0x000fe200078e00ff */
[----:B------:R-:W-:Y:S02]  /*12560*/  LOP3.LUT R244, R149, UR17, R244, 0x96, !PT ;  /* 0x0000001195f47c12 */ /* 0x000fe4000f8e96f4 */
[----:B--2---:R-:W-:Y:S01]  /*12570*/  F2FP.BF16.F32.PACK_AB R60, R67, R66 ;  /* 0x00000042433c723e */ /* 0x004fe200000010ff */
[----:B------:R-:W-:Y:S01]  /*12580*/  IMAD.WIDE.U32 R246, R246, -0x2daee0ad, RZ ;  /* 0xd2511f53f6f67825 */ /* 0x000fe200078e00ff */
[----:B------:R-:W-:Y:S01]  /*12590*/  LOP3.LUT R148, R147, UR15, R148, 0x96, !PT ;  /* 0x0000000f93947c12 */ /* 0x000fe2000f8e9694 */
[----:B------:R-:W-:Y:S02]  /*125a0*/  MUFU.EX2 R65, R65 ;  /* 0x0000004100417308 */ /* 0x000fe40000000800 */
[----:B------:R-:W-:Y:S01]  /*125b0*/  FFMA.FTZ R199, R0, R227, R199 ;  /* 0x000000e300c77223 */ /* 0x000fe200000100c7 */
[----:B------:R-:W-:Y:S01]  /*125c0*/  IMAD.WIDE.U32 R150, R145, -0x2daee0ad, RZ ;  /* 0xd2511f5391967825 */ /* 0x000fe200078e00ff */
[----:B------:R-:W-:Y:S03]  /*125d0*/  LOP3.LUT R154, R247, UR14, R154, 0x96, !PT ;  /* 0x0000000ef79a7c12 */ /* 0x000fe6000f8e969a */
[--C-:B------:R-:W-:Y:S01]  /*125e0*/  FFMA.FTZ R247, R43, UR4, -R201.reuse ;  /* 0x000000042bf77c23 */ /* 0x100fe200080108c9 */
[----:B------:R-:W-:Y:S01]  /*125f0*/  IMAD.WIDE.U32 R244, R244, -0x2daee0ad, RZ ;  /* 0xd2511f53f4f47825 */ /* 0x000fe200078e00ff */
[----:B------:R-:W-:Y:S01]  /*12600*/  LOP3.LUT R36, R151, UR12, R246, 0x96, !PT ;  /* 0x0000000c97247c12 */ /* 0x000fe2000f8e96f6 */
[----:B------:R-:W-:Y:S02]  /*12610*/  MUFU.EX2 R204, R204 ;  /* 0x000000cc00cc7308 */ /* 0x000fe40000000800 */
[--C-:B------:R-:W-:Y:S01]  /*12620*/  FFMA.FTZ R246, R42, UR4, -R201.reuse ;  /* 0x000000042af67c23 */ /* 0x100fe200080108c9 */
[----:B------:R-:W-:Y:S01]  /*12630*/  IMAD.WIDE.U32 R148, R148, -0x2daee0ad, RZ ;  /* 0xd2511f5394947825 */ /* 0x000fe200078e00ff */
[----:B------:R-:W-:Y:S03]  /*12640*/  LOP3.LUT R144, R245, UR14, R144, 0x96, !PT ;  /* 0x0000000ef5907c12 */ /* 0x000fe6000f8e9690 */
[----:B------:R-:W-:Y:S01]  /*12650*/  FFMA.FTZ R245, R41, UR4, -R202 ;  /* 0x0000000429f57c23 */ /* 0x000fe200080108ca */
[----:B------:R-:W-:Y:S01]  /*12660*/  IMAD.WIDE.U32 R36, R36, -0x326172a9, RZ ;  /* 0xcd9e8d5724247825 */ /* 0x000fe200078e00ff */
[----:B------:R-:W-:Y:S01]  /*12670*/  LOP3.LUT R156, R149, UR12, R244, 0x96, !PT ;  /* 0x0000000c959c7c12 */ /* 0x000fe2000f8e96f4 */
[----:B------:R-:W-:Y:S02]  /*12680*/  MUFU.EX2 R246, R246 ;  /* 0x000000f600f67308 */ /* 0x000fe40000000800 */
[----:B------:R-:W-:Y:S01]  /*12690*/  FFMA.FTZ R244, R40, UR4, -R202 ;  /* 0x0000000428f47c23 */ /* 0x000fe200080108ca */
[----:B------:R-:W-:Y:S01]  /*126a0*/  IMAD.WIDE.U32 R154, R154, -0x326172a9, RZ ;  /* 0xcd9e8d579a9a7825 */ /* 0x000fe200078e00ff */
[C---:B------:R-:W-:Y:S02]  /*126b0*/  LOP3.LUT R151, R36.reuse, 0xffff, RZ, 0xc0, !PT ;  /* 0x0000ffff24977812 */ /* 0x040fe400078ec0ff */
[----:B------:R-:W-:Y:S01]  /*126c0*/  LOP3.LUT R140, R36, 0xff, RZ, 0xc0, !PT ;  /* 0x000000ff248c7812 */ /* 0x000fe200078ec0ff */
[----:B------:R-:W-:Y:S01]  /*126d0*/  IMAD.WIDE.U32 R156, R156, -0x326172a9, RZ ;  /* 0xcd9e8d579c9c7825 */ /* 0x000fe200078e00ff */
[--C-:B------:R-:W-:Y:S02]  /*126e0*/  SHF.R.U32.HI R149, RZ, 0x10, R36.reuse ;  /* 0x00000010ff957819 */ /* 0x100fe40000011624 */
[----:B------:R-:W-:Y:S01]  /*126f0*/  MUFU.EX2 R244, R244 ;  /* 0x000000f400f47308 */ /* 0x000fe20000000800 */
[----:B------:R-:W-:Y:S01]  /*12700*/  SHF.R.U32.HI R147, RZ, 0x18, R36 ;  /* 0x00000018ff937819 */ /* 0x000fe20000011624 */
[----:B------:R-:W-:Y:S01]  /*12710*/  IMAD.WIDE.U32 R144, R144, -0x326172a9, RZ ;  /* 0xcd9e8d5790907825 */ /* 0x000fe200078e00ff */
[----:B------:R-:W-:Y:S01]  /*12720*/  LOP3.LUT R141, R37, UR22, R154, 0x96, !PT ;  /* 0x00000016258d7c12 */ /* 0x000fe2000f8e969a */
[-C--:B-1----:R-:W-:Y:S01]  /*12730*/  HMMA.16816.F32.BF16 R32, R136, R48.reuse, R32 ;  /* 0x000000308820723c */ /* 0x082fe20000041820 */
[----:B------:R-:W1:Y:S02]  /*12740*/  LDSM.16.MT88.4 R36, [R214+0xb400] ;  /* 0x00b40000d624783b */ /* 0x000e640000004200 */
[--C-:B------:R-:W-:Y:S03]  /*12750*/  SHF.R.U32.HI R153, RZ, 0x10, R156.reuse ;  /* 0x00000010ff997819 */ /* 0x100fe6000001169c */
[----:B------:R-:W2:Y:S01]  /*12760*/  MUFU.EX2 R245, R245 ;  /* 0x000000f500f57308 */ /* 0x000ea20000000800 */
[----:B------:R-:W-:Y:S01]  /*12770*/  LOP3.LUT R142, R156, 0xffff, RZ, 0xc0, !PT ;  /* 0x0000ffff9c8e7812 */ /* 0x000fe200078ec0ff */
[C---:B------:R-:W-:Y:S04]  /*12780*/  HMMA.16816.F32.BF16 R20, R132.reuse, R48, R20 ;  /* 0x000000308414723c */ /* 0x040fe80000041814 */
[----:B------:R-:W-:Y:S02]  /*12790*/  LOP3.LUT R149, R149, 0xff, RZ, 0xc0, !PT ;  /* 0x000000ff95957812 */ /* 0x000fe400078ec0ff */
[-C--:B------:R-:W-:Y:S02]  /*127a0*/  HMMA.16816.F32.BF16 R100, R132, R50.reuse, R100 ;  /* 0x000000328464723c */ /* 0x080fe40000041864 */
[----:B------:R-:W2:Y:S03]  /*127b0*/  MUFU.EX2 R247, R247 ;  /* 0x000000f700f77308 */ /* 0x000ea60000000800 */
[----:B------:R-:W-:Y:S01]  /*127c0*/  SHF.R.U32.HI R40, RZ, 0x18, R156 ;  /* 0x00000018ff287819 */ /* 0x000fe2000001169c */
[C---:B------:R-:W-:Y:S06]  /*127d0*/  HMMA.16816.F32.BF16 R104, R136.reuse, R50, R104 ;  /* 0x000000328868723c */ /* 0x040fec0000041868 */
[----:B------:R-:W2:Y:S01]  /*127e0*/  MUFU.EX2 R203, R203 ;  /* 0x000000cb00cb7308 */ /* 0x000ea20000000800 */
[----:B------:R-:W-:Y:S01]  /*127f0*/  LOP3.LUT R153, R153, 0xff, RZ, 0xc0, !PT ;  /* 0x000000ff99997812 */ /* 0x000fe200078ec0ff */
[----:B------:R-:W-:Y:S03]  /*12800*/  FFMA.FTZ R201, R63, UR4, -R201 ;  /* 0x000000043fc97c23 */ /* 0x000fe600080108c9 */
[----:B------:R-:W-:Y:S01]  /*12810*/  LOP3.LUT R143, R157, UR22, R144, 0x96, !PT ;  /* 0x000000169d8f7c12 */ /* 0x000fe2000f8e9690 */
[----:B----4-:R-:W-:Y:S01]  /*12820*/  IMAD.MOV.U32 R63, RZ, RZ, R163 ;  /* 0x000000ffff3f7224 */ /* 0x010fe200078e00a3 */
[----:B------:R-:W-:Y:S01]  /*12830*/  SHF.R.U32.HI R144, RZ, 0x8, R142 ;  /* 0x00000008ff907819 */ /* 0x000fe2000001168e */
[----:B------:R-:W-:Y:S01]  /*12840*/  FFMA.FTZ R202, R61, UR4, -R202 ;  /* 0x000000043dca7c23 */ /* 0x000fe200080108ca */
[----:B------:R-:W-:Y:S01]  /*12850*/  PRMT R142, R149, 0x5410, R147 ;  /* 0x00005410958e7816 */ /* 0x000fe20000000093 */
[----:B------:R-:W-:Y:S01]  /*12860*/  MUFU.EX2 R62, R62 ;  /* 0x0000003e003e7308 */ /* 0x000fe20000000800 */
[----:B------:R-:W-:Y:S01]  /*12870*/  PRMT R147, R153, 0x5410, R40 ;  /* 0x0000541099937816 */ /* 0x000fe20000000028 */
[----:B------:R-:W-:Y:S01]  /*12880*/  FADD.FTZ R189, R191, R189 ;  /* 0x000000bdbfbd7221 */ /* 0x000fe20000010000 */
[----:B------:R-:W4:Y:S01]  /*12890*/  LDSM.16.MT88.4 R40, [R212+0xb400] ;  /* 0x00b40000d428783b */ /* 0x000f220000004200 */
[----:B------:R-:W-:Y:S01]  /*128a0*/  LOP3.LUT R49, R141, 0xffff, RZ, 0xc0, !PT ;  /* 0x0000ffff8d317812 */ /* 0x000fe200078ec0ff */
[----:B------:R-:W-:Y:S01]  /*128b0*/  IMAD.MOV.U32 R0, RZ, RZ, R165 ;  /* 0x000000ffff007224 */ /* 0x000fe200078e00a5 */
[--C-:B------:R-:W-:Y:S01]  /*128c0*/  SHF.R.U32.HI R48, RZ, 0x10, R141.reuse ;  /* 0x00000010ff307819 */ /* 0x100fe2000001168d */
[----:B------:R-:W-:Y:S01]  /*128d0*/  FADD.FTZ R192, R190, R192 ;  /* 0x000000c0bec07221 */ /* 0x000fe20000010000 */
[----:B------:R-:W-:Y:S01]  /*128e0*/  LOP3.LUT R50, R143, 0xffff, RZ, 0xc0, !PT ;  /* 0x0000ffff8f327812 */ /* 0x000fe200078ec0ff */
[-C--:B-1----:R-:W-:Y:S01]  /*128f0*/  HMMA.16816.F32.BF16 R108, R136, R36.reuse, R108 ;  /* 0x00000024886c723c */ /* 0x082fe2000004186c */
[----:B------:R-:W1:Y:S02]  /*12900*/  MUFU.EX2 R202, R202 ;  /* 0x000000ca00ca7308 */ /* 0x000e640000000800 */
[----:B------:R-:W-:Y:S01]  /*12910*/  LOP3.LUT R153, R141, 0xff, RZ, 0xc0, !PT ;  /* 0x000000ff8d997812 */ /* 0x000fe200078ec0ff */
[----:B------:R-:W-:Y:S01]  /*12920*/  FADD.FTZ R196, R193, R196 ;  /* 0x000000c4c1c47221 */ /* 0x000fe20000010000 */
[----:B------:R-:W-:Y:S01]  /*12930*/  SHF.R.U32.HI R141, RZ, 0x18, R141 ;  /* 0x00000018ff8d7819 */ /* 0x000fe2000001168d */
[C---:B------:R-:W-:Y:S05]  /*12940*/  HMMA.16816.F32.BF16 R112, R132.reuse, R36, R112 ;  /* 0x000000248470723c */ /* 0x040fea0000041870 */
[----:B------:R-:W1:Y:S01]  /*12950*/  MUFU.EX2 R201, R201 ;  /* 0x000000c900c97308 */ /* 0x000e620000000800 */
[----:B------:R-:W-:Y:S01]  /*12960*/  SHF.R.U32.HI R49, RZ, 0x8, R49 ;  /* 0x00000008ff317819 */ /* 0x000fe20000011631 */
[-C--:B------:R-:W-:Y:S04]  /*12970*/  HMMA.16816.F32.BF16 R116, R132, R38.reuse, R116 ;  /* 0x000000268474723c */ /* 0x080fe80000041874 */
[----:B------:R-:W-:Y:S02]  /*12980*/  LOP3.LUT R48, R48, 0xff, RZ, 0xc0, !PT ;  /* 0x000000ff30307812 */ /* 0x000fe400078ec0ff */
[C---:B------:R-:W-:Y:S05]  /*12990*/  HMMA.16816.F32.BF16 R120, R136.reuse, R38, R120 ;  /* 0x000000268878723c */ /* 0x040fea0000041878 */
[----:B------:R-:W-:Y:S01]  /*129a0*/  SHF.R.U32.HI R44, RZ, 0x8, R50 ;  /* 0x00000008ff2c7819 */ /* 0x000fe20000011632 */
[----:B------:R-:W-:Y:S01]  /*129b0*/  FADD.FTZ R199, R194, R199 ;  /* 0x000000c7c2c77221 */ /* 0x000fe20000010000 */
[----:B------:R-:W-:Y:S01]  /*129c0*/  PRMT R153, R153, 0x5410, R49 ;  /* 0x0000541099997816 */ /* 0x000fe20000000031 */
[----:B------:R-:W-:Y:S03]  /*129d0*/  FADD.FTZ R189, R169, R189 ;  /* 0x000000bda9bd7221 */ /* 0x000fe60000010000 */
[----:B------:R-:W-:Y:S01]  /*129e0*/  PRMT R45, R48, 0x5410, R141 ;  /* 0x00005410302d7816 */ /* 0x000fe2000000008d */
[----:B------:R-:W-:Y:S01]  /*129f0*/  FADD.FTZ R192, R171, R192 ;  /* 0x000000c0abc07221 */ /* 0x000fe20000010000 */
[----:B------:R-:W1:Y:S01]  /*12a00*/  LDSM.16.MT88.4 R48, [R214+0x9800] ;  /* 0x00980000d630783b */ /* 0x000e620000004200 */
[----:B------:R-:W-:Y:S01]  /*12a10*/  SHF.R.U32.HI R154, RZ, 0x8, R151 ;  /* 0x00000008ff9a7819 */ /* 0x000fe20000011697 */
[----:B------:R-:W-:Y:S01]  /*12a20*/  FADD.FTZ R196, R195, R196 ;  /* 0x000000c4c3c47221 */ /* 0x000fe20000010000 */
[-C--:B----4-:R-:W-:Y:S03]  /*12a30*/  HMMA.16816.F32.BF16 R28, R136, R40.reuse, R28 ;  /* 0x00000028881c723c */ /* 0x090fe6000004181c */
[----:B------:R-:W-:Y:S01]  /*12a40*/  LOP3.LUT R151, R156, 0xff, RZ, 0xc0, !PT ;  /* 0x000000ff9c977812 */ /* 0x000fe200078ec0ff */
[----:B------:R-:W-:Y:S01]  /*12a50*/  FADD.FTZ R199, R198, R199 ;  /* 0x000000c7c6c77221 */ /* 0x000fe20000010000 */
[----:B------:R-:W-:Y:S01]  /*12a60*/  SHF.R.U32.HI R149, RZ, 0x10, R143 ;  /* 0x00000010ff957819 */ /* 0x000fe2000001168f */
[C---:B------:R-:W-:Y:S05]  /*12a70*/  HMMA.16816.F32.BF16 R124, R132.reuse, R40, R124 ;  /* 0x00000028847c723c */ /* 0x040fea000004187c */
[----:B------:R-:W-:Y:S01]  /*12a80*/  PRMT R144, R151, 0x5410, R144 ;  /* 0x0000541097907816 */ /* 0x000fe20000000090 */
[-C--:B------:R-:W-:Y:S01]  /*12a90*/  HMMA.16816.F32.BF16 R128, R132, R42.reuse, R128 ;  /* 0x0000002a8480723c */ /* 0x080fe20000041880 */
[----:B------:R-:W-:Y:S04]  /*12aa0*/  LDSM.16.MT88.4 R132, [R214+0xa800] ;  /* 0x00a80000d684783b */ /* 0x000fe80000004200 */
[----:B------:R-:W-:Y:S01]  /*12ab0*/  PRMT R140, R140, 0x5410, R154 ;  /* 0x000054108c8c7816 */ /* 0x000fe2000000009a */
[----:B------:R-:W-:Y:S05]  /*12ac0*/  HMMA.16816.F32.BF16 R24, R136, R42, R24 ;  /* 0x0000002a8818723c */ /* 0x000fea0000041818 */
[----:B------:R-:W-:Y:S01]  /*12ad0*/  LOP3.LUT R151, R143, 0xff, RZ, 0xc0, !PT ;  /* 0x000000ff8f977812 */ /* 0x000fe200078ec0ff */
[----:B------:R-:W-:Y:S01]  /*12ae0*/  FADD.FTZ R189, R170, R189 ;  /* 0x000000bdaabd7221 */ /* 0x000fe20000010000 */
[----:B------:R-:W-:Y:S01]  /*12af0*/  SHF.R.U32.HI R143, RZ, 0x18, R143 ;  /* 0x00000018ff8f7819 */ /* 0x000fe2000001168f */
[----:B------:R-:W-:Y:S03]  /*12b00*/  FADD.FTZ R192, R188, R192 ;  /* 0x000000c0bcc07221 */ /* 0x000fe60000010000 */
[----:B------:R-:W-:Y:S01]  /*12b10*/  LOP3.LUT R149, R149, 0xff, RZ, 0xc0, !PT ;  /* 0x000000ff95957812 */ /* 0x000fe200078ec0ff */
[----:B------:R-:W-:Y:S01]  /*12b20*/  FADD.FTZ R196, R197, R196 ;  /* 0x000000c4c5c47221 */ /* 0x000fe20000010000 */
[--C-:B------:R-:W-:Y:S01]  /*12b30*/  HSET2.LE.AND R36, R142, R226.reuse, PT ;  /* 0x000000e28e247233 */ /* 0x100fe20003803000 */
[----:B------:R-:W-:Y:S01]  /*12b40*/  FADD.FTZ R199, R200, R199 ;  /* 0x000000c7c8c77221 */ /* 0x000fe20000010000 */
[----:B------:R-:W-:Y:S01]  /*12b50*/  PRMT R151, R151, 0x5410, R44 ;  /* 0x0000541097977816 */ /* 0x000fe2000000002c */
[----:B------:R-:W-:Y:S01]  /*12b60*/  FADD.FTZ R189, R184, R189 ;  /* 0x000000bdb8bd7221 */ /* 0x000fe20000010000 */
[----:B------:R-:W-:Y:S01]  /*12b70*/  PRMT R149, R149, 0x5410, R143 ;  /* 0x0000541095957816 */ /* 0x000fe2000000008f */
[----:B------:R-:W-:Y:S01]  /*12b80*/  FADD.FTZ R192, R186, R192 ;  /* 0x000000c0bac07221 */ /* 0x000fe20000010000 */
[--C-:B------:R-:W-:Y:S01]  /*12b90*/  HSET2.LE.AND R46, R140, R226.reuse, PT ;  /* 0x000000e28c2e7233 */ /* 0x100fe20003803000 */
[----:B------:R-:W-:Y:S01]  /*12ba0*/  FADD.FTZ R196, R209, R196 ;  /* 0x000000c4d1c47221 */ /* 0x000fe20000010000 */
[----:B---3--:R-:W-:Y:S01]  /*12bb0*/  F2FP.BF16.F32.PACK_AB R37, R175, R174 ;  /* 0x000000aeaf25723e */ /* 0x008fe200000010ff */
[----:B------:R-:W3:Y:S01]  /*12bc0*/  LDSM.16.MT88.4 R140, [R212+0x9800] ;  /* 0x00980000d48c783b */ /* 0x000ee20000004200 */
[----:B-----5:R-:W-:Y:S01]  /*12bd0*/  F2FP.BF16.F32.PACK_AB R44, R173, R172 ;  /* 0x000000acad2c723e */ /* 0x020fe200000010ff */
        /* <DEDUP_REMOVED lines=11> */
[----:B--2---:R-:W-:Y:S01]  /*12c90*/  F2FP.BF16.F32.PACK_AB R37, R245, R244 ;  /* 0x000000f4f525723e */ /* 0x004fe200000010ff */
        /* <DEDUP_REMOVED lines=15> */
[----:B------:R-:W-:Y:S01]  /*12d90*/  F2FP.BF16.F32.PACK_AB R38, R247, R246 ;  /* 0x000000f6f726723e */ /* 0x000fe200000010ff */
[-C--:B-1----:R-:W-:Y:S05]  /*12da0*/  HMMA.16816.F32.BF16 R4, R44, R48.reuse, R4 ;  /* 0x000000302c04723c */ /* 0x082fea0000041804 */
[--C-:B------:R-:W-:Y:S01]  /*12db0*/  HSET2.LE.AND R39, R147, R226.reuse, PT ;  /* 0x000000e293277233 */ /* 0x100fe20003803000 */
[----:B------:R-:W-:Y:S01]  /*12dc0*/  FADD.FTZ R192, R183, R192 ;  /* 0x000000c0b7c07221 */ /* 0x000fe20000010000 */
[----:B------:R-:W-:Y:S01]  /*12dd0*/  F2FP.BF16.F32.PACK_AB R40, R251, R250 ;  /* 0x000000fafb28723e */ /* 0x000fe200000010ff */
[----:B------:R-:W-:Y:S03]  /*12de0*/  FADD.FTZ R196, R244, R196 ;  /* 0x000000c4f4c47221 */ /* 0x000fe60000010000 */
        /* <DEDUP_REMOVED lines=8> */
[----:B------:R-:W1:Y:S01]  /*12e70*/  LDSM.16.MT88.4 R40, [R212+0xa800] ;  /* 0x00a80000d428783b */ /* 0x000e620000004200 */
[----:B------:R-:W-:Y:S01]  /*12e80*/  LOP3.LUT R152, R155, UR13, R152, 0x96, !PT ;  /* 0x0000000d9b987c12 */ /* 0x000fe2000f8e9698 */
[----:B------:R-:W-:Y:S01]  /*12e90*/  FADD.FTZ R199, R247, R199 ;  /* 0x000000c7f7c77221 */ /* 0x000fe20000010000 */
[----:B------:R-:W-:Y:S01]  /*12ea0*/  LOP3.LUT R144, R145, UR13, R146, 0x96, !PT ;  /* 0x0000000d91907c12 */ /* 0x000fe2000f8e9692 */
[----:B------:R-:W-:Y:S01]  /*12eb0*/  FADD.FTZ R189, R172, R189 ;  /* 0x000000bdacbd7221 */ /* 0x000fe20000010000 */
[C---:B------:R-:W-:Y:S04]  /*12ec0*/  HMMA.16816.F32.BF16 R8, R36.reuse, R48, R8 ;  /* 0x000000302408723c */ /* 0x040fe80000041808 */
[----:B------:R-:W-:Y:S01]  /*12ed0*/  IMAD.WIDE.U32 R152, R152, -0x2daee0ad, RZ ;  /* 0xd2511f5398987825 */ /* 0x000fe200078e00ff */
[----:B------:R-:W-:Y:S01]  /*12ee0*/  F2FP.BF16.F32.PACK_AB R61, R65, R64 ;  /* 0x00000040413d723e */ /* 0x000fe200000010ff */
[-C--:B------:R-:W-:Y:S05]  /*12ef0*/  HMMA.16816.F32.BF16 R12, R36, R50.reuse, R12 ;  /* 0x00000032240c723c */ /* 0x080fea000004180c */
[----:B------:R-:W-:Y:S01]  /*12f00*/  LOP3.LUT R52, R152, 0xffff, RZ, 0xc0, !PT ;  /* 0x0000ffff98347812 */ /* 0x000fe200078ec0ff */
[C---:B------:R-:W-:Y:S01]  /*12f10*/  HMMA.16816.F32.BF16 R16, R44.reuse, R50, R16 ;  /* 0x000000322c10723c */ /* 0x040fe20000041810 */
[----:B------:R-:W2:Y:S04]  /*12f20*/  LDSM.16.MT88.4 R48, [R214+0xb800] ;  /* 0x00b80000d630783b */ /* 0x000ea80000004200 */
[----:B------:R-:W-:Y:S01]  /*12f30*/  IMAD.WIDE.U32 R144, R144, -0x2daee0ad, RZ ;  /* 0xd2511f5390907825 */ /* 0x000fe200078e00ff */
[-C--:B---3--:R-:W-:Y:S05]  /*12f40*/  HMMA.16816.F32.BF16 R68, R44, R140.reuse, R68 ;  /* 0x0000008c2c44723c */ /* 0x088fea0000041844 */
[----:B------:R-:W-:Y:S01]  /*12f50*/  LOP3.LUT R148, R145, UR29, R148, 0x96, !PT ;  /* 0x0000001d91947c12 */ /* 0x000fe2000f8e9694 */
[C---:B------:R-:W-:Y:S05]  /*12f60*/  HMMA.16816.F32.BF16 R72, R36.reuse, R140, R72 ;  /* 0x0000008c2448723c */ /* 0x040fea0000041848 */
[----:B------:R-:W-:Y:S01]  /*12f70*/  SHF.R.U32.HI R139, RZ, 0x10, R148 ;  /* 0x00000010ff8b7819 */ /* 0x000fe20000011694 */
[-C--:B------:R-:W-:Y:S05]  /*12f80*/  HMMA.16816.F32.BF16 R76, R36, R142.reuse, R76 ;  /* 0x0000008e244c723c */ /* 0x080fea000004184c */
[----:B------:R-:W-:Y:S01]  /*12f90*/  LOP3.LUT R138, R148, 0xff, RZ, 0xc0, !PT ;  /* 0x000000ff948a7812 */ /* 0x000fe200078ec0ff */
[C---:B------:R-:W-:Y:S05]  /*12fa0*/  HMMA.16816.F32.BF16 R80, R44.reuse, R142, R80 ;  /* 0x0000008e2c50723c */ /* 0x040fea0000041850 */
[----:B------:R-:W-:Y:S01]  /*12fb0*/  LOP3.LUT R150, R153, UR29, R150, 0x96, !PT ;  /* 0x0000001d99967c12 */ /* 0x000fe2000f8e9696 */
[-C--:B------:R-:W-:Y:S05]  /*12fc0*/  HMMA.16816.F32.BF16 R84, R44, R132.reuse, R84 ;  /* 0x000000842c54723c */ /* 0x080fea0000041854 */
[----:B------:R-:W-:Y:S01]  /*12fd0*/  LOP3.LUT R139, R139, 0xff, RZ, 0xc0, !PT ;  /* 0x000000ff8b8b7812 */ /* 0x000fe200078ec0ff */
[C---:B------:R-:W-:Y:S05]  /*12fe0*/  HMMA.16816.F32.BF16 R88, R36.reuse, R132, R88 ;  /* 0x000000842458723c */ /* 0x040fea0000041858 */
[--C-:B------:R-:W-:Y:S01]  /*12ff0*/  SHF.R.U32.HI R56, RZ, 0x10, R144.reuse ;  /* 0x00000010ff387819 */ /* 0x100fe20000011690 */
[-C--:B------:R-:W-:Y:S05]  /*13000*/  HMMA.16816.F32.BF16 R92, R36, R134.reuse, R92 ;  /* 0x00000086245c723c */ /* 0x080fea000004185c */
[----:B------:R-:W-:Y:S01]  /*13010*/  LOP3.LUT R56, R56, 0xff, RZ, 0xc0, !PT ;  /* 0x000000ff38387812 */ /* 0x000fe200078ec0ff */
[C---:B------:R-:W-:Y:S05]  /*13020*/  HMMA.16816.F32.BF16 R96, R44.reuse, R134, R96 ;  /* 0x000000862c60723c */ /* 0x040fea0000041860 */
[----:B------:R-:W-:Y:S01]  /*13030*/  SHF.R.U32.HI R137, RZ, 0x18, R144 ;  /* 0x00000018ff897819 */ /* 0x000fe20000011690 */
[-C--:B-1----:R-:W-:Y:S05]  /*13040*/  HMMA.16816.F32.BF16 R32, R44, R40.reuse, R32 ;  /* 0x000000282c20723c */ /* 0x082fea0000041820 */
[----:B------:R-:W-:Y:S01]  /*13050*/  PRMT R137, R56, 0x5410, R137 ;  /* 0x0000541038897816 */ /* 0x000fe20000000089 */
[C---:B------:R-:W-:Y:S01]  /*13060*/  HMMA.16816.F32.BF16 R20, R36.reuse, R40, R20 ;  /* 0x000000282414723c */ /* 0x040fe20000041814 */
[----:B------:R-:W-:Y:S04]  /*13070*/  LDSM.16.MT88.4 R56, [R212+0xac00] ;  /* 0x00ac0000d438783b */ /* 0x000fe80000004200 */
[----:B------:R-:W-:Y:S01]  /*13080*/  LOP3.LUT R133, R144, 0xffff, RZ, 0xc0, !PT ;  /* 0x0000ffff90857812 */ /* 0x000fe200078ec0ff */
[-C--:B------:R-:W-:Y:S05]  /*13090*/  HMMA.16816.F32.BF16 R100, R36, R42.reuse, R100 ;  /* 0x0000002a2464723c */ /* 0x080fea0000041864 */
[----:B------:R-:W-:Y:S01]  /*130a0*/  SHF.R.U32.HI R40, RZ, 0x8, R52 ;  /* 0x00000008ff287819 */ /* 0x000fe20000011634 */
[C---:B------:R-:W-:Y:S01]  /*130b0*/  HMMA.16816.F32.BF16 R104, R44.reuse, R42, R104 ;  /* 0x0000002a2c68723c */ /* 0x040fe20000041868 */
[----:B------:R-:W1:Y:S04]  /*130c0*/  LDSM.16.MT88.4 R52, [R212+0xb800] ;  /* 0x00b80000d434783b */ /* 0x000e680000004200 */
[----:B------:R-:W-:Y:S01]  /*130d0*/  SHF.R.U32.HI R132, RZ, 0x10, R152 ;  /* 0x00000010ff847819 */ /* 0x000fe20000011698 */
[-C--:B--2---:R-:W-:Y:S05]  /*130e0*/  HMMA.16816.F32.BF16 R108, R44, R48.reuse, R108 ;  /* 0x000000302c6c723c */ /* 0x084fea000004186c */
[----:B------:R-:W-:Y:S01]  /*130f0*/  LOP3.LUT R134, R152, 0xff, RZ, 0xc0, !PT ;  /* 0x000000ff98867812 */ /* 0x000fe200078ec0ff */
[C---:B------:R-:W-:Y:S05]  /*13100*/  HMMA.16816.F32.BF16 R112, R36.reuse, R48, R112 ;  /* 0x000000302470723c */ /* 0x040fea0000041870 */
[----:B------:R-:W-:Y:S01]  /*13110*/  SHF.R.U32.HI R133, RZ, 0x8, R133 ;  /* 0x00000008ff857819 */ /* 0x000fe20000011685 */
[-C--:B------:R-:W-:Y:S05]  /*13120*/  HMMA.16816.F32.BF16 R116, R36, R50.reuse, R116 ;  /* 0x000000322474723c */ /* 0x080fea0000041874 */
[----:B------:R-:W-:Y:S01]  /*13130*/  LOP3.LUT R136, R144, 0xff, RZ, 0xc0, !PT ;  /* 0x000000ff90887812 */ /* 0x000fe200078ec0ff */
[C---:B------:R-:W-:Y:S01]  /*13140*/  HMMA.16816.F32.BF16 R120, R44.reuse, R50, R120 ;  /* 0x000000322c78723c */ /* 0x040fe20000041878 */
[----:B------:R-:W-:Y:S04]  /*13150*/  LDSM.16.MT88.4 R48, [R214+0xac00] ;  /* 0x00ac0000d630783b */ /* 0x000fe80000004200 */
[----:B------:R-:W-:Y:S01]  /*13160*/  LOP3.LUT R132, R132, 0xff, RZ, 0xc0, !PT ;  /* 0x000000ff84847812 */ /* 0x000fe200078ec0ff */
[----:B------:R-:W-:Y:S01]  /*13170*/  IMAD.MOV.U32 R3, RZ, RZ, R168 ;  /* 0x000000ffff037224 */ /* 0x000fe200078e00a8 */
[----:B------:R-:W-:Y:S01]  /*13180*/  PRMT R134, R134, 0x5410, R40 ;  /* 0x0000541086867816 */ /* 0x000fe20000000028 */
[----:B------:R-:W-:Y:S03]  /*13190*/  FADD.FTZ R192, R174, R192 ;  /* 0x000000c0aec07221 */ /* 0x000fe60000010000 */
[----:B------:R-:W-:Y:S01]  /*131a0*/  SHF.R.U32.HI R135, RZ, 0x18, R152 ;  /* 0x00000018ff877819 */ /* 0x000fe20000011698 */
[----:B------:R-:W-:Y:S01]  /*131b0*/  FADD.FTZ R196, R248, R196 ;  /* 0x000000c4f8c47221 */ /* 0x000fe20000010000 */
[----:B------:R-:W-:Y:S01]  /*131c0*/  LOP3.LUT R40, R150, 0xffff, RZ, 0xc0, !PT ;  /* 0x0000ffff96287812 */ /* 0x000fe200078ec0ff */
[----:B------:R-:W-:Y:S01]  /*131d0*/  FADD.FTZ R199, R250, R199 ;  /* 0x000000c7fac77221 */ /* 0x000fe20000010000 */
[----:B------:R-:W-:Y:S01]  /*131e0*/  PRMT R136, R136, 0x5410, R133 ;  /* 0x0000541088887816 */ /* 0x000fe20000000085 */
[----:B------:R-:W-:Y:S01]  /*131f0*/  FADD.FTZ R189, R173, R189 ;  /* 0x000000bdadbd7221 */ /* 0x000fe20000010000 */
[-C--:B-1----:R-:W-:Y:S03]  /*13200*/  HMMA.16816.F32.BF16 R28, R44, R52.reuse, R28 ;  /* 0x000000342c1c723c */ /* 0x082fe6000004181c */
[----:B------:R-:W-:Y:S01]  /*13210*/  SHF.R.U32.HI R133, RZ, 0x10, R150 ;  /* 0x00000010ff857819 */ /* 0x000fe20000011696 */
[----:B------:R-:W-:Y:S01]  /*13220*/  FADD.FTZ R192, R175, R192 ;  /* 0x000000c0afc07221 */ /* 0x000fe20000010000 */
[----:B------:R-:W-:Y:S01]  /*13230*/  PRMT R135, R132, 0x5410, R135 ;  /* 0x0000541084877816 */ /* 0x000fe20000000087 */
[C---:B------:R-:W-:Y:S05]  /*13240*/  HMMA.16816.F32.BF16 R124, R36.reuse, R52, R124 ;  /* 0x00000034247c723c */ /* 0x040fea000004187c */
[----:B------:R-:W-:Y:S01]  /*13250*/  LOP3.LUT R132, R150, 0xff, RZ, 0xc0, !PT ;  /* 0x000000ff96847812 */ /* 0x000fe200078ec0ff */
[-C--:B------:R-:W-:Y:S05]  /*13260*/  HMMA.16816.F32.BF16 R128, R36, R54.reuse, R128 ;  /* 0x000000362480723c */ /* 0x080fea0000041880 */
[----:B------:R-:W-:Y:S01]  /*13270*/  SHF.R.U32.HI R40, RZ, 0x8, R40 ;  /* 0x00000008ff287819 */ /* 0x000fe20000011628 */
[----:B------:R-:W-:Y:S01]  /*13280*/  HMMA.16816.F32.BF16 R24, R44, R54, R24 ;  /* 0x000000362c18723c */ /* 0x000fe20000041818 */
[----:B------:R-:W-:Y:S04]  /*13290*/  LDSM.16.MT88.4 R44, [R214+0xbc00] ;  /* 0x00bc0000d62c783b */ /* 0x000fe80000004200 */
[----:B------:R-:W-:Y:S01]  /*132a0*/  SHF.R.U32.HI R150, RZ, 0x18, R150 ;  /* 0x00000018ff967819 */ /* 0x000fe20000011696 */
[----:B------:R-:W-:Y:S01]  /*132b0*/  FADD.FTZ R196, R249, R196 ;  /* 0x000000c4f9c47221 */ /* 0x000fe20000010000 */
[----:B------:R-:W-:Y:S01]  /*132c0*/  LOP3.LUT R133, R133, 0xff, RZ, 0xc0, !PT ;  /* 0x000000ff85857812 */ /* 0x000fe200078ec0ff */
[----:B------:R-:W-:Y:S03]  /*132d0*/  IMAD.MOV.U32 R55, RZ, RZ, R159 ;  /* 0x000000ffff377224 */ /* 0x000fe600078e009f */
[----:B------:R-:W-:Y:S01]  /*132e0*/  PRMT R132, R132, 0x5410, R40 ;  /* 0x0000541084847816 */ /* 0x000fe20000000028 */
[----:B------:R-:W-:Y:S01]  /*132f0*/  FADD.FTZ R199, R251, R199 ;  /* 0x000000c7fbc77221 */ /* 0x000fe20000010000 */
[----:B------:R-:W-:Y:S01]  /*13300*/  PRMT R133, R133, 0x5410, R150 ;  /* 0x0000541085857816 */ /* 0x000fe20000000096 */
[----:B------:R-:W-:Y:S01]  /*13310*/  FADD.FTZ R189, R252, R189 ;  /* 0x000000bdfcbd7221 */ /* 0x000fe20000010000 */
[----:B------:R-:W-:Y:S01]  /*13320*/  LOP3.LUT R41, R148, 0xffff, RZ, 0xc0, !PT ;  /* 0x0000ffff94297812 */ /* 0x000fe200078ec0ff */
[----:B------:R-:W-:Y:S01]  /*13330*/  FADD.FTZ R192, R55, R192 ;  /* 0x000000c037c07221 */ /* 0x000fe20000010000 */
[----:B------:R-:W-:Y:S01]  /*13340*/  SHF.R.U32.HI R40, RZ, 0x18, R148 ;  /* 0x00000018ff287819 */ /* 0x000fe20000011694 */
[----:B------:R-:W-:Y:S01]  /*13350*/  FADD.FTZ R189, R204, R189 ;  /* 0x000000bdccbd7221 */ /* 0x000fe20000010000 */
[----:B------:R-:W1:Y:S01]  /*13360*/  LDSM.16.MT88.4 R148, [R214+0x9c00] ;  /* 0x009c0000d694783b */ /* 0x000e620000004200 */
[----:B------:R-:W-:Y:S01]  /*13370*/  SHF.R.U32.HI R41, RZ, 0x8, R41 ;  /* 0x00000008ff297819 */ /* 0x000fe20000011629 */
[----:B------:R-:W-:Y:S01]  /*13380*/  FADD.FTZ R192, R203, R192 ;  /* 0x000000c0cbc07221 */ /* 0x000fe20000010000 */
[----:B------:R-:W-:Y:S01]  /*13390*/  PRMT R139, R139, 0x5410, R40 ;  /* 0x000054108b8b7816 */ /* 0x000fe20000000028 */
[----:B------:R-:W-:Y:S01]  /*133a0*/  FADD.FTZ R189, R64, R189 ;  /* 0x000000bd40bd7221 */ /* 0x000fe20000010000 */
[----:B------:R-:W-:Y:S01]  /*133b0*/  PRMT R138, R138, 0x5410, R41 ;  /* 0x000054108a8a7816 */ /* 0x000fe20000000029 */
[----:B------:R-:W-:Y:S01]  /*133c0*/  FADD.FTZ R192, R66, R192 ;  /* 0x000000c042c07221 */ /* 0x000fe20000010000 */
[--C-:B------:R-:W-:Y:S01]  /*133d0*/  HSET2.LE.AND R134, R134, R226.reuse, PT ;  /* 0x000000e286867233 */ /* 0x100fe20003803000 */
[----:B------:R-:W2:Y:S01]  /*133e0*/  LDSM.16.MT88.4 R40, [R212+0x9c00] ;  /* 0x009c0000d428783b */ /* 0x000ea20000004200 */
[--C-:B------:R-:W-:Y:S01]  /*133f0*/  HSET2.LE.AND R135, R135, R226.reuse, PT ;  /* 0x000000e287877233 */ /* 0x100fe20003803000 */
[----:B------:R-:W-:Y:S01]  /*13400*/  FADD.FTZ R232, R65, R189 ;  /* 0x000000bd41e87221 */ /* 0x000fe20000010000 */
[--C-:B------:R-:W-:Y:S01]  /*13410*/  HSET2.LE.AND R132, R132, R226.reuse, PT ;  /* 0x000000e284847233 */ /* 0x100fe20003803000 */
[----:B------:R-:W-:Y:S01]  /*13420*/  FADD.FTZ R231, R67, R192 ;  /* 0x000000c043e77221 */ /* 0x000fe20000010000 */
[--C-:B------:R-:W-:Y:S01]  /*13430*/  HSET2.LE.AND R133, R133, R226.reuse, PT ;  /* 0x000000e285857233 */ /* 0x100fe20003803000 */
[----:B------:R-:W-:Y:S01]  /*13440*/  IMAD.MOV.U32 R2, RZ, RZ, R166 ;  /* 0x000000ffff027224 */ /* 0x000fe200078e00a6 */
[----:B------:R-:W-:Y:S02]  /*13450*/  F2FP.BF16.F32.PACK_AB R53, R204, R252 ;  /* 0x000000fccc35723e */ /* 0x000fe400000010ff */
[----:B------:R-:W-:Y:S02]  /*13460*/  F2FP.BF16.F32.PACK_AB R52, R203, R159 ;  /* 0x0000009fcb34723e */ /* 0x000fe400000010ff */
[----:B------:R-:W-:Y:S02]  /*13470*/  LOP3.LUT R134, R134, R61, RZ, 0xc0, !PT ;  /* 0x0000003d86867212 */ /* 0x000fe400078ec0ff */
[----:B------:R-:W-:Y:S02]  /*13480*/  LOP3.LUT R135, R135, R60, RZ, 0xc0, !PT ;  /* 0x0000003c87877212 */ /* 0x000fe400078ec0ff */
[----:B------:R-:W-:Y:S02]  /*13490*/  LOP3.LUT R132, R132, R53, RZ, 0xc0, !PT ;  /* 0x0000003584847212 */ /* 0x000fe400078ec0ff */
[--C-:B------:R-:W-:Y:S02]  /*134a0*/  HSET2.LE.AND R38, R136, R226.reuse, PT ;  /* 0x000000e288267233 */ /* 0x100fe40003803000 */
[--C-:B------:R-:W-:Y:S02]  /*134b0*/  HSET2.LE.AND R36, R138, R226.reuse, PT ;  /* 0x000000e28a247233 */ /* 0x100fe40003803000 */
[--C-:B------:R-:W-:Y:S02]  /*134c0*/  HSET2.LE.AND R37, R139, R226.reuse, PT ;  /* 0x000000e28b257233 */ /* 0x100fe40003803000 */
[----:B------:R-:W-:Y:S02]  /*134d0*/  LOP3.LUT R133, R133, R52, RZ, 0xc0, !PT ;  /* 0x0000003485857212 */ /* 0x000fe400078ec0ff */
[----:B------:R-:W-:Y:S02]  /*134e0*/  F2FP.BF16.F32.PACK_AB R61, R162, R158 ;  /* 0x0000009ea23d723e */ /* 0x000fe400000010ff */
[----:B------:R-:W-:Y:S02]  /*134f0*/  F2FP.BF16.F32.PACK_AB R60, R161, R160 ;  /* 0x000000a0a13c723e */ /* 0x000fe400000010ff */
[----:B------:R-:W-:Y:S02]  /*13500*/  F2FP.BF16.F32.PACK_AB R53, R202, R63 ;  /* 0x0000003fca35723e */ /* 0x000fe400000010ff */
[----:B------:R-:W-:Y:S02]  /*13510*/  HSET2.LE.AND R39, R137, R226, PT ;  /* 0x000000e289277233 */ /* 0x000fe40003803000 */
[----:B------:R-:W-:Y:S02]  /*13520*/  F2FP.BF16.F32.PACK_AB R52, R201, R62 ;  /* 0x0000003ec934723e */ /* 0x000fe400000010ff */
[----:B------:R-:W-:Y:S01]  /*13530*/  LOP3.LUT R36, R36, R61, RZ, 0xc0, !PT ;  /* 0x0000003d24247212 */ /* 0x000fe200078ec0ff */
[----:B------:R-:W-:Y:S01]  /*13540*/  IMAD.MOV.U32 R61, RZ, RZ, R161 ;  /* 0x000000ffff3d7224 */ /* 0x000fe200078e00a1 */
[----:B------:R-:W-:Y:S01]  /*13550*/  LOP3.LUT R37, R37, R60, RZ, 0xc0, !PT ;  /* 0x0000003c25257212 */ /* 0x000fe200078ec0ff */
[----:B------:R-:W-:Y:S01]  /*13560*/  IMAD.MOV.U32 R60, RZ, RZ, R162 ;  /* 0x000000ffff3c7224 */ /* 0x000fe200078e00a2 */
[----:B------:R-:W-:Y:S01]  /*13570*/  LOP3.LUT R38, R38, R53, RZ, 0xc0, !PT ;  /* 0x0000003526267212 */ /* 0x000fe200078ec0ff */
[----:B------:R-:W-:Y:S01]  /*13580*/  IMAD.MOV.U32 R53, RZ, RZ, R160 ;  /* 0x000000ffff357224 */ /* 0x000fe200078e00a0 */
[----:B------:R-:W-:Y:S01]  /*13590*/  LOP3.LUT R39, R39, R52, RZ, 0xc0, !PT ;  /* 0x0000003427277212 */ /* 0x000fe200078ec0ff */
[-C--:B-1----:R-:W-:Y:S01]  /*135a0*/  HMMA.16816.F32.BF16 R160, R132, R148.reuse, R4 ;  /* 0x0000009484a0723c */ /* 0x082fe20000041804 */
[----:B------:R-:W1:Y:S04]  /*135b0*/  LDSM.16.MT88.4 R4, [R212+0xbc00] ;  /* 0x00bc0000d404783b */ /* 0x000e680000004200 */
[----:B------:R-:W-:Y:S02]  /*135c0*/  IMAD.MOV.U32 R52, RZ, RZ, R158 ;  /* 0x000000ffff347224 */ /* 0x000fe400078e009e */
        /* <DEDUP_REMOVED lines=34> */
.L_x_408:
[----:B------:R-:W1:Y:S01]  /*137f0*/  SHFL.BFLY PT, R4, R230, 0x2, 0x1f ;  /* 0x0c401f00e6047f89 */ /* 0x000e6200000e0000 */
[----:B------:R-:W-:Y:S01]  /*13800*/  ULDC UR4, c[0x0][0x38c] ;  /* 0x0000e30000047ab9 */ /* 0x000fe20000000800 */
[----:B------:R-:W-:Y:S01]  /*13810*/  MOV R6, 0x3f800000 ;  /* 0x3f80000000067802 */ /* 0x000fe20000000f00 */
[----:B------:R-:W-:Y:S01]  /*13820*/  UMOV UR5, 0x400 ;  /* 0x0000040000057882 */ /* 0x000fe20000000000 */
[----:B------:R-:W2:Y:S01]  /*13830*/  SHFL.BFLY PT, R0, R232, 0x2, 0x1f ;  /* 0x0c401f00e8007f89 */ /* 0x000ea200000e0000 */
[----:B------:R-:W-:Y:S01]  /*13840*/  MOV R8, 0x3f800000 ;  /* 0x3f80000000087802 */ /* 0x000fe20000000f00 */
[----:B------:R-:W-:Y:S02]  /*13850*/  UISETP.NE.AND UP0, UPT, UR28, -0x1, UPT ;  /* 0xffffffff1c00788c */ /* 0x000fe4000bf05270 */
[----:B------:R-:W3:Y:S04]  /*13860*/  SHFL.BFLY PT, R2, R231, 0x2, 0x1f ;  /* 0x0c401f00e7027f89 */ /* 0x000ee800000e0000 */
[----:B------:R-:W4:Y:S01]  /*13870*/  SHFL.BFLY PT, R3, R227, 0x2, 0x1f ;  /* 0x0c401f00e3037f89 */ /* 0x000f2200000e0000 */
[----:B------:R-:W4:Y:S01]  /*13880*/  S2R R9, SR_TID.X ;  /* 0x0000000000097919 */ /* 0x000f220000002100 */
[----:B-1----:R-:W-:Y:S01]  /*13890*/  FADD.FTZ R4, R4, R230 ;  /* 0x000000e604047221 */ /* 0x002fe20000010000 */
[----:B--2---:R-:W-:-:S04]  /*138a0*/  FADD.FTZ R0, R0, R232 ;  /* 0x000000e800007221 */ /* 0x004fc80000010000 */
[----:B------:R-:W1:Y:S01]  /*138b0*/  SHFL.BFLY PT, R7, R4, 0x1, 0x1f ;  /* 0x0c201f0004077f89 */ /* 0x000e6200000e0000 */
[----:B---3--:R-:W-:-:S03]  /*138c0*/  FADD.FTZ R231, R2, R231 ;  /* 0x000000e702e77221 */ /* 0x008fc60000010000 */
[----:B------:R-:W2:Y:S01]  /*138d0*/  SHFL.BFLY PT, R5, R0, 0x1, 0x1f ;  /* 0x0c201f0000057f89 */ /* 0x000ea200000e0000 */
[----:B----4-:R-:W-:-:S03]  /*138e0*/  FADD.FTZ R227, R3, R227 ;  /* 0x000000e303e37221 */ /* 0x010fc60000010000 */
[----:B------:R-:W3:Y:S04]  /*138f0*/  SHFL.BFLY PT, R2, R231, 0x1, 0x1f ;  /* 0x0c201f00e7027f89 */ /* 0x000ee800000e0000 */
[----:B------:R-:W4:Y:S01]  /*13900*/  SHFL.BFLY PT, R3, R227, 0x1, 0x1f ;  /* 0x0c201f00e3037f89 */ /* 0x000f2200000e0000 */
[----:B-1----:R-:W-:Y:S01]  /*13910*/  FADD.FTZ R4, R4, R7 ;  /* 0x0000000704047221 */ /* 0x002fe20000010000 */
[----:B------:R-:W-:Y:S01]  /*13920*/  MOV R7, 0x3f800000 ;  /* 0x3f80000000077802 */ /* 0x000fe20000000f00 */
[----:B--2---:R-:W-:-:S03]  /*13930*/  FADD.FTZ R0, R0, R5 ;  /* 0x0000000500007221 */ /* 0x004fc60000010000 */
[----:B------:R-:W-:Y:S02]  /*13940*/  FSETP.NE.FTZ.AND P2, PT, R4, RZ, PT ;  /* 0x000000ff0400720b */ /* 0x000fe40003f55000 */
[----:B------:R-:W-:Y:S01]  /*13950*/  MOV R5, 0x3f800000 ;  /* 0x3f80000000057802 */ /* 0x000fe20000000f00 */
[----:B---3--:R-:W-:Y:S01]  /*13960*/  FADD.FTZ R2, R231, R2 ;  /* 0x00000002e7027221 */ /* 0x008fe20000010000 */
[----:B------:R-:W-:Y:S01]  /*13970*/  FSETP.NE.FTZ.AND P4, PT, R0, RZ, PT ;  /* 0x000000ff0000720b */ /* 0x000fe20003f95000 */
[----:B----4-:R-:W-:-:S03]  /*13980*/  FADD.FTZ R3, R227, R3 ;  /* 0x00000003e3037221 */ /* 0x010fc60000010000 */
[----:B------:R-:W-:Y:S02]  /*13990*/  FSETP.NE.FTZ.AND P3, PT, R2, RZ, PT ;  /* 0x000000ff0200720b */ /* 0x000fe40003f75000 */
[----:B------:R-:W-:-:S03]  /*139a0*/  FSETP.NE.FTZ.AND P1, PT, R3, RZ, PT ;  /* 0x000000ff0300720b */ /* 0x000fc60003f35000 */
[----:B------:R-:W1:Y:S08]  /*139b0*/  @P2 MUFU.RCP R7, R4 ;  /* 0x0000000400072308 */ /* 0x000e700000001000 */
[----:B------:R-:W2:Y:S08]  /*139c0*/  @P4 MUFU.RCP R6, R0 ;  /* 0x0000000000064308 */ /* 0x000eb00000001000 */
[----:B------:R-:W3:Y:S01]  /*139d0*/  @P3 MUFU.RCP R5, R2 ;  /* 0x0000000200053308 */ /* 0x000ee20000001000 */
        /* <DEDUP_REMOVED lines=26> */
[----:B------:R-:W1:Y:S01]  /*13b80*/  @P1 MUFU.RCP R8, R3 ;  /* 0x0000000300081308 */ /* 0x000e620000001000 */
[----:B--2---:R-:W-:Y:S01]  /*13b90*/  FMUL.FTZ R6, R6, UR4 ;  /* 0x0000000406067c20 */ /* 0x004fe20008410000 */
[----:B---3--:R-:W-:Y:S01]  /*13ba0*/  FMUL.FTZ R5, R5, UR4 ;  /* 0x0000000405057c20 */ /* 0x008fe20008410000 */
[----:B------:R-:W-:-:S02]  /*13bb0*/  LEA.HI R10, R7, R9, RZ, 0x2 ;  /* 0x00000009070a7211 */ /* 0x000fc400078f10ff */
[----:B------:R-:W-:Y:S01]  /*13bc0*/  LEA.HI R7, R7, R9, RZ, 0x5 ;  /* 0x0000000907077211 */ /* 0x000fe200078f28ff */
[C---:B------:R-:W-:Y:S01]  /*13bd0*/  FMUL.FTZ R160, R6.reuse, R160 ;  /* 0x000000a006a07220 */ /* 0x040fe20000410000 */
[----:B------:R-:W-:Y:S01]  /*13be0*/  SHF.R.S32.HI R11, RZ, 0x2, R10 ;  /* 0x00000002ff0b7819 */ /* 0x000fe2000001140a */
[----:B------:R-:W-:Y:S01]  /*13bf0*/  FMUL.FTZ R161, R6, R161 ;  /* 0x000000a106a17220 */ /* 0x000fe20000410000 */
        /* <DEDUP_REMOVED lines=8> */
[----:B-1----:R-:W-:Y:S01]  /*13c80*/  FMUL.FTZ R8, R8, UR4 ;  /* 0x0000000408087c20 */ /* 0x002fe20008410000 */
[----:B------:R-:W1:Y:S01]  /*13c90*/  S2UR UR4, SR_CgaCtaId ;  /* 0x00000000000479c3 */ /* 0x000e620000008800 */
[----:B------:R-:W-:Y:S01]  /*13ca0*/  LOP3.LUT R12, R12, 0xfffffff8, RZ, 0xc0, !PT ;  /* 0xfffffff80c0c7812 */ /* 0x000fe200078ec0ff */
[----:B------:R-:W-:Y:S01]  /*13cb0*/  FMUL.FTZ R150, R5, R150 ;  /* 0x0000009605967220 */ /* 0x000fe20000410000 */
[----:B------:R-:W-:Y:S01]  /*13cc0*/  IADD3 R13, -R13, R9, RZ ;  /* 0x000000090d0d7210 */ /* 0x000fe20007ffe1ff */
[----:B------:R-:W-:Y:S01]  /*13cd0*/  FMUL.FTZ R151, R5, R151 ;  /* 0x0000009705977220 */ /* 0x000fe20000410000 */
[----:B------:R-:W-:Y:S01]  /*13ce0*/  IADD3 R12, R11, -R12, RZ ;  /* 0x8000000c0b0c7210 */ /* 0x000fe20007ffe0ff */
[----:B------:R-:W-:Y:S01]  /*13cf0*/  FMUL.FTZ R158, R8, R158 ;  /* 0x0000009e089e7220 */ /* 0x000fe20000410000 */
[----:B------:R-:W-:Y:S01]  /*13d00*/  LEA R13, R10, R13, 0x8 ;  /* 0x0000000d0a0d7211 */ /* 0x000fe200078e40ff */
[----:B------:R-:W-:Y:S01]  /*13d10*/  FMUL.FTZ R159, R8, R159 ;  /* 0x0000009f089f7220 */ /* 0x000fe20000410000 */
[----:B------:R-:W-:Y:S01]  /*13d20*/  LEA.HI R11, R12, R12, RZ, 0x1 ;  /* 0x0000000c0c0b7211 */ /* 0x000fe200078f08ff */
[C---:B------:R-:W-:Y:S01]  /*13d30*/  FMUL.FTZ R154, R8.reuse, R154 ;  /* 0x0000009a089a7220 */ /* 0x040fe20000410000 */
[----:B------:R-:W-:Y:S01]  /*13d40*/  FMUL.FTZ R155, R8, R155 ;  /* 0x0000009b089b7220 */ /* 0x000fe20000410000 */
[C---:B------:R-:W-:Y:S01]  /*13d50*/  FMUL.FTZ R68, R6.reuse, R68 ;  /* 0x0000004406447220 */ /* 0x040fe20000410000 */
[----:B------:R-:W-:Y:S01]  /*13d60*/  LOP3.LUT R14, R11, 0x3fffffe, RZ, 0xc0, !PT ;  /* 0x03fffffe0b0e7812 */ /* 0x000fe200078ec0ff */
[----:B------:R-:W-:Y:S01]  /*13d70*/  FMUL.FTZ R69, R6, R69 ;  /* 0x0000004506457220 */ /* 0x000fe20000410000 */
[----:B------:R-:W-:Y:S01]  /*13d80*/  SHF.R.S32.HI R11, RZ, 0x1, R11 ;  /* 0x00000001ff0b7819 */ /* 0x000fe2000001140b */
[C---:B------:R-:W-:Y:S01]  /*13d90*/  FMUL.FTZ R70, R5.reuse, R70 ;  /* 0x0000004605467220 */ /* 0x040fe20000410000 */
[----:B------:R-:W-:Y:S01]  /*13da0*/  IADD3 R14, R12, -R14, RZ ;  /* 0x8000000e0c0e7210 */ /* 0x000fe20007ffe0ff */
[----:B------:R-:W-:Y:S01]  /*13db0*/  FMUL.FTZ R71, R5, R71 ;  /* 0x0000004705477220 */ /* 0x000fe20000410000 */
[C---:B------:R-:W-:Y:S01]  /*13dc0*/  SHF.L.U32 R12, R11.reuse, 0x6, RZ ;  /* 0x000000060b0c7819 */ /* 0x040fe200000006ff */
[----:B------:R-:W-:Y:S01]  /*13dd0*/  FMUL.FTZ R80, R6, R80 ;  /* 0x0000005006507220 */ /* 0x000fe20000410000 */
[----:B------:R-:W-:Y:S01]  /*13de0*/  LEA R13, R14, R13, 0x4 ;  /* 0x0000000d0e0d7211 */ /* 0x000fe200078e20ff */
[----:B------:R-:W-:Y:S01]  /*13df0*/  FMUL.FTZ R81, R6, R81 ;  /* 0x0000005106517220 */ /* 0x000fe20000410000 */
[----:B------:R-:W-:Y:S01]  /*13e00*/  LOP3.LUT R12, R12, 0xc0, RZ, 0xc0, !PT ;  /* 0x000000c00c0c7812 */ /* 0x000fe200078ec0ff */
[----:B-1----:R-:W-:Y:S01]  /*13e10*/  ULEA UR4, UR4, UR5, 0x18 ;  /* 0x0000000504047291 */ /* 0x002fe2000f8ec03f */
[----:B------:R-:W-:Y:S01]  /*13e20*/  LOP3.LUT R14, R11, 0x1, RZ, 0xc0, !PT ;  /* 0x000000010b0e7812 */ /* 0x000fe200078ec0ff */
[C---:B------:R-:W-:Y:S01]  /*13e30*/  FMUL.FTZ R82, R5.reuse, R82 ;  /* 0x0000005205527220 */ /* 0x040fe20000410000 */
[----:B------:R-:W-:Y:S01]  /*13e40*/  LEA.HI R12, R12, R12, RZ, 0x1d ;  /* 0x0000000c0c0c7211 */ /* 0x000fe200078fe8ff */
[----:B------:R-:W-:Y:S01]  /*13e50*/  FMUL.FTZ R83, R5, R83 ;  /* 0x0000005305537220 */ /* 0x000fe20000410000 */
[----:B------:R-:W-:Y:S01]  /*13e60*/  ISETP.NE.U32.AND P5, PT, R14, 0x1, PT ;  /* 0x000000010e00780c */ /* 0x000fe20003fa5070 */
[C---:B------:R-:W-:Y:S01]  /*13e70*/  FMUL.FTZ R74, R8.reuse, R74 ;  /* 0x0000004a084a7220 */ /* 0x040fe20000410000 */
[----:B------:R-:W-:Y:S01]  /*13e80*/  LEA R12, R13, R12, 0x1 ;  /* 0x0000000c0d0c7211 */ /* 0x000fe200078e08ff */
[C---:B------:R-:W-:Y:S01]  /*13e90*/  FMUL.FTZ R75, R8.reuse, R75 ;  /* 0x0000004b084b7220 */ /* 0x040fe20000410000 */
[----:B------:R-:W-:Y:S01]  /*13ea0*/  LOP3.LUT P0, RZ, R11, 0x2, RZ, 0xc0, !PT ;  /* 0x000000020bff7812 */ /* 0x000fe2000780c0ff */
[----:B------:R-:W-:Y:S01]  /*13eb0*/  FMUL.FTZ R78, R8, R78 ;  /* 0x0000004e084e7220 */ /* 0x000fe20000410000 */
[----:B------:R-:W-:Y:S01]  /*13ec0*/  LEA R12, R12, UR4, 0x1 ;  /* 0x000000040c0c7c11 */ /* 0x000fe2000f8e08ff */
[----:B------:R-:W-:Y:S01]  /*13ed0*/  FMUL.FTZ R79, R8, R79 ;  /* 0x0000004f084f7220 */ /* 0x000fe20000410000 */
[----:B------:R-:W-:Y:S01]  /*13ee0*/  MOV R11, 0x20 ;  /* 0x00000020000b7802 */ /* 0x000fe20000000f00 */
[C---:B------:R-:W-:Y:S01]  /*13ef0*/  FMUL.FTZ R84, R6.reuse, R84 ;  /* 0x0000005406547220 */ /* 0x040fe20000410000 */
[----:B------:R-:W-:Y:S01]  /*13f00*/  F2FP.BF16.F32.PACK_AB R160, R161, R160 ;  /* 0x000000a0a1a0723e */ /* 0x000fe200000010ff */
[----:B------:R-:W-:Y:S01]  /*13f10*/  FMUL.FTZ R85, R6, R85 ;  /* 0x0000005506557220 */ /* 0x000fe20000410000 */
[----:B------:R-:W-:Y:S01]  /*13f20*/  F2FP.BF16.F32.PACK_AB R162, R163, R162 ;  /* 0x000000a2a3a2723e */ /* 0x000fe200000010ff */
[C---:B------:R-:W-:Y:S01]  /*13f30*/  FMUL.FTZ R86, R5.reuse, R86 ;  /* 0x0000005605567220 */ /* 0x040fe20000410000 */
[----:B------:R-:W-:Y:S01]  /*13f40*/  IADD3 R13, R12, -0x10, RZ ;  /* 0xfffffff00c0d7810 */ /* 0x000fe20007ffe0ff */
[----:B------:R-:W-:Y:S01]  /*13f50*/  FMUL.FTZ R87, R5, R87 ;  /* 0x0000005705577220 */ /* 0x000fe20000410000 */
[----:B------:R-:W-:Y:S01]  /*13f60*/  SEL R11, R11, 0xffffffe0, !P0 ;  /* 0xffffffe00b0b7807 */ /* 0x000fe20004000000 */
[C---:B------:R-:W-:Y:S01]  /*13f70*/  FMUL.FTZ R96, R6.reuse, R96 ;  /* 0x0000006006607220 */ /* 0x040fe20000410000 */
[----:B------:R-:W-:Y:S01]  /*13f80*/  F2FP.BF16.F32.PACK_AB R148, R149, R148 ;  /* 0x000000949594723e */ /* 0x000fe200000010ff */
[----:B------:R-:W-:Y:S01]  /*13f90*/  FMUL.FTZ R97, R6, R97 ;  /* 0x0000006106617220 */ /* 0x000fe20000410000 */
[----:B------:R-:W-:Y:S01]  /*13fa0*/  F2FP.BF16.F32.PACK_AB R150, R151, R150 ;  /* 0x000000969796723e */ /* 0x000fe200000010ff */
[C---:B------:R-:W-:Y:S01]  /*13fb0*/  FMUL.FTZ R98, R5.reuse, R98 ;  /* 0x0000006205627220 */ /* 0x040fe20000410000 */
[----:B------:R-:W-:Y:S01]  /*13fc0*/  @P5 IADD3 R13, R12, 0x10, RZ ;  /* 0x000000100c0d5810 */ /* 0x000fe20007ffe0ff */
[----:B------:R-:W-:Y:S01]  /*13fd0*/  FMUL.FTZ R99, R5, R99 ;  /* 0x0000006305637220 */ /* 0x000fe20000410000 */
[----:B------:R-:W-:Y:S01]  /*13fe0*/  F2FP.BF16.F32.PACK_AB R156, R157, R156 ;  /* 0x0000009c9d9c723e */ /* 0x000fe200000010ff */
[C---:B------:R-:W-:Y:S01]  /*13ff0*/  FMUL.FTZ R90, R8.reuse, R90 ;  /* 0x0000005a085a7220 */ /* 0x040fe20000410000 */
[----:B------:R-:W-:Y:S01]  /*14000*/  F2FP.BF16.F32.PACK_AB R158, R159, R158 ;  /* 0x0000009e9f9e723e */ /* 0x000fe200000010ff */
[C---:B------:R-:W-:Y:S01]  /*14010*/  FMUL.FTZ R91, R8.reuse, R91 ;  /* 0x0000005b085b7220 */ /* 0x040fe20000410000 */
[----:B------:R-:W-:Y:S01]  /*14020*/  F2FP.BF16.F32.PACK_AB R152, R153, R152 ;  /* 0x000000989998723e */ /* 0x000fe200000010ff */
[----:B------:R1:W-:Y:S01]  /*14030*/  STS [R12], R160 ;  /* 0x000000a00c007388 */ /* 0x0003e20000000800 */
[----:B------:R-:W-:Y:S01]  /*14040*/  F2FP.BF16.F32.PACK_AB R154, R155, R154 ;  /* 0x0000009a9b9a723e */ /* 0x000fe200000010ff */
[C---:B------:R-:W-:Y:S01]  /*14050*/  FMUL.FTZ R94, R8.reuse, R94 ;  /* 0x0000005e085e7220 */ /* 0x040fe20000410000 */
[----:B------:R-:W-:Y:S01]  /*14060*/  F2FP.BF16.F32.PACK_AB R68, R69, R68 ;  /* 0x000000444544723e */ /* 0x000fe200000010ff */
[----:B------:R1:W-:Y:S01]  /*14070*/  STS [R12+0x200], R162 ;  /* 0x000200a20c007388 */ /* 0x0003e20000000800 */
[----:B------:R-:W-:Y:S01]  /*14080*/  F2FP.BF16.F32.PACK_AB R70, R71, R70 ;  /* 0x000000464746723e */ /* 0x000fe200000010ff */
[----:B------:R-:W-:Y:S01]  /*14090*/  FMUL.FTZ R95, R8, R95 ;  /* 0x0000005f085f7220 */ /* 0x000fe20000410000 */
[----:B------:R-:W-:Y:S01]  /*140a0*/  IADD3 R14, R12, R11, RZ ;  /* 0x0000000b0c0e7210 */ /* 0x000fe20007ffe0ff */
[----:B------:R1:W-:Y:S01]  /*140b0*/  STS [R13], R148 ;  /* 0x000000940d007388 */ /* 0x0003e20000000800 */
[----:B------:R-:W-:Y:S01]  /*140c0*/  F2FP.BF16.F32.PACK_AB R80, R81, R80 ;  /* 0x000000505150723e */ /* 0x000fe200000010ff */
[C---:B------:R-:W-:Y:S01]  /*140d0*/  FMUL.FTZ R144, R6.reuse, R144 ;  /* 0x0000009006907220 */ /* 0x040fe20000410000 */
[----:B------:R-:W-:Y:S01]  /*140e0*/  F2FP.BF16.F32.PACK_AB R82, R83, R82 ;  /* 0x000000525352723e */ /* 0x000fe200000010ff */
[----:B------:R1:W-:Y:S01]  /*140f0*/  STS [R13+0x200], R150 ;  /* 0x000200960d007388 */ /* 0x0003e20000000800 */
[----:B------:R-:W-:Y:S01]  /*14100*/  IADD3 R11, R11, R13, RZ ;  /* 0x0000000d0b0b7210 */ /* 0x000fe20007ffe0ff */
[C---:B------:R-:W-:Y:S01]  /*14110*/  FMUL.FTZ R145, R6.reuse, R145 ;  /* 0x0000009106917220 */ /* 0x040fe20000410000 */
[----:B------:R-:W-:Y:S01]  /*14120*/  F2FP.BF16.F32.PACK_AB R72, R73, R72 ;  /* 0x000000484948723e */ /* 0x000fe200000010ff */
[----:B------:R-:W-:Y:S01]  /*14130*/  FMUL.FTZ R146, R5, R146 ;  /* 0x0000009205927220 */ /* 0x000fe20000410000 */
[----:B------:R-:W-:Y:S01]  /*14140*/  F2FP.BF16.F32.PACK_AB R74, R75, R74 ;  /* 0x0000004a4b4a723e */ /* 0x000fe200000010ff */
[----:B------:R-:W-:Y:S01]  /*14150*/  FMUL.FTZ R147, R5, R147 ;  /* 0x0000009305937220 */ /* 0x000fe20000410000 */
[----:B------:R-:W-:Y:S01]  /*14160*/  F2FP.BF16.F32.PACK_AB R76, R77, R76 ;  /* 0x0000004c4d4c723e */ /* 0x000fe200000010ff */
[----:B------:R1:W-:Y:S01]  /*14170*/  STS [R12+0x1000], R156 ;  /* 0x0010009c0c007388 */ /* 0x0003e20000000800 */
[----:B------:R-:W-:Y:S01]  /*14180*/  F2FP.BF16.F32.PACK_AB R78, R79, R78 ;  /* 0x0000004e4f4e723e */ /* 0x000fe200000010ff */
[C---:B------:R-:W-:Y:S01]  /*14190*/  FMUL.FTZ R104, R6.reuse, R104 ;  /* 0x0000006806687220 */ /* 0x040fe20000410000 */
[----:B------:R-:W-:Y:S01]  /*141a0*/  FMUL.FTZ R105, R6, R105 ;  /* 0x0000006906697220 */ /* 0x000fe20000410000 */
[----:B------:R1:W-:Y:S01]  /*141b0*/  STS [R12+0x1200], R158 ;  /* 0x0012009e0c007388 */ /* 0x0003e20000000800 */
[C---:B------:R-:W-:Y:S01]  /*141c0*/  FMUL.FTZ R106, R5.reuse, R106 ;  /* 0x0000006a056a7220 */ /* 0x040fe20000410000 */
[----:B------:R-:W-:Y:S01]  /*141d0*/  FMUL.FTZ R107, R5, R107 ;  /* 0x0000006b056b7220 */ /* 0x000fe20000410000 */
[----:B------:R-:W-:Y:S01]  /*141e0*/  F2FP.BF16.F32.PACK_AB R84, R85, R84 ;  /* 0x000000545554723e */ /* 0x000fe200000010ff */
[----:B------:R1:W-:Y:S01]  /*141f0*/  STS [R13+0x1000], R152 ;  /* 0x001000980d007388 */ /* 0x0003e20000000800 */
[----:B------:R-:W-:Y:S01]  /*14200*/  F2FP.BF16.F32.PACK_AB R86, R87, R86 ;  /* 0x000000565756723e */ /* 0x000fe200000010ff */
[C---:B------:R-:W-:Y:S01]  /*14210*/  FMUL.FTZ R142, R8.reuse, R142 ;  /* 0x0000008e088e7220 */ /* 0x040fe20000410000 */
[C---:B------:R-:W-:Y:S01]  /*14220*/  FMUL.FTZ R143, R8.reuse, R143 ;  /* 0x0000008f088f7220 */ /* 0x040fe20000410000 */
[----:B------:R1:W-:Y:S01]  /*14230*/  STS [R13+0x1200], R154 ;  /* 0x0012009a0d007388 */ /* 0x0003e20000000800 */
[----:B------:R-:W-:Y:S01]  /*14240*/  F2FP.BF16.F32.PACK_AB R96, R97, R96 ;  /* 0x000000606160723e */ /* 0x000fe200000010ff */
[C---:B------:R-:W-:Y:S01]  /*14250*/  FMUL.FTZ R102, R8.reuse, R102 ;  /* 0x0000006608667220 */ /* 0x040fe20000410000 */
[----:B------:R-:W-:Y:S01]  /*14260*/  F2FP.BF16.F32.PACK_AB R98, R99, R98 ;  /* 0x000000626362723e */ /* 0x000fe200000010ff */
[----:B------:R1:W-:Y:S01]  /*14270*/  STS [R14], R68 ;  /* 0x000000440e007388 */ /* 0x0003e20000000800 */
[----:B------:R-:W-:Y:S01]  /*14280*/  FMUL.FTZ R103, R8, R103 ;  /* 0x0000006708677220 */ /* 0x000fe20000410000 */
[----:B------:R-:W-:Y:S01]  /*14290*/  F2FP.BF16.F32.PACK_AB R88, R89, R88 ;  /* 0x000000585958723e */ /* 0x000fe200000010ff */
[C---:B------:R-:W-:Y:S01]  /*142a0*/  FMUL.FTZ R108, R6.reuse, R108 ;  /* 0x0000006c066c7220 */ /* 0x040fe20000410000 */
[----:B------:R1:W-:Y:S01]  /*142b0*/  STS [R14+0x200], R70 ;  /* 0x000200460e007388 */ /* 0x0003e20000000800 */
[----:B------:R-:W-:Y:S01]  /*142c0*/  F2FP.BF16.F32.PACK_AB R90, R91, R90 ;  /* 0x0000005a5b5a723e */ /* 0x000fe200000010ff */
[C---:B------:R-:W-:Y:S01]  /*142d0*/  FMUL.FTZ R109, R6.reuse, R109 ;  /* 0x0000006d066d7220 */ /* 0x040fe20000410000 */
[C---:B------:R-:W-:Y:S01]  /*142e0*/  FMUL.FTZ R110, R5.reuse, R110 ;  /* 0x0000006e056e7220 */ /* 0x040fe20000410000 */
[----:B------:R1:W-:Y:S01]  /*142f0*/  STS [R11], R80 ;  /* 0x000000500b007388 */ /* 0x0003e20000000800 */
[----:B------:R-:W-:Y:S01]  /*14300*/  FMUL.FTZ R111, R5, R111 ;  /* 0x0000006f056f7220 */ /* 0x000fe20000410000 */
[----:B------:R-:W-:Y:S01]  /*14310*/  F2FP.BF16.F32.PACK_AB R92, R93, R92 ;  /* 0x0000005c5d5c723e */ /* 0x000fe200000010ff */
[C---:B------:R-:W-:Y:S01]  /*14320*/  FMUL.FTZ R120, R6.reuse, R120 ;  /* 0x0000007806787220 */ /* 0x040fe20000410000 */
[----:B------:R1:W-:Y:S01]  /*14330*/  STS [R11+0x200], R82 ;  /* 0x000200520b007388 */ /* 0x0003e20000000800 */
[----:B------:R-:W-:Y:S01]  /*14340*/  F2FP.BF16.F32.PACK_AB R94, R95, R94 ;  /* 0x0000005e5f5e723e */ /* 0x000fe200000010ff */
[C---:B------:R-:W-:Y:S01]  /*14350*/  FMUL.FTZ R121, R6.reuse, R121 ;  /* 0x0000007906797220 */ /* 0x040fe20000410000 */
[----:B------:R-:W-:Y:S01]  /*14360*/  F2FP.BF16.F32.PACK_AB R144, R145, R144 ;  /* 0x000000909190723e */ /* 0x000fe200000010ff */
[----:B------:R1:W-:Y:S01]  /*14370*/  STS [R14+0x1000], R72 ;  /* 0x001000480e007388 */ /* 0x0003e20000000800 */
[----:B------:R-:W-:Y:S01]  /*14380*/  F2FP.BF16.F32.PACK_AB R146, R147, R146 ;  /* 0x000000929392723e */ /* 0x000fe200000010ff */
[----:B------:R-:W-:Y:S01]  /*14390*/  @UP0 ULDC.64 UR4, c[0x0][0x298] ;  /* 0x0000a60000040ab9 */ /* 0x000fe20000000a00 */
[----:B------:R-:W-:Y:S01]  /*143a0*/  F2FP.BF16.F32.PACK_AB R104, R105, R104 ;  /* 0x000000686968723e */ /* 0x000fe200000010ff */
[----:B------:R1:W-:Y:S01]  /*143b0*/  STS [R14+0x1200], R74 ;  /* 0x0012004a0e007388 */ /* 0x0003e20000000800 */
[----:B------:R-:W-:Y:S01]  /*143c0*/  F2FP.BF16.F32.PACK_AB R106, R107, R106 ;  /* 0x0000006a6b6a723e */ /* 0x000fe200000010ff */
[----:B------:R-:W-:Y:S01]  /*143d0*/  @UP0 UIMAD.WIDE.U32 UR8, UR28, UR4, URZ ;  /* 0x000000041c0802a5 */ /* 0x000fe2000f8e003f */
[----:B------:R-:W-:Y:S01]  /*143e0*/  F2FP.BF16.F32.PACK_AB R140, R141, R140 ;  /* 0x0000008c8d8c723e */ /* 0x000fe200000010ff */
[----:B------:R1:W-:Y:S01]  /*143f0*/  STS [R11+0x1000], R76 ;  /* 0x0010004c0b007388 */ /* 0x0003e20000000800 */
[----:B------:R-:W-:Y:S01]  /*14400*/  F2FP.BF16.F32.PACK_AB R142, R143, R142 ;  /* 0x0000008e8f8e723e */ /* 0x000fe200000010ff */
[C---:B------:R-:W-:Y:S01]  /*14410*/  FMUL.FTZ R136, R6.reuse, R136 ;  /* 0x0000008806887220 */ /* 0x040fe20000410000 */
[----:B------:R-:W-:Y:S01]  /*14420*/  F2FP.BF16.F32.PACK_AB R100, R101, R100 ;  /* 0x000000646564723e */ /* 0x000fe200000010ff */
[----:B------:R1:W-:Y:S01]  /*14430*/  STS [R11+0x1200], R78 ;  /* 0x0012004e0b007388 */ /* 0x0003e20000000800 */
[----:B------:R-:W-:Y:S01]  /*14440*/  F2FP.BF16.F32.PACK_AB R102, R103, R102 ;  /* 0x000000666766723e */ /* 0x000fe200000010ff */
[C---:B------:R-:W-:Y:S01]  /*14450*/  FMUL.FTZ R137, R6.reuse, R137 ;  /* 0x0000008906897220 */ /* 0x040fe20000410000 */
[----:B------:R-:W-:Y:S01]  /*14460*/  F2FP.BF16.F32.PACK_AB R108, R109, R108 ;  /* 0x0000006c6d6c723e */ /* 0x000fe200000010ff */
[----:B------:R1:W-:Y:S01]  /*14470*/  STS [R12+0x2000], R84 ;  /* 0x002000540c007388 */ /* 0x0003e20000000800 */
[----:B------:R-:W-:Y:S01]  /*14480*/  F2FP.BF16.F32.PACK_AB R110, R111, R110 ;  /* 0x0000006e6f6e723e */ /* 0x000fe200000010ff */
[----:B------:R-:W-:Y:S01]  /*14490*/  FMUL.FTZ R132, R6, R132 ;  /* 0x0000008406847220 */ /* 0x000fe20000410000 */
[----:B------:R-:W-:Y:S01]  /*144a0*/  F2FP.BF16.F32.PACK_AB R120, R121, R120 ;  /* 0x000000787978723e */ /* 0x000fe200000010ff */
[----:B------:R1:W-:Y:S01]  /*144b0*/  STS [R12+0x2200], R86 ;  /* 0x002200560c007388 */ /* 0x0003e20000000800 */
[----:B------:R-:W-:Y:S01]  /*144c0*/  PLOP3.LUT P0, PT, PT, PT, UP0, 0x80, 0x0 ;  /* 0x000000000000781c */ /* 0x000fe20003f0f008 */
[C---:B------:R-:W-:Y:S01]  /*144d0*/  FMUL.FTZ R122, R5.reuse, R122 ;  /* 0x0000007a057a7220 */ /* 0x040fe20000410000 */
[C---:B------:R-:W-:Y:S01]  /*144e0*/  FMUL.FTZ R123, R5.reuse, R123 ;  /* 0x0000007b057b7220 */ /* 0x040fe20000410000 */
[----:B------:R1:W-:Y:S01]  /*144f0*/  STS [R13+0x2000], R96 ;  /* 0x002000600d007388 */ /* 0x0003e20000000800 */
[C---:B------:R-:W-:Y:S01]  /*14500*/  FMUL.FTZ R138, R5.reuse, R138 ;  /* 0x0000008a058a7220 */ /* 0x040fe20000410000 */
        /* <DEDUP_REMOVED lines=11> */
[----:B------:R-:W-:Y:S01]  /*145c0*/  FMUL.FTZ R130, R8, R130 ;  /* 0x0000008208827220 */ /* 0x000fe20000410000 */
[----:B------:R-:W-:Y:S01]  /*145d0*/  FMUL.FTZ R6, R6, R133 ;  /* 0x0000008506067220 */ /* 0x000fe20000410000 */
[----:B------:R-:W-:Y:S01]  /*145e0*/  FMUL.FTZ R5, R5, R135 ;  /* 0x0000008705057220 */ /* 0x000fe20000410000 */
[----:B------:R1:W-:Y:S01]  /*145f0*/  STS [R13+0x3000], R92 ;  /* 0x0030005c0d007388 */ /* 0x0003e20000000800 */
[----:B------:R-:W-:Y:S01]  /*14600*/  FMUL.FTZ R8, R8, R131 ;  /* 0x0000008308087220 */ /* 0x000fe20000410000 */
[----:B------:R-:W-:Y:S01]  /*14610*/  @UP0 UIMAD UR6, UR28, UR5, UR9 ;  /* 0x000000051c0602a4 */ /* 0x000fe2000f8e0209 */
        /* <DEDUP_REMOVED lines=24> */
[----:B------:R1:W-:Y:S01]  /*147a0*/  STS [R13+0x4000], R120 ;  /* 0x004000780d007388 */ /* 0x0003e20000000800 */
[----:B------:R-:W-:Y:S05]  /*147b0*/  @P0 BRA `(.L_x_412) ;  /* 0x00000000001c0947 */ /* 0x000fea0003800000 */
[----:B------:R-:W2:Y:S01]  /*147c0*/  S2UR UR7, SR_CTAID.Y ;  /* 0x00000000000779c3 */ /* 0x000ea20000002600 */
[----:B------:R-:W-:Y:S01]  /*147d0*/  ULDC.64 UR4, c[0x0][0x290] ;  /* 0x0000a40000047ab9 */ /* 0x000fe20000000a00 */
[----:B--2---:R-:W-:Y:S02]  /*147e0*/  USHF.R.S32.HI UR6, URZ, 0x1f, UR7 ;  /* 0x0000001f3f067899 */ /* 0x004fe40008011407 */
[----:B------:R-:W-:Y:S02]  /*147f0*/  UIMAD.WIDE.U32 UR8, UR7, UR4, URZ ;  /* 0x00000004070872a5 */ /* 0x000fe4000f8e003f */
[----:B------:R-:W-:-:S04]  /*14800*/  UIMAD UR6, UR6, UR4, URZ ;  /* 0x00000004060672a4 */ /* 0x000fc8000f8e023f */
[----:B------:R-:W-:-:S04]  /*14810*/  UIMAD UR6, UR7, UR5, UR6 ;  /* 0x00000005070672a4 */ /* 0x000fc8000f8e0206 */
[----:B------:R-:W-:-:S12]  /*14820*/  UIADD3 UR6, UR9, UR6, URZ ;  /* 0x0000000609067290 */ /* 0x000fd8000fffe03f */
.L_x_412:
[----:B------:R-:W-:Y:S01]  /*14830*/  ULDC.U8 UR4, c[0x0][0x3d9] ;  /* 0x0000f64000047ab9 */ /* 0x000fe20000000000 */
[----:B------:R-:W2:Y:S01]  /*14840*/  S2R R5, SR_TID.X ;  /* 0x0000000000057919 */ /* 0x000ea20000002100 */
[----:B------:R-:W-:Y:S01]  /*14850*/  ISETP.NE.AND P0, PT, RZ, UR4, PT ;  /* 0x00000004ff007c0c */ /* 0x000fe2000bf05270 */
[----:B------:R3:W4:Y:S01]  /*14860*/  @P4 MUFU.LG2 R27, R0 ;  /* 0x00000000001b4308 */ /* 0x0007220000000c00 */
[----:B------:R-:W-:Y:S01]  /*14870*/  ULDC.U8 UR7, c[0x0][0x3d8] ;  /* 0x0000f60000077ab9 */ /* 0x000fe20000000000 */
[----:B------:R-:W-:Y:S01]  /*14880*/  STS [R13+0x4200], R122 ;  /* 0x0042007a0d007388 */ /* 0x000fe20000000800 */
[----:B------:R-:W4:Y:S01]  /*14890*/  @P4 LDC R26, c[0x0][0x2e8] ;  /* 0x0000ba00ff1a4b82 */ /* 0x000f220000000800 */
[----:B------:R-:W-:Y:S02]  /*148a0*/  ISETP.NE.AND P6, PT, RZ, UR7, PT ;  /* 0x00000007ff007c0c */ /* 0x000fe4000bfc5270 */
[----:B------:R-:W-:Y:S02]  /*148b0*/  STS [R12+0x5000], R112 ;  /* 0x005000700c007388 */ /* 0x000fe40000000800 */
[----:B------:R-:W-:Y:S01]  /*148c0*/  ISETP.EQ.AND P6, PT, RZ, UR4, P6 ;  /* 0x00000004ff007c0c */ /* 0x000fe2000b7c2270 */
[----:B------:R-:W1:Y:S01]  /*148d0*/  @P3 MUFU.LG2 R2, R2 ;  /* 0x0000000200023308 */ /* 0x000e620000000c00 */
[----:B------:R-:W-:Y:S01]  /*148e0*/  STS [R12+0x5200], R114 ;  /* 0x005200720c007388 */ /* 0x000fe20000000800 */
[----:B------:R-:W4:Y:S01]  /*148f0*/  @P3 LDC R25, c[0x0][0x2e8] ;  /* 0x0000ba00ff193b82 */ /* 0x000f220000000800 */
[----:B------:R-:W-:-:S02]  /*14900*/  @P0 IMAD.MOV.U32 R28, RZ, RZ, 0x1 ;  /* 0x00000001ff1c0424 */ /* 0x000fc400078e00ff */
[----:B------:R-:W-:Y:S04]  /*14910*/  STS [R13+0x5000], R116 ;  /* 0x005000740d007388 */ /* 0x000fe80000000800 */
[----:B------:R1:W-:Y:S01]  /*14920*/  STS [R13+0x5200], R118 ;  /* 0x005200760d007388 */ /* 0x0003e20000000800 */
[----:B---3--:R-:W3:Y:S02]  /*14930*/  @P0 LDC R0, c[0x0][0x2c0] ;  /* 0x0000b000ff000b82 */ /* 0x008ee40000000800 */
[----:B------:R-:W-:Y:S01]  /*14940*/  @!P6 PLOP3.LUT P5, PT, PT, PT, PT, 0x8, 0x0 ;  /* 0x000000000000e81c */ /* 0x000fe20003fae170 */
[----:B------:R-:W-:Y:S01]  /*14950*/  STS [R14+0x4000], R136 ;  /* 0x004000880e007388 */ /* 0x000fe20000000800 */
[----:B------:R-:W-:-:S03]  /*14960*/  @!P6 CS2R R34, SRZ ;  /* 0x000000000022e805 */ /* 0x000fc6000001ff00 */
[----:B------:R-:W-:Y:S04]  /*14970*/  STS [R14+0x4200], R138 ;  /* 0x0042008a0e007388 */ /* 0x000fe80000000800 */
[----:B------:R4:W-:Y:S01]  /*14980*/  STS [R11+0x4000], R6 ;  /* 0x004000060b007388 */ /* 0x0009e20000000800 */
[----:B--2---:R-:W-:-:S03]  /*14990*/  SHF.R.S32.HI R30, RZ, 0x1f, R5 ;  /* 0x0000001fff1e7819 */ /* 0x004fc60000011405 */
[----:B------:R2:W-:Y:S04]  /*149a0*/  STS [R11+0x4200], R134 ;  /* 0x004200860b007388 */ /* 0x0005e80000000800 */
[----:B------:R2:W-:Y:S04]  /*149b0*/  STS [R14+0x5000], R124 ;  /* 0x0050007c0e007388 */ /* 0x0005e80000000800 */
[----:B------:R2:W-:Y:S01]  /*149c0*/  STS [R14+0x5200], R126 ;  /* 0x0052007e0e007388 */ /* 0x0005e20000000800 */
[----:B-1----:R-:W1:Y:S01]  /*149d0*/  @P0 LDC.64 R12, c[0x0][0x2c0] ;  /* 0x0000b000ff0c0b82 */ /* 0x002e620000000a00 */
[----:B------:R-:W1:Y:S01]  /*149e0*/  S2R R8, SR_CTAID.Y ;  /* 0x0000000000087919 */ /* 0x000e620000002600 */
[----:B------:R-:W1:Y:S01]  /*149f0*/  S2R R24, SR_CTAID.Z ;  /* 0x0000000000187919 */ /* 0x000e620000002700 */
[----:B------:R2:W-:Y:S01]  /*14a00*/  STS [R11+0x5000], R128 ;  /* 0x005000800b007388 */ /* 0x0005e20000000800 */
[----:B----4-:R-:W4:Y:S03]  /*14a10*/  S2R R6, SR_CTAID.X ;  /* 0x0000000000067919 */ /* 0x010f260000002500 */
[----:B------:R2:W-:Y:S01]  /*14a20*/  STS [R11+0x5200], R130 ;  /* 0x005200820b007388 */ /* 0x0005e20000000800 */
[----:B-1----:R-:W-:Y:S01]  /*14a30*/  @P0 IMAD R31, R13, R12, RZ ;  /* 0x0000000c0d1f0224 */ /* 0x002fe200078e02ff */
[----:B--234-:R-:W-:Y:S06]  /*14a40*/  @!P6 BRA `(.L_x_413) ;  /* 0x000000000020e947 */ /* 0x01cfec0003800000 */
        /* <DEDUP_REMOVED lines=8> */
.L_x_413:
[----:B------:R-:W-:Y:S05]  /*14ad0*/  @P0 BRA `(.L_x_414) ;  /* 0x0000000000180947 */ /* 0x000fea0003800000 */
[----:B------:R-:W1:Y:S01]  /*14ae0*/  LDC R31, c[0x0][0x2c4] ;  /* 0x0000b100ff1f7b82 */ /* 0x000e620000000800 */
[----:B------:R-:W-:Y:S02]  /*14af0*/  ISETP.NE.AND P0, PT, RZ, UR7, PT ;  /* 0x00000007ff007c0c */ /* 0x000fe4000bf05270 */
[----:B------:R-:W-:-:S05]  /*14b00*/  MOV R0, 0x1 ;  /* 0x0000000100007802 */ /* 0x000fca0000000f00 */
[----:B------:R-:W2:Y:S08]  /*14b10*/  LDC R28, c[0x0][0x270] ;  /* 0x00009c00ff1c7b82 */ /* 0x000eb00000000800 */
[----:B-1----:R-:W2:Y:S02]  /*14b20*/  @P0 LDC R31, c[0x0][0x2e4] ;  /* 0x0000b900ff1f0b82 */ /* 0x002ea40000000800 */
[----:B--2---:R-:W-:-:S07]  /*14b30*/  IMAD R28, R31, R28, RZ ;  /* 0x0000001c1f1c7224 */ /* 0x004fce00078e02ff */
.L_x_414:
[----:B------:R-:W-:Y:S01]  /*14b40*/  BAR.SYNC.DEFER_BLOCKING 0x0 ;  /* 0x0000000000007b1d */ /* 0x000fe20000010000 */
[----:B------:R-:W-:Y:S01]  /*14b50*/  LOP3.LUT R29, R7, 0xffffffe0, RZ, 0xc0, !PT ;  /* 0xffffffe0071d7812 */ /* 0x000fe200078ec0ff */
[----:B------:R-:W-:Y:S02]  /*14b60*/  IMAD R8, R8, R28, RZ ;  /* 0x0000001c08087224 */ /* 0x000fe400078e02ff */
[----:B------:R-:W-:Y:S01]  /*14b70*/  @P4 FMUL.FTZ R27, R27, 0.69314718246459960938 ;  /* 0x3f3172181b1b4820 */ /* 0x000fe20000410000 */
[----:B------:R-:W-:Y:S01]  /*14b80*/  IMAD R6, R6, R0, RZ ;  /* 0x0000000006067224 */ /* 0x000fe200078e02ff */
[----:B------:R-:W-:Y:S02]  /*14b90*/  IADD3 R9, -R29, R9, RZ ;  /* 0x000000091d097210 */ /* 0x000fe40007ffe1ff */
[----:B------:R-:W1:Y:S01]  /*14ba0*/  @P2 LDC R32, c[0x0][0x2e8] ;  /* 0x0000ba00ff202b82 */ /* 0x000e620000000800 */
[----:B------:R-:W2:Y:S01]  /*14bb0*/  @P2 MUFU.LG2 R4, R4 ;  /* 0x0000000400042308 */ /* 0x000ea20000000c00 */
[----:B------:R-:W-:Y:S01]  /*14bc0*/  SEL R8, R8, RZ, !P5 ;  /* 0x000000ff08087207 */ /* 0x000fe20006800000 */
[----:B------:R-:W-:Y:S01]  /*14bd0*/  @P3 FMUL.FTZ R2, R2, 0.69314718246459960938 ;  /* 0x3f31721802023820 */ /* 0x000fe20000410000 */
[----:B------:R-:W-:Y:S01]  /*14be0*/  LOP3.LUT P0, RZ, R9, 0x3, RZ, 0xc0, !PT ;  /* 0x0000000309ff7812 */ /* 0x000fe2000780c0ff */
[----:B------:R-:W-:Y:S01]  /*14bf0*/  IMAD.MOV.U32 R28, RZ, RZ, 0x7f800000 ;  /* 0x7f800000ff1c7424 */ /* 0x000fe200078e00ff */
[----:B------:R-:W-:Y:S01]  /*14c00*/  SHF.L.U32 R6, R6, 0x7, RZ ;  /* 0x0000000706067819 */ /* 0x000fe200000006ff */
[----:B------:R-:W-:Y:S01]  /*14c10*/  IMAD R8, R24, R31, R8 ;  /* 0x0000001f18087224 */ /* 0x000fe200078e0208 */
[----:B------:R-:W3:Y:S01]  /*14c20*/  @P1 LDC R7, c[0x0][0x2e8] ;  /* 0x0000ba00ff071b82 */ /* 0x000ee20000000800 */
[----:B------:R-:W4:Y:S01]  /*14c30*/  @P1 MUFU.LG2 R3, R3 ;  /* 0x0000000300031308 */ /* 0x000f220000000c00 */
[----:B------:R-:W-:Y:S01]  /*14c40*/  LEA.HI R30, R30, R5, RZ, 0x2 ;  /* 0x000000051e1e7211 */ /* 0x000fe200078f10ff */
[----:B------:R-:W-:Y:S01]  /*14c50*/  @P4 FFMA.FTZ R28, R168, R26, R27 ;  /* 0x0000001aa81c4223 */ /* 0x000fe2000001001b */
[----:B------:R-:W-:Y:S01]  /*14c60*/  MOV R29, 0x7f800000 ;  /* 0x7f800000001d7802 */ /* 0x000fe20000000f00 */
[----:B------:R-:W-:Y:S01]  /*14c70*/  @P3 FFMA.FTZ R29, R167, R25, R2 ;  /* 0x00000019a71d3223 */ /* 0x000fe20000010002 */
[----:B------:R-:W-:Y:S01]  /*14c80*/  IADD3 R27, P4, P3, R6, R34, R8 ;  /* 0x00000022061b7210 */ /* 0x000fe20007b9e008 */
[----:B------:R-:W-:Y:S01]  /*14c90*/  BSSY B0, `(.L_x_415) ;  /* 0x0000039000007945 */ /* 0x000fe20003800000 */
[----:B------:R-:W-:Y:S01]  /*14ca0*/  LOP3.LUT R11, R30, 0xfffffffc, RZ, 0xc0, !PT ;  /* 0xfffffffc1e0b7812 */ /* 0x000fe200078ec0ff */
[----:B------:R-:W-:Y:S01]  /*14cb0*/  IMAD.MOV.U32 R25, RZ, RZ, 0x7f800000 ;  /* 0x7f800000ff197424 */ /* 0x000fe200078e00ff */
[----:B-----5:R1:W3:Y:S01]  /*14cc0*/  LDS.128 R20, [R218+0x1800] ;  /* 0x00180000da147984 */ /* 0x0202e20000000c00 */
[----:B--2---:R-:W-:Y:S01]  /*14cd0*/  @P2 FMUL.FTZ R4, R4, 0.69314718246459960938 ;  /* 0x3f31721804042820 */ /* 0x004fe20000410000 */
[----:B------:R-:W-:Y:S01]  /*14ce0*/  SHF.R.S32.HI R2, RZ, 0x1f, R6 ;  /* 0x0000001fff027819 */ /* 0x000fe20000011406 */
[----:B------:R-:W-:Y:S01]  /*14cf0*/  IMAD.MOV.U32 R26, RZ, RZ, 0x7f800000 ;  /* 0x7f800000ff1a7424 */ /* 0x000fe200078e00ff */
[----:B------:R2:W2:Y:S01]  /*14d00*/  LDS.128 R16, [R218+0x3800] ;  /* 0x00380000da107984 */ /* 0x0004a20000000c00 */
[----:B------:R-:W-:Y:S01]  /*14d10*/  SHF.R.S32.HI R34, RZ, 0x1f, R8 ;  /* 0x0000001fff227819 */ /* 0x000fe20000011408 */
[----:B-1----:R-:W-:Y:S01]  /*14d20*/  @P2 FFMA.FTZ R25, R166, R32, R4 ;  /* 0x00000020a6192223 */ /* 0x002fe20000010004 */
[----:B------:R-:W-:Y:S01]  /*14d30*/  IADD3 R11, -R11, R5, RZ ;  /* 0x000000050b0b7210 */ /* 0x000fe20007ffe1ff */
[----:B------:R1:W1:Y:S01]  /*14d40*/  LDS.128 R12, [R218+0x5800] ;  /* 0x00580000da0c7984 */ /* 0x0002620000000c00 */
[----:B----4-:R-:W-:Y:S01]  /*14d50*/  @P1 FMUL.FTZ R3, R3, 0.69314718246459960938 ;  /* 0x3f31721803031820 */ /* 0x010fe20000410000 */
[----:B------:R-:W-:-:S02]  /*14d60*/  SHF.R.S32.HI R30, RZ, 0x2, R30 ;  /* 0x00000002ff1e7819 */ /* 0x000fc4000001141e */
[----:B------:R-:W-:Y:S01]  /*14d70*/  IADD3.X R34, R2, R35, R34, P4, P3 ;  /* 0x0000002302227210 */ /* 0x000fe200027e6422 */
[----:B---3--:R-:W-:Y:S01]  /*14d80*/  @P1 FFMA.FTZ R26, R165, R7, R3 ;  /* 0x00000007a51a1223 */ /* 0x008fe20000010003 */
        /* <DEDUP_REMOVED lines=13> */
[----:B------:R-:W3:Y:S01]  /*14e60*/  @!P6 LDC.64 R8, c[0x0][0x2b0] ;  /* 0x0000ac00ff08eb82 */ /* 0x000ee20000000a00 */
[----:B------:R-:W-:-:S03]  /*14e70*/  @!P6 IMAD R35, R35, R0, RZ ;  /* 0x000000002323e224 */ /* 0x000fc600078e02ff */
[-C--:B------:R-:W-:Y:S02]  /*14e80*/  @!P5 IMAD R32, R32, R0.reuse, RZ ;  /* 0x000000002020d224 */ /* 0x080fe400078e02ff */
[-C--:B------:R-:W-:Y:S01]  /*14e90*/  @!P4 IMAD R31, R31, R0.reuse, RZ ;  /* 0x000000001f1fc224 */ /* 0x080fe200078e02ff */
[CC--:B------:R-:W-:Y:S01]  /*14ea0*/  @!P6 IADD3 R10, P0, R35.reuse, R27.reuse, RZ ;  /* 0x0000001b230ae210 */ /* 0x0c0fe20007f1e0ff */
[----:B------:R-:W4:Y:S01]  /*14eb0*/  @!P5 LDC.64 R6, c[0x0][0x2b0] ;  /* 0x0000ac00ff06db82 */ /* 0x000f220000000a00 */
[----:B------:R-:W-:Y:S01]  /*14ec0*/  @!P3 IMAD R36, R36, R0, RZ ;  /* 0x000000002424b224 */ /* 0x000fe200078e02ff */
[-C--:B------:R-:W-:Y:S02]  /*14ed0*/  @!P5 IADD3 R33, P2, R32, R27.reuse, RZ ;  /* 0x0000001b2021d210 */ /* 0x080fe40007f5e0ff */
[----:B------:R-:W-:Y:S02]  /*14ee0*/  @!P6 LEA.HI.X.SX32 R0, R35, R34, 0x1, P0 ;  /* 0x000000222300e211 */ /* 0x000fe400000f0eff */
[----:B------:R-:W-:-:S02]  /*14ef0*/  @!P4 IADD3 R35, P1, R31, R27, RZ ;  /* 0x0000001b1f23c210 */ /* 0x000fc40007f3e0ff */
[----:B------:R-:W5:Y:S01]  /*14f00*/  @!P4 LDC.64 R4, c[0x0][0x2b0] ;  /* 0x0000ac00ff04cb82 */ /* 0x000f620000000a00 */
[-C--:B------:R-:W-:Y:S02]  /*14f10*/  @!P5 LEA.HI.X.SX32 R32, R32, R34.reuse, 0x1, P2 ;  /* 0x000000222020d211 */ /* 0x080fe400010f0eff */
[----:B------:R-:W-:Y:S02]  /*14f20*/  @!P4 LEA.HI.X.SX32 R31, R31, R34, 0x1, P1 ;  /* 0x000000221f1fc211 */ /* 0x000fe400008f0eff */
[----:B------:R-:W-:-:S03]  /*14f30*/  @!P3 IADD3 R27, P0, R36, R27, RZ ;  /* 0x0000001b241bb210 */ /* 0x000fc60007f1e0ff */
[----:B------:R-:W2:Y:S01]  /*14f40*/  @!P3 LDC.64 R2, c[0x0][0x2b0] ;  /* 0x0000ac00ff02bb82 */ /* 0x000ea20000000a00 */
[----:B---3--:R-:W-:Y:S02]  /*14f50*/  @!P6 LEA R8, P2, R10, R8, 0x2 ;  /* 0x000000080a08e211 */ /* 0x008fe400078410ff */
[----:B------:R-:W-:Y:S02]  /*14f60*/  @!P3 LEA.HI.X.SX32 R34, R36, R34, 0x1, P0 ;  /* 0x000000222422b211 */ /* 0x000fe400000f0eff */
[----:B------:R-:W-:Y:S02]  /*14f70*/  @!P6 LEA.HI.X R9, R10, R9, R0, 0x2, P2 ;  /* 0x000000090a09e211 */ /* 0x000fe400010f1400 */
[----:B----4-:R-:W-:-:S03]  /*14f80*/  @!P5 LEA R6, P1, R33, R6, 0x2 ;  /* 0x000000062106d211 */ /* 0x010fc600078210ff */
[----:B------:R3:W-:Y:S01]  /*14f90*/  @!P6 STG.E desc[UR30][R8.64], R28 ;  /* 0x0000001c0800e986 */ /* 0x0007e2000c10191e */
[----:B------:R-:W-:Y:S02]  /*14fa0*/  @!P5 LEA.HI.X R7, R33, R7, R32, 0x2, P1 ;  /* 0x000000072107d211 */ /* 0x000fe400008f1420 */
[----:B-----5:R-:W-:-:S03]  /*14fb0*/  @!P4 LEA R4, P1, R35, R4, 0x2 ;  /* 0x000000042304c211 */ /* 0x020fc600078210ff */
[----:B------:R3:W-:Y:S01]  /*14fc0*/  @!P5 STG.E desc[UR30][R6.64], R29 ;  /* 0x0000001d0600d986 */ /* 0x0007e2000c10191e */
[----:B------:R-:W-:Y:S02]  /*14fd0*/  @!P4 LEA.HI.X R5, R35, R5, R31, 0x2, P1 ;  /* 0x000000052305c211 */ /* 0x000fe400008f141f */
[----:B--2---:R-:W-:-:S03]  /*14fe0*/  @!P3 LEA R2, P0, R27, R2, 0x2 ;  /* 0x000000021b02b211 */ /* 0x004fc600078010ff */
[----:B------:R3:W-:Y:S01]  /*14ff0*/  @!P4 STG.E desc[UR30][R4.64], R25 ;  /* 0x000000190400c986 */ /* 0x0007e2000c10191e */
[----:B------:R-:W-:-:S05]  /*15000*/  @!P3 LEA.HI.X R3, R27, R3, R34, 0x2, P0 ;  /* 0x000000031b03b211 */ /* 0x000fca00000f1422 */
[----:B------:R3:W-:Y:S04]  /*15010*/  @!P3 STG.E desc[UR30][R2.64], R26 ;  /* 0x0000001a0200b986 */ /* 0x0007e8000c10191e */
.L_x_416:
[----:B------:R-:W-:Y:S05]  /*15020*/  BSYNC B0 ;  /* 0x0000000000007941 */ /* 0x000fea0003800000 */
.L_x_415:
[----:B------:R-:W-:Y:S01]  /*15030*/  IMAD.SHL.U32 R11, R11, 0x8, RZ ;  /* 0x000000080b0b7824 */ /* 0x000fe200078e00ff */
[----:B---3--:R-:W-:Y:S01]  /*15040*/  SHF.R.S32.HI R4, RZ, 0x1f, R24 ;  /* 0x0000001fff047819 */ /* 0x008fe20000011418 */
[C---:B------:R-:W-:Y:S01]  /*15050*/  VIADD R2, R30.reuse, 0x20 ;  /* 0x000000201e027836 */ /* 0x040fe20000000000 */
[C---:B------:R-:W-:Y:S01]  /*15060*/  ISETP.GE.AND P3, PT, R30.reuse, UR23, PT ;  /* 0x000000171e007c0c */ /* 0x040fe2000bf66270 */
[C---:B------:R-:W-:Y:S01]  /*15070*/  VIADD R0, R30.reuse, 0x40 ;  /* 0x000000401e007836 */ /* 0x040fe20000000000 */
[----:B------:R-:W-:Y:S01]  /*15080*/  SHF.R.S32.HI R3, RZ, 0x1f, R11 ;  /* 0x0000001fff037819 */ /* 0x000fe2000001140b */
[----:B------:R-:W-:Y:S01]  /*15090*/  ULDC.64 UR4, c[0x0][0x2a0] ;  /* 0x0000a80000047ab9 */ /* 0x000fe20000000a00 */
[----:B------:R-:W-:Y:S01]  /*150a0*/  IADD3 R28, P0, R11, UR8, RZ ;  /* 0x000000080b1c7c10 */ /* 0x000fe2000ff1e0ff */
[----:B------:R-:W-:Y:S01]  /*150b0*/  VIADD R30, R30, 0x60 ;  /* 0x000000601e1e7836 */ /* 0x000fe20000000000 */
[----:B------:R3:W4:Y:S01]  /*150c0*/  LDS.128 R8, [R218+0x2000] ;  /* 0x00200000da087984 */ /* 0x0007220000000c00 */
[----:B------:R-:W-:Y:S01]  /*150d0*/  IMAD R4, R4, UR4, RZ ;  /* 0x0000000404047c24 */ /* 0x000fe2000f8e02ff */
[----:B------:R-:W-:Y:S01]  /*150e0*/  IADD3.X R29, R3, UR6, RZ, P0, !PT ;  /* 0x00000006031d7c10 */ /* 0x000fe200087fe4ff */
[----:B------:R-:W-:Y:S01]  /*150f0*/  BSSY B0, `(.L_x_417) ;  /* 0x0000016000007945 */ /* 0x000fe20003800000 */
[----:B------:R-:W-:Y:S01]  /*15100*/  ISETP.GE.AND P0, PT, R30, UR23, PT ;  /* 0x000000171e007c0c */ /* 0x000fe2000bf06270 */
[----:B------:R-:W-:Y:S01]  /*15110*/  IMAD R30, R24, UR5, R4 ;  /* 0x00000005181e7c24 */ /* 0x000fe2000f8e0204 */
[----:B------:R-:W-:Y:S01]  /*15120*/  ISETP.GE.AND P2, PT, R2, UR23, PT ;  /* 0x0000001702007c0c */ /* 0x000fe2000bf46270 */
[----:B------:R-:W-:Y:S01]  /*15130*/  IMAD.WIDE.U32 R28, R24, UR4, R28 ;  /* 0x00000004181c7c25 */ /* 0x000fe2000f8e001c */
[----:B------:R3:W1:Y:S01]  /*15140*/  LDS.128 R4, [R218+0x4000] ;  /* 0x00400000da047984 */ /* 0x0006620000000c00 */
[----:B------:R-:W-:-:S02]  /*15150*/  ISETP.GE.AND P1, PT, R0, UR23, PT ;  /* 0x0000001700007c0c */ /* 0x000fc4000bf26270 */
[----:B------:R-:W-:Y:S01]  /*15160*/  IMAD.IADD R31, R29, 0x1, R30 ;  /* 0x000000011d1f7824 */ /* 0x000fe200078e021e */
[----:B------:R3:W1:Y:S01]  /*15170*/  LDS.128 R24, [R218] ;  /* 0x00000000da187984 */ /* 0x0006620000000c00 */
[----:B------:R-:W-:Y:S09]  /*15180*/  @P3 BRA `(.L_x_418) ;  /* 0x0000000000303947 */ /* 0x000ff20003800000 */
        /* <DEDUP_REMOVED lines=9> */
[----:B-1----:R1:W-:Y:S04]  /*15220*/  STG.E.128 desc[UR30][R32.64], R24 ;  /* 0x0000001820007986 */ /* 0x0023e8000c101d1e */
[----:B----4-:R1:W-:Y:S04]  /*15230*/  STG.E.128 desc[UR30][R32.64+0x40], R8 ;  /* 0x0000400820007986 */ /* 0x0103e8000c101d1e */
[----:B------:R1:W-:Y:S02]  /*15240*/  STG.E.128 desc[UR30][R32.64+0x80], R4 ;  /* 0x0000800420007986 */ /* 0x0003e4000c101d1e */
.L_x_418:
[----:B------:R-:W-:Y:S05]  /*15250*/  BSYNC B0 ;  /* 0x0000000000007941 */ /* 0x000fea0003800000 */
.L_x_417:
[----:B-1----:R1:W1:Y:S01]  /*15260*/  LDS.128 R24, [R218+0x800] ;  /* 0x00080000da187984 */ /* 0x0022620000000c00 */
[----:B------:R-:W-:Y:S03]  /*15270*/  BSSY B0, `(.L_x_419) ;  /* 0x0000013000007945 */ /* 0x000fe60003800000 */
[----:B----4-:R4:W1:Y:S04]  /*15280*/  LDS.128 R8, [R218+0x2800] ;  /* 0x00280000da087984 */ /* 0x0108680000000c00 */
        /* <DEDUP_REMOVED lines=15> */
[----:B------:R1:W-:Y:S04]  /*15380*/  STG.E.128 desc[UR30][R2.64+0x40], R8 ;  /* 0x0000400802007986 */ /* 0x0003e8000c101d1e */
[----:B------:R1:W-:Y:S02]  /*15390*/  STG.E.128 desc[UR30][R2.64+0x80], R4 ;  /* 0x0000800402007986 */ /* 0x0003e4000c101d1e */
.L_x_420:
[----:B------:R-:W-:Y:S05]  /*153a0*/  BSYNC B0 ;  /* 0x0000000000007941 */ /* 0x000fea0003800000 */
.L_x_419:
[----:B-1----:R1:W1:Y:S01]  /*153b0*/  LDS.128 R8, [R218+0x1000] ;  /* 0x00100000da087984 */ /* 0x0022620000000c00 */
[----:B------:R-:W-:Y:S03]  /*153c0*/  BSSY B0, `(.L_x_421) ;  /* 0x0000013000007945 */ /* 0x000fe60003800000 */
[----:B------:R1:W1:Y:S04]  /*153d0*/  LDS.128 R4, [R218+0x3000] ;  /* 0x00300000da047984 */ /* 0x0002680000000c00 */
[----:B--234-:R-:W2:Y:S01]  /*153e0*/  LDS.128 R216, [R218+0x5000] ;  /* 0x00500000dad87984 */ /* 0x01cea20000000c00 */
        /* <DEDUP_REMOVED lines=15> */
[----:B--2---:R3:W-:Y:S02]  /*154e0*/  STG.E.128 desc[UR30][R2.64+0x80], R216 ;  /* 0x000080d802007986 */ /* 0x0047e4000c101d1e */
.L_x_422:
[----:B------:R-:W-:Y:S05]  /*154f0*/  BSYNC B0 ;  /* 0x0000000000007941 */ /* 0x000fea0003800000 */
.L_x_421:
[----:B------:R-:W-:Y:S05]  /*15500*/  @P0 EXIT ;  /* 0x000000000000094d */ /* 0x000fea0003800000 */
[----:B------:R-:W-:Y:S01]  /*15510*/  IADD3 R0, P0, R224, 0x60, RZ ;  /* 0x00000060e0007810 */ /* 0x000fe20007f1e0ff */
[----:B------:R-:W-:Y:S01]  /*15520*/  ULDC.64 UR4, c[0x0][0x298] ;  /* 0x0000a60000047ab9 */ /* 0x000fe20000000a00 */
[----:B---3--:R-:W-:Y:S01]  /*15530*/  MOV R3, R31 ;  /* 0x0000001f00037202 */ /* 0x008fe20000000f00 */
        /* <DEDUP_REMOVED lines=9> */
[----:B------:R-:W-:Y:S04]  /*155d0*/  STG.E.128 desc[UR30][R4.64], R20 ;  /* 0x0000001404007986 */ /* 0x000fe8000c101d1e */
[----:B------:R-:W-:Y:S04]  /*155e0*/  STG.E.128 desc[UR30][R4.64+0x40], R16 ;  /* 0x0000401004007986 */ /* 0x000fe8000c101d1e */
[----:B------:R-:W-:Y:S01]  /*155f0*/  STG.E.128 desc[UR30][R4.64+0x80], R12 ;  /* 0x0000800c04007986 */ /* 0x000fe2000c101d1e */
[----:B------:R-:W-:Y:S05]  /*15600*/  EXIT ;  /* 0x000000000000794d */ /* 0x000fea0003800000 */
.L_x_400:
[----:B------:R-:W-:Y:S01]  /*15610*/  UISETP.NE.AND UP0, UPT, UR28, -0x1, UPT ;  /* 0xffffffff1c00788c */ /* 0x000fe2000bf05270 */
[----:B------:R-:W-:Y:S01]  /*15620*/  LEA.HI R8, R22, R121, RZ, 0x2 ;  /* 0x0000007916087211 */ /* 0x000fe200078f10ff */
[----:B------:R-:W-:Y:S01]  /*15630*/  ULDC.U8 UR8, c[0x0][0x3d9] ;  /* 0x0000f64000087ab9 */ /* 0x000fe20000000000 */
[----:B------:R-:W1:Y:S01]  /*15640*/  S2R R6, SR_CTAID.X ;  /* 0x0000000000067919 */ /* 0x000e620000002500 */
[----:B------:R-:W-:Y:S01]  /*15650*/  UISETP.NE.AND UP3, UPT, UR8, URZ, UPT ;  /* 0x0000003f0800728c */ /* 0x000fe2000bf65270 */
[----:B------:R-:W-:Y:S01]  /*15660*/  LOP3.LUT R0, R8, 0x1ffffffc, RZ, 0xc0, !PT ;  /* 0x1ffffffc08007812 */ /* 0x000fe200078ec0ff */
[----:B------:R-:W-:Y:S01]  /*15670*/  UIADD3 UR16, -UR14, UR16, URZ ;  /* 0x000000100e107290 */ /* 0x000fe2000fffe13f */
[----:B------:R-:W-:Y:S01]  /*15680*/  SHF.R.S32.HI R8, RZ, 0x2, R8 ;  /* 0x00000002ff087819 */ /* 0x000fe20000011408 */
[----:B------:R-:W-:Y:S01]  /*15690*/  BSSY B0, `(.L_x_423) ;  /* 0x000004b000007945 */ /* 0x000fe20003800000 */
[C---:B------:R-:W-:Y:S01]  /*156a0*/  LOP3.LUT P3, RZ, R121.reuse, 0x3, RZ, 0xc0, !PT ;  /* 0x0000000379ff7812 */ /* 0x040fe2000786c0ff */
[----:B------:R-:W-:Y:S01]  /*156b0*/  IMAD.IADD R0, R121, 0x1, -R0 ;  /* 0x0000000179007824 */ /* 0x000fe200078e0a00 */
[----:B------:R-:W-:Y:S01]  /*156c0*/  @!UP0 USHF.R.S32.HI UR4, URZ, 0x1f, UR12 ;  /* 0x0000001f3f048899 */ /* 0x000fe2000801140c */
[----:B------:R-:W-:Y:S01]  /*156d0*/  ISETP.GE.AND P4, PT, R8, UR16, PT ;  /* 0x0000001008007c0c */ /* 0x000fe2000bf86270 */
[----:B------:R-:W-:Y:S01]  /*156e0*/  @UP0 ULDC.64 UR10, c[0x0][0x298] ;  /* 0x0000a600000a0ab9 */ /* 0x000fe20000000a00 */
[----:B------:R-:W-:Y:S01]  /*156f0*/  @!UP0 ULDC.64 UR6, c[0x0][0x290] ;  /* 0x0000a40000068ab9 */ /* 0x000fe20000000a00 */
[----:B------:R-:W-:Y:S01]  /*15700*/  @UP0 UIMAD.WIDE.U32 UR18, UR28, UR10, URZ ;  /* 0x0000000a1c1202a5 */ /* 0x000fe2000f8e003f */
[----:B------:R-:W-:Y:S01]  /*15710*/  IMAD.SHL.U32 R0, R0, 0x8, RZ ;  /* 0x0000000800007824 */ /* 0x000fe200078e00ff */
[----:B------:R-:W-:Y:S01]  /*15720*/  @!UP0 UIMAD UR10, UR4, UR6, URZ ;  /* 0x00000006040a82a4 */ /* 0x000fe2000f8e023f */
[--C-:B------:R-:W-:Y:S01]  /*15730*/  SHF.R.S32.HI R9, RZ, 0x1f, R8.reuse ;  /* 0x0000001fff097819 */ /* 0x100fe20000011408 */
[----:B------:R-:W-:Y:S01]  /*15740*/  @!UP0 UIMAD.WIDE.U32 UR20, UR12, UR6, URZ ;  /* 0x000000060c1482a5 */ /* 0x000fe2000f8e003f */
[C---:B------:R-:W-:Y:S01]  /*15750*/  VIADD R5, R8.reuse, 0x20 ;  /* 0x0000002008057836 */ /* 0x040fe20000000000 */
[----:B------:R-:W-:Y:S01]  /*15760*/  @!UP0 UIMAD UR10, UR12, UR7, UR10 ;  /* 0x000000070c0a82a4 */ /* 0x000fe2000f8e020a */
[C---:B------:R-:W-:Y:S01]  /*15770*/  VIADD R4, R8.reuse, 0x40 ;  /* 0x0000004008047836 */ /* 0x040fe20000000000 */
[----:B------:R-:W-:Y:S01]  /*15780*/  @UP3 ULDC.64 UR4, c[0x0][0x2c0] ;  /* 0x0000b00000043ab9 */ /* 0x000fe20000000a00 */
[----:B------:R-:W-:Y:S01]  /*15790*/  @UP0 UIMAD UR11, UR28, UR11, UR19 ;  /* 0x0000000b1c0b02a4 */ /* 0x000fe2000f8e0213 */
[----:B------:R-:W-:Y:S01]  /*157a0*/  ISETP.GE.OR P6, PT, R8, UR16, P3 ;  /* 0x0000001008007c0c */ /* 0x000fe20009fc6670 */
[----:B------:R-:W-:Y:S01]  /*157b0*/  ULDC.U8 UR7, c[0x0][0x3d8] ;  /* 0x0000f60000077ab9 */ /* 0x000fe20000000000 */
[----:B------:R-:W-:Y:S01]  /*157c0*/  USHF.R.S32.HI UR6, URZ, 0x1f, UR9 ;  /* 0x0000001f3f067899 */ /* 0x000fe20008011409 */
[----:B------:R-:W-:Y:S01]  /*157d0*/  ISETP.GE.AND P2, PT, R4, UR16, PT ;  /* 0x0000001004007c0c */ /* 0x000fe2000bf46270 */
[----:B------:R-:W-:Y:S01]  /*157e0*/  @!UP0 UIADD3 UR11, UR21, UR10, URZ ;  /* 0x0000000a150b8290 */ /* 0x000fe2000fffe03f */
[C---:B------:R-:W-:Y:S01]  /*157f0*/  ISETP.GE.OR P5, PT, R5.reuse, UR16, P3 ;  /* 0x0000001005007c0c */ /* 0x040fe20009fa6670 */
[----:B------:R-:W-:Y:S01]  /*15800*/  @!UP0 UMOV UR18, UR20 ;  /* 0x0000001400128c82 */ /* 0x000fe20008000000 */
[----:B------:R-:W-:Y:S01]  /*15810*/  @UP3 UIMAD UR13, UR5, UR4, URZ ;  /* 0x00000004050d32a4 */ /* 0x000fe2000f8e023f */
[----:B------:R-:W-:Y:S01]  /*15820*/  IADD3 R2, P0, R0, UR18, RZ ;  /* 0x0000001200027c10 */ /* 0x000fe2000ff1e0ff */
[----:B------:R-:W-:Y:S01]  /*15830*/  UISETP.NE.AND UP0, UPT, UR7, URZ, !UP3 ;  /* 0x0000003f0700728c */ /* 0x000fe2000df05270 */
[----:B-1----:R-:W-:Y:S01]  /*15840*/  IMAD.WIDE R6, R6, 0x80, R8 ;  /* 0x0000008006067825 */ /* 0x002fe200078e0208 */
[----:B------:R-:W-:Y:S01]  /*15850*/  ULDC.64 UR4, c[0x0][0x2a0] ;  /* 0x0000a80000047ab9 */ /* 0x000fe20000000a00 */
[----:B------:R-:W-:Y:S01]  /*15860*/  UISETP.NE.AND UP2, UPT, UR7, URZ, UPT ;  /* 0x0000003f0700728c */ /* 0x000fe2000bf45270 */
[----:B------:R-:W-:Y:S01]  /*15870*/  LEA.HI.X.SX32 R3, R0, UR11, 0x1, P0 ;  /* 0x0000000b00037c11 */ /* 0x000fe200080f0eff */
[----:B------:R-:W-:Y:S01]  /*15880*/  UIMAD UR6, UR6, UR4, URZ ;  /* 0x00000004060672a4 */ /* 0x000fe2000f8e023f */
[----:B------:R-:W-:Y:S01]  /*15890*/  IMAD.U32 R10, RZ, RZ, UR4 ;  /* 0x00000004ff0a7e24 */ /* 0x000fe2000f8e00ff */
[----:B------:R-:W-:Y:S01]  /*158a0*/  UISETP.EQ.AND UP2, UPT, UR8, URZ, UP2 ;  /* 0x0000003f0800728c */ /* 0x000fe20009742270 */
[----:B------:R-:W-:Y:S01]  /*158b0*/  VIADD R0, R8, 0x60 ;  /* 0x0000006008007836 */ /* 0x000fe20000000000 */
[----:B------:R-:W-:Y:S01]  /*158c0*/  UIMAD UR5, UR9, UR5, UR6 ;  /* 0x00000005090572a4 */ /* 0x000fe2000f8e0206 */
[----:B------:R-:W-:Y:S01]  /*158d0*/  IMAD.WIDE.U32 R10, R10, UR9, R2 ;  /* 0x000000090a0a7c25 */ /* 0x000fe2000f8e0002 */
[----:B------:R-:W-:Y:S01]  /*158e0*/  UISETP.NE.OR UP1, UPT, UR28, -0x1, !UP2 ;  /* 0xffffffff1c00788c */ /* 0x000fe2000d725670 */
[----:B------:R-:W-:Y:S01]  /*158f0*/  ISETP.GE.AND P0, PT, R5, UR16, PT ;  /* 0x0000001005007c0c */ /* 0x000fe2000bf06270 */
[----:B------:R-:W-:Y:S01]  /*15900*/  @!UP3 ULDC UR6, c[0x0][0x2c4] ;  /* 0x0000b1000006bab9 */ /* 0x000fe20000000800 */
[----:B------:R-:W-:Y:S01]  /*15910*/  @UP0 ULDC UR6, c[0x0][0x2e4] ;  /* 0x0000b90000060ab9 */ /* 0x000fe20000000800 */
[----:B------:R-:W-:Y:S01]  /*15920*/  @UP3 UMOV UR8, 0x1 ;  /* 0x0000000100083882 */ /* 0x000fe20000000000 */
[----:B------:R-:W-:Y:S01]  /*15930*/  @!UP3 UIMAD UR8, UR6, UR17, URZ ;  /* 0x000000110608b2a4 */ /* 0x000fe2000f8e023f */
[----:B------:R-:W-:Y:S01]  /*15940*/  VIADD R13, R11, UR5 ;  /* 0x000000050b0d7c36 */ /* 0x000fe20008000000 */
[----:B------:R-:W-:Y:S01]  /*15950*/  @UP2 ULDC UR7, c[0x0][0x2c4] ;  /* 0x0000b10000072ab9 */ /* 0x000fe20000000800 */
[----:B------:R-:W-:Y:S01]  /*15960*/  @UP3 ULDC UR4, c[0x0][0x2c0] ;  /* 0x0000b00000043ab9 */ /* 0x000fe20000000800 */
[----:B------:R-:W-:Y:S01]  /*15970*/  UIMAD UR8, UR12, UR8, URZ ;  /* 0x000000080c0872a4 */ /* 0x000fe2000f8e023f */
[----:B------:R-:W-:Y:S01]  /*15980*/  ISETP.GE.AND P1, PT, R0, UR16, PT ;  /* 0x0000001000007c0c */ /* 0x000fe2000bf26270 */
[----:B------:R-:W-:-:S02]  /*15990*/  @!UP1 UIMAD UR28, UR12, UR7, URZ ;  /* 0x000000070c1c92a4 */ /* 0x000fc4000f8e023f */
[----:B------:R-:W-:Y:S01]  /*159a0*/  USEL UR8, UR8, URZ, !UP2 ;  /* 0x0000003f08087287 */ /* 0x000fe2000d000000 */
[----:B------:R-:W-:Y:S01]  /*159b0*/  @!UP3 UMOV UR13, UR6 ;  /* 0x00000006000dbc82 */ /* 0x000fe20008000000 */
[----:B------:R-:W-:Y:S02]  /*159c0*/  @!UP3 UMOV UR4, 0x1 ;  /* 0x000000010004b882 */ /* 0x000fe40000000000 */
[----:B------:R-:W-:Y:S02]  /*159d0*/  UIMAD UR9, UR9, UR13, UR8 ;  /* 0x0000000d090972a4 */ /* 0x000fe4000f8e0208 */
[----:B------:R-:W-:Y:S01]  /*159e0*/  UIMAD UR14, UR14, UR4, URZ ;  /* 0x000000040e0e72a4 */ /* 0x000fe2000f8e023f */
[----:B------:R-:W-:Y:S01]  /*159f0*/  @!UP2 UMOV UR10, URZ ;  /* 0x0000003f000aac82 */ /* 0x000fe20008000000 */
[----:B------:R-:W-:Y:S01]  /*15a00*/  @UP2 UMOV UR10, UR28 ;  /* 0x0000001c000a2c82 */ /* 0x000fe20008000000 */
[----:B------:R-:W-:Y:S01]  /*15a10*/  @!UP2 UMOV UR11, URZ ;  /* 0x0000003f000bac82 */ /* 0x000fe20008000000 */
[----:B------:R-:W-:-:S02]  /*15a20*/  USHF.R.S32.HI UR6, URZ, 0x1f, UR9 ;  /* 0x0000001f3f067899 */ /* 0x000fc40008011409 */
[----:B------:R-:W-:Y:S02]  /*15a30*/  @UP2 USHF.R.S32.HI UR11, URZ, 0x1f, UR28 ;  /* 0x0000001f3f0b2899 */ /* 0x000fe4000801141c */
        /* <DEDUP_REMOVED lines=16> */
.L_x_424:
[----:B------:R-:W-:Y:S05]  /*15b40*/  BSYNC B0 ;  /* 0x0000000000007941 */ /* 0x000fea0003800000 */
.L_x_423:
        /* <DEDUP_REMOVED lines=19> */
.L_x_426:
[----:B------:R-:W-:Y:S05]  /*15c80*/  BSYNC B0 ;  /* 0x0000000000007941 */ /* 0x000fea0003800000 */
.L_x_425:
        /* <DEDUP_REMOVED lines=17> */
.L_x_428:
[----:B------:R-:W-:Y:S05]  /*15da0*/  BSYNC B0 ;  /* 0x0000000000007941 */ /* 0x000fea0003800000 */
.L_x_427:
        /* <DEDUP_REMOVED lines=17> */
.L_x_430:
[----:B------:R-:W-:Y:S05]  /*15ec0*/  BSYNC B0 ;  /* 0x0000000000007941 */ /* 0x000fea0003800000 */
.L_x_429:
        /* <DEDUP_REMOVED lines=10> */
.L_x_432:
[----:B------:R-:W-:Y:S05]  /*15f70*/  BSYNC B0 ;  /* 0x0000000000007941 */ /* 0x000fea0003800000 */
.L_x_431:
        /* <DEDUP_REMOVED lines=10> */
.L_x_434:
[----:B------:R-:W-:Y:S05]  /*16020*/  BSYNC B0 ;  /* 0x0000000000007941 */ /* 0x000fea0003800000 */
.L_x_433:
        /* <DEDUP_REMOVED lines=10> */
.L_x_436:
[----:B------:R-:W-:Y:S05]  /*160d0*/  BSYNC B0 ;  /* 0x0000000000007941 */ /* 0x000fea0003800000 */
.L_x_435:
[----:B------:R-:W-:Y:S05]  /*160e0*/  @P3 EXIT ;  /* 0x000000000000394d */ /* 0x000fea0003800000 */
[----:B------:R-:W-:Y:S01]  /*160f0*/  IMAD R0, R0, UR4, RZ ;  /* 0x0000000400007c24 */ /* 0x000fe2000f8e02ff */
[----:B------:R-:W-:-:S04]  /*16100*/  ULDC.64 UR6, c[0x0][0x2b0] ;  /* 0x0000ac0000067ab9 */ /* 0x000fc80000000a00 */
[----:B----4-:R-:W-:-:S04]  /*16110*/  IADD3 R2, P0, R0, UR9, RZ ;  /* 0x0000000900027c10 */ /* 0x010fc8000ff1e0ff */
[----:B------:R-:W-:Y:S02]  /*16120*/  LEA.HI.X.SX32 R0, R0, UR8, 0x1, P0 ;  /* 0x0000000800007c11 */ /* 0x000fe400080f0eff */
[----:B------:R-:W-:-:S04]  /*16130*/  LEA R4, P0, R2, UR6, 0x2 ;  /* 0x0000000602047c11 */ /* 0x000fc8000f8010ff */
[----:B------:R-:W-:Y:S01]  /*16140*/  LEA.HI.X R5, R2, UR7, R0, 0x2, P0 ;  /* 0x0000000702057c11 */ /* 0x000fe200080f1400 */
[----:B------:R-:W-:-:S05]  /*16150*/  IMAD.MOV.U32 R0, RZ, RZ, 0x7f800000 ;  /* 0x7f800000ff007424 */ /* 0x000fca00078e00ff */
[----:B------:R-:W-:Y:S01]  /*16160*/  STG.E desc[UR30][R4.64], R0 ;  /* 0x0000000004007986 */ /* 0x000fe2000c10191e */
[----:B------:R-:W-:Y:S05]  /*16170*/  EXIT ;  /* 0x000000000000794d */ /* 0x000fea0003800000 */
.L_x_437:
        /* <DEDUP_REMOVED lines=16> */
.L_x_1152:


//--------------------- .text._ZN5flash16flash_fwd_kernelI23Flash_fwd_kernel_traitsILi96ELi128ELi64ELi4ELb0ELb0EN7cutlass10bfloat16_tE19Flash_kernel_traitsILi96ELi128ELi64ELi4ES3_EELb0ELb1ELb0ELb0ELb0ELb1ELb1ELb0EEEvNS_16Flash_fwd_paramsE --------------------------
	.section	.text._ZN5flash16flash_fwd_kernelI23Flash_fwd_kernel_traitsILi96ELi128ELi64ELi4ELb0ELb0EN7cutlass10bfloat16_tE19Flash_kernel_traitsILi96ELi128ELi64ELi4ES3_EELb0ELb1ELb0ELb0ELb0ELb1ELb1ELb0EEEvNS_16Flash_fwd_paramsE,"ax",@progbits
	.align	128
        .global         _ZN5flash16flash_fwd_kernelI23Flash_fwd_kernel_traitsILi96ELi128ELi64ELi4ELb0ELb0EN7cutlass10bfloat16_tE19Flash_kernel_traitsILi96ELi128ELi64ELi4ES3_EELb0ELb1ELb0ELb0ELb0ELb1ELb1ELb0EEEvNS_16Flash_fwd_paramsE
        .type           _ZN5flash16flash_fwd_kernelI23Flash_fwd_kernel_traitsILi96ELi128ELi64ELi4ELb0ELb0EN7cutlass10bfloat16_tE19Flash_kernel_traitsILi96ELi128ELi64ELi4ES3_EELb0ELb1ELb0ELb0ELb0ELb1ELb1ELb0EEEvNS_16Flash_fwd_paramsE,@function
        .size           _ZN5flash16flash_fwd_kernelI23Flash_fwd_kernel_traitsILi96ELi128ELi64ELi4ELb0ELb0EN7cutlass10bfloat16_tE19Flash_kernel_traitsILi96ELi128ELi64ELi4ES3_EELb0ELb1ELb0ELb0ELb0ELb1ELb1ELb0EEEvNS_16Flash_fwd_paramsE,(.L_x_1153 - _ZN5flash16flash_fwd_kernelI23Flash_fwd_kernel_traitsILi96ELi128ELi64ELi4ELb0ELb0EN7cutlass10bfloat16_tE19Flash_kernel_traitsILi96ELi128ELi64ELi4ES3_EELb0ELb1ELb0ELb0ELb0ELb1ELb1ELb0EEEvNS_16Flash_fwd_paramsE)
        .other          _ZN5flash16flash_fwd_kernelI23Flash_fwd_kernel_traitsILi96ELi128ELi64ELi4ELb0ELb0EN7cutlass10bfloat16_tE19Flash_kernel_traitsILi96ELi128ELi64ELi4ES3_EELb0ELb1ELb0ELb0ELb0ELb1ELb1ELb0EEEvNS_16Flash_fwd_paramsE,@"STO_CUDA_ENTRY STV_DEFAULT"
_ZN5flash16flash_fwd_kernelI23Flash_fwd_kernel_traitsILi96ELi128ELi64ELi4ELb0ELb0EN7cutlass10bfloat16_tE19Flash_kernel_traitsILi96ELi128ELi64ELi4ES3_EELb0ELb1ELb0ELb0ELb0ELb1ELb1ELb0EEEvNS_16Flash_fwd_paramsE:
.text._ZN5flash16flash_fwd_kernelI23Flash_fwd_kernel_traitsILi96ELi128ELi64ELi4ELb0ELb0EN7cutlass10bfloat16_tE19Flash_kernel_traitsILi96ELi128ELi64ELi4ES3_EELb0ELb1ELb0ELb0ELb0ELb1ELb1ELb0EEEvNS_16Flash_fwd_paramsE:
[----:B------:R-:W1:Y:S08]  /*0000*/  LDC R1, c[0x0][0x28] ;  /* 0x00000a00ff017b82 */ /* 0x000e700000000800 */
[----:B------:R-:W2:Y:S01]  /*0010*/  LDC.64 R4, c[0x0][0x2f0] ;  /* 0x0000bc00ff047b82 */ /* 0x000ea20000000a00 */
[----:B------:R-:W3:Y:S01]  /*0020*/  S2R R39, SR_CTAID.Y ;  /* 0x0000000000277919 */ /* 0x000ee20000002600 */
[----:B------:R-:W-:Y:S01]  /*0030*/  IMAD.MOV.U32 R12, RZ, RZ, -0x1 ;  /* 0xffffffffff0c7424 */ /* 0x000fe200078e00ff */
[----:B------:R-:W-:Y:S01]  /*0040*/  ULDC.64 UR12, c[0x0][0x208] ;  /* 0x00008200000c7ab9 */ /* 0x000fe20000000a00 */
[----:B-1----:R-:W-:-:S04]  /*0050*/  VIADD R1, R1, 0xffffff78 ;  /* 0xffffff7801017836 */ /* 0x002fc80000000000 */
[----:B------:R-:W1:Y:S08]  /*0060*/  LDC.64 R2, c[0x0][0x300] ;  /* 0x0000c000ff027b82 */ /* 0x000e700000000a00 */
[----:B------:R-:W3:Y:S01]  /*0070*/  LDC.64 R6, c[0x0][0x2f0] ;  /* 0x0000bc00ff067b82 */ /* 0x000ee20000000a00 */
[----:B--2---:R-:W-:-:S07]  /*0080*/  ISETP.NE.U32.AND P2, PT, R4, RZ, PT ;  /* 0x000000ff0400720c */ /* 0x004fce0003f45070 */
[----:B------:R-:W2:Y:S01]  /*0090*/  LDC.U8 R10, c[0x0][0x3c2] ;  /* 0x0000f080ff0a7b82 */ /* 0x000ea20000000000 */
[----:B------:R-:W-:Y:S02]  /*00a0*/  ISETP.NE.AND.EX P2, PT, R5, RZ, PT, P2 ;  /* 0x000000ff0500720c */ /* 0x000fe40003f45320 */
[----:B-1----:R-:W-:-:S05]  /*00b0*/  ISETP.NE.U32.AND P1, PT, R2, RZ, PT ;  /* 0x000000ff0200720c */ /* 0x002fca0003f25070 */
[----:B------:R-:W1:Y:S01]  /*00c0*/  LDC.64 R8, c[0x0][0x2f8] ;  /* 0x0000be00ff087b82 */ /* 0x000e620000000a00 */
[----:B------:R-:W-:Y:S01]  /*00d0*/  ISETP.NE.AND.EX P1, PT, R3, RZ, PT, P1 ;  /* 0x000000ff0300720c */ /* 0x000fe20003f25310 */
[----:B---3--:R-:W-:-:S06]  /*00e0*/  IMAD.WIDE R4, R39, 0x4, R6 ;  /* 0x0000000427047825 */ /* 0x008fcc00078e0206 */
[----:B------:R-:W3:Y:S01]  /*00f0*/  LDC.64 R2, c[0x0][0x2f8] ;  /* 0x0000be00ff027b82 */ /* 0x000ee20000000a00 */
[----:B------:R-:W4:Y:S04]  /*0100*/  @P2 LDG.E R12, desc[UR12][R4.64] ;  /* 0x0000000c040c2981 */ /* 0x000f28000c1e1900 */
[----:B------:R2:W4:Y:S03]  /*0110*/  @P2 LDG.E R0, desc[UR12][R4.64+0x4] ;  /* 0x0000040c04002981 */ /* 0x000526000c1e1900 */
[----:B------:R-:W2:Y:S01]  /*0120*/  @P1 LDC.64 R6, c[0x0][0x300] ;  /* 0x0000c000ff061b82 */ /* 0x000ea20000000a00 */
[----:B------:R-:W-:Y:S02]  /*0130*/  IMAD.MOV.U32 R13, RZ, RZ, RZ ;  /* 0x000000ffff0d7224 */ /* 0x000fe400078e00ff */
[----:B--2---:R-:W-:-:S05]  /*0140*/  @P1 IMAD.WIDE R4, R39, 0x4, R6 ;  /* 0x0000000427041825 */ /* 0x004fca00078e0206 */
[----:B------:R2:W5:Y:S01]  /*0150*/  @P1 LDG.E R13, desc[UR12][R4.64] ;  /* 0x0000000c040d1981 */ /* 0x000562000c1e1900 */
[----:B------:R-:W-:Y:S02]  /*0160*/  ISETP.NE.AND P3, PT, R10, RZ, PT ;  /* 0x000000ff0a00720c */ /* 0x000fe40003f65270 */
[----:B---3--:R-:W-:-:S04]  /*0170*/  ISETP.EQ.U32.AND P0, PT, R2, RZ, PT ;  /* 0x000000ff0200720c */ /* 0x008fc80003f02070 */
[----:B------:R-:W-:Y:S01]  /*0180*/  ISETP.EQ.OR.EX P0, PT, R3, RZ, !P3, P0 ;  /* 0x000000ff0300720c */ /* 0x000fe20005f02700 */
[----:B------:R-:W-:Y:S02]  /*0190*/  IMAD.MOV.U32 R34, RZ, RZ, -0x1 ;  /* 0xffffffffff227424 */ /* 0x000fe400078e00ff */
[----:B-1----:R-:W-:Y:S01]  /*01a0*/  IMAD.WIDE R6, R39, 0x4, R8 ;  /* 0x0000000427067825 */ /* 0x002fe200078e0208 */
[----:B------:R-:W1:Y:S01]  /*01b0*/  S2R R19, SR_CTAID.X ;  /* 0x0000000000137919 */ /* 0x000e620000002500 */
[----:B------:R-:W3:Y:S08]  /*01c0*/  S2R R22, SR_CTAID.Z ;  /* 0x0000000000167919 */ /* 0x000ef00000002700 */
[----:B------:R2:W5:Y:S01]  /*01d0*/  @!P0 LDG.E R34, desc[UR12][R6.64] ;  /* 0x0000000c06228981 */ /* 0x000562000c1e1900 */
[----:B------:R-:W-:-:S04]  /*01e0*/  ISETP.NE.U32.AND P0, PT, R2, RZ, PT ;  /* 0x000000ff0200720c */ /* 0x000fc80003f05070 */
[----:B------:R-:W-:Y:S01]  /*01f0*/  ISETP.NE.AND.EX P0, PT, R3, RZ, PT, P0 ;  /* 0x000000ff0300720c */ /* 0x000fe20003f05300 */
[----:B----4-:R-:W-:Y:S01]  /*0200*/  @P2 IMAD.IADD R130, R0, 0x1, -R12 ;  /* 0x0000000100822824 */ /* 0x010fe200078e0a0c */
[----:B------:R2:W-:Y:S05]  /*0210*/  STL [R1+0x68], R12 ;  /* 0x0000680c01007387 */ /* 0x0005ea0000100800 */
[----:B------:R-:W4:Y:S06]  /*0220*/  @!P2 LDC R130, c[0x0][0x2c4] ;  /* 0x0000b100ff82ab82 */ /* 0x000f2c0000000800 */
[----:B-1-3--:R-:W-:Y:S05]  /*0230*/  @!P0 BRA `(.L_x_438) ;  /* 0x0000000000108947 */ /* 0x00afea0003800000 */
[----:B------:R-:W2:Y:S02]  /*0240*/  @P3 LDG.E R0, desc[UR12][R6.64+0x4] ;  /* 0x0000040c06003981 */ /* 0x000ea4000c1e1900 */
[----:B--2--5:R-:W-:-:S06]  /*0250*/  @P3 IADD3 R4, R0, -R34, RZ ;  /* 0x8000002200043210 */ /* 0x024fcc0007ffe0ff */
[----:B------:R2:W5:Y:S01]  /*0260*/  @!P3 LDG.E R4, desc[UR12][R6.64] ;  /* 0x0000000c0604b981 */ /* 0x000562000c1e1900 */
[----:B------:R-:W-:Y:S05]  /*0270*/  BRA `(.L_x_439) ;  /* 0x0000000000047947 */ /* 0x000fea0003800000 */
.L_x_438:
[----:B--2---:R-:W1:Y:S02]  /*0280*/  LDC R4, c[0x0][0x2c8] ;  /* 0x0000b200ff047b82 */ /* 0x004e640000000800 */
.L_x_439:
[----:B------:R-:W3:Y:S02]  /*0290*/  LDC.64 R2, c[0x0][0x308] ;  /* 0x0000c200ff027b82 */ /* 0x000ee40000000a00 */
[----:B---3--:R-:W-:-:S04]  /*02a0*/  ISETP.NE.U32.AND P1, PT, R2, RZ, PT ;  /* 0x000000ff0200720c */ /* 0x008fc80003f25070 */
[----:B------:R-:W-:-:S13]  /*02b0*/  ISETP.NE.AND.EX P1, PT, R3, RZ, PT, P1 ;  /* 0x000000ff0300720c */ /* 0x000fda0003f25310 */
[----:B------:R-:W3:Y:S01]  /*02c0*/  @P1 LDC.64 R2, c[0x0][0x308] ;  /* 0x0000c200ff021b82 */ /* 0x000ee20000000a00 */
[----:B------:R-:W-:-:S07]  /*02d0*/  IMAD.SHL.U32 R160, R19, 0x80, RZ ;  /* 0x0000008013a07824 */ /* 0x000fce00078e00ff */
[----:B------:R-:W1:Y:S01]  /*02e0*/  @!P1 LDC R5, c[0x0][0x2cc] ;  /* 0x0000b300ff059b82 */ /* 0x000e620000000800 */
[----:B----4-:R-:W-:Y:S01]  /*02f0*/  ISETP.GT.AND P0, PT, R130, R160, PT ;  /* 0x000000a08200720c */ /* 0x010fe20003f04270 */
[----:B---3--:R-:W-:-:S05]  /*0300*/  @P1 IMAD.WIDE R2, R39, 0x4, R2 ;  /* 0x0000000427021825 */ /* 0x008fca00078e0202 */
[----:B------:R3:W5:Y:S01]  /*0310*/  @P1 LDG.E R0, desc[UR12][R2.64] ;  /* 0x0000000c02001981 */ /* 0x000762000c1e1900 */
[----:B------:R-:W4:Y:S06]  /*0320*/  @!P1 LDC.64 R2, c[0x0][0x318] ;  /* 0x0000c600ff029b82 */ /* 0x000f2c0000000a00 */
[----:B-1-3--:R-:W-:Y:S05]  /*0330*/  @!P0 EXIT ;  /* 0x000000000000894d */ /* 0x00afea0003800000 */
[----:B------:R-:W1:Y:S01]  /*0340*/  LDC R161, c[0x0][0x398] ;  /* 0x0000e600ffa17b82 */ /* 0x000e620000000800 */
[----:B----4-:R-:W-:Y:S01]  /*0350*/  @!P1 ISETP.NE.U32.AND P0, PT, R2, RZ, PT ;  /* 0x000000ff0200920c */ /* 0x010fe20003f05070 */
[----:B-----5:R-:W-:Y:S01]  /*0360*/  @P1 IMAD.IADD R128, R0, 0x1, -R13 ;  /* 0x0000000100801824 */ /* 0x020fe200078e0a0d */
[----:B------:R-:W3:Y:S02]  /*0370*/  S2R R158, SR_TID.X ;  /* 0x00000000009e7919 */ /* 0x000ee40000002100 */
[----:B------:R-:W-:-:S04]  /*0380*/  @!P1 ISETP.NE.AND.EX P0, PT, R3, RZ, PT, P0 ;  /* 0x000000ff0300920c */ /* 0x000fc80003f05300 */
[----:B------:R-:W-:-:S04]  /*0390*/  @!P1 SEL R0, R5, RZ, P0 ;  /* 0x000000ff05009207 */ /* 0x000fc80000000000 */
[----:B------:R-:W-:Y:S02]  /*03a0*/  @!P1 IADD3 R128, R0, R4, -R13 ;  /* 0x0000000400809210 */ /* 0x000fe40007ffe80d */
[----:B------:R-:W-:-:S03]  /*03b0*/  IADD3 R0, -R130, 0xbf, R160 ;  /* 0x000000bf82007810 */ /* 0x000fc60007ffe1a0 */
[----:B------:R-:W-:-:S05]  /*03c0*/  VIADD R2, R128, 0x3f ;  /* 0x0000003f80027836 */ /* 0x000fca0000000000 */
[----:B------:R-:W-:Y:S02]  /*03d0*/  SHF.R.S32.HI R3, RZ, 0x1f, R2 ;  /* 0x0000001fff037819 */ /* 0x000fe40000011402 */
[----:B-1----:R-:W-:Y:S02]  /*03e0*/  IADD3 R0, R0, R161, R128 ;  /* 0x000000a100007210 */ /* 0x002fe40007ffe080 */
[----:B------:R-:W-:Y:S02]  /*03f0*/  LEA.HI R2, R3, R2, RZ, 0x6 ;  /* 0x0000000203027211 */ /* 0x000fe400078f30ff */
[----:B------:R-:W-:Y:S02]  /*0400*/  SHF.R.S32.HI R4, RZ, 0x1f, R0 ;  /* 0x0000001fff047819 */ /* 0x000fe40000011400 */
[----:B------:R-:W-:Y:S02]  /*0410*/  SHF.R.S32.HI R2, RZ, 0x6, R2 ;  /* 0x00000006ff027819 */ /* 0x000fe40000011402 */
[----:B------:R-:W-:-:S04]  /*0420*/  LEA.HI R0, R4, R0, RZ, 0x6 ;  /* 0x0000000004007211 */ /* 0x000fc800078f30ff */
[----:B------:R-:W-:-:S04]  /*0430*/  SHF.R.S32.HI R0, RZ, 0x6, R0 ;  /* 0x00000006ff007819 */ /* 0x000fc80000011400 */
[----:B------:R-:W-:-:S04]  /*0440*/  VIMNMX R166, R2, R0, PT ;  /* 0x0000000002a67248 */ /* 0x000fc80003fe0100 */
[----:B------:R-:W-:Y:S01]  /*0450*/  ISETP.GE.AND P0, PT, R166, 0x1, PT ;  /* 0x00000001a600780c */ /* 0x000fe20003f06270 */
[----:B------:R1:W-:-:S12]  /*0460*/  STL [R1+0xc], R166 ;  /* 0x00000ca601007387 */ /* 0x0003d80000100800 */
[----:B---3--:R-:W-:Y:S05]  /*0470*/  @!P0 BRA `(.L_x_440) ;  /* 0x0000013400e08947 */ /* 0x008fea0003800000 */
[----:B------:R-:W3:Y:S01]  /*0480*/  LDC R18, c[0x0][0x278] ;  /* 0x00009e00ff127b82 */ /* 0x000ee20000000800 */
[----:B------:R-:W-:Y:S01]  /*0490*/  ISETP.NE.AND P2, PT, R12, -0x1, PT ;  /* 0xffffffff0c00780c */ /* 0x000fe20003f45270 */
[----:B------:R-:W-:Y:S01]  /*04a0*/  IMAD.IADD R16, R130, 0x1, -R160 ;  /* 0x0000000182107824 */ /* 0x000fe200078e0aa0 */
[----:B------:R-:W-:Y:S01]  /*04b0*/  IABS R4, R22 ;  /* 0x0000001600047213 */ /* 0x000fe20000000000 */
[----:B------:R-:W-:Y:S01]  /*04c0*/  ULDC.64 UR4, c[0x0][0x258] ;  /* 0x0000960000047ab9 */ /* 0x000fe20000000a00 */
[----:B------:R-:W-:Y:S01]  /*04d0*/  SHF.R.S32.HI R36, RZ, 0x1f, R158 ;  /* 0x0000001fff247819 */ /* 0x000fe2000001149e */
[----:B------:R-:W-:Y:S01]  /*04e0*/  VIADD R198, R166, 0xffffffff ;  /* 0xffffffffa6c67836 */ /* 0x000fe20000000000 */
[----:B------:R4:W-:Y:S02]  /*04f0*/  STL [R1+0x6c], R16 ;  /* 0x00006c1001007387 */ /* 0x0009e40000100800 */
[CC--:B------:R-:W-:Y:S02]  /*0500*/  LEA.HI R20, R36.reuse, R158.reuse, RZ, 0x2 ;  /* 0x0000009e24147211 */ /* 0x0c0fe400078f10ff */
[----:B------:R-:W-:-:S02]  /*0510*/  LEA.HI R37, R36, R158, RZ, 0x3 ;  /* 0x0000009e24257211 */ /* 0x000fc400078f18ff */
[----:B------:R-:W-:Y:S01]  /*0520*/  SHF.R.S32.HI R8, RZ, 0x2, R20 ;  /* 0x00000002ff087819 */ /* 0x000fe20000011414 */
[----:B--2---:R-:W2:Y:S01]  /*0530*/  @!P2 LDC.64 R6, c[0x0][0x228] ;  /* 0x00008a00ff06ab82 */ /* 0x004ea20000000a00 */
[----:B------:R-:W-:Y:S02]  /*0540*/  SHF.R.S32.HI R38, RZ, 0x3, R37 ;  /* 0x00000003ff267819 */ /* 0x000fe40000011425 */
[----:B------:R-:W-:Y:S01]  /*0550*/  LEA.HI R159, R36, R158, RZ, 0x5 ;  /* 0x0000009e249f7211 */ /* 0x000fe200078f28ff */
[----:B------:R-:W-:-:S03]  /*0560*/  VIADD R24, R8, 0x20 ;  /* 0x0000002008187836 */ /* 0x000fc60000000000 */
[----:B------:R-:W-:Y:S01]  /*0570*/  SHF.R.S32.HI R157, RZ, 0x5, R159 ;  /* 0x00000005ff9d7819 */ /* 0x000fe2000001149f */
[----:B------:R-:W5:Y:S01]  /*0580*/  @P2 LDC.64 R10, c[0x0][0x240] ;  /* 0x00009000ff0a2b82 */ /* 0x000f620000000a00 */
[----:B------:R-:W-:Y:S02]  /*0590*/  ISETP.GE.AND P3, PT, R24, R16, PT ;  /* 0x000000101800720c */ /* 0x000fe40003f66270 */
[----:B---3--:R-:W-:-:S05]  /*05a0*/  IABS R0, R18 ;  /* 0x0000001200007213 */ /* 0x008fca0000000000 */
[----:B------:R-:W-:-:S04]  /*05b0*/  IMAD.MOV.U32 R14, RZ, RZ, R0 ;  /* 0x000000ffff0e7224 */ /* 0x000fc800078e0000 */
[----:B------:R-:W3:Y:S02]  /*05c0*/  I2F.RP R2, R14 ;  /* 0x0000000e00027306 */ /* 0x000ee40000209400 */
[----:B------:R-:W1:Y:S06]  /*05d0*/  @!P3 LDC.64 R30, c[0x0][0x210] ;  /* 0x00008400ff1ebb82 */ /* 0x000e6c0000000a00 */
[----:B---3--:R-:W3:Y:S02]  /*05e0*/  MUFU.RCP R2, R2 ;  /* 0x0000000200027308 */ /* 0x008ee40000001000 */
[----:B---3--:R-:W-:-:S06]  /*05f0*/  VIADD R2, R2, 0xffffffe ;  /* 0x0ffffffe02027836 */ /* 0x008fcc0000000000 */
[----:B------:R-:W3:Y:S02]  /*0600*/  F2I.FTZ.U32.TRUNC.NTZ R3, R2 ;  /* 0x0000000200037305 */ /* 0x000ee4000021f000 */
[----:B---3--:R-:W-:Y:S02]  /*0610*/  IMAD.MOV R0, RZ, RZ, -R3 ;  /* 0x000000ffff007224 */ /* 0x008fe400078e0a03 */
[----:B------:R-:W-:Y:S02]  /*0620*/  IMAD.MOV.U32 R2, RZ, RZ, RZ ;  /* 0x000000ffff027224 */ /* 0x000fe400078e00ff */
[----:B------:R-:W-:-:S04]  /*0630*/  IMAD R0, R0, R14, RZ ;  /* 0x0000000e00007224 */ /* 0x000fc800078e02ff */
[----:B------:R-:W-:Y:S01]  /*0640*/  IMAD.HI.U32 R2, R3, R0, R2 ;  /* 0x0000000003027227 */ /* 0x000fe200078e0002 */
[----:B------:R-:W-:-:S05]  /*0650*/  @!P2 SHF.R.S32.HI R3, RZ, 0x1f, R39 ;  /* 0x0000001fff03a819 */ /* 0x000fca0000011427 */
[----:B------:R-:W-:Y:S01]  /*0660*/  IMAD.HI.U32 R5, R2, R4, RZ ;  /* 0x0000000402057227 */ /* 0x000fe200078e00ff */
[----:B------:R-:W-:-:S03]  /*0670*/  IADD3 R2, R8, 0x40, RZ ;  /* 0x0000004008027810 */ /* 0x000fc60007ffe0ff */
[----:B------:R-:W-:Y:S01]  /*0680*/  IMAD.MOV R0, RZ, RZ, -R5 ;  /* 0x000000ffff007224 */ /* 0x000fe200078e0a05 */
[----:B------:R-:W-:Y:S01]  /*0690*/  ISETP.GE.AND P1, PT, R2, R16, PT ;  /* 0x000000100200720c */ /* 0x000fe20003f26270 */
[----:B--2---:R-:W-:Y:S02]  /*06a0*/  @!P2 IMAD R3, R3, R6, RZ ;  /* 0x000000060303a224 */ /* 0x004fe400078e02ff */
[----:B------:R-:W-:Y:S02]  /*06b0*/  IMAD R0, R14, R0, R4 ;  /* 0x000000000e007224 */ /* 0x000fe400078e0204 */
[----:B------:R-:W-:Y:S02]  /*06c0*/  @!P2 IMAD R9, R39, R7, R3 ;  /* 0x000000072709a224 */ /* 0x000fe400078e0203 */
[----:B-----5:R-:W-:Y:S01]  /*06d0*/  @P2 IMAD.WIDE.U32 R2, R12, R10, RZ ;  /* 0x0000000a0c022225 */ /* 0x020fe200078e00ff */
[----:B------:R-:W-:-:S03]  /*06e0*/  ISETP.GT.U32.AND P4, PT, R14, R0, PT ;  /* 0x000000000e00720c */ /* 0x000fc60003f84070 */
[----:B------:R-:W-:-:S04]  /*06f0*/  @!P2 IMAD.WIDE.U32 R6, R39, R6, RZ ;  /* 0x000000062706a225 */ /* 0x000fc800078e00ff */
[----:B------:R-:W-:Y:S02]  /*0700*/  @P2 IMAD R12, R12, R11, R3 ;  /* 0x0000000b0c0c2224 */ /* 0x000fe400078e0203 */
[----:B------:R-:W-:Y:S01]  /*0710*/  @P2 IMAD.MOV.U32 R3, RZ, RZ, R2 ;  /* 0x000000ffff032224 */ /* 0x000fe200078e0002 */
[----:B------:R-:W-:Y:S01]  /*0720*/  LOP3.LUT R2, R22, R18, RZ, 0x3c, !PT ;  /* 0x0000001216027212 */ /* 0x000fe200078e3cff */
[----:B------:R-:W-:Y:S01]  /*0730*/  @!P2 IMAD.IADD R12, R7, 0x1, R9 ;  /* 0x00000001070ca824 */ /* 0x000fe200078e0209 */
[----:B------:R-:W-:Y:S01]  /*0740*/  @!P2 MOV R3, R6 ;  /* 0x000000060003a202 */ /* 0x000fe20000000f00 */
[----:B------:R-:W-:Y:S01]  /*0750*/  @!P4 IMAD.IADD R0, R0, 0x1, -R14 ;  /* 0x000000010000c824 */ /* 0x000fe200078e0a0e */
[C---:B------:R-:W-:Y:S01]  /*0760*/  ISETP.GE.AND P2, PT, R8.reuse, R16, PT ;  /* 0x000000100800720c */ /* 0x040fe20003f46270 */
[----:B------:R-:W-:Y:S01]  /*0770*/  VIADD R4, R8, 0x60 ;  /* 0x0000006008047836 */ /* 0x000fe20000000000 */
[----:B------:R-:W-:Y:S01]  /*0780*/  ISETP.GE.AND P5, PT, R2, RZ, PT ;  /* 0x000000ff0200720c */ /* 0x000fe20003fa6270 */
[----:B------:R-:W2:Y:S01]  /*0790*/  @!P3 LDC.64 R10, c[0x0][0x240] ;  /* 0x00009000ff0abb82 */ /* 0x000ea20000000a00 */
[----:B------:R-:W-:Y:S01]  /*07a0*/  LOP3.LUT R2, R20, 0xfffffffc, RZ, 0xc0, !PT ;  /* 0xfffffffc14027812 */ /* 0x000fe200078ec0ff */
[----:B------:R-:W3:Y:S01]  /*07b0*/  @!P3 S2R R7, SR_CgaCtaId ;  /* 0x000000000007b919 */ /* 0x000ee20000008800 */
[----:B------:R-:W-:Y:S01]  /*07c0*/  ISETP.GE.U32.AND P6, PT, R0, R14, PT ;  /* 0x0000000e0000720c */ /* 0x000fe20003fc6070 */
[----:B------:R-:W-:Y:S01]  /*07d0*/  IMAD.SHL.U32 R0, R38, 0x40, RZ ;  /* 0x0000004026007824 */ /* 0x000fe200078e00ff */
[----:B------:R-:W-:Y:S01]  /*07e0*/  ISETP.GE.AND P0, PT, R4, R16, PT ;  /* 0x000000100400720c */ /* 0x000fe20003f06270 */
[----:B------:R-:W-:Y:S01]  /*07f0*/  IMAD.IADD R2, R158, 0x1, -R2 ;  /* 0x000000019e027824 */ /* 0x000fe200078e0a02 */
[--C-:B------:R-:W-:Y:S01]  /*0800*/  SHF.R.S32.HI R9, RZ, 0x1f, R8.reuse ;  /* 0x0000001fff097819 */ /* 0x100fe20000011408 */
[----:B------:R-:W-:Y:S01]  /*0810*/  @!P4 VIADD R5, R5, 0x1 ;  /* 0x000000010505c836 */ /* 0x000fe20000000000 */
[----:B------:R-:W-:Y:S01]  /*0820*/  LOP3.LUT R0, R0, 0xc0, RZ, 0xc0, !PT ;  /* 0x000000c000007812 */ /* 0x000fe200078ec0ff */
[----:B------:R-:W-:Y:S01]  /*0830*/  IMAD.SHL.U32 R14, R2, 0x8, RZ ;  /* 0x00000008020e7824 */ /* 0x000fe200078e00ff */
[----:B----4-:R-:W4:Y:S01]  /*0840*/  @!P2 LDC.64 R16, c[0x0][0x240] ;  /* 0x00009000ff10ab82 */ /* 0x010f220000000a00 */
[----:B------:R-:W-:Y:S01]  /*0850*/  IMAD.WIDE R28, R19, 0x80, R8 ;  /* 0x00000080131c7825 */ /* 0x000fe200078e0208 */
[----:B------:R-:W-:-:S02]  /*0860*/  SHF.R.S32.HI R6, RZ, 0x1f, R22 ;  /* 0x0000001fff067819 */ /* 0x000fc40000011416 */
[----:B------:R-:W-:Y:S01]  /*0870*/  LOP3.LUT R4, R0, 0x18, R14, 0xf8, !PT ;  /* 0x0000001800047812 */ /* 0x000fe200078ef80e */
[----:B------:R-:W-:Y:S01]  /*0880*/  @P6 VIADD R5, R5, 0x1 ;  /* 0x0000000105056836 */ /* 0x000fe20000000000 */
[----:B------:R-:W-:Y:S01]  /*0890*/  SHF.R.U32.HI R0, RZ, 0x3, R0 ;  /* 0x00000003ff007819 */ /* 0x000fe20000011600 */
[----:B------:R-:W-:Y:S01]  /*08a0*/  IMAD R6, R6, UR4, RZ ;  /* 0x0000000406067c24 */ /* 0x000fe2000f8e02ff */
[----:B------:R-:W-:Y:S01]  /*08b0*/  SHF.R.S32.HI R15, RZ, 0x1f, R14 ;  /* 0x0000001fff0f7819 */ /* 0x000fe2000001140e */
[----:B------:R-:W-:Y:S01]  /*08c0*/  IMAD.MOV.U32 R26, RZ, RZ, R5 ;  /* 0x000000ffff1a7224 */ /* 0x000fe200078e0005 */
[----:B------:R-:W-:Y:S01]  /*08d0*/  IADD3 R2, P4, R14, R3, RZ ;  /* 0x000000030e027210 */ /* 0x000fe20007f9e0ff */
[----:B------:R-:W-:Y:S01]  /*08e0*/  IMAD R6, R22, UR5, R6 ;  /* 0x0000000516067c24 */ /* 0x000fe2000f8e0206 */
[----:B------:R-:W-:Y:S01]  /*08f0*/  ISETP.NE.AND P6, PT, R18, RZ, PT ;  /* 0x000000ff1200720c */ /* 0x000fe20003fc5270 */
[----:B------:R-:W-:Y:S01]  /*0900*/  @!P5 IMAD.MOV R26, RZ, RZ, -R26 ;  /* 0x000000ffff1ad224 */ /* 0x000fe200078e0a1a */
[----:B------:R-:W-:Y:S01]  /*0910*/  LOP3.LUT R25, R4, R0, RZ, 0x3c, !PT ;  /* 0x0000000004197212 */ /* 0x000fe200078e3cff */
[----:B------:R-:W5:Y:S01]  /*0920*/  @!P2 LDC.64 R32, c[0x0][0x210] ;  /* 0x00008400ff20ab82 */ /* 0x000f620000000a00 */
[----:B------:R-:W-:Y:S01]  /*0930*/  IADD3.X R3, R15, R12, RZ, P4, !PT ;  /* 0x0000000c0f037210 */ /* 0x000fe200027fe4ff */
[----:B------:R-:W-:Y:S01]  /*0940*/  UMOV UR5, 0x400 ;  /* 0x0000040000057882 */ /* 0x000fe20000000000 */
[----:B------:R-:W-:-:S02]  /*0950*/  @!P3 IADD3 R4, P4, R28, 0x20, RZ ;  /* 0x000000201c04b810 */ /* 0x000fc40007f9e0ff */
[----:B------:R-:W-:Y:S01]  /*0960*/  @!P3 MOV R5, 0x400 ;  /* 0x000004000005b802 */ /* 0x000fe20000000f00 */
[----:B------:R-:W-:Y:S02]  /*0970*/  IMAD.WIDE.U32 R22, R22, UR4, R2 ;  /* 0x0000000416167c25 */ /* 0x000fe4000f8e0002 */
[----:B------:R-:W1:Y:S01]  /*0980*/  S2UR UR4, SR_CgaCtaId ;  /* 0x00000000000479c3 */ /* 0x000e620000008800 */
[----:B---3--:R-:W-:Y:S01]  /*0990*/  @!P3 LEA R35, R7, R5, 0x18 ;  /* 0x000000050723b211 */ /* 0x008fe200078ec0ff */
[----:B------:R-:W-:Y:S01]  /*09a0*/  @!P3 IMAD.X R0, RZ, RZ, R29, P4 ;  /* 0x000000ffff00b224 */ /* 0x000fe200020e061d */
[----:B------:R-:W-:Y:S01]  /*09b0*/  @!P6 LOP3.LUT R26, RZ, R18, RZ, 0x33, !PT ;  /* 0x00000012ff1ae212 */ /* 0x000fe200078e33ff */
[----:B------:R-:W-:Y:S01]  /*09c0*/  IMAD.IADD R19, R23, 0x1, R6 ;  /* 0x0000000117137824 */ /* 0x000fe200078e0206 */
[----:B------:R-:W-:Y:S01]  /*09d0*/  @!P3 MOV R18, R22 ;  /* 0x000000160012b202 */ /* 0x000fe20000000f00 */
[----:B--2---:R-:W-:Y:S02]  /*09e0*/  @!P3 IMAD R0, R0, R10, RZ ;  /* 0x0000000a0000b224 */ /* 0x004fe400078e02ff */
[----:B------:R-:W-:-:S02]  /*09f0*/  @!P2 IMAD.MOV.U32 R5, RZ, RZ, R19 ;  /* 0x000000ffff05a224 */ /* 0x000fc400078e0013 */
[C---:B------:R-:W-:Y:S02]  /*0a00*/  @!P3 IMAD R6, R4.reuse, R11, R0 ;  /* 0x0000000b0406b224 */ /* 0x040fe400078e0200 */
[----:B----4-:R-:W-:Y:S02]  /*0a10*/  @!P2 IMAD R0, R29, R16, RZ ;  /* 0x000000101d00a224 */ /* 0x010fe400078e02ff */
[----:B------:R-:W-:-:S04]  /*0a20*/  @!P3 IMAD.WIDE.U32 R2, R4, R10, R18 ;  /* 0x0000000a0402b225 */ /* 0x000fc800078e0012 */
[----:B------:R-:W-:Y:S01]  /*0a30*/  @!P2 IMAD R10, R28, R17, R0 ;  /* 0x000000111c0aa224 */ /* 0x000fe200078e0200 */
[----:B------:R-:W-:Y:S01]  /*0a40*/  LEA.HI R0, R20, R8, RZ, 0x1 ;  /* 0x0000000814007211 */ /* 0x000fe200078f08ff */
[----:B------:R-:W-:Y:S01]  /*0a50*/  @!P2 IMAD.MOV.U32 R4, RZ, RZ, R22 ;  /* 0x000000ffff04a224 */ /* 0x000fe200078e0016 */
[----:B------:R-:W2:Y:S01]  /*0a60*/  @!P1 LDC.64 R20, c[0x0][0x240] ;  /* 0x00009000ff149b82 */ /* 0x000ea20000000a00 */
[----:B------:R-:W-:Y:S01]  /*0a70*/  @!P3 IMAD.IADD R3, R3, 0x1, R6 ;  /* 0x000000010303b824 */ /* 0x000fe200078e0206 */
[----:B------:R-:W-:Y:S01]  /*0a80*/  LOP3.LUT R0, R0, 0x7fffffe, RZ, 0xc0, !PT ;  /* 0x07fffffe00007812 */ /* 0x000fe200078ec0ff */
[----:B------:R-:W-:Y:S01]  /*0a90*/  IMAD R11, R198, -0x40, R128 ;  /* 0xffffffc0c60b7824 */ /* 0x000fe200078e0280 */
[----:B-1----:R-:W-:Y:S01]  /*0aa0*/  @!P3 LEA R6, P4, R2, R30, 0x1 ;  /* 0x0000001e0206b211 */ /* 0x002fe200078808ff */
[----:B------:R-:W-:Y:S01]  /*0ab0*/  @!P2 IMAD.WIDE.U32 R4, R28, R16, R4 ;  /* 0x000000101c04a225 */ /* 0x000fe200078e0004 */
[----:B------:R-:W-:Y:S01]  /*0ac0*/  ULEA UR4, UR4, UR5, 0x18 ;  /* 0x0000000504047291 */ /* 0x000fe2000f8ec03f */
[----:B------:R-:W1:Y:S01]  /*0ad0*/  @!P1 S2R R30, SR_CgaCtaId ;  /* 0x00000000001e9919 */ /* 0x000e620000008800 */
[----:B------:R-:W-:Y:S01]  /*0ae0*/  @!P3 LEA.HI.X R7, R2, R31, R3, 0x1, P4 ;  /* 0x0000001f0207b211 */ /* 0x000fe200020f0c03 */
[C---:B------:R-:W-:Y:S01]  /*0af0*/  IMAD.IADD R0, R8.reuse, 0x1, -R0 ;  /* 0x0000000108007824 */ /* 0x040fe200078e0a00 */
[----:B------:R-:W-:Y:S01]  /*0b00*/  ISETP.GE.AND P6, PT, R8, R11, PT ;  /* 0x0000000b0800720c */ /* 0x000fe20003fc6270 */
[----:B------:R-:W3:Y:S01]  /*0b10*/  @!P1 LDC.64 R16, c[0x0][0x210] ;  /* 0x00008400ff109b82 */ /* 0x000ee20000000a00 */
[----:B-----5:R-:W-:Y:S01]  /*0b20*/  @!P2 LEA R2, P5, R4, R32, 0x1 ;  /* 0x000000200402a211 */ /* 0x020fe200078a08ff */
[----:B------:R-:W-:Y:S01]  /*0b30*/  IMAD R3, R157, 0x8, R0 ;  /* 0x000000089d037824 */ /* 0x000fe200078e0200 */
[----:B------:R-:W-:-:S02]  /*0b40*/  @!P2 IADD3 R0, R5, R10, RZ ;  /* 0x0000000a0500a210 */ /* 0x000fc40007ffe0ff */
[----:B------:R-:W-:Y:S01]  /*0b50*/  @!P1 IADD3 R5, P4, R28, 0x40, RZ ;  /* 0x000000401c059810 */ /* 0x000fe20007f9e0ff */
[----:B------:R-:W-:Y:S01]  /*0b60*/  IMAD.U32 R12, R3, 0x20, R25 ;  /* 0x00000020030c7824 */ /* 0x000fe200078e0019 */
[----:B------:R-:W-:Y:S02]  /*0b70*/  @!P2 LEA.HI.X R3, R4, R33, R0, 0x1, P5 ;  /* 0x000000210403a211 */ /* 0x000fe400028f0c00 */
[----:B------:R-:W-:Y:S01]  /*0b80*/  ISETP.GE.AND P5, PT, R24, R11, PT ;  /* 0x0000000b1800720c */ /* 0x000fe20003fa6270 */
[----:B------:R-:W-:Y:S01]  /*0b90*/  @!P1 IMAD.X R0, RZ, RZ, R29, P4 ;  /* 0x000000ffff009224 */ /* 0x000fe200020e061d */
[----:B------:R-:W-:Y:S01]  /*0ba0*/  LEA R230, R12, UR4, 0x1 ;  /* 0x000000040ce67c11 */ /* 0x000fe2000f8e08ff */
[----:B------:R-:W4:Y:S01]  /*0bb0*/  @!P6 S2R R27, SR_CgaCtaId ;  /* 0x00000000001be919 */ /* 0x000f220000008800 */
[----:B------:R-:W-:Y:S01]  /*0bc0*/  LEA.HI R4, R36, R158, RZ, 0x4 ;  /* 0x0000009e24047211 */ /* 0x000fe200078f20ff */
[----:B--2---:R-:W-:Y:S02]  /*0bd0*/  @!P1 IMAD R0, R0, R20, RZ ;  /* 0x0000001400009224 */ /* 0x004fe400078e02ff */
[----:B------:R-:W-:Y:S01]  /*0be0*/  @!PT LDS RZ, [RZ] ;  /* 0x00000000fffff984 */ /* 0x000fe20000000800 */
[----:B------:R-:W-:Y:S01]  /*0bf0*/  @!PT LDS RZ, [RZ] ;  /* 0x00000000fffff984 */ /* 0x000fe20000000800 */
[----:B------:R-:W-:Y:S01]  /*0c00*/  @!PT LDS RZ, [RZ] ;  /* 0x00000000fffff984 */ /* 0x000fe20000000800 */
[----:B------:R-:W-:Y:S02]  /*0c10*/  @!P2 LDGSTS.E.BYPASS.LTC128B.128 [R230], desc[UR12][R2.64] ;  /* 0x0000000002e6afae */ /* 0x000fe4000b901d4c */
[----:B------:R-:W-:-:S02]  /*0c20*/  @!P1 IMAD R10, R5, R21, R0 ;  /* 0x00000015050a9224 */ /* 0x000fc400078e0200 */
[----:B------:R-:W-:Y:S01]  /*0c30*/  @!P2 LDGSTS.E.BYPASS.LTC128B.128 [R230+0x2000], desc[UR12][R2.64+0x40] ;  /* 0x0200004002e6afae */ /* 0x000fe2000b901d4c */
[----:B------:R-:W-:-:S03]  /*0c40*/  @!P3 IMAD R0, R12, 0x2, R35 ;  /* 0x000000020c00b824 */ /* 0x000fc600078e0223 */
[----:B------:R2:W-:Y:S01]  /*0c50*/  @!P2 LDGSTS.E.BYPASS.LTC128B.128 [R230+0x4000], desc[UR12][R2.64+0x80] ;  /* 0x0400008002e6afae */ /* 0x0005e2000b901d4c */
[----:B------:R-:W-:-:S03]  /*0c60*/  ISETP.NE.AND P2, PT, R34, -0x1, PT ;  /* 0xffffffff2200780c */ /* 0x000fc60003f45270 */
[----:B------:R-:W-:Y:S04]  /*0c70*/  @!P3 LDGSTS.E.BYPASS.LTC128B.128 [R0+0x800], desc[UR12][R6.64] ;  /* 0x008000000600bfae */ /* 0x000fe8000b901d4c */
[----:B------:R-:W-:Y:S04]  /*0c80*/  @!P3 LDGSTS.E.BYPASS.LTC128B.128 [R0+0x2800], desc[UR12][R6.64+0x40] ;  /* 0x028000400600bfae */ /* 0x000fe8000b901d4c */
[----:B------:R5:W-:Y:S01]  /*0c90*/  @!P3 LDGSTS.E.BYPASS.LTC128B.128 [R0+0x4800], desc[UR12][R6.64+0x80] ;  /* 0x048000800600bfae */ /* 0x000be2000b901d4c */
[----:B------:R-:W-:Y:S01]  /*0ca0*/  @!P0 IADD3 R33, P3, R28, 0x60, RZ ;  /* 0x000000601c218810 */ /* 0x000fe20007f7e0ff */
[----:B------:R-:W1:Y:S01]  /*0cb0*/  @P2 LDC.64 R42, c[0x0][0x248] ;  /* 0x00009200ff2a2b82 */ /* 0x000e620000000a00 */
[----:B------:R-:W4:Y:S03]  /*0cc0*/  @!P5 S2R R25, SR_CgaCtaId ;  /* 0x000000000019d919 */ /* 0x000f260000008800 */
[----:B------:R-:W-:Y:S01]  /*0cd0*/  @!P0 IMAD.X R36, RZ, RZ, R29, P3 ;  /* 0x000000ffff248224 */ /* 0x000fe200018e061d */
[----:B------:R-:W-:Y:S01]  /*0ce0*/  ISETP.GE.AND P3, PT, R24, R11, PT ;  /* 0x0000000b1800720c */ /* 0x000fe20003f66270 */
[----:B--2---:R-:W-:-:S02]  /*0cf0*/  @!P1 IMAD.MOV.U32 R2, RZ, RZ, R22 ;  /* 0x000000ffff029224 */ /* 0x004fc400078e0016 */
[----:B------:R-:W-:Y:S02]  /*0d00*/  @!P1 IMAD.MOV.U32 R3, RZ, RZ, R19 ;  /* 0x000000ffff039224 */ /* 0x000fe400078e0013 */
[----:B------:R-:W-:Y:S02]  /*0d10*/  @!P1 IMAD.WIDE.U32 R2, R5, R20, R2 ;  /* 0x0000001405029225 */ /* 0x000fe400078e0002 */
[----:B------:R-:W2:Y:S01]  /*0d20*/  @!P0 S2R R5, SR_CgaCtaId ;  /* 0x0000000000058919 */ /* 0x000ea20000008800 */
[C---:B---3--:R-:W-:Y:S01]  /*0d30*/  @!P1 LEA R16, P4, R2.reuse, R16, 0x1 ;  /* 0x0000001002109211 */ /* 0x048fe200078808ff */
[----:B-1----:R-:W-:Y:S01]  /*0d40*/  @P2 STL.64 [R1+0x18], R42 ;  /* 0x0000182a01002387 */ /* 0x002fe20000100a00 */
[----:B-----5:R-:W-:Y:S01]  /*0d50*/  @!P1 IADD3 R0, R3, R10, RZ ;  /* 0x0000000a03009210 */ /* 0x020fe20007ffe0ff */
[----:B------:R-:W-:Y:S01]  /*0d60*/  IMAD.MOV.U32 R40, RZ, RZ, R43 ;  /* 0x000000ffff287224 */ /* 0x000fe200078e002b */
[----:B------:R-:W-:Y:S01]  /*0d70*/  SHF.R.S32.HI R6, RZ, 0x4, R4 ;  /* 0x00000004ff067819 */ /* 0x000fe20000011404 */
[----:B------:R-:W-:Y:S01]  /*0d80*/  IMAD.MOV.U32 R32, RZ, RZ, R42 ;  /* 0x000000ffff207224 */ /* 0x000fe200078e002a */
[----:B------:R-:W-:-:S02]  /*0d90*/  @!P1 LEA.HI.X R17, R2, R17, R0, 0x1, P4 ;  /* 0x0000001102119211 */ /* 0x000fc400020f0c00 */
[----:B------:R-:W-:Y:S02]  /*0da0*/  ISETP.GE.AND P4, PT, R8, R11, PT ;  /* 0x0000000b0800720c */ /* 0x000fe40003f86270 */
[----:B------:R-:W1:Y:S01]  /*0db0*/  @P2 LDC.64 R10, c[0x0][0x250] ;  /* 0x00009400ff0a2b82 */ /* 0x000e620000000a00 */
[----:B------:R-:W-:Y:S02]  /*0dc0*/  @!P6 MOV R0, 0x400 ;  /* 0x000004000000e802 */ /* 0x000fe40000000f00 */
[----:B------:R-:W-:Y:S02]  /*0dd0*/  @!P1 MOV R2, 0x400 ;  /* 0x0000040000029802 */ /* 0x000fe40000000f00 */
[----:B----4-:R-:W-:Y:S02]  /*0de0*/  @!P6 LEA R21, R27, R0, 0x18 ;  /* 0x000000001b15e211 */ /* 0x010fe400078ec0ff */
[----:B------:R-:W-:Y:S02]  /*0df0*/  LOP3.LUT R0, R4, 0xfffffff0, RZ, 0xc0, !PT ;  /* 0xfffffff004007812 */ /* 0x000fe400078ec0ff */
[----:B------:R-:W-:-:S02]  /*0e00*/  @!P1 LEA R20, R30, R2, 0x18 ;  /* 0x000000021e149211 */ /* 0x000fc400078ec0ff */
[----:B------:R-:W-:Y:S01]  /*0e10*/  LEA.HI R3, R4, R6, RZ, 0x1 ;  /* 0x0000000604037211 */ /* 0x000fe200078f08ff */
[----:B------:R-:W-:Y:S01]  /*0e20*/  IMAD.IADD R0, R158, 0x1, -R0 ;  /* 0x000000019e007824 */ /* 0x000fe200078e0a00 */
[----:B------:R-:W-:Y:S01]  /*0e30*/  LOP3.LUT R2, R37, 0xfffffff8, RZ, 0xc0, !PT ;  /* 0xfffffff825027812 */ /* 0x000fe200078ec0ff */
[----:B------:R-:W-:Y:S01]  /*0e40*/  @!P1 IMAD R27, R12, 0x2, R20 ;  /* 0x000000020c1b9824 */ /* 0x000fe200078e0214 */
[----:B------:R-:W-:Y:S02]  /*0e50*/  LOP3.LUT R3, R3, 0xfffffffe, RZ, 0xc0, !PT ;  /* 0xfffffffe03037812 */ /* 0x000fe400078ec0ff */
[----:B------:R-:W-:Y:S01]  /*0e60*/  @!P0 MOV R4, 0x400 ;  /* 0x0000040000048802 */ /* 0x000fe20000000f00 */
[----:B------:R-:W-:Y:S01]  /*0e70*/  IMAD.IADD R2, R158, 0x1, -R2 ;  /* 0x000000019e027824 */ /* 0x000fe200078e0a02 */
[----:B------:R-:W-:Y:S02]  /*0e80*/  IADD3 R35, R6, -R3, RZ ;  /* 0x8000000306237210 */ /* 0x000fe40007ffe0ff */
[----:B------:R-:W-:-:S02]  /*0e90*/  @!P5 MOV R3, 0x400 ;  /* 0x000004000003d802 */ /* 0x000fc40000000f00 */
[----:B------:R-:W-:Y:S01]  /*0ea0*/  LEA.HI R29, R2, R2, RZ, 0x1 ;  /* 0x00000002021d7211 */ /* 0x000fe200078f08ff */
[----:B-1----:R-:W-:Y:S01]  /*0eb0*/  IMAD.MOV.U32 R31, RZ, RZ, R11 ;  /* 0x000000ffff1f7224 */ /* 0x002fe200078e000b */
[----:B------:R1:W-:Y:S01]  /*0ec0*/  @P2 STL.64 [R1+0x10], R10 ;  /* 0x0000100a01002387 */ /* 0x0003e20000100a00 */
[----:B------:R-:W-:Y:S01]  /*0ed0*/  IMAD.MOV.U32 R28, RZ, RZ, R10 ;  /* 0x000000ffff1c7224 */ /* 0x000fe200078e000a */
[----:B------:R-:W-:Y:S01]  /*0ee0*/  @!P5 LEA R7, R25, R3, 0x18 ;  /* 0x000000031907d211 */ /* 0x000fe200078ec0ff */
[----:B------:R-:W-:Y:S01]  /*0ef0*/  @P2 IMAD.IADD R3, R13, 0x1, R34 ;  /* 0x000000010d032824 */ /* 0x000fe200078e0222 */
[----:B------:R-:W-:-:S04]  /*0f00*/  SHF.R.S32.HI R24, RZ, 0x1f, R0 ;  /* 0x0000001fff187819 */ /* 0x000fc80000011400 */
[-C--:B------:R-:W-:Y:S02]  /*0f10*/  LEA.HI R37, R24, R0.reuse, RZ, 0x3 ;  /* 0x0000000018257211 */ /* 0x080fe400078f18ff */
[----:B-1----:R-:W-:Y:S02]  /*0f20*/  LEA.HI R11, R0, R0, RZ, 0x1 ;  /* 0x00000000000b7211 */ /* 0x002fe400078f08ff */
[----:B--2---:R-:W-:Y:S01]  /*0f30*/  @!P0 LEA R10, R5, R4, 0x18 ;  /* 0x00000004050a8211 */ /* 0x004fe200078ec0ff */
[----:B------:R-:W-:Y:S01]  /*0f40*/  @P2 IMAD.IADD R4, R13, 0x1, R34 ;  /* 0x000000010d042824 */ /* 0x000fe200078e0222 */
[----:B------:R-:W-:Y:S02]  /*0f50*/  LOP3.LUT R6, R11, 0x7fffffe, RZ, 0xc0, !PT ;  /* 0x07fffffe0b067812 */ /* 0x000fe400078ec0ff */
[----:B------:R-:W-:Y:S01]  /*0f60*/  LOP3.LUT R5, R29, 0x7fffffe, RZ, 0xc0, !PT ;  /* 0x07fffffe1d057812 */ /* 0x000fe200078ec0ff */
[----:B------:R-:W-:Y:S02]  /*0f70*/  @!P0 IMAD R30, R12, 0x2, R10 ;  /* 0x000000020c1e8824 */ /* 0x000fe400078e020a */
[----:B------:R-:W-:Y:S01]  /*0f80*/  IMAD.IADD R156, R0, 0x1, -R6 ;  /* 0x00000001009c7824 */ /* 0x000fe200078e0a06 */
[----:B------:R-:W-:Y:S01]  /*0f90*/  IADD3 R34, R2, -R5, RZ ;  /* 0x8000000502227210 */ /* 0x000fe20007ffe0ff */
[----:B------:R-:W-:-:S02]  /*0fa0*/  @P2 IMAD R0, R3, R31, RZ ;  /* 0x0000001f03002224 */ /* 0x000fc400078e02ff */
[----:B------:R-:W-:Y:S02]  /*0fb0*/  @P2 IMAD R6, R4, R40, RZ ;  /* 0x0000002804062224 */ /* 0x000fe400078e02ff */
[----:B------:R-:W-:-:S04]  /*0fc0*/  @P2 IMAD.WIDE.U32 R2, R3, R28, RZ ;  /* 0x0000001c03022225 */ /* 0x000fc800078e00ff */
[----:B------:R-:W-:Y:S01]  /*0fd0*/  @P2 IMAD.WIDE.U32 R4, R4, R32, RZ ;  /* 0x0000002004042225 */ /* 0x000fe200078e00ff */
[----:B------:R-:W-:-:S03]  /*0fe0*/  @P2 IADD3 R28, R3, R0, RZ ;  /* 0x00000000031c2210 */ /* 0x000fc60007ffe0ff */
[C---:B------:R-:W-:Y:S02]  /*0ff0*/  @!P6 IMAD R32, R12.reuse, 0x2, R21 ;  /* 0x000000020c20e824 */ /* 0x040fe400078e0215 */
[----:B------:R-:W-:Y:S02]  /*1000*/  @!P5 IMAD R31, R12, 0x2, R7 ;  /* 0x000000020c1fd824 */ /* 0x000fe400078e0207 */
[----:B------:R-:W-:Y:S02]  /*1010*/  @P2 IMAD.MOV.U32 R20, RZ, RZ, R2 ;  /* 0x000000ffff142224 */ /* 0x000fe400078e0002 */
[----:B------:R-:W-:Y:S02]  /*1020*/  @P2 IMAD.IADD R21, R5, 0x1, R6 ;  /* 0x0000000105152824 */ /* 0x000fe400078e0206 */
[----:B------:R-:W-:Y:S01]  /*1030*/  @P2 IMAD.MOV.U32 R12, RZ, RZ, R4 ;  /* 0x000000ffff0c2224 */ /* 0x000fe200078e0004 */
[----:B------:R-:W-:Y:S06]  /*1040*/  @P2 BRA `(.L_x_441) ;  /* 0x0000000000402947 */ /* 0x000fec0003800000 */
[----:B------:R-:W1:Y:S01]  /*1050*/  LDC.64 R4, c[0x0][0x248] ;  /* 0x00009200ff047b82 */ /* 0x000e620000000a00 */
[----:B------:R-:W-:Y:S02]  /*1060*/  SHF.R.S32.HI R0, RZ, 0x1f, R13 ;  /* 0x0000001fff007819 */ /* 0x000fe4000001140d */
[----:B------:R-:W-:Y:S02]  /*1070*/  SHF.R.S32.HI R6, RZ, 0x1f, R39 ;  /* 0x0000001fff067819 */ /* 0x000fe40000011427 */
[----:B-1----:R-:W-:Y:S01]  /*1080*/  MOV R2, R4 ;  /* 0x0000000400027202 */ /* 0x002fe20000000f00 */
[----:B------:R1:W-:Y:S01]  /*1090*/  STL.64 [R1+0x18], R4 ;  /* 0x0000180401007387 */ /* 0x0003e20000100a00 */
[----:B------:R-:W-:-:S03]  /*10a0*/  MOV R7, R5 ;  /* 0x0000000500077202 */ /* 0x000fc60000000f00 */
[-C--:B------:R-:W-:Y:S02]  /*10b0*/  IMAD R0, R0, R2.reuse, RZ ;  /* 0x0000000200007224 */ /* 0x080fe400078e02ff */
[----:B------:R-:W-:-:S04]  /*10c0*/  IMAD.WIDE.U32 R2, R13, R2, RZ ;  /* 0x000000020d027225 */ /* 0x000fc800078e00ff */
[----:B------:R-:W-:-:S05]  /*10d0*/  IMAD R0, R13, R7, R0 ;  /* 0x000000070d007224 */ /* 0x000fca00078e0200 */
[----:B------:R-:W-:Y:S01]  /*10e0*/  IADD3 R3, R3, R0, RZ ;  /* 0x0000000003037210 */ /* 0x000fe20007ffe0ff */
[----:B-1----:R-:W1:Y:S02]  /*10f0*/  LDC.64 R4, c[0x0][0x230] ;  /* 0x00008c00ff047b82 */ /* 0x002e640000000a00 */
[-C--:B-1----:R-:W-:Y:S02]  /*1100*/  IMAD R6, R6, R4.reuse, RZ ;  /* 0x0000000406067224 */ /* 0x082fe400078e02ff */
[----:B------:R-:W-:-:S04]  /*1110*/  IMAD.WIDE.U32 R2, R39, R4, R2 ;  /* 0x0000000427027225 */ /* 0x000fc800078e0002 */
[----:B------:R-:W-:Y:S01]  /*1120*/  IMAD R5, R39, R5, R6 ;  /* 0x0000000527057224 */ /* 0x000fe200078e0206 */
[----:B------:R-:W-:-:S04]  /*1130*/  MOV R12, R2 ;  /* 0x00000002000c7202 */ /* 0x000fc80000000f00 */
[----:B------:R-:W-:Y:S02]  /*1140*/  IADD3 R21, R3, R5, RZ ;  /* 0x0000000503157210 */ /* 0x000fe40007ffe0ff */
.L_x_441:
[----:B------:R-:W-:Y:S05]  /*1150*/  @P2 BRA `(.L_x_442) ;  /* 0x0000000000402947 */ /* 0x000fea0003800000 */
[----:B------:R-:W1:Y:S01]  /*1160*/  LDC.64 R4, c[0x0][0x250] ;  /* 0x00009400ff047b82 */ /* 0x000e620000000a00 */
[----:B------:R-:W-:Y:S02]  /*1170*/  SHF.R.S32.HI R0, RZ, 0x1f, R13 ;  /* 0x0000001fff007819 */ /* 0x000fe4000001140d */
[----:B------:R-:W-:Y:S02]  /*1180*/  SHF.R.S32.HI R6, RZ, 0x1f, R39 ;  /* 0x0000001fff067819 */ /* 0x000fe40000011427 */
[----:B-1----:R-:W-:Y:S01]  /*1190*/  MOV R3, R5 ;  /* 0x0000000500037202 */ /* 0x002fe20000000f00 */
[----:B------:R1:W-:Y:S01]  /*11a0*/  STL.64 [R1+0x10], R4 ;  /* 0x0000100401007387 */ /* 0x0003e20000100a00 */
[----:B------:R-:W-:-:S05]  /*11b0*/  MOV R2, R4 ;  /* 0x0000000400027202 */ /* 0x000fca0000000f00 */
[----:B------:R-:W-:-:S04]  /*11c0*/  IMAD R0, R0, R2, RZ ;  /* 0x0000000200007224 */ /* 0x000fc800078e02ff */
[C---:B------:R-:W-:Y:S02]  /*11d0*/  IMAD R0, R13.reuse, R3, R0 ;  /* 0x000000030d007224 */ /* 0x040fe400078e0200 */
[----:B------:R-:W-:-:S05]  /*11e0*/  IMAD.WIDE.U32 R2, R13, R2, RZ ;  /* 0x000000020d027225 */ /* 0x000fca00078e00ff */
[----:B------:R-:W-:Y:S01]  /*11f0*/  IADD3 R3, R3, R0, RZ ;  /* 0x0000000003037210 */ /* 0x000fe20007ffe0ff */
[----:B-1----:R-:W1:Y:S02]  /*1200*/  LDC.64 R4, c[0x0][0x238] ;  /* 0x00008e00ff047b82 */ /* 0x002e640000000a00 */
[-C--:B-1----:R-:W-:Y:S02]  /*1210*/  IMAD R6, R6, R4.reuse, RZ ;  /* 0x0000000406067224 */ /* 0x082fe400078e02ff */
[----:B------:R-:W-:-:S04]  /*1220*/  IMAD.WIDE.U32 R2, R39, R4, R2 ;  /* 0x0000000427027225 */ /* 0x000fc800078e0002 */
[----:B------:R-:W-:Y:S01]  /*1230*/  IMAD R5, R39, R5, R6 ;  /* 0x0000000527057224 */ /* 0x000fe200078e0206 */
[----:B------:R-:W-:-:S04]  /*1240*/  MOV R20, R2 ;  /* 0x0000000200147202 */ /* 0x000fc80000000f00 */
[----:B------:R-:W-:-:S07]  /*1250*/  IADD3 R28, R3, R5, RZ ;  /* 0x00000005031c7210 */ /* 0x000fce0007ffe0ff */
.L_x_442:
[----:B------:R-:W2:Y:S01]  /*1260*/  LDL R42, [R1+0x18] ;  /* 0x00001800012a7983 */ /* 0x000ea20000100800 */
[----:B------:R-:W1:Y:S03]  /*1270*/  @!P0 LDC.64 R24, c[0x0][0x240] ;  /* 0x00009000ff188b82 */ /* 0x000e660000000a00 */
[----:B------:R-:W3:Y:S04]  /*1280*/  LDL R39, [R1+0x10] ;  /* 0x0000100001277983 */ /* 0x000ee80000100800 */
[----:B------:R-:W4:Y:S04]  /*1290*/  LDL R43, [R1+0x1c] ;  /* 0x00001c00012b7983 */ /* 0x000f280000100800 */
[----:B------:R-:W5:Y:S01]  /*12a0*/  LDL R40, [R1+0x14] ;  /* 0x0000140001287983 */ /* 0x000f620000100800 */
[--C-:B------:R-:W-:Y:S01]  /*12b0*/  SHF.R.S32.HI R10, RZ, 0x1, R11.reuse ;  /* 0x00000001ff0a7819 */ /* 0x100fe2000001140b */
[----:B------:R-:W-:Y:S01]  /*12c0*/  ULDC.64 UR6, c[0x0][0x260] ;  /* 0x0000980000067ab9 */ /* 0x000fe20000000a00 */
[----:B------:R-:W-:Y:S01]  /*12d0*/  SHF.R.S32.HI R0, RZ, 0x1f, R11 ;  /* 0x0000001fff007819 */ /* 0x000fe2000001140b */
[----:B------:R-:W-:Y:S01]  /*12e0*/  @!PT LDS RZ, [RZ] ;  /* 0x00000000fffff984 */ /* 0x000fe20000000800 */
[----:B------:R-:W-:Y:S01]  /*12f0*/  @!PT LDS RZ, [RZ] ;  /* 0x00000000fffff984 */ /* 0x000fe20000000800 */
[----:B------:R-:W-:Y:S01]  /*1300*/  @!PT LDS RZ, [RZ] ;  /* 0x00000000fffff984 */ /* 0x000fe20000000800 */
[----:B------:R-:W-:Y:S01]  /*1310*/  @!P1 LDGSTS.E.BYPASS.LTC128B.128 [R27+0x1000], desc[UR12][R16.64] ;  /* 0x01000000101b9fae */ /* 0x000fe2000b901d4c */
[----:B------:R-:W-:Y:S01]  /*1320*/  SHF.R.S32.HI R29, RZ, 0x1, R29 ;  /* 0x00000001ff1d7819 */ /* 0x000fe2000001141d */
[----:B------:R-:W-:Y:S01]  /*1330*/  ULDC UR8, c[0x0][0x39c] ;  /* 0x0000e70000087ab9 */ /* 0x000fe20000000800 */
[----:B------:R-:W-:Y:S01]  /*1340*/  LEA.HI R11, R0, R10, RZ, 0x2 ;  /* 0x0000000a000b7211 */ /* 0x000fe200078f10ff */
[----:B------:R-:W-:Y:S01]  /*1350*/  @!P1 LDGSTS.E.BYPASS.LTC128B.128 [R27+0x3000], desc[UR12][R16.64+0x40] ;  /* 0x03000040101b9fae */ /* 0x000fe2000b901d4c */
[----:B------:R-:W-:-:S02]  /*1360*/  SHF.L.U32 R0, R29, 0x6, RZ ;  /* 0x000000061d007819 */ /* 0x000fc400000006ff */
[----:B------:R-:W-:Y:S01]  /*1370*/  SHF.L.U32 R13, R38, 0x3, RZ ;  /* 0x00000003260d7819 */ /* 0x000fe200000006ff */
[----:B------:R1:W-:Y:S01]  /*1380*/  @!P1 LDGSTS.E.BYPASS.LTC128B.128 [R27+0x5000], desc[UR12][R16.64+0x80] ;  /* 0x05000080101b9fae */ /* 0x0003e2000b901d4c */
[----:B------:R-:W-:Y:S01]  /*1390*/  LOP3.LUT R0, R0, 0xc0, RZ, 0xc0, !PT ;  /* 0x000000c000007812 */ /* 0x000fe200078ec0ff */
[----:B-1----:R-:W1:Y:S01]  /*13a0*/  @!P5 LDC.64 R16, c[0x0][0x218] ;  /* 0x00008600ff10db82 */ /* 0x002e620000000a00 */
[-C--:B--2---:R-:W-:Y:S02]  /*13b0*/  IMAD R7, R9, R42.reuse, RZ ;  /* 0x0000002a09077224 */ /* 0x084fe400078e02ff */
[----:B------:R-:W-:-:S04]  /*13c0*/  IMAD.WIDE.U32 R4, R8, R42, R14 ;  /* 0x0000002a08047225 */ /* 0x000fc800078e000e */
[----:B---3--:R-:W-:Y:S01]  /*13d0*/  IMAD R6, R9, R39, RZ ;  /* 0x0000002709067224 */ /* 0x008fe200078e02ff */
[----:B------:R-:W-:Y:S01]  /*13e0*/  IADD3 R4, P2, R12, R4, RZ ;  /* 0x000000040c047210 */ /* 0x000fe20007f5e0ff */
[C---:B----4-:R-:W-:Y:S02]  /*13f0*/  IMAD R9, R8.reuse, R43, R7 ;  /* 0x0000002b08097224 */ /* 0x050fe400078e0207 */
[----:B------:R-:W-:Y:S01]  /*1400*/  IMAD.WIDE.U32 R2, R8, R39, R14 ;  /* 0x0000002708027225 */ /* 0x000fe200078e000e */
[----:B------:R-:W-:Y:S01]  /*1410*/  LOP3.LUT R7, R11, 0xfffffffc, RZ, 0xc0, !PT ;  /* 0xfffffffc0b077812 */ /* 0x000fe200078ec0ff */
[----:B------:R-:W2:Y:S01]  /*1420*/  @!P6 LDC.64 R14, c[0x0][0x218] ;  /* 0x00008600ff0eeb82 */ /* 0x000ea20000000a00 */
[----:B------:R-:W-:Y:S02]  /*1430*/  IADD3.X R5, R21, R5, R9, P2, !PT ;  /* 0x0000000515057210 */ /* 0x000fe400017fe409 */
[----:B------:R-:W-:Y:S02]  /*1440*/  IADD3 R12, P2, R20, R2, RZ ;  /* 0x00000002140c7210 */ /* 0x000fe40007f5e0ff */
[----:B------:R-:W-:-:S03]  /*1450*/  IADD3 R20, R10, -R7, RZ ;  /* 0x800000070a147210 */ /* 0x000fc60007ffe0ff */
[----:B------:R-:W3:Y:S01]  /*1460*/  @!P0 LDC.64 R10, c[0x0][0x210] ;  /* 0x00008400ff0a8b82 */ /* 0x000ee20000000a00 */
[----:B-----5:R-:W-:Y:S01]  /*1470*/  IMAD R8, R8, R40, R6 ;  /* 0x0000002808087224 */ /* 0x020fe200078e0206 */
[----:B------:R-:W-:Y:S02]  /*1480*/  LOP3.LUT R6, R0, 0x8, R13, 0xf8, !PT ;  /* 0x0000000800067812 */ /* 0x000fe400078ef80d */
[----:B------:R-:W-:Y:S02]  /*1490*/  SHF.R.U32.HI R0, RZ, 0x3, R0 ;  /* 0x00000003ff007819 */ /* 0x000fe40000011600 */
[----:B------:R-:W-:Y:S02]  /*14a0*/  SHF.R.S32.HI R9, RZ, 0x1f, R26 ;  /* 0x0000001fff097819 */ /* 0x000fe4000001141a */
[----:B------:R-:W-:Y:S01]  /*14b0*/  LOP3.LUT R21, R6, R0, RZ, 0x3c, !PT ;  /* 0x0000000006157212 */ /* 0x000fe200078e3cff */
[----:B------:R-:W-:Y:S01]  /*14c0*/  @!P0 IMAD R0, R36, R24, RZ ;  /* 0x0000001824008224 */ /* 0x000fe200078e02ff */
[----:B------:R-:W-:-:S02]  /*14d0*/  @!P0 MOV R6, R22 ;  /* 0x0000001600068202 */ /* 0x000fc40000000f00 */
[----:B------:R-:W-:Y:S02]  /*14e0*/  @!P0 MOV R7, R19 ;  /* 0x0000001300078202 */ /* 0x000fe40000000f00 */
[----:B------:R-:W-:Y:S01]  /*14f0*/  IADD3.X R13, R28, R3, R8, P2, !PT ;  /* 0x000000031c0d7210 */ /* 0x000fe200017fe408 */
[----:B------:R-:W-:Y:S02]  /*1500*/  @!P0 IMAD R8, R33, R25, R0 ;  /* 0x0000001921088224 */ /* 0x000fe400078e0200 */
[----:B------:R-:W-:Y:S02]  /*1510*/  IMAD R0, R9, UR6, RZ ;  /* 0x0000000609007c24 */ /* 0x000fe4000f8e02ff */
[----:B------:R-:W-:Y:S01]  /*1520*/  @!P0 IMAD.WIDE.U32 R2, R33, R24, R6 ;  /* 0x0000001821028225 */ /* 0x000fe200078e0006 */
[----:B------:R-:W-:-:S03]  /*1530*/  SHF.L.U64.HI R163, R42, 0x6, R43 ;  /* 0x000000062aa37819 */ /* 0x000fc6000001022b */
[C---:B------:R-:W-:Y:S02]  /*1540*/  IMAD R7, R26.reuse, UR7, R0 ;  /* 0x000000071a077c24 */ /* 0x040fe4000f8e0200 */
[----:B------:R-:W-:Y:S01]  /*1550*/  IMAD.WIDE.U32 R44, R26, UR6, R4 ;  /* 0x000000061a2c7c25 */ /* 0x000fe2000f8e0004 */
[----:B------:R-:W-:Y:S01]  /*1560*/  SHF.R.S32.HI R0, RZ, 0x1f, R198 ;  /* 0x0000001fff007819 */ /* 0x000fe200000114c6 */
[----:B------:R-:W-:Y:S01]  /*1570*/  ULDC.64 UR6, c[0x0][0x268] ;  /* 0x00009a0000067ab9 */ /* 0x000fe20000000a00 */
[----:B------:R-:W-:Y:S01]  /*1580*/  SHF.L.U64.HI R46, R39, 0x6, R40 ;  /* 0x00000006272e7819 */ /* 0x000fe20000010228 */
[----:B------:R-:W-:Y:S01]  /*1590*/  IMAD R5, R163, R198, RZ ;  /* 0x000000c6a3057224 */ /* 0x000fe200078e02ff */
[----:B------:R-:W-:Y:S02]  /*15a0*/  SHF.L.U32 R162, R42, 0x6, RZ ;  /* 0x000000062aa27819 */ /* 0x000fe400000006ff */
[----:B------:R-:W-:Y:S02]  /*15b0*/  @!P0 IADD3 R3, R3, R8, RZ ;  /* 0x0000000803038210 */ /* 0x000fe40007ffe0ff */
[----:B---3--:R-:W-:-:S02]  /*15c0*/  @!P0 LEA R6, P1, R2, R10, 0x1 ;  /* 0x0000000a02068211 */ /* 0x008fc400078208ff */
[----:B------:R-:W-:Y:S02]  /*15d0*/  IADD3 R165, R45, R7, RZ ;  /* 0x000000072da57210 */ /* 0x000fe40007ffe0ff */
[----:B------:R-:W-:Y:S01]  /*15e0*/  MOV R164, R44 ;  /* 0x0000002c00a47202 */ /* 0x000fe20000000f00 */
[----:B------:R-:W-:Y:S01]  /*15f0*/  IMAD R4, R46, R198, RZ ;  /* 0x000000c62e047224 */ /* 0x000fe200078e02ff */
[----:B------:R-:W-:Y:S01]  /*1600*/  SHF.L.U32 R41, R39, 0x6, RZ ;  /* 0x0000000627297819 */ /* 0x000fe200000006ff */
[-C--:B------:R-:W-:Y:S01]  /*1610*/  IMAD R8, R0, R162.reuse, R5 ;  /* 0x000000a200087224 */ /* 0x080fe200078e0205 */
[----:B------:R-:W-:Y:S01]  /*1620*/  @!P0 LEA.HI.X R7, R2, R11, R3, 0x1, P1 ;  /* 0x0000000b02078211 */ /* 0x000fe200008f0c03 */
[----:B------:R-:W-:-:S04]  /*1630*/  IMAD.WIDE.U32 R2, R198, R162, R164 ;  /* 0x000000a2c6027225 */ /* 0x000fc800078e00a4 */
[C---:B------:R-:W-:Y:S01]  /*1640*/  IMAD.SHL.U32 R153, R42.reuse, 0x20, RZ ;  /* 0x000000202a997824 */ /* 0x040fe200078e00ff */
[----:B------:R-:W-:Y:S01]  /*1650*/  SHF.L.U64.HI R152, R42, 0x5, R43 ;  /* 0x000000052a987819 */ /* 0x000fe2000001022b */
[----:B------:R-:W-:Y:S01]  /*1660*/  IMAD R18, R0, R41, R4 ;  /* 0x0000002900127224 */ /* 0x000fe200078e0204 */
[----:B------:R-:W-:Y:S01]  /*1670*/  IADD3 R0, R3, R8, RZ ;  /* 0x0000000803007210 */ /* 0x000fe20007ffe0ff */
[----:B------:R-:W-:Y:S01]  /*1680*/  IMAD R5, R9, UR6, RZ ;  /* 0x0000000609057c24 */ /* 0x000fe2000f8e02ff */
[----:B--2---:R-:W-:Y:S01]  /*1690*/  @!P6 LEA R4, P2, R2, R14, 0x1 ;  /* 0x0000000e0204e211 */ /* 0x004fe200078408ff */
[----:B------:R-:W-:Y:S01]  /*16a0*/  @!P0 LDGSTS.E.BYPASS.LTC128B.128 [R30+0x1800], desc[UR12][R6.64] ;  /* 0x01800000061e8fae */ /* 0x000fe2000b901d4c */
[----:B------:R-:W-:Y:S01]  /*16b0*/  @!P5 IADD3 R3, P1, R153, R2, RZ ;  /* 0x000000029903d210 */ /* 0x000fe20007f3e0ff */
[----:B------:R-:W-:Y:S01]  /*16c0*/  IMAD R10, R26, UR7, R5 ;  /* 0x000000071a0a7c24 */ /* 0x000fe2000f8e0205 */
[----:B------:R-:W-:Y:S01]  /*16d0*/  @!P6 LEA.HI.X R5, R2, R15, R0, 0x1, P2 ;  /* 0x0000000f0205e211 */ /* 0x000fe200010f0c00 */
[----:B------:R-:W-:Y:S01]  /*16e0*/  @!P0 LDGSTS.E.BYPASS.LTC128B.128 [R30+0x3800], desc[UR12][R6.64+0x40] ;  /* 0x03800040061e8fae */ /* 0x000fe2000b901d4c */
[----:B------:R-:W-:Y:S01]  /*16f0*/  @!P5 IADD3.X R0, R152, R0, RZ, P1, !PT ;  /* 0x000000009800d210 */ /* 0x000fe20000ffe4ff */
[----:B------:R-:W2:Y:S01]  /*1700*/  @!P4 LDC.64 R8, c[0x0][0x220] ;  /* 0x00008800ff08cb82 */ /* 0x000ea20000000a00 */
[C---:B-1----:R-:W-:Y:S01]  /*1710*/  @!P5 LEA R2, P1, R3.reuse, R16, 0x1 ;  /* 0x000000100302d211 */ /* 0x042fe200078208ff */
[----:B------:R-:W-:Y:S03]  /*1720*/  @!P0 LDGSTS.E.BYPASS.LTC128B.128 [R30+0x5800], desc[UR12][R6.64+0x80] ;  /* 0x05800080061e8fae */ /* 0x000fe6000b901d4c */
[----:B------:R-:W-:Y:S01]  /*1730*/  @!P5 LEA.HI.X R3, R3, R17, R0, 0x1, P1 ;  /* 0x000000110303d211 */ /* 0x000fe200008f0c00 */
[----:B------:R-:W-:Y:S04]  /*1740*/  @!P6 LDGSTS.E.BYPASS.LTC128B.128 [R32+0x6000], desc[UR12][R4.64] ;  /* 0x060000000420efae */ /* 0x000fe8000b901d4c */
[----:B------:R-:W-:Y:S04]  /*1750*/  @!P6 LDGSTS.E.BYPASS.LTC128B.128 [R32+0x7000], desc[UR12][R4.64+0x40] ;  /* 0x070000400420efae */ /* 0x000fe8000b901d4c */
[----:B------:R1:W-:Y:S04]  /*1760*/  @!P6 LDGSTS.E.BYPASS.LTC128B.128 [R32+0x8000], desc[UR12][R4.64+0x80] ;  /* 0x080000800420efae */ /* 0x0003e8000b901d4c */
[----:B------:R-:W-:Y:S04]  /*1770*/  @!P5 LDGSTS.E.BYPASS.LTC128B.128 [R31+0x6800], desc[UR12][R2.64] ;  /* 0x06800000021fdfae */ /* 0x000fe8000b901d4c */
[----:B------:R-:W-:Y:S04]  /*1780*/  @!P5 LDGSTS.E.BYPASS.LTC128B.128 [R31+0x7800], desc[UR12][R2.64+0x40] ;  /* 0x07800040021fdfae */ /* 0x000fe8000b901d4c */
[----:B------:R3:W-:Y:S04]  /*1790*/  @!P5 LDGSTS.E.BYPASS.LTC128B.128 [R31+0x8800], desc[UR12][R2.64+0x80] ;  /* 0x08800080021fdfae */ /* 0x0007e8000b901d4c */
[----:B------:R-:W0:Y:S01]  /*17a0*/  LDGDEPBAR ;  /* 0x00000000000079af */ /* 0x000e220000000000 */
[----:B------:R-:W-:-:S02]  /*17b0*/  IMAD.WIDE.U32 R24, R26, UR6, R12 ;  /* 0x000000061a187c25 */ /* 0x000fc4000f8e000c */
[----:B------:R-:W4:Y:S01]  /*17c0*/  @!P3 LDC.64 R12, c[0x0][0x220] ;  /* 0x00008800ff0cbb82 */ /* 0x000f220000000a00 */
[----:B------:R-:W-:Y:S01]  /*17d0*/  SHF.L.U32 R0, R37, 0x5, RZ ;  /* 0x0000000525007819 */ /* 0x000fe200000006ff */
[----:B------:R-:W-:Y:S01]  /*17e0*/  IMAD.MOV.U32 R22, RZ, RZ, R24 ;  /* 0x000000ffff167224 */ /* 0x000fe200078e0018 */
[----:B------:R-:W-:Y:S02]  /*17f0*/  IADD3 R23, R25, R10, RZ ;  /* 0x0000000a19177210 */ /* 0x000fe40007ffe0ff */
[----:B------:R-:W-:Y:S02]  /*1800*/  LOP3.LUT R154, R0, 0xffffff00, RZ, 0xc0, !PT ;  /* 0xffffff00009a7812 */ /* 0x000fe400078ec0ff */
[----:B-1----:R-:W-:Y:S02]  /*1810*/  SHF.L.U32 R4, R35, 0x3, RZ ;  /* 0x0000000323047819 */ /* 0x002fe400000006ff */
[----:B------:R-:W-:Y:S01]  /*1820*/  SHF.L.U32 R11, R39, 0x5, RZ ;  /* 0x00000005270b7819 */ /* 0x000fe200000006ff */
[----:B------:R-:W-:-:S04]  /*1830*/  DEPBAR.LE SB0, 0x0 ;  /* 0x000080000000791a */ /* 0x000fc80000000000 */
[----:B------:R-:W-:Y:S01]  /*1840*/  BAR.SYNC.DEFER_BLOCKING 0x0 ;  /* 0x0000000000007b1d */ /* 0x000fe20000010000 */
[----:B---3--:R-:W-:-:S04]  /*1850*/  SHF.L.U32 R2, R20, 0x6, RZ ;  /* 0x0000000614027819 */ /* 0x008fc800000006ff */
[----:B------:R-:W-:Y:S01]  /*1860*/  LOP3.LUT R0, R2, 0xc0, RZ, 0xc0, !PT ;  /* 0x000000c002007812 */ /* 0x000fe200078ec0ff */
[----:B------:R-:W-:Y:S01]  /*1870*/  IMAD.WIDE.U32 R2, R198, R41, R22 ;  /* 0x00000029c6027225 */ /* 0x000fe200078e0016 */
[----:B------:R-:W-:Y:S02]  /*1880*/  SHF.L.U64.HI R10, R39, 0x5, R40 ;  /* 0x00000005270a7819 */ /* 0x000fe40000010228 */
[----:B------:R-:W-:Y:S02]  /*1890*/  LOP3.LUT R6, R0, 0x8, R4, 0xf8, !PT ;  /* 0x0000000800067812 */ /* 0x000fe400078ef804 */
[----:B------:R-:W-:Y:S02]  /*18a0*/  SHF.R.U32.HI R5, RZ, 0x3, R0 ;  /* 0x00000003ff057819 */ /* 0x000fe40000011600 */
[----:B------:R-:W-:Y:S02]  /*18b0*/  IADD3 R0, R3, R18, RZ ;  /* 0x0000001203007210 */ /* 0x000fe40007ffe0ff */
[----:B--2---:R-:W-:-:S02]  /*18c0*/  @!P4 LEA R4, P1, R2, R8, 0x1 ;  /* 0x000000080204c211 */ /* 0x004fc400078208ff */
[----:B------:R-:W-:Y:S02]  /*18d0*/  @!P3 IADD3 R3, P0, R11, R2, RZ ;  /* 0x000000020b03b210 */ /* 0x000fe40007f1e0ff */
[----:B------:R-:W-:Y:S02]  /*18e0*/  LOP3.LUT R155, R6, R5, RZ, 0x3c, !PT ;  /* 0x00000005069b7212 */ /* 0x000fe400078e3cff */
[----:B------:R-:W-:Y:S02]  /*18f0*/  LEA R8, R157, R154, 0x9 ;  /* 0x0000009a9d087211 */ /* 0x000fe400078e48ff */
[----:B------:R-:W-:Y:S02]  /*1900*/  @!P4 LEA.HI.X R5, R2, R9, R0, 0x1, P1 ;  /* 0x000000090205c211 */ /* 0x000fe400008f0c00 */
[----:B------:R-:W-:Y:S02]  /*1910*/  LEA R7, R35, R34, 0x3 ;  /* 0x0000002223077211 */ /* 0x000fe400078e18ff */
[----:B------:R-:W-:-:S02]  /*1920*/  @!P3 IADD3.X R2, R10, R0, RZ, P0, !PT ;  /* 0x000000000a02b210 */ /* 0x000fc400007fe4ff */
[----:B----4-:R-:W-:Y:S02]  /*1930*/  @!P3 LEA R6, P0, R3, R12, 0x1 ;  /* 0x0000000c0306b211 */ /* 0x010fe400078008ff */
[----:B------:R-:W-:Y:S02]  /*1940*/  LEA R8, R156, R8, 0x5 ;  /* 0x000000089c087211 */ /* 0x000fe400078e28ff */
[----:B------:R-:W-:Y:S02]  /*1950*/  LEA R0, R7, R21, 0x5 ;  /* 0x0000001507007211 */ /* 0x000fe400078e28ff */
[----:B------:R-:W-:Y:S01]  /*1960*/  @!P3 LEA.HI.X R7, R3, R13, R2, 0x1, P0 ;  /* 0x0000000d0307b211 */ /* 0x000fe200000f0c02 */
[----:B------:R-:W-:Y:S01]  /*1970*/  @P4 STS [R230+0x9000], RZ ;  /* 0x009000ffe6004388 */ /* 0x000fe20000000800 */
[----:B------:R-:W-:-:S03]  /*1980*/  IADD3 R2, R155, R8, RZ ;  /* 0x000000089b027210 */ /* 0x000fc60007ffe0ff */
[----:B------:R-:W-:Y:S01]  /*1990*/  @P4 STS [R230+0x9004], RZ ;  /* 0x009004ffe6004388 */ /* 0x000fe20000000800 */
[----:B------:R-:W-:-:S03]  /*19a0*/  LEA R225, R0, UR4, 0x1 ;  /* 0x0000000400e17c11 */ /* 0x000fc6000f8e08ff */
[----:B------:R-:W-:Y:S01]  /*19b0*/  @P4 STS.64 [R230+0x9008], RZ ;  /* 0x009008ffe6004388 */ /* 0x000fe20000000a00 */
[----:B------:R-:W-:-:S03]  /*19c0*/  LEA R228, R2, UR4, 0x1 ;  /* 0x0000000402e47c11 */ /* 0x000fc6000f8e08ff */
        /* <DEDUP_REMOVED lines=18> */
[----:B------:R-:W2:Y:S01]  /*1af0*/  LDSM.16.M88.4 R16, [R225+0x6000] ;  /* 0x00600000e110783b */ /* 0x000ea20000000200 */
[----:B------:R-:W-:Y:S01]  /*1b00*/  IMAD.MOV.U32 R0, RZ, RZ, 0x10 ;  /* 0x00000010ff007424 */ /* 0x000fe200078e00ff */
[----:B------:R-:W-:-:S02]  /*1b10*/  LOP3.LUT P1, RZ, R20, 0x2, RZ, 0xc0, !PT ;  /* 0x0000000214ff7812 */ /* 0x000fc4000782c0ff */
[----:B------:R-:W-:Y:S01]  /*1b20*/  STL.64 [R1+0x60], R44 ;  /* 0x0000602c01007387 */ /* 0x000fe20000100a00 */
[----:B------:R-:W-:-:S03]  /*1b30*/  LOP3.LUT P0, RZ, R29, 0x2, RZ, 0xc0, !PT ;  /* 0x000000021dff7812 */ /* 0x000fc6000780c0ff */
[----:B------:R-:W-:Y:S01]  /*1b40*/  STL [R1+0x58], R46 ;  /* 0x0000582e01007387 */ /* 0x000fe20000100800 */
[----:B------:R-:W-:-:S03]  /*1b50*/  SEL R2, R0, 0xfffffff0, !P1 ;  /* 0xfffffff000027807 */ /* 0x000fc60004800000 */
[----:B------:R-:W-:Y:S01]  /*1b60*/  STL [R1+0x5c], R163 ;  /* 0x00005ca301007387 */ /* 0x000fe20000100800 */
[----:B------:R-:W-:-:S03]  /*1b70*/  SEL R0, R0, 0xfffffff0, !P0 ;  /* 0xfffffff000007807 */ /* 0x000fc60004000000 */
[----:B------:R-:W-:Y:S04]  /*1b80*/  STL [R1+0x4c], R162 ;  /* 0x00004ca201007387 */ /* 0x000fe80000100800 */
[----:B------:R-:W-:Y:S04]  /*1b90*/  STL [R1+0x48], R41 ;  /* 0x0000482901007387 */ /* 0x000fe80000100800 */
[----:B------:R-:W-:Y:S01]  /*1ba0*/  STL.64 [R1+0x50], R164 ;  /* 0x000050a401007387 */ /* 0x000fe20000100a00 */
[----:B------:R-:W-:-:S03]  /*1bb0*/  LEA R229, R2, R228, 0x1 ;  /* 0x000000e402e57211 */ /* 0x000fc600078e08ff */
[----:B------:R-:W-:Y:S01]  /*1bc0*/  STL.64 [R1+0x78], R24 ;  /* 0x0000781801007387 */ /* 0x000fe20000100a00 */
[----:B------:R-:W-:-:S03]  /*1bd0*/  LEA R227, R0, R225, 0x1 ;  /* 0x000000e100e37211 */ /* 0x000fc600078e08ff */
[----:B------:R-:W-:Y:S04]  /*1be0*/  STL.64 [R1+0x20], R22 ;  /* 0x0000201601007387 */ /* 0x000fe80000100a00 */
[----:B------:R-:W-:Y:S04]  /*1bf0*/  STL [R1+0x70], R11 ;  /* 0x0000700b01007387 */ /* 0x000fe80000100800 */
[----:B------:R-:W-:Y:S04]  /*1c00*/  STL [R1+0x80], R10 ;  /* 0x0000800a01007387 */ /* 0x000fe80000100800 */
[----:B------:R-:W3:Y:S04]  /*1c10*/  LDSM.16.M88.4 R8, [R228+0x1000] ;  /* 0x00100000e408783b */ /* 0x000ee80000000200 */
[----:B------:R-:W4:Y:S04]  /*1c20*/  LDSM.16.M88.4 R32, [R225+0x6400] ;  /* 0x00640000e120783b */ /* 0x000f280000000200 */
[----:B------:R-:W5:Y:S04]  /*1c30*/  LDSM.16.M88.4 R28, [R225+0x6800] ;  /* 0x00680000e11c783b */ /* 0x000f680000000200 */
[----:B------:R-:W5:Y:S04]  /*1c40*/  LDSM.16.M88.4 R20, [R225+0x6c00] ;  /* 0x006c0000e114783b */ /* 0x000f680000000200 */
[----:B------:R-:W-:Y:S04]  /*1c50*/  LDSM.16.M88.4 R24, [R229] ;  /* 0x00000000e518783b */ /* 0x000fe80000000200 */
[----:B------:R-:W5:Y:S01]  /*1c60*/  LDSM.16.M88.4 R40, [R227+0x6000] ;  /* 0x00600000e328783b */ /* 0x000f620000000200 */
[C---:B--2---:R-:W-:Y:S03]  /*1c70*/  HMMA.16816.F32.BF16 R56, R12.reuse, R16, RZ ;  /* 0x000000100c38723c */ /* 0x044fe600000418ff */
[----:B-1----:R-:W1:Y:S04]  /*1c80*/  LDSM.16.M88.4 R4, [R229+0x1000] ;  /* 0x00100000e504783b */ /* 0x002e680000000200 */
[----:B------:R-:W-:Y:S04]  /*1c90*/  LDSM.16.M88.4 R64, [R225+0x7000] ;  /* 0x00700000e140783b */ /* 0x000fe80000000200 */
[----:B------:R-:W2:Y:S04]  /*1ca0*/  LDSM.16.M88.4 R36, [R228+0x2000] ;  /* 0x00200000e424783b */ /* 0x000ea80000000200 */
[----:B------:R-:W2:Y:S01]  /*1cb0*/  LDSM.16.M88.4 R48, [R227+0x6800] ;  /* 0x00680000e330783b */ /* 0x000ea20000000200 */
[----:B------:R-:W-:Y:S03]  /*1cc0*/  HMMA.16816.F32.BF16 R140, R12, R18, RZ ;  /* 0x000000120c8c723c */ /* 0x000fe600000418ff */
[----:B------:R-:W2:Y:S03]  /*1cd0*/  LDSM.16.M88.4 R52, [R227+0x6400] ;  /* 0x00640000e334783b */ /* 0x000ea60000000200 */
[C---:B---3--:R-:W-:Y:S01]  /*1ce0*/  HMMA.16816.F32.BF16 R60, R8.reuse, R16, RZ ;  /* 0x00000010083c723c */ /* 0x048fe200000418ff */
[----:B------:R-:W3:Y:S04]  /*1cf0*/  LDSM.16.M88.4 R44, [R227+0x6c00] ;  /* 0x006c0000e32c783b */ /* 0x000ee80000000200 */
[----:B------:R-:W-:Y:S01]  /*1d00*/  LDSM.16.M88.4 R92, [R225+0x7800] ;  /* 0x00780000e15c783b */ /* 0x000fe20000000200 */
[C---:B------:R-:W-:Y:S03]  /*1d10*/  HMMA.16816.F32.BF16 R96, R8.reuse, R18, RZ ;  /* 0x000000120860723c */ /* 0x040fe600000418ff */
[----:B------:R-:W-:Y:S03]  /*1d20*/  LDSM.16.M88.4 R72, [R225+0x7400] ;  /* 0x00740000e148783b */ /* 0x000fe60000000200 */
[C---:B----4-:R-:W-:Y:S01]  /*1d30*/  HMMA.16816.F32.BF16 R68, R8.reuse, R32, RZ ;  /* 0x000000200844723c */ /* 0x050fe200000418ff */
[----:B------:R-:W-:Y:S04]  /*1d40*/  LDSM.16.M88.4 R84, [R225+0x7c00] ;  /* 0x007c0000e154783b */ /* 0x000fe80000000200 */
[----:B------:R-:W0:Y:S01]  /*1d50*/  LDGDEPBAR ;  /* 0x00000000000079af */ /* 0x000e220000000000 */
[C---:B-----5:R-:W-:Y:S06]  /*1d60*/  HMMA.16816.F32.BF16 R16, R8.reuse, R28, RZ ;  /* 0x0000001c0810723c */ /* 0x060fec00000418ff */
[C---:B------:R-:W-:Y:S06]  /*1d70*/  HMMA.16816.F32.BF16 R80, R8.reuse, R20, RZ ;  /* 0x000000140850723c */ /* 0x040fec00000418ff */
[C---:B------:R-:W-:Y:S06]  /*1d80*/  HMMA.16816.F32.BF16 R88, R8.reuse, R34, RZ ;  /* 0x000000220858723c */ /* 0x040fec00000418ff */
[C---:B------:R-:W-:Y:S06]  /*1d90*/  HMMA.16816.F32.BF16 R76, R8.reuse, R30, RZ ;  /* 0x0000001e084c723c */ /* 0x040fec00000418ff */
[----:B------:R-:W-:Y:S06]  /*1da0*/  HMMA.16816.F32.BF16 R100, R8, R22, RZ ;  /* 0x000000160864723c */ /* 0x000fec00000418ff */
[----:B------:R-:W-:Y:S01]  /*1db0*/  HMMA.16816.F32.BF16 R8, R24, R40, R56 ;  /* 0x000000281808723c */ /* 0x000fe20000041838 */
[----:B------:R-:W-:Y:S05]  /*1dc0*/  LDSM.16.M88.4 R56, [R227+0x7000] ;  /* 0x00700000e338783b */ /* 0x000fea0000000200 */
[C---:B------:R-:W-:Y:S06]  /*1dd0*/  HMMA.16816.F32.BF16 R116, R12.reuse, R20, RZ ;  /* 0x000000140c74723c */ /* 0x040fec00000418ff */
[C---:B------:R-:W-:Y:S01]  /*1de0*/  HMMA.16816.F32.BF16 R112, R12.reuse, R22, RZ ;  /* 0x000000160c70723c */ /* 0x040fe200000418ff */
[----:B------:R-:W4:Y:S05]  /*1df0*/  LDSM.16.M88.4 R20, [R228+0x3000] ;  /* 0x00300000e414783b */ /* 0x000f2a0000000200 */
[C---:B------:R-:W-:Y:S06]  /*1e00*/  HMMA.16816.F32.BF16 R124, R12.reuse, R32, RZ ;  /* 0x000000200c7c723c */ /* 0x040fec00000418ff */
[C---:B------:R-:W-:Y:S01]  /*1e10*/  HMMA.16816.F32.BF16 R136, R12.reuse, R34, RZ ;  /* 0x000000220c88723c */ /* 0x040fe200000418ff */
[----:B------:R-:W5:Y:S05]  /*1e20*/  LDSM.16.M88.4 R32, [R229+0x2000] ;  /* 0x00200000e520783b */ /* 0x000f6a0000000200 */
[C---:B------:R-:W-:Y:S06]  /*1e30*/  HMMA.16816.F32.BF16 R120, R12.reuse, R28, RZ ;  /* 0x0000001c0c78723c */ /* 0x040fec00000418ff */
[----:B------:R-:W-:Y:S01]  /*1e40*/  HMMA.16816.F32.BF16 R132, R12, R30, RZ ;  /* 0x0000001e0c84723c */ /* 0x000fe200000418ff */
[----:B------:R-:W5:Y:S05]  /*1e50*/  LDSM.16.M88.4 R28, [R229+0x3000] ;  /* 0x00300000e51c783b */ /* 0x000f6a0000000200 */
[----:B-1----:R-:W-:Y:S06]  /*1e60*/  HMMA.16816.F32.BF16 R12, R4, R40, R60 ;  /* 0x00000028040c723c */ /* 0x002fec000004183c */
[----:B--2---:R-:W-:Y:S06]  /*1e70*/  HMMA.16816.F32.BF16 R8, R36, R64, R8 ;  /* 0x000000402408723c */ /* 0x004fec0000041808 */
[C---:B------:R-:W-:Y:S06]  /*1e80*/  HMMA.16816.F32.BF16 R108, R4.reuse, R42, R96 ;  /* 0x0000002a046c723c */ /* 0x040fec0000041860 */
[C---:B------:R-:W-:Y:S01]  /*1e90*/  HMMA.16816.F32.BF16 R60, R4.reuse, R48, R16 ;  /* 0x00000030043c723c */ /* 0x040fe20000041810 */
[----:B------:R-:W-:Y:S05]  /*1ea0*/  LDSM.16.M88.4 R16, [R228+0x4000] ;  /* 0x00400000e410783b */ /* 0x000fea0000000200 */
[C---:B------:R-:W-:Y:S01]  /*1eb0*/  HMMA.16816.F32.BF16 R96, R4.reuse, R50, R76 ;  /* 0x000000320460723c */ /* 0x040fe2000004184c */
[----:B------:R-:W1:Y:S05]  /*1ec0*/  LDSM.16.M88.4 R76, [R225+0x8000] ;  /* 0x00800000e14c783b */ /* 0x000e6a0000000200 */
[C---:B------:R-:W-:Y:S06]  /*1ed0*/  HMMA.16816.F32.BF16 R104, R4.reuse, R54, R88 ;  /* 0x000000360468723c */ /* 0x040fec0000041858 */
[----:B---3--:R-:W-:Y:S06]  /*1ee0*/  HMMA.16816.F32.BF16 R88, R4, R46, R100 ;  /* 0x0000002e0458723c */ /* 0x008fec0000041864 */
[C---:B------:R-:W-:Y:S06]  /*1ef0*/  HMMA.16816.F32.BF16 R144, R24.reuse, R48, R120 ;  /* 0x000000301890723c */ /* 0x040fec0000041878 */
[C---:B------:R-:W-:Y:S06]  /*1f00*/  HMMA.16816.F32.BF16 R148, R24.reuse, R44, R116 ;  /* 0x0000002c1894723c */ /* 0x040fec0000041874 */
[C---:B------:R-:W-:Y:S06]  /*1f10*/  HMMA.16816.F32.BF16 R100, R24.reuse, R52, R124 ;  /* 0x000000341864723c */ /* 0x040fec000004187c */
[C---:B------:R-:W-:Y:S06]  /*1f20*/  HMMA.16816.F32.BF16 R40, R24.reuse, R42, R140 ;  /* 0x0000002a1828723c */ /* 0x040fec000004188c */
[C---:B------:R-:W-:Y:S06]  /*1f30*/  HMMA.16816.F32.BF16 R116, R24.reuse, R54, R136 ;  /* 0x000000361874723c */ /* 0x040fec0000041888 */
[C---:B------:R-:W-:Y:S06]  /*1f40*/  HMMA.16816.F32.BF16 R120, R24.reuse, R50, R132 ;  /* 0x000000321878723c */ /* 0x040fec0000041884 */
[----:B------:R-:W-:Y:S06]  /*1f50*/  HMMA.16816.F32.BF16 R112, R24, R46, R112 ;  /* 0x0000002e1870723c */ /* 0x000fec0000041870 */
[----:B----4-:R-:W-:Y:S01]  /*1f60*/  HMMA.16816.F32.BF16 R24, R20, R64, R12 ;  /* 0x000000401418723c */ /* 0x010fe2000004180c */
[----:B------:R-:W2:Y:S05]  /*1f70*/  LDSM.16.M88.4 R12, [R228+0x5000] ;  /* 0x00500000e40c783b */ /* 0x000eaa0000000200 */
[C---:B------:R-:W-:Y:S06]  /*1f80*/  HMMA.16816.F32.BF16 R68, R4.reuse, R52, R68 ;  /* 0x000000340444723c */ /* 0x040fec0000041844 */
[----:B------:R-:W-:Y:S01]  /*1f90*/  HMMA.16816.F32.BF16 R80, R4, R44, R80 ;  /* 0x0000002c0450723c */ /* 0x000fe20000041850 */
[----:B------:R-:W-:Y:S05]  /*1fa0*/  LDSM.16.M88.4 R44, [R227+0x8000] ;  /* 0x00800000e32c783b */ /* 0x000fea0000000200 */
[----:B-----5:R-:W-:Y:S01]  /*1fb0*/  HMMA.16816.F32.BF16 R4, R32, R56, R8 ;  /* 0x000000382004723c */ /* 0x020fe20000041808 */
[----:B------:R-:W3:Y:S05]  /*1fc0*/  LDSM.16.M88.4 R8, [R229+0x4000] ;  /* 0x00400000e508783b */ /* 0x000eea0000000200 */
[C---:B------:R-:W-:Y:S06]  /*1fd0*/  HMMA.16816.F32.BF16 R136, R20.reuse, R92, R60 ;  /* 0x0000005c1488723c */ /* 0x040fec000004183c */
[-C--:B------:R-:W-:Y:S06]  /*1fe0*/  HMMA.16816.F32.BF16 R60, R20, R66.reuse, R108 ;  /* 0x00000042143c723c */ /* 0x080fec000004186c */
[----:B------:R-:W-:Y:S01]  /*1ff0*/  HMMA.16816.F32.BF16 R52, R36, R66, R40 ;  /* 0x000000422434723c */ /* 0x000fe20000041828 */
[----:B------:R-:W-:Y:S05]  /*2000*/  LDSM.16.M88.4 R40, [R227+0x7400] ;  /* 0x00740000e328783b */ /* 0x000fea0000000200 */
[----:B------:R-:W-:Y:S06]  /*2010*/  HMMA.16816.F32.BF16 R48, R28, R56, R24 ;  /* 0x000000381c30723c */ /* 0x000fec0000041818 */
[C---:B------:R-:W-:Y:S06]  /*2020*/  HMMA.16816.F32.BF16 R124, R20.reuse, R72, R68 ;  /* 0x00000048147c723c */ /* 0x040fec0000041844 */
[C---:B------:R-:W-:Y:S06]  /*2030*/  HMMA.16816.F32.BF16 R140, R20.reuse, R84, R80 ;  /* 0x00000054148c723c */ /* 0x040fec0000041850 */
[C---:B------:R-:W-:Y:S06]  /*2040*/  HMMA.16816.F32.BF16 R104, R20.reuse, R74, R104 ;  /* 0x0000004a1468723c */ /* 0x040fec0000041868 */
[C---:B------:R-:W-:Y:S06]  /*2050*/  HMMA.16816.F32.BF16 R108, R20.reuse, R94, R96 ;  /* 0x0000005e146c723c */ /* 0x040fec0000041860 */
[----:B------:R-:W-:Y:S06]  /*2060*/  HMMA.16816.F32.BF16 R132, R20, R86, R88 ;  /* 0x000000561484723c */ /* 0x000fec0000041858 */
[----:B-1----:R-:W-:Y:S01]  /*2070*/  HMMA.16816.F32.BF16 R20, R16, R76, R4 ;  /* 0x0000004c1014723c */ /* 0x002fe20000041804 */
[----:B------:R-:W1:Y:S05]  /*2080*/  LDSM.16.M88.4 R4, [R229+0x5000] ;  /* 0x00500000e504783b */ /* 0x000e6a0000000200 */
[-C--:B------:R-:W-:Y:S06]  /*2090*/  HMMA.16816.F32.BF16 R24, R28, R58.reuse, R60 ;  /* 0x0000003a1c18723c */ /* 0x080fec000004183c */
[----:B------:R-:W-:Y:S06]  /*20a0*/  HMMA.16816.F32.BF16 R56, R32, R58, R52 ;  /* 0x0000003a2038723c */ /* 0x000fec0000041834 */
[----:B--2---:R-:W-:Y:S06]  /*20b0*/  HMMA.16816.F32.BF16 R48, R12, R76, R48 ;  /* 0x0000004c0c30723c */ /* 0x004fec0000041830 */
[----:B---3--:R-:W-:Y:S01]  /*20c0*/  HMMA.16816.F32.BF16 R68, R8, R44, R20 ;  /* 0x0000002c0844723c */ /* 0x008fe20000041814 */
[----:B------:R-:W-:Y:S05]  /*20d0*/  LDSM.16.M88.4 R20, [R227+0x7800] ;  /* 0x00780000e314783b */ /* 0x000fea0000000200 */
[C---:B------:R-:W-:Y:S06]  /*20e0*/  HMMA.16816.F32.BF16 R64, R36.reuse, R72, R100 ;  /* 0x000000482440723c */ /* 0x040fec0000041864 */
[C---:B------:R-:W-:Y:S06]  /*20f0*/  HMMA.16816.F32.BF16 R80, R36.reuse, R74, R116 ;  /* 0x0000004a2450723c */ /* 0x040fec0000041874 */
[C---:B------:R-:W-:Y:S06]  /*2100*/  HMMA.16816.F32.BF16 R88, R36.reuse, R92, R144 ;  /* 0x0000005c2458723c */ /* 0x040fec0000041890 */
[C---:B------:R-:W-:Y:S06]  /*2110*/  HMMA.16816.F32.BF16 R92, R36.reuse, R94, R120 ;  /* 0x0000005e245c723c */ /* 0x040fec0000041878 */
[C---:B------:R-:W-:Y:S06]  /*2120*/  HMMA.16816.F32.BF16 R116, R36.reuse, R84, R148 ;  /* 0x000000542474723c */ /* 0x040fec0000041894 */
[----:B------:R-:W-:Y:S06]  /*2130*/  HMMA.16816.F32.BF16 R112, R36, R86, R112 ;  /* 0x000000562470723c */ /* 0x000fec0000041870 */
[-C--:B------:R-:W-:Y:S01]  /*2140*/  HMMA.16816.F32.BF16 R60, R12, R78.reuse, R24 ;  /* 0x0000004e0c3c723c */ /* 0x080fe20000041818 */
[----:B------:R-:W2:Y:S05]  /*2150*/  LDSM.16.M88.4 R24, [R225+0x8400] ;  /* 0x00840000e118783b */ /* 0x000eaa0000000200 */
[----:B------:R-:W-:Y:S01]  /*2160*/  HMMA.16816.F32.BF16 R36, R16, R78, R56 ;  /* 0x0000004e1024723c */ /* 0x000fe20000041838 */
[----:B------:R-:W-:-:S05]  /*2170*/  FMUL.FTZ R0, R68, UR8 ;  /* 0x0000000844007c20 */ /* 0x000fca0008410000 */
[----:B-1----:R-:W-:Y:S01]  /*2180*/  HMMA.16816.F32.BF16 R52, R4, R44, R48 ;  /* 0x0000002c0434723c */ /* 0x002fe20000041830 */
[----:B------:R1:W3:Y:S01]  /*2190*/  MUFU.TANH R131, R0 ;  /* 0x0000000000837308 */ /* 0x0002e20000002400 */
[----:B------:R-:W4:Y:S04]  /*21a0*/  LDSM.16.M88.4 R48, [R227+0x7c00] ;  /* 0x007c0000e330783b */ /* 0x000f280000000200 */
[-C--:B------:R-:W-:Y:S06]  /*21b0*/  HMMA.16816.F32.BF16 R56, R32, R40.reuse, R64 ;  /* 0x000000282038723c */ /* 0x080fec0000041840 */
[----:B------:R-:W-:Y:S01]  /*21c0*/  HMMA.16816.F32.BF16 R64, R28, R40, R124 ;  /* 0x000000281c40723c */ /* 0x000fe2000004187c */
[----:B-1----:R-:W-:-:S04]  /*21d0*/  FMUL.FTZ R0, R69, UR8 ;  /* 0x0000000845007c20 */ /* 0x002fc80008410000 */
[----:B------:R1:W1:Y:S01]  /*21e0*/  MUFU.TANH R125, R0 ;  /* 0x00000000007d7308 */ /* 0x0002620000002400 */
[-C--:B------:R-:W-:Y:S06]  /*21f0*/  HMMA.16816.F32.BF16 R72, R4, R46.reuse, R60 ;  /* 0x0000002e0448723c */ /* 0x080fec000004183c */
[----:B------:R-:W-:Y:S01]  /*2200*/  HMMA.16816.F32.BF16 R44, R8, R46, R36 ;  /* 0x0000002e082c723c */ /* 0x000fe20000041824 */
[----:B------:R-:W5:Y:S01]  /*2210*/  LDSM.16.M88.4 R36, [R227+0x8400] ;  /* 0x00840000e324783b */ /* 0x000f620000000200 */
[----:B-1----:R-:W-:-:S04]  /*2220*/  FMUL.FTZ R0, R70, UR8 ;  /* 0x0000000846007c20 */ /* 0x002fc80008410000 */
[----:B------:R1:W1:Y:S02]  /*2230*/  MUFU.TANH R145, R0 ;  /* 0x0000000000917308 */ /* 0x0002640000002400 */
[----:B-1----:R-:W-:-:S06]  /*2240*/  FMUL.FTZ R0, R71, UR8 ;  /* 0x0000000847007c20 */ /* 0x002fcc0008410000 */
[----:B------:R1:W1:Y:S02]  /*2250*/  MUFU.TANH R144, R0 ;  /* 0x0000000000907308 */ /* 0x0002640000002400 */
[----:B-1----:R-:W-:-:S06]  /*2260*/  FMUL.FTZ R0, R52, UR8 ;  /* 0x0000000834007c20 */ /* 0x002fcc0008410000 */
[----:B------:R1:W1:Y:S02]  /*2270*/  MUFU.TANH R126, R0 ;  /* 0x00000000007e7308 */ /* 0x0002640000002400 */
[----:B-1----:R-:W-:-:S06]  /*2280*/  FMUL.FTZ R0, R53, UR8 ;  /* 0x0000000835007c20 */ /* 0x002fcc0008410000 */
[----:B------:R1:W1:Y:S02]  /*2290*/  MUFU.TANH R124, R0 ;  /* 0x00000000007c7308 */ /* 0x0002640000002400 */
[----:B-1----:R-:W-:-:S06]  /*22a0*/  FMUL.FTZ R0, R54, UR8 ;  /* 0x0000000836007c20 */ /* 0x002fcc0008410000 */
[----:B------:R1:W1:Y:S01]  /*22b0*/  MUFU.TANH R127, R0 ;  /* 0x00000000007f7308 */ /* 0x0002620000002400 */
[----:B------:R-:W-:Y:S01]  /*22c0*/  HMMA.16816.F32.BF16 R84, R28, R42, R104 ;  /* 0x0000002a1c54723c */ /* 0x000fe20000041868 */
[----:B-1----:R-:W-:-:S05]  /*22d0*/  FMUL.FTZ R0, R55, UR8 ;  /* 0x0000000837007c20 */ /* 0x002fca0008410000 */
[----:B--2---:R-:W-:Y:S01]  /*22e0*/  HMMA.16816.F32.BF16 R52, R16, R24, R56 ;  /* 0x000000181034723c */ /* 0x004fe20000041838 */
[----:B------:R1:W2:Y:S05]  /*22f0*/  MUFU.TANH R123, R0 ;  /* 0x00000000007b7308 */ /* 0x0002aa0000002400 */
[----:B------:R-:W-:Y:S06]  /*2300*/  HMMA.16816.F32.BF16 R56, R32, R42, R80 ;  /* 0x0000002a2038723c */ /* 0x000fec0000041850 */
[----:B------:R-:W-:Y:S01]  /*2310*/  HMMA.16816.F32.BF16 R40, R12, R24, R64 ;  /* 0x000000180c28723c */ /* 0x000fe20000041840 */
[----:B-1----:R-:W-:-:S04]  /*2320*/  FMUL.FTZ R0, R44, UR8 ;  /* 0x000000082c007c20 */ /* 0x002fc80008410000 */
[----:B------:R1:W1:Y:S01]  /*2330*/  MUFU.TANH R122, R0 ;  /* 0x00000000007a7308 */ /* 0x0002620000002400 */
[C---:B------:R-:W-:Y:S06]  /*2340*/  HMMA.16816.F32.BF16 R104, R28.reuse, R22, R108 ;  /* 0x000000161c68723c */ /* 0x040fec000004186c */
[----:B----4-:R-:W-:Y:S01]  /*2350*/  HMMA.16816.F32.BF16 R108, R28, R48, R140 ;  /* 0x000000301c6c723c */ /* 0x010fe2000004188c */
[----:B-1----:R-:W-:-:S04]  /*2360*/  FMUL.FTZ R0, R45, UR8 ;  /* 0x000000082d007c20 */ /* 0x002fc80008410000 */
[----:B------:R1:W4:Y:S02]  /*2370*/  MUFU.TANH R121, R0 ;  /* 0x0000000000797308 */ /* 0x0003240000002400 */
[----:B-1----:R-:W-:-:S06]  /*2380*/  FMUL.FTZ R0, R46, UR8 ;  /* 0x000000082e007c20 */ /* 0x002fcc0008410000 */
[----:B------:R1:W1:Y:S01]  /*2390*/  MUFU.TANH R141, R0 ;  /* 0x00000000008d7308 */ /* 0x0002620000002400 */
[----:B------:R-:W-:Y:S01]  /*23a0*/  HMMA.16816.F32.BF16 R60, R32, R20, R88 ;  /* 0x00000014203c723c */ /* 0x000fe20000041858 */
[----:B-1----:R-:W-:-:S05]  /*23b0*/  FMUL.FTZ R0, R47, UR8 ;  /* 0x000000082f007c20 */ /* 0x002fca0008410000 */
[----:B-----5:R-:W-:Y:S01]  /*23c0*/  HMMA.16816.F32.BF16 R44, R8, R36, R52 ;  /* 0x00000024082c723c */ /* 0x020fe20000041834 */
[----:B------:R1:W1:Y:S05]  /*23d0*/  MUFU.TANH R140, R0 ;  /* 0x00000000008c7308 */ /* 0x00026a0000002400 */
[----:B------:R-:W-:Y:S01]  /*23e0*/  HMMA.16816.F32.BF16 R96, R28, R20, R136 ;  /* 0x000000141c60723c */ /* 0x000fe20000041888 */
[----:B-1----:R-:W-:-:S04]  /*23f0*/  FMUL.FTZ R0, R72, UR8 ;  /* 0x0000000848007c20 */ /* 0x002fc80008410000 */
[----:B------:R1:W1:Y:S01]  /*2400*/  MUFU.TANH R120, R0 ;  /* 0x0000000000787308 */ /* 0x0002620000002400 */
[----:B------:R-:W-:Y:S01]  /*2410*/  HMMA.16816.F32.BF16 R100, R28, R50, R132 ;  /* 0x000000321c64723c */ /* 0x000fe20000041884 */
[----:B------:R-:W5:Y:S05]  /*2420*/  LDSM.16.M88.4 R28, [R225+0x8800] ;  /* 0x00880000e11c783b */ /* 0x000f6a0000000200 */
[----:B------:R-:W-:Y:S01]  /*2430*/  HMMA.16816.F32.BF16 R52, R4, R36, R40 ;  /* 0x000000240434723c */ /* 0x000fe20000041828 */
[----:B-1----:R-:W-:-:S05]  /*2440*/  FMUL.FTZ R0, R73, UR8 ;  /* 0x0000000849007c20 */ /* 0x002fca0008410000 */
[----:B------:R-:W-:Y:S01]  /*2450*/  HMMA.16816.F32.BF16 R40, R16, R26, R56 ;  /* 0x0000001a1028723c */ /* 0x000fe20000041838 */
[----:B------:R1:W1:Y:S05]  /*2460*/  MUFU.TANH R90, R0 ;  /* 0x00000000005a7308 */ /* 0x00026a0000002400 */
[----:B------:R-:W-:Y:S01]  /*2470*/  HMMA.16816.F32.BF16 R76, R32, R22, R92 ;  /* 0x00000016204c723c */ /* 0x000fe2000004185c */
[----:B------:R-:W3:Y:S01]  /*2480*/  LDSM.16.M88.4 R20, [R225+0x8c00] ;  /* 0x008c0000e114783b */ /* 0x000ee20000000200 */
[----:B-1----:R-:W-:-:S04]  /*2490*/  FMUL.FTZ R0, R74, UR8 ;  /* 0x000000084a007c20 */ /* 0x002fc80008410000 */
[----:B------:R1:W1:Y:S01]  /*24a0*/  MUFU.TANH R89, R0 ;  /* 0x0000000000597308 */ /* 0x0002620000002400 */
[----:B------:R-:W-:Y:S01]  /*24b0*/  HMMA.16816.F32.BF16 R68, R32, R48, R116 ;  /* 0x000000302044723c */ /* 0x000fe20000041874 */
[----:B-1----:R-:W-:-:S06]  /*24c0*/  FMUL.FTZ R0, R75, UR8 ;  /* 0x000000084b007c20 */ /* 0x002fcc0008410000 */
[----:B------:R1:W1:Y:S01]  /*24d0*/  MUFU.TANH R88, R0 ;  /* 0x0000000000587308 */ /* 0x0002620000002400 */
[----:B------:R-:W-:Y:S01]  /*24e0*/  HMMA.16816.F32.BF16 R64, R32, R50, R112 ;  /* 0x000000322040723c */ /* 0x000fe20000041870 */
[----:B-1----:R-:W-:-:S06]  /*24f0*/  FMUL.FTZ R0, R44, UR8 ;  /* 0x000000082c007c20 */ /* 0x002fcc0008410000 */
[----:B------:R1:W1:Y:S01]  /*2500*/  MUFU.TANH R83, R0 ;  /* 0x0000000000537308 */ /* 0x0002620000002400 */
[----:B------:R-:W-:Y:S01]  /*2510*/  HMMA.16816.F32.BF16 R32, R12, R26, R84 ;  /* 0x0000001a0c20723c */ /* 0x000fe20000041854 */
[----:B------:R-:W2:Y:S01]  /*2520*/  LDSM.16.M88.4 R24, [R227+0x8800] ;  /* 0x00880000e318783b */ /* 0x000ea20000000200 */
[----:B-1----:R-:W-:-:S05]  /*2530*/  FMUL.FTZ R0, R45, UR8 ;  /* 0x000000082d007c20 */ /* 0x002fca0008410000 */
[----:B------:R1:W1:Y:S01]  /*2540*/  MUFU.TANH R82, R0 ;  /* 0x0000000000527308 */ /* 0x0002620000002400 */
[----:B------:R-:W-:Y:S01]  /*2550*/  HMMA.16816.F32.BF16 R40, R8, R38, R40 ;  /* 0x000000260828723c */ /* 0x000fe20000041828 */
[----:B-1----:R-:W-:-:S06]  /*2560*/  FMUL.FTZ R0, R46, UR8 ;  /* 0x000000082e007c20 */ /* 0x002fcc0008410000 */
[----:B------:R1:W1:Y:S02]  /*2570*/  MUFU.TANH R91, R0 ;  /* 0x00000000005b7308 */ /* 0x0002640000002400 */
[----:B-1----:R-:W-:-:S06]  /*2580*/  FMUL.FTZ R0, R47, UR8 ;  /* 0x000000082f007c20 */ /* 0x002fcc0008410000 */
[----:B------:R1:W1:Y:S01]  /*2590*/  MUFU.TANH R85, R0 ;  /* 0x0000000000557308 */ /* 0x0002620000002400 */
[----:B-----5:R-:W-:Y:S01]  /*25a0*/  HMMA.16816.F32.BF16 R44, R16, R28, R60 ;  /* 0x0000001c102c723c */ /* 0x020fe2000004183c */
[----:B-1----:R-:W-:-:S06]  /*25b0*/  FMUL.FTZ R0, R52, UR8 ;  /* 0x0000000834007c20 */ /* 0x002fcc0008410000 */
[----:B------:R1:W1:Y:S01]  /*25c0*/  MUFU.TANH R81, R0 ;  /* 0x0000000000517308 */ /* 0x0002620000002400 */
[----:B------:R-:W-:Y:S01]  /*25d0*/  HMMA.16816.F32.BF16 R32, R4, R38, R32 ;  /* 0x000000260420723c */ /* 0x000fe20000041820 */
[----:B-1----:R-:W-:-:S06]  /*25e0*/  FMUL.FTZ R0, R53, UR8 ;  /* 0x0000000835007c20 */ /* 0x002fcc0008410000 */
[----:B------:R1:W1:Y:S01]  /*25f0*/  MUFU.TANH R80, R0 ;  /* 0x0000000000507308 */ /* 0x0002620000002400 */
[C---:B------:R-:W-:Y:S06]  /*2600*/  HMMA.16816.F32.BF16 R60, R12.reuse, R28, R96 ;  /* 0x0000001c0c3c723c */ /* 0x040fec0000041860 */
[----:B------:R-:W-:Y:S01]  /*2610*/  HMMA.16816.F32.BF16 R48, R12, R30, R104 ;  /* 0x0000001e0c30723c */ /* 0x000fe20000041868 */
[----:B-1----:R-:W-:-:S05]  /*2620*/  FMUL.FTZ R0, R54, UR8 ;  /* 0x0000000836007c20 */ /* 0x002fca0008410000 */
[----:B---3--:R-:W-:Y:S01]  /*2630*/  HMMA.16816.F32.BF16 R36, R12, R22, R100 ;  /* 0x000000160c24723c */ /* 0x008fe20000041864 */
[----:B------:R1:W3:Y:S02]  /*2640*/  MUFU.TANH R72, R0 ;  /* 0x0000000000487308 */ /* 0x0002e40000002400 */
[----:B-1----:R-:W-:-:S03]  /*2650*/  FMUL.FTZ R0, R55, UR8 ;  /* 0x0000000837007c20 */ /* 0x002fc60008410000 */
[----:B------:R-:W-:Y:S01]  /*2660*/  HMMA.16816.F32.BF16 R52, R12, R20, R108 ;  /* 0x000000140c34723c */ /* 0x000fe2000004186c */
[----:B------:R-:W1:Y:S02]  /*2670*/  LDSM.16.M88.4 R12, [R227+0x8c00] ;  /* 0x008c0000e30c783b */ /* 0x000e640000000200 */
[----:B------:R5:W1:Y:S03]  /*2680*/  MUFU.TANH R75, R0 ;  /* 0x00000000004b7308 */ /* 0x000a660000002400 */
[----:B------:R-:W-:Y:S01]  /*2690*/  HMMA.16816.F32.BF16 R56, R16, R30, R76 ;  /* 0x0000001e1038723c */ /* 0x000fe2000004184c */
[----:B------:R-:W-:Y:S01]  /*26a0*/  FMUL.FTZ R34, R34, UR8 ;  /* 0x0000000822227c20 */ /* 0x000fe20008410000 */
[----:B------:R-:W-:Y:S01]  /*26b0*/  FMUL.FTZ R35, R35, UR8 ;  /* 0x0000000823237c20 */ /* 0x000fe20008410000 */
[----:B------:R-:W-:Y:S01]  /*26c0*/  ISETP.GE.AND P0, PT, R166, 0x2, PT ;  /* 0x00000002a600780c */ /* 0x000fe20003f06270 */
[----:B------:R-:W-:-:S04]  /*26d0*/  DEPBAR.LE SB0, 0x0 ;  /* 0x000080000000791a */ /* 0x000fc80000000000 */
[----:B-----5:R-:W-:-:S04]  /*26e0*/  FMUL.FTZ R0, R40, UR8 ;  /* 0x0000000828007c20 */ /* 0x020fc80008410000 */
[----:B------:R5:W1:Y:S01]  /*26f0*/  MUFU.TANH R105, R0 ;  /* 0x0000000000697308 */ /* 0x000a620000002400 */
[----:B--2---:R-:W-:Y:S01]  /*2700*/  HMMA.16816.F32.BF16 R28, R8, R24, R44 ;  /* 0x00000018081c723c */ /* 0x004fe2000004182c */
[----:B-----5:R-:W-:-:S06]  /*2710*/  FMUL.FTZ R0, R41, UR8 ;  /* 0x0000000829007c20 */ /* 0x020fcc0008410000 */
[----:B------:R2:W1:Y:S02]  /*2720*/  MUFU.TANH R129, R0 ;  /* 0x0000000000817308 */ /* 0x0004640000002400 */
[----:B--2---:R-:W-:-:S06]  /*2730*/  FMUL.FTZ R0, R42, UR8 ;  /* 0x000000082a007c20 */ /* 0x004fcc0008410000 */
[----:B------:R2:W1:Y:S01]  /*2740*/  MUFU.TANH R84, R0 ;  /* 0x0000000000547308 */ /* 0x0004620000002400 */
[----:B------:R-:W-:Y:S01]  /*2750*/  HMMA.16816.F32.BF16 R44, R16, R20, R68 ;  /* 0x00000014102c723c */ /* 0x000fe20000041844 */
[----:B--2---:R-:W-:-:S06]  /*2760*/  FMUL.FTZ R0, R43, UR8 ;  /* 0x000000082b007c20 */ /* 0x004fcc0008410000 */
[----:B------:R2:W1:Y:S01]  /*2770*/  MUFU.TANH R77, R0 ;  /* 0x00000000004d7308 */ /* 0x0004620000002400 */
[----:B------:R-:W-:Y:S06]  /*2780*/  HMMA.16816.F32.BF16 R20, R16, R22, R64 ;  /* 0x000000161014723c */ /* 0x000fec0000041840 */
[----:B------:R-:W-:Y:S01]  /*2790*/  HMMA.16816.F32.BF16 R16, R4, R24, R60 ;  /* 0x000000180410723c */ /* 0x000fe2000004183c */
[----:B--2---:R-:W-:-:S04]  /*27a0*/  FMUL.FTZ R0, R32, UR8 ;  /* 0x0000000820007c20 */ /* 0x004fc80008410000 */
[----:B------:R2:W2:Y:S01]  /*27b0*/  MUFU.TANH R74, R0 ;  /* 0x00000000004a7308 */ /* 0x0004a20000002400 */
[----:B-1----:R-:W-:Y:S01]  /*27c0*/  HMMA.16816.F32.BF16 R40, R4, R12, R52 ;  /* 0x0000000c0428723c */ /* 0x002fe20000041834 */
[----:B------:R-:W-:Y:S01]  /*27d0*/  FMUL.FTZ R3, R29, UR8 ;  /* 0x000000081d037c20 */ /* 0x000fe20008410000 */
[----:B--2---:R-:W-:-:S05]  /*27e0*/  FMUL.FTZ R0, R33, UR8 ;  /* 0x0000000821007c20 */ /* 0x004fca0008410000 */
[----:B------:R1:W2:Y:S01]  /*27f0*/  MUFU.TANH R69, R0 ;  /* 0x0000000000457308 */ /* 0x0002a20000002400 */
[----:B------:R-:W-:Y:S07]  /*2800*/  HMMA.16816.F32.BF16 R36, R4, R14, R36 ;  /* 0x0000000e0424723c */ /* 0x000fee0000041824 */
[----:B------:R-:W2:Y:S01]  /*2810*/  MUFU.TANH R71, R34 ;  /* 0x0000002200477308 */ /* 0x000ea20000002400 */
[----:B-1----:R-:W-:-:S07]  /*2820*/  LOP3.LUT R0, R159, 0xffffffe0, RZ, 0xc0, !PT ;  /* 0xffffffe09f007812 */ /* 0x002fce00078ec0ff */
[----:B------:R1:W1:Y:S01]  /*2830*/  MUFU.TANH R70, R35 ;  /* 0x0000002300467308 */ /* 0x0002620000002400 */
[----:B------:R-:W-:Y:S01]  /*2840*/  IADD3 R0, -R0, R158, RZ ;  /* 0x0000009e00007210 */ /* 0x000fe20007ffe1ff */
[----:B-1----:R-:W-:Y:S06]  /*2850*/  HMMA.16816.F32.BF16 R32, R4, R26, R48 ;  /* 0x0000001a0420723c */ /* 0x002fec0000041830 */
[----:B------:R1:W1:Y:S01]  /*2860*/  MUFU.TANH R50, R3 ;  /* 0x0000000300327308 */ /* 0x0002620000002400 */
[----:B------:R-:W-:-:S04]  /*2870*/  SHF.R.S32.HI R4, RZ, 0x1f, R0 ;  /* 0x0000001fff047819 */ /* 0x000fc80000011400 */
[----:B------:R-:W-:Y:S02]  /*2880*/  LEA.HI R0, R4, R0, RZ, 0x2 ;  /* 0x0000000004007211 */ /* 0x000fe400078f10ff */
[----:B------:R-:W-:Y:S01]  /*2890*/  HMMA.16816.F32.BF16 R4, R8, R26, R56 ;  /* 0x0000001a0804723c */ /* 0x000fe20000041838 */
[----:B-1----:R-:W-:-:S04]  /*28a0*/  FMUL.FTZ R3, R30, UR8 ;  /* 0x000000081e037c20 */ /* 0x002fc80008410000 */
[----:B------:R1:W1:Y:S01]  /*28b0*/  MUFU.TANH R133, R3 ;  /* 0x0000000300857308 */ /* 0x0002620000002400 */
[----:B------:R-:W-:Y:S01]  /*28c0*/  LEA R24, R157, R160, 0x4 ;  /* 0x000000a09d187211 */ /* 0x000fe200078e20ff */
[----:B------:R-:W-:Y:S01]  /*28d0*/  HMMA.16816.F32.BF16 R64, R8, R12, R44 ;  /* 0x0000000c0840723c */ /* 0x000fe2000004182c */
[----:B------:R-:W-:-:S05]  /*28e0*/  SHF.R.S32.HI R0, RZ, 0x2, R0 ;  /* 0x00000002ff007819 */ /* 0x000fca0000011400 */
[----:B------:R-:W-:Y:S01]  /*28f0*/  HMMA.16816.F32.BF16 R60, R8, R14, R20 ;  /* 0x0000000e083c723c */ /* 0x000fe20000041814 */
[----:B------:R-:W-:Y:S01]  /*2900*/  IADD3 R0, R24, 0x1, R0 ;  /* 0x0000000118007810 */ /* 0x000fe20007ffe000 */
[----:B-1----:R-:W-:-:S05]  /*2910*/  FMUL.FTZ R3, R31, UR8 ;  /* 0x000000081f037c20 */ /* 0x002fca0008410000 */
[----:B------:R-:W-:Y:S01]  /*2920*/  FMUL.FTZ R8, R17, UR8 ;  /* 0x0000000811087c20 */ /* 0x000fe20008410000 */
[----:B------:R1:W1:Y:S01]  /*2930*/  MUFU.TANH R132, R3 ;  /* 0x0000000300847308 */ /* 0x0002620000002400 */
[----:B------:R-:W-:Y:S01]  /*2940*/  IADD3 R0, R128, R0, -R130 ;  /* 0x0000000080007210 */ /* 0x000fe20007ffe882 */
[----:B------:R-:W-:Y:S01]  /*2950*/  FMUL.FTZ R28, R28, UR8 ;  /* 0x000000081c1c7c20 */ /* 0x000fe20008410000 */
[----:B------:R-:W-:-:S05]  /*2960*/  SHF.L.U32 R158, R158, 0x1, RZ ;  /* 0x000000019e9e7819 */ /* 0x000fca00000006ff */
[----:B------:R-:W2:Y:S01]  /*2970*/  MUFU.TANH R17, R8 ;  /* 0x0000000800117308 */ /* 0x000ea20000002400 */
[----:B-1----:R-:W-:-:S07]  /*2980*/  FMUL.FTZ R3, R16, UR8 ;  /* 0x0000000810037c20 */ /* 0x002fce0008410000 */
[----:B------:R-:W1:Y:S01]  /*2990*/  MUFU.TANH R24, R3 ;  /* 0x0000000300187308 */ /* 0x000e620000002400 */
[----:B------:R-:W-:Y:S01]  /*29a0*/  IADD3 R25, R0, R161, RZ ;  /* 0x000000a100197210 */ /* 0x000fe20007ffe0ff */
[----:B------:R-:W-:Y:S01]  /*29b0*/  FMUL.FTZ R0, R18, UR8 ;  /* 0x0000000812007c20 */ /* 0x000fe20008410000 */
[----:B------:R-:W-:Y:S01]  /*29c0*/  LOP3.LUT R167, R158, 0x6, RZ, 0xc0, !PT ;  /* 0x000000069ea77812 */ /* 0x000fe200078ec0ff */
[----:B------:R-:W-:Y:S01]  /*29d0*/  FMUL.FTZ R12, R19, UR8 ;  /* 0x00000008130c7c20 */ /* 0x000fe20008410000 */
[----:B------:R-:W-:Y:S01]  /*29e0*/  FMUL.FTZ R15, R32, UR8 ;  /* 0x00000008200f7c20 */ /* 0x000fe20008410000 */
[----:B------:R-:W-:Y:S01]  /*29f0*/  FMUL.FTZ R16, R33, UR8 ;  /* 0x0000000821107c20 */ /* 0x000fe20008410000 */
[----:B------:R-:W-:Y:S01]  /*2a00*/  FMUL.FTZ R23, R34, UR8 ;  /* 0x0000000822177c20 */ /* 0x000fe20008410000 */
[----:B------:R5:W1:Y:S01]  /*2a10*/  MUFU.TANH R53, R28 ;  /* 0x0000001c00357308 */ /* 0x000a620000002400 */
[----:B------:R-:W-:Y:S01]  /*2a20*/  FMUL.FTZ R22, R35, UR8 ;  /* 0x0000000823167c20 */ /* 0x000fe20008410000 */
        /* <DEDUP_REMOVED lines=11> */
[----:B------:R4:W1:Y:S01]  /*2ae0*/  MUFU.TANH R49, R0 ;  /* 0x0000000000317308 */ /* 0x0008620000002400 */
[----:B-----5:R-:W-:Y:S01]  /*2af0*/  FMUL.FTZ R28, R37, UR8 ;  /* 0x00000008251c7c20 */ /* 0x020fe20008410000 */
[----:B----4-:R-:W-:Y:S01]  /*2b00*/  LEA R0, R198, R167, 0x6 ;  /* 0x000000a7c6007211 */ /* 0x010fe200078e30ff */
[----:B------:R-:W-:Y:S06]  /*2b10*/  BAR.SYNC.DEFER_BLOCKING 0x0 ;  /* 0x0000000000007b1d */ /* 0x000fec0000010000 */
[----:B-123--:R-:W-:Y:S05]  /*2b20*/  @!P0 BRA `(.L_x_443) ;  /* 0x0000000000548947 */ /* 0x00efea0003800000 */
        /* <DEDUP_REMOVED lines=21> */
.L_x_443:
[C---:B------:R-:W-:Y:S01]  /*2c80*/  VIADD R36, R0.reuse, 0x8 ;  /* 0x0000000800247836 */ /* 0x040fe20000000000 */
[----:B------:R-:W-:Y:S01]  /*2c90*/  VIMNMX R18, R25, R128, PT ;  /* 0x0000008019127248 */ /* 0x000fe20003fe0100 */
[C---:B------:R-:W-:Y:S01]  /*2ca0*/  VIADD R37, R0.reuse, 0x1 ;  /* 0x0000000100257836 */ /* 0x040fe20000000000 */
[----:B-1----:R1:W2:Y:S01]  /*2cb0*/  MUFU.TANH R5, R15 ;  /* 0x0000000f00057308 */ /* 0x0022a20000002400 */
[----:B------:R-:W-:Y:S01]  /*2cc0*/  VIADD R34, R0, 0x10 ;  /* 0x0000001000227836 */ /* 0x000fe20000000000 */
[-C--:B------:R-:W-:Y:S01]  /*2cd0*/  ISETP.GE.AND P6, PT, R36, R18.reuse, PT ;  /* 0x000000122400720c */ /* 0x080fe20003fc6270 */
[C---:B------:R-:W-:Y:S01]  /*2ce0*/  VIADD R35, R0.reuse, 0x9 ;  /* 0x0000000900237836 */ /* 0x040fe20000000000 */
[-C--:B------:R-:W-:Y:S01]  /*2cf0*/  ISETP.GE.AND P5, PT, R37, R18.reuse, PT ;  /* 0x000000122500720c */ /* 0x080fe20003fa6270 */
[----:B------:R-:W-:Y:S01]  /*2d00*/  VIADD R32, R0, 0x18 ;  /* 0x0000001800207836 */ /* 0x000fe20000000000 */
[----:B------:R-:W-:Y:S01]  /*2d10*/  FSEL R100, R122, -INF , !P6 ;  /* 0xff8000007a647808 */ /* 0x000fe20007000000 */
[----:B------:R-:W-:Y:S01]  /*2d20*/  VIADD R33, R0, 0x11 ;  /* 0x0000001100217836 */ /* 0x000fe20000000000 */
[-C--:B------:R-:W-:Y:S01]  /*2d30*/  ISETP.GE.AND P6, PT, R34, R18.reuse, PT ;  /* 0x000000122200720c */ /* 0x080fe20003fc6270 */
[C---:B------:R-:W-:Y:S01]  /*2d40*/  VIADD R38, R0.reuse, 0x20 ;  /* 0x0000002000267836 */ /* 0x040fe20000000000 */
[----:B------:R-:W-:Y:S01]  /*2d50*/  VIADDMNMX R19, R25, 0x40, R128, PT ;  /* 0x0000004019137846 */ /* 0x000fe20003800180 */
[C---:B------:R-:W-:Y:S01]  /*2d60*/  VIADD R39, R0.reuse, 0x19 ;  /* 0x0000001900277836 */ /* 0x040fe20000000000 */
[----:B------:R-:W-:Y:S01]  /*2d70*/  FSEL R107, R83, -INF , !P6 ;  /* 0xff800000536b7808 */ /* 0x000fe20007000000 */
[----:B------:R-:W-:Y:S01]  /*2d80*/  VIADD R42, R0, 0x21 ;  /* 0x00000021002a7836 */ /* 0x000fe20000000000 */
[-C--:B------:R-:W-:Y:S01]  /*2d90*/  ISETP.GE.AND P6, PT, R32, R18.reuse, PT ;  /* 0x000000122000720c */ /* 0x080fe20003fc6270 */
[----:B------:R3:W-:Y:S01]  /*2da0*/  MUFU.TANH R7, R16 ;  /* 0x0000001000077308 */ /* 0x0007e20000002400 */
[----:B------:R-:W-:Y:S01]  /*2db0*/  ISETP.GE.AND P4, PT, R36, R19, PT ;  /* 0x000000132400720c */ /* 0x000fe20003f86270 */
[----:B------:R-:W-:Y:S01]  /*2dc0*/  FMUL.FTZ R3, R64, UR8 ;  /* 0x0000000840037c20 */ /* 0x000fe20008410000 */
[----:B-1----:R-:W-:Y:S01]  /*2dd0*/  FSEL R15, R125, -INF , !P5 ;  /* 0xff8000007d0f7808 */ /* 0x002fe20006800000 */
[C---:B------:R-:W-:Y:S01]  /*2de0*/  VIADD R45, R0.reuse, 0x28 ;  /* 0x00000028002d7836 */ /* 0x040fe20000000000 */
[-C--:B------:R-:W-:Y:S01]  /*2df0*/  ISETP.GE.AND P5, PT, R35, R18.reuse, PT ;  /* 0x000000122300720c */ /* 0x080fe20003fa6270 */
[C---:B------:R-:W-:Y:S01]  /*2e00*/  VIADD R47, R0.reuse, 0x30 ;  /* 0x00000030002f7836 */ /* 0x040fe20000000000 */
[----:B------:R-:W-:Y:S01]  /*2e10*/  FSEL R105, R105, -INF , !P6 ;  /* 0xff80000069697808 */ /* 0x000fe20007000000 */
[----:B------:R-:W1:Y:S01]  /*2e20*/  MUFU.TANH R4, R11 ;  /* 0x0000000b00047308 */ /* 0x000e620000002400 */
[----:B------:R-:W-:Y:S01]  /*2e30*/  FSEL R103, R121, -INF , !P5 ;  /* 0xff80000079677808 */ /* 0x000fe20006800000 */
[C---:B------:R-:W-:Y:S01]  /*2e40*/  VIADD R44, R0.reuse, 0x29 ;  /* 0x00000029002c7836 */ /* 0x040fe20000000000 */
[-C--:B------:R-:W-:Y:S01]  /*2e50*/  ISETP.GE.AND P5, PT, R33, R18.reuse, PT ;  /* 0x000000122100720c */ /* 0x080fe20003fa6270 */
[----:B------:R-:W-:Y:S01]  /*2e60*/  VIADD R52, R0, 0x31 ;  /* 0x0000003100347836 */ /* 0x000fe20000000000 */
[-C--:B------:R-:W-:Y:S01]  /*2e70*/  ISETP.GE.AND P6, PT, R38, R18.reuse, PT ;  /* 0x000000122600720c */ /* 0x080fe20003fc6270 */
[----:B------:R-:W-:Y:S01]  /*2e80*/  VIADD R68, R0, 0x38 ;  /* 0x0000003800447836 */ /* 0x000fe20000000000 */
[----:B------:R-:W-:Y:S01]  /*2e90*/  FSEL R106, R82, -INF , !P5 ;  /* 0xff800000526a7808 */ /* 0x000fe20006800000 */
[----:B------:R4:W5:Y:S01]  /*2ea0*/  MUFU.TANH R41, R3 ;  /* 0x0000000300297308 */ /* 0x0009620000002400 */
[----:B------:R-:W-:Y:S01]  /*2eb0*/  ISETP.GE.AND P5, PT, R39, R18, PT ;  /* 0x000000122700720c */ /* 0x000fe20003fa6270 */
[----:B------:R-:W-:Y:S01]  /*2ec0*/  VIADD R73, R0, 0x39 ;  /* 0x0000003900497836 */ /* 0x000fe20000000000 */
[----:B---3--:R-:W-:Y:S01]  /*2ed0*/  FSEL R16, R120, -INF , !P4 ;  /* 0xff80000078107808 */ /* 0x008fe20006000000 */
[----:B------:R-:W-:Y:S01]  /*2ee0*/  ULDC UR9, c[0x0][0x2ec] ;  /* 0x0000bb0000097ab9 */ /* 0x000fe20000000800 */
[----:B------:R-:W-:-:S02]  /*2ef0*/  FSEL R192, R53, -INF , !P6 ;  /* 0xff80000035c07808 */ /* 0x000fc40007000000 */
[-C--:B------:R-:W-:Y:S01]  /*2f00*/  ISETP.GE.AND P4, PT, R34, R19.reuse, PT ;  /* 0x000000132200720c */ /* 0x080fe20003f86270 */
[----:B------:R3:W-:Y:S01]  /*2f10*/  MUFU.TANH R8, R13 ;  /* 0x0000000d00087308 */ /* 0x0007e20000002400 */
[-C--:B------:R-:W-:Y:S02]  /*2f20*/  ISETP.GE.AND P6, PT, R0, R18.reuse, PT ;  /* 0x000000120000720c */ /* 0x080fe40003fc6270 */
[----:B------:R-:W-:Y:S02]  /*2f30*/  FSEL R129, R129, -INF , !P5 ;  /* 0xff80000081817808 */ /* 0x000fe40006800000 */
[----:B------:R-:W-:Y:S02]  /*2f40*/  ISETP.GE.AND P5, PT, R42, R18, PT ;  /* 0x000000122a00720c */ /* 0x000fe40003fa6270 */
[----:B------:R-:W-:Y:S01]  /*2f50*/  FSEL R56, R81, -INF , !P4 ;  /* 0xff80000051387808 */ /* 0x000fe20006000000 */
[----:B------:R-:W-:Y:S01]  /*2f60*/  MUFU.TANH R30, R12 ;  /* 0x0000000c001e7308 */ /* 0x000fe20000002400 */
[----:B----4-:R-:W-:Y:S01]  /*2f70*/  FMUL.FTZ R3, R65, UR8 ;  /* 0x0000000841037c20 */ /* 0x010fe20008410000 */
[----:B------:R-:W-:-:S02]  /*2f80*/  ISETP.GE.AND P4, PT, R32, R19, PT ;  /* 0x000000132000720c */ /* 0x000fc40003f86270 */
[----:B------:R-:W-:Y:S02]  /*2f90*/  FSEL R195, R50, -INF , !P5 ;  /* 0xff80000032c37808 */ /* 0x000fe40006800000 */
[-C--:B------:R-:W-:Y:S02]  /*2fa0*/  ISETP.GE.AND P5, PT, R45, R19.reuse, PT ;  /* 0x000000132d00720c */ /* 0x080fe40003fa6270 */
[----:B------:R4:W-:Y:S01]  /*2fb0*/  MUFU.TANH R64, R3 ;  /* 0x0000000300407308 */ /* 0x0009e20000002400 */
[----:B---3--:R-:W-:Y:S02]  /*2fc0*/  FSEL R13, R131, -INF , !P6 ;  /* 0xff800000830d7808 */ /* 0x008fe40007000000 */
[----:B------:R-:W-:Y:S02]  /*2fd0*/  FSEL R58, R74, -INF , !P4 ;  /* 0xff8000004a3a7808 */ /* 0x000fe40006000000 */
[-C--:B------:R-:W-:Y:S02]  /*2fe0*/  ISETP.GE.AND P4, PT, R38, R19.reuse, PT ;  /* 0x000000132600720c */ /* 0x080fe40003f86270 */
[----:B--2---:R-:W-:Y:S01]  /*2ff0*/  FSEL R139, R5, -INF , !P5 ;  /* 0xff800000058b7808 */ /* 0x004fe20006800000 */
[----:B------:R-:W2:Y:S01]  /*3000*/  MUFU.TANH R6, R10 ;  /* 0x0000000a00067308 */ /* 0x000ea20000002400 */
[-C--:B------:R-:W-:Y:S01]  /*3010*/  ISETP.GE.AND P3, PT, R37, R19.reuse, PT ;  /* 0x000000132500720c */ /* 0x080fe20003f66270 */
[----:B------:R-:W-:Y:S01]  /*3020*/  FMUL.FTZ R5, R60, UR8 ;  /* 0x000000083c057c20 */ /* 0x000fe20008410000 */
[----:B------:R-:W-:-:S02]  /*3030*/  ISETP.GE.AND P5, PT, R0, R19, PT ;  /* 0x000000130000720c */ /* 0x000fc40003fa6270 */
[----:B------:R-:W-:Y:S02]  /*3040*/  FSEL R137, R24, -INF , !P4 ;  /* 0xff80000018897808 */ /* 0x000fe40006000000 */
[----:B------:R-:W-:Y:S01]  /*3050*/  ISETP.GE.AND P4, PT, R45, R18, PT ;  /* 0x000000122d00720c */ /* 0x000fe20003f86270 */
[----:B------:R3:W3:Y:S01]  /*3060*/  MUFU.TANH R10, R5 ;  /* 0x00000005000a7308 */ /* 0x0006e20000002400 */
[----:B----4-:R-:W-:Y:S02]  /*3070*/  FMNMX.FTZ R3, R13, R15, !PT ;  /* 0x0000000f0d037209 */ /* 0x010fe40007810000 */
[----:B------:R-:W-:Y:S02]  /*3080*/  FSEL R27, R124, -INF , !P3 ;  /* 0xff8000007c1b7808 */ /* 0x000fe40005800000 */
[----:B------:R-:W-:Y:S02]  /*3090*/  FMNMX.FTZ R3, R100, R3, !PT ;  /* 0x0000000364037209 */ /* 0x000fe40007810000 */
[----:B------:R-:W-:Y:S01]  /*30a0*/  FSEL R12, R126, -INF , !P5 ;  /* 0xff8000007e0c7808 */ /* 0x000fe20006800000 */
[----:B------:R-:W4:Y:S01]  /*30b0*/  MUFU.TANH R11, R14 ;  /* 0x0000000e000b7308 */ /* 0x000f220000002400 */
[----:B------:R-:W-:-:S02]  /*30c0*/  FMNMX.FTZ R3, R103, R3, !PT ;  /* 0x0000000367037209 */ /* 0x000fc40007810000 */
[----:B-1----:R-:W-:Y:S02]  /*30d0*/  FSEL R205, R4, -INF , !P4 ;  /* 0xff80000004cd7808 */ /* 0x002fe40006000000 */
[----:B------:R-:W-:Y:S02]  /*30e0*/  FMNMX.FTZ R4, R107, R3, !PT ;  /* 0x000000036b047209 */ /* 0x000fe40007810000 */
[----:B------:R-:W-:Y:S01]  /*30f0*/  ISETP.GE.AND P3, PT, R35, R19, PT ;  /* 0x000000132300720c */ /* 0x000fe20003f66270 */
[----:B------:R-:W-:Y:S01]  /*3100*/  MUFU.TANH R23, R23 ;  /* 0x0000001700177308 */ /* 0x000fe20000002400 */
[----:B------:R-:W-:Y:S02]  /*3110*/  FMNMX.FTZ R3, R12, R27, !PT ;  /* 0x0000001b0c037209 */ /* 0x000fe40007810000 */
[----:B------:R-:W-:Y:S02]  /*3120*/  FSEL R29, R90, -INF , !P3 ;  /* 0xff8000005a1d7808 */ /* 0x000fe40005800000 */
[----:B------:R-:W-:-:S02]  /*3130*/  FMNMX.FTZ R3, R16, R3, !PT ;  /* 0x0000000310037209 */ /* 0x000fc40007810000 */
[----:B------:R-:W-:Y:S01]  /*3140*/  ISETP.GE.AND P3, PT, R33, R19, PT ;  /* 0x000000132100720c */ /* 0x000fe20003f66270 */
[----:B------:R-:W-:Y:S01]  /*3150*/  MUFU.TANH R22, R22 ;  /* 0x0000001600167308 */ /* 0x000fe20000002400 */
[----:B------:R-:W-:Y:S02]  /*3160*/  FMNMX.FTZ R3, R29, R3, !PT ;  /* 0x000000031d037209 */ /* 0x000fe40007810000 */
[----:B------:R-:W-:Y:S02]  /*3170*/  FSEL R57, R80, -INF , !P3 ;  /* 0xff80000050397808 */ /* 0x000fe40005800000 */
[----:B------:R-:W-:Y:S02]  /*3180*/  FMNMX.FTZ R3, R56, R3, !PT ;  /* 0x0000000338037209 */ /* 0x000fe40007810000 */
[----:B------:R-:W-:Y:S01]  /*3190*/  ISETP.GE.AND P3, PT, R39, R19, PT ;  /* 0x000000132700720c */ /* 0x000fe20003f66270 */
[----:B------:R-:W-:Y:S01]  /*31a0*/  MUFU.TANH R14, R21 ;  /* 0x00000015000e7308 */ /* 0x000fe20000002400 */
[----:B------:R-:W-:-:S02]  /*31b0*/  FMNMX.FTZ R3, R57, R3, !PT ;  /* 0x0000000339037209 */ /* 0x000fc40007810000 */
[----:B------:R-:W-:Y:S02]  /*31c0*/  FSEL R59, R69, -INF , !P3 ;  /* 0xff800000453b7808 */ /* 0x000fe40005800000 */
[-C--:B------:R-:W-:Y:S02]  /*31d0*/  ISETP.GE.AND P4, PT, R47, R18.reuse, PT ;  /* 0x000000122f00720c */ /* 0x080fe40003f86270 */
[----:B------:R-:W-:Y:S01]  /*31e0*/  FMNMX.FTZ R3, R58, R3, !PT ;  /* 0x000000033a037209 */ /* 0x000fe20007810000 */
[----:B------:R-:W-:Y:S01]  /*31f0*/  MUFU.TANH R24, R54 ;  /* 0x0000003600187308 */ /* 0x000fe20000002400 */
[----:B------:R-:W-:Y:S02]  /*3200*/  ISETP.GE.AND P3, PT, R42, R19, PT ;  /* 0x000000132a00720c */ /* 0x000fe40003f66270 */
[-C--:B------:R-:W-:Y:S02]  /*3210*/  ISETP.GE.AND P6, PT, R44, R18.reuse, PT ;  /* 0x000000122c00720c */ /* 0x080fe40003fc6270 */
[----:B------:R-:W-:-:S02]  /*3220*/  ISETP.GE.AND P5, PT, R52, R18, PT ;  /* 0x000000123400720c */ /* 0x000fc40003fa6270 */
[----:B------:R-:W-:Y:S02]  /*3230*/  VIADDMNMX R20, R25, 0x48, R128, PT ;  /* 0x0000004819147846 */ /* 0x000fe40003800180 */
[----:B------:R-:W-:Y:S02]  /*3240*/  FMNMX.FTZ R4, R106, R4, !PT ;  /* 0x000000046a047209 */ /* 0x000fe40007810000 */
[----:B-----5:R-:W-:Y:S02]  /*3250*/  FSEL R194, R41, -INF , !P4 ;  /* 0xff80000029c27808 */ /* 0x020fe40006000000 */
[----:B------:R-:W-:Y:S02]  /*3260*/  FMNMX.FTZ R3, R59, R3, !PT ;  /* 0x000000033b037209 */ /* 0x000fe40007810000 */
[----:B------:R-:W-:Y:S02]  /*3270*/  FSEL R138, R17, -INF , !P3 ;  /* 0xff800000118a7808 */ /* 0x000fe40005800000 */
[----:B--2---:R-:W-:Y:S01]  /*3280*/  FSEL R206, R6, -INF , !P6 ;  /* 0xff80000006ce7808 */ /* 0x004fe20007000000 */
[----:B------:R-:W-:Y:S01]  /*3290*/  FMUL.FTZ R6, R61, UR8 ;  /* 0x000000083d067c20 */ /* 0x000fe20008410000 */
[----:B------:R-:W-:-:S02]  /*32a0*/  ISETP.GE.AND P4, PT, R68, R18, PT ;  /* 0x000000124400720c */ /* 0x000fc40003f86270 */
[----:B------:R-:W-:Y:S01]  /*32b0*/  FSEL R193, R64, -INF , !P5 ;  /* 0xff80000040c17808 */ /* 0x000fe20006800000 */
[----:B------:R-:W1:Y:S01]  /*32c0*/  MUFU.TANH R9, R6 ;  /* 0x0000000600097308 */ /* 0x000e620000002400 */
[-C--:B------:R-:W-:Y:S02]  /*32d0*/  ISETP.GE.AND P1, PT, R37, R20.reuse, PT ;  /* 0x000000142500720c */ /* 0x080fe40003f26270 */
[----:B------:R-:W-:Y:S02]  /*32e0*/  ISETP.GE.AND P3, PT, R44, R19, PT ;  /* 0x000000132c00720c */ /* 0x000fe40003f66270 */
[----:B------:R-:W-:Y:S02]  /*32f0*/  ISETP.GE.AND P5, PT, R0, R20, PT ;  /* 0x000000140000720c */ /* 0x000fe40003fa6270 */
[----:B---3--:R-:W-:Y:S01]  /*3300*/  FMNMX.FTZ R5, R105, R4, !PT ;  /* 0x0000000469057209 */ /* 0x008fe20007810000 */
[----:B------:R-:W-:Y:S01]  /*3310*/  MUFU.TANH R6, R28 ;  /* 0x0000001c00067308 */ /* 0x000fe20000002400 */
[----:B------:R-:W-:-:S02]  /*3320*/  FMNMX.FTZ R3, R137, R3, !PT ;  /* 0x0000000389037209 */ /* 0x000fc40007810000 */
[----:B------:R-:W-:Y:S02]  /*3330*/  FSEL R211, R10, -INF , !P4 ;  /* 0xff8000000ad37808 */ /* 0x000fe40006000000 */
[----:B------:R-:W-:Y:S02]  /*3340*/  ISETP.GE.AND P2, PT, R36, R20, PT ;  /* 0x000000142400720c */ /* 0x000fe40003f46270 */
[----:B------:R-:W-:Y:S02]  /*3350*/  FSEL R31, R123, -INF , !P1 ;  /* 0xff8000007b1f7808 */ /* 0x000fe40004800000 */
[----:B------:R-:W-:Y:S02]  /*3360*/  FSEL R136, R7, -INF , !P3 ;  /* 0xff80000007887808 */ /* 0x000fe40005800000 */
[----:B------:R-:W-:Y:S01]  /*3370*/  FSEL R10, R127, -INF , !P5 ;  /* 0xff8000007f0a7808 */ /* 0x000fe20006800000 */
[----:B------:R-:W2:Y:S01]  /*3380*/  MUFU.TANH R7, R26 ;  /* 0x0000001a00077308 */ /* 0x000ea20000002400 */
[----:B------:R-:W-:-:S02]  /*3390*/  FMNMX.FTZ R5, R129, R5, !PT ;  /* 0x0000000581057209 */ /* 0x000fc40007810000 */
[----:B------:R-:W-:Y:S02]  /*33a0*/  FMNMX.FTZ R4, R138, R3, !PT ;  /* 0x000000038a047209 */ /* 0x000fe40007810000 */
[----:B------:R-:W-:Y:S02]  /*33b0*/  ISETP.GE.AND P1, PT, R35, R20, PT ;  /* 0x000000142300720c */ /* 0x000fe40003f26270 */
[----:B------:R-:W-:Y:S02]  /*33c0*/  FSEL R40, R89, -INF , !P2 ;  /* 0xff80000059287808 */ /* 0x000fe40005000000 */
[----:B------:R-:W-:Y:S02]  /*33d0*/  FMNMX.FTZ R3, R10, R31, !PT ;  /* 0x0000001f0a037209 */ /* 0x000fe40007810000 */
[----:B------:R-:W-:Y:S02]  /*33e0*/  FMNMX.FTZ R5, R192, R5, !PT ;  /* 0x00000005c0057209 */ /* 0x000fe40007810000 */
[----:B------:R-:W-:-:S02]  /*33f0*/  ISETP.GE.AND P6, PT, R47, R19, PT ;  /* 0x000000132f00720c */ /* 0x000fc40003fc6270 */
[----:B------:R-:W-:Y:S02]  /*3400*/  FMNMX.FTZ R4, R139, R4, !PT ;  /* 0x000000048b047209 */ /* 0x000fe40007810000 */
[----:B------:R-:W-:Y:S02]  /*3410*/  ISETP.GE.AND P2, PT, R34, R20, PT ;  /* 0x000000142200720c */ /* 0x000fe40003f46270 */
[----:B------:R-:W-:Y:S02]  /*3420*/  FSEL R51, R88, -INF , !P1 ;  /* 0xff80000058337808 */ /* 0x000fe40004800000 */
[----:B------:R-:W-:Y:S02]  /*3430*/  FMNMX.FTZ R3, R40, R3, !PT ;  /* 0x0000000328037209 */ /* 0x000fe40007810000 */
[----:B------:R-:W-:Y:S02]  /*3440*/  FMNMX.FTZ R5, R195, R5, !PT ;  /* 0x00000005c3057209 */ /* 0x000fe40007810000 */
[----:B------:R-:W-:-:S02]  /*3450*/  ISETP.GE.AND P3, PT, R52, R19, PT ;  /* 0x000000133400720c */ /* 0x000fc40003f66270 */
[----:B------:R-:W-:Y:S02]  /*3460*/  FSEL R233, R8, -INF , !P6 ;  /* 0xff80000008e97808 */ /* 0x000fe40007000000 */
[----:B------:R-:W-:Y:S02]  /*3470*/  FMNMX.FTZ R102, R136, R4, !PT ;  /* 0x0000000488667209 */ /* 0x000fe40007810000 */
[----:B------:R-:W-:Y:S02]  /*3480*/  ISETP.GE.AND P1, PT, R33, R20, PT ;  /* 0x000000142100720c */ /* 0x000fe40003f26270 */
[----:B------:R-:W-:Y:S02]  /*3490*/  FSEL R72, R72, -INF , !P2 ;  /* 0xff80000048487808 */ /* 0x000fe40005000000 */
[----:B------:R-:W-:Y:S02]  /*34a0*/  FMNMX.FTZ R3, R51, R3, !PT ;  /* 0x0000000333037209 */ /* 0x000fe40007810000 */
[----:B------:R-:W-:-:S02]  /*34b0*/  FMNMX.FTZ R5, R205, R5, !PT ;  /* 0x00000005cd057209 */ /* 0x000fc40007810000 */
[----:B------:R-:W-:Y:S02]  /*34c0*/  ISETP.GE.AND P4, PT, R73, R18, PT ;  /* 0x000000124900720c */ /* 0x000fe40003f86270 */
[----:B------:R-:W-:Y:S02]  /*34d0*/  ISETP.GE.AND P6, PT, R68, R19, PT ;  /* 0x000000134400720c */ /* 0x000fe40003fc6270 */
[----:B----4-:R-:W-:Y:S02]  /*34e0*/  FSEL R218, R11, -INF , !P3 ;  /* 0xff8000000bda7808 */ /* 0x010fe40005800000 */
[----:B------:R-:W-:Y:S02]  /*34f0*/  FMNMX.FTZ R102, R233, R102, !PT ;  /* 0x00000066e9667209 */ /* 0x000fe40007810000 */
[----:B------:R-:W-:Y:S02]  /*3500*/  ISETP.GE.AND P2, PT, R32, R20, PT ;  /* 0x000000142000720c */ /* 0x000fe40003f46270 */
[----:B------:R-:W-:-:S02]  /*3510*/  FSEL R76, R75, -INF , !P1 ;  /* 0xff8000004b4c7808 */ /* 0x000fc40004800000 */
[----:B------:R-:W-:Y:S02]  /*3520*/  FMNMX.FTZ R3, R72, R3, !PT ;  /* 0x0000000348037209 */ /* 0x000fe40007810000 */
[----:B------:R-:W-:Y:S02]  /*3530*/  FMNMX.FTZ R5, R206, R5, !PT ;  /* 0x00000005ce057209 */ /* 0x000fe40007810000 */
[----:B-1----:R-:W-:Y:S02]  /*3540*/  FSEL R210, R9, -INF , !P4 ;  /* 0xff80000009d27808 */ /* 0x002fe40006000000 */
[----:B------:R-:W-:Y:S01]  /*3550*/  ISETP.GE.AND P4, PT, R73, R19, PT ;  /* 0x000000134900720c */ /* 0x000fe20003f86270 */
[----:B------:R-:W1:Y:S01]  /*3560*/  MUFU.TANH R9, R43 ;  /* 0x0000002b00097308 */ /* 0x000e620000002400 */
[----:B--2---:R-:W-:Y:S02]  /*3570*/  FSEL R220, R7, -INF , !P6 ;  /* 0xff80000007dc7808 */ /* 0x004fe40007000000 */
[----:B------:R-:W-:-:S02]  /*3580*/  FMNMX.FTZ R102, R218, R102, !PT ;  /* 0x00000066da667209 */ /* 0x000fc40007810000 */
[----:B------:R-:W-:Y:S02]  /*3590*/  ISETP.GE.AND P1, PT, R39, R20, PT ;  /* 0x000000142700720c */ /* 0x000fe40003f26270 */
[----:B------:R-:W-:Y:S01]  /*35a0*/  FSEL R28, R71, -INF , !P2 ;  /* 0xff800000471c7808 */ /* 0x000fe20005000000 */
[----:B------:R-:W-:Y:S01]  /*35b0*/  MUFU.TANH R7, R48 ;  /* 0x0000003000077308 */ /* 0x000fe20000002400 */
[----:B------:R-:W-:Y:S02]  /*35c0*/  FMNMX.FTZ R3, R76, R3, !PT ;  /* 0x000000034c037209 */ /* 0x000fe40007810000 */
[----:B------:R-:W-:Y:S02]  /*35d0*/  FMNMX.FTZ R5, R194, R5, !PT ;  /* 0x00000005c2057209 */ /* 0x000fe40007810000 */
[----:B------:R-:W-:Y:S02]  /*35e0*/  FSEL R222, R6, -INF , !P4 ;  /* 0xff80000006de7808 */ /* 0x000fe40006000000 */
[----:B------:R-:W-:Y:S01]  /*35f0*/  FMNMX.FTZ R102, R220, R102, !PT ;  /* 0x00000066dc667209 */ /* 0x000fe20007810000 */
[----:B------:R-:W2:Y:S01]  /*3600*/  MUFU.TANH R6, R46 ;  /* 0x0000002e00067308 */ /* 0x000ea20000002400 */
[----:B------:R-:W-:-:S02]  /*3610*/  ISETP.GE.AND P2, PT, R38, R20, PT ;  /* 0x000000142600720c */ /* 0x000fc40003f46270 */
[----:B------:R-:W-:Y:S02]  /*3620*/  FSEL R11, R70, -INF , !P1 ;  /* 0xff800000460b7808 */ /* 0x000fe40004800000 */
[----:B------:R-:W-:Y:S02]  /*3630*/  FMNMX.FTZ R3, R28, R3, !PT ;  /* 0x000000031c037209 */ /* 0x000fe40007810000 */
[----:B------:R-:W-:Y:S02]  /*3640*/  FMNMX.FTZ R5, R193, R5, !PT ;  /* 0x00000005c1057209 */ /* 0x000fe40007810000 */
[----:B------:R-:W-:Y:S02]  /*3650*/  FMNMX.FTZ R102, R222, R102, !PT ;  /* 0x00000066de667209 */ /* 0x000fe40007810000 */
[----:B------:R-:W-:Y:S02]  /*3660*/  ISETP.GE.AND P1, PT, R42, R20, PT ;  /* 0x000000142a00720c */ /* 0x000fe40003f26270 */
[----:B------:R-:W-:Y:S01]  /*3670*/  FSEL R130, R49, -INF , !P2 ;  /* 0xff80000031827808 */ /* 0x000fe20005000000 */
[----:B------:R-:W3:Y:S01]  /*3680*/  SHFL.BFLY PT, R4, R102, 0x2, 0x1f ;  /* 0x0c401f0066047f89 */ /* 0x000ee200000e0000 */
[----:B------:R-:W-:-:S02]  /*3690*/  FMNMX.FTZ R3, R11, R3, !PT ;  /* 0x000000030b037209 */ /* 0x000fc40007810000 */
[----:B------:R-:W-:Y:S02]  /*36a0*/  FMNMX.FTZ R5, R211, R5, !PT ;  /* 0x00000005d3057209 */ /* 0x000fe40007810000 */
[-C--:B------:R-:W-:Y:S02]  /*36b0*/  ISETP.GE.AND P2, PT, R45, R20.reuse, PT ;  /* 0x000000142d00720c */ /* 0x080fe40003f46270 */
[----:B------:R-:W-:Y:S02]  /*36c0*/  FSEL R131, R30, -INF , !P1 ;  /* 0xff8000001e837808 */ /* 0x000fe40004800000 */
[----:B------:R-:W-:Y:S02]  /*36d0*/  FMNMX.FTZ R3, R130, R3, !PT ;  /* 0x0000000382037209 */ /* 0x000fe40007810000 */
[----:B------:R-:W-:Y:S02]  /*36e0*/  FMNMX.FTZ R5, R210, R5, !PT ;  /* 0x00000005d2057209 */ /* 0x000fe40007810000 */
[----:B------:R-:W-:-:S02]  /*36f0*/  ISETP.GE.AND P1, PT, R44, R20, PT ;  /* 0x000000142c00720c */ /* 0x000fc40003f26270 */
[----:B------:R-:W-:Y:S01]  /*3700*/  FSEL R134, R23, -INF , !P2 ;  /* 0xff80000017867808 */ /* 0x000fe20005000000 */
[----:B------:R-:W4:Y:S01]  /*3710*/  SHFL.BFLY PT, R104, R5, 0x2, 0x1f ;  /* 0x0c401f0005687f89 */ /* 0x000f2200000e0000 */
        /* <DEDUP_REMOVED lines=8> */
[----:B-1----:R-:W-:Y:S02]  /*37a0*/  FSEL R216, R9, -INF , !P1 ;  /* 0xff80000009d87808 */ /* 0x002fe40004800000 */
[----:B------:R-:W-:Y:S01]  /*37b0*/  FMNMX.FTZ R3, R213, R3, !PT ;  /* 0x00000003d5037209 */ /* 0x000fe20007810000 */
[----:B------:R-:W-:Y:S01]  /*37c0*/  MUFU.TANH R9, R55 ;  /* 0x0000003700097308 */ /* 0x000fe20000002400 */
[----:B------:R-:W-:-:S02]  /*37d0*/  ISETP.GE.AND P1, PT, R73, R20, PT ;  /* 0x000000144900720c */ /* 0x000fc40003f26270 */
[----:B--2---:R-:W-:Y:S02]  /*37e0*/  FSEL R219, R6, -INF , !P2 ;  /* 0xff80000006db7808 */ /* 0x004fe40005000000 */
[----:B------:R-:W-:Y:S02]  /*37f0*/  FMNMX.FTZ R3, R216, R3, !PT ;  /* 0x00000003d8037209 */ /* 0x000fe40007810000 */
[----:B---3--:R-:W-:Y:S02]  /*3800*/  FMNMX.FTZ R102, R102, R4, !PT ;  /* 0x0000000466667209 */ /* 0x008fe40007810000 */
[----:B------:R-:W-:Y:S02]  /*3810*/  FSEL R223, R7, -INF , !P1 ;  /* 0xff80000007df7808 */ /* 0x000fe40004800000 */
[----:B------:R-:W-:Y:S01]  /*3820*/  FMNMX.FTZ R4, R219, R3, !PT ;  /* 0x00000003db047209 */ /* 0x000fe20007810000 */
[----:B------:R-:W1:Y:S01]  /*3830*/  SHFL.BFLY PT, R6, R102, 0x1, 0x1f ;  /* 0x0c201f0066067f89 */ /* 0x000e6200000e0000 */
[----:B----4-:R-:W-:Y:S01]  /*3840*/  FMNMX.FTZ R104, R5, R104, !PT ;  /* 0x0000006805687209 */ /* 0x010fe20007810000 */
[----:B------:R-:W-:Y:S01]  /*3850*/  FMUL.FTZ R3, R67, UR8 ;  /* 0x0000000843037c20 */ /* 0x000fe20008410000 */
[----:B------:R-:W-:Y:S01]  /*3860*/  FMNMX.FTZ R4, R223, R4, !PT ;  /* 0x00000004df047209 */ /* 0x000fe20007810000 */
[----:B------:R-:W-:Y:S01]  /*3870*/  FMUL.FTZ R5, R66, UR8 ;  /* 0x0000000842057c20 */ /* 0x000fe20008410000 */
[----:B------:R-:W-:Y:S01]  /*3880*/  VIADDMNMX R21, R25, 0x8, R128, PT ;  /* 0x0000000819157846 */ /* 0x000fe20003800180 */
[----:B------:R-:W2:Y:S01]  /*3890*/  SHFL.BFLY PT, R8, R104, 0x1, 0x1f ;  /* 0x0c201f0068087f89 */ /* 0x000ea200000e0000 */
[----:B------:R3:W-:Y:S02]  /*38a0*/  MUFU.TANH R30, R3 ;  /* 0x00000003001e7308 */ /* 0x0007e40000002400 */
[-C--:B------:R-:W-:Y:S01]  /*38b0*/  ISETP.GE.AND P5, PT, R35, R21.reuse, PT ;  /* 0x000000152300720c */ /* 0x080fe20003fa6270 */
[----:B------:R-:W4:Y:S01]  /*38c0*/  SHFL.BFLY PT, R7, R4, 0x2, 0x1f ;  /* 0x0c401f0004077f89 */ /* 0x000f2200000e0000 */
[----:B------:R-:W-:-:S02]  /*38d0*/  ISETP.GE.AND P3, PT, R33, R21, PT ;  /* 0x000000152100720c */ /* 0x000fc40003f66270 */
[----:B------:R-:W-:Y:S02]  /*38e0*/  FSEL R22, R140, -INF , !P5 ;  /* 0xff8000008c167808 */ /* 0x000fe40006800000 */
[----:B------:R5:W4:Y:S01]  /*38f0*/  MUFU.TANH R26, R5 ;  /* 0x00000005001a7308 */ /* 0x000b220000002400 */
[-C--:B------:R-:W-:Y:S02]  /*3900*/  ISETP.GE.AND P5, PT, R0, R21.reuse, PT ;  /* 0x000000150000720c */ /* 0x080fe40003fa6270 */
[-C--:B------:R-:W-:Y:S02]  /*3910*/  ISETP.GE.AND P6, PT, R36, R21.reuse, PT ;  /* 0x000000152400720c */ /* 0x080fe40003fc6270 */
[----:B------:R-:W-:Y:S02]  /*3920*/  FSEL R50, R85, -INF , !P3 ;  /* 0xff80000055327808 */ /* 0x000fe40005800000 */
[----:B------:R-:W-:Y:S01]  /*3930*/  FSEL R23, R141, -INF , !P6 ;  /* 0xff8000008d177808 */ /* 0x000fe20007000000 */
[----:B---3--:R-:W-:Y:S01]  /*3940*/  FMUL.FTZ R3, R62, UR8 ;  /* 0x000000083e037c20 */ /* 0x008fe20008410000 */
[----:B-1----:R-:W-:Y:S01]  /*3950*/  FMNMX.FTZ R102, R102, R6, !PT ;  /* 0x0000000666667209 */ /* 0x002fe20007810000 */
[----:B------:R-:W-:Y:S01]  /*3960*/  IMAD R6, R156, 0x20, R154 ;  /* 0x000000209c067824 */ /* 0x000fe200078e029a */
[----:B------:R-:W-:-:S02]  /*3970*/  ISETP.GE.AND P4, PT, R34, R21, PT ;  /* 0x000000152200720c */ /* 0x000fc40003f86270 */
[----:B------:R-:W-:Y:S01]  /*3980*/  ISETP.GE.AND P2, PT, R32, R21, PT ;  /* 0x000000152000720c */ /* 0x000fe20003f46270 */
[----:B------:R-:W-:Y:S01]  /*3990*/  FMUL.FTZ R17, R102, UR9 ;  /* 0x0000000966117c20 */ /* 0x000fe20008410000 */
[----:B--2---:R-:W-:Y:S01]  /*39a0*/  FMNMX.FTZ R104, R104, R8, !PT ;  /* 0x0000000868687209 */ /* 0x004fe20007810000 */
[----:B-----5:R-:W-:Y:S01]  /*39b0*/  FMUL.FTZ R5, R63, UR8 ;  /* 0x000000083f057c20 */ /* 0x020fe20008410000 */
[----:B------:R1:W2:Y:S01]  /*39c0*/  MUFU.TANH R8, R3 ;  /* 0x0000000300087308 */ /* 0x0002a20000002400 */
[----:B----4-:R-:W-:Y:S02]  /*39d0*/  FMNMX.FTZ R4, R4, R7, !PT ;  /* 0x0000000704047209 */ /* 0x010fe40007810000 */
[----:B------:R-:W-:Y:S02]  /*39e0*/  FSETP.NEU.FTZ.AND P1, PT, R104, -INF , PT ;  /* 0xff8000006800780b */ /* 0x000fe40003f3d000 */
[----:B------:R-:W-:Y:S01]  /*39f0*/  FSEL R14, R91, -INF , !P4 ;  /* 0xff8000005b0e7808 */ /* 0x000fe20006000000 */
[----:B------:R-:W3:Y:S01]  /*3a00*/  SHFL.BFLY PT, R101, R4, 0x1, 0x1f ;  /* 0x0c201f0004657f89 */ /* 0x000ee200000e0000 */
[----:B------:R-:W-:Y:S01]  /*3a10*/  FSEL R48, R84, -INF , !P2 ;  /* 0xff80000054307808 */ /* 0x000fe20005000000 */
[----:B------:R4:W5:Y:S01]  /*3a20*/  MUFU.TANH R41, R5 ;  /* 0x0000000500297308 */ /* 0x0009620000002400 */
[----:B------:R-:W-:-:S02]  /*3a30*/  ISETP.GE.AND P6, PT, R38, R21, PT ;  /* 0x000000152600720c */ /* 0x000fc40003fc6270 */
[-C--:B------:R-:W-:Y:S02]  /*3a40*/  ISETP.GE.AND P4, PT, R45, R21.reuse, PT ;  /* 0x000000152d00720c */ /* 0x080fe40003f86270 */
[----:B------:R-:W-:Y:S02]  /*3a50*/  FSEL R133, R133, -INF , !P6 ;  /* 0xff80000085857808 */ /* 0x000fe40007000000 */
[----:B------:R-:W-:Y:S01]  /*3a60*/  FSEL R234, R24, -INF , !P4 ;  /* 0xff80000018ea7808 */ /* 0x000fe20006000000 */
[----:B-1----:R-:W-:Y:S01]  /*3a70*/  FMUL.FTZ R3, R104, UR9 ;  /* 0x0000000968037c20 */ /* 0x002fe20008410000 */
[----:B------:R-:W-:-:S04]  /*3a80*/  ISETP.GE.AND P2, PT, R47, R21, PT ;  /* 0x000000152f00720c */ /* 0x000fc80003f46270 */
[----:B------:R-:W-:Y:S02]  /*3a90*/  FSEL R3, R3, RZ, P1 ;  /* 0x000000ff03037208 */ /* 0x000fe40000800000 */
[----:B------:R-:W-:Y:S02]  /*3aa0*/  FSETP.NEU.FTZ.AND P1, PT, R102, -INF , PT ;  /* 0xff8000006600780b */ /* 0x000fe40003f3d000 */
[----:B------:R-:W-:Y:S01]  /*3ab0*/  FSEL R232, R26, -INF , !P2 ;  /* 0xff8000001ae87808 */ /* 0x000fe20005000000 */
[----:B----4-:R-:W-:Y:S01]  /*3ac0*/  FFMA.FTZ R5, R13, UR9, -R3 ;  /* 0x000000090d057c23 */ /* 0x010fe20008010803 */
[----:B------:R-:W-:Y:S02]  /*3ad0*/  FSEL R17, R17, RZ, P1 ;  /* 0x000000ff11117208 */ /* 0x000fe40000800000 */
[----:B------:R-:W-:Y:S01]  /*3ae0*/  ISETP.GE.AND P1, PT, R37, R21, PT ;  /* 0x000000152500720c */ /* 0x000fe20003f26270 */
[----:B------:R1:W-:Y:S01]  /*3af0*/  MUFU.EX2 R196, R5 ;  /* 0x0000000500c47308 */ /* 0x0003e20000000800 */
[----:B---3--:R-:W-:Y:S01]  /*3b00*/  FMNMX.FTZ R101, R4, R101, !PT ;  /* 0x0000006504657209 */ /* 0x008fe20007810000 */
[----:B------:R-:W-:Y:S01]  /*3b10*/  FFMA.FTZ R0, R16, UR9, -R17 ;  /* 0x0000000910007c23 */ /* 0x000fe20008010811 */
[----:B------:R-:W-:-:S02]  /*3b20*/  FSEL R13, R145, -INF , !P5 ;  /* 0xff800000910d7808 */ /* 0x000fc40006800000 */
[C---:B------:R-:W-:Y:S01]  /*3b30*/  FSETP.NEU.FTZ.AND P3, PT, R101.reuse, -INF , PT ;  /* 0xff8000006500780b */ /* 0x040fe20003f7d000 */
[----:B------:R-:W-:Y:S01]  /*3b40*/  FMUL.FTZ R16, R101, UR9 ;  /* 0x0000000965107c20 */ /* 0x000fe20008410000 */
[-C--:B------:R-:W-:Y:S01]  /*3b50*/  ISETP.GE.AND P5, PT, R42, R21.reuse, PT ;  /* 0x000000152a00720c */ /* 0x080fe20003fa6270 */
[----:B------:R3:W-:Y:S03]  /*3b60*/  MUFU.EX2 R180, R0 ;  /* 0x0000000000b47308 */ /* 0x0007e60000000800 */
[----:B------:R-:W-:Y:S02]  /*3b70*/  FSEL R16, R16, RZ, P3 ;  /* 0x000000ff10107208 */ /* 0x000fe40001800000 */
[----:B------:R-:W-:Y:S02]  /*3b80*/  FSEL R132, R132, -INF , !P5 ;  /* 0xff80000084847808 */ /* 0x000fe40006800000 */
[----:B------:R-:W-:Y:S01]  /*3b90*/  ISETP.GE.AND P3, PT, R44, R21, PT ;  /* 0x000000152c00720c */ /* 0x000fe20003f66270 */
[----:B------:R-:W-:Y:S01]  /*3ba0*/  FFMA.FTZ R4, R10, UR9, -R16 ;  /* 0x000000090a047c23 */ /* 0x000fe20008010810 */
[----:B-1----:R-:W-:Y:S01]  /*3bb0*/  FFMA.FTZ R5, R15, UR9, -R3 ;  /* 0x000000090f057c23 */ /* 0x002fe20008010803 */
[----:B------:R-:W-:-:S02]  /*3bc0*/  FSEL R15, R144, -INF , !P1 ;  /* 0xff800000900f7808 */ /* 0x000fc40004800000 */
[----:B------:R-:W-:Y:S01]  /*3bd0*/  MUFU.EX2 R252, R4 ;  /* 0x0000000400fc7308 */ /* 0x000fe20000000800 */
[----:B------:R-:W-:Y:S02]  /*3be0*/  ISETP.GE.AND P1, PT, R39, R21, PT ;  /* 0x000000152700720c */ /* 0x000fe40003f26270 */
[----:B------:R-:W-:Y:S01]  /*3bf0*/  FSEL R235, R9, -INF , !P3 ;  /* 0xff80000009eb7808 */ /* 0x000fe20005800000 */
[----:B---3--:R-:W-:Y:S01]  /*3c00*/  FFMA.FTZ R0, R29, UR9, -R17 ;  /* 0x000000091d007c23 */ /* 0x008fe20008010811 */
[----:B------:R-:W-:-:S03]  /*3c10*/  FSEL R49, R77, -INF , !P1 ;  /* 0xff8000004d317808 */ /* 0x000fc60004800000 */
[----:B------:R1:W-:Y:S01]  /*3c20*/  MUFU.EX2 R142, R5 ;  /* 0x00000005008e7308 */ /* 0x0003e20000000800 */
[-C--:B------:R-:W-:Y:S02]  /*3c30*/  ISETP.GE.AND P1, PT, R52, R21.reuse, PT ;  /* 0x000000153400720c */ /* 0x080fe40003f26270 */
[-C--:B------:R-:W-:Y:S02]  /*3c40*/  ISETP.GE.AND P5, PT, R68, R21.reuse, PT ;  /* 0x000000154400720c */ /* 0x080fe40003fa6270 */
[----:B------:R-:W-:Y:S02]  /*3c50*/  FSEL R182, R30, -INF , !P1 ;  /* 0xff8000001eb67808 */ /* 0x000fe40004800000 */
[----:B------:R-:W-:Y:S01]  /*3c60*/  ISETP.GE.AND P1, PT, R73, R21, PT ;  /* 0x000000154900720c */ /* 0x000fe20003f26270 */
[----:B------:R3:W4:Y:S01]  /*3c70*/  MUFU.EX2 R181, R0 ;  /* 0x0000000000b57308 */ /* 0x0007220000000800 */
[----:B--2---:R-:W-:Y:S02]  /*3c80*/  FSEL R183, R8, -INF , !P5 ;  /* 0xff80000008b77808 */ /* 0x004fe40006800000 */
[----:B-----5:R-:W-:Y:S01]  /*3c90*/  FSEL R197, R41, -INF , !P1 ;  /* 0xff80000029c57808 */ /* 0x020fe20004800000 */
[----:B-1----:R-:W-:-:S04]  /*3ca0*/  FFMA.FTZ R5, R12, UR9, -R17 ;  /* 0x000000090c057c23 */ /* 0x002fc80008010811 */
[----:B------:R1:W-:Y:S01]  /*3cb0*/  MUFU.EX2 R143, R5 ;  /* 0x00000005008f7308 */ /* 0x0003e20000000800 */
[----:B---3--:R-:W-:Y:S01]  /*3cc0*/  IMAD.IADD R0, R155, 0x1, R6 ;  /* 0x000000019b007824 */ /* 0x008fe200078e0206 */
[----:B----4-:R-:W-:-:S04]  /*3cd0*/  F2FP.BF16.F32.PACK_AB R6, R181, R180 ;  /* 0x000000b4b506723e */ /* 0x010fc800000010ff */
[----:B------:R-:W-:Y:S01]  /*3ce0*/  LEA R224, R0, UR4, 0x1 ;  /* 0x0000000400e07c11 */ /* 0x000fe2000f8e08ff */
[----:B------:R-:W-:-:S04]  /*3cf0*/  FFMA.FTZ R0, R31, UR9, -R16 ;  /* 0x000000091f007c23 */ /* 0x000fc80008010810 */
[----:B------:R-:W2:Y:S01]  /*3d00*/  MUFU.EX2 R245, R0 ;  /* 0x0000000000f57308 */ /* 0x000ea20000000800 */
[----:B------:R-:W-:Y:S02]  /*3d10*/  IMAD R226, R2, 0x2, R224 ;  /* 0x0000000202e27824 */ /* 0x000fe400078e02e0 */
[----:B------:R-:W-:Y:S01]  /*3d20*/  FFMA.FTZ R2, R40, UR9, -R16 ;  /* 0x0000000928027c23 */ /* 0x000fe20008010810 */
[----:B-1----:R-:W-:Y:S01]  /*3d30*/  FFMA.FTZ R5, R27, UR9, -R17 ;  /* 0x000000091b057c23 */ /* 0x002fe20008010811 */
[----:B------:R-:W1:Y:S03]  /*3d40*/  LDSM.16.MT88.4 R44, [R224+0x9000] ;  /* 0x00900000e02c783b */ /* 0x000e660000004200 */
[----:B------:R3:W4:Y:S01]  /*3d50*/  MUFU.EX2 R199, R5 ;  /* 0x0000000500c77308 */ /* 0x0007220000000800 */
[----:B------:R-:W5:Y:S04]  /*3d60*/  LDSM.16.MT88.4 R52, [R226+0x9000] ;  /* 0x00900000e234783b */ /* 0x000f680000004200 */
[----:B------:R-:W-:Y:S03]  /*3d70*/  LDSM.16.MT88.4 R64, [R224+0xa000] ;  /* 0x00a00000e040783b */ /* 0x000fe60000004200 */
[----:B------:R2:W-:Y:S01]  /*3d80*/  MUFU.EX2 R249, R2 ;  /* 0x0000000200f97308 */ /* 0x0005e20000000800 */
[----:B------:R-:W-:Y:S04]  /*3d90*/  LDSM.16.MT88.4 R68, [R226+0xa000] ;  /* 0x00a00000e244783b */ /* 0x000fe80000004200 */
[----:B------:R-:W5:Y:S01]  /*3da0*/  LDSM.16.MT88.4 R84, [R224+0xb000] ;  /* 0x00b00000e054783b */ /* 0x000f620000004200 */
[----:B---3--:R-:W-:-:S03]  /*3db0*/  FMNMX.FTZ R5, R13, R15, !PT ;  /* 0x0000000f0d057209 */ /* 0x008fc60007810000 */
[----:B------:R-:W3:Y:S01]  /*3dc0*/  LDSM.16.MT88.4 R96, [R226+0xb000] ;  /* 0x00b00000e260783b */ /* 0x000ee20000004200 */
[----:B------:R-:W-:-:S03]  /*3dd0*/  FMNMX.FTZ R5, R23, R5, !PT ;  /* 0x0000000517057209 */ /* 0x000fc60007810000 */
[----:B------:R-:W-:Y:S01]  /*3de0*/  LDSM.16.MT88.4 R92, [R224+0x9400] ;  /* 0x00940000e05c783b */ /* 0x000fe20000004200 */
[----:B------:R-:W-:Y:S01]  /*3df0*/  FMNMX.FTZ R5, R22, R5, !PT ;  /* 0x0000000516057209 */ /* 0x000fe20007810000 */
[----:B--2---:R-:W-:Y:S02]  /*3e00*/  FFMA.FTZ R2, R51, UR9, -R16 ;  /* 0x0000000933027c23 */ /* 0x004fe40008010810 */
[----:B------:R-:W-:Y:S01]  /*3e10*/  LDSM.16.MT88.4 R108, [R226+0x9400] ;  /* 0x00940000e26c783b */ /* 0x000fe20000004200 */
[----:B------:R-:W-:Y:S01]  /*3e20*/  FMNMX.FTZ R4, R14, R5, !PT ;  /* 0x000000050e047209 */ /* 0x000fe20007810000 */
[----:B------:R2:W1:Y:S02]  /*3e30*/  MUFU.EX2 R251, R2 ;  /* 0x0000000200fb7308 */ /* 0x0004640000000800 */
[----:B------:R-:W-:Y:S01]  /*3e40*/  LDSM.16.MT88.4 R112, [R224+0xa400] ;  /* 0x00a40000e070783b */ /* 0x000fe20000004200 */
[----:B------:R-:W-:Y:S02]  /*3e50*/  F2FP.BF16.F32.PACK_AB R5, R245, R252 ;  /* 0x000000fcf505723e */ /* 0x000fe400000010ff */
[----:B------:R-:W-:Y:S01]  /*3e60*/  FMNMX.FTZ R4, R50, R4, !PT ;  /* 0x0000000432047209 */ /* 0x000fe20007810000 */
[----:B------:R-:W-:Y:S03]  /*3e70*/  LDSM.16.MT88.4 R116, [R226+0xa400] ;  /* 0x00a40000e274783b */ /* 0x000fe60000004200 */
[----:B------:R-:W-:Y:S01]  /*3e80*/  FMNMX.FTZ R0, R48, R4, !PT ;  /* 0x0000000430007209 */ /* 0x000fe20007810000 */
[----:B------:R-:W-:Y:S01]  /*3e90*/  LDSM.16.MT88.4 R120, [R224+0xb400] ;  /* 0x00b40000e078783b */ /* 0x000fe20000004200 */
[----:B----4-:R-:W-:-:S02]  /*3ea0*/  F2FP.BF16.F32.PACK_AB R4, R199, R143 ;  /* 0x0000008fc704723e */ /* 0x010fc400000010ff */
[----:B------:R-:W-:Y:S01]  /*3eb0*/  FMNMX.FTZ R0, R49, R0, !PT ;  /* 0x0000000031007209 */ /* 0x000fe20007810000 */
[----:B------:R-:W-:Y:S03]  /*3ec0*/  LDSM.16.MT88.4 R124, [R226+0xb400] ;  /* 0x00b40000e27c783b */ /* 0x000fe60000004200 */
[----:B------:R-:W-:Y:S01]  /*3ed0*/  FMNMX.FTZ R0, R133, R0, !PT ;  /* 0x0000000085007209 */ /* 0x000fe20007810000 */
[----:B--2---:R-:W-:Y:S01]  /*3ee0*/  FFMA.FTZ R2, R56, UR9, -R17 ;  /* 0x0000000938027c23 */ /* 0x004fe20008010811 */
[----:B-1----:R-:W-:Y:S02]  /*3ef0*/  F2FP.BF16.F32.PACK_AB R7, R251, R249 ;  /* 0x000000f9fb07723e */ /* 0x002fe400000010ff */
[----:B------:R-:W-:Y:S01]  /*3f00*/  FMNMX.FTZ R0, R132, R0, !PT ;  /* 0x0000000084007209 */ /* 0x000fe20007810000 */
[----:B------:R1:W-:Y:S03]  /*3f10*/  MUFU.EX2 R246, R2 ;  /* 0x0000000200f67308 */ /* 0x0003e60000000800 */
[----:B------:R-:W-:Y:S01]  /*3f20*/  FMNMX.FTZ R0, R234, R0, !PT ;  /* 0x00000000ea007209 */ /* 0x000fe20007810000 */
[----:B------:R-:W-:Y:S03]  /*3f30*/  HMMA.16816.F32.BF16 R24, R4, R44, RZ ;  /* 0x0000002c0418723c */ /* 0x000fe600000418ff */
[----:B------:R-:W-:-:S03]  /*3f40*/  FMNMX.FTZ R0, R235, R0, !PT ;  /* 0x00000000eb007209 */ /* 0x000fc60007810000 */
[C---:B-----5:R-:W-:Y:S06]  /*3f50*/  HMMA.16816.F32.BF16 R60, R4.reuse, R52, RZ ;  /* 0x00000034043c723c */ /* 0x060fec00000418ff */
[----:B------:R-:W-:Y:S01]  /*3f60*/  HMMA.16816.F32.BF16 R88, R4, R84, RZ ;  /* 0x000000540458723c */ /* 0x000fe200000418ff */
[----:B-1----:R-:W-:Y:S01]  /*3f70*/  FMNMX.FTZ R2, R232, R0, !PT ;  /* 0x00000000e8027209 */ /* 0x002fe20007810000 */
[----:B------:R-:W-:-:S03]  /*3f80*/  FFMA.FTZ R0, R57, UR9, -R17 ;  /* 0x0000000939007c23 */ /* 0x000fc60008010811 */
[----:B------:R-:W-:Y:S01]  /*3f90*/  FMNMX.FTZ R2, R182, R2, !PT ;  /* 0x00000002b6027209 */ /* 0x000fe20007810000 */
[----:B------:R1:W-:Y:S01]  /*3fa0*/  MUFU.EX2 R248, R0 ;  /* 0x0000000000f87308 */ /* 0x0003e20000000800 */
[----:B---3--:R-:W-:Y:S02]  /*3fb0*/  HMMA.16816.F32.BF16 R80, R4, R96, RZ ;  /* 0x000000600450723c */ /* 0x008fe400000418ff */
[----:B------:R-:W-:-:S04]  /*3fc0*/  FMNMX.FTZ R2, R183, R2, !PT ;  /* 0x00000002b7027209 */ /* 0x000fc80007810000 */
[C---:B------:R-:W-:Y:S06]  /*3fd0*/  HMMA.16816.F32.BF16 R36, R4.reuse, R54, RZ ;  /* 0x000000360424723c */ /* 0x040fec00000418ff */
[----:B------:R-:W-:Y:S01]  /*3fe0*/  HMMA.16816.F32.BF16 R32, R4, R66, RZ ;  /* 0x000000420420723c */ /* 0x000fe200000418ff */
[----:B-1----:R-:W-:-:S05]  /*3ff0*/  FFMA.FTZ R0, R58, UR9, -R17 ;  /* 0x000000093a007c23 */ /* 0x002fca0008010811 */
[C---:B------:R-:W-:Y:S01]  /*4000*/  HMMA.16816.F32.BF16 R40, R4.reuse, R86, RZ ;  /* 0x000000560428723c */ /* 0x040fe200000418ff */
[----:B------:R1:W-:Y:S02]  /*4010*/  MUFU.EX2 R247, R0 ;  /* 0x0000000000f77308 */ /* 0x0003e40000000800 */
[----:B-1----:R-:W-:Y:S01]  /*4020*/  FMNMX.FTZ R0, R197, R2, !PT ;  /* 0x00000002c5007209 */ /* 0x002fe20007810000 */
[----:B------:R-:W-:Y:S02]  /*4030*/  FFMA.FTZ R2, R59, UR9, -R17 ;  /* 0x000000093b027c23 */ /* 0x000fe40008010811 */
[C---:B------:R-:W-:Y:S02]  /*4040*/  HMMA.16816.F32.BF16 R56, R4.reuse, R64, RZ ;  /* 0x000000400438723c */ /* 0x040fe400000418ff */
[----:B------:R-:W1:Y:S01]  /*4050*/  SHFL.BFLY PT, R8, R0, 0x2, 0x1f ;  /* 0x0c401f0000087f89 */ /* 0x000e6200000e0000 */
[----:B------:R2:W3:Y:S02]  /*4060*/  MUFU.EX2 R250, R2 ;  /* 0x0000000200fa7308 */ /* 0x0004e40000000800 */
[----:B--2---:R-:W-:Y:S01]  /*4070*/  FFMA.FTZ R2, R72, UR9, -R16 ;  /* 0x0000000948027c23 */ /* 0x004fe20008010810 */
[----:B---3--:R-:W-:Y:S01]  /*4080*/  F2FP.BF16.F32.PACK_AB R10, R250, R247 ;  /* 0x000000f7fa0a723e */ /* 0x008fe200000010ff */
[----:B------:R-:W-:Y:S04]  /*4090*/  HMMA.16816.F32.BF16 R72, R4, R68, RZ ;  /* 0x000000440448723c */ /* 0x000fe800000418ff */
[----:B------:R2:W-:Y:S01]  /*40a0*/  MUFU.EX2 R241, R2 ;  /* 0x0000000200f17308 */ /* 0x0005e20000000800 */
[----:B-1----:R-:W-:-:S02]  /*40b0*/  FMNMX.FTZ R0, R0, R8, !PT ;  /* 0x0000000800007209 */ /* 0x002fc40007810000 */
[----:B------:R-:W-:-:S03]  /*40c0*/  F2FP.BF16.F32.PACK_AB R8, R248, R246 ;  /* 0x000000f6f808723e */ /* 0x000fc600000010ff */
[----:B------:R-:W1:Y:S01]  /*40d0*/  SHFL.BFLY PT, R12, R0, 0x1, 0x1f ;  /* 0x0c201f00000c7f89 */ /* 0x000e6200000e0000 */
[--C-:B--2---:R-:W-:Y:S02]  /*40e0*/  FFMA.FTZ R2, R76, UR9, -R16.reuse ;  /* 0x000000094c027c23 */ /* 0x104fe40008010810 */
[C---:B------:R-:W-:Y:S02]  /*40f0*/  HMMA.16816.F32.BF16 R76, R4.reuse, R46, RZ ;  /* 0x0000002e044c723c */ /* 0x040fe400000418ff */
[----:B------:R2:W3:Y:S02]  /*4100*/  MUFU.EX2 R242, R2 ;  /* 0x0000000200f27308 */ /* 0x0004e40000000800 */
[--C-:B--2---:R-:W-:Y:S01]  /*4110*/  FFMA.FTZ R2, R28, UR9, -R16.reuse ;  /* 0x000000091c027c23 */ /* 0x104fe20008010810 */
[----:B---3--:R-:W-:Y:S01]  /*4120*/  F2FP.BF16.F32.PACK_AB R9, R242, R241 ;  /* 0x000000f1f209723e */ /* 0x008fe200000010ff */
[C---:B------:R-:W-:Y:S04]  /*4130*/  HMMA.16816.F32.BF16 R28, R4.reuse, R70, RZ ;  /* 0x00000046041c723c */ /* 0x040fe800000418ff */
[----:B------:R2:W-:Y:S02]  /*4140*/  MUFU.EX2 R244, R2 ;  /* 0x0000000200f47308 */ /* 0x0005e40000000800 */
[----:B------:R-:W-:Y:S01]  /*4150*/  HMMA.16816.F32.BF16 R4, R4, R98, RZ ;  /* 0x000000620404723c */ /* 0x000fe200000418ff */
[----:B--2---:R-:W-:-:S05]  /*4160*/  FFMA.FTZ R2, R11, UR9, -R16 ;  /* 0x000000090b027c23 */ /* 0x004fca0008010810 */
[----:B------:R2:W3:Y:S02]  /*4170*/  MUFU.EX2 R243, R2 ;  /* 0x0000000200f37308 */ /* 0x0004e40000000800 */
[----:B--2---:R-:W-:Y:S01]  /*4180*/  FFMA.FTZ R2, R100, UR9, -R3 ;  /* 0x0000000964027c23 */ /* 0x004fe20008010803 */
[----:B---3--:R-:W-:Y:S01]  /*4190*/  F2FP.BF16.F32.PACK_AB R11, R243, R244 ;  /* 0x000000f4f30b723e */ /* 0x008fe200000010ff */
[----:B------:R-:W-:-:S04]  /*41a0*/  IMAD.MOV.U32 R100, RZ, RZ, R143 ;  /* 0x000000ffff647224 */ /* 0x000fc800078e008f */
[----:B------:R2:W-:Y:S02]  /*41b0*/  MUFU.EX2 R236, R2 ;  /* 0x0000000200ec7308 */ /* 0x0005e40000000800 */
[C---:B------:R-:W-:Y:S06]  /*41c0*/  HMMA.16816.F32.BF16 R184, R8.reuse, R92, R24 ;  /* 0x0000005c08b8723c */ /* 0x040fec0000041818 */
[C---:B------:R-:W-:Y:S06]  /*41d0*/  HMMA.16816.F32.BF16 R144, R8.reuse, R108, R60 ;  /* 0x0000006c0890723c */ /* 0x040fec000004183c */
[----:B------:R-:W-:Y:S01]  /*41e0*/  HMMA.16816.F32.BF16 R172, R8, R112, R56 ;  /* 0x0000007008ac723c */ /* 0x000fe20000041838 */
[----:B--2---:R-:W-:Y:S01]  /*41f0*/  FFMA.FTZ R2, R103, UR9, -R3 ;  /* 0x0000000967027c23 */ /* 0x004fe20008010803 */
[----:B-1----:R-:W-:-:S03]  /*4200*/  FMNMX.FTZ R103, R0, R12, !PT ;  /* 0x0000000c00677209 */ /* 0x002fc60007810000 */
[----:B------:R1:W-:Y:S01]  /*4210*/  MUFU.EX2 R239, R2 ;  /* 0x0000000200ef7308 */ /* 0x0003e20000000800 */
[C---:B------:R-:W-:Y:S01]  /*4220*/  FSETP.NEU.FTZ.AND P1, PT, R103.reuse, -INF , PT ;  /* 0xff8000006700780b */ /* 0x040fe20003f3d000 */
[----:B------:R-:W-:Y:S01]  /*4230*/  FMUL.FTZ R0, R103, UR9 ;  /* 0x0000000967007c20 */ /* 0x000fe20008410000 */
[C---:B------:R-:W-:Y:S04]  /*4240*/  HMMA.16816.F32.BF16 R160, R8.reuse, R116, R72 ;  /* 0x0000007408a0723c */ /* 0x040fe80000041848 */
[----:B------:R-:W-:Y:S02]  /*4250*/  FSEL R0, R0, RZ, P1 ;  /* 0x000000ff00007208 */ /* 0x000fe40000800000 */
[C---:B------:R-:W-:Y:S06]  /*4260*/  HMMA.16816.F32.BF16 R152, R8.reuse, R120, R88 ;  /* 0x000000780898723c */ /* 0x040fec0000041858 */
[----:B------:R-:W-:Y:S01]  /*4270*/  HMMA.16816.F32.BF16 R148, R8, R124, R80 ;  /* 0x0000007c0894723c */ /* 0x000fe20000041850 */
[----:B-1----:R-:W-:Y:S01]  /*4280*/  FFMA.FTZ R2, R107, UR9, -R3 ;  /* 0x000000096b027c23 */ /* 0x002fe20008010803 */
[----:B------:R-:W-:-:S03]  /*4290*/  IMAD.MOV.U32 R107, RZ, RZ, R142 ;  /* 0x000000ffff6b7224 */ /* 0x000fc600078e008e */
[----:B------:R1:W-:Y:S01]  /*42a0*/  MUFU.EX2 R240, R2 ;  /* 0x0000000200f07308 */ /* 0x0003e20000000800 */
[----:B------:R-:W-:Y:S01]  /*42b0*/  HMMA.16816.F32.BF16 R156, R8, R94, R76 ;  /* 0x0000005e089c723c */ /* 0x000fe2000004184c */
[----:B------:R-:W-:-:S05]  /*42c0*/  F2FP.BF16.F32.PACK_AB R12, R107, R196 ;  /* 0x000000c46b0c723e */ /* 0x000fca00000010ff */
[C---:B------:R-:W-:Y:S06]  /*42d0*/  HMMA.16816.F32.BF16 R176, R8.reuse, R110, R36 ;  /* 0x0000006e08b0723c */ /* 0x040fec0000041824 */
[----:B------:R-:W-:Y:S01]  /*42e0*/  HMMA.16816.F32.BF16 R164, R8, R114, R32 ;  /* 0x0000007208a4723c */ /* 0x000fe20000041820 */
[----:B-1----:R-:W-:-:S05]  /*42f0*/  FFMA.FTZ R2, R106, UR9, -R3 ;  /* 0x000000096a027c23 */ /* 0x002fca0008010803 */
[C---:B------:R-:W-:Y:S01]  /*4300*/  HMMA.16816.F32.BF16 R168, R8.reuse, R118, R28 ;  /* 0x0000007608a8723c */ /* 0x040fe2000004181c */
[----:B------:R1:W2:Y:S05]  /*4310*/  MUFU.EX2 R238, R2 ;  /* 0x0000000200ee7308 */ /* 0x0002aa0000000800 */
[C---:B------:R-:W-:Y:S06]  /*4320*/  HMMA.16816.F32.BF16 R188, R8.reuse, R122, R40 ;  /* 0x0000007a08bc723c */ /* 0x040fec0000041828 */
[----:B------:R-:W-:Y:S01]  /*4330*/  HMMA.16816.F32.BF16 R140, R8, R126, R4 ;  /* 0x0000007e088c723c */ /* 0x000fe20000041804 */
[----:B-1----:R-:W-:-:S06]  /*4340*/  FFMA.FTZ R2, R105, UR9, -R3 ;  /* 0x0000000969027c23 */ /* 0x002fcc0008010803 */
[----:B--2---:R-:W-:Y:S01]  /*4350*/  F2FP.BF16.F32.PACK_AB R4, R238, R240 ;  /* 0x000000f0ee04723e */ /* 0x004fe200000010ff */
        /* <DEDUP_REMOVED lines=8> */
[----:B------:R1:W-:Y:S02]  /*43e0*/  MUFU.EX2 R215, R2 ;  /* 0x0000000200d77308 */ /* 0x0003e40000000800 */
[----:B-1----:R-:W-:Y:S01]  /*43f0*/  FFMA.FTZ R2, R22, UR9, -R0 ;  /* 0x0000000916027c23 */ /* 0x002fe20008010800 */
[----:B------:R-:W-:-:S05]  /*4400*/  IMAD.MOV.U32 R22, RZ, RZ, R183 ;  /* 0x000000ffff167224 */ /* 0x000fca00078e00b7 */
[----:B------:R1:W2:Y:S02]  /*4410*/  MUFU.EX2 R214, R2 ;  /* 0x0000000200d67308 */ /* 0x0002a40000000800 */
[----:B-1----:R-:W-:Y:S01]  /*4420*/  FFMA.FTZ R2, R129, UR9, -R3 ;  /* 0x0000000981027c23 */ /* 0x002fe20008010803 */
[----:B--2---:R-:W-:-:S05]  /*4430*/  F2FP.BF16.F32.PACK_AB R15, R214, R215 ;  /* 0x000000d7d60f723e */ /* 0x004fca00000010ff */
        /* <DEDUP_REMOVED lines=9> */
[----:B------:R-:W-:-:S02]  /*44d0*/  IMAD.MOV.U32 R97, RZ, RZ, R197 ;  /* 0x000000ffff617224 */ /* 0x000fc400078e00c5 */
[----:B------:R-:W-:Y:S01]  /*44e0*/  IMAD.MOV.U32 R96, RZ, RZ, R196 ;  /* 0x000000ffff607224 */ /* 0x000fe200078e00c4 */
[----:B------:R1:W2:Y:S01]  /*44f0*/  MUFU.EX2 R209, R2 ;  /* 0x0000000200d17308 */ /* 0x0002a20000000800 */
[C---:B------:R-:W-:Y:S06]  /*4500*/  HMMA.16816.F32.BF16 R44, R12.reuse, R46, RZ ;  /* 0x0000002e0c2c723c */ /* 0x040fec00000418ff */
[C---:B------:R-:W-:Y:S06]  /*4510*/  HMMA.16816.F32.BF16 R56, R12.reuse, R70, RZ ;  /* 0x000000460c38723c */ /* 0x040fec00000418ff */
[----:B------:R-:W-:Y:S01]  /*4520*/  HMMA.16816.F32.BF16 R28, R12, R68, RZ ;  /* 0x000000440c1c723c */ /* 0x000fe200000418ff */
[----:B-1----:R-:W-:Y:S01]  /*4530*/  FFMA.FTZ R2, R48, UR9, -R0 ;  /* 0x0000000930027c23 */ /* 0x002fe20008010800 */
[----:B--2---:R-:W-:-:S04]  /*4540*/  F2FP.BF16.F32.PACK_AB R5, R209, R212 ;  /* 0x000000d4d105723e */ /* 0x004fc800000010ff */
[C---:B------:R-:W-:Y:S01]  /*4550*/  HMMA.16816.F32.BF16 R68, R12.reuse, R98, RZ ;  /* 0x000000620c44723c */ /* 0x040fe200000418ff */
[----:B------:R1:W-:Y:S05]  /*4560*/  MUFU.EX2 R208, R2 ;  /* 0x0000000200d07308 */ /* 0x0003ea0000000800 */
[----:B------:R-:W-:Y:S01]  /*4570*/  HMMA.16816.F32.BF16 R36, R12, R84, RZ ;  /* 0x000000540c24723c */ /* 0x000fe200000418ff */
[----:B------:R-:W-:Y:S02]  /*4580*/  IMAD.MOV.U32 R99, RZ, RZ, R181 ;  /* 0x000000ffff637224 */ /* 0x000fe400078e00b5 */
[----:B------:R-:W-:-:S03]  /*4590*/  IMAD.MOV.U32 R98, RZ, RZ, R180 ;  /* 0x000000ffff627224 */ /* 0x000fc600078e00b4 */
[----:B------:R-:W-:Y:S01]  /*45a0*/  HMMA.16816.F32.BF16 R24, R12, R64, RZ ;  /* 0x000000400c18723c */ /* 0x000fe200000418ff */
[----:B-1----:R-:W-:-:S05]  /*45b0*/  FFMA.FTZ R2, R49, UR9, -R0 ;  /* 0x0000000931027c23 */ /* 0x002fca0008010800 */
[C---:B------:R-:W-:Y:S01]  /*45c0*/  HMMA.16816.F32.BF16 R48, R12.reuse, R54, RZ ;  /* 0x000000360c30723c */ /* 0x040fe200000418ff */
[----:B------:R-:W1:Y:S05]  /*45d0*/  MUFU.EX2 R207, R2 ;  /* 0x0000000200cf7308 */ /* 0x000e6a0000000800 */
[C---:B------:R-:W-:Y:S06]  /*45e0*/  HMMA.16816.F32.BF16 R52, R12.reuse, R66, RZ ;  /* 0x000000420c34723c */ /* 0x040fec00000418ff */
[----:B------:R-:W-:Y:S01]  /*45f0*/  HMMA.16816.F32.BF16 R64, R12, R86, RZ ;  /* 0x000000560c40723c */ /* 0x000fe200000418ff */
[----:B------:R-:W-:Y:S01]  /*4600*/  LDSM.16.MT88.4 R12, [R226+0x9800] ;  /* 0x00980000e20c783b */ /* 0x000fe20000004200 */
[----:B-1----:R-:W-:Y:S01]  /*4610*/  F2FP.BF16.F32.PACK_AB R7, R207, R208 ;  /* 0x000000d0cf07723e */ /* 0x002fe200000010ff */
[----:B------:R-:W-:-:S04]  /*4620*/  FFMA.FTZ R2, R137, UR9, -R17 ;  /* 0x0000000989027c23 */ /* 0x000fc80008010811 */
[----:B------:R1:W-:Y:S02]  /*4630*/  MUFU.EX2 R204, R2 ;  /* 0x0000000200cc7308 */ /* 0x0003e40000000800 */
[C---:B------:R-:W-:Y:S01]  /*4640*/  HMMA.16816.F32.BF16 R80, R4.reuse, R108, R8 ;  /* 0x0000006c0450723c */ /* 0x040fe20000041808 */
[----:B------:R-:W2:Y:S05]  /*4650*/  LDSM.16.MT88.4 R8, [R224+0x9800] ;  /* 0x00980000e008783b */ /* 0x000eaa0000004200 */
[----:B------:R-:W-:Y:S01]  /*4660*/  HMMA.16816.F32.BF16 R60, R4, R94, R44 ;  /* 0x0000005e043c723c */ /* 0x000fe2000004182c */
[----:B------:R-:W-:-:S05]  /*4670*/  IMAD.MOV.U32 R109, RZ, RZ, R199 ;  /* 0x000000ffff6d7224 */ /* 0x000fca00078e00c7 */
[C---:B------:R-:W-:Y:S01]  /*4680*/  HMMA.16816.F32.BF16 R44, R4.reuse, R118, R56 ;  /* 0x00000076042c723c */ /* 0x040fe20000041838 */
[----:B------:R-:W-:Y:S02]  /*4690*/  IMAD.MOV.U32 R94, RZ, RZ, R23 ;  /* 0x000000ffff5e7224 */ /* 0x000fe400078e0017 */
[----:B-1----:R-:W-:Y:S01]  /*46a0*/  FFMA.FTZ R2, R138, UR9, -R17 ;  /* 0x000000098a027c23 */ /* 0x002fe20008010811 */
[----:B------:R-:W-:Y:S02]  /*46b0*/  IMAD.MOV.U32 R95, RZ, RZ, R22 ;  /* 0x000000ffff5f7224 */ /* 0x000fe400078e0016 */
[C---:B------:R-:W-:Y:S01]  /*46c0*/  HMMA.16816.F32.BF16 R84, R4.reuse, R92, R32 ;  /* 0x0000005c0454723c */ /* 0x040fe20000041820 */
[----:B------:R1:W3:Y:S01]  /*46d0*/  MUFU.EX2 R199, R2 ;  /* 0x0000000200c77308 */ /* 0x0002e20000000800 */
[----:B------:R-:W-:Y:S04]  /*46e0*/  LDSM.16.MT88.4 R32, [R226+0xa800] ;  /* 0x00a80000e220783b */ /* 0x000fe80000004200 */
[----:B------:R-:W-:Y:S01]  /*46f0*/  HMMA.16816.F32.BF16 R48, R4, R110, R48 ;  /* 0x0000006e0430723c */ /* 0x000fe20000041830 */
[----:B------:R-:W-:-:S02]  /*4700*/  IMAD.MOV.U32 R93, RZ, RZ, R107 ;  /* 0x000000ffff5d7224 */ /* 0x000fc400078e006b */
[----:B------:R-:W-:-:S03]  /*4710*/  IMAD.MOV.U32 R92, RZ, RZ, R96 ;  /* 0x000000ffff5c7224 */ /* 0x000fc600078e0060 */
[----:B------:R-:W-:Y:S01]  /*4720*/  HMMA.16816.F32.BF16 R88, R4, R120, R36 ;  /* 0x000000780458723c */ /* 0x000fe20000041824 */
[----:B------:R-:W-:Y:S01]  /*4730*/  LDSM.16.MT88.4 R36, [R224+0xb800] ;  /* 0x00b80000e024783b */ /* 0x000fe20000004200 */
[----:B-1----:R-:W-:-:S04]  /*4740*/  FFMA.FTZ R2, R139, UR9, -R17 ;  /* 0x000000098b027c23 */ /* 0x002fc80008010811 */
[C---:B------:R-:W-:Y:S01]  /*4750*/  HMMA.16816.F32.BF16 R76, R4.reuse, R112, R24 ;  /* 0x00000070044c723c */ /* 0x040fe20000041818 */
[----:B------:R-:W-:Y:S01]  /*4760*/  LDSM.16.MT88.4 R24, [R226+0xb800] ;  /* 0x00b80000e218783b */ /* 0x000fe20000004200 */
[----:B------:R1:W-:Y:S04]  /*4770*/  MUFU.EX2 R197, R2 ;  /* 0x0000000200c57308 */ /* 0x0003e80000000800 */
[C---:B------:R-:W-:Y:S01]  /*4780*/  HMMA.16816.F32.BF16 R72, R4.reuse, R116, R28 ;  /* 0x000000740448723c */ /* 0x040fe2000004181c */
[----:B------:R-:W4:Y:S05]  /*4790*/  LDSM.16.MT88.4 R28, [R224+0xa800] ;  /* 0x00a80000e01c783b */ /* 0x000f2a0000004200 */
[----:B------:R-:W-:Y:S01]  /*47a0*/  HMMA.16816.F32.BF16 R200, R4, R124, R40 ;  /* 0x0000007c04c8723c */ /* 0x000fe20000041828 */
[----:B------:R-:W-:-:S05]  /*47b0*/  IMAD.MOV.U32 R117, RZ, RZ, R97 ;  /* 0x000000ffff757224 */ /* 0x000fca00078e0061 */
[----:B------:R-:W-:Y:S01]  /*47c0*/  HMMA.16816.F32.BF16 R40, R4, R114, R52 ;  /* 0x000000720428723c */ /* 0x000fe20000041834 */
[----:B-1----:R-:W-:-:S04]  /*47d0*/  FFMA.FTZ R2, R136, UR9, -R17 ;  /* 0x0000000988027c23 */ /* 0x002fc80008010811 */
[----:B------:R1:W5:Y:S01]  /*47e0*/  MUFU.EX2 R196, R2 ;  /* 0x0000000200c47308 */ /* 0x0003620000000800 */
[C---:B------:R-:W-:Y:S06]  /*47f0*/  HMMA.16816.F32.BF16 R64, R4.reuse, R122, R64 ;  /* 0x0000007a0440723c */ /* 0x040fec0000041840 */
[----:B------:R-:W-:Y:S01]  /*4800*/  HMMA.16816.F32.BF16 R68, R4, R126, R68 ;  /* 0x0000007e0444723c */ /* 0x000fe20000041844 */
[----:B------:R-:W-:Y:S06]  /*4810*/  LDSM.16.MT88.4 R124, [R224+0x9c00] ;  /* 0x009c0000e07c783b */ /* 0x000fec0000004200 */
[----:B---3--:R-:W-:Y:S01]  /*4820*/  F2FP.BF16.F32.PACK_AB R4, R199, R204 ;  /* 0x000000ccc704723e */ /* 0x008fe200000010ff */
[----:B-1----:R-:W-:Y:S01]  /*4830*/  FFMA.FTZ R2, R130, UR9, -R16 ;  /* 0x0000000982027c23 */ /* 0x002fe20008010810 */
[----:B-----5:R-:W-:-:S03]  /*4840*/  F2FP.BF16.F32.PACK_AB R6, R196, R197 ;  /* 0x000000c5c406723e */ /* 0x020fc600000010ff */
[----:B------:R1:W-:Y:S02]  /*4850*/  MUFU.EX2 R183, R2 ;  /* 0x0000000200b77308 */ /* 0x0003e40000000800 */
[----:B-1----:R-:W-:-:S06]  /*4860*/  FFMA.FTZ R2, R131, UR9, -R16 ;  /* 0x0000000983027c23 */ /* 0x002fcc0008010810 */
[----:B------:R1:W3:Y:S02]  /*4870*/  MUFU.EX2 R182, R2 ;  /* 0x0000000200b67308 */ /* 0x0002e40000000800 */
[----:B-1----:R-:W-:Y:S01]  /*4880*/  FFMA.FTZ R2, R134, UR9, -R16 ;  /* 0x0000000986027c23 */ /* 0x002fe20008010810 */
[----:B---3--:R-:W-:-:S05]  /*4890*/  F2FP.BF16.F32.PACK_AB R5, R182, R183 ;  /* 0x000000b7b605723e */ /* 0x008fca00000010ff */
[----:B------:R1:W-:Y:S02]  /*48a0*/  MUFU.EX2 R181, R2 ;  /* 0x0000000200b57308 */ /* 0x0003e40000000800 */
[----:B-1----:R-:W-:-:S06]  /*48b0*/  FFMA.FTZ R2, R135, UR9, -R16 ;  /* 0x0000000987027c23 */ /* 0x002fcc0008010810 */
[----:B------:R1:W3:Y:S02]  /*48c0*/  MUFU.EX2 R180, R2 ;  /* 0x0000000200b47308 */ /* 0x0002e40000000800 */
[----:B-1----:R-:W-:Y:S01]  /*48d0*/  FFMA.FTZ R2, R192, UR9, -R3 ;  /* 0x00000009c0027c23 */ /* 0x002fe20008010803 */
[----:B---3--:R-:W-:-:S05]  /*48e0*/  F2FP.BF16.F32.PACK_AB R7, R180, R181 ;  /* 0x000000b5b407723e */ /* 0x008fca00000010ff */
[----:B------:R1:W-:Y:S02]  /*48f0*/  MUFU.EX2 R58, R2 ;  /* 0x00000002003a7308 */ /* 0x0003e40000000800 */
[C---:B--2---:R-:W-:Y:S06]  /*4900*/  HMMA.16816.F32.BF16 R112, R4.reuse, R8, R184 ;  /* 0x000000080470723c */ /* 0x044fec00000418b8 */
[C---:B------:R-:W-:Y:S06]  /*4910*/  HMMA.16816.F32.BF16 R128, R4.reuse, R12, R144 ;  /* 0x0000000c0480723c */ /* 0x040fec0000041890 */
[C---:B----4-:R-:W-:Y:S01]  /*4920*/  HMMA.16816.F32.BF16 R144, R4.reuse, R28, R172 ;  /* 0x0000001c0490723c */ /* 0x050fe200000418ac */
[--C-:B-1----:R-:W-:Y:S01]  /*4930*/  FFMA.FTZ R2, R195, UR9, -R3.reuse ;  /* 0x00000009c3027c23 */ /* 0x102fe20008010803 */
[----:B------:R-:W-:Y:S03]  /*4940*/  LDSM.16.MT88.4 R172, [R226+0xac00] ;  /* 0x00ac0000e2ac783b */ /* 0x000fe60000004200 */
[----:B------:R1:W2:Y:S01]  /*4950*/  MUFU.EX2 R105, R2 ;  /* 0x0000000200697308 */ /* 0x0002a20000000800 */
[C---:B------:R-:W-:Y:S06]  /*4960*/  HMMA.16816.F32.BF16 R160, R4.reuse, R32, R160 ;  /* 0x0000002004a0723c */ /* 0x040fec00000418a0 */
[C---:B------:R-:W-:Y:S01]  /*4970*/  HMMA.16816.F32.BF16 R120, R4.reuse, R10, R156 ;  /* 0x0000000a0478723c */ /* 0x040fe2000004189c */
[----:B------:R-:W-:Y:S05]  /*4980*/  LDSM.16.MT88.4 R156, [R224+0xac00] ;  /* 0x00ac0000e09c783b */ /* 0x000fea0000004200 */
[----:B------:R-:W-:Y:S01]  /*4990*/  HMMA.16816.F32.BF16 R136, R4, R14, R176 ;  /* 0x0000000e0488723c */ /* 0x000fe200000418b0 */
[----:B-1----:R-:W-:Y:S01]  /*49a0*/  FFMA.FTZ R2, R205, UR9, -R3 ;  /* 0x00000009cd027c23 */ /* 0x002fe20008010803 */
[----:B------:R-:W-:-:S04]  /*49b0*/  IMAD.MOV.U32 R205, RZ, RZ, R99 ;  /* 0x000000ffffcd7224 */ /* 0x000fc800078e0063 */
[C---:B------:R-:W-:Y:S01]  /*49c0*/  HMMA.16816.F32.BF16 R168, R4.reuse, R34, R168 ;  /* 0x0000002204a8723c */ /* 0x040fe200000418a8 */
[----:B------:R1:W-:Y:S05]  /*49d0*/  MUFU.EX2 R106, R2 ;  /* 0x00000002006a7308 */ /* 0x0003ea0000000800 */
[C---:B------:R-:W-:Y:S06]  /*49e0*/  HMMA.16816.F32.BF16 R188, R4.reuse, R38, R188 ;  /* 0x0000002604bc723c */ /* 0x040fec00000418bc */
[----:B------:R-:W-:Y:S01]  /*49f0*/  HMMA.16816.F32.BF16 R184, R4, R26, R140 ;  /* 0x0000001a04b8723c */ /* 0x000fe2000004188c */
[----:B------:R-:W-:Y:S01]  /*4a00*/  LDSM.16.MT88.4 R140, [R226+0x9c00] ;  /* 0x009c0000e28c783b */ /* 0x000fe20000004200 */
[----:B-1----:R-:W-:Y:S01]  /*4a10*/  FFMA.FTZ R2, R206, UR9, -R3 ;  /* 0x00000009ce027c23 */ /* 0x002fe20008010803 */
[----:B------:R-:W-:-:S03]  /*4a20*/  IMAD.MOV.U32 R206, RZ, RZ, R98 ;  /* 0x000000ffffce7224 */ /* 0x000fc600078e0062 */
[C---:B------:R-:W-:Y:S01]  /*4a30*/  HMMA.16816.F32.BF16 R96, R4.reuse, R36, R152 ;  /* 0x000000240460723c */ /* 0x040fe20000041898 */
[----:B------:R1:W3:Y:S05]  /*4a40*/  MUFU.EX2 R107, R2 ;  /* 0x00000002006b7308 */ /* 0x0002ea0000000800 */
[----:B------:R-:W-:Y:S01]  /*4a50*/  HMMA.16816.F32.BF16 R152, R4, R30, R164 ;  /* 0x0000001e0498723c */ /* 0x000fe200000418a4 */
[----:B-1----:R-:W-:-:S04]  /*4a60*/  FFMA.FTZ R2, R194, UR9, -R3 ;  /* 0x00000009c2027c23 */ /* 0x002fc80008010803 */
[----:B------:R1:W-:Y:S02]  /*4a70*/  MUFU.EX2 R110, R2 ;  /* 0x00000002006e7308 */ /* 0x0003e40000000800 */
[----:B-1----:R-:W-:Y:S02]  /*4a80*/  FFMA.FTZ R2, R193, UR9, -R3 ;  /* 0x00000009c1027c23 */ /* 0x002fe40008010803 */
[----:B------:R-:W-:Y:S04]  /*4a90*/  HMMA.16816.F32.BF16 R192, R4, R24, R148 ;  /* 0x0000001804c0723c */ /* 0x000fe80000041894 */
[----:B------:R1:W-:Y:S03]  /*4aa0*/  MUFU.EX2 R111, R2 ;  /* 0x00000002006f7308 */ /* 0x0003e60000000800 */
[----:B--2---:R-:W-:-:S02]  /*4ab0*/  F2FP.BF16.F32.PACK_AB R4, R105, R58 ;  /* 0x0000003a6904723e */ /* 0x004fc400000010ff */
[----:B---3--:R-:W-:Y:S01]  /*4ac0*/  F2FP.BF16.F32.PACK_AB R6, R107, R106 ;  /* 0x0000006a6b06723e */ /* 0x008fe200000010ff */
[----:B-1----:R-:W-:-:S04]  /*4ad0*/  FFMA.FTZ R2, R133, UR9, -R0 ;  /* 0x0000000985027c23 */ /* 0x002fc80008010800 */
[----:B------:R1:W-:Y:S02]  /*4ae0*/  MUFU.EX2 R55, R2 ;  /* 0x0000000200377308 */ /* 0x0003e40000000800 */
[----:B-1----:R-:W-:-:S06]  /*4af0*/  FFMA.FTZ R2, R132, UR9, -R0 ;  /* 0x0000000984027c23 */ /* 0x002fcc0008010800 */
[----:B------:R1:W2:Y:S02]  /*4b00*/  MUFU.EX2 R56, R2 ;  /* 0x0000000200387308 */ /* 0x0002a40000000800 */
[----:B-1----:R-:W-:Y:S01]  /*4b10*/  FFMA.FTZ R2, R234, UR9, -R0 ;  /* 0x00000009ea027c23 */ /* 0x002fe20008010800 */
[----:B------:R-:W-:Y:S01]  /*4b20*/  IMAD.MOV.U32 R234, RZ, RZ, R100 ;  /* 0x000000ffffea7224 */ /* 0x000fe200078e0064 */
[----:B--2---:R-:W-:-:S04]  /*4b30*/  F2FP.BF16.F32.PACK_AB R5, R56, R55 ;  /* 0x000000373805723e */ /* 0x004fc800000010ff */
[----:B------:R1:W-:Y:S02]  /*4b40*/  MUFU.EX2 R59, R2 ;  /* 0x00000002003b7308 */ /* 0x0003e40000000800 */
[----:B-1----:R-:W-:Y:S01]  /*4b50*/  FFMA.FTZ R2, R235, UR9, -R0 ;  /* 0x00000009eb027c23 */ /* 0x002fe20008010800 */
[----:B------:R-:W-:-:S05]  /*4b60*/  IMAD.MOV.U32 R235, RZ, RZ, R109 ;  /* 0x000000ffffeb7224 */ /* 0x000fca00078e006d */
[----:B------:R1:W2:Y:S02]  /*4b70*/  MUFU.EX2 R100, R2 ;  /* 0x0000000200647308 */ /* 0x0002a40000000800 */
[--C-:B-1----:R-:W-:Y:S01]  /*4b80*/  FFMA.FTZ R2, R211, UR9, -R3.reuse ;  /* 0x00000009d3027c23 */ /* 0x102fe20008010803 */
[----:B--2---:R-:W-:Y:S01]  /*4b90*/  F2FP.BF16.F32.PACK_AB R7, R100, R59 ;  /* 0x0000003b6407723e */ /* 0x004fe200000010ff */
[----:B------:R-:W-:Y:S01]  /*4ba0*/  FFMA.FTZ R3, R210, UR9, -R3 ;  /* 0x00000009d2037c23 */ /* 0x000fe20008010803 */
[----:B------:R-:W-:-:S03]  /*4bb0*/  IMAD.MOV.U32 R211, RZ, RZ, R92 ;  /* 0x000000ffffd37224 */ /* 0x000fc600078e005c */
[----:B------:R1:W-:Y:S01]  /*4bc0*/  MUFU.EX2 R109, R2 ;  /* 0x00000002006d7308 */ /* 0x0003e20000000800 */
[----:B------:R-:W-:Y:S01]  /*4bd0*/  IMAD.MOV.U32 R210, RZ, RZ, R93 ;  /* 0x000000ffffd27224 */ /* 0x000fe200078e005d */
[C---:B------:R-:W-:Y:S06]  /*4be0*/  HMMA.16816.F32.BF16 R176, R4.reuse, R10, R60 ;  /* 0x0000000a04b0723c */ /* 0x040fec000004183c */
[----:B------:R2:W-:Y:S01]  /*4bf0*/  MUFU.EX2 R108, R3 ;  /* 0x00000003006c7308 */ /* 0x0005e20000000800 */
[C---:B------:R-:W-:Y:S06]  /*4c00*/  HMMA.16816.F32.BF16 R60, R4.reuse, R14, R48 ;  /* 0x0000000e043c723c */ /* 0x040fec0000041830 */
[C---:B------:R-:W-:Y:S01]  /*4c10*/  HMMA.16816.F32.BF16 R132, R4.reuse, R12, R80 ;  /* 0x0000000c0484723c */ /* 0x040fe20000041850 */
[----:B-1----:R-:W-:Y:S01]  /*4c20*/  FFMA.FTZ R2, R232, UR9, -R0 ;  /* 0x00000009e8027c23 */ /* 0x002fe20008010800 */
[----:B------:R-:W1:Y:S03]  /*4c30*/  LDSM.16.MT88.4 R80, [R224+0xbc00] ;  /* 0x00bc0000e050783b */ /* 0x000e660000004200 */
[----:B------:R3:W-:Y:S01]  /*4c40*/  MUFU.EX2 R57, R2 ;  /* 0x0000000200397308 */ /* 0x0007e20000000800 */
[----:B------:R-:W-:Y:S01]  /*4c50*/  HMMA.16816.F32.BF16 R148, R4, R28, R76 ;  /* 0x0000001c0494723c */ /* 0x000fe2000004184c */
[----:B--2---:R-:W-:-:S05]  /*4c60*/  IMAD.MOV.U32 R3, RZ, RZ, R117 ;  /* 0x000000ffff037224 */ /* 0x004fca00078e0075 */
[C---:B------:R-:W-:Y:S01]  /*4c70*/  HMMA.16816.F32.BF16 R116, R4.reuse, R8, R84 ;  /* 0x000000080474723c */ /* 0x040fe20000041854 */
[----:B------:R-:W2:Y:S05]  /*4c80*/  LDSM.16.MT88.4 R8, [R226+0xbc00] ;  /* 0x00bc0000e208783b */ /* 0x000eaa0000004200 */
[----:B------:R-:W-:Y:S01]  /*4c90*/  HMMA.16816.F32.BF16 R40, R4, R30, R40 ;  /* 0x0000001e0428723c */ /* 0x000fe20000041828 */
[----:B---3--:R-:W-:-:S05]  /*4ca0*/  FFMA.FTZ R2, R233, UR9, -R17 ;  /* 0x00000009e9027c23 */ /* 0x008fca0008010811 */
[C---:B------:R-:W-:Y:S01]  /*4cb0*/  HMMA.16816.F32.BF16 R84, R4.reuse, R24, R200 ;  /* 0x000000180454723c */ /* 0x040fe200000418c8 */
[----:B------:R3:W-:Y:S05]  /*4cc0*/  MUFU.EX2 R54, R2 ;  /* 0x0000000200367308 */ /* 0x0007ea0000000800 */
[C---:B------:R-:W-:Y:S06]  /*4cd0*/  HMMA.16816.F32.BF16 R164, R4.reuse, R32, R72 ;  /* 0x0000002004a4723c */ /* 0x040fec0000041848 */
[C---:B------:R-:W-:Y:S06]  /*4ce0*/  HMMA.16816.F32.BF16 R44, R4.reuse, R34, R44 ;  /* 0x00000022042c723c */ /* 0x040fec000004182c */
[----:B------:R-:W-:Y:S01]  /*4cf0*/  HMMA.16816.F32.BF16 R28, R4, R36, R88 ;  /* 0x00000024041c723c */ /* 0x000fe20000041858 */
[----:B---3--:R-:W-:-:S04]  /*4d00*/  FFMA.FTZ R2, R218, UR9, -R17 ;  /* 0x00000009da027c23 */ /* 0x008fc80008010811 */
[----:B------:R3:W4:Y:S01]  /*4d10*/  MUFU.EX2 R53, R2 ;  /* 0x0000000200357308 */ /* 0x0007220000000800 */
[C---:B------:R-:W-:Y:S06]  /*4d20*/  HMMA.16816.F32.BF16 R64, R4.reuse, R38, R64 ;  /* 0x000000260440723c */ /* 0x040fec0000041840 */
[----:B------:R-:W-:Y:S07]  /*4d30*/  HMMA.16816.F32.BF16 R24, R4, R26, R68 ;  /* 0x0000001a0418723c */ /* 0x000fee0000041844 */
[----:B------:R-:W-:Y:S01]  /*4d40*/  FADD.FTZ R5, R252, R245 ;  /* 0x000000f5fc057221 */ /* 0x000fe20000010000 */
[----:B---3--:R-:W-:-:S03]  /*4d50*/  FFMA.FTZ R2, R220, UR9, -R17 ;  /* 0x00000009dc027c23 */ /* 0x008fc60008010811 */
[----:B------:R-:W-:Y:S01]  /*4d60*/  FADD.FTZ R5, R249, R5 ;  /* 0x00000005f9057221 */ /* 0x000fe20000010000 */
[----:B----4-:R-:W-:Y:S01]  /*4d70*/  F2FP.BF16.F32.PACK_AB R92, R53, R54 ;  /* 0x00000036355c723e */ /* 0x010fe200000010ff */
[----:B------:R3:W-:Y:S02]  /*4d80*/  MUFU.EX2 R52, R2 ;  /* 0x0000000200347308 */ /* 0x0007e40000000800 */
[----:B---3--:R-:W-:-:S06]  /*4d90*/  FFMA.FTZ R2, R222, UR9, -R17 ;  /* 0x00000009de027c23 */ /* 0x008fcc0008010811 */
[----:B------:R3:W-:Y:S02]  /*4da0*/  MUFU.EX2 R48, R2 ;  /* 0x0000000200307308 */ /* 0x0007e40000000800 */
[----:B---3--:R-:W-:-:S06]  /*4db0*/  FFMA.FTZ R2, R213, UR9, -R16 ;  /* 0x00000009d5027c23 */ /* 0x008fcc0008010810 */
[----:B------:R3:W-:Y:S02]  /*4dc0*/  MUFU.EX2 R23, R2 ;  /* 0x0000000200177308 */ /* 0x0007e40000000800 */
[----:B---3--:R-:W-:-:S06]  /*4dd0*/  FFMA.FTZ R2, R216, UR9, -R16 ;  /* 0x00000009d8027c23 */ /* 0x008fcc0008010810 */
[----:B------:R3:W4:Y:S02]  /*4de0*/  MUFU.EX2 R22, R2 ;  /* 0x0000000200167308 */ /* 0x0007240000000800 */
[----:B---3--:R-:W-:Y:S01]  /*4df0*/  FFMA.FTZ R2, R219, UR9, -R16 ;  /* 0x00000009db027c23 */ /* 0x008fe20008010810 */
[----:B----4-:R-:W-:-:S05]  /*4e00*/  F2FP.BF16.F32.PACK_AB R93, R22, R23 ;  /* 0x00000017165d723e */ /* 0x010fca00000010ff */
[----:B------:R3:W-:Y:S02]  /*4e10*/  MUFU.EX2 R17, R2 ;  /* 0x0000000200117308 */ /* 0x0007e40000000800 */
[----:B---3--:R-:W-:-:S06]  /*4e20*/  FFMA.FTZ R2, R223, UR9, -R16 ;  /* 0x00000009df027c23 */ /* 0x008fcc0008010810 */
[----:B------:R3:W4:Y:S02]  /*4e30*/  MUFU.EX2 R15, R2 ;  /* 0x00000002000f7308 */ /* 0x0007240000000800 */
[----:B---3--:R-:W-:Y:S01]  /*4e40*/  FFMA.FTZ R2, R94, UR9, -R0 ;  /* 0x000000095e027c23 */ /* 0x008fe20008010800 */
[----:B------:R-:W-:-:S05]  /*4e50*/  F2FP.BF16.F32.PACK_AB R94, R48, R52 ;  /* 0x00000034305e723e */ /* 0x000fca00000010ff */
[----:B------:R3:W5:Y:S02]  /*4e60*/  MUFU.EX2 R14, R2 ;  /* 0x00000002000e7308 */ /* 0x0007640000000800 */
[--C-:B---3--:R-:W-:Y:S01]  /*4e70*/  FFMA.FTZ R2, R95, UR9, -R0.reuse ;  /* 0x000000095f027c23 */ /* 0x108fe20008010800 */
[----:B------:R-:W-:Y:S01]  /*4e80*/  FFMA.FTZ R0, R3, UR9, -R0 ;  /* 0x0000000903007c23 */ /* 0x000fe20008010800 */
[----:B------:R-:W-:Y:S01]  /*4e90*/  FADD.FTZ R3, R234, R235 ;  /* 0x000000ebea037221 */ /* 0x000fe20000010000 */
[----:B----4-:R-:W-:-:S03]  /*4ea0*/  F2FP.BF16.F32.PACK_AB R95, R15, R17 ;  /* 0x000000110f5f723e */ /* 0x010fc600000010ff */
[----:B------:R3:W-:Y:S04]  /*4eb0*/  MUFU.EX2 R13, R2 ;  /* 0x00000002000d7308 */ /* 0x0007e80000000800 */
[C---:B-1----:R-:W-:Y:S04]  /*4ec0*/  HMMA.16816.F32.BF16 R72, R92.reuse, R80, R96 ;  /* 0x000000505c48723c */ /* 0x042fe80000041860 */
[----:B------:R1:W4:Y:S02]  /*4ed0*/  MUFU.EX2 R12, R0 ;  /* 0x00000000000c7308 */ /* 0x0003240000000800 */
[----:B------:R-:W-:Y:S01]  /*4ee0*/  HMMA.16816.F32.BF16 R112, R92, R124, R112 ;  /* 0x0000007c5c70723c */ /* 0x000fe20000041870 */
[----:B------:R-:W-:-:S02]  /*4ef0*/  F2FP.BF16.F32.PACK_AB R96, R111, R110 ;  /* 0x0000006e6f60723e */ /* 0x000fc400000010ff */
[----:B-----5:R-:W-:Y:S01]  /*4f00*/  F2FP.BF16.F32.PACK_AB R97, R14, R57 ;  /* 0x000000390e61723e */ /* 0x020fe200000010ff */
[----:B---3--:R-:W-:Y:S01]  /*4f10*/  FADD.FTZ R2, R211, R210 ;  /* 0x000000d2d3027221 */ /* 0x008fe20000010000 */
[----:B------:R-:W-:Y:S01]  /*4f20*/  F2FP.BF16.F32.PACK_AB R98, R108, R109 ;  /* 0x0000006d6c62723e */ /* 0x000fe200000010ff */
[----:B------:R-:W-:Y:S02]  /*4f30*/  HMMA.16816.F32.BF16 R120, R92, R126, R120 ;  /* 0x0000007e5c78723c */ /* 0x000fe40000041878 */
[----:B------:R-:W-:Y:S01]  /*4f40*/  FADD.FTZ R4, R236, R2 ;  /* 0x00000002ec047221 */ /* 0x000fe20000010000 */
[----:B-1----:R-:W-:-:S03]  /*4f50*/  FADD.FTZ R0, R221, R217 ;  /* 0x000000d9dd007221 */ /* 0x002fc60000010000 */
[----:B------:R-:W-:Y:S01]  /*4f60*/  FADD.FTZ R4, R239, R4 ;  /* 0x00000004ef047221 */ /* 0x000fe20000010000 */
[----:B----4-:R-:W-:Y:S01]  /*4f70*/  F2FP.BF16.F32.PACK_AB R99, R12, R13 ;  /* 0x0000000d0c63723e */ /* 0x010fe200000010ff */
[C---:B------:R-:W-:Y:S01]  /*4f80*/  HMMA.16816.F32.BF16 R128, R92.reuse, R140, R128 ;  /* 0x0000008c5c80723c */ /* 0x040fe20000041880 */
[----:B------:R-:W-:Y:S01]  /*4f90*/  FADD.FTZ R2, R215, R0 ;  /* 0x00000000d7027221 */ /* 0x000fe20000010000 */
[----:B------:R-:W-:Y:S01]  /*4fa0*/  FADD.FTZ R0, R206, R3 ;  /* 0x00000003ce007221 */ /* 0x000fe20000010000 */
[----:B------:R-:W-:Y:S02]  /*4fb0*/  FADD.FTZ R7, R240, R4 ;  /* 0x00000004f0077221 */ /* 0x000fe40000010000 */
        /* <DEDUP_REMOVED lines=57> */
[----:B------:R1:W-:Y:S04]  /*5350*/  STL [R1+0x30], R249 ;  /* 0x000030f901007387 */ /* 0x0003e80000100800 */
[----:B------:R1:W-:Y:S01]  /*5360*/  STL [R1+0x34], R251 ;  /* 0x000034fb01007387 */ /* 0x0003e20000100800 */
[C---:B------:R-:W-:Y:S06]  /*5370*/  HMMA.16816.F32.BF16 R168, R92.reuse, R174, R168 ;  /* 0x000000ae5ca8723c */ /* 0x040fec00000418a8 */
[----:B------:R-:W-:Y:S06]  /*5380*/  HMMA.16816.F32.BF16 R76, R92, R82, R188 ;  /* 0x000000525c4c723c */ /* 0x000fec00000418bc */
[C---:B------:R-:W-:Y:S06]  /*5390*/  HMMA.16816.F32.BF16 R116, R96.reuse, R124, R116 ;  /* 0x0000007c6074723c */ /* 0x040fec0000041874 */
[C---:B------:R-:W-:Y:S06]  /*53a0*/  HMMA.16816.F32.BF16 R132, R96.reuse, R140, R132 ;  /* 0x0000008c6084723c */ /* 0x040fec0000041884 */
[C---:B------:R-:W-:Y:S06]  /*53b0*/  HMMA.16816.F32.BF16 R148, R96.reuse, R156, R148 ;  /* 0x0000009c6094723c */ /* 0x040fec0000041894 */
[C---:B------:R-:W-:Y:S06]  /*53c0*/  HMMA.16816.F32.BF16 R164, R96.reuse, R172, R164 ;  /* 0x000000ac60a4723c */ /* 0x040fec00000418a4 */
[----:B------:R-:W-:Y:S06]  /*53d0*/  HMMA.16816.F32.BF16 R68, R96, R80, R28 ;  /* 0x000000506044723c */ /* 0x000fec000004181c */
[----:B--2---:R-:W-:Y:S06]  /*53e0*/  HMMA.16816.F32.BF16 R88, R92, R8, R192 ;  /* 0x000000085c58723c */ /* 0x004fec00000418c0 */
        /* <DEDUP_REMOVED lines=10> */
[----:B------:R-:W2:Y:S01]  /*5490*/  LDL R248, [R1+0xc] ;  /* 0x00000c0001f87983 */ /* 0x000ea20000100800 */
[----:B------:R-:W-:-:S04]  /*54a0*/  DEPBAR.LE SB0, 0x0 ;  /* 0x000080000000791a */ /* 0x000fc80000000000 */
[----:B------:R-:W3:Y:S01]  /*54b0*/  LDL R235, [R1+0x58] ;  /* 0x0000580001eb7983 */ /* 0x000ee20000100800 */
[----:B------:R-:W-:-:S03]  /*54c0*/  ULDC.64 UR6, c[0x0][0x220] ;  /* 0x0000880000067ab9 */ /* 0x000fc60000000a00 */
[----:B------:R-:W4:Y:S04]  /*54d0*/  LDL.64 R210, [R1+0x20] ;  /* 0x0000200001d27983 */ /* 0x000f280000100a00 */
[----:B------:R-:W4:Y:S04]  /*54e0*/  LDL R234, [R1+0x48] ;  /* 0x0000480001ea7983 */ /* 0x000f280000100800 */
[----:B------:R-:W5:Y:S04]  /*54f0*/  LDL R205, [R1+0x70] ;  /* 0x0000700001cd7983 */ /* 0x000f680000100800 */
[----:B------:R-:W5:Y:S01]  /*5500*/  LDL R206, [R1+0x80] ;  /* 0x0000800001ce7983 */ /* 0x000f620000100800 */
[----:B------:R-:W-:Y:S01]  /*5510*/  BAR.SYNC.DEFER_BLOCKING 0x0 ;  /* 0x0000000000007b1d */ /* 0x000fe20000010000 */
[----:B--2---:R-:W-:-:S05]  /*5520*/  VIADD R4, R248, 0xfffffffe ;  /* 0xfffffffef8047836 */ /* 0x004fca0000000000 */
[----:B------:R-:W-:Y:S01]  /*5530*/  SHF.R.S32.HI R0, RZ, 0x1f, R4 ;  /* 0x0000001fff007819 */ /* 0x000fe20000011404 */
[----:B---3--:R-:W-:Y:S02]  /*5540*/  IMAD R2, R235, R4, RZ ;  /* 0x00000004eb027224 */ /* 0x008fe400078e02ff */
[----:B----4-:R-:W-:-:S04]  /*5550*/  IMAD.WIDE.U32 R6, R4, R234, R210 ;  /* 0x000000ea04067225 */ /* 0x010fc800078e00d2 */
[----:B------:R-:W-:Y:S01]  /*5560*/  IMAD R0, R0, R234, R2 ;  /* 0x000000ea00007224 */ /* 0x000fe200078e0202 */
[----:B------:R-:W-:-:S03]  /*5570*/  LEA R2, P1, R6, UR6, 0x1 ;  /* 0x0000000606027c11 */ /* 0x000fc6000f8208ff */
[----:B------:R-:W-:Y:S01]  /*5580*/  IMAD.IADD R0, R7, 0x1, R0 ;  /* 0x0000000107007824 */ /* 0x000fe200078e0200 */
[----:B------:R5:W-:Y:S04]  /*5590*/  STL [R1+0x8], R4 ;  /* 0x0000080401007387 */ /* 0x000be80000100800 */
[----:B------:R-:W-:-:S05]  /*55a0*/  LEA.HI.X R3, R6, UR7, R0, 0x1, P1 ;  /* 0x0000000706037c11 */ /* 0x000fca00088f0c00 */
[----:B------:R-:W-:Y:S01]  /*55b0*/  @!PT LDS RZ, [RZ] ;  /* 0x00000000fffff984 */ /* 0x000fe20000000800 */
[----:B------:R-:W-:Y:S01]  /*55c0*/  @!PT LDS RZ, [RZ] ;  /* 0x00000000fffff984 */ /* 0x000fe20000000800 */
[----:B------:R-:W-:Y:S01]  /*55d0*/  @!PT LDS RZ, [RZ] ;  /* 0x00000000fffff984 */ /* 0x000fe20000000800 */
[----:B------:R-:W-:Y:S04]  /*55e0*/  LDGSTS.E.BYPASS.LTC128B.128 [R230+0x9000], desc[UR12][R2.64] ;  /* 0x0900000002e67fae */ /* 0x000fe8000b901d4c */
[----:B------:R-:W-:Y:S04]  /*55f0*/  LDGSTS.E.BYPASS.LTC128B.128 [R230+0xa000], desc[UR12][R2.64+0x40] ;  /* 0x0a00004002e67fae */ /* 0x000fe8000b901d4c */
[----:B------:R-:W-:Y:S01]  /*5600*/  LDGSTS.E.BYPASS.LTC128B.128 [R230+0xb000], desc[UR12][R2.64+0x80] ;  /* 0x0b00008002e67fae */ /* 0x000fe2000b901d4c */
[----:B-----5:R-:W-:-:S04]  /*5610*/  LEA R4, P0, R205, R2, 0x1 ;  /* 0x00000002cd047211 */ /* 0x020fc800078008ff */
[----:B------:R-:W-:-:S05]  /*5620*/  LEA.HI.X R5, R205, R3, R206, 0x1, P0 ;  /* 0x00000003cd057211 */ /* 0x000fca00000f0cce */
        /* <DEDUP_REMOVED lines=10> */
[----:B-1----:R-:W1:Y:S04]  /*56d0*/  LDSM.16.M88.4 R4, [R229+0x1000] ;  /* 0x00100000e504783b */ /* 0x002e680000000200 */
[----:B------:R-:W1:Y:S04]  /*56e0*/  LDSM.16.M88.4 R48, [R227+0x6400] ;  /* 0x00640000e330783b */ /* 0x000e680000000200 */
[----:B------:R-:W1:Y:S04]  /*56f0*/  LDSM.16.M88.4 R44, [R227+0x6800] ;  /* 0x00680000e32c783b */ /* 0x000e680000000200 */
[----:B------:R-:W1:Y:S01]  /*5700*/  LDSM.16.M88.4 R40, [R227+0x6c00] ;  /* 0x006c0000e328783b */ /* 0x000e620000000200 */
[-C--:B--2---:R-:W-:Y:S01]  /*5710*/  HMMA.16816.F32.BF16 R236, R12, R32.reuse, RZ ;  /* 0x000000200cec723c */ /* 0x084fe200000418ff */
[----:B------:R-:W2:Y:S02]  /*5720*/  S2R R231, SR_TID.X ;  /* 0x0000000000e77919 */ /* 0x000ea40000002100 */
[----:B------:R-:W0:Y:S03]  /*5730*/  LDGDEPBAR ;  /* 0x00000000000079af */ /* 0x000e260000000000 */
[C---:B---3--:R-:W-:Y:S06]  /*5740*/  HMMA.16816.F32.BF16 R108, R8.reuse, R32, RZ ;  /* 0x00000020086c723c */ /* 0x048fec00000418ff */
[-C--:B------:R-:W-:Y:S06]  /*5750*/  HMMA.16816.F32.BF16 R64, R8, R34.reuse, RZ ;  /* 0x000000220840723c */ /* 0x080fec00000418ff */
[----:B------:R-:W-:Y:S06]  /*5760*/  HMMA.16816.F32.BF16 R232, R12, R34, RZ ;  /* 0x000000220ce8723c */ /* 0x000fec00000418ff */
[C---:B----4-:R-:W-:Y:S06]  /*5770*/  HMMA.16816.F32.BF16 R60, R8.reuse, R28, RZ ;  /* 0x0000001c083c723c */ /* 0x050fec00000418ff */
[C---:B-----5:R-:W-:Y:S06]  /*5780*/  HMMA.16816.F32.BF16 R56, R8.reuse, R24, RZ ;  /* 0x000000180838723c */ /* 0x060fec00000418ff */
[C---:B------:R-:W-:Y:S06]  /*5790*/  HMMA.16816.F32.BF16 R32, R8.reuse, R36, RZ ;  /* 0x000000240820723c */ /* 0x040fec00000418ff */
[C---:B------:R-:W-:Y:S06]  /*57a0*/  HMMA.16816.F32.BF16 R176, R8.reuse, R30, RZ ;  /* 0x0000001e08b0723c */ /* 0x040fec00000418ff */
[C---:B------:R-:W-:Y:S06]  /*57b0*/  HMMA.16816.F32.BF16 R184, R8.reuse, R26, RZ ;  /* 0x0000001a08b8723c */ /* 0x040fec00000418ff */
[----:B------:R-:W-:Y:S06]  /*57c0*/  HMMA.16816.F32.BF16 R8, R8, R38, RZ ;  /* 0x000000260808723c */ /* 0x000fec00000418ff */
[C---:B------:R-:W-:Y:S06]  /*57d0*/  HMMA.16816.F32.BF16 R212, R12.reuse, R24, RZ ;  /* 0x000000180cd4723c */ /* 0x040fec00000418ff */
[----:B------:R-:W-:Y:S01]  /*57e0*/  HMMA.16816.F32.BF16 R208, R12, R26, RZ ;  /* 0x0000001a0cd0723c */ /* 0x000fe200000418ff */
[----:B------:R-:W3:Y:S05]  /*57f0*/  LDSM.16.M88.4 R24, [R229] ;  /* 0x00000000e518783b */ /* 0x000eea0000000200 */
[C---:B-1----:R-:W-:Y:S06]  /*5800*/  HMMA.16816.F32.BF16 R196, R4.reuse, R52, R108 ;  /* 0x0000003404c4723c */ /* 0x042fec000004186c */
[C---:B------:R-:W-:Y:S06]  /*5810*/  HMMA.16816.F32.BF16 R192, R4.reuse, R48, R60 ;  /* 0x0000003004c0723c */ /* 0x040fec000004183c */
[C---:B------:R-:W-:Y:S06]  /*5820*/  HMMA.16816.F32.BF16 R188, R4.reuse, R44, R56 ;  /* 0x0000002c04bc723c */ /* 0x040fec0000041838 */
[----:B------:R-:W-:Y:S06]  /*5830*/  HMMA.16816.F32.BF16 R108, R4, R54, R64 ;  /* 0x00000036046c723c */ /* 0x000fec0000041840 */
[C---:B------:R-:W-:Y:S06]  /*5840*/  HMMA.16816.F32.BF16 R220, R12.reuse, R28, RZ ;  /* 0x0000001c0cdc723c */ /* 0x040fec00000418ff */
[C---:B------:R-:W-:Y:S01]  /*5850*/  HMMA.16816.F32.BF16 R216, R12.reuse, R30, RZ ;  /* 0x0000001e0cd8723c */ /* 0x040fe200000418ff */
[----:B------:R-:W-:Y:S05]  /*5860*/  LDSM.16.M88.4 R28, [R225+0x7400] ;  /* 0x00740000e11c783b */ /* 0x000fea0000000200 */
[C---:B------:R-:W-:Y:S06]  /*5870*/  HMMA.16816.F32.BF16 R204, R12.reuse, R36, RZ ;  /* 0x000000240ccc723c */ /* 0x040fec00000418ff */
[----:B------:R-:W-:Y:S01]  /*5880*/  HMMA.16816.F32.BF16 R200, R12, R38, RZ ;  /* 0x000000260cc8723c */ /* 0x000fe200000418ff */
[----:B------:R-:W-:Y:S04]  /*5890*/  LDSM.16.M88.4 R12, [R225+0x7000] ;  /* 0x00700000e10c783b */ /* 0x000fe80000000200 */
[----:B------:R-:W-:Y:S01]  /*58a0*/  LDSM.16.M88.4 R36, [R225+0x7c00] ;  /* 0x007c0000e124783b */ /* 0x000fe20000000200 */
[C---:B------:R-:W-:Y:S03]  /*58b0*/  HMMA.16816.F32.BF16 R180, R4.reuse, R40, R32 ;  /* 0x0000002804b4723c */ /* 0x040fe60000041820 */
[----:B------:R-:W-:Y:S03]  /*58c0*/  LDSM.16.M88.4 R32, [R225+0x7800] ;  /* 0x00780000e120783b */ /* 0x000fe60000000200 */
[C---:B------:R-:W-:Y:S06]  /*58d0*/  HMMA.16816.F32.BF16 R64, R4.reuse, R50, R176 ;  /* 0x000000320440723c */ /* 0x040fec00000418b0 */
[C---:B------:R-:W-:Y:S06]  /*58e0*/  HMMA.16816.F32.BF16 R60, R4.reuse, R46, R184 ;  /* 0x0000002e043c723c */ /* 0x040fec00000418b8 */
[----:B------:R-:W-:Y:S01]  /*58f0*/  HMMA.16816.F32.BF16 R56, R4, R42, R8 ;  /* 0x0000002a0438723c */ /* 0x000fe20000041808 */
[----:B------:R-:W1:Y:S04]  /*5900*/  LDSM.16.M88.4 R4, [R228+0x3000] ;  /* 0x00300000e404783b */ /* 0x000e680000000200 */
[----:B------:R-:W4:Y:S01]  /*5910*/  LDSM.16.M88.4 R8, [R228+0x2000] ;  /* 0x00200000e408783b */ /* 0x000f220000000200 */
[C---:B---3--:R-:W-:Y:S06]  /*5920*/  HMMA.16816.F32.BF16 R176, R24.reuse, R52, R236 ;  /* 0x0000003418b0723c */ /* 0x048fec00000418ec */
[C---:B------:R-:W-:Y:S06]  /*5930*/  HMMA.16816.F32.BF16 R236, R24.reuse, R48, R220 ;  /* 0x0000003018ec723c */ /* 0x040fec00000418dc */
[C---:B------:R-:W-:Y:S01]  /*5940*/  HMMA.16816.F32.BF16 R216, R24.reuse, R50, R216 ;  /* 0x0000003218d8723c */ /* 0x040fe200000418d8 */
[----:B------:R-:W-:Y:S05]  /*5950*/  LDSM.16.M88.4 R48, [R227+0x7800] ;  /* 0x00780000e330783b */ /* 0x000fea0000000200 */
[C---:B------:R-:W-:Y:S06]  /*5960*/  HMMA.16816.F32.BF16 R220, R24.reuse, R54, R232 ;  /* 0x0000003618dc723c */ /* 0x040fec00000418e8 */
[C---:B------:R-:W-:Y:S06]  /*5970*/  HMMA.16816.F32.BF16 R212, R24.reuse, R44, R212 ;  /* 0x0000002c18d4723c */ /* 0x040fec00000418d4 */
[C---:B------:R-:W-:Y:S06]  /*5980*/  HMMA.16816.F32.BF16 R232, R24.reuse, R40, R204 ;  /* 0x0000002818e8723c */ /* 0x040fec00000418cc */
[C---:B------:R-:W-:Y:S01]  /*5990*/  HMMA.16816.F32.BF16 R208, R24.reuse, R46, R208 ;  /* 0x0000002e18d0723c */ /* 0x040fe200000418d0 */
[----:B------:R-:W-:Y:S05]  /*59a0*/  LDSM.16.M88.4 R44, [R227+0x7400] ;  /* 0x00740000e32c783b */ /* 0x000fea0000000200 */
[----:B------:R-:W-:Y:S01]  /*59b0*/  HMMA.16816.F32.BF16 R184, R24, R42, R200 ;  /* 0x0000002a18b8723c */ /* 0x000fe200000418c8 */
[----:B------:R-:W-:Y:S05]  /*59c0*/  LDSM.16.M88.4 R40, [R227+0x7000] ;  /* 0x00700000e328783b */ /* 0x000fea0000000200 */
[C---:B-1----:R-:W-:Y:S06]  /*59d0*/  HMMA.16816.F32.BF16 R196, R4.reuse, R12, R196 ;  /* 0x0000000c04c4723c */ /* 0x042fec00000418c4 */
[C---:B------:R-:W-:Y:S01]  /*59e0*/  HMMA.16816.F32.BF16 R200, R4.reuse, R28, R192 ;  /* 0x0000001c04c8723c */ /* 0x040fe200000418c0 */
        /* <DEDUP_REMOVED lines=8> */
[C---:B----4-:R-:W-:Y:S06]  /*5a70*/  HMMA.16816.F32.BF16 R52, R8.reuse, R12, R176 ;  /* 0x0000000c0834723c */ /* 0x050fec00000418b0 */
[C---:B------:R-:W-:Y:S06]  /*5a80*/  HMMA.16816.F32.BF16 R176, R8.reuse, R28, R236 ;  /* 0x0000001c08b0723c */ /* 0x040fec00000418ec */
[C---:B------:R-:W-:Y:S01]  /*5a90*/  HMMA.16816.F32.BF16 R216, R8.reuse, R30, R216 ;  /* 0x0000001e08d8723c */ /* 0x040fe200000418d8 */
[----:B------:R-:W3:Y:S05]  /*5aa0*/  LDSM.16.M88.4 R28, [R229+0x2000] ;  /* 0x00200000e51c783b */ /* 0x000eea0000000200 */
[C---:B------:R-:W-:Y:S06]  /*5ab0*/  HMMA.16816.F32.BF16 R204, R8.reuse, R32, R212 ;  /* 0x0000002008cc723c */ /* 0x040fec00000418d4 */
[C---:B------:R-:W-:Y:S01]  /*5ac0*/  HMMA.16816.F32.BF16 R60, R8.reuse, R14, R220 ;  /* 0x0000000e083c723c */ /* 0x040fe200000418dc */
[----:B------:R-:W-:Y:S05]  /*5ad0*/  LDSM.16.M88.4 R12, [R228+0x5000] ;  /* 0x00500000e40c783b */ /* 0x000fea0000000200 */
[C---:B------:R-:W-:Y:S06]  /*5ae0*/  HMMA.16816.F32.BF16 R232, R8.reuse, R36, R232 ;  /* 0x0000002408e8723c */ /* 0x040fec00000418e8 */
[----:B------:R-:W-:Y:S01]  /*5af0*/  HMMA.16816.F32.BF16 R244, R8, R38, R184 ;  /* 0x0000002608f4723c */ /* 0x000fe200000418b8 */
[----:B------:R-:W-:Y:S05]  /*5b00*/  LDSM.16.M88.4 R36, [R225+0x8000] ;  /* 0x00800000e124783b */ /* 0x000fea0000000200 */
[----:B-1----:R-:W-:Y:S01]  /*5b10*/  HMMA.16816.F32.BF16 R212, R4, R50, R24 ;  /* 0x0000003204d4723c */ /* 0x002fe20000041818 */
[----:B------:R-:W1:Y:S05]  /*5b20*/  LDSM.16.M88.4 R24, [R228+0x4000] ;  /* 0x00400000e418783b */ /* 0x000e6a0000000200 */
[----:B------:R-:W-:Y:S01]  /*5b30*/  HMMA.16816.F32.BF16 R220, R8, R34, R208 ;  /* 0x0000002208dc723c */ /* 0x000fe200000418d0 */
[----:B------:R-:W-:Y:S05]  /*5b40*/  LDSM.16.M88.4 R8, [R229+0x4000] ;  /* 0x00400000e508783b */ /* 0x000fea0000000200 */
[C---:B------:R-:W-:Y:S06]  /*5b50*/  HMMA.16816.F32.BF16 R32, R4.reuse, R40, R196 ;  /* 0x000000280420723c */ /* 0x040fec00000418c4 */
[C---:B------:R-:W-:Y:S06]  /*5b60*/  HMMA.16816.F32.BF16 R184, R4.reuse, R42, R108 ;  /* 0x0000002a04b8723c */ /* 0x040fec000004186c */
[C---:B------:R-:W-:Y:S06]  /*5b70*/  HMMA.16816.F32.BF16 R200, R4.reuse, R44, R200 ;  /* 0x0000002c04c8723c */ /* 0x040fec00000418c8 */
[C---:B------:R-:W-:Y:S06]  /*5b80*/  HMMA.16816.F32.BF16 R196, R4.reuse, R46, R64 ;  /* 0x0000002e04c4723c */ /* 0x040fec0000041840 */
[C---:B------:R-:W-:Y:S06]  /*5b90*/  HMMA.16816.F32.BF16 R208, R4.reuse, R48, R188 ;  /* 0x0000003004d0723c */ /* 0x040fec00000418bc */
[C---:B------:R-:W-:Y:S06]  /*5ba0*/  HMMA.16816.F32.BF16 R240, R4.reuse, R192, R180 ;  /* 0x000000c004f0723c */ /* 0x040fec00000418b4 */
[----:B------:R-:W-:Y:S06]  /*5bb0*/  HMMA.16816.F32.BF16 R236, R4, R194, R56 ;  /* 0x000000c204ec723c */ /* 0x000fec0000041838 */
[C---:B---3--:R-:W-:Y:S06]  /*5bc0*/  HMMA.16816.F32.BF16 R4, R28.reuse, R40, R52 ;  /* 0x000000281c04723c */ /* 0x048fec0000041834 */
[----:B------:R-:W-:Y:S01]  /*5bd0*/  HMMA.16816.F32.BF16 R60, R28, R42, R60 ;  /* 0x0000002a1c3c723c */ /* 0x000fe2000004183c */
[----:B------:R-:W3:-:S15]  /*5be0*/  LDSM.16.M88.4 R40, [R227+0x8000] ;  /* 0x00800000e328783b */ /* 0x000ede0000000200 */
[----:B------:R-:W-:-:S02]  /*5bf0*/  NOP ;  /* 0x0000000000007918 */ /* 0x000fc40000000000 */
[-C--:B-1----:R-:W-:Y:S01]  /*5c00*/  HMMA.16816.F32.BF16 R52, R24, R36.reuse, R4 ;  /* 0x000000241834723c */ /* 0x082fe20000041804 */
[----:B------:R-:W1:Y:S05]  /*5c10*/  LDSM.16.M88.4 R4, [R229+0x5000] ;  /* 0x00500000e504783b */ /* 0x000e6a0000000200 */
[----:B------:R-:W-:Y:S01]  /*5c20*/  HMMA.16816.F32.BF16 R56, R12, R36, R32 ;  /* 0x000000240c38723c */ /* 0x000fe20000041820 */
[----:B------:R-:W4:-:S15]  /*5c30*/  LDSM.16.M88.4 R32, [R225+0x8400] ;  /* 0x00840000e120783b */ /* 0x000f1e0000000200 */
[----:B------:R-:W-:-:S02]  /*5c40*/  NOP ;  /* 0x0000000000007918 */ /* 0x000fc40000000000 */
[----:B---3--:R-:W-:Y:S06]  /*5c50*/  HMMA.16816.F32.BF16 R108, R8, R40, R52 ;  /* 0x00000028086c723c */ /* 0x008fec0000041834 */
[C---:B------:R-:W-:Y:S06]  /*5c60*/  HMMA.16816.F32.BF16 R64, R28.reuse, R44, R176 ;  /* 0x0000002c1c40723c */ /* 0x040fec00000418b0 */
[----:B------:R-:W-:Y:S06]  /*5c70*/  HMMA.16816.F32.BF16 R52, R28, R46, R216 ;  /* 0x0000002e1c34723c */ /* 0x000fec00000418d8 */
[-C--:B------:R-:W-:Y:S06]  /*5c80*/  HMMA.16816.F32.BF16 R44, R24, R38.reuse, R60 ;  /* 0x00000026182c723c */ /* 0x080fec000004183c */
[----:B------:R-:W-:Y:S01]  /*5c90*/  HMMA.16816.F32.BF16 R180, R12, R38, R184 ;  /* 0x000000260cb4723c */ /* 0x000fe200000418b8 */
[----:B------:R-:W-:-:S05]  /*5ca0*/  FMUL.FTZ R0, R108, UR8 ;  /* 0x000000086c007c20 */ /* 0x000fca0008410000 */
[----:B-1----:R-:W-:Y:S01]  /*5cb0*/  HMMA.16816.F32.BF16 R36, R4, R40, R56 ;  /* 0x000000280424723c */ /* 0x002fe20000041838 */
[----:B------:R1:W-:Y:S05]  /*5cc0*/  MUFU.TANH R217, R0 ;  /* 0x0000000000d97308 */ /* 0x0003ea0000002400 */
[----:B----4-:R-:W-:Y:S01]  /*5cd0*/  HMMA.16816.F32.BF16 R60, R24, R32, R64 ;  /* 0x00000020183c723c */ /* 0x010fe20000041840 */
[----:B-1----:R-:W-:-:S04]  /*5ce0*/  FMUL.FTZ R0, R109, UR8 ;  /* 0x000000086d007c20 */ /* 0x002fc80008410000 */
[----:B------:R1:W3:Y:S01]  /*5cf0*/  MUFU.TANH R105, R0 ;  /* 0x0000000000697308 */ /* 0x0002e20000002400 */
[C---:B------:R-:W-:Y:S06]  /*5d00*/  HMMA.16816.F32.BF16 R176, R12.reuse, R32, R200 ;  /* 0x000000200cb0723c */ /* 0x040fec00000418c8 */
[----:B------:R-:W-:Y:S01]  /*5d10*/  HMMA.16816.F32.BF16 R184, R12, R34, R196 ;  /* 0x000000220cb8723c */ /* 0x000fe200000418c4 */
[----:B-1----:R-:W-:-:S05]  /*5d20*/  FMUL.FTZ R0, R110, UR8 ;  /* 0x000000086e007c20 */ /* 0x002fca0008410000 */
[----:B------:R-:W-:Y:S01]  /*5d30*/  HMMA.16816.F32.BF16 R64, R24, R34, R52 ;  /* 0x000000221840723c */ /* 0x000fe20000041834 */
[----:B------:R-:W1:Y:S01]  /*5d40*/  LDSM.16.M88.4 R32, [R227+0x8400] ;  /* 0x00840000e320783b */ /* 0x000e620000000200 */
[----:B------:R4:W-:Y:S04]  /*5d50*/  MUFU.TANH R218, R0 ;  /* 0x0000000000da7308 */ /* 0x0009e80000002400 */
[----:B------:R-:W-:Y:S01]  /*5d60*/  HMMA.16816.F32.BF16 R52, R8, R42, R44 ;  /* 0x0000002a0834723c */ /* 0x000fe2000004182c */
[----:B----4-:R-:W-:-:S04]  /*5d70*/  FMUL.FTZ R0, R111, UR8 ;  /* 0x000000086f007c20 */ /* 0x010fc80008410000 */
[----:B------:R4:W5:Y:S01]  /*5d80*/  MUFU.TANH R107, R0 ;  /* 0x00000000006b7308 */ /* 0x0009620000002400 */
[----:B------:R-:W-:Y:S01]  /*5d90*/  HMMA.16816.F32.BF16 R44, R4, R42, R180 ;  /* 0x0000002a042c723c */ /* 0x000fe200000418b4 */
[----:B----4-:R-:W-:-:S06]  /*5da0*/  FMUL.FTZ R0, R36, UR8 ;  /* 0x0000000824007c20 */ /* 0x010fcc0008410000 */
[----:B------:R4:W-:Y:S02]  /*5db0*/  MUFU.TANH R196, R0 ;  /* 0x0000000000c47308 */ /* 0x0009e40000002400 */
[----:B----4-:R-:W-:-:S06]  /*5dc0*/  FMUL.FTZ R0, R37, UR8 ;  /* 0x0000000825007c20 */ /* 0x010fcc0008410000 */
[----:B------:R4:W5:Y:S02]  /*5dd0*/  MUFU.TANH R110, R0 ;  /* 0x00000000006e7308 */ /* 0x0009640000002400 */
[----:B----4-:R-:W-:-:S06]  /*5de0*/  FMUL.FTZ R0, R38, UR8 ;  /* 0x0000000826007c20 */ /* 0x010fcc0008410000 */
[----:B------:R4:W-:Y:S02]  /*5df0*/  MUFU.TANH R197, R0 ;  /* 0x0000000000c57308 */ /* 0x0009e40000002400 */
[----:B----4-:R-:W-:Y:S01]  /*5e00*/  FMUL.FTZ R0, R39, UR8 ;  /* 0x0000000827007c20 */ /* 0x010fe20008410000 */
[----:B-1----:R-:W-:Y:S01]  /*5e10*/  HMMA.16816.F32.BF16 R40, R8, R32, R60 ;  /* 0x000000200828723c */ /* 0x002fe2000004183c */
[----:B------:R-:W1:Y:S04]  /*5e20*/  LDSM.16.M88.4 R36, [R225+0x8800] ;  /* 0x00880000e124783b */ /* 0x000e680000000200 */
[----:B------:R4:W5:Y:S02]  /*5e30*/  MUFU.TANH R111, R0 ;  /* 0x00000000006f7308 */ /* 0x0009640000002400 */
[----:B----4-:R-:W-:-:S06]  /*5e40*/  FMUL.FTZ R0, R52, UR8 ;  /* 0x0000000834007c20 */ /* 0x010fcc0008410000 */
[----:B------:R4:W5:Y:S02]  /*5e50*/  MUFU.TANH R100, R0 ;  /* 0x0000000000647308 */ /* 0x0009640000002400 */
[----:B----4-:R-:W-:-:S06]  /*5e60*/  FMUL.FTZ R0, R53, UR8 ;  /* 0x0000000835007c20 */ /* 0x010fcc0008410000 */
[----:B------:R4:W-:Y:S02]  /*5e70*/  MUFU.TANH R16, R0 ;  /* 0x0000000000107308 */ /* 0x0009e40000002400 */
[----:B----4-:R-:W-:-:S06]  /*5e80*/  FMUL.FTZ R0, R54, UR8 ;  /* 0x0000000836007c20 */ /* 0x010fcc0008410000 */
[----:B------:R4:W5:Y:S02]  /*5e90*/  MUFU.TANH R106, R0 ;  /* 0x00000000006a7308 */ /* 0x0009640000002400 */
[----:B----4-:R-:W-:-:S06]  /*5ea0*/  FMUL.FTZ R0, R55, UR8 ;  /* 0x0000000837007c20 */ /* 0x010fcc0008410000 */
[----:B------:R4:W-:Y:S01]  /*5eb0*/  MUFU.TANH R199, R0 ;  /* 0x0000000000c77308 */ /* 0x0009e20000002400 */
[----:B------:R-:W-:Y:S01]  /*5ec0*/  HMMA.16816.F32.BF16 R188, R28, R48, R204 ;  /* 0x000000301cbc723c */ /* 0x000fe200000418cc */
[----:B----4-:R-:W-:-:S06]  /*5ed0*/  FMUL.FTZ R0, R44, UR8 ;  /* 0x000000082c007c20 */ /* 0x010fcc0008410000 */
[----:B------:R4:W5:Y:S01]  /*5ee0*/  MUFU.TANH R108, R0 ;  /* 0x00000000006c7308 */ /* 0x0009620000002400 */
[----:B------:R-:W-:Y:S01]  /*5ef0*/  HMMA.16816.F32.BF16 R56, R4, R32, R176 ;  /* 0x000000200438723c */ /* 0x000fe200000418b0 */
        /* <DEDUP_REMOVED lines=9> */
[----:B-1----:R-:W-:Y:S01]  /*5f90*/  HMMA.16816.F32.BF16 R52, R24, R36, R188 ;  /* 0x000000241834723c */ /* 0x002fe200000418bc */
[----:B----4-:R-:W-:-:S06]  /*5fa0*/  FMUL.FTZ R0, R41, UR8 ;  /* 0x0000000829007c20 */ /* 0x010fcc0008410000 */
[----:B------:R1:W-:Y:S02]  /*5fb0*/  MUFU.TANH R200, R0 ;  /* 0x0000000000c87308 */ /* 0x0003e40000002400 */
[----:B-1----:R-:W-:-:S06]  /*5fc0*/  FMUL.FTZ R0, R42, UR8 ;  /* 0x000000082a007c20 */ /* 0x002fcc0008410000 */
[----:B------:R1:W4:Y:S02]  /*5fd0*/  MUFU.TANH R180, R0 ;  /* 0x0000000000b47308 */ /* 0x0003240000002400 */
[----:B-1----:R-:W-:-:S06]  /*5fe0*/  FMUL.FTZ R0, R43, UR8 ;  /* 0x000000082b007c20 */ /* 0x002fcc0008410000 */
[----:B------:R1:W-:Y:S01]  /*5ff0*/  MUFU.TANH R188, R0 ;  /* 0x0000000000bc7308 */ /* 0x0003e20000002400 */
[----:B------:R-:W-:Y:S01]  /*6000*/  HMMA.16816.F32.BF16 R40, R4, R34, R184 ;  /* 0x000000220428723c */ /* 0x000fe200000418b8 */
[----:B------:R-:W2:Y:S01]  /*6010*/  LDSM.16.M88.4 R32, [R227+0x8800] ;  /* 0x00880000e320783b */ /* 0x000ea20000000200 */
[----:B-1----:R-:W-:-:S05]  /*6020*/  FMUL.FTZ R0, R56, UR8 ;  /* 0x0000000838007c20 */ /* 0x002fca0008410000 */
[----:B------:R1:W4:Y:S02]  /*6030*/  MUFU.TANH R181, R0 ;  /* 0x0000000000b57308 */ /* 0x0003240000002400 */
[----:B-1----:R-:W-:-:S06]  /*6040*/  FMUL.FTZ R0, R57, UR8 ;  /* 0x0000000839007c20 */ /* 0x002fcc0008410000 */
[----:B------:R1:W-:Y:S02]  /*6050*/  MUFU.TANH R183, R0 ;  /* 0x0000000000b77308 */ /* 0x0003e40000002400 */
[----:B-1----:R-:W-:-:S06]  /*6060*/  FMUL.FTZ R0, R58, UR8 ;  /* 0x000000083a007c20 */ /* 0x002fcc0008410000 */
[----:B------:R1:W4:Y:S02]  /*6070*/  MUFU.TANH R203, R0 ;  /* 0x0000000000cb7308 */ /* 0x0003240000002400 */
[----:B-1----:R-:W-:-:S06]  /*6080*/  FMUL.FTZ R0, R59, UR8 ;  /* 0x000000083b007c20 */ /* 0x002fcc0008410000 */
[----:B------:R1:W-:Y:S02]  /*6090*/  MUFU.TANH R202, R0 ;  /* 0x0000000000ca7308 */ /* 0x0003e40000002400 */
[----:B-1----:R-:W-:-:S06]  /*60a0*/  FMUL.FTZ R0, R44, UR8 ;  /* 0x000000082c007c20 */ /* 0x002fcc0008410000 */
[----:B------:R1:W-:Y:S02]  /*60b0*/  MUFU.TANH R22, R0 ;  /* 0x0000000000167308 */ /* 0x0003e40000002400 */
[----:B-1----:R-:W-:-:S06]  /*60c0*/  FMUL.FTZ R0, R45, UR8 ;  /* 0x000000082d007c20 */ /* 0x002fcc0008410000 */
[----:B------:R1:W-:Y:S02]  /*60d0*/  MUFU.TANH R205, R0 ;  /* 0x0000000000cd7308 */ /* 0x0003e40000002400 */
[----:B-1----:R-:W-:-:S06]  /*60e0*/  FMUL.FTZ R0, R46, UR8 ;  /* 0x000000082e007c20 */ /* 0x002fcc0008410000 */
[----:B------:R1:W-:Y:S01]  /*60f0*/  MUFU.TANH R206, R0 ;  /* 0x0000000000ce7308 */ /* 0x0003e20000002400 */
[----:B------:R-:W-:Y:S01]  /*6100*/  HMMA.16816.F32.BF16 R60, R12, R36, R208 ;  /* 0x000000240c3c723c */ /* 0x000fe200000418d0 */
[----:B------:R-:W-:Y:S01]  /*6110*/  FMUL.FTZ R2, R43, UR8 ;  /* 0x000000082b027c20 */ /* 0x000fe20008410000 */
[----:B-1----:R-:W-:-:S05]  /*6120*/  FMUL.FTZ R0, R47, UR8 ;  /* 0x000000082f007c20 */ /* 0x002fca0008410000 */
[----:B------:R1:W-:Y:S01]  /*6130*/  MUFU.TANH R207, R0 ;  /* 0x0000000000cf7308 */ /* 0x0003e20000002400 */
[----:B--2---:R-:W-:Y:S01]  /*6140*/  HMMA.16816.F32.BF16 R52, R8, R32, R52 ;  /* 0x000000200834723c */ /* 0x004fe20000041834 */
[----:B-1----:R-:W-:-:S06]  /*6150*/  FMUL.FTZ R0, R40, UR8 ;  /* 0x0000000828007c20 */ /* 0x002fcc0008410000 */
[----:B------:R1:W2:Y:S01]  /*6160*/  MUFU.TANH R23, R0 ;  /* 0x0000000000177308 */ /* 0x0002a20000002400 */
[----:B------:R-:W-:Y:S01]  /*6170*/  HMMA.16816.F32.BF16 R48, R28, R50, R220 ;  /* 0x000000321c30723c */ /* 0x000fe200000418dc */
[----:B-1----:R-:W-:-:S06]  /*6180*/  FMUL.FTZ R0, R41, UR8 ;  /* 0x0000000829007c20 */ /* 0x002fcc0008410000 */
[----:B------:R1:W-:Y:S02]  /*6190*/  MUFU.TANH R184, R0 ;  /* 0x0000000000b87308 */ /* 0x0003e40000002400 */
[----:B-1----:R-:W-:Y:S02]  /*61a0*/  FMUL.FTZ R0, R42, UR8 ;  /* 0x000000082a007c20 */ /* 0x002fe40008410000 */
[----:B------:R-:W1:Y:S01]  /*61b0*/  LDSM.16.M88.4 R40, [R225+0x8c00] ;  /* 0x008c0000e128783b */ /* 0x000e620000000200 */
[----:B------:R-:W-:Y:S01]  /*61c0*/  IMAD.SHL.U32 R231, R231, 0x2, RZ ;  /* 0x00000002e7e77824 */ /* 0x000fe200078e00ff */
[----:B------:R-:W-:Y:S02]  /*61d0*/  HMMA.16816.F32.BF16 R44, R4, R32, R60 ;  /* 0x00000020042c723c */ /* 0x000fe4000004183c */
[----:B------:R3:W-:Y:S01]  /*61e0*/  MUFU.TANH R201, R0 ;  /* 0x0000000000c97308 */ /* 0x0007e20000002400 */
[----:B------:R-:W-:Y:S01]  /*61f0*/  FMUL.FTZ R3, R52, UR8 ;  /* 0x0000000834037c20 */ /* 0x000fe20008410000 */
[----:B------:R-:W-:-:S07]  /*6200*/  LOP3.LUT R231, R231, 0x6, RZ, 0xc0, !PT ;  /* 0x00000006e7e77812 */ /* 0x000fce00078ec0ff */
[----:B------:R-:W-:Y:S01]  /*6210*/  HMMA.16816.F32.BF16 R48, R24, R38, R48 ;  /* 0x000000261830723c */ /* 0x000fe20000041830 */
[----:B------:R5:W-:Y:S01]  /*6220*/  MUFU.TANH R178, R3 ;  /* 0x0000000300b27308 */ /* 0x000be20000002400 */
[----:B---3--:R-:W-:-:S07]  /*6230*/  VIADD R0, R248, 0xfffffffe ;  /* 0xfffffffef8007836 */ /* 0x008fce0000000000 */
[----:B------:R3:W-:Y:S01]  /*6240*/  MUFU.TANH R204, R2 ;  /* 0x0000000200cc7308 */ /* 0x0007e20000002400 */
[----:B------:R-:W-:Y:S02]  /*6250*/  IMAD R0, R0, 0x40, R231 ;  /* 0x0000004000007824 */ /* 0x000fe400078e02e7 */
[----:B-----5:R-:W-:Y:S01]  /*6260*/  FMUL.FTZ R3, R53, UR8 ;  /* 0x0000000835037c20 */ /* 0x020fe20008410000 */
[----:B------:R-:W-:Y:S04]  /*6270*/  HMMA.16816.F32.BF16 R64, R28, R192, R232 ;  /* 0x000000c01c40723c */ /* 0x000fe800000418e8 */
[----:B------:R5:W-:Y:S01]  /*6280*/  MUFU.TANH R179, R3 ;  /* 0x0000000300b37308 */ /* 0x000be20000002400 */
[----:B---3--:R-:W-:Y:S01]  /*6290*/  VIADD R2, R0, 0x1 ;  /* 0x0000000100027836 */ /* 0x008fe20000000000 */
[----:B------:R-:W-:Y:S04]  /*62a0*/  HMMA.16816.F32.BF16 R36, R12, R38, R212 ;  /* 0x000000260c24723c */ /* 0x000fe800000418d4 */
[----:B------:R-:W-:-:S02]  /*62b0*/  ISETP.GE.AND P3, PT, R2, R18, PT ;  /* 0x000000120200720c */ /* 0x000fc40003f66270 */
[----:B------:R-:W-:Y:S01]  /*62c0*/  ISETP.GE.AND P5, PT, R2, R21, PT ;  /* 0x000000150200720c */ /* 0x000fe20003fa6270 */
[----:B-----5:R-:W-:Y:S01]  /*62d0*/  FMUL.FTZ R3, R54, UR8 ;  /* 0x0000000836037c20 */ /* 0x020fe20008410000 */
[C---:B------:R-:W-:Y:S02]  /*62e0*/  ISETP.GE.AND P6, PT, R2.reuse, R19, PT ;  /* 0x000000130200720c */ /* 0x040fe40003fc6270 */
[----:B------:R-:W-:Y:S01]  /*62f0*/  ISETP.GE.AND P1, PT, R2, R20, PT ;  /* 0x000000140200720c */ /* 0x000fe20003f26270 */
[----:B------:R-:W-:Y:S01]  /*6300*/  VIADD R2, R0, 0x8 ;  /* 0x0000000800027836 */ /* 0x000fe20000000000 */
[----:B------:R3:W5:Y:S01]  /*6310*/  MUFU.TANH R177, R3 ;  /* 0x0000000300b17308 */ /* 0x0007620000002400 */
[----:B-1----:R-:W-:Y:S01]  /*6320*/  HMMA.16816.F32.BF16 R60, R12, R42, R236 ;  /* 0x0000002a0c3c723c */ /* 0x002fe200000418ec */
[----:B------:R-:W-:Y:S02]  /*6330*/  FSEL R105, R105, -INF , !P3 ;  /* 0xff80000069697808 */ /* 0x000fe40005800000 */
[----:B------:R-:W-:-:S02]  /*6340*/  ISETP.GE.AND P0, PT, R2, R18, PT ;  /* 0x000000120200720c */ /* 0x000fc40003f06270 */
[C---:B------:R-:W-:Y:S01]  /*6350*/  ISETP.GE.AND P2, PT, R2.reuse, R21, PT ;  /* 0x000000150200720c */ /* 0x040fe20003f46270 */
[----:B------:R-:W-:Y:S01]  /*6360*/  HMMA.16816.F32.BF16 R56, R28, R194, R244 ;  /* 0x000000c21c38723c */ /* 0x000fe200000418f4 */
[C---:B------:R-:W-:Y:S02]  /*6370*/  ISETP.GE.AND P4, PT, R2.reuse, R19, PT ;  /* 0x000000130200720c */ /* 0x040fe40003f86270 */
[----:B------:R-:W-:Y:S01]  /*6380*/  ISETP.GE.AND P3, PT, R2, R20, PT ;  /* 0x000000140200720c */ /* 0x000fe20003f66270 */
[----:B------:R-:W-:Y:S02]  /*6390*/  VIADD R2, R0, 0x9 ;  /* 0x0000000900027836 */ /* 0x000fe40000000000 */
[----:B---3--:R-:W-:Y:S02]  /*63a0*/  FMUL.FTZ R3, R55, UR8 ;  /* 0x0000000837037c20 */ /* 0x008fe40008410000 */
[----:B------:R-:W-:Y:S01]  /*63b0*/  HMMA.16816.F32.BF16 R52, R12, R40, R240 ;  /* 0x000000280c34723c */ /* 0x000fe200000418f0 */
[----:B------:R-:W1:Y:S01]  /*63c0*/  LDSM.16.M88.4 R12, [R227+0x8c00] ;  /* 0x008c0000e30c783b */ /* 0x000e620000000200 */
[----:B------:R3:W-:Y:S01]  /*63d0*/  MUFU.TANH R33, R3 ;  /* 0x0000000300217308 */ /* 0x0007e20000002400 */
[----:B------:R-:W-:Y:S01]  /*63e0*/  FSEL R107, R107, -INF , !P5 ;  /* 0xff8000006b6b7808 */ /* 0x000fe20006800000 */
[----:B------:R-:W-:-:S04]  /*63f0*/  DEPBAR.LE SB0, 0x0 ;  /* 0x000080000000791a */ /* 0x000fc80000000000 */
[----:B------:R-:W-:Y:S02]  /*6400*/  FSEL R110, R110, -INF , !P6 ;  /* 0xff8000006e6e7808 */ /* 0x000fe40007000000 */
[----:B------:R-:W-:Y:S02]  /*6410*/  FSEL R111, R111, -INF , !P1 ;  /* 0xff8000006f6f7808 */ /* 0x000fe40004800000 */
[----:B------:R-:W-:Y:S01]  /*6420*/  FSEL R100, R100, -INF , !P0 ;  /* 0xff80000064647808 */ /* 0x000fe20004000000 */
[----:B------:R-:W-:Y:S01]  /*6430*/  HMMA.16816.F32.BF16 R48, R8, R34, R48 ;  /* 0x000000220830723c */ /* 0x000fe20000041830 */
[----:B------:R-:W-:Y:S01]  /*6440*/  ISETP.GE.AND P5, PT, R2, R18, PT ;  /* 0x000000120200720c */ /* 0x000fe20003fa6270 */
[----:B---3--:R-:W-:Y:S01]  /*6450*/  FMUL.FTZ R3, R44, UR8 ;  /* 0x000000082c037c20 */ /* 0x008fe20008410000 */
[C---:B------:R-:W-:Y:S02]  /*6460*/  ISETP.GE.AND P6, PT, R2.reuse, R21, PT ;  /* 0x000000150200720c */ /* 0x040fe40003fc6270 */
[C---:B------:R-:W-:Y:S01]  /*6470*/  ISETP.GE.AND P1, PT, R2.reuse, R19, PT ;  /* 0x000000130200720c */ /* 0x040fe20003f26270 */
[----:B------:R3:W-:Y:S01]  /*6480*/  MUFU.TANH R17, R3 ;  /* 0x0000000300117308 */ /* 0x0007e20000002400 */
[----:B------:R-:W-:Y:S01]  /*6490*/  ISETP.GE.AND P0, PT, R2, R20, PT ;  /* 0x000000140200720c */ /* 0x000fe20003f06270 */
[----:B------:R-:W-:Y:S01]  /*64a0*/  VIADD R2, R0, 0x10 ;  /* 0x0000001000027836 */ /* 0x000fe20000000000 */
[----:B------:R-:W-:-:S02]  /*64b0*/  FSEL R106, R106, -INF , !P2 ;  /* 0xff8000006a6a7808 */ /* 0x000fc40005000000 */
[----:B------:R-:W-:Y:S02]  /*64c0*/  FSEL R108, R108, -INF , !P4 ;  /* 0xff8000006c6c7808 */ /* 0x000fe40006000000 */
[----:B------:R-:W-:Y:S02]  /*64d0*/  FSEL R109, R109, -INF , !P3 ;  /* 0xff8000006d6d7808 */ /* 0x000fe40005800000 */
[----:B------:R-:W-:Y:S02]  /*64e0*/  FSEL R44, R16, -INF , !P5 ;  /* 0xff800000102c7808 */ /* 0x000fe40006800000 */
[C---:B------:R-:W-:Y:S01]  /*64f0*/  ISETP.GE.AND P2, PT, R2.reuse, R18, PT ;  /* 0x000000120200720c */ /* 0x040fe20003f46270 */
[----:B---3--:R-:W-:Y:S01]  /*6500*/  FMUL.FTZ R3, R45, UR8 ;  /* 0x000000082d037c20 */ /* 0x008fe20008410000 */
[----:B------:R-:W-:-:S03]  /*6510*/  ISETP.GE.AND P4, PT, R2, R21, PT ;  /* 0x000000150200720c */ /* 0x000fc60003f86270 */
[----:B------:R3:W-:Y:S01]  /*6520*/  MUFU.TANH R32, R3 ;  /* 0x0000000300207308 */ /* 0x0007e20000002400 */
[C---:B------:R-:W-:Y:S02]  /*6530*/  ISETP.GE.AND P3, PT, R2.reuse, R19, PT ;  /* 0x000000130200720c */ /* 0x040fe40003f66270 */
[----:B------:R-:W-:Y:S01]  /*6540*/  ISETP.GE.AND P5, PT, R2, R20, PT ;  /* 0x000000140200720c */ /* 0x000fe20003fa6270 */
[----:B------:R-:W-:Y:S01]  /*6550*/  VIADD R2, R0, 0x11 ;  /* 0x0000001100027836 */ /* 0x000fe20000000000 */
[----:B------:R-:W-:Y:S01]  /*6560*/  HMMA.16816.F32.BF16 R28, R24, R40, R64 ;  /* 0x00000028181c723c */ /* 0x000fe20000041840 */
[----:B------:R-:W-:Y:S02]  /*6570*/  FSEL R45, R199, -INF , !P6 ;  /* 0xff800000c72d7808 */ /* 0x000fe40007000000 */
[----:B------:R-:W-:Y:S02]  /*6580*/  FSEL R182, R182, -INF , !P2 ;  /* 0xff800000b6b67808 */ /* 0x000fe40005000000 */
[----:B------:R-:W-:Y:S01]  /*6590*/  ISETP.GE.AND P6, PT, R2, R18, PT ;  /* 0x000000120200720c */ /* 0x000fe20003fc6270 */
[----:B---3--:R-:W-:Y:S01]  /*65a0*/  FMUL.FTZ R3, R46, UR8 ;  /* 0x000000082e037c20 */ /* 0x008fe20008410000 */
[----:B------:R-:W-:-:S03]  /*65b0*/  FSEL R46, R198, -INF , !P1 ;  /* 0xff800000c62e7808 */ /* 0x000fc60004800000 */
[----:B------:R3:W1:Y:S01]  /*65c0*/  MUFU.TANH R16, R3 ;  /* 0x0000000300107308 */ /* 0x0006620000002400 */
[C---:B------:R-:W-:Y:S02]  /*65d0*/  ISETP.GE.AND P1, PT, R2.reuse, R21, PT ;  /* 0x000000150200720c */ /* 0x040fe40003f26270 */
[----:B------:R-:W-:Y:S02]  /*65e0*/  ISETP.GE.AND P2, PT, R2, R20, PT ;  /* 0x000000140200720c */ /* 0x000fe40003f46270 */
[----:B----4-:R-:W-:Y:S01]  /*65f0*/  FSEL R211, R180, -INF , !P4 ;  /* 0xff800000b4d37808 */ /* 0x010fe20006000000 */
[----:B------:R-:W-:Y:S01]  /*6600*/  HMMA.16816.F32.BF16 R24, R24, R42, R56 ;  /* 0x0000002a1818723c */ /* 0x000fe20000041838 */
[----:B------:R-:W-:Y:S02]  /*6610*/  FSEL R181, R181, -INF , !P3 ;  /* 0xff800000b5b57808 */ /* 0x000fe40005800000 */
[----:B------:R-:W-:Y:S01]  /*6620*/  FSEL R203, R203, -INF , !P5 ;  /* 0xff800000cbcb7808 */ /* 0x000fe20006800000 */
[----:B---3--:R-:W-:Y:S01]  /*6630*/  FMUL.FTZ R3, R47, UR8 ;  /* 0x000000082f037c20 */ /* 0x008fe20008410000 */
[----:B------:R-:W-:-:S02]  /*6640*/  FSEL R47, R176, -INF , !P0 ;  /* 0xff800000b02f7808 */ /* 0x000fc40004000000 */
[----:B------:R-:W-:Y:S01]  /*6650*/  ISETP.GE.AND P0, PT, R2, R19, PT ;  /* 0x000000130200720c */ /* 0x000fe20003f06270 */
[----:B------:R-:W-:Y:S01]  /*6660*/  VIADD R2, R0, 0x18 ;  /* 0x0000001800027836 */ /* 0x000fe20000000000 */
[----:B------:R-:W-:Y:S01]  /*6670*/  FSEL R180, R200, -INF , !P6 ;  /* 0xff800000c8b47808 */ /* 0x000fe20007000000 */
[----:B------:R3:W-:Y:S03]  /*6680*/  MUFU.TANH R176, R3 ;  /* 0x0000000300b07308 */ /* 0x0007e60000002400 */
[C---:B------:R-:W-:Y:S02]  /*6690*/  ISETP.GE.AND P4, PT, R2.reuse, R18, PT ;  /* 0x000000120200720c */ /* 0x040fe40003f86270 */
[C---:B------:R-:W-:Y:S02]  /*66a0*/  ISETP.GE.AND P3, PT, R2.reuse, R21, PT ;  /* 0x000000150200720c */ /* 0x040fe40003f66270 */
[----:B------:R-:W-:-:S02]  /*66b0*/  ISETP.GE.AND P5, PT, R2, R19, PT ;  /* 0x000000130200720c */ /* 0x000fc40003fa6270 */
[----:B------:R-:W-:Y:S01]  /*66c0*/  ISETP.GE.AND P6, PT, R2, R20, PT ;  /* 0x000000140200720c */ /* 0x000fe20003fc6270 */
[----:B------:R-:W-:Y:S01]  /*66d0*/  VIADD R2, R0, 0x19 ;  /* 0x0000001900027836 */ /* 0x000fe20000000000 */
[----:B------:R-:W-:Y:S01]  /*66e0*/  FSEL R208, R188, -INF , !P1 ;  /* 0xff800000bcd07808 */ /* 0x000fe20004800000 */
[----:B------:R-:W-:Y:S01]  /*66f0*/  FMUL.FTZ R48, R48, UR8 ;  /* 0x0000000830307c20 */ /* 0x000fe20008410000 */
[----:B--2---:R-:W-:Y:S01]  /*6700*/  FSEL R42, R23, -INF , !P5 ;  /* 0xff800000172a7808 */ /* 0x004fe20006800000 */
[----:B---3--:R-:W-:Y:S01]  /*6710*/  VIADD R3, R0, 0x20 ;  /* 0x0000002000037836 */ /* 0x008fe20000000000 */
[----:B------:R-:W-:Y:S01]  /*6720*/  ISETP.GE.AND P1, PT, R2, R18, PT ;  /* 0x000000120200720c */ /* 0x000fe20003f26270 */
[----:B------:R-:W-:Y:S01]  /*6730*/  FMUL.FTZ R50, R50, UR8 ;  /* 0x0000000832327c20 */ /* 0x000fe20008410000 */
[----:B------:R-:W-:Y:S02]  /*6740*/  HMMA.16816.F32.BF16 R36, R4, R34, R36 ;  /* 0x000000220424723c */ /* 0x000fe40000041824 */
[----:B------:R-:W-:-:S02]  /*6750*/  ISETP.GE.AND P5, PT, R3, R21, PT ;  /* 0x000000150300720c */ /* 0x000fc40003fa6270 */
[----:B------:R-:W-:Y:S02]  /*6760*/  FSEL R205, R205, -INF , !P1 ;  /* 0xff800000cdcd7808 */ /* 0x000fe40004800000 */
[----:B------:R-:W-:Y:S02]  /*6770*/  ISETP.GE.AND P1, PT, R3, R20, PT ;  /* 0x000000140300720c */ /* 0x000fe40003f26270 */
[----:B-----5:R-:W-:Y:S01]  /*6780*/  FSEL R236, R177, -INF , !P5 ;  /* 0xff800000b1ec7808 */ /* 0x020fe20006800000 */
[----:B------:R-:W2:Y:S01]  /*6790*/  MUFU.TANH R48, R48 ;  /* 0x0000003000307308 */ /* 0x000ea20000002400 */
[----:B------:R-:W-:Y:S02]  /*67a0*/  FSEL R65, R183, -INF , !P0 ;  /* 0xff800000b7417808 */ /* 0x000fe40004000000 */
[----:B------:R-:W-:Y:S02]  /*67b0*/  FSEL R202, R202, -INF , !P2 ;  /* 0xff800000caca7808 */ /* 0x000fe40005000000 */
[----:B------:R-:W-:-:S02]  /*67c0*/  FSEL R64, R22, -INF , !P4 ;  /* 0xff80000016407808 */ /* 0x000fc40006000000 */
[----:B------:R-:W-:Y:S01]  /*67d0*/  ISETP.GE.AND P5, PT, R0, R18, PT ;  /* 0x000000120000720c */ /* 0x000fe20003fa6270 */
[----:B------:R-:W3:Y:S01]  /*67e0*/  MUFU.TANH R50, R50 ;  /* 0x0000003200327308 */ /* 0x000ee20000002400 */
[C---:B------:R-:W-:Y:S01]  /*67f0*/  ISETP.GE.AND P0, PT, R2.reuse, R21, PT ;  /* 0x000000150200720c */ /* 0x040fe20003f06270 */
[----:B-1----:R-:W-:Y:S01]  /*6800*/  HMMA.16816.F32.BF16 R28, R8, R12, R28 ;  /* 0x0000000c081c723c */ /* 0x002fe2000004181c */
[C---:B------:R-:W-:Y:S02]  /*6810*/  ISETP.GE.AND P2, PT, R2.reuse, R19, PT ;  /* 0x000000130200720c */ /* 0x040fe40003f46270 */
[----:B------:R-:W-:Y:S01]  /*6820*/  ISETP.GE.AND P4, PT, R2, R20, PT ;  /* 0x000000140200720c */ /* 0x000fe20003f86270 */
[----:B------:R-:W-:Y:S01]  /*6830*/  VIADD R2, R0, 0x21 ;  /* 0x0000002100027836 */ /* 0x000fe20000000000 */
[----:B------:R-:W-:Y:S02]  /*6840*/  FSEL R206, R206, -INF , !P3 ;  /* 0xff800000cece7808 */ /* 0x000fe40005800000 */
[----:B------:R-:W-:-:S02]  /*6850*/  ISETP.GE.AND P3, PT, R3, R18, PT ;  /* 0x000000120300720c */ /* 0x000fc40003f66270 */
[----:B------:R-:W-:Y:S02]  /*6860*/  FSEL R221, R16, -INF , !P1 ;  /* 0xff80000010dd7808 */ /* 0x000fe40004800000 */
[----:B------:R-:W-:Y:S02]  /*6870*/  FSEL R16, R217, -INF , !P5 ;  /* 0xff800000d9107808 */ /* 0x000fe40006800000 */
[----:B------:R-:W-:Y:S02]  /*6880*/  FSEL R201, R201, -INF , !P6 ;  /* 0xff800000c9c97808 */ /* 0x000fe40007000000 */
[----:B------:R-:W-:Y:S02]  /*6890*/  FSEL R207, R207, -INF , !P0 ;  /* 0xff800000cfcf7808 */ /* 0x000fe40004000000 */
[----:B------:R-:W-:Y:S02]  /*68a0*/  FSEL R43, R184, -INF , !P2 ;  /* 0xff800000b82b7808 */ /* 0x000fe40005000000 */
[----:B------:R-:W-:-:S02]  /*68b0*/  FSEL R204, R204, -INF , !P4 ;  /* 0xff800000cccc7808 */ /* 0x000fc40006000000 */
[----:B------:R-:W-:Y:S02]  /*68c0*/  FSEL R216, R178, -INF , !P3 ;  /* 0xff800000b2d87808 */ /* 0x000fe40005800000 */
[----:B------:R-:W-:Y:S02]  /*68d0*/  ISETP.GE.AND P6, PT, R3, R19, PT ;  /* 0x000000130300720c */ /* 0x000fe40003fc6270 */
[C---:B------:R-:W-:Y:S02]  /*68e0*/  ISETP.GE.AND P0, PT, R2.reuse, R18, PT ;  /* 0x000000120200720c */ /* 0x040fe40003f06270 */
[C---:B------:R-:W-:Y:S02]  /*68f0*/  ISETP.GE.AND P2, PT, R2.reuse, R21, PT ;  /* 0x000000150200720c */ /* 0x040fe40003f46270 */
[C---:B------:R-:W-:Y:S02]  /*6900*/  ISETP.GE.AND P4, PT, R2.reuse, R19, PT ;  /* 0x000000130200720c */ /* 0x040fe40003f86270 */
[----:B------:R-:W-:Y:S01]  /*6910*/  ISETP.GE.AND P3, PT, R2, R20, PT ;  /* 0x000000140200720c */ /* 0x000fe20003f66270 */
[----:B------:R-:W-:Y:S01]  /*6920*/  VIADD R2, R0, 0x28 ;  /* 0x0000002800027836 */ /* 0x000fe20000000000 */
[----:B------:R-:W-:Y:S01]  /*6930*/  FMNMX.FTZ R3, R104, R16, !PT ;  /* 0x0000001068037209 */ /* 0x000fe20007810000 */
[----:B------:R-:W-:Y:S01]  /*6940*/  HMMA.16816.F32.BF16 R24, R8, R14, R24 ;  /* 0x0000000e0818723c */ /* 0x000fe20000041818 */
[----:B------:R-:W-:-:S02]  /*6950*/  FSEL R215, R17, -INF , !P6 ;  /* 0xff80000011d77808 */ /* 0x000fc40007000000 */
[----:B------:R-:W-:Y:S02]  /*6960*/  FSEL R214, R179, -INF , !P0 ;  /* 0xff800000b3d67808 */ /* 0x000fe40004000000 */
[----:B------:R-:W-:Y:S02]  /*6970*/  FSEL R235, R33, -INF , !P2 ;  /* 0xff80000021eb7808 */ /* 0x000fe40005000000 */
[----:B------:R-:W-:Y:S02]  /*6980*/  FMNMX.FTZ R3, R105, R3, !PT ;  /* 0x0000000369037209 */ /* 0x000fe40007810000 */
[C---:B------:R-:W-:Y:S02]  /*6990*/  ISETP.GE.AND P6, PT, R2.reuse, R18, PT ;  /* 0x000000120200720c */ /* 0x040fe40003fc6270 */
[C---:B------:R-:W-:Y:S02]  /*69a0*/  ISETP.GE.AND P1, PT, R2.reuse, R21, PT ;  /* 0x000000150200720c */ /* 0x040fe40003f26270 */
[----:B------:R-:W-:-:S02]  /*69b0*/  ISETP.GE.AND P0, PT, R2, R19, PT ;  /* 0x000000130200720c */ /* 0x000fc40003f06270 */
[----:B------:R-:W-:Y:S01]  /*69c0*/  ISETP.GE.AND P2, PT, R2, R20, PT ;  /* 0x000000140200720c */ /* 0x000fe20003f46270 */
[----:B------:R-:W-:Y:S01]  /*69d0*/  VIADD R2, R0, 0x29 ;  /* 0x0000002900027836 */ /* 0x000fe20000000000 */
[----:B------:R-:W-:Y:S02]  /*69e0*/  FMNMX.FTZ R3, R100, R3, !PT ;  /* 0x0000000364037209 */ /* 0x000fe40007810000 */
[----:B------:R-:W-:Y:S02]  /*69f0*/  FSEL R213, R32, -INF , !P4 ;  /* 0xff80000020d57808 */ /* 0x000fe40006000000 */
[----:B--2---:R-:W-:Y:S02]  /*6a00*/  FSEL R212, R48, -INF , !P6 ;  /* 0xff80000030d47808 */ /* 0x004fe40007000000 */
[----:B---3--:R-:W-:Y:S02]  /*6a10*/  FSEL R234, R50, -INF , !P1 ;  /* 0xff80000032ea7808 */ /* 0x008fe40004800000 */
[----:B------:R-:W-:-:S02]  /*6a20*/  ISETP.GE.AND P5, PT, R2, R18, PT ;  /* 0x000000120200720c */ /* 0x000fc40003fa6270 */
[C---:B------:R-:W-:Y:S02]  /*6a30*/  ISETP.GE.AND P4, PT, R2.reuse, R21, PT ;  /* 0x000000150200720c */ /* 0x040fe40003f86270 */
[C---:B------:R-:W-:Y:S02]  /*6a40*/  ISETP.GE.AND P6, PT, R2.reuse, R19, PT ;  /* 0x000000130200720c */ /* 0x040fe40003fc6270 */
[----:B------:R-:W-:Y:S01]  /*6a50*/  ISETP.GE.AND P1, PT, R2, R20, PT ;  /* 0x000000140200720c */ /* 0x000fe20003f26270 */
[----:B------:R-:W-:Y:S01]  /*6a60*/  FMUL.FTZ R36, R36, UR8 ;  /* 0x0000000824247c20 */ /* 0x000fe20008410000 */
[----:B------:R-:W-:Y:S01]  /*6a70*/  FMNMX.FTZ R2, R44, R3, !PT ;  /* 0x000000032c027209 */ /* 0x000fe20007810000 */
[----:B------:R-:W-:Y:S01]  /*6a80*/  FMUL.FTZ R37, R37, UR8 ;  /* 0x0000000825257c20 */ /* 0x000fe20008410000 */
[----:B------:R-:W-:Y:S01]  /*6a90*/  FMUL.FTZ R38, R38, UR8 ;  /* 0x0000000826267c20 */ /* 0x000fe20008410000 */
[----:B------:R-:W-:Y:S01]  /*6aa0*/  FMUL.FTZ R39, R39, UR8 ;  /* 0x0000000827277c20 */ /* 0x000fe20008410000 */
[----:B------:R-:W-:Y:S01]  /*6ab0*/  FMNMX.FTZ R2, R182, R2, !PT ;  /* 0x00000002b6027209 */ /* 0x000fe20007810000 */
[----:B------:R-:W-:Y:S01]  /*6ac0*/  FMUL.FTZ R49, R49, UR8 ;  /* 0x0000000831317c20 */ /* 0x000fe20008410000 */
[----:B------:R-:W-:Y:S01]  /*6ad0*/  MUFU.TANH R23, R36 ;  /* 0x0000002400177308 */ /* 0x000fe20000002400 */
[----:B------:R-:W-:Y:S01]  /*6ae0*/  FMUL.FTZ R28, R28, UR8 ;  /* 0x000000081c1c7c20 */ /* 0x000fe20008410000 */
[----:B------:R-:W-:Y:S01]  /*6af0*/  FMNMX.FTZ R2, R180, R2, !PT ;  /* 0x00000002b4027209 */ /* 0x000fe20007810000 */
[----:B------:R-:W-:-:S05]  /*6b00*/  FMUL.FTZ R51, R51, UR8 ;  /* 0x0000000833337c20 */ /* 0x000fca0008410000 */
[----:B------:R-:W1:Y:S01]  /*6b10*/  MUFU.TANH R22, R37 ;  /* 0x0000002500167308 */ /* 0x000e620000002400 */
[----:B------:R-:W-:-:S07]  /*6b20*/  FMUL.FTZ R29, R29, UR8 ;  /* 0x000000081d1d7c20 */ /* 0x000fce0008410000 */
[----:B------:R-:W-:Y:S01]  /*6b30*/  MUFU.TANH R40, R38 ;  /* 0x0000002600287308 */ /* 0x000fe20000002400 */
[----:B------:R-:W-:-:S07]  /*6b40*/  FMNMX.FTZ R2, R64, R2, !PT ;  /* 0x0000000240027209 */ /* 0x000fce0007810000 */
[----:B------:R2:W-:Y:S01]  /*6b50*/  MUFU.TANH R41, R39 ;  /* 0x0000002700297308 */ /* 0x0005e20000002400 */
[----:B------:R-:W-:Y:S01]  /*6b60*/  FMUL.FTZ R24, R24, UR8 ;  /* 0x0000000818187c20 */ /* 0x000fe20008410000 */
[----:B------:R-:W-:-:S06]  /*6b70*/  FMNMX.FTZ R2, R205, R2, !PT ;  /* 0x00000002cd027209 */ /* 0x000fcc0007810000 */
[----:B------:R-:W3:Y:S01]  /*6b80*/  MUFU.TANH R49, R49 ;  /* 0x0000003100317308 */ /* 0x000ee20000002400 */
[----:B--2---:R-:W-:Y:S07]  /*6b90*/  HMMA.16816.F32.BF16 R36, R4, R12, R52 ;  /* 0x0000000c0424723c */ /* 0x004fee0000041834 */
[----:B------:R-:W2:Y:S01]  /*6ba0*/  MUFU.TANH R28, R28 ;  /* 0x0000001c001c7308 */ /* 0x000ea20000002400 */
[----:B------:R-:W-:Y:S01]  /*6bb0*/  VIADD R8, R0, 0x30 ;  /* 0x0000003000087836 */ /* 0x000fe20000000000 */
[----:B------:R-:W-:Y:S01]  /*6bc0*/  FMNMX.FTZ R2, R216, R2, !PT ;  /* 0x00000002d8027209 */ /* 0x000fe20007810000 */
[----:B------:R-:W-:-:S05]  /*6bd0*/  FMUL.FTZ R25, R25, UR8 ;  /* 0x0000000819197c20 */ /* 0x000fca0008410000 */
[----:B------:R-:W4:Y:S01]  /*6be0*/  MUFU.TANH R51, R51 ;  /* 0x0000003300337308 */ /* 0x000f220000002400 */
[----:B------:R-:W-:Y:S07]  /*6bf0*/  HMMA.16816.F32.BF16 R32, R4, R14, R60 ;  /* 0x0000000e0420723c */ /* 0x000fee000004183c */
[----:B------:R-:W5:Y:S01]  /*6c00*/  MUFU.TANH R29, R29 ;  /* 0x0000001d001d7308 */ /* 0x000f620000002400 */
[----:B-1----:R-:W-:Y:S01]  /*6c10*/  FSEL R209, R22, -INF , !P6 ;  /* 0xff80000016d17808 */ /* 0x002fe20007000000 */
[----:B------:R-:W-:Y:S01]  /*6c20*/  VIADD R5, R0, 0x31 ;  /* 0x0000003100057836 */ /* 0x000fe20000000000 */
[----:B------:R-:W-:-:S02]  /*6c30*/  FMNMX.FTZ R2, R214, R2, !PT ;  /* 0x00000002d6027209 */ /* 0x000fc40007810000 */
[----:B------:R-:W-:-:S03]  /*6c40*/  ISETP.GE.AND P6, PT, R8, R18, PT ;  /* 0x000000120800720c */ /* 0x000fc60003fc6270 */
[----:B------:R-:W1:Y:S01]  /*6c50*/  MUFU.TANH R24, R24 ;  /* 0x0000001800187308 */ /* 0x000e620000002400 */
[----:B------:R-:W-:Y:S01]  /*6c60*/  FSEL R210, R23, -INF , !P0 ;  /* 0xff80000017d27808 */ /* 0x000fe20004000000 */
[----:B------:R-:W-:Y:S01]  /*6c70*/  IMAD.MOV.U32 R59, RZ, RZ, R248 ;  /* 0x000000ffff3b7224 */ /* 0x000fe200078e00f8 */
[----:B------:R-:W-:Y:S02]  /*6c80*/  ISETP.GE.AND P0, PT, R0, R21, PT ;  /* 0x000000150000720c */ /* 0x000fe40003f06270 */
[----:B---3--:R-:W-:Y:S02]  /*6c90*/  FSEL R219, R49, -INF , !P5 ;  /* 0xff80000031db7808 */ /* 0x008fe40006800000 */
[----:B------:R-:W-:Y:S01]  /*6ca0*/  FMNMX.FTZ R2, R212, R2, !PT ;  /* 0x00000002d4027209 */ /* 0x000fe20007810000 */
[----:B------:R-:W3:Y:S01]  /*6cb0*/  MUFU.TANH R25, R25 ;  /* 0x0000001900197308 */ /* 0x000ee20000002400 */
[----:B--2---:R-:W-:Y:S01]  /*6cc0*/  FSEL R239, R28, -INF , !P6 ;  /* 0xff8000001cef7808 */ /* 0x004fe20007000000 */
[----:B------:R-:W-:Y:S01]  /*6cd0*/  FMUL.FTZ R10, R30, UR8 ;  /* 0x000000081e0a7c20 */ /* 0x000fe20008410000 */
[----:B------:R-:W-:Y:S01]  /*6ce0*/  FMUL.FTZ R17, R31, UR8 ;  /* 0x000000081f117c20 */ /* 0x000fe20008410000 */
[----:B------:R-:W-:Y:S01]  /*6cf0*/  ISETP.GE.AND P6, PT, R5, R18, PT ;  /* 0x000000120500720c */ /* 0x000fe20003fc6270 */
[----:B------:R-:W-:-:S02]  /*6d00*/  VIADD R4, R0, 0x38 ;  /* 0x0000003800047836 */ /* 0x000fc40000000000 */
[----:B------:R-:W-:Y:S01]  /*6d10*/  FMUL.FTZ R23, R36, UR8 ;  /* 0x0000000824177c20 */ /* 0x000fe20008410000 */
[----:B------:R-:W-:Y:S02]  /*6d20*/  FMNMX.FTZ R2, R219, R2, !PT ;  /* 0x00000002db027209 */ /* 0x000fe40007810000 */
[----:B------:R-:W-:Y:S02]  /*6d30*/  FSEL R12, R218, -INF , !P0 ;  /* 0xff800000da0c7808 */ /* 0x000fe40004000000 */
[----:B----4-:R-:W-:Y:S02]  /*6d40*/  FSEL R232, R51, -INF , !P4 ;  /* 0xff80000033e87808 */ /* 0x010fe40006000000 */
[----:B------:R-:W-:Y:S01]  /*6d50*/  ISETP.NE.AND P0, PT, R59, 0x2, PT ;  /* 0x000000023b00780c */ /* 0x000fe20003f05270 */
[----:B------:R-:W-:Y:S01]  /*6d60*/  BAR.SYNC.DEFER_BLOCKING 0x0 ;  /* 0x0000000000007b1d */ /* 0x000fe20000010000 */
[C---:B------:R-:W-:Y:S02]  /*6d70*/  ISETP.GE.AND P5, PT, R0.reuse, R19, PT ;  /* 0x000000130000720c */ /* 0x040fe40003fa6270 */
[C---:B------:R-:W-:Y:S01]  /*6d80*/  ISETP.GE.AND P4, PT, R0.reuse, R20, PT ;  /* 0x000000140000720c */ /* 0x040fe20003f86270 */
[----:B------:R-:W-:Y:S01]  /*6d90*/  VIADD R0, R0, 0x39 ;  /* 0x0000003900007836 */ /* 0x000fe20000000000 */
[----:B-----5:R-:W-:Y:S01]  /*6da0*/  FSEL R238, R29, -INF , !P6 ;  /* 0xff8000001dee7808 */ /* 0x020fe20007000000 */
[----:B------:R-:W2:Y:S01]  /*6db0*/  MUFU.TANH R10, R10 ;  /* 0x0000000a000a7308 */ /* 0x000ea20000002400 */
[----:B------:R-:W-:-:S02]  /*6dc0*/  ISETP.GE.AND P6, PT, R4, R18, PT ;  /* 0x000000120400720c */ /* 0x000fc40003fc6270 */
[----:B------:R-:W-:Y:S02]  /*6dd0*/  FMNMX.FTZ R2, R239, R2, !PT ;  /* 0x00000002ef027209 */ /* 0x000fe40007810000 */
[----:B-1----:R-:W-:-:S03]  /*6de0*/  FSEL R237, R24, -INF , !P6 ;  /* 0xff80000018ed7808 */ /* 0x002fc60007000000 */
[----:B------:R-:W1:Y:S01]  /*6df0*/  MUFU.TANH R17, R17 ;  /* 0x0000001100117308 */ /* 0x000e620000002400 */
[----:B------:R-:W-:Y:S02]  /*6e00*/  ISETP.GE.AND P6, PT, R0, R18, PT ;  /* 0x000000120000720c */ /* 0x000fe40003fc6270 */
[----:B------:R-:W-:-:S05]  /*6e10*/  FMNMX.FTZ R2, R238, R2, !PT ;  /* 0x00000002ee027209 */ /* 0x000fca0007810000 */
[----:B------:R-:W4:Y:S01]  /*6e20*/  MUFU.TANH R23, R23 ;  /* 0x0000001700177308 */ /* 0x000f220000002400 */
[----:B---3--:R-:W-:Y:S02]  /*6e30*/  FSEL R243, R25, -INF , !P6 ;  /* 0xff80000019f37808 */ /* 0x008fe40007000000 */
[----:B------:R-:W-:Y:S02]  /*6e40*/  FMNMX.FTZ R2, R237, R2, !PT ;  /* 0x00000002ed027209 */ /* 0x000fe40007810000 */
[----:B------:R-:W-:Y:S02]  /*6e50*/  ISETP.GE.AND P6, PT, R8, R21, PT ;  /* 0x000000150800720c */ /* 0x000fe40003fc6270 */
[----:B------:R-:W-:Y:S01]  /*6e60*/  FMNMX.FTZ R9, R243, R2, !PT ;  /* 0x00000002f3097209 */ /* 0x000fe20007810000 */
[----:B--2---:R-:W-:Y:S10]  /*6e70*/  @!P0 BRA `(.L_x_445) ;  /* 0x0000000000748947 */ /* 0x004ff40003800000 */
[----:B------:R-:W2:Y:S04]  /*6e80*/  LDL R185, [R1+0x18] ;  /* 0x0000180001b97983 */ /* 0x000ea80000100800 */
[----:B------:R-:W3:Y:S04]  /*6e90*/  LDL R189, [R1+0x1c] ;  /* 0x00001c0001bd7983 */ /* 0x000ee80000100800 */
[----:B------:R-:W5:Y:S04]  /*6ea0*/  LDL.64 R186, [R1+0x60] ;  /* 0x0000600001ba7983 */ /* 0x000f680000100a00 */
[----:B------:R-:W4:Y:S04]  /*6eb0*/  LDL.64 R190, [R1+0x50] ;  /* 0x0000500001be7983 */ /* 0x000f280000100a00 */
[----:B------:R-:W4:Y:S04]  /*6ec0*/  LDL R231, [R1+0x4c] ;  /* 0x00004c0001e77983 */ /* 0x000f280000100800 */
[----:B------:R-:W4:Y:S01]  /*6ed0*/  LDL R248, [R1+0x5c] ;  /* 0x00005c0001f87983 */ /* 0x000f220000100800 */
[----:B------:R-:W-:Y:S01]  /*6ee0*/  VIADD R6, R59, 0xfffffffd ;  /* 0xfffffffd3b067836 */ /* 0x000fe20000000000 */
[----:B------:R-:W-:-:S04]  /*6ef0*/  ULDC.64 UR4, c[0x0][0x218] ;  /* 0x0000860000047ab9 */ /* 0x000fc80000000a00 */
[----:B------:R-:W-:-:S05]  /*6f00*/  SHF.R.S32.HI R2, RZ, 0x1f, R6 ;  /* 0x0000001fff027819 */ /* 0x000fca0000011406 */
[-C--:B--2---:R-:W-:Y:S02]  /*6f10*/  IMAD R7, R2, R185.reuse, RZ ;  /* 0x000000b902077224 */ /* 0x084fe400078e02ff */
[----:B------:R-:W-:-:S04]  /*6f20*/  IMAD.WIDE.U32 R2, R6, R185, RZ ;  /* 0x000000b906027225 */ /* 0x000fc800078e00ff */
[----:B---3--:R-:W-:Y:S01]  /*6f30*/  IMAD R7, R6, R189, R7 ;  /* 0x000000bd06077224 */ /* 0x008fe200078e0207 */
[----:B-----5:R-:W-:-:S03]  /*6f40*/  LEA R6, P0, R2, R186, 0x6 ;  /* 0x000000ba02067211 */ /* 0x020fc600078030ff */
[----:B------:R-:W-:-:S05]  /*6f50*/  IMAD.IADD R3, R3, 0x1, R7 ;  /* 0x0000000103037824 */ /* 0x000fca00078e0207 */
[----:B----4-:R-:W-:Y:S02]  /*6f60*/  LEA.HI.X R3, R2, R191, R3, 0x6, P0 ;  /* 0x000000bf02037211 */ /* 0x010fe400000f3403 */
        /* <DEDUP_REMOVED lines=14> */
.L_x_445:
[----:B--2---:R-:W-:Y:S01]  /*7050*/  FMNMX.FTZ R2, R103, R12, !PT ;  /* 0x0000000c67027209 */ /* 0x004fe20007810000 */
[----:B------:R-:W2:Y:S01]  /*7060*/  SHFL.BFLY PT, R11, R9, 0x2, 0x1f ;  /* 0x0c401f00090b7f89 */ /* 0x000ea200000e0000 */
[----:B------:R-:W-:Y:S01]  /*7070*/  FSEL R244, R10, -INF , !P6 ;  /* 0xff8000000af47808 */ /* 0x000fe20007000000 */
[----:B------:R-:W-:Y:S01]  /*7080*/  FMUL.FTZ R3, R37, UR8 ;  /* 0x0000000825037c20 */ /* 0x000fe20008410000 */
[----:B------:R-:W-:Y:S01]  /*7090*/  FMNMX.FTZ R2, R107, R2, !PT ;  /* 0x000000026b027209 */ /* 0x000fe20007810000 */
[----:B------:R-:W-:Y:S01]  /*70a0*/  FMUL.FTZ R7, R38, UR8 ;  /* 0x0000000826077c20 */ /* 0x000fe20008410000 */
[----:B------:R-:W-:Y:S01]  /*70b0*/  FSEL R10, R196, -INF , !P5 ;  /* 0xff800000c40a7808 */ /* 0x000fe20006800000 */
[----:B------:R3:W-:Y:S01]  /*70c0*/  MUFU.TANH R28, R3 ;  /* 0x00000003001c7308 */ /* 0x0007e20000002400 */
[----:B------:R-:W-:Y:S01]  /*70d0*/  FMNMX.FTZ R2, R106, R2, !PT ;  /* 0x000000026a027209 */ /* 0x000fe20007810000 */
[----:B------:R-:W-:Y:S01]  /*70e0*/  FMUL.FTZ R14, R32, UR8 ;  /* 0x00000008200e7c20 */ /* 0x000fe20008410000 */
[C---:B------:R-:W-:Y:S01]  /*70f0*/  ISETP.GE.AND P0, PT, R8.reuse, R19, PT ;  /* 0x000000130800720c */ /* 0x040fe20003f06270 */
[----:B------:R-:W-:Y:S01]  /*7100*/  FMUL.FTZ R15, R33, UR8 ;  /* 0x00000008210f7c20 */ /* 0x000fe20008410000 */
[----:B------:R-:W-:Y:S01]  /*7110*/  FMNMX.FTZ R2, R45, R2, !PT ;  /* 0x000000022d027209 */ /* 0x000fe20007810000 */
[----:B------:R-:W-:Y:S01]  /*7120*/  FMUL.FTZ R13, R39, UR8 ;  /* 0x00000008270d7c20 */ /* 0x000fe20008410000 */
[----:B------:R-:W-:Y:S01]  /*7130*/  ISETP.GE.AND P6, PT, R8, R20, PT ;  /* 0x000000140800720c */ /* 0x000fe20003fc6270 */
[----:B------:R-:W-:Y:S01]  /*7140*/  FMUL.FTZ R8, R27, UR8 ;  /* 0x000000081b087c20 */ /* 0x000fe20008410000 */
[----:B------:R-:W-:Y:S01]  /*7150*/  FMNMX.FTZ R2, R211, R2, !PT ;  /* 0x00000002d3027209 */ /* 0x000fe20007810000 */
[----:B------:R5:W2:Y:S01]  /*7160*/  MUFU.TANH R25, R7 ;  /* 0x0000000700197308 */ /* 0x000aa20000002400 */
[----:B------:R-:W-:Y:S01]  /*7170*/  ISETP.GE.AND P5, PT, R5, R21, PT ;  /* 0x000000150500720c */ /* 0x000fe20003fa6270 */
[----:B------:R-:W-:Y:S01]  /*7180*/  FMUL.FTZ R22, R34, UR8 ;  /* 0x0000000822167c20 */ /* 0x000fe20008410000 */
[----:B------:R-:W-:Y:S01]  /*7190*/  FMNMX.FTZ R6, R208, R2, !PT ;  /* 0x00000002d0067209 */ /* 0x000fe20007810000 */
[----:B------:R-:W-:Y:S01]  /*71a0*/  FMUL.FTZ R35, R35, UR8 ;  /* 0x0000000823237c20 */ /* 0x000fe20008410000 */
[----:B------:R-:W-:-:S02]  /*71b0*/  FMNMX.FTZ R2, R102, R10, !PT ;  /* 0x0000000a66027209 */ /* 0x000fc40007810000 */
[----:B------:R-:W-:Y:S01]  /*71c0*/  FMNMX.FTZ R6, R206, R6, !PT ;  /* 0x00000006ce067209 */ /* 0x000fe20007810000 */
[----:B---3--:R-:W-:Y:S01]  /*71d0*/  FMUL.FTZ R3, R26, UR8 ;  /* 0x000000081a037c20 */ /* 0x008fe20008410000 */
[----:B------:R-:W-:Y:S01]  /*71e0*/  FMNMX.FTZ R2, R110, R2, !PT ;  /* 0x000000026e027209 */ /* 0x000fe20007810000 */
[----:B------:R-:W-:Y:S01]  /*71f0*/  MUFU.TANH R14, R14 ;  /* 0x0000000e000e7308 */ /* 0x000fe20000002400 */
[----:B------:R-:W-:Y:S02]  /*7200*/  FMNMX.FTZ R6, R207, R6, !PT ;  /* 0x00000006cf067209 */ /* 0x000fe40007810000 */
[----:B------:R-:W-:Y:S02]  /*7210*/  FMNMX.FTZ R2, R108, R2, !PT ;  /* 0x000000026c027209 */ /* 0x000fe40007810000 */
[----:B-1----:R-:W-:Y:S02]  /*7220*/  FSEL R242, R17, -INF , !P5 ;  /* 0xff80000011f27808 */ /* 0x002fe40006800000 */
[----:B-----5:R-:W-:Y:S01]  /*7230*/  FSEL R7, R197, -INF , !P4 ;  /* 0xff800000c5077808 */ /* 0x020fe20006000000 */
[----:B------:R1:W3:Y:S01]  /*7240*/  MUFU.TANH R24, R3 ;  /* 0x0000000300187308 */ /* 0x0002e20000002400 */
[----:B------:R-:W-:-:S02]  /*7250*/  ISETP.GE.AND P5, PT, R4, R21, PT ;  /* 0x000000150400720c */ /* 0x000fc40003fa6270 */
[----:B------:R-:W-:Y:S02]  /*7260*/  ISETP.GE.AND P4, PT, R0, R21, PT ;  /* 0x000000150000720c */ /* 0x000fe40003f86270 */
[----:B----4-:R-:W-:Y:S02]  /*7270*/  FSEL R217, R23, -INF , !P0 ;  /* 0xff80000017d97808 */ /* 0x010fe40004000000 */
[----:B------:R-:W-:Y:S01]  /*7280*/  FSEL R23, R176, -INF , !P3 ;  /* 0xff800000b0177808 */ /* 0x000fe20005800000 */
[----:B------:R-:W4:Y:S01]  /*7290*/  MUFU.TANH R15, R15 ;  /* 0x0000000f000f7308 */ /* 0x000f220000002400 */
[----:B------:R-:W-:Y:S02]  /*72a0*/  FSEL R183, R40, -INF , !P2 ;  /* 0xff80000028b77808 */ /* 0x000fe40005000000 */
[----:B------:R-:W-:Y:S02]  /*72b0*/  ISETP.GE.AND P0, PT, R0, R19, PT ;  /* 0x000000130000720c */ /* 0x000fe40003f06270 */
[----:B------:R-:W-:-:S02]  /*72c0*/  FSEL R200, R41, -INF , !P1 ;  /* 0xff80000029c87808 */ /* 0x000fc40004800000 */
[----:B--2---:R-:W-:Y:S01]  /*72d0*/  FSEL R246, R25, -INF , !P6 ;  /* 0xff80000019f67808 */ /* 0x004fe20007000000 */
[----:B------:R-:W2:Y:S01]  /*72e0*/  MUFU.TANH R17, R13 ;  /* 0x0000000d00117308 */ /* 0x000ea20000002400 */
[----:B-1----:R-:W-:Y:S02]  /*72f0*/  FMNMX.FTZ R3, R9, R11, !PT ;  /* 0x0000000b09037209 */ /* 0x002fe40007810000 */
[----:B---3--:R-:W-:Y:S02]  /*7300*/  FSEL R241, R24, -INF , !P5 ;  /* 0xff80000018f17808 */ /* 0x008fe40006800000 */
[----:B------:R-:W-:Y:S01]  /*7310*/  ISETP.GE.AND P5, PT, R5, R19, PT ;  /* 0x000000130500720c */ /* 0x000fe20003fa6270 */
[----:B------:R-:W1:Y:S01]  /*7320*/  SHFL.BFLY PT, R11, R3, 0x1, 0x1f ;  /* 0x0c201f00030b7f89 */ /* 0x000e6200000e0000 */
[----:B------:R-:W-:Y:S01]  /*7330*/  ISETP.GE.AND P1, PT, R4, R20, PT ;  /* 0x000000140400720c */ /* 0x000fe20003f26270 */
[----:B------:R3:W5:Y:S01]  /*7340*/  MUFU.TANH R9, R8 ;  /* 0x0000000800097308 */ /* 0x0007620000002400 */
[----:B------:R-:W-:Y:S01]  /*7350*/  FSEL R218, R28, -INF , !P5 ;  /* 0xff8000001cda7808 */ /* 0x000fe20006800000 */
[----:B------:R-:W-:Y:S01]  /*7360*/  LDSM.16.MT88.4 R24, [R226+0x9000] ;  /* 0x00900000e218783b */ /* 0x000fe20000004200 */
[----:B----4-:R-:W-:-:S02]  /*7370*/  FSEL R222, R15, -INF , !P0 ;  /* 0xff8000000fde7808 */ /* 0x010fc40004000000 */
[----:B------:R-:W-:Y:S01]  /*7380*/  ISETP.GE.AND P0, PT, R5, R20, PT ;  /* 0x000000140500720c */ /* 0x000fe20003f06270 */
[----:B------:R-:W-:Y:S01]  /*7390*/  LDSM.16.MT88.4 R28, [R224+0xa000] ;  /* 0x00a00000e01c783b */ /* 0x000fe20000004200 */
[----:B------:R-:W-:Y:S01]  /*73a0*/  MOV R48, R252 ;  /* 0x000000fc00307202 */ /* 0x000fe20000000f00 */
[----:B------:R-:W4:Y:S01]  /*73b0*/  MUFU.TANH R22, R22 ;  /* 0x0000001600167308 */ /* 0x000f220000002400 */
[----:B--2---:R-:W-:Y:S02]  /*73c0*/  FSEL R245, R17, -INF , !P0 ;  /* 0xff80000011f57808 */ /* 0x004fe40004000000 */
[----:B------:R-:W-:Y:S02]  /*73d0*/  ISETP.GE.AND P0, PT, R0, R20, PT ;  /* 0x000000140000720c */ /* 0x000fe40003f06270 */
[----:B------:R-:W-:-:S03]  /*73e0*/  MOV R60, R48 ;  /* 0x00000030003c7202 */ /* 0x000fc60000000f00 */
[----:B------:R-:W2:Y:S01]  /*73f0*/  MUFU.TANH R35, R35 ;  /* 0x0000002300237308 */ /* 0x000ea20000002400 */
[----:B---3--:R-:W-:Y:S02]  /*7400*/  FMNMX.FTZ R8, R236, R6, !PT ;  /* 0x00000006ec087209 */ /* 0x008fe40007810000 */
        /* <DEDUP_REMOVED lines=16> */
[----:B-----5:R-:W-:-:S02]  /*7510*/  FSEL R240, R9, -INF , !P4 ;  /* 0xff80000009f07808 */ /* 0x020fc40006000000 */
[----:B------:R-:W-:Y:S02]  /*7520*/  FMNMX.FTZ R8, R241, R8, !PT ;  /* 0x00000008f1087209 */ /* 0x000fe40007810000 */
[----:B------:R-:W-:Y:S02]  /*7530*/  FMNMX.FTZ R6, R213, R6, !PT ;  /* 0x00000006d5067209 */ /* 0x000fe40007810000 */
[----:B------:R-:W-:Y:S02]  /*7540*/  FMNMX.FTZ R9, R202, R2, !PT ;  /* 0x00000002ca097209 */ /* 0x000fe40007810000 */
[----:B------:R-:W-:Y:S02]  /*7550*/  FMNMX.FTZ R2, R240, R8, !PT ;  /* 0x00000008f0027209 */ /* 0x000fe40007810000 */
[----:B------:R-:W-:Y:S02]  /*7560*/  FMNMX.FTZ R8, R210, R6, !PT ;  /* 0x00000006d2087209 */ /* 0x000fe40007810000 */
[----:B------:R-:W-:-:S02]  /*7570*/  FMNMX.FTZ R6, R201, R9, !PT ;  /* 0x00000009c9067209 */ /* 0x000fc40007810000 */
[----:B------:R-:W-:Y:S01]  /*7580*/  FMNMX.FTZ R8, R209, R8, !PT ;  /* 0x00000008d1087209 */ /* 0x000fe20007810000 */
[----:B------:R-:W3:Y:S01]  /*7590*/  SHFL.BFLY PT, R9, R2, 0x2, 0x1f ;  /* 0x0c401f0002097f89 */ /* 0x000ee200000e0000 */
[----:B------:R-:W-:Y:S02]  /*75a0*/  FMNMX.FTZ R6, R204, R6, !PT ;  /* 0x00000006cc067209 */ /* 0x000fe40007810000 */
[----:B------:R-:W-:Y:S02]  /*75b0*/  ISETP.GE.AND P4, PT, R4, R19, PT ;  /* 0x000000130400720c */ /* 0x000fe40003f86270 */
        /* <DEDUP_REMOVED lines=8> */
[----:B------:R-:W-:-:S02]  /*7640*/  FMNMX.FTZ R5, R200, R8, !PT ;  /* 0x00000008c8057209 */ /* 0x000fc40007810000 */
[----:B-1----:R-:W-:Y:S01]  /*7650*/  FMNMX.FTZ R55, R3, R11, !PT ;  /* 0x0000000b03377209 */ /* 0x002fe20007810000 */
[----:B------:R-:W-:Y:S01]  /*7660*/  SHFL.BFLY PT, R4, R6, 0x2, 0x1f ;  /* 0x0c401f0006047f89 */ /* 0x000fe200000e0000 */
[----:B------:R-:W-:Y:S02]  /*7670*/  FMNMX.FTZ R3, R246, R5, !PT ;  /* 0x00000005f6037209 */ /* 0x000fe40007810000 */
[----:B----4-:R-:W-:Y:S01]  /*7680*/  FSEL R248, R22, -INF , !P1 ;  /* 0xff80000016f87808 */ /* 0x010fe20004800000 */
[----:B------:R-:W-:Y:S01]  /*7690*/  FMUL.FTZ R8, R55, UR9 ;  /* 0x0000000937087c20 */ /* 0x000fe20008410000 */
[----:B------:R-:W-:Y:S01]  /*76a0*/  FMNMX.FTZ R0, R245, R3, !PT ;  /* 0x00000003f5007209 */ /* 0x000fe20007810000 */
[----:B------:R-:W-:Y:S01]  /*76b0*/  STL [R1+0x4], R55 ;  /* 0x0000043701007387 */ /* 0x000fe20000100800 */
[----:B---3--:R-:W-:Y:S02]  /*76c0*/  FMNMX.FTZ R2, R2, R9, !PT ;  /* 0x0000000902027209 */ /* 0x008fe40007810000 */
[----:B--2---:R-:W-:-:S02]  /*76d0*/  FSEL R247, R35, -INF , !P0 ;  /* 0xff80000023f77808 */ /* 0x004fc40004000000 */
[----:B------:R-:W-:Y:S01]  /*76e0*/  FMNMX.FTZ R0, R248, R0, !PT ;  /* 0x00000000f8007209 */ /* 0x000fe20007810000 */
[----:B------:R-:W1:Y:S01]  /*76f0*/  SHFL.BFLY PT, R5, R2, 0x1, 0x1f ;  /* 0x0c201f0002057f89 */ /* 0x000e6200000e0000 */
[----:B------:R-:W-:Y:S02]  /*7700*/  FSETP.NEU.FTZ.AND P3, PT, R55, -INF , PT ;  /* 0xff8000003700780b */ /* 0x000fe40003f7d000 */
[----:B------:R-:W-:Y:S01]  /*7710*/  FMNMX.FTZ R0, R247, R0, !PT ;  /* 0x00000000f7007209 */ /* 0x000fe20007810000 */
[----:B------:R-:W-:Y:S01]  /*7720*/  LDSM.16.MT88.4 R32, [R226+0xa000] ;  /* 0x00a00000e220783b */ /* 0x000fe20000004200 */
[----:B------:R-:W-:Y:S02]  /*7730*/  FSEL R8, R8, RZ, P3 ;  /* 0x000000ff08087208 */ /* 0x000fe40001800000 */
[----:B------:R-:W-:Y:S01]  /*7740*/  MOV R37, R60 ;  /* 0x0000003c00257202 */ /* 0x000fe20000000f00 */
[----:B------:R-:W2:Y:S02]  /*7750*/  SHFL.BFLY PT, R11, R0, 0x2, 0x1f ;  /* 0x0c401f00000b7f89 */ /* 0x000ea400000e0000 */
[----:B------:R-:W-:-:S04]  /*7760*/  FFMA.FTZ R3, R16, UR9, -R8 ;  /* 0x0000000910037c23 */ /* 0x000fc80008010808 */
[----:B------:R3:W-:Y:S01]  /*7770*/  MUFU.EX2 R22, R3 ;  /* 0x0000000300167308 */ /* 0x0007e20000000800 */
[----:B-1----:R-:W-:Y:S01]  /*7780*/  FMNMX.FTZ R54, R2, R5, !PT ;  /* 0x0000000502367209 */ /* 0x002fe20007810000 */
[----:B------:R-:W-:-:S03]  /*7790*/  FFMA.FTZ R2, R100, UR9, -R8 ;  /* 0x0000000964027c23 */ /* 0x000fc60008010808 */
[C---:B------:R-:W-:Y:S01]  /*77a0*/  FSETP.NEU.FTZ.AND P2, PT, R54.reuse, -INF , PT ;  /* 0xff8000003600780b */ /* 0x040fe20003f5d000 */
[----:B------:R-:W-:Y:S02]  /*77b0*/  FMUL.FTZ R9, R54, UR9 ;  /* 0x0000000936097c20 */ /* 0x000fe40008410000 */
[----:B------:R1:W-:Y:S01]  /*77c0*/  MUFU.EX2 R67, R2 ;  /* 0x0000000200437308 */ /* 0x0003e20000000800 */
[----:B---3--:R-:W-:Y:S01]  /*77d0*/  FMNMX.FTZ R3, R6, R4, !PT ;  /* 0x0000000406037209 */ /* 0x008fe20007810000 */
[----:B------:R-:W-:Y:S01]  /*77e0*/  FFMA.FTZ R4, R105, UR9, -R8 ;  /* 0x0000000969047c23 */ /* 0x000fe20008010808 */
[----:B--2---:R-:W-:Y:S01]  /*77f0*/  FMNMX.FTZ R0, R0, R11, !PT ;  /* 0x0000000b00007209 */ /* 0x004fe20007810000 */
[----:B------:R-:W-:Y:S01]  /*7800*/  STL [R1], R54 ;  /* 0x0000003601007387 */ /* 0x000fe20000100800 */
[----:B------:R-:W-:-:S03]  /*7810*/  FSEL R9, R9, RZ, P2 ;  /* 0x000000ff09097208 */ /* 0x000fc60001000000 */
[----:B------:R-:W2:Y:S01]  /*7820*/  SHFL.BFLY PT, R6, R3, 0x1, 0x1f ;  /* 0x0c201f0003067f89 */ /* 0x000ea200000e0000 */
[----:B------:R3:W-:Y:S01]  /*7830*/  MUFU.EX2 R63, R4 ;  /* 0x00000004003f7308 */ /* 0x0007e20000000800 */
[----:B-1----:R-:W-:-:S07]  /*7840*/  FFMA.FTZ R2, R44, UR9, -R8 ;  /* 0x000000092c027c23 */ /* 0x002fce0008010808 */
[----:B------:R1:W-:Y:S01]  /*7850*/  MUFU.EX2 R61, R2 ;  /* 0x00000002003d7308 */ /* 0x0003e20000000800 */
[----:B---3--:R-:W3:Y:S01]  /*7860*/  SHFL.BFLY PT, R4, R0, 0x1, 0x1f ;  /* 0x0c201f0000047f89 */ /* 0x008ee200000e0000 */
[----:B--2---:R-:W-:Y:S01]  /*7870*/  FMNMX.FTZ R252, R3, R6, !PT ;  /* 0x0000000603fc7209 */ /* 0x004fe20007810000 */
[----:B------:R-:W-:-:S03]  /*7880*/  FFMA.FTZ R3, R106, UR9, -R9 ;  /* 0x000000096a037c23 */ /* 0x000fc60008010809 */
[----:B------:R-:W-:Y:S02]  /*7890*/  FSETP.NEU.FTZ.AND P1, PT, R252, -INF , PT ;  /* 0xff800000fc00780b */ /* 0x000fe40003f3d000 */
[----:B------:R2:W-:Y:S01]  /*78a0*/  MUFU.EX2 R66, R3 ;  /* 0x0000000300427308 */ /* 0x0005e20000000800 */
[--C-:B-1----:R-:W-:Y:S02]  /*78b0*/  FFMA.FTZ R2, R12, UR9, -R9.reuse ;  /* 0x000000090c027c23 */ /* 0x102fe40008010809 */
[----:B------:R-:W1:Y:S05]  /*78c0*/  LDSM.16.MT88.4 R12, [R224+0x9000] ;  /* 0x00900000e00c783b */ /* 0x000e6a0000004200 */
[----:B------:R4:W-:Y:S01]  /*78d0*/  MUFU.EX2 R62, R2 ;  /* 0x00000002003e7308 */ /* 0x0009e20000000800 */
[----:B---3--:R-:W-:Y:S01]  /*78e0*/  FMNMX.FTZ R231, R0, R4, !PT ;  /* 0x0000000400e77209 */ /* 0x008fe20007810000 */
[----:B--2---:R-:W-:-:S03]  /*78f0*/  FFMA.FTZ R3, R45, UR9, -R9 ;  /* 0x000000092d037c23 */ /* 0x004fc60008010809 */
[----:B------:R-:W-:-:S03]  /*7900*/  FSETP.NEU.FTZ.AND P0, PT, R231, -INF , PT ;  /* 0xff800000e700780b */ /* 0x000fc60003f1d000 */
[----:B------:R2:W-:Y:S01]  /*7910*/  MUFU.EX2 R49, R3 ;  /* 0x0000000300317308 */ /* 0x0005e20000000800 */
[----:B----4-:R-:W-:-:S07]  /*7920*/  FFMA.FTZ R2, R107, UR9, -R9 ;  /* 0x000000096b027c23 */ /* 0x010fce0008010809 */
[----:B------:R3:W-:Y:S01]  /*7930*/  MUFU.EX2 R58, R2 ;  /* 0x00000002003a7308 */ /* 0x0007e20000000800 */
[----:B--2---:R-:W-:-:S05]  /*7940*/  FMUL.FTZ R3, R231, UR9 ;  /* 0x00000009e7037c20 */ /* 0x004fca0008410000 */
[----:B------:R-:W-:Y:S01]  /*7950*/  FSEL R3, R3, RZ, P0 ;  /* 0x000000ff03037208 */ /* 0x000fe20000000000 */
[----:B---3--:R-:W-:-:S04]  /*7960*/  FMUL.FTZ R2, R252, UR9 ;  /* 0x00000009fc027c20 */ /* 0x008fc80008410000 */
[--C-:B------:R-:W-:Y:S01]  /*7970*/  FFMA.FTZ R7, R7, UR9, -R3.reuse ;  /* 0x0000000907077c23 */ /* 0x100fe20008010803 */
[----:B------:R-:W-:Y:S01]  /*7980*/  FFMA.FTZ R5, R47, UR9, -R3 ;  /* 0x000000092f057c23 */ /* 0x000fe20008010803 */
[----:B------:R-:W-:Y:S02]  /*7990*/  FSEL R2, R2, RZ, P1 ;  /* 0x000000ff02027208 */ /* 0x000fe40000800000 */
[----:B------:R-:W-:Y:S03]  /*79a0*/  MUFU.EX2 R223, R7 ;  /* 0x0000000700df7308 */ /* 0x000fe60000000800 */
[--C-:B------:R-:W-:Y:S01]  /*79b0*/  FFMA.FTZ R0, R110, UR9, -R2.reuse ;  /* 0x000000096e007c23 */ /* 0x100fe20008010802 */
[----:B------:R-:W-:-:S04]  /*79c0*/  FFMA.FTZ R10, R10, UR9, -R2 ;  /* 0x000000090a0a7c23 */ /* 0x000fc80008010802 */
[----:B------:R2:W-:Y:S08]  /*79d0*/  MUFU.EX2 R53, R0 ;  /* 0x0000000000357308 */ /* 0x0005f00000000800 */
[----:B------:R-:W-:Y:S08]  /*79e0*/  MUFU.EX2 R233, R10 ;  /* 0x0000000a00e97308 */ /* 0x000ff00000000800 */
[----:B------:R3:W-:Y:S01]  /*79f0*/  MUFU.EX2 R38, R5 ;  /* 0x0000000500267308 */ /* 0x0007e20000000800 */
[----:B--2---:R-:W-:-:S07]  /*7a00*/  FFMA.FTZ R0, R108, UR9, -R2 ;  /* 0x000000096c007c23 */ /* 0x004fce0008010802 */
[----:B------:R2:W-:Y:S01]  /*7a10*/  MUFU.EX2 R56, R0 ;  /* 0x0000000000387308 */ /* 0x0005e20000000800 */
[----:B---3--:R-:W-:Y:S01]  /*7a20*/  FSEL R5, R55, RZ, P3 ;  /* 0x000000ff37057208 */ /* 0x008fe20001800000 */
[----:B--2---:R-:W-:Y:S02]  /*7a30*/  FFMA.FTZ R0, R46, UR9, -R2 ;  /* 0x000000092e007c23 */ /* 0x004fe40008010802 */
[----:B------:R-:W2:Y:S04]  /*7a40*/  LDSM.16.MT88.4 R44, [R224+0xb000] ;  /* 0x00b00000e02c783b */ /* 0x000ea80000004200 */
[----:B------:R3:W4:Y:S02]  /*7a50*/  MUFU.EX2 R36, R0 ;  /* 0x0000000000247308 */ /* 0x0007240000000800 */
[----:B---3--:R-:W-:Y:S01]  /*7a60*/  FFMA.FTZ R0, R111, UR9, -R3 ;  /* 0x000000096f007c23 */ /* 0x008fe20008010803 */
[----:B----4-:R-:W-:-:S05]  /*7a70*/  F2FP.BF16.F32.PACK_AB R6, R36, R56 ;  /* 0x000000382406723e */ /* 0x010fca00000010ff */
[----:B------:R3:W-:Y:S02]  /*7a80*/  MUFU.EX2 R52, R0 ;  /* 0x0000000000347308 */ /* 0x0007e40000000800 */
[----:B---3--:R-:W-:-:S06]  /*7a90*/  FFMA.FTZ R0, R109, UR9, -R3 ;  /* 0x000000096d007c23 */ /* 0x008fcc0008010803 */
[----:B------:R3:W4:Y:S02]  /*7aa0*/  MUFU.EX2 R57, R0 ;  /* 0x0000000000397308 */ /* 0x0007240000000800 */
[----:B---3--:R-:W-:Y:S02]  /*7ab0*/  FSEL R0, R252, RZ, P1 ;  /* 0x000000fffc007208 */ /* 0x008fe40000800000 */
[----:B----4-:R-:W-:-:S03]  /*7ac0*/  F2FP.BF16.F32.PACK_AB R7, R38, R57 ;  /* 0x000000392607723e */ /* 0x010fc600000010ff */
[----:B------:R-:W-:Y:S01]  /*7ad0*/  FADD.FTZ R4, R102, -R0 ;  /* 0x8000000066047221 */ /* 0x000fe20000010000 */
[----:B------:R-:W-:-:S03]  /*7ae0*/  FSEL R0, R231, RZ, P0 ;  /* 0x000000ffe7007208 */ /* 0x000fc60000000000 */
[----:B------:R-:W-:Y:S02]  /*7af0*/  FMUL.FTZ R4, R4, UR9 ;  /* 0x0000000904047c20 */ /* 0x000fe40008410000 */
[----:B------:R-:W-:Y:S02]  /*7b00*/  FADD.FTZ R0, R101, -R0 ;  /* 0x8000000065007221 */ /* 0x000fe40000010000 */
[----:B------:R3:W4:Y:S02]  /*7b10*/  MUFU.EX2 R17, R4 ;  /* 0x0000000400117308 */ /* 0x0007240000000800 */
[----:B------:R-:W-:Y:S01]  /*7b20*/  FMUL.FTZ R16, R0, UR9 ;  /* 0x0000000900107c20 */ /* 0x000fe20008410000 */
[----:B------:R-:W-:-:S05]  /*7b30*/  FSEL R0, R54, RZ, P2 ;  /* 0x000000ff36007208 */ /* 0x000fca0001000000 */
[----:B------:R-:W5:Y:S01]  /*7b40*/  MUFU.EX2 R16, R16 ;  /* 0x0000001000107308 */ /* 0x000f620000000800 */
[----:B------:R-:W-:-:S04]  /*7b50*/  FADD.FTZ R0, R103, -R0 ;  /* 0x8000000067007221 */ /* 0x000fc80000010000 */
[----:B------:R-:W-:Y:S01]  /*7b60*/  FMUL.FTZ R0, R0, UR9 ;  /* 0x0000000900007c20 */ /* 0x000fe20008410000 */
[----:B---3--:R-:W-:Y:S01]  /*7b70*/  FADD.FTZ R4, R104, -R5 ;  /* 0x8000000568047221 */ /* 0x008fe20000010000 */
[----:B------:R-:W-:Y:S01]  /*7b80*/  F2FP.BF16.F32.PACK_AB R5, R52, R223 ;  /* 0x000000df3405723e */ /* 0x000fe200000010ff */
[-C--:B----4-:R-:W-:Y:S01]  /*7b90*/  FMUL.FTZ R136, R136, R17.reuse ;  /* 0x0000001188887220 */ /* 0x090fe20000410000 */
[-C--:B------:R-:W-:Y:S01]  /*7ba0*/  FMUL.FTZ R137, R137, R17.reuse ;  /* 0x0000001189897220 */ /* 0x080fe20000410000 */
[----:B------:R-:W-:Y:S01]  /*7bb0*/  FMUL.FTZ R4, R4, UR9 ;  /* 0x0000000904047c20 */ /* 0x000fe20008410000 */
[----:B------:R3:W-:Y:S01]  /*7bc0*/  MUFU.EX2 R10, R0 ;  /* 0x00000000000a7308 */ /* 0x0007e20000000800 */
[-C--:B------:R-:W-:Y:S01]  /*7bd0*/  FMUL.FTZ R112, R112, R17.reuse ;  /* 0x0000001170707220 */ /* 0x080fe20000410000 */
[-C--:B------:R-:W-:Y:S01]  /*7be0*/  FMUL.FTZ R113, R113, R17.reuse ;  /* 0x0000001171717220 */ /* 0x080fe20000410000 */
[-C--:B-----5:R-:W-:Y:S01]  /*7bf0*/  FMUL.FTZ R138, R138, R16.reuse ;  /* 0x000000108a8a7220 */ /* 0x0a0fe20000410000 */
[-C--:B------:R-:W-:Y:S01]  /*7c00*/  FMUL.FTZ R139, R139, R16.reuse ;  /* 0x000000108b8b7220 */ /* 0x080fe20000410000 */
[-C--:B------:R-:W-:Y:S01]  /*7c10*/  FMUL.FTZ R114, R114, R16.reuse ;  /* 0x0000001072727220 */ /* 0x080fe20000410000 */
[-C--:B------:R-:W-:Y:S01]  /*7c20*/  FMUL.FTZ R115, R115, R16.reuse ;  /* 0x0000001073737220 */ /* 0x080fe20000410000 */
[-C--:B------:R-:W-:Y:S01]  /*7c30*/  FMUL.FTZ R160, R160, R17.reuse ;  /* 0x00000011a0a07220 */ /* 0x080fe20000410000 */
[----:B------:R4:W5:Y:S01]  /*7c40*/  MUFU.EX2 R11, R4 ;  /* 0x00000004000b7308 */ /* 0x0009620000000800 */
        /* <DEDUP_REMOVED lines=8> */
[--C-:B---3--:R-:W-:Y:S01]  /*7cd0*/  FFMA.FTZ R0, R182, UR9, -R8.reuse ;  /* 0x00000009b6007c23 */ /* 0x108fe20008010808 */
[-C--:B------:R-:W-:Y:S01]  /*7ce0*/  FMUL.FTZ R77, R77, R17.reuse ;  /* 0x000000114d4d7220 */ /* 0x080fe20000410000 */
[-C--:B------:R-:W-:Y:S01]  /*7cf0*/  FMUL.FTZ R78, R78, R16.reuse ;  /* 0x000000104e4e7220 */ /* 0x080fe20000410000 */
[-C--:B------:R-:W-:Y:S01]  /*7d00*/  FMUL.FTZ R79, R79, R16.reuse ;  /* 0x000000104f4f7220 */ /* 0x080fe20000410000 */
[----:B------:R3:W2:Y:S01]  /*7d10*/  MUFU.EX2 R41, R0 ;  /* 0x0000000000297308 */ /* 0x0006a20000000800 */
[-C--:B------:R-:W-:Y:S01]  /*7d20*/  FMUL.FTZ R92, R92, R17.reuse ;  /* 0x000000115c5c7220 */ /* 0x080fe20000410000 */
[----:B------:R-:W-:Y:S01]  /*7d30*/  FMUL.FTZ R93, R93, R17 ;  /* 0x000000115d5d7220 */ /* 0x000fe20000410000 */
        /* <DEDUP_REMOVED lines=13> */
[----:B------:R-:W-:Y:S01]  /*7e10*/  FMUL.FTZ R129, R129, R17 ;  /* 0x0000001181817220 */ /* 0x000fe20000410000 */
[--C-:B---3--:R-:W-:Y:S01]  /*7e20*/  FFMA.FTZ R0, R180, UR9, -R8.reuse ;  /* 0x00000009b4007c23 */ /* 0x108fe20008010808 */
[----:B------:R-:W-:Y:S01]  /*7e30*/  MOV R137, R49 ;  /* 0x0000003100897202 */ /* 0x000fe20000000f00 */
[C---:B-1----:R-:W-:Y:S01]  /*7e40*/  HMMA.16816.F32.BF16 R196, R4.reuse, R12, R112 ;  /* 0x0000000c04c4723c */ /* 0x042fe20000041870 */
[----:B------:R-:W1:Y:S01]  /*7e50*/  LDSM.16.MT88.4 R48, [R226+0xb000] ;  /* 0x00b00000e230783b */ /* 0x000e620000004200 */
[----:B------:R3:W4:Y:S01]  /*7e60*/  MUFU.EX2 R40, R0 ;  /* 0x0000000000287308 */ /* 0x0007220000000800 */
        /* <DEDUP_REMOVED lines=15> */
[----:B------:R-:W-:Y:S01]  /*7f60*/  FMUL.FTZ R91, R91, R16 ;  /* 0x000000105b5b7220 */ /* 0x000fe20000410000 */
[----:B---3--:R-:W-:Y:S01]  /*7f70*/  FFMA.FTZ R0, R64, UR9, -R8 ;  /* 0x0000000940007c23 */ /* 0x008fe20008010808 */
[----:B------:R-:W-:Y:S01]  /*7f80*/  MOV R163, R67 ;  /* 0x0000004300a37202 */ /* 0x000fe20000000f00 */
[-C--:B-----5:R-:W-:Y:S01]  /*7f90*/  FMUL.FTZ R148, R148, R11.reuse ;  /* 0x0000000b94947220 */ /* 0x0a0fe20000410000 */
[C---:B--2---:R-:W-:Y:S01]  /*7fa0*/  HMMA.16816.F32.BF16 R100, R4.reuse, R46, R76 ;  /* 0x0000002e0464723c */ /* 0x044fe2000004184c */
[----:B------:R2:W-:Y:S01]  /*7fb0*/  MUFU.EX2 R160, R0 ;  /* 0x0000000000a07308 */ /* 0x0005e20000000800 */
[----:B------:R-:W-:Y:S01]  /*7fc0*/  MOV R168, R66 ;  /* 0x0000004200a87202 */ /* 0x000fe20000000f00 */
[----:B------:R-:W-:Y:S01]  /*7fd0*/  FMUL.FTZ R149, R149, R11 ;  /* 0x0000000b95957220 */ /* 0x000fe20000410000 */
[----:B------:R-:W-:Y:S01]  /*7fe0*/  MOV R169, R63 ;  /* 0x0000003f00a97202 */ /* 0x000fe20000000f00 */
        /* <DEDUP_REMOVED lines=9> */
[----:B------:R-:W-:Y:S01]  /*8080*/  FMUL.FTZ R125, R125, R11 ;  /* 0x0000000b7d7d7220 */ /* 0x000fe20000410000 */
[-C--:B------:R-:W-:Y:S01]  /*8090*/  FMUL.FTZ R126, R126, R10.reuse ;  /* 0x0000000a7e7e7220 */ /* 0x080fe20000410000 */
[-C--:B------:R-:W-:Y:S01]  /*80a0*/  FMUL.FTZ R127, R127, R10.reuse ;  /* 0x0000000a7f7f7220 */ /* 0x080fe20000410000 */
[----:B------:R-:W-:Y:S01]  /*80b0*/  MOV R139, R251 ;  /* 0x000000fb008b7202 */ /* 0x000fe20000000f00 */
[--C-:B--2---:R-:W-:Y:S01]  /*80c0*/  FFMA.FTZ R0, R181, UR9, -R2.reuse ;  /* 0x00000009b5007c23 */ /* 0x104fe20008010802 */
[C---:B-1----:R-:W-:Y:S01]  /*80d0*/  HMMA.16816.F32.BF16 R76, R4.reuse, R50, R92 ;  /* 0x00000032044c723c */ /* 0x042fe2000004185c */
[----:B------:R-:W-:Y:S01]  /*80e0*/  MOV R138, R249 ;  /* 0x000000f9008a7202 */ /* 0x000fe20000000f00 */
[-C--:B------:R-:W-:Y:S01]  /*80f0*/  FMUL.FTZ R116, R116, R11.reuse ;  /* 0x0000000b74747220 */ /* 0x080fe20000410000 */
[----:B------:R1:W2:Y:S01]  /*8100*/  MUFU.EX2 R39, R0 ;  /* 0x0000000000277308 */ /* 0x0002a20000000800 */
[----:B------:R-:W-:Y:S01]  /*8110*/  FMUL.FTZ R117, R117, R11 ;  /* 0x0000000b75757220 */ /* 0x000fe20000410000 */
[----:B------:R-:W-:Y:S01]  /*8120*/  FMUL.FTZ R118, R118, R10 ;  /* 0x0000000a76767220 */ /* 0x000fe20000410000 */
[C---:B------:R-:W-:Y:S01]  /*8130*/  HMMA.16816.F32.BF16 R188, R4.reuse, R24, R128 ;  /* 0x0000001804bc723c */ /* 0x040fe20000041880 */
[----:B------:R-:W-:Y:S01]  /*8140*/  MOV R92, R62 ;  /* 0x0000003e005c7202 */ /* 0x000fe20000000f00 */
[-C--:B------:R-:W-:Y:S01]  /*8150*/  FMUL.FTZ R119, R119, R10.reuse ;  /* 0x0000000a77777220 */ /* 0x080fe20000410000 */
[----:B------:R-:W-:Y:S01]  /*8160*/  MOV R94, R61 ;  /* 0x0000003d005e7202 */ /* 0x000fe20000000f00 */
        /* <DEDUP_REMOVED lines=10> */
[--C-:B-1----:R-:W-:Y:S01]  /*8210*/  FFMA.FTZ R0, R65, UR9, -R2.reuse ;  /* 0x0000000941007c23 */ /* 0x102fe20008010802 */
[-C--:B------:R-:W-:Y:S01]  /*8220*/  FMUL.FTZ R140, R140, R11.reuse ;  /* 0x0000000b8c8c7220 */ /* 0x080fe20000410000 */
[-C--:B------:R-:W-:Y:S01]  /*8230*/  FMUL.FTZ R141, R141, R11.reuse ;  /* 0x0000000b8d8d7220 */ /* 0x080fe20000410000 */
[-C--:B------:R-:W-:Y:S01]  /*8240*/  FMUL.FTZ R142, R142, R10.reuse ;  /* 0x0000000a8e8e7220 */ /* 0x080fe20000410000 */
[----:B------:R1:W3:Y:S01]  /*8250*/  MUFU.EX2 R170, R0 ;  /* 0x0000000000aa7308 */ /* 0x0002e20000000800 */
[----:B------:R-:W-:Y:S01]  /*8260*/  HMMA.16816.F32.BF16 R152, R4, R48, R88 ;  /* 0x000000300498723c */ /* 0x000fe20000041858 */
[-C--:B------:R-:W-:Y:S01]  /*8270*/  FMUL.FTZ R143, R143, R10.reuse ;  /* 0x0000000a8f8f7220 */ /* 0x080fe20000410000 */
[-C--:B------:R-:W-:Y:S01]  /*8280*/  FMUL.FTZ R164, R164, R11.reuse ;  /* 0x0000000ba4a47220 */ /* 0x080fe20000410000 */
[-C--:B------:R-:W-:Y:S01]  /*8290*/  FMUL.FTZ R165, R165, R11.reuse ;  /* 0x0000000ba5a57220 */ /* 0x080fe20000410000 */
[-C--:B------:R-:W-:Y:S01]  /*82a0*/  FMUL.FTZ R166, R166, R10.reuse ;  /* 0x0000000aa6a67220 */ /* 0x080fe20000410000 */
[----:B------:R-:W-:Y:S01]  /*82b0*/  FMUL.FTZ R167, R167, R10 ;  /* 0x0000000aa7a77220 */ /* 0x000fe20000410000 */
[-C--:B------:R-:W-:Y:S01]  /*82c0*/  FMUL.FTZ R172, R172, R11.reuse ;  /* 0x0000000bacac7220 */ /* 0x080fe20000410000 */
[----:B------:R-:W-:Y:S01]  /*82d0*/  F2FP.BF16.F32.PACK_AB R4, R169, R22 ;  /* 0x00000016a904723e */ /* 0x000fe200000010ff */
[----:B------:R-:W-:Y:S01]  /*82e0*/  FMUL.FTZ R173, R173, R11 ;  /* 0x0000000badad7220 */ /* 0x000fe20000410000 */
[----:B------:R-:W-:Y:S01]  /*82f0*/  F2FP.BF16.F32.PACK_AB R5, R58, R92 ;  /* 0x0000005c3a05723e */ /* 0x000fe200000010ff */
[-C--:B------:R-:W-:Y:S01]  /*8300*/  FMUL.FTZ R174, R174, R10.reuse ;  /* 0x0000000aaeae7220 */ /* 0x080fe20000410000 */
[----:B------:R-:W-:Y:S01]  /*8310*/  F2FP.BF16.F32.PACK_AB R6, R94, R163 ;  /* 0x000000a35e06723e */ /* 0x000fe200000010ff */
[----:B------:R-:W-:Y:S01]  /*8320*/  FMUL.FTZ R175, R175, R10 ;  /* 0x0000000aafaf7220 */ /* 0x000fe20000410000 */
[----:B------:R-:W-:Y:S01]  /*8330*/  F2FP.BF16.F32.PACK_AB R7, R137, R168 ;  /* 0x000000a88907723e */ /* 0x000fe200000010ff */
[-C--:B------:R-:W-:Y:S01]  /*8340*/  FMUL.FTZ R80, R80, R11.reuse ;  /* 0x0000000b50507220 */ /* 0x080fe20000410000 */
[-C--:B------:R-:W-:Y:S01]  /*8350*/  FMUL.FTZ R81, R81, R11.reuse ;  /* 0x0000000b51517220 */ /* 0x080fe20000410000 */
[----:B-1----:R-:W-:Y:S01]  /*8360*/  FFMA.FTZ R0, R42, UR9, -R2 ;  /* 0x000000092a007c23 */ /* 0x002fe20008010802 */
[-C--:B------:R-:W-:Y:S01]  /*8370*/  FMUL.FTZ R82, R82, R10.reuse ;  /* 0x0000000a52527220 */ /* 0x080fe20000410000 */
[-C--:B------:R-:W-:Y:S01]  /*8380*/  FMUL.FTZ R83, R83, R10.reuse ;  /* 0x0000000a53537220 */ /* 0x080fe20000410000 */
[-C--:B------:R-:W-:Y:S01]  /*8390*/  FMUL.FTZ R84, R84, R11.reuse ;  /* 0x0000000b54547220 */ /* 0x080fe20000410000 */
[----:B------:R1:W-:Y:S01]  /*83a0*/  MUFU.EX2 R161, R0 ;  /* 0x0000000000a17308 */ /* 0x0003e20000000800 */
[C---:B------:R-:W-:Y:S01]  /*83b0*/  HMMA.16816.F32.BF16 R64, R4.reuse, R28, R148 ;  /* 0x0000001c0440723c */ /* 0x040fe20000041894 */
[-C--:B------:R-:W-:Y:S01]  /*83c0*/  FMUL.FTZ R85, R85, R11.reuse ;  /* 0x0000000b55557220 */ /* 0x080fe20000410000 */
[-C--:B------:R-:W-:Y:S01]  /*83d0*/  FMUL.FTZ R86, R86, R10.reuse ;  /* 0x0000000a56567220 */ /* 0x080fe20000410000 */
[-C--:B------:R-:W-:Y:S01]  /*83e0*/  FMUL.FTZ R87, R87, R10.reuse ;  /* 0x0000000a57577220 */ /* 0x080fe20000410000 */
[-C--:B------:R-:W-:Y:S01]  /*83f0*/  FMUL.FTZ R96, R96, R11.reuse ;  /* 0x0000000b60607220 */ /* 0x080fe20000410000 */
[----:B------:R-:W-:Y:S01]  /*8400*/  FMUL.FTZ R97, R97, R11 ;  /* 0x0000000b61617220 */ /* 0x000fe20000410000 */
[C---:B------:R-:W-:Y:S01]  /*8410*/  HMMA.16816.F32.BF16 R60, R4.reuse, R30, R156 ;  /* 0x0000001e043c723c */ /* 0x040fe2000004189c */
[-C--:B------:R-:W-:Y:S01]  /*8420*/  FMUL.FTZ R98, R98, R10.reuse ;  /* 0x0000000a62627220 */ /* 0x080fe20000410000 */
[----:B------:R-:W-:Y:S01]  /*8430*/  FMUL.FTZ R99, R99, R10 ;  /* 0x0000000a63637220 */ /* 0x000fe20000410000 */
[----:B------:R-:W-:Y:S01]  /*8440*/  MOV R182, R52 ;  /* 0x0000003400b67202 */ /* 0x000fe20000000f00 */
[----:B------:R-:W-:Y:S01]  /*8450*/  LDSM.16.MT88.4 R28, [R226+0xa400] ;  /* 0x00a40000e21c783b */ /* 0x000fe20000004200 */
[----:B------:R-:W-:Y:S01]  /*8460*/  MOV R95, R38 ;  /* 0x00000026005f7202 */ /* 0x000fe20000000f00 */
[----:B------:R-:W-:Y:S01]  /*8470*/  HMMA.16816.F32.BF16 R144, R4, R14, R124 ;  /* 0x0000000e0490723c */ /* 0x000fe2000004187c */
[----:B------:R-:W-:-:S02]  /*8480*/  MOV R158, R41 ;  /* 0x00000029009e7202 */ /* 0x000fc40000000f00 */
[----:B----4-:R-:W-:Y:S01]  /*8490*/  MOV R157, R40 ;  /* 0x00000028009d7202 */ /* 0x010fe20000000f00 */
[----:B-1----:R-:W-:Y:S01]  /*84a0*/  FFMA.FTZ R0, R43, UR9, -R2 ;  /* 0x000000092b007c23 */ /* 0x002fe20008010802 */
[----:B--2---:R-:W-:Y:S01]  /*84b0*/  MOV R156, R39 ;  /* 0x00000027009c7202 */ /* 0x004fe20000000f00 */
[----:B------:R-:W1:Y:S01]  /*84c0*/  LDSM.16.MT88.4 R40, [R224+0x9400] ;  /* 0x00940000e028783b */ /* 0x000e620000004200 */
[----:B------:R-:W-:Y:S01]  /*84d0*/  MOV R124, R250 ;  /* 0x000000fa007c7202 */ /* 0x000fe20000000f00 */
[----:B------:R2:W-:Y:S01]  /*84e0*/  MUFU.EX2 R128, R0 ;  /* 0x0000000000807308 */ /* 0x0005e20000000800 */
[C---:B------:R-:W-:Y:S01]  /*84f0*/  HMMA.16816.F32.BF16 R88, R4.reuse, R12, R116 ;  /* 0x0000000c0458723c */ /* 0x040fe20000041874 */
[----:B------:R-:W-:Y:S01]  /*8500*/  MOV R127, R55 ;  /* 0x00000037007f7202 */ /* 0x000fe20000000f00 */
[----:B------:R-:W-:Y:S01]  /*8510*/  LDSM.16.MT88.4 R12, [R224+0xb400] ;  /* 0x00b40000e00c783b */ /* 0x000fe20000004200 */
[----:B------:R-:W-:Y:S02]  /*8520*/  MOV R126, R54 ;  /* 0x00000036007e7202 */ /* 0x000fe40000000f00 */
[----:B------:R-:W-:Y:S01]  /*8530*/  MOV R125, R53 ;  /* 0x00000035007d7202 */ /* 0x000fe20000000f00 */
[----:B------:R-:W-:Y:S01]  /*8540*/  HMMA.16816.F32.BF16 R72, R4, R24, R132 ;  /* 0x000000180448723c */ /* 0x000fe20000041884 */
[----:B------:R-:W-:-:S02]  /*8550*/  MOV R119, R58 ;  /* 0x0000003a00777202 */ /* 0x000fc40000000f00 */
[----:B------:R-:W-:Y:S02]  /*8560*/  MOV R118, R57 ;  /* 0x0000003900767202 */ /* 0x000fe40000000f00 */
[----:B------:R-:W-:Y:S01]  /*8570*/  MOV R117, R56 ;  /* 0x0000003800757202 */ /* 0x000fe20000000f00 */
[C---:B------:R-:W-:Y:S01]  /*8580*/  HMMA.16816.F32.BF16 R52, R4.reuse, R44, R68 ;  /* 0x0000002c0434723c */ /* 0x040fe20000041844 */
[----:B------:R-:W-:Y:S02]  /*8590*/  MOV R116, R59 ;  /* 0x0000003b00747202 */ /* 0x000fe40000000f00 */
[----:B------:R-:W-:Y:S01]  /*85a0*/  MOV R93, R37 ;  /* 0x00000025005d7202 */ /* 0x000fe20000000f00 */
[----:B--2---:R-:W-:Y:S01]  /*85b0*/  FFMA.FTZ R0, R203, UR9, -R3 ;  /* 0x00000009cb007c23 */ /* 0x004fe20008010803 */
[----:B------:R-:W-:Y:S01]  /*85c0*/  MOV R180, R36 ;  /* 0x0000002400b47202 */ /* 0x000fe20000000f00 */
[----:B------:R-:W-:Y:S01]  /*85d0*/  HMMA.16816.F32.BF16 R140, R4, R26, R140 ;  /* 0x0000001a048c723c */ /* 0x000fe2000004188c */
[----:B------:R-:W2:Y:S01]  /*85e0*/  LDSM.16.MT88.4 R36, [R226+0x9400] ;  /* 0x00940000e224783b */ /* 0x000ea20000004200 */
[----:B------:R4:W-:Y:S01]  /*85f0*/  MUFU.EX2 R149, R0 ;  /* 0x0000000000957308 */ /* 0x0009e20000000800 */
[----:B------:R-:W-:-:S02]  /*8600*/  MOV R171, R138 ;  /* 0x0000008a00ab7202 */ /* 0x000fc40000000f00 */
[----:B------:R-:W5:Y:S01]  /*8610*/  LDSM.16.MT88.4 R24, [R224+0xa400] ;  /* 0x00a40000e018783b */ /* 0x000f620000004200 */
[C---:B------:R-:W-:Y:S01]  /*8620*/  HMMA.16816.F32.BF16 R56, R4.reuse, R32, R164 ;  /* 0x000000200438723c */ /* 0x040fe200000418a4 */
[----:B------:R-:W-:Y:S02]  /*8630*/  MOV R162, R139 ;  /* 0x0000008b00a27202 */ /* 0x000fe40000000f00 */
[----:B------:R-:W-:Y:S02]  /*8640*/  MOV R159, R124 ;  /* 0x0000007c009f7202 */ /* 0x000fe40000000f00 */
[----:B------:R-:W-:Y:S01]  /*8650*/  MOV R150, R182 ;  /* 0x000000b600967202 */ /* 0x000fe20000000f00 */
[----:B------:R-:W-:Y:S01]  /*8660*/  HMMA.16816.F32.BF16 R172, R4, R34, R172 ;  /* 0x0000002204ac723c */ /* 0x000fe200000418ac */
[----:B------:R-:W5:Y:S01]  /*8670*/  LDSM.16.MT88.4 R32, [R226+0xb400] ;  /* 0x00b40000e220783b */ /* 0x000f620000004200 */
[----:B------:R-:W-:Y:S02]  /*8680*/  MOV R167, R125 ;  /* 0x0000007d00a77202 */ /* 0x000fe40000000f00 */
[----:B------:R-:W-:-:S02]  /*8690*/  MOV R166, R126 ;  /* 0x0000007e00a67202 */ /* 0x000fc40000000f00 */
[C---:B------:R-:W-:Y:S01]  /*86a0*/  HMMA.16816.F32.BF16 R44, R4.reuse, R46, R80 ;  /* 0x0000002e042c723c */ /* 0x040fe20000041850 */
[--C-:B----4-:R-:W-:Y:S01]  /*86b0*/  FFMA.FTZ R0, R202, UR9, -R3.reuse ;  /* 0x00000009ca007c23 */ /* 0x110fe20008010803 */
[----:B------:R-:W-:Y:S02]  /*86c0*/  MOV R165, R127 ;  /* 0x0000007f00a57202 */ /* 0x000fe40000000f00 */
[----:B------:R-:W-:Y:S01]  /*86d0*/  MOV R164, R116 ;  /* 0x0000007400a47202 */ /* 0x000fe20000000f00 */
[----:B------:R4:W1:Y:S01]  /*86e0*/  MUFU.EX2 R148, R0 ;  /* 0x0000000000947308 */ /* 0x0008620000000800 */
[C---:B------:R-:W-:Y:S01]  /*86f0*/  HMMA.16816.F32.BF16 R84, R4.reuse, R48, R84 ;  /* 0x000000300454723c */ /* 0x040fe20000041854 */
[----:B------:R-:W-:Y:S02]  /*8700*/  MOV R151, R117 ;  /* 0x0000007500977202 */ /* 0x000fe40000000f00 */
[----:B------:R-:W-:Y:S02]  /*8710*/  MOV R181, R119 ;  /* 0x0000007700b57202 */ /* 0x000fe40000000f00 */
[----:B------:R-:W-:Y:S01]  /*8720*/  MOV R182, R93 ;  /* 0x0000005d00b67202 */ /* 0x000fe20000000f00 */
[----:B------:R-:W-:Y:S07]  /*8730*/  HMMA.16816.F32.BF16 R96, R4, R50, R96 ;  /* 0x000000320460723c */ /* 0x000fee0000041860 */
[----:B---3--:R-:W-:Y:S01]  /*8740*/  F2FP.BF16.F32.PACK_AB R4, R170, R156 ;  /* 0x0000009caa04723e */ /* 0x008fe200000010ff */
[----:B----4-:R-:W-:Y:S01]  /*8750*/  FFMA.FTZ R0, R201, UR9, -R3 ;  /* 0x00000009c9007c23 */ /* 0x010fe20008010803 */
[----:B-1----:R-:W-:-:S03]  /*8760*/  F2FP.BF16.F32.PACK_AB R5, R148, R149 ;  /* 0x000000959405723e */ /* 0x002fc600000010ff */
[----:B------:R1:W-:Y:S02]  /*8770*/  MUFU.EX2 R251, R0 ;  /* 0x0000000000fb7308 */ /* 0x0003e40000000800 */
[----:B-1----:R-:W-:-:S06]  /*8780*/  FFMA.FTZ R0, R204, UR9, -R3 ;  /* 0x00000009cc007c23 */ /* 0x002fcc0008010803 */
[----:B------:R1:W3:Y:S02]  /*8790*/  MUFU.EX2 R250, R0 ;  /* 0x0000000000fa7308 */ /* 0x0002e40000000800 */
[----:B-1----:R-:W-:Y:S01]  /*87a0*/  FFMA.FTZ R0, R205, UR9, -R8 ;  /* 0x00000009cd007c23 */ /* 0x002fe20008010808 */
[----:B---3--:R-:W-:-:S05]  /*87b0*/  F2FP.BF16.F32.PACK_AB R7, R250, R251 ;  /* 0x000000fbfa07723e */ /* 0x008fca00000010ff */
[----:B------:R1:W-:Y:S02]  /*87c0*/  MUFU.EX2 R249, R0 ;  /* 0x0000000000f97308 */ /* 0x0003e40000000800 */
[----:B-1----:R-:W-:Y:S01]  /*87d0*/  FFMA.FTZ R0, R211, UR9, -R9 ;  /* 0x00000009d3007c23 */ /* 0x002fe20008010809 */
[----:B------:R-:W-:-:S05]  /*87e0*/  MOV R211, R128 ;  /* 0x0000008000d37202 */ /* 0x000fca0000000f00 */
[----:B------:R1:W-:Y:S01]  /*87f0*/  MUFU.EX2 R205, R0 ;  /* 0x0000000000cd7308 */ /* 0x0003e20000000800 */
[----:B------:R-:W-:-:S07]  /*8800*/  F2FP.BF16.F32.PACK_AB R6, R211, R161 ;  /* 0x000000a1d306723e */ /* 0x000fce00000010ff */
[C---:B------:R-:W-:Y:S06]  /*8810*/  HMMA.16816.F32.BF16 R132, R4.reuse, R40, R196 ;  /* 0x000000280484723c */ /* 0x040fec00000418c4 */
[----:B------:R-:W-:Y:S01]  /*8820*/  HMMA.16816.F32.BF16 R128, R4, R42, R192 ;  /* 0x0000002a0480723c */ /* 0x000fe200000418c0 */
[----:B-1----:R-:W-:-:S05]  /*8830*/  FFMA.FTZ R0, R208, UR9, -R9 ;  /* 0x00000009d0007c23 */ /* 0x002fca0008010809 */
[C---:B--2---:R-:W-:Y:S01]  /*8840*/  HMMA.16816.F32.BF16 R124, R4.reuse, R38, R184 ;  /* 0x00000026047c723c */ /* 0x044fe200000418b8 */
[----:B------:R1:W2:Y:S01]  /*8850*/  MUFU.EX2 R208, R0 ;  /* 0x0000000000d07308 */ /* 0x0002a20000000800 */
[----:B------:R-:W-:Y:S02]  /*8860*/  MOV R192, R137 ;  /* 0x0000008900c07202 */ /* 0x000fe40000000f00 */
[----:B------:R-:W-:Y:S02]  /*8870*/  MOV R193, R94 ;  /* 0x0000005e00c17202 */ /* 0x000fe40000000f00 */
[----:B------:R-:W-:Y:S01]  /*8880*/  HMMA.16816.F32.BF16 R136, R4, R36, R188 ;  /* 0x000000240488723c */ /* 0x000fe200000418bc */
[----:B------:R-:W-:-:S05]  /*8890*/  MOV R187, R148 ;  /* 0x0000009400bb7202 */ /* 0x000fca0000000f00 */
[C---:B-----5:R-:W-:Y:S01]  /*88a0*/  HMMA.16816.F32.BF16 R120, R4.reuse, R24, R120 ;  /* 0x000000180478723c */ /* 0x060fe20000041878 */
[----:B------:R-:W-:Y:S02]  /*88b0*/  MOV R191, R180 ;  /* 0x000000b400bf7202 */ /* 0x000fe40000000f00 */
[----:B------:R-:W-:Y:S02]  /*88c0*/  MOV R180, R92 ;  /* 0x0000005c00b47202 */ /* 0x000fe40000000f00 */
[----:B------:R-:W-:Y:S01]  /*88d0*/  MOV R188, R149 ;  /* 0x0000009500bc7202 */ /* 0x000fe20000000f00 */
[--C-:B-1----:R-:W-:Y:S01]  /*88e0*/  FFMA.FTZ R0, R206, UR9, -R9.reuse ;  /* 0x00000009ce007c23 */ /* 0x102fe20008010809 */
[----:B------:R-:W-:Y:S01]  /*88f0*/  MOV R206, R118 ;  /* 0x0000007600ce7202 */ /* 0x000fe20000000f00 */
[C---:B------:R-:W-:Y:S02]  /*8900*/  HMMA.16816.F32.BF16 R112, R4.reuse, R28, R112 ;  /* 0x0000001c0470723c */ /* 0x040fe40000041870 */
[----:B------:R1:W-:Y:S04]  /*8910*/  MUFU.EX2 R204, R0 ;  /* 0x0000000000cc7308 */ /* 0x0003e80000000800 */
[C---:B------:R-:W-:Y:S06]  /*8920*/  HMMA.16816.F32.BF16 R116, R4.reuse, R26, R176 ;  /* 0x0000001a0474723c */ /* 0x040fec00000418b0 */
[C---:B------:R-:W-:Y:S06]  /*8930*/  HMMA.16816.F32.BF16 R108, R4.reuse, R30, R108 ;  /* 0x0000001e046c723c */ /* 0x040fec000004186c */
[----:B------:R-:W-:Y:S01]  /*8940*/  HMMA.16816.F32.BF16 R104, R4, R12, R104 ;  /* 0x0000000c0468723c */ /* 0x000fe20000041868 */
[----:B-1----:R-:W-:Y:S01]  /*8950*/  FFMA.FTZ R0, R207, UR9, -R9 ;  /* 0x00000009cf007c23 */ /* 0x002fe20008010809 */
[----:B------:R-:W-:-:S03]  /*8960*/  MOV R207, R95 ;  /* 0x0000005f00cf7202 */ /* 0x000fc60000000f00 */
[----:B------:R1:W3:Y:S01]  /*8970*/  MUFU.EX2 R203, R0 ;  /* 0x0000000000cb7308 */ /* 0x0002e20000000800 */
[C---:B------:R-:W-:Y:S06]  /*8980*/  HMMA.16816.F32.BF16 R100, R4.reuse, R14, R100 ;  /* 0x0000000e0464723c */ /* 0x040fec0000041864 */
[C---:B------:R-:W-:Y:S06]  /*8990*/  HMMA.16816.F32.BF16 R92, R4.reuse, R32, R152 ;  /* 0x00000020045c723c */ /* 0x040fec0000041898 */
[----:B------:R-:W-:Y:S01]  /*89a0*/  HMMA.16816.F32.BF16 R76, R4, R34, R76 ;  /* 0x00000022044c723c */ /* 0x000fe2000004184c */
[----:B-1----:R-:W-:Y:S01]  /*89b0*/  FFMA.FTZ R0, R216, UR9, -R8 ;  /* 0x00000009d8007c23 */ /* 0x002fe20008010808 */
[----:B------:R-:W-:-:S05]  /*89c0*/  MOV R216, R211 ;  /* 0x000000d300d87202 */ /* 0x000fca0000000f00 */
[----:B------:R-:W-:Y:S01]  /*89d0*/  F2FP.BF16.F32.PACK_AB R4, R157, R158 ;  /* 0x0000009e9d04723e */ /* 0x000fe200000010ff */
[----:B------:R1:W-:Y:S01]  /*89e0*/  MUFU.EX2 R199, R0 ;  /* 0x0000000000c77308 */ /* 0x0003e20000000800 */
[----:B--2---:R-:W-:Y:S02]  /*89f0*/  F2FP.BF16.F32.PACK_AB R5, R208, R205 ;  /* 0x000000cdd005723e */ /* 0x004fe400000010ff */
[----:B------:R-:W-:Y:S02]  /*8a00*/  F2FP.BF16.F32.PACK_AB R6, R249, R160 ;  /* 0x000000a0f906723e */ /* 0x000fe400000010ff */
[----:B---3--:R-:W-:Y:S02]  /*8a10*/  F2FP.BF16.F32.PACK_AB R7, R203, R204 ;  /* 0x000000cccb07723e */ /* 0x008fe400000010ff */
[----:B------:R-:W-:-:S05]  /*8a20*/  MOV R211, R165 ;  /* 0x000000a500d37202 */ /* 0x000fca0000000f00 */
[----:B------:R-:W-:Y:S01]  /*8a30*/  HMMA.16816.F32.BF16 R72, R4, R36, R72 ;  /* 0x000000240448723c */ /* 0x000fe20000041848 */
[----:B-1----:R-:W-:-:S05]  /*8a40*/  FFMA.FTZ R0, R214, UR9, -R8 ;  /* 0x00000009d6007c23 */ /* 0x002fca0008010808 */
[C---:B------:R-:W-:Y:S01]  /*8a50*/  HMMA.16816.F32.BF16 R68, R4.reuse, R38, R140 ;  /* 0x000000260444723c */ /* 0x040fe2000004188c */
[----:B------:R-:W-:Y:S01]  /*8a60*/  LDSM.16.MT88.4 R36, [R226+0xa800] ;  /* 0x00a80000e224783b */ /* 0x000fe20000004200 */
[----:B------:R-:W-:Y:S01]  /*8a70*/  MOV R214, R161 ;  /* 0x000000a100d67202 */ /* 0x000fe20000000f00 */
[----:B------:R1:W-:Y:S03]  /*8a80*/  MUFU.EX2 R201, R0 ;  /* 0x0000000000c97308 */ /* 0x0003e60000000800 */
[C---:B------:R-:W-:Y:S01]  /*8a90*/  HMMA.16816.F32.BF16 R64, R4.reuse, R24, R64 ;  /* 0x000000180440723c */ /* 0x040fe20000041840 */
[----:B------:R-:W-:Y:S02]  /*8aa0*/  MOV R143, R180 ;  /* 0x000000b4008f7202 */ /* 0x000fe40000000f00 */
[----:B------:R-:W-:Y:S02]  /*8ab0*/  MOV R142, R182 ;  /* 0x000000b6008e7202 */ /* 0x000fe40000000f00 */
[----:B------:R-:W-:Y:S01]  /*8ac0*/  MOV R140, R170 ;  /* 0x000000aa008c7202 */ /* 0x000fe20000000f00 */
[----:B------:R-:W-:Y:S01]  /*8ad0*/  HMMA.16816.F32.BF16 R60, R4, R26, R60 ;  /* 0x0000001a043c723c */ /* 0x000fe2000004183c */
[----:B------:R-:W-:Y:S01]  /*8ae0*/  LDSM.16.MT88.4 R24, [R224+0xb800] ;  /* 0x00b80000e018783b */ /* 0x000fe20000004200 */
[----:B------:R-:W-:-:S04]  /*8af0*/  MOV R141, R163 ;  /* 0x000000a3008d7202 */ /* 0x000fc80000000f00 */
[----:B------:R-:W-:Y:S01]  /*8b00*/  HMMA.16816.F32.BF16 R52, R4, R12, R52 ;  /* 0x0000000c0434723c */ /* 0x000fe20000041834 */
[----:B-1----:R-:W-:Y:S01]  /*8b10*/  FFMA.FTZ R0, R212, UR9, -R8 ;  /* 0x00000009d4007c23 */ /* 0x002fe20008010808 */
[----:B------:R-:W-:-:S03]  /*8b20*/  MOV R212, R160 ;  /* 0x000000a000d47202 */ /* 0x000fc60000000f00 */
[----:B------:R1:W-:Y:S01]  /*8b30*/  MUFU.EX2 R202, R0 ;  /* 0x0000000000ca7308 */ /* 0x0003e20000000800 */
[C---:B------:R-:W-:Y:S01]  /*8b40*/  HMMA.16816.F32.BF16 R44, R4.reuse, R14, R44 ;  /* 0x0000000e042c723c */ /* 0x040fe2000004182c */
[----:B------:R-:W2:Y:S05]  /*8b50*/  LDSM.16.MT88.4 R12, [R226+0x9800] ;  /* 0x00980000e20c783b */ /* 0x000eaa0000004200 */
[C---:B------:R-:W-:Y:S06]  /*8b60*/  HMMA.16816.F32.BF16 R88, R4.reuse, R40, R88 ;  /* 0x000000280458723c */ /* 0x040fec0000041858 */
[----:B------:R-:W-:Y:S01]  /*8b70*/  HMMA.16816.F32.BF16 R80, R4, R42, R144 ;  /* 0x0000002a0450723c */ /* 0x000fe20000041890 */
[----:B------:R-:W3:Y:S01]  /*8b80*/  LDSM.16.MT88.4 R40, [R224+0x9800] ;  /* 0x00980000e028783b */ /* 0x000ee20000004200 */
[----:B-1----:R-:W-:Y:S01]  /*8b90*/  FFMA.FTZ R0, R215, UR9, -R2 ;  /* 0x00000009d7007c23 */ /* 0x002fe20008010802 */
[----:B------:R-:W-:-:S03]  /*8ba0*/  MOV R215, R162 ;  /* 0x000000a200d77202 */ /* 0x000fc60000000f00 */
[C---:B------:R-:W-:Y:S01]  /*8bb0*/  HMMA.16816.F32.BF16 R56, R4.reuse, R28, R56 ;  /* 0x0000001c0438723c */ /* 0x040fe20000041838 */
[----:B------:R1:W-:Y:S05]  /*8bc0*/  MUFU.EX2 R198, R0 ;  /* 0x0000000000c67308 */ /* 0x0003ea0000000800 */
[C---:B------:R-:W-:Y:S01]  /*8bd0*/  HMMA.16816.F32.BF16 R48, R4.reuse, R30, R172 ;  /* 0x0000001e0430723c */ /* 0x040fe200000418ac */
[----:B------:R-:W4:Y:S05]  /*8be0*/  LDSM.16.MT88.4 R28, [R224+0xa800] ;  /* 0x00a80000e01c783b */ /* 0x000f2a0000004200 */
[----:B------:R-:W-:Y:S01]  /*8bf0*/  HMMA.16816.F32.BF16 R84, R4, R32, R84 ;  /* 0x000000200454723c */ /* 0x000fe20000041854 */
[----:B------:R-:W-:-:S02]  /*8c00*/  MOV R174, R150 ;  /* 0x0000009600ae7202 */ /* 0x000fc40000000f00 */
[----:B------:R-:W-:Y:S02]  /*8c10*/  MOV R173, R151 ;  /* 0x0000009700ad7202 */ /* 0x000fe40000000f00 */
[----:B------:R-:W-:Y:S01]  /*8c20*/  MOV R175, R167 ;  /* 0x000000a700af7202 */ /* 0x000fe20000000f00 */
[----:B------:R-:W-:Y:S01]  /*8c30*/  HMMA.16816.F32.BF16 R96, R4, R34, R96 ;  /* 0x000000220460723c */ /* 0x000fe20000041860 */
[--C-:B-1----:R-:W-:Y:S01]  /*8c40*/  FFMA.FTZ R0, R213, UR9, -R2.reuse ;  /* 0x00000009d5007c23 */ /* 0x102fe20008010802 */
[----:B------:R-:W1:Y:S01]  /*8c50*/  LDSM.16.MT88.4 R32, [R226+0xb800] ;  /* 0x00b80000e220783b */ /* 0x000e620000004200 */
[----:B------:R-:W-:Y:S02]  /*8c60*/  MOV R213, R171 ;  /* 0x000000ab00d57202 */ /* 0x000fe40000000f00 */
[----:B------:R5:W2:Y:S02]  /*8c70*/  MUFU.EX2 R197, R0 ;  /* 0x0000000000c57308 */ /* 0x000aa40000000800 */
[----:B-----5:R-:W-:Y:S01]  /*8c80*/  FFMA.FTZ R0, R210, UR9, -R2 ;  /* 0x00000009d2007c23 */ /* 0x020fe20008010802 */
[----:B--2---:R-:W-:-:S02]  /*8c90*/  F2FP.BF16.F32.PACK_AB R4, R197, R198 ;  /* 0x000000c6c504723e */ /* 0x004fc400000010ff */
[----:B------:R-:W-:-:S03]  /*8ca0*/  MOV R210, R169 ;  /* 0x000000a900d27202 */ /* 0x000fc60000000f00 */
[----:B------:R2:W-:Y:S02]  /*8cb0*/  MUFU.EX2 R196, R0 ;  /* 0x0000000000c47308 */ /* 0x0005e40000000800 */
[----:B--2---:R-:W-:Y:S01]  /*8cc0*/  FFMA.FTZ R0, R209, UR9, -R2 ;  /* 0x00000009d1007c23 */ /* 0x004fe20008010802 */
[----:B------:R-:W-:-:S05]  /*8cd0*/  MOV R209, R168 ;  /* 0x000000a800d17202 */ /* 0x000fca0000000f00 */
[----:B------:R2:W5:Y:S02]  /*8ce0*/  MUFU.EX2 R195, R0 ;  /* 0x0000000000c37308 */ /* 0x0005640000000800 */
[----:B--2---:R-:W-:Y:S01]  /*8cf0*/  FFMA.FTZ R0, R221, UR9, -R3 ;  /* 0x00000009dd007c23 */ /* 0x004fe20008010803 */
[----:B-----5:R-:W-:Y:S02]  /*8d00*/  F2FP.BF16.F32.PACK_AB R6, R195, R196 ;  /* 0x000000c4c306723e */ /* 0x020fe400000010ff */
[----:B------:R-:W-:-:S03]  /*8d10*/  MOV R221, R181 ;  /* 0x000000b500dd7202 */ /* 0x000fc60000000f00 */
[----:B------:R2:W-:Y:S02]  /*8d20*/  MUFU.EX2 R194, R0 ;  /* 0x0000000000c27308 */ /* 0x0005e40000000800 */
[----:B--2---:R-:W-:-:S06]  /*8d30*/  FFMA.FTZ R0, R23, UR9, -R3 ;  /* 0x0000000917007c23 */ /* 0x004fcc0008010803 */
[----:B------:R2:W5:Y:S02]  /*8d40*/  MUFU.EX2 R186, R0 ;  /* 0x0000000000ba7308 */ /* 0x0005640000000800 */
[----:B--2---:R-:W-:Y:S01]  /*8d50*/  FFMA.FTZ R0, R183, UR9, -R3 ;  /* 0x00000009b7007c23 */ /* 0x004fe20008010803 */
[----:B-----5:R-:W-:-:S05]  /*8d60*/  F2FP.BF16.F32.PACK_AB R5, R186, R194 ;  /* 0x000000c2ba05723e */ /* 0x020fca00000010ff */
[----:B------:R2:W-:Y:S02]  /*8d70*/  MUFU.EX2 R185, R0 ;  /* 0x0000000000b97308 */ /* 0x0005e40000000800 */
[----:B--2---:R-:W-:Y:S01]  /*8d80*/  FFMA.FTZ R0, R200, UR9, -R3 ;  /* 0x00000009c8007c23 */ /* 0x004fe20008010803 */
[----:B------:R-:W-:-:S05]  /*8d90*/  MOV R200, R158 ;  /* 0x0000009e00c87202 */ /* 0x000fca0000000f00 */
[----:B------:R2:W5:Y:S02]  /*8da0*/  MUFU.EX2 R184, R0 ;  /* 0x0000000000b87308 */ /* 0x0005640000000800 */
[----:B--2---:R-:W-:Y:S01]  /*8db0*/  FFMA.FTZ R0, R219, UR9, -R8 ;  /* 0x00000009db007c23 */ /* 0x004fe20008010808 */
[----:B------:R-:W-:Y:S02]  /*8dc0*/  MOV R219, R207 ;  /* 0x000000cf00db7202 */ /* 0x000fe40000000f00 */
[----:B------:R-:W-:-:S03]  /*8dd0*/  MOV R207, R193 ;  /* 0x000000c100cf7202 */ /* 0x000fc60000000f00 */
[----:B------:R2:W-:Y:S01]  /*8de0*/  MUFU.EX2 R193, R0 ;  /* 0x0000000000c17308 */ /* 0x0005e20000000800 */
[----:B-----5:R-:W-:-:S07]  /*8df0*/  F2FP.BF16.F32.PACK_AB R7, R184, R185 ;  /* 0x000000b9b807723e */ /* 0x020fce00000010ff */
[C---:B------:R-:W-:Y:S06]  /*8e00*/  HMMA.16816.F32.BF16 R180, R4.reuse, R12, R136 ;  /* 0x0000000c04b4723c */ /* 0x040fec0000041888 */
[----:B------:R-:W-:Y:S01]  /*8e10*/  HMMA.16816.F32.BF16 R168, R4, R38, R108 ;  /* 0x0000002604a8723c */ /* 0x000fe2000004186c */
[----:B--2---:R-:W-:Y:S01]  /*8e20*/  FFMA.FTZ R0, R236, UR9, -R9 ;  /* 0x00000009ec007c23 */ /* 0x004fe20008010809 */
[----:B------:R-:W-:-:S04]  /*8e30*/  MOV R236, R191 ;  /* 0x000000bf00ec7202 */ /* 0x000fc80000000f00 */
[C---:B------:R-:W-:Y:S01]  /*8e40*/  HMMA.16816.F32.BF16 R148, R4.reuse, R26, R100 ;  /* 0x0000001a0494723c */ /* 0x040fe20000041864 */
[----:B------:R2:W-:Y:S05]  /*8e50*/  MUFU.EX2 R191, R0 ;  /* 0x0000000000bf7308 */ /* 0x0005ea0000000800 */
[C---:B---3--:R-:W-:Y:S06]  /*8e60*/  HMMA.16816.F32.BF16 R144, R4.reuse, R40, R132 ;  /* 0x000000280490723c */ /* 0x048fec0000041884 */
[----:B------:R-:W-:Y:S01]  /*8e70*/  HMMA.16816.F32.BF16 R128, R4, R42, R128 ;  /* 0x0000002a0480723c */ /* 0x000fe20000041880 */
[----:B--2---:R-:W-:Y:S01]  /*8e80*/  FFMA.FTZ R0, R235, UR9, -R9 ;  /* 0x00000009eb007c23 */ /* 0x004fe20008010809 */
[----:B------:R-:W-:-:S04]  /*8e90*/  MOV R235, R192 ;  /* 0x000000c000eb7202 */ /* 0x000fc80000000f00 */
[C---:B------:R-:W-:Y:S01]  /*8ea0*/  HMMA.16816.F32.BF16 R136, R4.reuse, R14, R124 ;  /* 0x0000000e0488723c */ /* 0x040fe2000004187c */
[----:B------:R-:W-:Y:S01]  /*8eb0*/  LDSM.16.MT88.4 R124, [R224+0x9c00] ;  /* 0x009c0000e07c783b */ /* 0x000fe20000004200 */
[----:B------:R2:W3:Y:S04]  /*8ec0*/  MUFU.EX2 R192, R0 ;  /* 0x0000000000c07308 */ /* 0x0004e80000000800 */
[C---:B----4-:R-:W-:Y:S06]  /*8ed0*/  HMMA.16816.F32.BF16 R176, R4.reuse, R28, R120 ;  /* 0x0000001c04b0723c */ /* 0x050fec0000041878 */
[C---:B------:R-:W-:Y:S06]  /*8ee0*/  HMMA.16816.F32.BF16 R152, R4.reuse, R30, R116 ;  /* 0x0000001e0498723c */ /* 0x040fec0000041874 */
[----:B------:R-:W-:Y:S01]  /*8ef0*/  HMMA.16816.F32.BF16 R160, R4, R36, R112 ;  /* 0x0000002404a0723c */ /* 0x000fe20000041870 */
[----:B--2---:R-:W-:Y:S01]  /*8f00*/  FFMA.FTZ R0, R234, UR9, -R9 ;  /* 0x00000009ea007c23 */ /* 0x004fe20008010809 */
[----:B------:R-:W-:-:S02]  /*8f10*/  MOV R234, R207 ;  /* 0x000000cf00ea7202 */ /* 0x000fc40000000f00 */
[----:B------:R-:W-:Y:S01]  /*8f20*/  MOV R207, R164 ;  /* 0x000000a400cf7202 */ /* 0x000fe20000000f00 */
[----:B------:R2:W-:Y:S01]  /*8f30*/  MUFU.EX2 R190, R0 ;  /* 0x0000000000be7308 */ /* 0x0005e20000000800 */
[C---:B-1----:R-:W-:Y:S06]  /*8f40*/  HMMA.16816.F32.BF16 R108, R4.reuse, R32, R92 ;  /* 0x00000020046c723c */ /* 0x042fec000004185c */
[----:B------:R-:W-:Y:S01]  /*8f50*/  HMMA.16816.F32.BF16 R100, R4, R34, R76 ;  /* 0x000000220464723c */ /* 0x000fe2000004184c */
[----:B--2---:R-:W-:Y:S01]  /*8f60*/  FFMA.FTZ R0, R232, UR9, -R9 ;  /* 0x00000009e8007c23 */ /* 0x004fe20008010809 */
[----:B------:R-:W-:-:S02]  /*8f70*/  MOV R232, R206 ;  /* 0x000000ce00e87202 */ /* 0x000fc40000000f00 */
[----:B------:R-:W-:Y:S01]  /*8f80*/  MOV R206, R166 ;  /* 0x000000a600ce7202 */ /* 0x000fe20000000f00 */
[----:B------:R-:W1:Y:S01]  /*8f90*/  MUFU.EX2 R189, R0 ;  /* 0x0000000000bd7308 */ /* 0x000e620000000800 */
[----:B------:R-:W-:Y:S07]  /*8fa0*/  HMMA.16816.F32.BF16 R164, R4, R24, R104 ;  /* 0x0000001804a4723c */ /* 0x000fee0000041868 */
[----:B------:R-:W-:Y:S02]  /*8fb0*/  F2FP.BF16.F32.PACK_AB R4, R201, R199 ;  /* 0x000000c7c904723e */ /* 0x000fe400000010ff */
[----:B---3--:R-:W-:-:S02]  /*8fc0*/  F2FP.BF16.F32.PACK_AB R5, R192, R191 ;  /* 0x000000bfc005723e */ /* 0x008fc400000010ff */
[----:B------:R-:W-:Y:S02]  /*8fd0*/  F2FP.BF16.F32.PACK_AB R6, R193, R202 ;  /* 0x000000cac106723e */ /* 0x000fe400000010ff */
[----:B-1----:R-:W-:Y:S01]  /*8fe0*/  F2FP.BF16.F32.PACK_AB R7, R189, R190 ;  /* 0x000000bebd07723e */ /* 0x002fe200000010ff */
[----:B------:R-:W-:Y:S01]  /*8ff0*/  FFMA.FTZ R0, R239, UR9, -R8 ;  /* 0x00000009ef007c23 */ /* 0x000fe20008010808 */
[----:B------:R-:W-:-:S05]  /*9000*/  MOV R239, R173 ;  /* 0x000000ad00ef7202 */ /* 0x000fca0000000f00 */
[C---:B------:R-:W-:Y:S01]  /*9010*/  HMMA.16816.F32.BF16 R104, R4.reuse, R42, R80 ;  /* 0x0000002a0468723c */ /* 0x040fe20000041850 */
[----:B------:R1:W-:Y:S01]  /*9020*/  MUFU.EX2 R43, R0 ;  /* 0x00000000002b7308 */ /* 0x0003e20000000800 */
[----:B------:R-:W-:Y:S04]  /*9030*/  LDSM.16.MT88.4 R80, [R224+0xbc00] ;  /* 0x00bc0000e050783b */ /* 0x000fe80000004200 */
[C---:B------:R-:W-:Y:S06]  /*9040*/  HMMA.16816.F32.BF16 R116, R4.reuse, R40, R88 ;  /* 0x000000280474723c */ /* 0x040fec0000041858 */
[----:B------:R-:W-:Y:S01]  /*9050*/  HMMA.16816.F32.BF16 R64, R4, R28, R64 ;  /* 0x0000001c0440723c */ /* 0x000fe20000041840 */
[----:B-1----:R-:W-:Y:S01]  /*9060*/  FFMA.FTZ R0, R238, UR9, -R8 ;  /* 0x00000009ee007c23 */ /* 0x002fe20008010808 */
[----:B------:R-:W-:-:S04]  /*9070*/  MOV R238, R209 ;  /* 0x000000d100ee7202 */ /* 0x000fc80000000f00 */
[C---:B------:R-:W-:Y:S01]  /*9080*/  HMMA.16816.F32.BF16 R56, R4.reuse, R36, R56 ;  /* 0x000000240438723c */ /* 0x040fe20000041838 */
[----:B------:R-:W-:Y:S02]  /*9090*/  MOV R209, R210 ;  /* 0x000000d200d17202 */ /* 0x000fe40000000f00 */
[----:B------:R-:W-:Y:S02]  /*90a0*/  MOV R210, R213 ;  /* 0x000000d500d27202 */ /* 0x000fe40000000f00 */
[----:B------:R-:W-:Y:S01]  /*90b0*/  MOV R213, R215 ;  /* 0x000000d700d57202 */ /* 0x000fe20000000f00 */
[----:B------:R-:W-:Y:S01]  /*90c0*/  HMMA.16816.F32.BF16 R68, R4, R14, R68 ;  /* 0x0000000e0444723c */ /* 0x000fe20000041844 */
[----:B------:R-:W-:Y:S02]  /*90d0*/  MOV R215, R187 ;  /* 0x000000bb00d77202 */ /* 0x000fe40000000f00 */
[----:B------:R1:W2:Y:S01]  /*90e0*/  MUFU.EX2 R187, R0 ;  /* 0x0000000000bb7308 */ /* 0x0002a20000000800 */
[----:B------:R-:W-:-:S02]  /*90f0*/  MOV R37, R22 ;  /* 0x0000001600257202 */ /* 0x000fc40000000f00 */
[----:B------:R-:W-:Y:S01]  /*9100*/  HMMA.16816.F32.BF16 R52, R4, R24, R52 ;  /* 0x000000180434723c */ /* 0x000fe20000041834 */
[----:B------:R-:W-:-:S05]  /*9110*/  MOV R29, R209 ;  /* 0x000000d1001d7202 */ /* 0x000fca0000000f00 */
[C---:B------:R-:W-:Y:S06]  /*9120*/  HMMA.16816.F32.BF16 R84, R4.reuse, R32, R84 ;  /* 0x000000200454723c */ /* 0x040fec0000041854 */
[----:B------:R-:W-:Y:S01]  /*9130*/  HMMA.16816.F32.BF16 R132, R4, R12, R72 ;  /* 0x0000000c0484723c */ /* 0x000fe20000041848 */
[----:B-1----:R-:W-:Y:S01]  /*9140*/  FFMA.FTZ R0, R237, UR9, -R8 ;  /* 0x00000009ed007c23 */ /* 0x002fe20008010808 */
[----:B------:R-:W-:Y:S02]  /*9150*/  MOV R237, R141 ;  /* 0x0000008d00ed7202 */ /* 0x000fe40000000f00 */
[----:B------:R-:W-:-:S02]  /*9160*/  MOV R141, R142 ;  /* 0x0000008e008d7202 */ /* 0x000fc40000000f00 */
[C---:B------:R-:W-:Y:S01]  /*9170*/  HMMA.16816.F32.BF16 R60, R4.reuse, R30, R60 ;  /* 0x0000001e043c723c */ /* 0x040fe2000004183c */
[----:B------:R-:W-:Y:S02]  /*9180*/  MOV R142, R143 ;  /* 0x0000008f008e7202 */ /* 0x000fe40000000f00 */
[----:B------:R-:W-:Y:S02]  /*9190*/  MOV R143, R188 ;  /* 0x000000bc008f7202 */ /* 0x000fe40000000f00 */
[----:B------:R1:W-:Y:S01]  /*91a0*/  MUFU.EX2 R188, R0 ;  /* 0x0000000000bc7308 */ /* 0x0003e20000000800 */
[C---:B------:R-:W-:Y:S01]  /*91b0*/  HMMA.16816.F32.BF16 R48, R4.reuse, R38, R48 ;  /* 0x000000260430723c */ /* 0x040fe20000041830 */
[----:B------:R-:W-:Y:S02]  /*91c0*/  MOV R31, R141 ;  /* 0x0000008d001f7202 */ /* 0x000fe40000000f00 */
[----:B------:R-:W-:Y:S02]  /*91d0*/  MOV R30, R142 ;  /* 0x0000008e001e7202 */ /* 0x000fe40000000f00 */
[----:B------:R-:W-:Y:S01]  /*91e0*/  MOV R209, R143 ;  /* 0x0000008f00d17202 */ /* 0x000fe20000000f00 */
[C---:B------:R-:W-:Y:S06]  /*91f0*/  HMMA.16816.F32.BF16 R44, R4.reuse, R26, R44 ;  /* 0x0000001a042c723c */ /* 0x040fec000004182c */
[----:B------:R-:W-:Y:S01]  /*9200*/  HMMA.16816.F32.BF16 R32, R4, R34, R96 ;  /* 0x000000220420723c */ /* 0x000fe20000041860 */
[----:B------:R-:W3:Y:S01]  /*9210*/  LDSM.16.MT88.4 R4, [R226+0xbc00] ;  /* 0x00bc0000e204783b */ /* 0x000ee20000004200 */
[----:B-1----:R-:W-:Y:S01]  /*9220*/  FFMA.FTZ R0, R217, UR9, -R2 ;  /* 0x00000009d9007c23 */ /* 0x002fe20008010802 */
[----:B------:R-:W-:-:S04]  /*9230*/  MOV R217, R174 ;  /* 0x000000ae00d97202 */ /* 0x000fc80000000f00 */
[----:B--2---:R-:W-:Y:S01]  /*9240*/  F2FP.BF16.F32.PACK_AB R96, R187, R43 ;  /* 0x0000002bbb60723e */ /* 0x004fe200000010ff */
[----:B------:R1:W-:Y:S02]  /*9250*/  MUFU.EX2 R42, R0 ;  /* 0x00000000002a7308 */ /* 0x0003e40000000800 */
[--C-:B-1----:R-:W-:Y:S01]  /*9260*/  FFMA.FTZ R0, R218, UR9, -R2.reuse ;  /* 0x00000009da007c23 */ /* 0x102fe20008010802 */
[----:B------:R-:W-:Y:S02]  /*9270*/  MOV R218, R175 ;  /* 0x000000af00da7202 */ /* 0x000fe40000000f00 */
[----:B------:R-:W-:Y:S03]  /*9280*/  LDSM.16.MT88.4 R172, [R226+0xac00] ;  /* 0x00ac0000e2ac783b */ /* 0x000fe60000004200 */
[----:B------:R1:W2:Y:S02]  /*9290*/  MUFU.EX2 R41, R0 ;  /* 0x0000000000297308 */ /* 0x0002a40000000800 */
[----:B-1----:R-:W-:Y:S01]  /*92a0*/  FFMA.FTZ R0, R220, UR9, -R2 ;  /* 0x00000009dc007c23 */ /* 0x002fe20008010802 */
[----:B------:R-:W-:-:S02]  /*92b0*/  MOV R220, R221 ;  /* 0x000000dd00dc7202 */ /* 0x000fc40000000f00 */
[----:B--2---:R-:W-:-:S03]  /*92c0*/  F2FP.BF16.F32.PACK_AB R92, R41, R42 ;  /* 0x0000002a295c723e */ /* 0x004fc600000010ff */
[----:B------:R1:W-:Y:S01]  /*92d0*/  MUFU.EX2 R40, R0 ;  /* 0x0000000000287308 */ /* 0x0003e20000000800 */
[----:B------:R-:W-:Y:S01]  /*92e0*/  MOV R221, R156 ;  /* 0x0000009c00dd7202 */ /* 0x000fe20000000f00 */
[----:B-1----:R-:W-:Y:S01]  /*92f0*/  FFMA.FTZ R0, R222, UR9, -R2 ;  /* 0x00000009de007c23 */ /* 0x002fe20008010802 */
[----:B------:R-:W-:Y:S02]  /*9300*/  MOV R222, R213 ;  /* 0x000000d500de7202 */ /* 0x000fe40000000f00 */
[----:B------:R-:W-:-:S03]  /*9310*/  MOV R2, R210 ;  /* 0x000000d200027202 */ /* 0x000fc60000000f00 */
[----:B------:R1:W2:Y:S01]  /*9320*/  MUFU.EX2 R28, R0 ;  /* 0x00000000001c7308 */ /* 0x0002a20000000800 */
[----:B------:R-:W-:Y:S02]  /*9330*/  MOV R210, R157 ;  /* 0x0000009d00d27202 */ /* 0x000fe40000000f00 */
[----:B------:R-:W-:Y:S01]  /*9340*/  MOV R213, R140 ;  /* 0x0000008c00d57202 */ /* 0x000fe20000000f00 */
[----:B------:R-:W-:Y:S01]  /*9350*/  FFMA.FTZ R2, R2, R16, R223 ;  /* 0x0000001002027223 */ /* 0x000fe200000100df */
[----:B------:R-:W4:Y:S01]  /*9360*/  LDSM.16.MT88.4 R140, [R226+0x9c00] ;  /* 0x009c0000e28c783b */ /* 0x000f220000004200 */
[----:B-1----:R-:W-:Y:S01]  /*9370*/  FFMA.FTZ R0, R246, UR9, -R3 ;  /* 0x00000009f6007c23 */ /* 0x002fe20008010803 */
[----:B------:R-:W-:Y:S02]  /*9380*/  MOV R246, R159 ;  /* 0x0000009f00f67202 */ /* 0x000fe40000000f00 */
[----:B--2---:R-:W-:Y:S01]  /*9390*/  F2FP.BF16.F32.PACK_AB R94, R28, R40 ;  /* 0x000000281c5e723e */ /* 0x004fe200000010ff */
[----:B------:R1:W-:Y:S01]  /*93a0*/  MUFU.EX2 R23, R0 ;  /* 0x0000000000177308 */ /* 0x0003e20000000800 */
[----:B------:R-:W2:Y:S01]  /*93b0*/  LDSM.16.MT88.4 R156, [R224+0xac00] ;  /* 0x00ac0000e09c783b */ /* 0x000ea20000004200 */
[----:B------:R-:W-:-:S04]  /*93c0*/  FFMA.FTZ R11, R246, R11, R37 ;  /* 0x0000000bf60b7223 */ /* 0x000fc80000010025 */
[----:B------:R-:W-:Y:S01]  /*93d0*/  FADD.FTZ R16, R29, R11 ;  /* 0x0000000b1d107221 */ /* 0x000fe20000010000 */
[----:B-1----:R-:W-:-:S04]  /*93e0*/  FFMA.FTZ R0, R245, UR9, -R3 ;  /* 0x00000009f5007c23 */ /* 0x002fc80008010803 */
[----:B------:R1:W5:Y:S02]  /*93f0*/  MUFU.EX2 R22, R0 ;  /* 0x0000000000167308 */ /* 0x0003640000000800 */
[----:B-1----:R-:W-:Y:S01]  /*9400*/  FFMA.FTZ R0, R248, UR9, -R3 ;  /* 0x00000009f8007c23 */ /* 0x002fe20008010803 */
[----:B-----5:R-:W-:-:S05]  /*9410*/  F2FP.BF16.F32.PACK_AB R93, R22, R23 ;  /* 0x00000017165d723e */ /* 0x020fca00000010ff */
[----:B------:R1:W-:Y:S02]  /*9420*/  MUFU.EX2 R15, R0 ;  /* 0x00000000000f7308 */ /* 0x0003e40000000800 */
[----:B-1----:R-:W-:Y:S01]  /*9430*/  FFMA.FTZ R0, R247, UR9, -R3 ;  /* 0x00000009f7007c23 */ /* 0x002fe20008010803 */
[----:B------:R-:W-:Y:S01]  /*9440*/  FFMA.FTZ R3, R222, R17, R233 ;  /* 0x00000011de037223 */ /* 0x000fe200000100e9 */
[----:B------:R-:W-:-:S04]  /*9450*/  MOV R17, R207 ;  /* 0x000000cf00117202 */ /* 0x000fc80000000f00 */
[----:B------:R1:W5:Y:S01]  /*9460*/  MUFU.EX2 R14, R0 ;  /* 0x00000000000e7308 */ /* 0x0003620000000800 */
[----:B------:R-:W-:Y:S01]  /*9470*/  ISETP.GE.AND P0, PT, R17, 0x3, PT ;  /* 0x000000031100780c */ /* 0x000fe20003f06270 */
[----:B-1----:R-:W-:Y:S01]  /*9480*/  FFMA.FTZ R0, R243, UR9, -R8 ;  /* 0x00000009f3007c23 */ /* 0x002fe20008010808 */
[----:B-----5:R-:W-:-:S05]  /*9490*/  F2FP.BF16.F32.PACK_AB R95, R14, R15 ;  /* 0x0000000f0e5f723e */ /* 0x020fca00000010ff */
[----:B------:R1:W5:Y:S02]  /*94a0*/  MUFU.EX2 R24, R0 ;  /* 0x0000000000187308 */ /* 0x0003640000000800 */
[C---:B---3--:R-:W-:Y:S06]  /*94b0*/  HMMA.16816.F32.BF16 R88, R92.reuse, R4, R108 ;  /* 0x000000045c58723c */ /* 0x048fec000004186c */
[C---:B------:R-:W-:Y:S06]  /*94c0*/  HMMA.16816.F32.BF16 R120, R92.reuse, R126, R128 ;  /* 0x0000007e5c78723c */ /* 0x040fec0000041880 */
[----:B----4-:R-:W-:Y:S01]  /*94d0*/  HMMA.16816.F32.BF16 R128, R92, R140, R180 ;  /* 0x0000008c5c80723c */ /* 0x010fe200000418b4 */
[----:B-1----:R-:W-:Y:S01]  /*94e0*/  FFMA.FTZ R0, R244, UR9, -R9 ;  /* 0x00000009f4007c23 */ /* 0x002fe20008010809 */
[----:B-----5:R-:W-:-:S03]  /*94f0*/  F2FP.BF16.F32.PACK_AB R98, R24, R188 ;  /* 0x000000bc1862723e */ /* 0x020fc600000010ff */
[----:B------:R1:W-:Y:S01]  /*9500*/  MUFU.EX2 R8, R0 ;  /* 0x0000000000087308 */ /* 0x0003e20000000800 */
[C---:B------:R-:W-:Y:S06]  /*9510*/  HMMA.16816.F32.BF16 R136, R92.reuse, R142, R136 ;  /* 0x0000008e5c88723c */ /* 0x040fec0000041888 */
[C---:B------:R-:W-:Y:S06]  /*9520*/  HMMA.16816.F32.BF16 R112, R92.reuse, R124, R144 ;  /* 0x0000007c5c70723c */ /* 0x040fec0000041890 */
[----:B------:R-:W-:Y:S01]  /*9530*/  HMMA.16816.F32.BF16 R72, R92, R80, R164 ;  /* 0x000000505c48723c */ /* 0x000fe200000418a4 */
[----:B-1----:R-:W-:-:S05]  /*9540*/  FFMA.FTZ R0, R242, UR9, -R9 ;  /* 0x00000009f2007c23 */ /* 0x002fca0008010809 */
[C---:B------:R-:W-:Y:S01]  /*9550*/  HMMA.16816.F32.BF16 R76, R92.reuse, R82, R148 ;  /* 0x000000525c4c723c */ /* 0x040fe20000041894 */
[----:B------:R1:W3:Y:S05]  /*9560*/  MUFU.EX2 R12, R0 ;  /* 0x00000000000c7308 */ /* 0x0002ea0000000800 */
[C---:B--2---:R-:W-:Y:S06]  /*9570*/  HMMA.16816.F32.BF16 R144, R92.reuse, R156, R176 ;  /* 0x0000009c5c90723c */ /* 0x044fec00000418b0 */
[C---:B------:R-:W-:Y:S06]  /*9580*/  HMMA.16816.F32.BF16 R152, R92.reuse, R158, R152 ;  /* 0x0000009e5c98723c */ /* 0x040fec0000041898 */
[----:B------:R-:W-:Y:S01]  /*9590*/  HMMA.16816.F32.BF16 R160, R92, R172, R160 ;  /* 0x000000ac5ca0723c */ /* 0x000fe200000418a0 */
[----:B-1----:R-:W-:Y:S01]  /*95a0*/  FFMA.FTZ R0, R241, UR9, -R9 ;  /* 0x00000009f1007c23 */ /* 0x002fe20008010809 */
[----:B---3--:R-:W-:-:S03]  /*95b0*/  F2FP.BF16.F32.PACK_AB R97, R12, R8 ;  /* 0x000000080c61723e */ /* 0x008fc600000010ff */
[----:B------:R1:W-:Y:S01]  /*95c0*/  MUFU.EX2 R13, R0 ;  /* 0x00000000000d7308 */ /* 0x0003e20000000800 */
[C---:B------:R-:W-:Y:S06]  /*95d0*/  HMMA.16816.F32.BF16 R168, R92.reuse, R174, R168 ;  /* 0x000000ae5ca8723c */ /* 0x040fec00000418a8 */
[----:B------:R-:W-:Y:S07]  /*95e0*/  HMMA.16816.F32.BF16 R92, R92, R6, R100 ;  /* 0x000000065c5c723c */ /* 0x000fee0000041864 */
[----:B------:R-:W-:-:S02]  /*95f0*/  MOV R103, R206 ;  /* 0x000000ce00677202 */ /* 0x000fc40000000f00 */
[----:B------:R-:W-:Y:S01]  /*9600*/  MOV R101, R231 ;  /* 0x000000e700657202 */ /* 0x000fe20000000f00 */
[----:B-1----:R-:W-:Y:S01]  /*9610*/  FFMA.FTZ R0, R240, UR9, -R9 ;  /* 0x00000009f0007c23 */ /* 0x002fe20008010809 */
[----:B------:R-:W-:-:S03]  /*9620*/  MOV R102, R252 ;  /* 0x000000fc00667202 */ /* 0x000fc60000000f00 */
[----:B------:R1:W2:Y:S02]  /*9630*/  MUFU.EX2 R9, R0 ;  /* 0x0000000000097308 */ /* 0x0002a40000000800 */
[----:B-1----:R-:W-:Y:S01]  /*9640*/  FFMA.FTZ R0, R31, R10, R30 ;  /* 0x0000000a1f007223 */ /* 0x002fe2000001001e */
[----:B--2---:R-:W-:Y:S01]  /*9650*/  F2FP.BF16.F32.PACK_AB R99, R9, R13 ;  /* 0x0000000d0963723e */ /* 0x004fe200000010ff */
[----:B------:R-:W-:Y:S02]  /*9660*/  FADD.FTZ R10, R217, R2 ;  /* 0x00000002d90a7221 */ /* 0x000fe40000010000 */
[----:B------:R-:W-:Y:S01]  /*9670*/  FADD.FTZ R11, R220, R0 ;  /* 0x00000000dc0b7221 */ /* 0x000fe20000010000 */
[----:B------:R-:W-:Y:S01]  /*9680*/  FADD.FTZ R0, R218, R3 ;  /* 0x00000003da007221 */ /* 0x000fe20000010000 */
[----:B------:R-:W-:Y:S02]  /*9690*/  FADD.FTZ R3, R237, R16 ;  /* 0x00000010ed037221 */ /* 0x000fe40000010000 */
[----:B------:R-:W-:Y:S01]  /*96a0*/  FADD.FTZ R2, R238, R11 ;  /* 0x0000000bee027221 */ /* 0x000fe20000010000 */
[----:B------:R-:W-:Y:S01]  /*96b0*/  FADD.FTZ R0, R239, R0 ;  /* 0x00000000ef007221 */ /* 0x000fe20000010000 */
[----:B------:R-:W-:Y:S01]  /*96c0*/  HMMA.16816.F32.BF16 R84, R96, R4, R84 ;  /* 0x000000046054723c */ /* 0x000fe20000041854 */
[----:B------:R-:W-:Y:S01]  /*96d0*/  FADD.FTZ R3, R234, R3 ;  /* 0x00000003ea037221 */ /* 0x000fe20000010000 */
[----:B------:R-:W-:Y:S01]  /*96e0*/  FADD.FTZ R2, R235, R2 ;  /* 0x00000002eb027221 */ /* 0x000fe20000010000 */
[----:B------:R-:W-:-:S02]  /*96f0*/  FADD.FTZ R0, R236, R0 ;  /* 0x00000000ec007221 */ /* 0x000fc40000010000 */
        /* <DEDUP_REMOVED lines=50> */
[----:B------:R-:W-:-:S03]  /*9a20*/  FADD.FTZ R4, R24, R4 ;  /* 0x0000000418047221 */ /* 0x000fc60000010000 */
        /* <DEDUP_REMOVED lines=10> */
[----:B------:R-:W-:Y:S01]  /*9ad0*/  HMMA.16816.F32.BF16 R156, R96, R158, R60 ;  /* 0x0000009e609c723c */ /* 0x000fe2000004183c */
[----:B------:R-:W-:-:S05]  /*9ae0*/  MOV R104, R211 ;  /* 0x000000d300687202 */ /* 0x000fca0000000f00 */
[C---:B------:R-:W-:Y:S06]  /*9af0*/  HMMA.16816.F32.BF16 R172, R96.reuse, R174, R48 ;  /* 0x000000ae60ac723c */ /* 0x040fec0000041830 */
[C---:B------:R-:W-:Y:S06]  /*9b00*/  HMMA.16816.F32.BF16 R80, R96.reuse, R82, R44 ;  /* 0x000000526050723c */ /* 0x040fec000004182c */
[----:B------:R-:W-:Y:S01]  /*9b10*/  HMMA.16816.F32.BF16 R96, R96, R6, R32 ;  /* 0x000000066060723c */ /* 0x000fe20000041820 */
[----:B------:R-:W-:-:S08]  /*9b20*/  NOP ;  /* 0x0000000000007918 */ /* 0x000fd00000000000 */
[----:B-1----:R-:W-:-:S15]  /*9b30*/  @!P0 BRA `(.L_x_444) ;  /* 0x0000004400cc8947 */ /* 0x002fde0003800000 */
[----:B------:R-:W2:Y:S01]  /*9b40*/  LDL.LU R216, [R1+0x10] ;  /* 0x0000100001d87983 */ /* 0x000ea20000300800 */
[----:B------:R-:W-:Y:S01]  /*9b50*/  VIADD R2, R17, 0xfffffffd ;  /* 0xfffffffd11027836 */ /* 0x000fe20000000000 */
[----:B------:R-:W-:-:S04]  /*9b60*/  DEPBAR.LE SB0, 0x0 ;  /* 0x000080000000791a */ /* 0x000fc80000000000 */
[----:B------:R-:W3:Y:S04]  /*9b70*/  LDL.LU R207, [R1+0x14] ;  /* 0x0000140001cf7983 */ /* 0x000ee80000300800 */
[----:B------:R-:W4:Y:S04]  /*9b80*/  LDL.64 R212, [R1+0x78] ;  /* 0x0000780001d47983 */ /* 0x000f280000100a00 */
[----:B------:R-:W5:Y:S04]  /*9b90*/  LDL.64 R214, [R1+0x20] ;  /* 0x0000200001d67983 */ /* 0x000f680000100a00 */
[----:B------:R-:W5:Y:S04]  /*9ba0*/  LDL R206, [R1+0x48] ;  /* 0x0000480001ce7983 */ /* 0x000f680000100800 */
[----:B------:R-:W5:Y:S01]  /*9bb0*/  LDL R211, [R1+0x58] ;  /* 0x0000580001d37983 */ /* 0x000f620000100800 */
[----:B------:R-:W-:-:S03]  /*9bc0*/  SHF.R.S32.HI R0, RZ, 0x1f, R2 ;  /* 0x0000001fff007819 */ /* 0x000fc60000011402 */
[----:B------:R3:W-:Y:S01]  /*9bd0*/  STL [R1+0x8], R2 ;  /* 0x0000080201007387 */ /* 0x0007e20000100800 */
[----:B------:R-:W-:Y:S01]  /*9be0*/  BAR.SYNC.DEFER_BLOCKING 0x0 ;  /* 0x0000000000007b1d */ /* 0x000fe20000010000 */
[-C--:B--2---:R-:W-:Y:S02]  /*9bf0*/  IMAD R0, R0, R216.reuse, RZ ;  /* 0x000000d800007224 */ /* 0x084fe400078e02ff */
[----:B------:R-:W-:-:S04]  /*9c00*/  IMAD.WIDE.U32 R4, R2, R216, RZ ;  /* 0x000000d802047225 */ /* 0x000fc800078e00ff */
[----:B---3--:R-:W-:-:S04]  /*9c10*/  IMAD R2, R2, R207, R0 ;  /* 0x000000cf02027224 */ /* 0x008fc800078e0200 */
[----:B------:R-:W-:Y:S01]  /*9c20*/  IMAD.IADD R3, R5, 0x1, R2 ;  /* 0x0000000105037824 */ /* 0x000fe200078e0202 */
[----:B----4-:R-:W-:-:S04]  /*9c30*/  LEA R0, P0, R4, R212, 0x6 ;  /* 0x000000d404007211 */ /* 0x010fc800078030ff */
[----:B------:R-:W-:Y:S02]  /*9c40*/  LEA R2, P1, R0, UR6, 0x1 ;  /* 0x0000000600027c11 */ /* 0x000fe4000f8208ff */
[----:B-----5:R-:W-:Y:S02]  /*9c50*/  LEA.HI.X R3, R4, R215, R3, 0x6, P0 ;  /* 0x000000d704037211 */ /* 0x020fe400000f3403 */
[----:B------:R-:W-:Y:S02]  /*9c60*/  IADD3 R4, P0, R206, R2, RZ ;  /* 0x00000002ce047210 */ /* 0x000fe40007f1e0ff */
[----:B------:R-:W-:-:S05]  /*9c70*/  LEA.HI.X R3, R0, UR7, R3, 0x1, P1 ;  /* 0x0000000700037c11 */ /* 0x000fca00088f0c03 */
[----:B------:R-:W-:Y:S01]  /*9c80*/  IMAD.X R5, R211, 0x1, R3, P0 ;  /* 0x00000001d3057824 */ /* 0x000fe200000e0603 */
        /* <DEDUP_REMOVED lines=11> */
[----:B------:R-:W2:Y:S04]  /*9d40*/  LDSM.16.M88.4 R40, [R228] ;  /* 0x00000000e428783b */ /* 0x000ea80000000200 */
[----:B------:R-:W4:Y:S04]  /*9d50*/  LDSM.16.M88.4 R44, [R225+0x6400] ;  /* 0x00640000e12c783b */ /* 0x000f280000000200 */
[----:B------:R-:W-:Y:S04]  /*9d60*/  LDSM.16.M88.4 R48, [R227+0x6000] ;  /* 0x00600000e330783b */ /* 0x000fe80000000200 */
[----:B------:R-:W5:Y:S04]  /*9d70*/  LDSM.16.M88.4 R28, [R229+0x1000] ;  /* 0x00100000e51c783b */ /* 0x000f680000000200 */
[----:B------:R-:W5:Y:S04]  /*9d80*/  LDSM.16.M88.4 R32, [R229] ;  /* 0x00000000e520783b */ /* 0x000f680000000200 */
[----:B------:R-:W5:Y:S04]  /*9d90*/  LDSM.16.M88.4 R56, [R227+0x6400] ;  /* 0x00640000e338783b */ /* 0x000f680000000200 */
[----:B------:R-:W-:Y:S04]  /*9da0*/  LDSM.16.M88.4 R12, [R228+0x3000] ;  /* 0x00300000e40c783b */ /* 0x000fe80000000200 */
[----:B------:R-:W5:Y:S04]  /*9db0*/  LDSM.16.M88.4 R52, [R225+0x7000] ;  /* 0x00700000e134783b */ /* 0x000f680000000200 */
[----:B------:R-:W5:Y:S01]  /*9dc0*/  LDSM.16.M88.4 R24, [R228+0x2000] ;  /* 0x00200000e418783b */ /* 0x000f620000000200 */
[-C--:B---3--:R-:W-:Y:S03]  /*9dd0*/  HMMA.16816.F32.BF16 R100, R36, R8.reuse, RZ ;  /* 0x000000082464723c */ /* 0x088fe600000418ff */
[----:B------:R-:W3:Y:S01]  /*9de0*/  LDSM.16.M88.4 R60, [R225+0x7400] ;  /* 0x00740000e13c783b */ /* 0x000ee20000000200 */
[----:B-1----:R-:W1:Y:S02]  /*9df0*/  S2R R3, SR_TID.X ;  /* 0x0000000000037919 */ /* 0x002e640000002100 */
[----:B--2---:R-:W-:Y:S01]  /*9e00*/  HMMA.16816.F32.BF16 R4, R40, R8, RZ ;  /* 0x000000082804723c */ /* 0x004fe200000418ff */
[----:B------:R-:W0:Y:S05]  /*9e10*/  LDGDEPBAR ;  /* 0x00000000000079af */ /* 0x000e2a0000000000 */
[-C--:B------:R-:W-:Y:S06]  /*9e20*/  HMMA.16816.F32.BF16 R64, R36, R10.reuse, RZ ;  /* 0x0000000a2440723c */ /* 0x080fec00000418ff */
[----:B------:R-:W-:Y:S06]  /*9e30*/  HMMA.16816.F32.BF16 R8, R40, R10, RZ ;  /* 0x0000000a2808723c */ /* 0x000fec00000418ff */
[-C--:B----4-:R-:W-:Y:S06]  /*9e40*/  HMMA.16816.F32.BF16 R180, R36, R44.reuse, RZ ;  /* 0x0000002c24b4723c */ /* 0x090fec00000418ff */
[----:B------:R-:W-:Y:S06]  /*9e50*/  HMMA.16816.F32.BF16 R184, R40, R44, RZ ;  /* 0x0000002c28b8723c */ /* 0x000fec00000418ff */
[----:B------:R-:W-:Y:S01]  /*9e60*/  HMMA.16816.F32.BF16 R176, R36, R46, RZ ;  /* 0x0000002e24b0723c */ /* 0x000fe200000418ff */
[----:B-1----:R-:W-:-:S05]  /*9e70*/  IMAD.SHL.U32 R3, R3, 0x2, RZ ;  /* 0x0000000203037824 */ /* 0x002fca00078e00ff */
[----:B------:R-:W-:Y:S01]  /*9e80*/  HMMA.16816.F32.BF16 R108, R40, R46, RZ ;  /* 0x0000002e286c723c */ /* 0x000fe200000418ff */
[----:B------:R-:W-:Y:S01]  /*9e90*/  LDSM.16.M88.4 R44, [R227+0x7000] ;  /* 0x00700000e32c783b */ /* 0x000fe20000000200 */
[----:B------:R-:W-:-:S04]  /*9ea0*/  LOP3.LUT R3, R3, 0x6, RZ, 0xc0, !PT ;  /* 0x0000000603037812 */ /* 0x000fc800078ec0ff */
[-C--:B-----5:R-:W-:Y:S06]  /*9eb0*/  HMMA.16816.F32.BF16 R104, R28, R48.reuse, R100 ;  /* 0x000000301c68723c */ /* 0x0a0fec0000041864 */
[----:B------:R-:W-:Y:S01]  /*9ec0*/  HMMA.16816.F32.BF16 R192, R32, R48, R4 ;  /* 0x0000003020c0723c */ /* 0x000fe20000041804 */
[----:B------:R-:W1:Y:S05]  /*9ed0*/  LDSM.16.M88.4 R4, [R229+0x3000] ;  /* 0x00300000e504783b */ /* 0x000e6a0000000200 */
[-C--:B------:R-:W-:Y:S01]  /*9ee0*/  HMMA.16816.F32.BF16 R100, R28, R50.reuse, R64 ;  /* 0x000000321c64723c */ /* 0x080fe20000041840 */
[----:B------:R-:W-:Y:S05]  /*9ef0*/  LDSM.16.M88.4 R64, [R227+0x7400] ;  /* 0x00740000e340783b */ /* 0x000fea0000000200 */
[----:B------:R-:W-:Y:S01]  /*9f00*/  HMMA.16816.F32.BF16 R48, R32, R50, R8 ;  /* 0x000000322030723c */ /* 0x000fe20000041808 */
[----:B------:R-:W2:Y:S05]  /*9f10*/  LDSM.16.M88.4 R8, [R229+0x2000] ;  /* 0x00200000e508783b */ /* 0x000eaa0000000200 */
[-C--:B------:R-:W-:Y:S06]  /*9f20*/  HMMA.16816.F32.BF16 R196, R28, R56.reuse, R180 ;  /* 0x000000381cc4723c */ /* 0x080fec00000418b4 */
[----:B------:R-:W-:Y:S06]  /*9f30*/  HMMA.16816.F32.BF16 R188, R32, R56, R184 ;  /* 0x0000003820bc723c */ /* 0x000fec00000418b8 */
[-C--:B------:R-:W-:Y:S01]  /*9f40*/  HMMA.16816.F32.BF16 R204, R28, R58.reuse, R176 ;  /* 0x0000003a1ccc723c */ /* 0x080fe200000418b0 */
[----:B------:R-:W4:Y:S05]  /*9f50*/  LDSM.16.M88.4 R176, [R225+0x6c00] ;  /* 0x006c0000e1b0783b */ /* 0x000f2a0000000200 */
[----:B------:R-:W-:Y:S01]  /*9f60*/  HMMA.16816.F32.BF16 R200, R32, R58, R108 ;  /* 0x0000003a20c8723c */ /* 0x000fe2000004186c */
[----:B------:R-:W-:Y:S05]  /*9f70*/  LDSM.16.M88.4 R108, [R225+0x8000] ;  /* 0x00800000e16c783b */ /* 0x000fea0000000200 */
[C---:B------:R-:W-:Y:S06]  /*9f80*/  HMMA.16816.F32.BF16 R56, R12.reuse, R52, R104 ;  /* 0x000000340c38723c */ /* 0x040fec0000041868 */
[-C--:B------:R-:W-:Y:S06]  /*9f90*/  HMMA.16816.F32.BF16 R180, R12, R54.reuse, R100 ;  /* 0x000000360cb4723c */ /* 0x080fec0000041864 */
[C---:B------:R-:W-:Y:S06]  /*9fa0*/  HMMA.16816.F32.BF16 R100, R24.reuse, R54, R48 ;  /* 0x000000361864723c */ /* 0x040fec0000041830 */
[----:B------:R-:W-:Y:S01]  /*9fb0*/  HMMA.16816.F32.BF16 R184, R24, R52, R192 ;  /* 0x0000003418b8723c */ /* 0x000fe200000418c0 */
[----:B------:R-:W-:Y:S05]  /*9fc0*/  LDSM.16.M88.4 R52, [R228+0x5000] ;  /* 0x00500000e434783b */ /* 0x000fea0000000200 */
[----:B---3--:R-:W-:Y:S06]  /*9fd0*/  HMMA.16816.F32.BF16 R104, R12, R60, R196 ;  /* 0x0000003c0c68723c */ /* 0x008fec00000418c4 */
[----:B-1----:R-:W-:Y:S01]  /*9fe0*/  HMMA.16816.F32.BF16 R192, R4, R44, R56 ;  /* 0x0000002c04c0723c */ /* 0x002fe20000041838 */
[----:B------:R-:W1:Y:S05]  /*9ff0*/  LDSM.16.M88.4 R56, [R228+0x4000] ;  /* 0x00400000e438783b */ /* 0x000e6a0000000200 */
[----:B------:R-:W-:Y:S06]  /*a000*/  HMMA.16816.F32.BF16 R216, R24, R62, R200 ;  /* 0x0000003e18d8723c */ /* 0x000fec00000418c8 */
[-C--:B------:R-:W-:Y:S01]  /*a010*/  HMMA.16816.F32.BF16 R208, R4, R46.reuse, R180 ;  /* 0x0000002e04d0723c */ /* 0x080fe200000418b4 */
[----:B------:R-:W3:Y:S05]  /*a020*/  LDSM.16.M88.4 R180, [R225+0x8400] ;  /* 0x00840000e1b4783b */ /* 0x000eea0000000200 */
[----:B--2---:R-:W-:Y:S01]  /*a030*/  HMMA.16816.F32.BF16 R200, R8, R46, R100 ;  /* 0x0000002e08c8723c */ /* 0x004fe20000041864 */
[----:B------:R-:W2:Y:S05]  /*a040*/  LDSM.16.M88.4 R100, [R227+0x6c00] ;  /* 0x006c0000e364783b */ /* 0x000eaa0000000200 */
[----:B------:R-:W-:Y:S06]  /*a050*/  HMMA.16816.F32.BF16 R48, R24, R60, R188 ;  /* 0x0000003c1830723c */ /* 0x000fec00000418bc */
[----:B------:R-:W-:Y:S01]  /*a060*/  HMMA.16816.F32.BF16 R220, R12, R62, R204 ;  /* 0x0000003e0cdc723c */ /* 0x000fe200000418cc */
[----:B------:R-:W5:Y:S05]  /*a070*/  LDSM.16.M88.4 R60, [R225+0x6800] ;  /* 0x00680000e13c783b */ /* 0x000f6a0000000200 */
[----:B------:R-:W-:Y:S01]  /*a080*/  HMMA.16816.F32.BF16 R204, R8, R44, R184 ;  /* 0x0000002c08cc723c */ /* 0x000fe200000418b8 */
[----:B------:R-:W-:Y:S05]  /*a090*/  LDSM.16.M88.4 R44, [R229+0x5000] ;  /* 0x00500000e52c783b */ /* 0x000fea0000000200 */
[----:B------:R-:W-:Y:S01]  /*a0a0*/  HMMA.16816.F32.BF16 R188, R4, R64, R104 ;  /* 0x0000004004bc723c */ /* 0x000fe20000041868 */
[----:B------:R-:W-:Y:S05]  /*a0b0*/  LDSM.16.M88.4 R104, [R227+0x8000] ;  /* 0x00800000e368783b */ /* 0x000fea0000000200 */
[----:B----4-:R-:W-:Y:S06]  /*a0c0*/  HMMA.16816.F32.BF16 R184, R36, R176, RZ ;  /* 0x000000b024b8723c */ /* 0x010fec00000418ff */
[----:B------:R-:W-:Y:S06]  /*a0d0*/  HMMA.16816.F32.BF16 R232, R4, R66, R220 ;  /* 0x0000004204e8723c */ /* 0x000fec00000418dc */
[----:B-1----:R-:W-:Y:S06]  /*a0e0*/  HMMA.16816.F32.BF16 R220, R56, R110, R200 ;  /* 0x0000006e38dc723c */ /* 0x002fec00000418c8 */
[-C--:B------:R-:W-:Y:S06]  /*a0f0*/  HMMA.16816.F32.BF16 R212, R52, R108.reuse, R192 ;  /* 0x0000006c34d4723c */ /* 0x080fec00000418c0 */
[----:B------:R-:W-:Y:S06]  /*a100*/  HMMA.16816.F32.BF16 R204, R56, R108, R204 ;  /* 0x0000006c38cc723c */ /* 0x000fec00000418cc */
[C---:B------:R-:W-:Y:S06]  /*a110*/  HMMA.16816.F32.BF16 R240, R52.reuse, R110, R208 ;  /* 0x0000006e34f0723c */ /* 0x040fec00000418d0 */
[----:B---3--:R-:W-:Y:S06]  /*a120*/  HMMA.16816.F32.BF16 R248, R52, R180, R188 ;  /* 0x000000b434f8723c */ /* 0x008fec00000418bc */
[----:B--2---:R-:W-:Y:S06]  /*a130*/  HMMA.16816.F32.BF16 R200, R28, R100, R184 ;  /* 0x000000641cc8723c */ /* 0x004fec00000418b8 */
[C---:B-----5:R-:W-:Y:S06]  /*a140*/  HMMA.16816.F32.BF16 R188, R36.reuse, R60, RZ ;  /* 0x0000003c24bc723c */ /* 0x060fec00000418ff */
[C---:B------:R-:W-:Y:S06]  /*a150*/  HMMA.16816.F32.BF16 R184, R36.reuse, R62, RZ ;  /* 0x0000003e24b8723c */ /* 0x040fec00000418ff */
[----:B------:R-:W-:Y:S01]  /*a160*/  HMMA.16816.F32.BF16 R108, R36, R178, RZ ;  /* 0x000000b2246c723c */ /* 0x000fe200000418ff */
[----:B------:R-:W1:Y:S05]  /*a170*/  LDSM.16.M88.4 R36, [R227+0x6800] ;  /* 0x00680000e324783b */ /* 0x000e6a0000000200 */
[----:B------:R-:W-:Y:S01]  /*a180*/  HMMA.16816.F32.BF16 R196, R8, R64, R48 ;  /* 0x0000004008c4723c */ /* 0x000fe20000041830 */
[----:B------:R-:W2:Y:S05]  /*a190*/  LDSM.16.M88.4 R48, [R229+0x4000] ;  /* 0x00400000e530783b */ /* 0x000eaa0000000200 */
[----:B------:R-:W-:Y:S06]  /*a1a0*/  HMMA.16816.F32.BF16 R192, R40, R176, RZ ;  /* 0x000000b028c0723c */ /* 0x000fec00000418ff */
[----:B------:R-:W-:Y:S06]  /*a1b0*/  HMMA.16816.F32.BF16 R236, R8, R66, R216 ;  /* 0x0000004208ec723c */ /* 0x000fec00000418d8 */
[C---:B------:R-:W-:Y:S06]  /*a1c0*/  HMMA.16816.F32.BF16 R64, R40.reuse, R60, RZ ;  /* 0x0000003c2840723c */ /* 0x040fec00000418ff */
[----:B------:R-:W-:Y:S06]  /*a1d0*/  HMMA.16816.F32.BF16 R60, R40, R62, RZ ;  /* 0x0000003e283c723c */ /* 0x000fec00000418ff */
[----:B------:R-:W-:Y:S06]  /*a1e0*/  HMMA.16816.F32.BF16 R216, R32, R100, R192 ;  /* 0x0000006420d8723c */ /* 0x000fec00000418c0 */
[----:B------:R-:W-:Y:S06]  /*a1f0*/  HMMA.16816.F32.BF16 R244, R56, R180, R196 ;  /* 0x000000b438f4723c */ /* 0x000fec00000418c4 */
[----:B------:R-:W-:Y:S06]  /*a200*/  HMMA.16816.F32.BF16 R192, R40, R178, RZ ;  /* 0x000000b228c0723c */ /* 0x000fec00000418ff */
[C---:B-1----:R-:W-:Y:S06]  /*a210*/  HMMA.16816.F32.BF16 R188, R28.reuse, R36, R188 ;  /* 0x000000241cbc723c */ /* 0x042fec00000418bc */
[C---:B------:R-:W-:Y:S06]  /*a220*/  HMMA.16816.F32.BF16 R184, R28.reuse, R38, R184 ;  /* 0x000000261cb8723c */ /* 0x040fec00000418b8 */
[----:B------:R-:W-:Y:S01]  /*a230*/  HMMA.16816.F32.BF16 R40, R28, R102, R108 ;  /* 0x000000661c28723c */ /* 0x000fe2000004186c */
[----:B------:R-:W1:Y:S05]  /*a240*/  LDSM.16.M88.4 R28, [R225+0x7c00] ;  /* 0x007c0000e11c783b */ /* 0x000e6a0000000200 */
[C---:B------:R-:W-:Y:S06]  /*a250*/  HMMA.16816.F32.BF16 R196, R32.reuse, R36, R64 ;  /* 0x0000002420c4723c */ /* 0x040fec0000041840 */
[C---:B------:R-:W-:Y:S01]  /*a260*/  HMMA.16816.F32.BF16 R176, R32.reuse, R38, R60 ;  /* 0x0000002620b0723c */ /* 0x040fe2000004183c */
[----:B------:R-:W3:Y:S05]  /*a270*/  LDSM.16.M88.4 R36, [R225+0x7800] ;  /* 0x00780000e124783b */ /* 0x000eea0000000200 */
[----:B------:R-:W-:Y:S01]  /*a280*/  HMMA.16816.F32.BF16 R108, R32, R102, R192 ;  /* 0x00000066206c723c */ /* 0x000fe200000418c0 */
[----:B------:R-:W4:Y:S05]  /*a290*/  LDSM.16.M88.4 R32, [R227+0x7800] ;  /* 0x00780000e320783b */ /* 0x000f2a0000000200 */
[-C--:B--2---:R-:W-:Y:S06]  /*a2a0*/  HMMA.16816.F32.BF16 R208, R48, R104.reuse, R204 ;  /* 0x0000006830d0723c */ /* 0x084fec00000418cc */
[----:B------:R-:W-:Y:S06]  /*a2b0*/  HMMA.16816.F32.BF16 R212, R44, R104, R212 ;  /* 0x000000682cd4723c */ /* 0x000fec00000418d4 */
[----:B-1----:R-:W-:-:S12]  /*a2c0*/  HMMA.16816.F32.BF16 R60, R12, R28, R200 ;  /* 0x0000001c0c3c723c */ /* 0x002fd800000418c8 */
[----:B------:R-:W-:-:S04]  /*a2d0*/  FMUL.FTZ R0, R208, UR8 ;  /* 0x00000008d0007c20 */ /* 0x000fc80008410000 */
[----:B------:R1:W2:Y:S01]  /*a2e0*/  MUFU.TANH R16, R0 ;  /* 0x0000000000107308 */ /* 0x0002a20000002400 */
[C---:B---3--:R-:W-:Y:S06]  /*a2f0*/  HMMA.16816.F32.BF16 R100, R12.reuse, R36, R188 ;  /* 0x000000240c64723c */ /* 0x048fec00000418bc */
[C---:B------:R-:W-:Y:S06]  /*a300*/  HMMA.16816.F32.BF16 R64, R12.reuse, R38, R184 ;  /* 0x000000260c40723c */ /* 0x040fec00000418b8 */
[----:B------:R-:W-:Y:S01]  /*a310*/  HMMA.16816.F32.BF16 R12, R12, R30, R40 ;  /* 0x0000001e0c0c723c */ /* 0x000fe20000041828 */
[----:B------:R-:W3:Y:S01]  /*a320*/  LDSM.16.M88.4 R40, [R227+0x7c00] ;  /* 0x007c0000e328783b */ /* 0x000ee20000000200 */
[----:B-1----:R-:W-:-:S04]  /*a330*/  FMUL.FTZ R0, R209, UR8 ;  /* 0x00000008d1007c20 */ /* 0x002fc80008410000 */
[----:B------:R-:W-:Y:S06]  /*a340*/  HMMA.16816.F32.BF16 R188, R24, R30, R108 ;  /* 0x0000001e18bc723c */ /* 0x000fec000004186c */
[C---:B----4-:R-:W-:Y:S06]  /*a350*/  HMMA.16816.F32.BF16 R108, R4.reuse, R32, R100 ;  /* 0x00000020046c723c */ /* 0x050fec0000041864 */
[----:B------:R-:W-:Y:S06]  /*a360*/  HMMA.16816.F32.BF16 R200, R4, R34, R64 ;  /* 0x0000002204c8723c */ /* 0x000fec0000041840 */
[----:B------:R-:W-:Y:S01]  /*a370*/  HMMA.16816.F32.BF16 R64, R52, R182, R232 ;  /* 0x000000b63440723c */ /* 0x000fe200000418e8 */
[----:B------:R1:W4:Y:S05]  /*a380*/  MUFU.TANH R232, R0 ;  /* 0x0000000000e87308 */ /* 0x00032a0000002400 */
[----:B------:R-:W-:Y:S01]  /*a390*/  HMMA.16816.F32.BF16 R184, R24, R28, R216 ;  /* 0x0000001c18b8723c */ /* 0x000fe200000418d8 */
[----:B--2---:R-:W-:-:S05]  /*a3a0*/  IMAD.MOV.U32 R235, RZ, RZ, R16 ;  /* 0x000000ffffeb7224 */ /* 0x004fca00078e0010 */
[----:B------:R-:W-:Y:S06]  /*a3b0*/  HMMA.16816.F32.BF16 R180, R56, R182, R236 ;  /* 0x000000b638b4723c */ /* 0x000fec00000418ec */
[----:B---3--:R-:W-:Y:S01]  /*a3c0*/  HMMA.16816.F32.BF16 R192, R4, R42, R12 ;  /* 0x0000002a04c0723c */ /* 0x008fe2000004180c */
[----:B-1----:R-:W-:Y:S01]  /*a3d0*/  FMUL.FTZ R0, R210, UR8 ;  /* 0x00000008d2007c20 */ /* 0x002fe20008410000 */
[----:B------:R-:W-:-:S04]  /*a3e0*/  IMAD.MOV.U32 R239, RZ, RZ, R17 ;  /* 0x000000ffffef7224 */ /* 0x000fc800078e0011 */
[----:B------:R-:W-:Y:S01]  /*a3f0*/  HMMA.16816.F32.BF16 R12, R48, R106, R220 ;  /* 0x0000006a300c723c */ /* 0x000fe200000418dc */
[----:B------:R1:W-:Y:S05]  /*a400*/  MUFU.TANH R222, R0 ;  /* 0x0000000000de7308 */ /* 0x0003ea0000002400 */
[----:B------:R-:W-:Y:S01]  /*a410*/  HMMA.16816.F32.BF16 R204, R4, R40, R60 ;  /* 0x0000002804cc723c */ /* 0x000fe2000004183c */
[----:B------:R-:W2:Y:S05]  /*a420*/  LDSM.16.M88.4 R4, [R227+0x8400] ;  /* 0x00840000e304783b */ /* 0x000eaa0000000200 */
[----:B------:R-:W-:Y:S01]  /*a430*/  HMMA.16816.F32.BF16 R104, R44, R106, R240 ;  /* 0x0000006a2c68723c */ /* 0x000fe200000418f0 */
[----:B-1----:R-:W-:-:S05]  /*a440*/  FMUL.FTZ R0, R211, UR8 ;  /* 0x00000008d3007c20 */ /* 0x002fca0008410000 */
[C---:B------:R-:W-:Y:S01]  /*a450*/  HMMA.16816.F32.BF16 R196, R24.reuse, R36, R196 ;  /* 0x0000002418c4723c */ /* 0x040fe200000418c4 */
[----:B------:R1:W3:Y:S05]  /*a460*/  MUFU.TANH R218, R0 ;  /* 0x0000000000da7308 */ /* 0x0002ea0000002400 */
[----:B------:R-:W-:Y:S06]  /*a470*/  HMMA.16816.F32.BF16 R176, R24, R38, R176 ;  /* 0x0000002618b0723c */ /* 0x000fec00000418b0 */
[----:B------:R-:W-:Y:S01]  /*a480*/  HMMA.16816.F32.BF16 R100, R8, R40, R184 ;  /* 0x000000280864723c */ /* 0x000fe200000418b8 */
[----:B-1----:R-:W-:-:S04]  /*a490*/  FMUL.FTZ R0, R212, UR8 ;  /* 0x00000008d4007c20 */ /* 0x002fc80008410000 */
[----:B------:R1:W-:Y:S07]  /*a4a0*/  MUFU.TANH R221, R0 ;  /* 0x0000000000dd7308 */ /* 0x0003ee0000002400 */
[----:B------:R-:W-:Y:S06]  /*a4b0*/  HMMA.16816.F32.BF16 R24, R8, R32, R196 ;  /* 0x000000200818723c */ /* 0x000fec00000418c4 */
[C---:B--2---:R-:W-:Y:S06]  /*a4c0*/  HMMA.16816.F32.BF16 R28, R48.reuse, R4, R244 ;  /* 0x00000004301c723c */ /* 0x044fec00000418f4 */
[----:B------:R-:W-:Y:S01]  /*a4d0*/  HMMA.16816.F32.BF16 R180, R48, R6, R180 ;  /* 0x0000000630b4723c */ /* 0x000fe200000418b4 */
[----:B-1----:R-:W-:-:S05]  /*a4e0*/  FMUL.FTZ R0, R213, UR8 ;  /* 0x00000008d5007c20 */ /* 0x002fca0008410000 */
[C---:B------:R-:W-:Y:S01]  /*a4f0*/  HMMA.16816.F32.BF16 R36, R44.reuse, R4, R248 ;  /* 0x000000042c24723c */ /* 0x040fe200000418f8 */
[----:B------:R1:W-:Y:S05]  /*a500*/  MUFU.TANH R220, R0 ;  /* 0x0000000000dc7308 */ /* 0x0003ea0000002400 */
[----:B------:R-:W-:Y:S01]  /*a510*/  HMMA.16816.F32.BF16 R64, R44, R6, R64 ;  /* 0x000000062c40723c */ /* 0x000fe20000041840 */
[----:B------:R-:W-:Y:S05]  /*a520*/  LDSM.16.M88.4 R4, [R227+0x8800] ;  /* 0x00880000e304783b */ /* 0x000fea0000000200 */
[----:B------:R-:W-:Y:S01]  /*a530*/  FMUL.FTZ R30, R30, UR8 ;  /* 0x000000081e1e7c20 */ /* 0x000fe20008410000 */
[----:B------:R-:W-:-:S03]  /*a540*/  FMUL.FTZ R31, R31, UR8 ;  /* 0x000000081f1f7c20 */ /* 0x000fc60008410000 */
[----:B------:R-:W-:Y:S02]  /*a550*/  MUFU.TANH R212, R30 ;  /* 0x0000001e00d47308 */ /* 0x000fe40000002400 */
[----:B------:R-:W-:Y:S01]  /*a560*/  FMUL.FTZ R183, R183, UR8 ;  /* 0x00000008b7b77c20 */ /* 0x000fe20008410000 */
[----:B-1----:R-:W-:Y:S01]  /*a570*/  FMUL.FTZ R0, R214, UR8 ;  /* 0x00000008d6007c20 */ /* 0x002fe20008410000 */
[----:B------:R-:W-:Y:S01]  /*a580*/  FMUL.FTZ R182, R182, UR8 ;  /* 0x00000008b6b67c20 */ /* 0x000fe20008410000 */
[----:B------:R-:W-:Y:S01]  /*a590*/  FMUL.FTZ R181, R181, UR8 ;  /* 0x00000008b5b57c20 */ /* 0x000fe20008410000 */
[----:B------:R-:W-:Y:S02]  /*a5a0*/  FMUL.FTZ R180, R180, UR8 ;  /* 0x00000008b4b47c20 */ /* 0x000fe40008410000 */
[----:B------:R1:W-:Y:S01]  /*a5b0*/  MUFU.TANH R223, R0 ;  /* 0x0000000000df7308 */ /* 0x0003e20000002400 */
[----:B------:R-:W-:Y:S01]  /*a5c0*/  FMUL.FTZ R36, R36, UR8 ;  /* 0x0000000824247c20 */ /* 0x000fe20008410000 */
[----:B------:R-:W-:Y:S01]  /*a5d0*/  FMUL.FTZ R37, R37, UR8 ;  /* 0x0000000825257c20 */ /* 0x000fe20008410000 */
[----:B------:R-:W-:Y:S01]  /*a5e0*/  FMUL.FTZ R38, R38, UR8 ;  /* 0x0000000826267c20 */ /* 0x000fe20008410000 */
[----:B------:R-:W-:-:S02]  /*a5f0*/  FMUL.FTZ R39, R39, UR8 ;  /* 0x0000000827277c20 */ /* 0x000fc40008410000 */
[----:B------:R-:W-:Y:S01]  /*a600*/  FMUL.FTZ R64, R64, UR8 ;  /* 0x0000000840407c20 */ /* 0x000fe20008410000 */
[----:B------:R-:W-:Y:S01]  /*a610*/  FMUL.FTZ R65, R65, UR8 ;  /* 0x0000000841417c20 */ /* 0x000fe20008410000 */
[----:B------:R-:W-:Y:S01]  /*a620*/  MUFU.TANH R197, R31 ;  /* 0x0000001f00c57308 */ /* 0x000fe20000002400 */
[----:B------:R-:W-:Y:S01]  /*a630*/  FMUL.FTZ R66, R66, UR8 ;  /* 0x0000000842427c20 */ /* 0x000fe20008410000 */
[----:B------:R-:W-:-:S06]  /*a640*/  FMUL.FTZ R67, R67, UR8 ;  /* 0x0000000843437c20 */ /* 0x000fcc0008410000 */
[----:B------:R-:W-:Y:S01]  /*a650*/  MUFU.TANH R198, R36 ;  /* 0x0000002400c67308 */ /* 0x000fe20000002400 */
[----:B-1----:R-:W-:-:S07]  /*a660*/  FMUL.FTZ R0, R12, UR8 ;  /* 0x000000080c007c20 */ /* 0x002fce0008410000 */
[----:B------:R1:W-:Y:S08]  /*a670*/  MUFU.TANH R17, R0 ;  /* 0x0000000000117308 */ /* 0x0003f00000002400 */
[----:B------:R-:W-:Y:S08]  /*a680*/  MUFU.TANH R199, R37 ;  /* 0x0000002500c77308 */ /* 0x000ff00000002400 */
[----:B------:R-:W-:Y:S01]  /*a690*/  MUFU.TANH R185, R38 ;  /* 0x0000002600b97308 */ /* 0x000fe20000002400 */
[----:B-1----:R-:W-:-:S07]  /*a6a0*/  FMUL.FTZ R0, R13, UR8 ;  /* 0x000000080d007c20 */ /* 0x002fce0008410000 */
[----:B------:R1:W-:Y:S08]  /*a6b0*/  MUFU.TANH R16, R0 ;  /* 0x0000000000107308 */ /* 0x0003f00000002400 */
[----:B------:R-:W-:Y:S08]  /*a6c0*/  MUFU.TANH R184, R39 ;  /* 0x0000002700b87308 */ /* 0x000ff00000002400 */
[----:B------:R-:W-:Y:S01]  /*a6d0*/  MUFU.TANH R196, R183 ;  /* 0x000000b700c47308 */ /* 0x000fe20000002400 */
[----:B-1----:R-:W-:-:S07]  /*a6e0*/  FMUL.FTZ R0, R14, UR8 ;  /* 0x000000080e007c20 */ /* 0x002fce0008410000 */
[----:B------:R1:W2:Y:S08]  /*a6f0*/  MUFU.TANH R22, R0 ;  /* 0x0000000000167308 */ /* 0x0002b00000002400 */
[----:B------:R-:W-:Y:S08]  /*a700*/  MUFU.TANH R208, R182 ;  /* 0x000000b600d07308 */ /* 0x000ff00000002400 */
[----:B------:R-:W-:Y:S01]  /*a710*/  MUFU.TANH R187, R64 ;  /* 0x0000004000bb7308 */ /* 0x000fe20000002400 */
[----:B-1----:R-:W-:-:S02]  /*a720*/  FMUL.FTZ R0, R15, UR8 ;  /* 0x000000080f007c20 */ /* 0x002fc40008410000 */
[----:B------:R-:W1:Y:S05]  /*a730*/  LDSM.16.M88.4 R12, [R225+0x8800] ;  /* 0x00880000e10c783b */ /* 0x000e6a0000000200 */
[----:B------:R5:W2:Y:S08]  /*a740*/  MUFU.TANH R23, R0 ;  /* 0x0000000000177308 */ /* 0x000ab00000002400 */
[----:B------:R-:W-:Y:S08]  /*a750*/  MUFU.TANH R186, R65 ;  /* 0x0000004100ba7308 */ /* 0x000ff00000002400 */
[----:B------:R-:W-:Y:S01]  /*a760*/  MUFU.TANH R183, R66 ;  /* 0x0000004200b77308 */ /* 0x000fe20000002400 */
[----:B-----5:R-:W-:-:S07]  /*a770*/  FMUL.FTZ R0, R104, UR8 ;  /* 0x0000000868007c20 */ /* 0x020fce0008410000 */
[----:B------:R5:W2:Y:S08]  /*a780*/  MUFU.TANH R211, R0 ;  /* 0x0000000000d37308 */ /* 0x000ab00000002400 */
[----:B------:R-:W-:Y:S01]  /*a790*/  MUFU.TANH R182, R67 ;  /* 0x0000004300b67308 */ /* 0x000fe20000002400 */
[----:B-1----:R-:W-:Y:S07]  /*a7a0*/  HMMA.16816.F32.BF16 R36, R52, R14, R200 ;  /* 0x0000000e3424723c */ /* 0x002fee00000418c8 */
[----:B------:R-:W-:Y:S01]  /*a7b0*/  MUFU.TANH R213, R181 ;  /* 0x000000b500d57308 */ /* 0x000fe20000002400 */
[----:B-----5:R-:W-:-:S07]  /*a7c0*/  FMUL.FTZ R0, R105, UR8 ;  /* 0x0000000869007c20 */ /* 0x020fce0008410000 */
[----:B------:R1:W5:Y:S08]  /*a7d0*/  MUFU.TANH R210, R0 ;  /* 0x0000000000d27308 */ /* 0x0003700000002400 */
[----:B------:R-:W-:Y:S01]  /*a7e0*/  MUFU.TANH R209, R180 ;  /* 0x000000b400d17308 */ /* 0x000fe20000002400 */
[----:B------:R-:W-:Y:S01]  /*a7f0*/  HMMA.16816.F32.BF16 R36, R44, R6, R36 ;  /* 0x000000062c24723c */ /* 0x000fe20000041824 */
[----:B-1----:R-:W-:-:S06]  /*a800*/  FMUL.FTZ R0, R215, UR8 ;  /* 0x00000008d7007c20 */ /* 0x002fcc0008410000 */
[----:B------:R1:W-:Y:S02]  /*a810*/  MUFU.TANH R219, R0 ;  /* 0x0000000000db7308 */ /* 0x0003e40000002400 */
[----:B-1----:R-:W-:-:S06]  /*a820*/  FMUL.FTZ R0, R106, UR8 ;  /* 0x000000086a007c20 */ /* 0x002fcc0008410000 */
[----:B------:R1:W5:Y:S02]  /*a830*/  MUFU.TANH R217, R0 ;  /* 0x0000000000d97308 */ /* 0x0003640000002400 */
[----:B-1----:R-:W-:Y:S02]  /*a840*/  FMUL.FTZ R0, R107, UR8 ;  /* 0x000000086b007c20 */ /* 0x002fe40008410000 */
[----:B------:R-:W-:Y:S04]  /*a850*/  HMMA.16816.F32.BF16 R104, R8, R42, R188 ;  /* 0x0000002a0868723c */ /* 0x000fe800000418bc */
[----:B------:R1:W-:Y:S02]  /*a860*/  MUFU.TANH R216, R0 ;  /* 0x0000000000d87308 */ /* 0x0003e40000002400 */
[----:B-1----:R-:W-:-:S06]  /*a870*/  FMUL.FTZ R0, R28, UR8 ;  /* 0x000000081c007c20 */ /* 0x002fcc0008410000 */
[----:B------:R1:W-:Y:S02]  /*a880*/  MUFU.TANH R215, R0 ;  /* 0x0000000000d77308 */ /* 0x0003e40000002400 */
[----:B-1----:R-:W-:Y:S02]  /*a890*/  FMUL.FTZ R0, R29, UR8 ;  /* 0x000000081d007c20 */ /* 0x002fe40008410000 */
[----:B------:R-:W-:Y:S04]  /*a8a0*/  HMMA.16816.F32.BF16 R28, R8, R34, R176 ;  /* 0x00000022081c723c */ /* 0x000fe800000418b0 */
[----:B------:R1:W5:Y:S02]  /*a8b0*/  MUFU.TANH R214, R0 ;  /* 0x0000000000d67308 */ /* 0x0003640000002400 */
[-C--:B------:R-:W-:Y:S01]  /*a8c0*/  HMMA.16816.F32.BF16 R32, R56, R12.reuse, R24 ;  /* 0x0000000c3820723c */ /* 0x080fe20000041818 */
[----:B------:R-:W3:Y:S05]  /*a8d0*/  LDSM.16.M88.4 R24, [R225+0x8c00] ;  /* 0x008c0000e118783b */ /* 0x000eea0000000200 */
[----:B------:R-:W-:Y:S01]  /*a8e0*/  HMMA.16816.F32.BF16 R8, R52, R12, R108 ;  /* 0x0000000c3408723c */ /* 0x000fe2000004186c */
[----:B-1----:R-:W-:-:S04]  /*a8f0*/  VIADD R0, R239, 0xfffffffd ;  /* 0xfffffffdef007836 */ /* 0x002fc80000000000 */
[----:B------:R-:W-:-:S07]  /*a900*/  IMAD R0, R0, 0x40, R3 ;  /* 0x0000004000007824 */ /* 0x000fce00078e0203 */
[----:B------:R-:W-:Y:S01]  /*a910*/  HMMA.16816.F32.BF16 R28, R56, R14, R28 ;  /* 0x0000000e381c723c */ /* 0x000fe2000004181c */
[C---:B------:R-:W-:Y:S01]  /*a920*/  VIADD R2, R0.reuse, 0x1 ;  /* 0x0000000100027836 */ /* 0x040fe20000000000 */
[C---:B------:R-:W-:Y:S01]  /*a930*/  ISETP.GE.AND P2, PT, R0.reuse, R21, PT ;  /* 0x000000150000720c */ /* 0x040fe20003f46270 */
[----:B------:R-:W-:-:S03]  /*a940*/  VIADD R3, R0, 0x8 ;  /* 0x0000000800037836 */ /* 0x000fc60000000000 */
[-C--:B------:R-:W-:Y:S01]  /*a950*/  HMMA.16816.F32.BF16 R60, R48, R4.reuse, R32 ;  /* 0x00000004303c723c */ /* 0x080fe20000041820 */
[-C--:B------:R-:W-:Y:S02]  /*a960*/  ISETP.GE.AND P4, PT, R0, R18.reuse, PT ;  /* 0x000000120000720c */ /* 0x080fe40003f86270 */
[C---:B------:R-:W-:Y:S02]  /*a970*/  ISETP.GE.AND P0, PT, R2.reuse, R18, PT ;  /* 0x000000120200720c */ /* 0x040fe40003f06270 */
[C---:B------:R-:W-:Y:S01]  /*a980*/  ISETP.GE.AND P3, PT, R2.reuse, R21, PT ;  /* 0x000000150200720c */ /* 0x040fe20003f66270 */
[----:B------:R-:W-:Y:S01]  /*a990*/  HMMA.16816.F32.BF16 R12, R44, R4, R8 ;  /* 0x000000042c0c723c */ /* 0x000fe20000041808 */
[----:B------:R-:W1:Y:S01]  /*a9a0*/  LDSM.16.M88.4 R8, [R227+0x8c00] ;  /* 0x008c0000e308783b */ /* 0x000e620000000200 */
[----:B------:R-:W-:Y:S01]  /*a9b0*/  ISETP.GE.AND P1, PT, R2, R19, PT ;  /* 0x000000130200720c */ /* 0x000fe20003f26270 */
[----:B------:R-:W-:-:S04]  /*a9c0*/  DEPBAR.LE SB0, 0x0 ;  /* 0x000080000000791a */ /* 0x000fc80000000000 */
[----:B------:R-:W-:Y:S01]  /*a9d0*/  ISETP.GE.AND P5, PT, R2, R20, PT ;  /* 0x000000140200720c */ /* 0x000fe20003fa6270 */
[----:B------:R-:W-:Y:S01]  /*a9e0*/  VIADD R2, R0, 0x9 ;  /* 0x0000000900027836 */ /* 0x000fe20000000000 */
[----:B----4-:R-:W-:Y:S01]  /*a9f0*/  FSEL R42, R232, -INF , !P0 ;  /* 0xff800000e82a7808 */ /* 0x010fe20004000000 */
[----:B------:R-:W-:Y:S01]  /*aa00*/  VIADD R4, R0, 0x11 ;  /* 0x0000001100047836 */ /* 0x000fe20000000000 */
[----:B---3--:R-:W-:Y:S01]  /*aa10*/  HMMA.16816.F32.BF16 R32, R56, R24, R100 ;  /* 0x000000183820723c */ /* 0x008fe20000041864 */
[C---:B------:R-:W-:Y:S02]  /*aa20*/  ISETP.GE.AND P0, PT, R3.reuse, R21, PT ;  /* 0x000000150300720c */ /* 0x040fe40003f06270 */
[-C--:B------:R-:W-:Y:S02]  /*aa30*/  ISETP.GE.AND P6, PT, R3, R18.reuse, PT ;  /* 0x000000120300720c */ /* 0x080fe40003fc6270 */
[----:B------:R-:W-:Y:S01]  /*aa40*/  FSEL R40, R235, -INF , !P4 ;  /* 0xff800000eb287808 */ /* 0x000fe20006000000 */
[----:B------:R-:W-:Y:S01]  /*aa50*/  HMMA.16816.F32.BF16 R28, R48, R6, R28 ;  /* 0x00000006301c723c */ /* 0x000fe2000004181c */
[----:B------:R-:W-:Y:S01]  /*aa60*/  FMUL.FTZ R61, R61, UR8 ;  /* 0x000000083d3d7c20 */ /* 0x000fe20008410000 */
[----:B------:R-:W-:Y:S01]  /*aa70*/  ISETP.GE.AND P4, PT, R2, R18, PT ;  /* 0x000000120200720c */ /* 0x000fe20003f86270 */
[----:B------:R-:W-:Y:S01]  /*aa80*/  FMUL.FTZ R60, R60, UR8 ;  /* 0x000000083c3c7c20 */ /* 0x000fe20008410000 */
[----:B------:R-:W-:Y:S01]  /*aa90*/  FSEL R176, R218, -INF , !P3 ;  /* 0xff800000dab07808 */ /* 0x000fe20005800000 */
[----:B------:R3:W-:Y:S01]  /*aaa0*/  MUFU.TANH R179, R61 ;  /* 0x0000003d00b37308 */ /* 0x0007e20000002400 */
[----:B--2---:R-:W-:Y:S01]  /*aab0*/  FSEL R177, R22, -INF , !P0 ;  /* 0xff80000016b17808 */ /* 0x004fe20004000000 */
[C---:B------:R-:W-:Y:S01]  /*aac0*/  HMMA.16816.F32.BF16 R64, R52.reuse, R24, R204 ;  /* 0x000000183440723c */ /* 0x040fe200000418cc */
[----:B------:R-:W-:Y:S01]  /*aad0*/  FSEL R108, R17, -INF , !P6 ;  /* 0xff800000116c7808 */ /* 0x000fe20007000000 */
[----:B------:R-:W-:Y:S01]  /*aae0*/  FMUL.FTZ R43, R63, UR8 ;  /* 0x000000083f2b7c20 */ /* 0x000fe20008410000 */
[CC--:B------:R-:W-:Y:S01]  /*aaf0*/  ISETP.GE.AND P3, PT, R2.reuse, R19.reuse, PT ;  /* 0x000000130200720c */ /* 0x0c0fe20003f66270 */
[----:B------:R-:W-:Y:S01]  /*ab00*/  FMUL.FTZ R13, R13, UR8 ;  /* 0x000000080d0d7c20 */ /* 0x000fe20008410000 */
[-C--:B------:R-:W-:Y:S01]  /*ab10*/  ISETP.GE.AND P0, PT, R2, R20.reuse, PT ;  /* 0x000000140200720c */ /* 0x080fe20003f06270 */
[----:B------:R2:W4:Y:S01]  /*ab20*/  MUFU.TANH R181, R60 ;  /* 0x0000003c00b57308 */ /* 0x0005220000002400 */
[C---:B------:R-:W-:Y:S01]  /*ab30*/  ISETP.GE.AND P6, PT, R3.reuse, R19, PT ;  /* 0x000000130300720c */ /* 0x040fe20003fc6270 */
[-C--:B------:R-:W-:Y:S01]  /*ab40*/  HMMA.16816.F32.BF16 R52, R52, R26.reuse, R192 ;  /* 0x0000001a3434723c */ /* 0x080fe200000418c0 */
[----:B------:R-:W-:Y:S01]  /*ab50*/  FSEL R109, R16, -INF , !P4 ;  /* 0xff800000106d7808 */ /* 0x000fe20006000000 */
[----:B------:R-:W-:Y:S01]  /*ab60*/  FMUL.FTZ R16, R36, UR8 ;  /* 0x0000000824107c20 */ /* 0x000fe20008410000 */
[----:B------:R-:W-:Y:S01]  /*ab70*/  ISETP.GE.AND P4, PT, R3, R20, PT ;  /* 0x000000140300720c */ /* 0x000fe20003f86270 */
[----:B------:R-:W-:Y:S01]  /*ab80*/  VIADD R7, R0, 0x28 ;  /* 0x0000002800077836 */ /* 0x000fe20000000000 */
[----:B------:R-:W-:Y:S01]  /*ab90*/  FSEL R100, R220, -INF , !P1 ;  /* 0xff800000dc647808 */ /* 0x000fe20004800000 */
[----:B------:R-:W-:Y:S01]  /*aba0*/  HMMA.16816.F32.BF16 R56, R56, R26, R104 ;  /* 0x0000001a3838723c */ /* 0x000fe20000041868 */
[----:B---3--:R-:W-:Y:S01]  /*abb0*/  FSEL R61, R222, -INF , !P2 ;  /* 0xff800000de3d7808 */ /* 0x008fe20005000000 */
[----:B------:R3:W-:Y:S01]  /*abc0*/  MUFU.TANH R26, R13 ;  /* 0x0000000d001a7308 */ /* 0x0007e20000002400 */
[----:B------:R-:W-:Y:S01]  /*abd0*/  ISETP.GE.AND P2, PT, R2, R21, PT ;  /* 0x000000150200720c */ /* 0x000fe20003f46270 */
[----:B------:R-:W-:-:S02]  /*abe0*/  VIADD R2, R0, 0x10 ;  /* 0x0000001000027836 */ /* 0x000fc40000000000 */
[----:B------:R-:W-:Y:S01]  /*abf0*/  FMUL.FTZ R24, R30, UR8 ;  /* 0x000000081e187c20 */ /* 0x000fe20008410000 */
[----:B------:R-:W-:Y:S01]  /*ac00*/  FMUL.FTZ R28, R28, UR8 ;  /* 0x000000081c1c7c20 */ /* 0x000fe20008410000 */
[----:B------:R-:W-:Y:S01]  /*ac10*/  FSEL R178, R23, -INF , !P2 ;  /* 0xff80000017b27808 */ /* 0x000fe20005000000 */
[----:B-1----:R-:W-:Y:S01]  /*ac20*/  HMMA.16816.F32.BF16 R32, R48, R8, R32 ;  /* 0x000000083020723c */ /* 0x002fe20000041820 */
[----:B------:R-:W-:Y:S01]  /*ac30*/  ISETP.GE.AND P2, PT, R0, R19, PT ;  /* 0x000000130000720c */ /* 0x000fe20003f46270 */
[----:B--2---:R-:W-:Y:S01]  /*ac40*/  FMUL.FTZ R60, R62, UR8 ;  /* 0x000000083e3c7c20 */ /* 0x004fe20008410000 */
[----:B------:R-:W-:Y:S01]  /*ac50*/  FSEL R110, R211, -INF , !P6 ;  /* 0xff800000d36e7808 */ /* 0x000fe20007000000 */
[----:B------:R1:W2:Y:S01]  /*ac60*/  MUFU.TANH R180, R28 ;  /* 0x0000001c00b47308 */ /* 0x0002a20000002400 */
[----:B------:R-:W-:Y:S01]  /*ac70*/  FSEL R41, R221, -INF , !P2 ;  /* 0xff800000dd297808 */ /* 0x000fe20005000000 */
[----:B------:R-:W-:Y:S01]  /*ac80*/  FMUL.FTZ R29, R29, UR8 ;  /* 0x000000081d1d7c20 */ /* 0x000fe20008410000 */
[----:B------:R-:W-:Y:S01]  /*ac90*/  ISETP.GE.AND P2, PT, R0, R20, PT ;  /* 0x000000140000720c */ /* 0x000fe20003f46270 */
[----:B------:R-:W-:Y:S01]  /*aca0*/  FMUL.FTZ R12, R12, UR8 ;  /* 0x000000080c0c7c20 */ /* 0x000fe20008410000 */
[----:B-----5:R-:W-:Y:S01]  /*acb0*/  FSEL R111, R210, -INF , !P3 ;  /* 0xff800000d26f7808 */ /* 0x020fe20005800000 */
[----:B------:R-:W-:Y:S01]  /*acc0*/  VIADD R3, R0, 0x18 ;  /* 0x0000001800037836 */ /* 0x000fe20000000000 */
[----:B------:R-:W-:Y:S01]  /*acd0*/  FSEL R30, R223, -INF , !P2 ;  /* 0xff800000df1e7808 */ /* 0x000fe20005000000 */
[----:B---3--:R-:W-:Y:S01]  /*ace0*/  FMUL.FTZ R13, R37, UR8 ;  /* 0x00000008250d7c20 */ /* 0x008fe20008410000 */
[C---:B------:R-:W-:Y:S01]  /*acf0*/  ISETP.GE.AND P1, PT, R2.reuse, R18, PT ;  /* 0x000000120200720c */ /* 0x040fe20003f26270 */
[----:B------:R-:W3:Y:S01]  /*ad00*/  MUFU.TANH R101, R29 ;  /* 0x0000001d00657308 */ /* 0x000ee20000002400 */
[C---:B------:R-:W-:Y:S01]  /*ad10*/  ISETP.GE.AND P6, PT, R2.reuse, R21, PT ;  /* 0x000000150200720c */ /* 0x040fe20003fc6270 */
[-C--:B------:R-:W-:Y:S01]  /*ad20*/  HMMA.16816.F32.BF16 R52, R44, R10.reuse, R52 ;  /* 0x0000000a2c34723c */ /* 0x080fe20000041834 */
[----:B------:R-:W-:Y:S01]  /*ad30*/  ISETP.GE.AND P3, PT, R2, R19, PT ;  /* 0x000000130200720c */ /* 0x000fe20003f66270 */
[----:B------:R-:W-:Y:S01]  /*ad40*/  FMUL.FTZ R14, R14, UR8 ;  /* 0x000000080e0e7c20 */ /* 0x000fe20008410000 */
[----:B------:R-:W-:Y:S01]  /*ad50*/  ISETP.GE.AND P2, PT, R2, R20, PT ;  /* 0x000000140200720c */ /* 0x000fe20003f46270 */
[----:B------:R-:W-:Y:S01]  /*ad60*/  VIADD R2, R0, 0x19 ;  /* 0x0000001900027836 */ /* 0x000fe20000000000 */
[----:B------:R-:W-:Y:S01]  /*ad70*/  FSEL R62, R217, -INF , !P4 ;  /* 0xff800000d93e7808 */ /* 0x000fe20006000000 */
[----:B-1----:R-:W-:Y:S01]  /*ad80*/  FMUL.FTZ R28, R31, UR8 ;  /* 0x000000081f1c7c20 */ /* 0x002fe20008410000 */
[----:B------:R-:W-:Y:S01]  /*ad90*/  ISETP.GE.AND P4, PT, R4, R21, PT ;  /* 0x000000150400720c */ /* 0x000fe20003f86270 */
[----:B------:R1:W1:Y:S01]  /*ada0*/  MUFU.TANH R29, R12 ;  /* 0x0000000c001d7308 */ /* 0x0002620000002400 */
[----:B------:R-:W-:Y:S01]  /*adb0*/  FSEL R31, R219, -INF , !P5 ;  /* 0xff800000db1f7808 */ /* 0x000fe20006800000 */
[----:B------:R-:W-:Y:S01]  /*adc0*/  HMMA.16816.F32.BF16 R56, R48, R10, R56 ;  /* 0x0000000a3038723c */ /* 0x000fe20000041838 */
[----:B------:R-:W-:Y:S01]  /*add0*/  FSEL R197, R197, -INF , !P4 ;  /* 0xff800000c5c57808 */ /* 0x000fe20006000000 */
[----:B------:R-:W-:Y:S01]  /*ade0*/  VIADD R6, R0, 0x29 ;  /* 0x0000002900067836 */ /* 0x000fe20000000000 */
[----:B------:R-:W-:-:S02]  /*adf0*/  ISETP.GE.AND P5, PT, R4, R18, PT ;  /* 0x000000120400720c */ /* 0x000fc40003fa6270 */
[----:B------:R-:W-:Y:S01]  /*ae00*/  ISETP.GE.AND P4, PT, R2, R21, PT ;  /* 0x000000150200720c */ /* 0x000fe20003f86270 */
[----:B------:R-:W2:Y:S01]  /*ae10*/  MUFU.TANH R60, R60 ;  /* 0x0000003c003c7308 */ /* 0x000ea20000002400 */
[----:B------:R-:W-:Y:S01]  /*ae20*/  FSEL R23, R214, -INF , !P5 ;  /* 0xff800000d6177808 */ /* 0x000fe20006800000 */
[----:B------:R-:W-:Y:S01]  /*ae30*/  FMUL.FTZ R11, R32, UR8 ;  /* 0x00000008200b7c20 */ /* 0x000fe20008410000 */
[----:B------:R-:W-:Y:S01]  /*ae40*/  FSEL R201, R196, -INF , !P4 ;  /* 0xff800000c4c97808 */ /* 0x000fe20006000000 */
[----:B------:R-:W-:Y:S01]  /*ae50*/  HMMA.16816.F32.BF16 R64, R44, R8, R64 ;  /* 0x000000082c40723c */ /* 0x000fe20000041840 */
[----:B------:R-:W-:Y:S02]  /*ae60*/  FSEL R36, R198, -INF , !P3 ;  /* 0xff800000c6247808 */ /* 0x000fe40005800000 */
[----:B------:R-:W-:Y:S01]  /*ae70*/  FSEL R63, R216, -INF , !P0 ;  /* 0xff800000d83f7808 */ /* 0x000fe20004000000 */
[----:B------:R-:W2:Y:S01]  /*ae80*/  MUFU.TANH R43, R43 ;  /* 0x0000002b002b7308 */ /* 0x000ea20000002400 */
[C---:B------:R-:W-:Y:S01]  /*ae90*/  ISETP.GE.AND P5, PT, R2.reuse, R18, PT ;  /* 0x000000120200720c */ /* 0x040fe20003fa6270 */
[----:B-1----:R-:W-:Y:S01]  /*aea0*/  FMUL.FTZ R12, R15, UR8 ;  /* 0x000000080f0c7c20 */ /* 0x002fe20008410000 */
[-C--:B------:R-:W-:Y:S01]  /*aeb0*/  ISETP.GE.AND P4, PT, R2, R19.reuse, PT ;  /* 0x000000130200720c */ /* 0x080fe20003f86270 */
[----:B------:R-:W-:Y:S01]  /*aec0*/  FMUL.FTZ R15, R38, UR8 ;  /* 0x00000008260f7c20 */ /* 0x000fe20008410000 */
[----:B------:R-:W-:Y:S01]  /*aed0*/  ISETP.GE.AND P3, PT, R2, R20, PT ;  /* 0x000000140200720c */ /* 0x000fe20003f66270 */
[----:B------:R-:W-:Y:S01]  /*aee0*/  VIADD R2, R0, 0x20 ;  /* 0x0000002000027836 */ /* 0x000fe20000000000 */
[----:B------:R-:W-:Y:S01]  /*aef0*/  ISETP.GE.AND P0, PT, R4, R19, PT ;  /* 0x000000130400720c */ /* 0x000fe20003f06270 */
[----:B------:R-:W1:Y:S01]  /*af00*/  MUFU.TANH R24, R24 ;  /* 0x0000001800187308 */ /* 0x000e620000002400 */
[----:B------:R-:W-:Y:S01]  /*af10*/  FSEL R27, R212, -INF , !P6 ;  /* 0xff800000d41b7808 */ /* 0x000fe20007000000 */
[----:B------:R-:W-:Y:S01]  /*af20*/  FMUL.FTZ R8, R33, UR8 ;  /* 0x0000000821087c20 */ /* 0x000fe20008410000 */
[----:B------:R-:W-:-:S02]  /*af30*/  FSEL R37, R199, -INF , !P0 ;  /* 0xff800000c7257808 */ /* 0x000fc40004000000 */
[-C--:B------:R-:W-:Y:S02]  /*af40*/  ISETP.GE.AND P0, PT, R2, R18.reuse, PT ;  /* 0x000000120200720c */ /* 0x080fe40003f06270 */
[----:B------:R-:W-:Y:S01]  /*af50*/  FSEL R22, R215, -INF , !P1 ;  /* 0xff800000d7167808 */ /* 0x000fe20004800000 */
[----:B------:R-:W1:Y:S01]  /*af60*/  MUFU.TANH R28, R28 ;  /* 0x0000001c001c7308 */ /* 0x000e620000002400 */
[----:B----4-:R-:W-:Y:S02]  /*af70*/  FSEL R202, R181, -INF , !P0 ;  /* 0xff800000b5ca7808 */ /* 0x010fe40004000000 */
[-C--:B------:R-:W-:Y:S02]  /*af80*/  ISETP.GE.AND P0, PT, R7, R18.reuse, PT ;  /* 0x000000120700720c */ /* 0x080fe40003f06270 */
[C---:B------:R-:W-:Y:S02]  /*af90*/  ISETP.GE.AND P6, PT, R3.reuse, R19, PT ;  /* 0x000000130300720c */ /* 0x040fe40003fc6270 */
[----:B--2---:R-:W-:Y:S01]  /*afa0*/  FSEL R210, R180, -INF , !P0 ;  /* 0xff800000b4d27808 */ /* 0x004fe20004000000 */
[----:B------:R-:W2:Y:S01]  /*afb0*/  MUFU.TANH R16, R16 ;  /* 0x0000001000107308 */ /* 0x000ea20000002400 */
[----:B------:R-:W-:-:S02]  /*afc0*/  ISETP.GE.AND P1, PT, R3, R18, PT ;  /* 0x000000120300720c */ /* 0x000fc40003f26270 */
[----:B------:R-:W-:Y:S02]  /*afd0*/  ISETP.NE.AND P0, PT, R239, 0x3, PT ;  /* 0x00000003ef00780c */ /* 0x000fe40003f05270 */
[----:B------:R-:W-:Y:S02]  /*afe0*/  FSEL R17, R213, -INF , !P5 ;  /* 0xff800000d5117808 */ /* 0x000fe40006800000 */
[----:B------:R-:W-:Y:S01]  /*aff0*/  ISETP.GE.AND P5, PT, R3, R21, PT ;  /* 0x000000150300720c */ /* 0x000fe20003fa6270 */
[----:B------:R-:W4:Y:S01]  /*b000*/  MUFU.TANH R13, R13 ;  /* 0x0000000d000d7308 */ /* 0x000f220000002400 */
[----:B------:R-:W-:Y:S02]  /*b010*/  FSEL R105, R187, -INF , !P6 ;  /* 0xff800000bb697808 */ /* 0x000fe40007000000 */
[----:B------:R-:W-:Y:S02]  /*b020*/  FSEL R106, R186, -INF , !P4 ;  /* 0xff800000ba6a7808 */ /* 0x000fe40006000000 */
[----:B------:R-:W-:-:S02]  /*b030*/  FSEL R107, R185, -INF , !P2 ;  /* 0xff800000b96b7808 */ /* 0x000fc40005000000 */
[----:B------:R-:W-:Y:S01]  /*b040*/  FSEL R25, R209, -INF , !P1 ;  /* 0xff800000d1197808 */ /* 0x000fe20004800000 */
[----:B------:R-:W1:Y:S01]  /*b050*/  MUFU.TANH R14, R14 ;  /* 0x0000000e000e7308 */ /* 0x000e620000002400 */
[C---:B------:R-:W-:Y:S02]  /*b060*/  ISETP.GE.AND P6, PT, R2.reuse, R21, PT ;  /* 0x000000150200720c */ /* 0x040fe40003fc6270 */
[C---:B------:R-:W-:Y:S01]  /*b070*/  ISETP.GE.AND P4, PT, R2.reuse, R19, PT ;  /* 0x000000130200720c */ /* 0x040fe20003f86270 */
[----:B------:R-:W-:Y:S01]  /*b080*/  BAR.SYNC.DEFER_BLOCKING 0x0 ;  /* 0x0000000000007b1d */ /* 0x000fe20000010000 */
[-C--:B------:R-:W-:Y:S01]  /*b090*/  ISETP.GE.AND P2, PT, R2, R20.reuse, PT ;  /* 0x000000140200720c */ /* 0x080fe20003f46270 */
[----:B------:R-:W-:Y:S01]  /*b0a0*/  VIADD R2, R0, 0x21 ;  /* 0x0000002100027836 */ /* 0x000fe20000000000 */
[-C--:B------:R-:W-:Y:S02]  /*b0b0*/  ISETP.GE.AND P1, PT, R4, R20.reuse, PT ;  /* 0x000000140400720c */ /* 0x080fe40003f26270 */
[----:B------:R-:W-:Y:S01]  /*b0c0*/  FSEL R200, R208, -INF , !P5 ;  /* 0xff800000d0c87808 */ /* 0x000fe20006800000 */
[----:B------:R-:W1:Y:S01]  /*b0d0*/  MUFU.TANH R12, R12 ;  /* 0x0000000c000c7308 */ /* 0x000e620000002400 */
[----:B------:R-:W-:-:S02]  /*b0e0*/  ISETP.GE.AND P5, PT, R3, R20, PT ;  /* 0x000000140300720c */ /* 0x000fc40003fa6270 */
[----:B------:R-:W-:Y:S02]  /*b0f0*/  P2R R3, PR, RZ, 0x40 ;  /* 0x00000040ff037803 */ /* 0x000fe40000000000 */
[----:B------:R-:W-:Y:S02]  /*b100*/  FSEL R47, R184, -INF , !P1 ;  /* 0xff800000b82f7808 */ /* 0x000fe40004800000 */
[-C--:B------:R-:W-:Y:S01]  /*b110*/  ISETP.GE.AND P1, PT, R2, R18.reuse, PT ;  /* 0x000000120200720c */ /* 0x080fe20003f26270 */
[----:B------:R-:W1:Y:S01]  /*b120*/  MUFU.TANH R15, R15 ;  /* 0x0000000f000f7308 */ /* 0x000e620000002400 */
[----:B------:R-:W-:Y:S02]  /*b130*/  ISETP.GE.AND P6, PT, R6, R18, PT ;  /* 0x000000120600720c */ /* 0x000fe40003fc6270 */
[----:B------:R-:W-:Y:S02]  /*b140*/  FSEL R192, R183, -INF , !P5 ;  /* 0xff800000b7c07808 */ /* 0x000fe40006800000 */
[----:B------:R-:W-:-:S02]  /*b150*/  FSEL R38, R182, -INF , !P3 ;  /* 0xff800000b6267808 */ /* 0x000fc40005800000 */
[----:B------:R-:W-:Y:S01]  /*b160*/  FSEL R203, R179, -INF , !P1 ;  /* 0xff800000b3cb7808 */ /* 0x000fe20004800000 */
[----:B------:R-:W1:Y:S01]  /*b170*/  MUFU.TANH R11, R11 ;  /* 0x0000000b000b7308 */ /* 0x000e620000002400 */
[----:B------:R-:W-:Y:S02]  /*b180*/  P2R R9, PR, RZ, 0x40 ;  /* 0x00000040ff097803 */ /* 0x000fe40000000000 */
[C---:B------:R-:W-:Y:S02]  /*b190*/  ISETP.GE.AND P5, PT, R2.reuse, R21, PT ;  /* 0x000000150200720c */ /* 0x040fe40003fa6270 */
[C---:B------:R-:W-:Y:S02]  /*b1a0*/  ISETP.GE.AND P3, PT, R2.reuse, R19, PT ;  /* 0x000000130200720c */ /* 0x040fe40003f66270 */
[----:B------:R-:W-:Y:S02]  /*b1b0*/  ISETP.GE.AND P1, PT, R2, R20, PT ;  /* 0x000000140200720c */ /* 0x000fe40003f26270 */
[----:B------:R-:W-:Y:S01]  /*b1c0*/  ISETP.NE.AND P6, PT, R3, RZ, PT ;  /* 0x000000ff0300720c */ /* 0x000fe20003fc5270 */
[----:B--234-:R-:W-:-:S12]  /*b1d0*/  @!P0 BRA `(.L_x_446) ;  /* 0x0000000000748947 */ /* 0x01cfd80003800000 */
[----:B------:R-:W2:Y:S01]  /*b1e0*/  LDL.LU R238, [R1+0x18] ;  /* 0x0000180001ee7983 */ /* 0x000ea20000300800 */
[----:B------:R-:W-:Y:S01]  /*b1f0*/  VIADD R4, R239, 0xfffffffc ;  /* 0xfffffffcef047836 */ /* 0x000fe20000000000 */
[----:B------:R-:W-:Y:S02]  /*b200*/  ULDC.64 UR4, c[0x0][0x218] ;  /* 0x0000860000047ab9 */ /* 0x000fe40000000a00 */
[----:B------:R-:W3:Y:S04]  /*b210*/  LDL.LU R233, [R1+0x1c] ;  /* 0x00001c0001e97983 */ /* 0x000ee80000300800 */
[----:B------:R-:W4:Y:S04]  /*b220*/  LDL.64 R242, [R1+0x60] ;  /* 0x0000600001f27983 */ /* 0x000f280000100a00 */
[----:B------:R-:W5:Y:S04]  /*b230*/  LDL.64 R236, [R1+0x50] ;  /* 0x0000500001ec7983 */ /* 0x000f680000100a00 */
[----:B------:R-:W5:Y:S04]  /*b240*/  LDL R234, [R1+0x4c] ;  /* 0x00004c0001ea7983 */ /* 0x000f680000100800 */
[----:B------:R-:W5:Y:S01]  /*b250*/  LDL R235, [R1+0x5c] ;  /* 0x00005c0001eb7983 */ /* 0x000f620000100800 */
[----:B------:R-:W-:-:S05]  /*b260*/  SHF.R.S32.HI R2, RZ, 0x1f, R4 ;  /* 0x0000001fff027819 */ /* 0x000fca0000011404 */
[-C--:B--2---:R-:W-:Y:S02]  /*b270*/  IMAD R5, R2, R238.reuse, RZ ;  /* 0x000000ee02057224 */ /* 0x084fe400078e02ff */
[----:B------:R-:W-:-:S04]  /*b280*/  IMAD.WIDE.U32 R2, R4, R238, RZ ;  /* 0x000000ee04027225 */ /* 0x000fc800078e00ff */
[----:B---3--:R-:W-:-:S04]  /*b290*/  IMAD R4, R4, R233, R5 ;  /* 0x000000e904047224 */ /* 0x008fc800078e0205 */
[----:B------:R-:W-:Y:S01]  /*b2a0*/  IMAD.IADD R4, R3, 0x1, R4 ;  /* 0x0000000103047824 */ /* 0x000fe200078e0204 */
[----:B----4-:R-:W-:-:S04]  /*b2b0*/  LEA R3, P0, R2, R242, 0x6 ;  /* 0x000000f202037211 */ /* 0x010fc800078030ff */
[----:B-----5:R-:W-:Y:S02]  /*b2c0*/  LEA.HI.X R4, R2, R237, R4, 0x6, P0 ;  /* 0x000000ed02047211 */ /* 0x020fe400000f3404 */
        /* <DEDUP_REMOVED lines=14> */
.L_x_446:
[----:B------:R-:W3:Y:S04]  /*b3b0*/  LDL.LU R50, [R1+0x4] ;  /* 0x0000040001327983 */ /* 0x000ee80000300800 */
[----:B------:R-:W4:Y:S04]  /*b3c0*/  LDL.LU R33, [R1+0x34] ;  /* 0x0000340001217983 */ /* 0x000f280000300800 */
[----:B------:R-:W5:Y:S04]  /*b3d0*/  LDL.LU R45, [R1+0x2c] ;  /* 0x00002c00012d7983 */ /* 0x000f680000300800 */
[----:B------:R-:W5:Y:S04]  /*b3e0*/  LDL.LU R46, [R1+0x28] ;  /* 0x00002800012e7983 */ /* 0x000f680000300800 */
[----:B------:R-:W5:Y:S04]  /*b3f0*/  LDL.LU R48, [R1+0x30] ;  /* 0x0000300001307983 */ /* 0x000f680000300800 */
[----:B------:R-:W5:Y:S01]  /*b400*/  LDL.LU R49, [R1] ;  /* 0x0000000001317983 */ /* 0x000f620000300800 */
[----:B--2---:R-:W-:Y:S01]  /*b410*/  FMUL.FTZ R2, R56, UR8 ;  /* 0x0000000838027c20 */ /* 0x004fe20008410000 */
[----:B------:R-:W-:Y:S01]  /*b420*/  FSEL R212, R43, -INF , !P5 ;  /* 0xff8000002bd47808 */ /* 0x000fe20006800000 */
[----:B------:R-:W-:Y:S01]  /*b430*/  MUFU.TANH R8, R8 ;  /* 0x0000000800087308 */ /* 0x000fe20000002400 */
[----:B------:R-:W-:Y:S01]  /*b440*/  ISETP.GE.AND P5, PT, R6, R21, PT ;  /* 0x000000150600720c */ /* 0x000fe20003fa6270 */
[----:B------:R-:W-:Y:S01]  /*b450*/  FMUL.FTZ R5, R34, UR8 ;  /* 0x0000000822057c20 */ /* 0x000fe20008410000 */
[----:B------:R-:W-:-:S02]  /*b460*/  ISETP.NE.AND P0, PT, R9, RZ, PT ;  /* 0x000000ff0900720c */ /* 0x000fc40003f05270 */
[----:B-1----:R-:W-:Y:S02]  /*b470*/  FSEL R214, R28, -INF , !P5 ;  /* 0xff8000001cd67808 */ /* 0x002fe40006800000 */
[C---:B------:R-:W-:Y:S01]  /*b480*/  IADD3 R10, R0.reuse, 0x38, RZ ;  /* 0x00000038000a7810 */ /* 0x040fe20007ffe0ff */
[----:B------:R1:W2:Y:S01]  /*b490*/  MUFU.TANH R32, R2 ;  /* 0x0000000200207308 */ /* 0x0002a20000002400 */
[----:B------:R-:W-:Y:S02]  /*b4a0*/  IADD3 R9, R0, 0x39, RZ ;  /* 0x0000003900097810 */ /* 0x000fe40007ffe0ff */
[----:B------:R-:W-:Y:S02]  /*b4b0*/  FSEL R209, R101, -INF , !P0 ;  /* 0xff80000065d17808 */ /* 0x000fe40004000000 */
[----:B------:R-:W-:Y:S02]  /*b4c0*/  ISETP.GE.AND P0, PT, R7, R21, PT ;  /* 0x000000150700720c */ /* 0x000fe40003f06270 */
[----:B------:R-:W-:-:S02]  /*b4d0*/  FSEL R211, R60, -INF , !P6 ;  /* 0xff8000003cd37808 */ /* 0x000fc40007000000 */
[-C--:B------:R-:W-:Y:S02]  /*b4e0*/  ISETP.GE.AND P6, PT, R7, R19.reuse, PT ;  /* 0x000000130700720c */ /* 0x080fe40003fc6270 */
[----:B------:R-:W-:Y:S02]  /*b4f0*/  FSEL R195, R29, -INF , !P4 ;  /* 0xff8000001dc37808 */ /* 0x000fe40006000000 */
[----:B------:R-:W-:Y:S02]  /*b500*/  FSEL R193, R26, -INF , !P3 ;  /* 0xff8000001ac17808 */ /* 0x000fe40005800000 */
[C---:B------:R-:W-:Y:S01]  /*b510*/  ISETP.GE.AND P5, PT, R6.reuse, R19, PT ;  /* 0x000000130600720c */ /* 0x040fe20003fa6270 */
[----:B-1----:R-:W-:Y:S01]  /*b520*/  FMUL.FTZ R2, R57, UR8 ;  /* 0x0000000839027c20 */ /* 0x002fe20008410000 */
[----:B------:R-:W-:Y:S01]  /*b530*/  ISETP.GE.AND P4, PT, R6, R20, PT ;  /* 0x000000140600720c */ /* 0x000fe20003f86270 */
[----:B------:R-:W-:Y:S01]  /*b540*/  FMUL.FTZ R6, R35, UR8 ;  /* 0x0000000823067c20 */ /* 0x000fe20008410000 */
[----:B------:R-:W-:Y:S01]  /*b550*/  FSEL R213, R24, -INF , !P0 ;  /* 0xff80000018d57808 */ /* 0x000fe20004000000 */
[----:B------:R1:W1:Y:S01]  /*b560*/  MUFU.TANH R28, R2 ;  /* 0x00000002001c7308 */ /* 0x0002620000002400 */
[----:B------:R-:W-:-:S02]  /*b570*/  FSEL R194, R16, -INF , !P6 ;  /* 0xff80000010c27808 */ /* 0x000fc40007000000 */
[----:B------:R-:W-:Y:S02]  /*b580*/  FSEL R196, R13, -INF , !P5 ;  /* 0xff8000000dc47808 */ /* 0x000fe40006800000 */
[-C--:B------:R-:W-:Y:S02]  /*b590*/  ISETP.GE.AND P5, PT, R10, R18.reuse, PT ;  /* 0x000000120a00720c */ /* 0x080fe40003fa6270 */
[----:B------:R-:W-:Y:S01]  /*b5a0*/  FSEL R198, R14, -INF , !P2 ;  /* 0xff8000000ec67808 */ /* 0x000fe20005000000 */
[----:B------:R1:W1:Y:S01]  /*b5b0*/  MUFU.TANH R24, R5 ;  /* 0x0000000500187308 */ /* 0x0002620000002400 */
[----:B------:R-:W-:Y:S02]  /*b5c0*/  ISETP.GE.AND P2, PT, R9, R18, PT ;  /* 0x000000120900720c */ /* 0x000fe40003f46270 */
[----:B--2---:R-:W-:Y:S02]  /*b5d0*/  FSEL R221, R32, -INF , !P5 ;  /* 0xff80000020dd7808 */ /* 0x004fe40006800000 */
[----:B------:R-:W-:-:S02]  /*b5e0*/  FSEL R199, R12, -INF , !P1 ;  /* 0xff8000000cc77808 */ /* 0x000fc40004800000 */
[----:B------:R-:W-:Y:S01]  /*b5f0*/  ISETP.GE.AND P0, PT, R7, R20, PT ;  /* 0x000000140700720c */ /* 0x000fe20003f06270 */
[----:B------:R-:W2:Y:S01]  /*b600*/  MUFU.TANH R6, R6 ;  /* 0x0000000600067308 */ /* 0x000ea20000002400 */
[----:B-1----:R-:W-:Y:S02]  /*b610*/  IADD3 R2, R0, 0x30, RZ ;  /* 0x0000003000027810 */ /* 0x002fe40007ffe0ff */
[----:B------:R-:W-:Y:S02]  /*b620*/  FSEL R223, R28, -INF , !P2 ;  /* 0xff8000001cdf7808 */ /* 0x000fe40005000000 */
[C---:B------:R-:W-:Y:S02]  /*b630*/  ISETP.GE.AND P3, PT, R2.reuse, R18, PT ;  /* 0x000000120200720c */ /* 0x040fe40003f66270 */
[----:B------:R-:W-:Y:S02]  /*b640*/  ISETP.GE.AND P1, PT, R2, R21, PT ;  /* 0x000000150200720c */ /* 0x000fe40003f26270 */
[----:B------:R-:W-:Y:S01]  /*b650*/  FSEL R208, R11, -INF , !P3 ;  /* 0xff8000000bd07808 */ /* 0x000fe20005800000 */
[----:B------:R-:W-:Y:S01]  /*b660*/  FMUL.FTZ R5, R58, UR8 ;  /* 0x000000083a057c20 */ /* 0x000fe20008410000 */
[----:B------:R-:W-:-:S02]  /*b670*/  FSEL R233, R24, -INF , !P1 ;  /* 0xff80000018e97808 */ /* 0x000fc40004800000 */
[C---:B------:R-:W-:Y:S01]  /*b680*/  ISETP.GE.AND P2, PT, R2.reuse, R19, PT ;  /* 0x000000130200720c */ /* 0x040fe20003f46270 */
[----:B------:R-:W1:Y:S01]  /*b690*/  MUFU.TANH R13, R5 ;  /* 0x00000005000d7308 */ /* 0x000e620000002400 */
[----:B------:R-:W-:Y:S02]  /*b6a0*/  ISETP.GE.AND P1, PT, R2, R20, PT ;  /* 0x000000140200720c */ /* 0x000fe40003f26270 */
[----:B------:R-:W-:Y:S02]  /*b6b0*/  ISETP.GE.AND P5, PT, R9, R21, PT ;  /* 0x000000150900720c */ /* 0x000fe40003fa6270 */
[----:B---3--:R-:W-:-:S04]  /*b6c0*/  FMNMX.FTZ R3, R50, R40, !PT ;  /* 0x0000002832037209 */ /* 0x008fc80007810000 */
[----:B------:R-:W-:Y:S01]  /*b6d0*/  FMNMX.FTZ R3, R42, R3, !PT ;  /* 0x000000032a037209 */ /* 0x000fe20007810000 */
[----:B----4-:R-:W-:Y:S02]  /*b6e0*/  IMAD.MOV.U32 R240, RZ, RZ, R33 ;  /* 0x000000fffff07224 */ /* 0x010fe400078e0021 */
[----:B------:R-:W-:Y:S01]  /*b6f0*/  LDSM.16.MT88.4 R32, [R224+0xb000] ;  /* 0x00b00000e020783b */ /* 0x000fe20000004200 */
[----:B------:R-:W-:Y:S02]  /*b700*/  FMNMX.FTZ R3, R108, R3, !PT ;  /* 0x000000036c037209 */ /* 0x000fe40007810000 */
[----:B-----5:R-:W-:Y:S02]  /*b710*/  MOV R205, R45 ;  /* 0x0000002d00cd7202 */ /* 0x020fe40000000f00 */
[----:B------:R-:W-:Y:S02]  /*b720*/  FMNMX.FTZ R3, R109, R3, !PT ;  /* 0x000000036d037209 */ /* 0x000fe40007810000 */
[----:B------:R-:W-:-:S02]  /*b730*/  MOV R246, R46 ;  /* 0x0000002e00f67202 */ /* 0x000fc40000000f00 */
[----:B------:R-:W-:Y:S02]  /*b740*/  FMNMX.FTZ R4, R22, R3, !PT ;  /* 0x0000000316047209 */ /* 0x000fe40007810000 */
[----:B------:R-:W-:Y:S02]  /*b750*/  IADD3 R3, R0, 0x31, RZ ;  /* 0x0000003100037810 */ /* 0x000fe40007ffe0ff */
[----:B------:R-:W-:Y:S02]  /*b760*/  FMNMX.FTZ R4, R23, R4, !PT ;  /* 0x0000000417047209 */ /* 0x000fe40007810000 */
[----:B------:R-:W-:Y:S02]  /*b770*/  ISETP.GE.AND P6, PT, R3, R18, PT ;  /* 0x000000120300720c */ /* 0x000fe40003fc6270 */
[----:B------:R-:W-:Y:S01]  /*b780*/  FMNMX.FTZ R0, R25, R4, !PT ;  /* 0x0000000419007209 */ /* 0x000fe20007810000 */
[----:B------:R-:W-:Y:S01]  /*b790*/  FMUL.FTZ R4, R59, UR8 ;  /* 0x000000083b047c20 */ /* 0x000fe20008410000 */
[----:B------:R-:W-:-:S02]  /*b7a0*/  FSEL R234, R8, -INF , !P6 ;  /* 0xff80000008ea7808 */ /* 0x000fc40007000000 */
[----:B------:R-:W-:Y:S01]  /*b7b0*/  FMNMX.FTZ R0, R17, R0, !PT ;  /* 0x0000000011007209 */ /* 0x000fe20007810000 */
[----:B------:R3:W-:Y:S01]  /*b7c0*/  MUFU.TANH R7, R4 ;  /* 0x0000000400077308 */ /* 0x0007e20000002400 */
[----:B------:R-:W-:Y:S02]  /*b7d0*/  ISETP.GE.AND P3, PT, R3, R21, PT ;  /* 0x000000150300720c */ /* 0x000fe40003f66270 */
[----:B------:R-:W-:Y:S02]  /*b7e0*/  FMNMX.FTZ R0, R202, R0, !PT ;  /* 0x00000000ca007209 */ /* 0x000fe40007810000 */
[----:B------:R-:W-:Y:S02]  /*b7f0*/  FMNMX.FTZ R2, R49, R61, !PT ;  /* 0x0000003d31027209 */ /* 0x000fe40007810000 */
[----:B------:R-:W-:Y:S02]  /*b800*/  FMNMX.FTZ R0, R203, R0, !PT ;  /* 0x00000000cb007209 */ /* 0x000fe40007810000 */
[----:B--2---:R-:W-:-:S02]  /*b810*/  FSEL R235, R6, -INF , !P3 ;  /* 0xff80000006eb7808 */ /* 0x004fc40005800000 */
[----:B------:R-:W-:Y:S02]  /*b820*/  FMNMX.FTZ R0, R210, R0, !PT ;  /* 0x00000000d2007209 */ /* 0x000fe40007810000 */
[----:B------:R-:W-:Y:S02]  /*b830*/  FMNMX.FTZ R2, R176, R2, !PT ;  /* 0x00000002b0027209 */ /* 0x000fe40007810000 */
[----:B------:R-:W-:Y:S02]  /*b840*/  FMNMX.FTZ R0, R209, R0, !PT ;  /* 0x00000000d1007209 */ /* 0x000fe40007810000 */
[----:B------:R-:W-:Y:S01]  /*b850*/  ISETP.GE.AND P6, PT, R10, R21, PT ;  /* 0x000000150a00720c */ /* 0x000fe20003fc6270 */
[----:B---3--:R-:W-:Y:S01]  /*b860*/  FMUL.FTZ R4, R64, UR8 ;  /* 0x0000000840047c20 */ /* 0x008fe20008410000 */
[----:B------:R-:W-:Y:S02]  /*b870*/  FMNMX.FTZ R0, R208, R0, !PT ;  /* 0x00000000d0007209 */ /* 0x000fe40007810000 */
[----:B------:R-:W-:Y:S01]  /*b880*/  FMNMX.FTZ R2, R177, R2, !PT ;  /* 0x00000002b1027209 */ /* 0x000fe20007810000 */
[----:B------:R2:W3:Y:S01]  /*b890*/  MUFU.TANH R5, R4 ;  /* 0x0000000400057308 */ /* 0x0004e20000002400 */
[----:B------:R-:W-:-:S02]  /*b8a0*/  FMNMX.FTZ R0, R234, R0, !PT ;  /* 0x00000000ea007209 */ /* 0x000fc40007810000 */
[----:B-1----:R-:W-:Y:S02]  /*b8b0*/  FSEL R236, R13, -INF , !P6 ;  /* 0xff8000000dec7808 */ /* 0x002fe40007000000 */
[----:B------:R-:W-:Y:S02]  /*b8c0*/  FMNMX.FTZ R0, R221, R0, !PT ;  /* 0x00000000dd007209 */ /* 0x000fe40007810000 */
[----:B------:R-:W-:Y:S02]  /*b8d0*/  ISETP.GE.AND P3, PT, R3, R19, PT ;  /* 0x000000130300720c */ /* 0x000fe40003f66270 */
[----:B------:R-:W-:Y:S02]  /*b8e0*/  FMNMX.FTZ R0, R223, R0, !PT ;  /* 0x00000000df007209 */ /* 0x000fe40007810000 */
[----:B------:R-:W-:Y:S02]  /*b8f0*/  ISETP.GE.AND P6, PT, R3, R20, PT ;  /* 0x000000140300720c */ /* 0x000fe40003fc6270 */
[----:B------:R-:W-:Y:S01]  /*b900*/  FMNMX.FTZ R3, R178, R2, !PT ;  /* 0x00000002b2037209 */ /* 0x000fe20007810000 */
[----:B------:R-:W1:Y:S01]  /*b910*/  SHFL.BFLY PT, R6, R0, 0x2, 0x1f ;  /* 0x0c401f0000067f89 */ /* 0x000e6200000e0000 */
[----:B------:R-:W-:Y:S01]  /*b920*/  FMNMX.FTZ R2, R252, R41, !PT ;  /* 0x00000029fc027209 */ /* 0x000fe20007810000 */
[----:B--2---:R-:W-:Y:S01]  /*b930*/  FMUL.FTZ R4, R39, UR8 ;  /* 0x0000000827047c20 */ /* 0x004fe20008410000 */
[----:B------:R-:W-:-:S02]  /*b940*/  FMNMX.FTZ R3, R27, R3, !PT ;  /* 0x000000031b037209 */ /* 0x000fc40007810000 */
[----:B------:R-:W-:Y:S01]  /*b950*/  FMNMX.FTZ R2, R100, R2, !PT ;  /* 0x0000000264027209 */ /* 0x000fe20007810000 */
[----:B------:R2:W-:Y:S01]  /*b960*/  MUFU.TANH R18, R4 ;  /* 0x0000000400127308 */ /* 0x0005e20000002400 */
        /* <DEDUP_REMOVED lines=8> */
[----:B--2---:R-:W-:Y:S01]  /*b9f0*/  FMUL.FTZ R4, R65, UR8 ;  /* 0x0000000841047c20 */ /* 0x004fe20008410000 */
[----:B-1----:R-:W-:Y:S02]  /*ba00*/  FMNMX.FTZ R104, R0, R6, !PT ;  /* 0x0000000600687209 */ /* 0x002fe40007810000 */
[----:B------:R-:W-:Y:S01]  /*ba10*/  FMNMX.FTZ R0, R231, R30, !PT ;  /* 0x0000001ee7007209 */ /* 0x000fe20007810000 */
[----:B------:R1:W2:Y:S01]  /*ba20*/  MUFU.TANH R16, R4 ;  /* 0x0000000400107308 */ /* 0x0002a20000002400 */
[----:B------:R-:W-:Y:S01]  /*ba30*/  FMNMX.FTZ R103, R212, R3, !PT ;  /* 0x00000003d4677209 */ /* 0x000fe20007810000 */
[----:B------:R-:W-:Y:S01]  /*ba40*/  FMUL.FTZ R3, R54, UR8 ;  /* 0x0000000836037c20 */ /* 0x000fe20008410000 */
[----:B------:R-:W-:-:S02]  /*ba50*/  FMNMX.FTZ R0, R31, R0, !PT ;  /* 0x000000001f007209 */ /* 0x000fc40007810000 */
[----:B------:R-:W-:Y:S02]  /*ba60*/  FMNMX.FTZ R2, R105, R2, !PT ;  /* 0x0000000269027209 */ /* 0x000fe40007810000 */
[----:B------:R-:W-:Y:S01]  /*ba70*/  FMNMX.FTZ R0, R62, R0, !PT ;  /* 0x000000003e007209 */ /* 0x000fe20007810000 */
[----:B------:R-:W-:Y:S01]  /*ba80*/  MUFU.TANH R8, R3 ;  /* 0x0000000300087308 */ /* 0x000fe20000002400 */
[----:B------:R-:W-:Y:S02]  /*ba90*/  FMNMX.FTZ R103, R213, R103, !PT ;  /* 0x00000067d5677209 */ /* 0x000fe40007810000 */
[----:B------:R-:W-:Y:S02]  /*baa0*/  FMNMX.FTZ R0, R63, R0, !PT ;  /* 0x000000003f007209 */ /* 0x000fe40007810000 */
[----:B------:R-:W-:Y:S02]  /*bab0*/  FMNMX.FTZ R2, R106, R2, !PT ;  /* 0x000000026a027209 */ /* 0x000fe40007810000 */
[----:B---3--:R-:W-:Y:S01]  /*bac0*/  FSEL R232, R5, -INF , !P2 ;  /* 0xff80000005e87808 */ /* 0x008fe20005000000 */
[----:B------:R-:W-:Y:S01]  /*bad0*/  FMUL.FTZ R5, R66, UR8 ;  /* 0x0000000842057c20 */ /* 0x000fe20008410000 */
[----:B-1----:R-:W-:Y:S01]  /*bae0*/  FMUL.FTZ R4, R52, UR8 ;  /* 0x0000000834047c20 */ /* 0x002fe20008410000 */
[----:B------:R-:W-:-:S02]  /*baf0*/  FMNMX.FTZ R103, R214, R103, !PT ;  /* 0x00000067d6677209 */ /* 0x000fc40007810000 */
[----:B------:R-:W-:Y:S01]  /*bb00*/  FMNMX.FTZ R0, R107, R0, !PT ;  /* 0x000000006b007209 */ /* 0x000fe20007810000 */
[----:B------:R1:W3:Y:S01]  /*bb10*/  MUFU.TANH R14, R4 ;  /* 0x00000004000e7308 */ /* 0x0002e20000002400 */
[----:B------:R-:W-:Y:S02]  /*bb20*/  FMNMX.FTZ R2, R195, R2, !PT ;  /* 0x00000002c3027209 */ /* 0x000fe40007810000 */
[----:B------:R-:W-:Y:S02]  /*bb30*/  FMNMX.FTZ R103, R233, R103, !PT ;  /* 0x00000067e9677209 */ /* 0x000fe40007810000 */
[----:B------:R-:W-:Y:S02]  /*bb40*/  FMNMX.FTZ R0, R47, R0, !PT ;  /* 0x000000002f007209 */ /* 0x000fe40007810000 */
[----:B------:R-:W-:Y:S01]  /*bb50*/  FMNMX.FTZ R103, R235, R103, !PT ;  /* 0x00000067eb677209 */ /* 0x000fe20007810000 */
[----:B------:R4:W-:Y:S01]  /*bb60*/  MUFU.TANH R13, R5 ;  /* 0x00000005000d7308 */ /* 0x0009e20000002400 */
[----:B------:R-:W-:-:S02]  /*bb70*/  FMNMX.FTZ R0, R192, R0, !PT ;  /* 0x00000000c0007209 */ /* 0x000fc40007810000 */
[----:B------:R-:W-:Y:S01]  /*bb80*/  FSEL R237, R7, -INF , !P5 ;  /* 0xff80000007ed7808 */ /* 0x000fe20006800000 */
[----:B------:R-:W-:Y:S01]  /*bb90*/  FMUL.FTZ R7, R67, UR8 ;  /* 0x0000000843077c20 */ /* 0x000fe20008410000 */
[----:B------:R-:W-:Y:S02]  /*bba0*/  FMNMX.FTZ R103, R236, R103, !PT ;  /* 0x00000067ec677209 */ /* 0x000fe40007810000 */
[----:B------:R-:W-:Y:S01]  /*bbb0*/  FMNMX.FTZ R0, R38, R0, !PT ;  /* 0x0000000026007209 */ /* 0x000fe20007810000 */
[----:B------:R-:W-:Y:S01]  /*bbc0*/  MUFU.TANH R11, R7 ;  /* 0x00000007000b7308 */ /* 0x000fe20000002400 */
[----:B-1----:R-:W-:Y:S01]  /*bbd0*/  FMUL.FTZ R4, R53, UR8 ;  /* 0x0000000835047c20 */ /* 0x002fe20008410000 */
[----:B------:R-:W-:Y:S02]  /*bbe0*/  ISETP.GE.AND P5, PT, R10, R19, PT ;  /* 0x000000130a00720c */ /* 0x000fe40003fa6270 */
[----:B------:R-:W-:Y:S02]  /*bbf0*/  FMNMX.FTZ R103, R237, R103, !PT ;  /* 0x00000067ed677209 */ /* 0x000fe40007810000 */
[----:B------:R-:W-:-:S02]  /*bc00*/  FMNMX.FTZ R0, R198, R0, !PT ;  /* 0x00000000c6007209 */ /* 0x000fc40007810000 */
[----:B------:R1:W5:Y:S01]  /*bc10*/  MUFU.TANH R12, R4 ;  /* 0x00000004000c7308 */ /* 0x0003620000002400 */
[----:B----4-:R-:W-:Y:S01]  /*bc20*/  FMNMX.FTZ R5, R193, R2, !PT ;  /* 0x00000002c1057209 */ /* 0x010fe20007810000 */
[----:B------:R-:W-:Y:S01]  /*bc30*/  FMUL.FTZ R2, R55, UR8 ;  /* 0x0000000837027c20 */ /* 0x000fe20008410000 */
[----:B--2---:R-:W-:Y:S02]  /*bc40*/  FSEL R215, R16, -INF , !P3 ;  /* 0xff80000010d77808 */ /* 0x004fe40005800000 */
[----:B------:R-:W-:Y:S02]  /*bc50*/  FMNMX.FTZ R5, R194, R5, !PT ;  /* 0x00000005c2057209 */ /* 0x000fe40007810000 */
[----:B---3--:R-:W-:Y:S01]  /*bc60*/  FSEL R217, R14, -INF , !P5 ;  /* 0xff8000000ed97808 */ /* 0x008fe20006800000 */
[----:B------:R-:W2:Y:S01]  /*bc70*/  MUFU.TANH R6, R2 ;  /* 0x0000000200067308 */ /* 0x000ea20000002400 */
[----:B------:R-:W-:Y:S02]  /*bc80*/  FMNMX.FTZ R3, R196, R5, !PT ;  /* 0x00000005c4037209 */ /* 0x000fe40007810000 */
[----:B------:R-:W3:Y:S01]  /*bc90*/  SHFL.BFLY PT, R5, R103, 0x2, 0x1f ;  /* 0x0c401f0067057f89 */ /* 0x000ee200000e0000 */
[----:B------:R-:W-:-:S02]  /*bca0*/  FSEL R14, R15, -INF , !P0 ;  /* 0xff8000000f0e7808 */ /* 0x000fc40004000000 */
[----:B------:R-:W-:Y:S02]  /*bcb0*/  FMNMX.FTZ R3, R232, R3, !PT ;  /* 0x00000003e8037209 */ /* 0x000fe40007810000 */
[----:B------:R-:W-:Y:S01]  /*bcc0*/  ISETP.GE.AND P2, PT, R9, R19, PT ;  /* 0x000000130900720c */ /* 0x000fe20003f46270 */
[----:B-1----:R-:W1:Y:S01]  /*bcd0*/  SHFL.BFLY PT, R4, R104, 0x1, 0x1f ;  /* 0x0c201f0068047f89 */ /* 0x002e6200000e0000 */
[----:B------:R-:W-:Y:S02]  /*bce0*/  FMNMX.FTZ R3, R215, R3, !PT ;  /* 0x00000003d7037209 */ /* 0x000fe40007810000 */
[----:B------:R-:W-:Y:S02]  /*bcf0*/  FSEL R238, R18, -INF , !P4 ;  /* 0xff80000012ee7808 */ /* 0x000fe40006000000 */
[----:B-----5:R-:W-:Y:S02]  /*bd00*/  FSEL R219, R12, -INF , !P2 ;  /* 0xff8000000cdb7808 */ /* 0x020fe40005000000 */
[----:B------:R-:W-:-:S02]  /*bd10*/  FMNMX.FTZ R3, R217, R3, !PT ;  /* 0x00000003d9037209 */ /* 0x000fc40007810000 */
[----:B------:R-:W-:Y:S02]  /*bd20*/  FSEL R216, R13, -INF , !P1 ;  /* 0xff8000000dd87808 */ /* 0x000fe40004800000 */
[----:B------:R-:W-:Y:S02]  /*bd30*/  FMNMX.FTZ R3, R219, R3, !PT ;  /* 0x00000003db037209 */ /* 0x000fe40007810000 */
[-C--:B------:R-:W-:Y:S02]  /*bd40*/  ISETP.GE.AND P2, PT, R10, R20.reuse, PT ;  /* 0x000000140a00720c */ /* 0x080fe40003f46270 */
[----:B------:R-:W-:Y:S01]  /*bd50*/  FSEL R218, R11, -INF , !P6 ;  /* 0xff8000000bda7808 */ /* 0x000fe20007000000 */
[----:B------:R-:W4:Y:S01]  /*bd60*/  SHFL.BFLY PT, R7, R3, 0x2, 0x1f ;  /* 0x0c401f0003077f89 */ /* 0x000f2200000e0000 */
[----:B------:R-:W-:Y:S02]  /*bd70*/  ISETP.GE.AND P1, PT, R9, R20, PT ;  /* 0x000000140900720c */ /* 0x000fe40003f26270 */
[----:B------:R-:W-:-:S02]  /*bd80*/  FSEL R220, R8, -INF , !P2 ;  /* 0xff80000008dc7808 */ /* 0x000fc40005000000 */
[----:B--2---:R-:W-:Y:S02]  /*bd90*/  FSEL R222, R6, -INF , !P1 ;  /* 0xff80000006de7808 */ /* 0x004fe40004800000 */
[----:B---3--:R-:W-:Y:S02]  /*bda0*/  FMNMX.FTZ R103, R103, R5, !PT ;  /* 0x0000000567677209 */ /* 0x008fe40007810000 */
[----:B-1----:R-:W-:Y:S02]  /*bdb0*/  FMNMX.FTZ R104, R104, R4, !PT ;  /* 0x0000000468687209 */ /* 0x002fe40007810000 */
[----:B------:R-:W-:Y:S01]  /*bdc0*/  FMNMX.FTZ R4, R199, R0, !PT ;  /* 0x00000000c7047209 */ /* 0x000fe20007810000 */
[----:B------:R-:W1:Y:S01]  /*bdd0*/  SHFL.BFLY PT, R5, R103, 0x1, 0x1f ;  /* 0x0c201f0067057f89 */ /* 0x000e6200000e0000 */
[C---:B------:R-:W-:Y:S01]  /*bde0*/  FSETP.NEU.FTZ.AND P0, PT, R104.reuse, -INF , PT ;  /* 0xff8000006800780b */ /* 0x040fe20003f1d000 */
[----:B------:R-:W-:Y:S01]  /*bdf0*/  FMUL.FTZ R2, R104, UR9 ;  /* 0x0000000968027c20 */ /* 0x000fe20008410000 */
[----:B------:R-:W-:-:S02]  /*be00*/  FMNMX.FTZ R4, R14, R4, !PT ;  /* 0x000000040e047209 */ /* 0x000fc40007810000 */
[----:B------:R-:W-:Y:S02]  /*be10*/  MOV R247, R48 ;  /* 0x0000003000f77202 */ /* 0x000fe40000000f00 */
[----:B------:R-:W-:Y:S02]  /*be20*/  FSEL R2, R2, RZ, P0 ;  /* 0x000000ff02027208 */ /* 0x000fe40000000000 */
[----:B------:R-:W-:-:S03]  /*be30*/  FMNMX.FTZ R4, R238, R4, !PT ;  /* 0x00000004ee047209 */ /* 0x000fc60007810000 */
[----:B------:R-:W-:Y:S01]  /*be40*/  FFMA.FTZ R0, R40, UR9, -R2 ;  /* 0x0000000928007c23 */ /* 0x000fe20008010802 */
[----:B------:R-:W-:Y:S02]  /*be50*/  FMNMX.FTZ R4, R216, R4, !PT ;  /* 0x00000004d8047209 */ /* 0x000fe40007810000 */
[----:B----4-:R-:W-:Y:S01]  /*be60*/  FMNMX.FTZ R3, R3, R7, !PT ;  /* 0x0000000703037209 */ /* 0x010fe20007810000 */
[----:B------:R2:W-:Y:S04]  /*be70*/  MUFU.EX2 R40, R0 ;  /* 0x0000000000287308 */ /* 0x0005e80000000800 */
[----:B------:R-:W3:Y:S01]  /*be80*/  SHFL.BFLY PT, R102, R3, 0x1, 0x1f ;  /* 0x0c201f0003667f89 */ /* 0x000ee200000e0000 */
[----:B-1----:R-:W-:-:S04]  /*be90*/  FMNMX.FTZ R103, R103, R5, !PT ;  /* 0x0000000567677209 */ /* 0x002fc80007810000 */
[C---:B------:R-:W-:Y:S01]  /*bea0*/  FSETP.NEU.FTZ.AND P3, PT, R103.reuse, -INF , PT ;  /* 0xff8000006700780b */ /* 0x040fe20003f7d000 */
[----:B------:R-:W-:Y:S01]  /*beb0*/  FMUL.FTZ R13, R103, UR9 ;  /* 0x00000009670d7c20 */ /* 0x000fe20008410000 */
[----:B--2---:R-:W-:Y:S01]  /*bec0*/  FMNMX.FTZ R0, R218, R4, !PT ;  /* 0x00000004da007209 */ /* 0x004fe20007810000 */
[----:B------:R-:W-:-:S03]  /*bed0*/  FFMA.FTZ R4, R42, UR9, -R2 ;  /* 0x000000092a047c23 */ /* 0x000fc60008010802 */
[----:B------:R-:W-:Y:S02]  /*bee0*/  FSEL R13, R13, RZ, P3 ;  /* 0x000000ff0d0d7208 */ /* 0x000fe40001800000 */
[----:B------:R-:W-:Y:S01]  /*bef0*/  FMNMX.FTZ R0, R220, R0, !PT ;  /* 0x00000000dc007209 */ /* 0x000fe20007810000 */
[----:B------:R1:W-:Y:S03]  /*bf00*/  MUFU.EX2 R39, R4 ;  /* 0x0000000400277308 */ /* 0x0003e60000000800 */
[----:B------:R-:W-:Y:S02]  /*bf10*/  FMNMX.FTZ R0, R222, R0, !PT ;  /* 0x00000000de007209 */ /* 0x000fe40007810000 */
[----:B---3--:R-:W-:Y:S01]  /*bf20*/  FMNMX.FTZ R102, R3, R102, !PT ;  /* 0x0000006603667209 */ /* 0x008fe20007810000 */
[----:B------:R-:W-:Y:S02]  /*bf30*/  FFMA.FTZ R3, R61, UR9, -R13 ;  /* 0x000000093d037c23 */ /* 0x000fe4000801080d */
[----:B------:R-:W2:Y:S01]  /*bf40*/  SHFL.BFLY PT, R6, R0, 0x2, 0x1f ;  /* 0x0c401f0000067f89 */ /* 0x000ea200000e0000 */
[----:B------:R-:W-:Y:S01]  /*bf50*/  FSETP.NEU.FTZ.AND P2, PT, R102, -INF , PT ;  /* 0xff8000006600780b */ /* 0x000fe20003f5d000 */
[----:B------:R3:W-:Y:S01]  /*bf60*/  MUFU.EX2 R206, R3 ;  /* 0x0000000300ce7308 */ /* 0x0007e20000000800 */
[----:B-1----:R-:W-:-:S07]  /*bf70*/  FFMA.FTZ R4, R108, UR9, -R2 ;  /* 0x000000096c047c23 */ /* 0x002fce0008010802 */
[----:B------:R1:W-:Y:S01]  /*bf80*/  MUFU.EX2 R56, R4 ;  /* 0x0000000400387308 */ /* 0x0003e20000000800 */
[----:B---3--:R-:W-:Y:S01]  /*bf90*/  FMUL.FTZ R3, R102, UR9 ;  /* 0x0000000966037c20 */ /* 0x008fe20008410000 */
[----:B--2---:R-:W-:-:S04]  /*bfa0*/  FMNMX.FTZ R0, R0, R6, !PT ;  /* 0x0000000600007209 */ /* 0x004fc80007810000 */
[----:B------:R-:W-:Y:S01]  /*bfb0*/  FSEL R3, R3, RZ, P2 ;  /* 0x000000ff03037208 */ /* 0x000fe20001000000 */
[----:B------:R-:W2:Y:S01]  /*bfc0*/  SHFL.BFLY PT, R101, R0, 0x1, 0x1f ;  /* 0x0c201f0000657f89 */ /* 0x000ea200000e0000 */
[----:B-1----:R-:W-:-:S04]  /*bfd0*/  FFMA.FTZ R4, R109, UR9, -R2 ;  /* 0x000000096d047c23 */ /* 0x002fc80008010802 */
[----:B------:R1:W-:Y:S02]  /*bfe0*/  MUFU.EX2 R57, R4 ;  /* 0x0000000400397308 */ /* 0x0003e40000000800 */
[----:B-1----:R-:W-:Y:S01]  /*bff0*/  FFMA.FTZ R4, R22, UR9, -R2 ;  /* 0x0000000916047c23 */ /* 0x002fe20008010802 */
[----:B--2---:R-:W-:Y:S01]  /*c000*/  FMNMX.FTZ R101, R0, R101, !PT ;  /* 0x0000006500657209 */ /* 0x004fe20007810000 */
[----:B------:R-:W-:-:S04]  /*c010*/  FFMA.FTZ R0, R100, UR9, -R3 ;  /* 0x0000000964007c23 */ /* 0x000fc80008010803 */
[----:B------:R1:W-:Y:S01]  /*c020*/  MUFU.EX2 R249, R4 ;  /* 0x0000000400f97308 */ /* 0x0003e20000000800 */
[C---:B------:R-:W-:Y:S01]  /*c030*/  FSETP.NEU.FTZ.AND P1, PT, R101.reuse, -INF , PT ;  /* 0xff8000006500780b */ /* 0x040fe20003f3d000 */
[----:B------:R-:W-:-:S06]  /*c040*/  FMUL.FTZ R12, R101, UR9 ;  /* 0x00000009650c7c20 */ /* 0x000fcc0008410000 */
[----:B------:R2:W-:Y:S01]  /*c050*/  MUFU.EX2 R242, R0 ;  /* 0x0000000000f27308 */ /* 0x0005e20000000800 */
[----:B------:R-:W-:-:S05]  /*c060*/  FSEL R12, R12, RZ, P1 ;  /* 0x000000ff0c0c7208 */ /* 0x000fca0000800000 */
[----:B------:R-:W-:Y:S01]  /*c070*/  FFMA.FTZ R5, R63, UR9, -R12 ;  /* 0x000000093f057c23 */ /* 0x000fe2000801080c */
[----:B-1----:R-:W-:-:S03]  /*c080*/  FFMA.FTZ R4, R23, UR9, -R2 ;  /* 0x0000000917047c23 */ /* 0x002fc60008010802 */
[----:B------:R1:W-:Y:S01]  /*c090*/  MUFU.EX2 R43, R5 ;  /* 0x00000005002b7308 */ /* 0x0003e20000000800 */
[----:B------:R-:W-:Y:S01]  /*c0a0*/  LDSM.16.MT88.4 R20, [R226+0x9000] ;  /* 0x00900000e214783b */ /* 0x000fe20000004200 */
[----:B--2---:R-:W-:-:S06]  /*c0b0*/  FFMA.FTZ R0, R110, UR9, -R3 ;  /* 0x000000096e007c23 */ /* 0x004fcc0008010803 */
[----:B------:R2:W-:Y:S08]  /*c0c0*/  MUFU.EX2 R42, R4 ;  /* 0x00000004002a7308 */ /* 0x0005f00000000800 */
[----:B------:R3:W-:Y:S01]  /*c0d0*/  MUFU.EX2 R245, R0 ;  /* 0x0000000000f57308 */ /* 0x0007e20000000800 */
[----:B-1----:R-:W-:-:S05]  /*c0e0*/  FSEL R5, R104, RZ, P0 ;  /* 0x000000ff68057208 */ /* 0x002fca0000000000 */
[----:B------:R-:W-:Y:S01]  /*c0f0*/  FADD.FTZ R5, R50, -R5 ;  /* 0x8000000532057221 */ /* 0x000fe20000010000 */
[----:B--2---:R-:W-:-:S04]  /*c100*/  FFMA.FTZ R4, R25, UR9, -R2 ;  /* 0x0000000919047c23 */ /* 0x004fc80008010802 */
[----:B------:R1:W-:Y:S01]  /*c110*/  MUFU.EX2 R204, R4 ;  /* 0x0000000400cc7308 */ /* 0x0003e20000000800 */
[----:B---3--:R-:W-:-:S07]  /*c120*/  FFMA.FTZ R0, R111, UR9, -R3 ;  /* 0x000000096f007c23 */ /* 0x008fce0008010803 */
[----:B------:R2:W3:Y:S01]  /*c130*/  MUFU.EX2 R207, R0 ;  /* 0x0000000000cf7308 */ /* 0x0004e20000000800 */
[----:B-1----:R-:W-:Y:S02]  /*c140*/  FFMA.FTZ R4, R17, UR9, -R2 ;  /* 0x0000000911047c23 */ /* 0x002fe40008010802 */
[----:B------:R-:W1:Y:S05]  /*c150*/  LDSM.16.MT88.4 R16, [R224+0x9000] ;  /* 0x00900000e010783b */ /* 0x000e6a0000004200 */
[----:B------:R4:W-:Y:S01]  /*c160*/  MUFU.EX2 R248, R4 ;  /* 0x0000000400f87308 */ /* 0x0009e20000000800 */
[----:B--2---:R-:W-:Y:S01]  /*c170*/  FFMA.FTZ R0, R30, UR9, -R12 ;  /* 0x000000091e007c23 */ /* 0x004fe2000801080c */
[----:B---3--:R-:W-:Y:S01]  /*c180*/  F2FP.BF16.F32.PACK_AB R10, R207, R245 ;  /* 0x000000f5cf0a723e */ /* 0x008fe200000010ff */
[----:B----4-:R-:W-:-:S05]  /*c190*/  FFMA.FTZ R4, R176, UR9, -R13 ;  /* 0x00000009b0047c23 */ /* 0x010fca000801080d */
[----:B------:R2:W-:Y:S02]  /*c1a0*/  MUFU.EX2 R243, R4 ;  /* 0x0000000400f37308 */ /* 0x0005e40000000800 */
[----:B--2---:R-:W-:-:S06]  /*c1b0*/  FFMA.FTZ R4, R177, UR9, -R13 ;  /* 0x00000009b1047c23 */ /* 0x004fcc000801080d */
[----:B------:R2:W-:Y:S02]  /*c1c0*/  MUFU.EX2 R244, R4 ;  /* 0x0000000400f47308 */ /* 0x0005e40000000800 */
[----:B--2---:R-:W-:-:S06]  /*c1d0*/  FFMA.FTZ R4, R41, UR9, -R3 ;  /* 0x0000000929047c23 */ /* 0x004fcc0008010803 */
[----:B------:R2:W-:Y:S08]  /*c1e0*/  MUFU.EX2 R41, R0 ;  /* 0x0000000000297308 */ /* 0x0005f00000000800 */
[----:B------:R-:W3:Y:S01]  /*c1f0*/  MUFU.EX2 R241, R4 ;  /* 0x0000000400f17308 */ /* 0x000ee20000000800 */
[--C-:B--2---:R-:W-:Y:S02]  /*c200*/  FFMA.FTZ R0, R31, UR9, -R12.reuse ;  /* 0x000000091f007c23 */ /* 0x104fe4000801080c */
[----:B------:R-:W2:Y:S05]  /*c210*/  LDSM.16.MT88.4 R28, [R226+0xa000] ;  /* 0x00a00000e21c783b */ /* 0x000eaa0000004200 */
[----:B------:R4:W5:Y:S01]  /*c220*/  MUFU.EX2 R100, R0 ;  /* 0x0000000000647308 */ /* 0x0009620000000800 */
[----:B---3--:R-:W-:Y:S01]  /*c230*/  F2FP.BF16.F32.PACK_AB R8, R242, R241 ;  /* 0x000000f1f208723e */ /* 0x008fe200000010ff */
[----:B----4-:R-:W-:Y:S01]  /*c240*/  FFMA.FTZ R0, R62, UR9, -R12 ;  /* 0x000000093e007c23 */ /* 0x010fe2000801080c */
[----:B-----5:R-:W-:-:S05]  /*c250*/  F2FP.BF16.F32.PACK_AB R9, R100, R41 ;  /* 0x000000296409723e */ /* 0x020fca00000010ff */
[----:B------:R3:W4:Y:S02]  /*c260*/  MUFU.EX2 R44, R0 ;  /* 0x00000000002c7308 */ /* 0x0007240000000800 */
[----:B---3--:R-:W-:-:S05]  /*c270*/  FSEL R0, R102, RZ, P2 ;  /* 0x000000ff66007208 */ /* 0x008fca0001000000 */
[----:B------:R-:W-:Y:S01]  /*c280*/  FADD.FTZ R4, R252, -R0 ;  /* 0x80000000fc047221 */ /* 0x000fe20000010000 */
[----:B------:R-:W-:-:S03]  /*c290*/  FSEL R0, R101, RZ, P1 ;  /* 0x000000ff65007208 */ /* 0x000fc60000800000 */
[----:B------:R-:W-:Y:S02]  /*c2a0*/  FMUL.FTZ R4, R4, UR9 ;  /* 0x0000000904047c20 */ /* 0x000fe40008410000 */
[----:B------:R-:W-:Y:S01]  /*c2b0*/  FADD.FTZ R0, R231, -R0 ;  /* 0x80000000e7007221 */ /* 0x000fe20000010000 */
[----:B----4-:R-:W-:Y:S02]  /*c2c0*/  MOV R231, R44 ;  /* 0x0000002c00e77202 */ /* 0x010fe40000000f00 */
[----:B------:R3:W4:Y:S01]  /*c2d0*/  MUFU.EX2 R44, R4 ;  /* 0x00000004002c7308 */ /* 0x0007220000000800 */
[----:B------:R-:W-:Y:S01]  /*c2e0*/  FMUL.FTZ R0, R0, UR9 ;  /* 0x0000000900007c20 */ /* 0x000fe20008410000 */
[----:B------:R-:W-:-:S06]  /*c2f0*/  F2FP.BF16.F32.PACK_AB R11, R43, R231 ;  /* 0x000000e72b0b723e */ /* 0x000fcc00000010ff */
[----:B------:R5:W1:Y:S01]  /*c300*/  MUFU.EX2 R15, R0 ;  /* 0x00000000000f7308 */ /* 0x000a620000000800 */
[----:B---3--:R-:W-:Y:S01]  /*c310*/  FSEL R4, R103, RZ, P3 ;  /* 0x000000ff67047208 */ /* 0x008fe20001800000 */
[-C--:B----4-:R-:W-:Y:S01]  /*c320*/  FMUL.FTZ R120, R120, R44.reuse ;  /* 0x0000002c78787220 */ /* 0x090fe20000410000 */
[-C--:B------:R-:W-:Y:S01]  /*c330*/  FMUL.FTZ R121, R121, R44.reuse ;  /* 0x0000002c79797220 */ /* 0x080fe20000410000 */
[-C--:B------:R-:W-:Y:S01]  /*c340*/  FMUL.FTZ R168, R168, R44.reuse ;  /* 0x0000002ca8a87220 */ /* 0x080fe20000410000 */
[-C--:B------:R-:W-:Y:S01]  /*c350*/  FMUL.FTZ R169, R169, R44.reuse ;  /* 0x0000002ca9a97220 */ /* 0x080fe20000410000 */
[----:B------:R-:W-:Y:S01]  /*c360*/  FADD.FTZ R4, R49, -R4 ;  /* 0x8000000431047221 */ /* 0x000fe20000010000 */
[-C--:B------:R-:W-:Y:S01]  /*c370*/  FMUL.FTZ R144, R144, R44.reuse ;  /* 0x0000002c90907220 */ /* 0x080fe20000410000 */
[----:B------:R-:W3:Y:S01]  /*c380*/  LDSM.16.MT88.4 R48, [R226+0xb000] ;  /* 0x00b00000e230783b */ /* 0x000ee20000004200 */
[--C-:B-----5:R-:W-:Y:S01]  /*c390*/  FFMA.FTZ R0, R178, UR9, -R13.reuse ;  /* 0x00000009b2007c23 */ /* 0x120fe2000801080d */
[-C--:B-1----:R-:W-:Y:S01]  /*c3a0*/  FMUL.FTZ R122, R122, R15.reuse ;  /* 0x0000000f7a7a7220 */ /* 0x082fe20000410000 */
[-C--:B------:R-:W-:Y:S01]  /*c3b0*/  FMUL.FTZ R123, R123, R15.reuse ;  /* 0x0000000f7b7b7220 */ /* 0x080fe20000410000 */
[-C--:B------:R-:W-:Y:S01]  /*c3c0*/  FMUL.FTZ R170, R170, R15.reuse ;  /* 0x0000000faaaa7220 */ /* 0x080fe20000410000 */
[----:B------:R1:W4:Y:S01]  /*c3d0*/  MUFU.EX2 R252, R0 ;  /* 0x0000000000fc7308 */ /* 0x0003220000000800 */
        /* <DEDUP_REMOVED lines=13> */
[----:B------:R-:W-:Y:S01]  /*c4b0*/  FMUL.FTZ R131, R131, R15 ;  /* 0x0000000f83837220 */ /* 0x000fe20000410000 */
[-C--:B------:R-:W-:Y:S01]  /*c4c0*/  FMUL.FTZ R76, R76, R44.reuse ;  /* 0x0000002c4c4c7220 */ /* 0x080fe20000410000 */
[----:B------:R-:W-:Y:S01]  /*c4d0*/  FMUL.FTZ R77, R77, R44 ;  /* 0x0000002c4d4d7220 */ /* 0x000fe20000410000 */
[----:B-1----:R-:W-:Y:S01]  /*c4e0*/  FFMA.FTZ R0, R27, UR9, -R13 ;  /* 0x000000091b007c23 */ /* 0x002fe2000801080d */
[----:B------:R-:W-:Y:S01]  /*c4f0*/  MOV R168, R57 ;  /* 0x0000003900a87202 */ /* 0x000fe20000000f00 */
[----:B------:R-:W1:Y:S01]  /*c500*/  LDSM.16.MT88.4 R24, [R224+0xa000] ;  /* 0x00a00000e018783b */ /* 0x000e620000004200 */
[----:B------:R-:W-:Y:S01]  /*c510*/  MOV R170, R56 ;  /* 0x0000003800aa7202 */ /* 0x000fe20000000f00 */
[----:B------:R2:W-:Y:S01]  /*c520*/  MUFU.EX2 R251, R0 ;  /* 0x0000000000fb7308 */ /* 0x0005e20000000800 */
[----:B------:R-:W-:Y:S01]  /*c530*/  MOV R171, R248 ;  /* 0x000000f800ab7202 */ /* 0x000fe20000000f00 */
[-C--:B------:R-:W-:Y:S01]  /*c540*/  FMUL.FTZ R78, R78, R15.reuse ;  /* 0x0000000f4e4e7220 */ /* 0x080fe20000410000 */
[----:B------:R-:W-:Y:S01]  /*c550*/  F2FP.BF16.F32.PACK_AB R6, R168, R170 ;  /* 0x000000aaa806723e */ /* 0x000fe200000010ff */
[-C--:B------:R-:W-:Y:S01]  /*c560*/  FMUL.FTZ R79, R79, R15.reuse ;  /* 0x0000000f4f4f7220 */ /* 0x080fe20000410000 */
[----:B----4-:R-:W-:Y:S01]  /*c570*/  F2FP.BF16.F32.PACK_AB R7, R252, R244 ;  /* 0x000000f4fc07723e */ /* 0x010fe200000010ff */
        /* <DEDUP_REMOVED lines=11> */
[----:B--2---:R-:W-:Y:S01]  /*c630*/  FFMA.FTZ R0, R36, UR9, -R3 ;  /* 0x0000000924007c23 */ /* 0x004fe20008010803 */
[----:B------:R-:W-:Y:S01]  /*c640*/  MOV R36, R249 ;  /* 0x000000f900247202 */ /* 0x000fe20000000f00 */
        /* <DEDUP_REMOVED lines=16> */
[----:B------:R-:W-:Y:S01]  /*c750*/  FMUL.FTZ R73, R73, R44 ;  /* 0x0000002c49497220 */ /* 0x000fe20000410000 */
[-C--:B------:R-:W-:Y:S01]  /*c760*/  FMUL.FTZ R74, R74, R15.reuse ;  /* 0x0000000f4a4a7220 */ /* 0x080fe20000410000 */
[----:B------:R-:W-:Y:S01]  /*c770*/  FMUL.FTZ R75, R75, R15 ;  /* 0x0000000f4b4b7220 */ /* 0x000fe20000410000 */
[----:B--2---:R-:W-:Y:S01]  /*c780*/  FMUL.FTZ R0, R5, UR9 ;  /* 0x0000000905007c20 */ /* 0x004fe20008410000 */
[----:B------:R-:W-:Y:S01]  /*c790*/  F2FP.BF16.F32.PACK_AB R5, R243, R206 ;  /* 0x000000cef305723e */ /* 0x000fe200000010ff */
[----:B-1----:R-:W-:Y:S01]  /*c7a0*/  HMMA.16816.F32.BF16 R180, R8, R24, R144 ;  /* 0x0000001808b4723c */ /* 0x002fe20000041890 */
[----:B------:R-:W-:Y:S01]  /*c7b0*/  MOV R91, R245 ;  /* 0x000000f5005b7202 */ /* 0x000fe20000000f00 */
[----:B------:R1:W2:Y:S01]  /*c7c0*/  MUFU.EX2 R46, R0 ;  /* 0x00000000002e7308 */ /* 0x0002a20000000800 */
[----:B------:R-:W-:-:S02]  /*c7d0*/  MOV R90, R243 ;  /* 0x000000f3005a7202 */ /* 0x000fc40000000f00 */
[----:B------:R-:W-:Y:S01]  /*c7e0*/  MOV R88, R241 ;  /* 0x000000f100587202 */ /* 0x000fe20000000f00 */
[----:B------:R-:W-:Y:S01]  /*c7f0*/  HMMA.16816.F32.BF16 R176, R8, R26, R152 ;  /* 0x0000001a08b0723c */ /* 0x000fe20000041898 */
[----:B------:R-:W-:Y:S02]  /*c800*/  MOV R89, R242 ;  /* 0x000000f200597202 */ /* 0x000fe40000000f00 */
[----:B------:R-:W-:-:S03]  /*c810*/  MOV R169, R231 ;  /* 0x000000e700a97202 */ /* 0x000fc60000000f00 */
[C---:B------:R-:W-:Y:S06]  /*c820*/  HMMA.16816.F32.BF16 R152, R8.reuse, R50, R92 ;  /* 0x000000320898723c */ /* 0x040fec000004185c */
[----:B------:R-:W-:Y:S01]  /*c830*/  HMMA.16816.F32.BF16 R112, R8, R28, R160 ;  /* 0x0000001c0870723c */ /* 0x000fe200000418a0 */
[----:B-1----:R-:W-:Y:S01]  /*c840*/  FMUL.FTZ R0, R4, UR9 ;  /* 0x0000000904007c20 */ /* 0x002fe20008410000 */
[----:B------:R-:W-:Y:S01]  /*c850*/  F2FP.BF16.F32.PACK_AB R4, R39, R40 ;  /* 0x000000282704723e */ /* 0x000fe200000010ff */
[-C--:B--2---:R-:W-:Y:S01]  /*c860*/  FMUL.FTZ R116, R116, R46.reuse ;  /* 0x0000002e74747220 */ /* 0x084fe20000410000 */
[-C--:B------:R-:W-:Y:S01]  /*c870*/  FMUL.FTZ R117, R117, R46.reuse ;  /* 0x0000002e75757220 */ /* 0x080fe20000410000 */
[----:B------:R1:W2:Y:S01]  /*c880*/  MUFU.EX2 R45, R0 ;  /* 0x00000000002d7308 */ /* 0x0002a20000000800 */
        /* <DEDUP_REMOVED lines=16> */
[--C-:B-1----:R-:W-:Y:S01]  /*c990*/  FFMA.FTZ R0, R37, UR9, -R3.reuse ;  /* 0x0000000925007c23 */ /* 0x102fe20008010803 */
[-C--:B--2---:R-:W-:Y:S01]  /*c9a0*/  FMUL.FTZ R118, R118, R45.reuse ;  /* 0x0000002d76767220 */ /* 0x084fe20000410000 */
[-C--:B------:R-:W-:Y:S01]  /*c9b0*/  FMUL.FTZ R119, R119, R45.reuse ;  /* 0x0000002d77777220 */ /* 0x080fe20000410000 */
[-C--:B------:R-:W-:Y:S01]  /*c9c0*/  FMUL.FTZ R126, R126, R45.reuse ;  /* 0x0000002d7e7e7220 */ /* 0x080fe20000410000 */
[----:B------:R1:W2:Y:S01]  /*c9d0*/  MUFU.EX2 R249, R0 ;  /* 0x0000000000f97308 */ /* 0x0002a20000000800 */
        /* <DEDUP_REMOVED lines=12> */
[----:B------:R-:W3:Y:S01]  /*caa0*/  LDSM.16.MT88.4 R16, [R226+0x9400] ;  /* 0x00940000e210783b */ /* 0x000ee20000004200 */
[-C--:B------:R-:W-:Y:S01]  /*cab0*/  FMUL.FTZ R167, R167, R45.reuse ;  /* 0x0000002da7a77220 */ /* 0x080fe20000410000 */
[-C--:B------:R-:W-:Y:S01]  /*cac0*/  FMUL.FTZ R174, R174, R45.reuse ;  /* 0x0000002daeae7220 */ /* 0x080fe20000410000 */
[-C--:B------:R-:W-:Y:S01]  /*cad0*/  FMUL.FTZ R175, R175, R45.reuse ;  /* 0x0000002dafaf7220 */ /* 0x080fe20000410000 */
[--C-:B-1----:R-:W-:Y:S01]  /*cae0*/  FFMA.FTZ R0, R105, UR9, -R3.reuse ;  /* 0x0000000969007c23 */ /* 0x102fe20008010803 */
[----:B------:R-:W-:Y:S01]  /*caf0*/  IMAD.MOV.U32 R105, RZ, RZ, R42 ;  /* 0x000000ffff697224 */ /* 0x000fe200078e002a */
[----:B------:R-:W-:Y:S01]  /*cb00*/  MOV R42, R246 ;  /* 0x000000f6002a7202 */ /* 0x000fe20000000f00 */
[C---:B------:R-:W-:Y:S01]  /*cb10*/  HMMA.16816.F32.BF16 R76, R4.reuse, R20, R132 ;  /* 0x00000014044c723c */ /* 0x040fe20000041884 */
[----:B------:R1:W-:Y:S01]  /*cb20*/  MUFU.EX2 R248, R0 ;  /* 0x0000000000f87308 */ /* 0x0003e20000000800 */
        /* <DEDUP_REMOVED lines=16> */
[----:B-1----:R-:W-:Y:S01]  /*cc30*/  FFMA.FTZ R0, R106, UR9, -R3 ;  /* 0x000000096a007c23 */ /* 0x002fe20008010803 */
[----:B------:R-:W-:Y:S01]  /*cc40*/  MOV R106, R39 ;  /* 0x00000027006a7202 */ /* 0x000fe20000000f00 */
[----:B------:R-:W-:Y:S01]  /*cc50*/  HMMA.16816.F32.BF16 R56, R4, R24, R148 ;  /* 0x000000180438723c */ /* 0x000fe20000041894 */
[----:B------:R-:W-:-:S02]  /*cc60*/  MOV R39, R247 ;  /* 0x000000f700277202 */ /* 0x000fc40000000f00 */
[----:B------:R1:W4:Y:S01]  /*cc70*/  MUFU.EX2 R247, R0 ;  /* 0x0000000000f77308 */ /* 0x0003220000000800 */
[----:B------:R-:W-:Y:S02]  /*cc80*/  MOV R95, R40 ;  /* 0x00000028005f7202 */ /* 0x000fe40000000f00 */
[C---:B------:R-:W-:Y:S01]  /*cc90*/  HMMA.16816.F32.BF16 R156, R4.reuse, R26, R156 ;  /* 0x0000001a049c723c */ /* 0x040fe2000004189c */
[----:B------:R-:W5:Y:S01]  /*cca0*/  LDSM.16.MT88.4 R24, [R224+0x9400] ;  /* 0x00940000e018783b */ /* 0x000f620000004200 */
[----:B------:R-:W-:Y:S01]  /*ccb0*/  IMAD.MOV.U32 R94, RZ, RZ, R39 ;  /* 0x000000ffff5e7224 */ /* 0x000fe200078e0027 */
[----:B------:R-:W-:Y:S01]  /*ccc0*/  MOV R93, R43 ;  /* 0x0000002b005d7202 */ /* 0x000fe20000000f00 */
[----:B------:R-:W-:Y:S01]  /*ccd0*/  IMAD.MOV.U32 R148, RZ, RZ, R88 ;  /* 0x000000ffff947224 */ /* 0x000fe200078e0058 */
[----:B------:R-:W-:Y:S01]  /*cce0*/  MOV R92, R240 ;  /* 0x000000f0005c7202 */ /* 0x000fe20000000f00 */
[----:B------:R-:W-:Y:S01]  /*ccf0*/  HMMA.16816.F32.BF16 R164, R4, R28, R164 ;  /* 0x0000001c04a4723c */ /* 0x000fe200000418a4 */
[----:B------:R-:W-:Y:S01]  /*cd00*/  MOV R231, R42 ;  /* 0x0000002a00e77202 */ /* 0x000fe20000000f00 */
[----:B------:R-:W-:Y:S01]  /*cd10*/  IMAD.MOV.U32 R150, RZ, RZ, R206 ;  /* 0x000000ffff967224 */ /* 0x000fe200078e00ce */
[----:B------:R-:W-:-:S02]  /*cd20*/  MOV R149, R171 ;  /* 0x000000ab00957202 */ /* 0x000fc40000000f00 */
[----:B------:R-:W-:Y:S01]  /*cd30*/  MOV R171, R36 ;  /* 0x0000002400ab7202 */ /* 0x000fe20000000f00 */
[C---:B------:R-:W-:Y:S01]  /*cd40*/  HMMA.16816.F32.BF16 R172, R4.reuse, R30, R172 ;  /* 0x0000001e04ac723c */ /* 0x040fe200000418ac */
[----:B------:R-:W-:Y:S01]  /*cd50*/  MOV R151, R205 ;  /* 0x000000cd00977202 */ /* 0x000fe20000000f00 */
[--C-:B-1----:R-:W-:Y:S01]  /*cd60*/  FFMA.FTZ R0, R107, UR9, -R12.reuse ;  /* 0x000000096b007c23 */ /* 0x102fe2000801080c */
[----:B------:R-:W-:Y:S01]  /*cd70*/  MOV R107, R244 ;  /* 0x000000f4006b7202 */ /* 0x000fe20000000f00 */
[----:B------:R-:W-:Y:S02]  /*cd80*/  LDSM.16.MT88.4 R28, [R226+0xa400] ;  /* 0x00a40000e21c783b */ /* 0x000fe40000004200 */
[----:B------:R1:W-:Y:S01]  /*cd90*/  MUFU.EX2 R246, R0 ;  /* 0x0000000000f67308 */ /* 0x0003e20000000800 */
[C---:B------:R-:W-:Y:S06]  /*cda0*/  HMMA.16816.F32.BF16 R140, R4.reuse, R32, R68 ;  /* 0x00000020048c723c */ /* 0x040fec0000041844 */
[C---:B------:R-:W-:Y:S06]  /*cdb0*/  HMMA.16816.F32.BF16 R80, R4.reuse, R34, R80 ;  /* 0x000000220450723c */ /* 0x040fec0000041850 */
[----:B------:R-:W-:Y:S01]  /*cdc0*/  HMMA.16816.F32.BF16 R84, R4, R48, R84 ;  /* 0x000000300454723c */ /* 0x000fe20000041854 */
[----:B-1----:R-:W-:Y:S01]  /*cdd0*/  FFMA.FTZ R0, R47, UR9, -R12 ;  /* 0x000000092f007c23 */ /* 0x002fe2000801080c */
[----:B------:R-:W-:-:S04]  /*cde0*/  MOV R47, R207 ;  /* 0x000000cf002f7202 */ /* 0x000fc80000000f00 */
[----:B------:R-:W-:Y:S01]  /*cdf0*/  HMMA.16816.F32.BF16 R96, R4, R50, R96 ;  /* 0x000000320460723c */ /* 0x000fe20000041860 */
[----:B------:R1:W3:Y:S05]  /*ce00*/  MUFU.EX2 R244, R0 ;  /* 0x0000000000f47308 */ /* 0x0002ea0000000800 */
[----:B------:R-:W-:Y:S01]  /*ce10*/  HMMA.16816.F32.BF16 R160, R8, R32, R72 ;  /* 0x0000002008a0723c */ /* 0x000fe20000041848 */
[----:B--2---:R-:W-:Y:S01]  /*ce20*/  F2FP.BF16.F32.PACK_AB R4, R249, R250 ;  /* 0x000000faf904723e */ /* 0x004fe200000010ff */
[----:B------:R-:W-:Y:S01]  /*ce30*/  LDSM.16.MT88.4 R32, [R226+0x9800] ;  /* 0x00980000e220783b */ /* 0x000fe20000004200 */
[----:B----4-:R-:W-:-:S04]  /*ce40*/  F2FP.BF16.F32.PACK_AB R6, R247, R248 ;  /* 0x000000f8f706723e */ /* 0x010fc800000010ff */
[----:B------:R-:W-:Y:S01]  /*ce50*/  F2FP.BF16.F32.PACK_AB R8, R105, R171 ;  /* 0x000000ab6908723e */ /* 0x000fe200000010ff */
[--C-:B-1----:R-:W-:Y:S01]  /*ce60*/  FFMA.FTZ R0, R192, UR9, -R12.reuse ;  /* 0x00000009c0007c23 */ /* 0x102fe2000801080c */
[----:B---3--:R-:W-:Y:S02]  /*ce70*/  F2FP.BF16.F32.PACK_AB R5, R244, R246 ;  /* 0x000000f6f405723e */ /* 0x008fe400000010ff */
[----:B------:R-:W-:Y:S01]  /*ce80*/  MOV R192, R41 ;  /* 0x0000002900c07202 */ /* 0x000fe20000000f00 */
[----:B------:R1:W-:Y:S01]  /*ce90*/  MUFU.EX2 R245, R0 ;  /* 0x0000000000f57308 */ /* 0x0003e20000000800 */
[----:B------:R-:W2:Y:S01]  /*cea0*/  LDSM.16.MT88.4 R40, [R226+0xb400] ;  /* 0x00b40000e228783b */ /* 0x000ea20000004200 */
[----:B-1----:R-:W-:-:S03]  /*ceb0*/  FFMA.FTZ R0, R38, UR9, -R12 ;  /* 0x0000000926007c23 */ /* 0x002fc6000801080c */
[----:B------:R-:W1:Y:S03]  /*cec0*/  LDSM.16.MT88.4 R36, [R224+0xb400] ;  /* 0x00b40000e024783b */ /* 0x000e660000004200 */
[----:B------:R3:W4:Y:S02]  /*ced0*/  MUFU.EX2 R243, R0 ;  /* 0x0000000000f37308 */ /* 0x0007240000000800 */
[----:B---3--:R-:W-:Y:S01]  /*cee0*/  FFMA.FTZ R0, R197, UR9, -R13 ;  /* 0x00000009c5007c23 */ /* 0x008fe2000801080d */
[----:B----4-:R-:W-:-:S05]  /*cef0*/  F2FP.BF16.F32.PACK_AB R7, R243, R245 ;  /* 0x000000f5f307723e */ /* 0x010fca00000010ff */
[----:B------:R3:W4:Y:S02]  /*cf00*/  MUFU.EX2 R241, R0 ;  /* 0x0000000000f17308 */ /* 0x0007240000000800 */
[C---:B------:R-:W-:Y:S06]  /*cf10*/  HMMA.16816.F32.BF16 R72, R4.reuse, R18, R184 ;  /* 0x000000120448723c */ /* 0x040fec00000418b8 */
[----:B-----5:R-:W-:Y:S01]  /*cf20*/  HMMA.16816.F32.BF16 R52, R4, R24, R52 ;  /* 0x000000180434723c */ /* 0x020fe20000041834 */
[----:B------:R-:W-:Y:S02]  /*cf30*/  MOV R186, R89 ;  /* 0x0000005900ba7202 */ /* 0x000fe40000000f00 */
[----:B------:R-:W-:-:S02]  /*cf40*/  MOV R185, R90 ;  /* 0x0000005a00b97202 */ /* 0x000fc40000000f00 */
[----:B------:R-:W-:Y:S01]  /*cf50*/  MOV R184, R91 ;  /* 0x0000005b00b87202 */ /* 0x000fe20000000f00 */
[C---:B------:R-:W-:Y:S01]  /*cf60*/  HMMA.16816.F32.BF16 R60, R4.reuse, R26, R60 ;  /* 0x0000001a043c723c */ /* 0x040fe2000004183c */
[----:B---3--:R-:W-:Y:S01]  /*cf70*/  FFMA.FTZ R0, R200, UR9, -R13 ;  /* 0x00000009c8007c23 */ /* 0x008fe2000801080d */
[----:B------:R-:W-:Y:S02]  /*cf80*/  MOV R187, R92 ;  /* 0x0000005c00bb7202 */ /* 0x000fe40000000f00 */
[----:B----4-:R-:W-:Y:S01]  /*cf90*/  F2FP.BF16.F32.PACK_AB R9, R241, R251 ;  /* 0x000000fbf109723e */ /* 0x010fe200000010ff */
[----:B------:R3:W-:Y:S01]  /*cfa0*/  MUFU.EX2 R242, R0 ;  /* 0x0000000000f27308 */ /* 0x0007e20000000800 */
[C---:B------:R-:W-:Y:S06]  /*cfb0*/  HMMA.16816.F32.BF16 R88, R4.reuse, R20, R180 ;  /* 0x000000140458723c */ /* 0x040fec00000418b4 */
[----:B--2---:R-:W-:Y:S01]  /*cfc0*/  HMMA.16816.F32.BF16 R132, R4, R42, R152 ;  /* 0x0000002a0484723c */ /* 0x004fe20000041898 */
[----:B------:R-:W-:-:S02]  /*cfd0*/  MOV R183, R93 ;  /* 0x0000005d00b77202 */ /* 0x000fc40000000f00 */
[----:B------:R-:W-:Y:S02]  /*cfe0*/  MOV R182, R94 ;  /* 0x0000005e00b67202 */ /* 0x000fe40000000f00 */
[----:B------:R-:W-:Y:S01]  /*cff0*/  MOV R181, R95 ;  /* 0x0000005f00b57202 */ /* 0x000fe20000000f00 */
[C---:B------:R-:W-:Y:S01]  /*d000*/  HMMA.16816.F32.BF16 R68, R4.reuse, R16, R188 ;  /* 0x000000100444723c */ /* 0x040fe200000418bc */
[----:B------:R-:W-:Y:S02]  /*d010*/  MOV R180, R231 ;  /* 0x000000e700b47202 */ /* 0x000fe40000000f00 */
[----:B------:R-:W-:Y:S01]  /*d020*/  MOV R155, R107 ;  /* 0x0000006b009b7202 */ /* 0x000fe20000000f00 */
[----:B---3--:R-:W-:Y:S01]  /*d030*/  FFMA.FTZ R0, R201, UR9, -R13 ;  /* 0x00000009c9007c23 */ /* 0x008fe2000801080d */
[----:B------:R-:W-:Y:S01]  /*d040*/  MOV R154, R192 ;  /* 0x000000c0009a7202 */ /* 0x000fe20000000f00 */
[----:B------:R-:W-:Y:S01]  /*d050*/  HMMA.16816.F32.BF16 R92, R4, R22, R176 ;  /* 0x00000016045c723c */ /* 0x000fe200000418b0 */
[----:B------:R-:W-:Y:S01]  /*d060*/  MOV R152, R186 ;  /* 0x000000ba00987202 */ /* 0x000fe20000000f00 */
[----:B------:R2:W3:Y:S01]  /*d070*/  MUFU.EX2 R240, R0 ;  /* 0x0000000000f07308 */ /* 0x0004e20000000800 */
[----:B------:R-:W-:-:S03]  /*d080*/  MOV R153, R187 ;  /* 0x000000bb00997202 */ /* 0x000fc60000000f00 */
[----:B------:R-:W-:Y:S01]  /*d090*/  HMMA.16816.F32.BF16 R112, R4, R28, R112 ;  /* 0x0000001c0470723c */ /* 0x000fe20000041870 */
[----:B------:R-:W-:Y:S02]  /*d0a0*/  MOV R179, R239 ;  /* 0x000000ef00b37202 */ /* 0x000fe40000000f00 */
[----:B------:R-:W-:-:S03]  /*d0b0*/  MOV R178, R204 ;  /* 0x000000cc00b27202 */ /* 0x000fc60000000f00 */
[----:B------:R-:W-:Y:S01]  /*d0c0*/  HMMA.16816.F32.BF16 R120, R4, R30, R120 ;  /* 0x0000001e0478723c */ /* 0x000fe20000041878 */
[----:B------:R-:W-:-:S05]  /*d0d0*/  F2FP.BF16.F32.PACK_AB R10, R149, R178 ;  /* 0x000000b2950a723e */ /* 0x000fca00000010ff */
[----:B-1----:R-:W-:Y:S01]  /*d0e0*/  HMMA.16816.F32.BF16 R116, R4, R36, R160 ;  /* 0x000000240474723c */ /* 0x002fe200000418a0 */
[----:B--2---:R-:W-:Y:S01]  /*d0f0*/  FFMA.FTZ R0, R202, UR9, -R2 ;  /* 0x00000009ca007c23 */ /* 0x004fe20008010802 */
[----:B---3--:R-:W-:-:S03]  /*d100*/  F2FP.BF16.F32.PACK_AB R11, R240, R242 ;  /* 0x000000f2f00b723e */ /* 0x008fc600000010ff */
[----:B------:R1:W-:Y:S01]  /*d110*/  MUFU.EX2 R239, R0 ;  /* 0x0000000000ef7308 */ /* 0x0003e20000000800 */
[----:B------:R-:W-:Y:S01]  /*d120*/  HMMA.16816.F32.BF16 R128, R4, R38, R128 ;  /* 0x000000260480723c */ /* 0x000fe20000041880 */
[----:B------:R-:W-:Y:S02]  /*d130*/  MOV R160, R106 ;  /* 0x0000006a00a07202 */ /* 0x000fe40000000f00 */
[----:B------:R-:W-:Y:S02]  /*d140*/  MOV R163, R180 ;  /* 0x000000b400a37202 */ /* 0x000fe40000000f00 */
[----:B------:R-:W-:Y:S01]  /*d150*/  MOV R162, R181 ;  /* 0x000000b500a27202 */ /* 0x000fe20000000f00 */
[----:B------:R-:W-:Y:S01]  /*d160*/  HMMA.16816.F32.BF16 R124, R8, R24, R144 ;  /* 0x00000018087c723c */ /* 0x000fe20000041890 */
[----:B------:R-:W-:-:S05]  /*d170*/  MOV R161, R182 ;  /* 0x000000b600a17202 */ /* 0x000fca0000000f00 */
[----:B------:R-:W-:Y:S01]  /*d180*/  HMMA.16816.F32.BF16 R108, R8, R26, R108 ;  /* 0x0000001a086c723c */ /* 0x000fe2000004186c */
[----:B------:R-:W2:Y:S01]  /*d190*/  LDSM.16.MT88.4 R24, [R224+0x9800] ;  /* 0x00980000e018783b */ /* 0x000ea20000004200 */
[----:B------:R-:W-:Y:S01]  /*d1a0*/  MOV R146, R184 ;  /* 0x000000b800927202 */ /* 0x000fe20000000f00 */
[----:B------:R-:W-:Y:S02]  /*d1b0*/  IMAD.MOV.U32 R145, RZ, RZ, R183 ;  /* 0x000000ffff917224 */ /* 0x000fe400078e00b7 */
[----:B-1----:R-:W-:Y:S01]  /*d1c0*/  FFMA.FTZ R0, R203, UR9, -R2 ;  /* 0x00000009cb007c23 */ /* 0x002fe20008010802 */
[----:B------:R-:W-:Y:S01]  /*d1d0*/  MOV R147, R185 ;  /* 0x000000b900937202 */ /* 0x000fe20000000f00 */
[----:B------:R-:W-:Y:S02]  /*d1e0*/  HMMA.16816.F32.BF16 R136, R4, R40, R136 ;  /* 0x000000280488723c */ /* 0x000fe40000041888 */
[----:B------:R1:W-:Y:S04]  /*d1f0*/  MUFU.EX2 R231, R0 ;  /* 0x0000000000e77308 */ /* 0x0003e80000000800 */
[C---:B------:R-:W-:Y:S06]  /*d200*/  HMMA.16816.F32.BF16 R56, R8.reuse, R20, R56 ;  /* 0x000000140838723c */ /* 0x040fec0000041838 */
[C---:B------:R-:W-:Y:S01]  /*d210*/  HMMA.16816.F32.BF16 R48, R8.reuse, R22, R156 ;  /* 0x000000160830723c */ /* 0x040fe2000004189c */
[----:B------:R-:W3:Y:S05]  /*d220*/  LDSM.16.MT88.4 R20, [R226+0xb800] ;  /* 0x00b80000e214783b */ /* 0x000eea0000004200 */
[----:B------:R-:W-:Y:S01]  /*d230*/  HMMA.16816.F32.BF16 R76, R8, R16, R76 ;  /* 0x00000010084c723c */ /* 0x000fe2000004184c */
[----:B-1----:R-:W-:Y:S01]  /*d240*/  FFMA.FTZ R0, R195, UR9, -R3 ;  /* 0x00000009c3007c23 */ /* 0x002fe20008010803 */
[----:B------:R-:W-:-:S02]  /*d250*/  MOV R157, R153 ;  /* 0x00000099009d7202 */ /* 0x000fc40000000f00 */
[----:B------:R-:W-:Y:S01]  /*d260*/  MOV R156, R154 ;  /* 0x0000009a009c7202 */ /* 0x000fe20000000f00 */
[----:B------:R1:W-:Y:S01]  /*d270*/  MUFU.EX2 R207, R0 ;  /* 0x0000000000cf7308 */ /* 0x0003e20000000800 */
[C---:B------:R-:W-:Y:S01]  /*d280*/  HMMA.16816.F32.BF16 R64, R8.reuse, R18, R64 ;  /* 0x000000120840723c */ /* 0x040fe20000041840 */
[----:B------:R-:W4:Y:S01]  /*d290*/  LDSM.16.MT88.4 R16, [R224+0xb800] ;  /* 0x00b80000e010783b */ /* 0x000f220000004200 */
[----:B------:R-:W-:Y:S02]  /*d2a0*/  MOV R159, R162 ;  /* 0x000000a2009f7202 */ /* 0x000fe40000000f00 */
[----:B------:R-:W-:Y:S02]  /*d2b0*/  MOV R158, R163 ;  /* 0x000000a3009e7202 */ /* 0x000fe40000000f00 */
[C---:B------:R-:W-:Y:S06]  /*d2c0*/  HMMA.16816.F32.BF16 R164, R8.reuse, R28, R164 ;  /* 0x0000001c08a4723c */ /* 0x040fec00000418a4 */
[----:B------:R-:W-:Y:S01]  /*d2d0*/  HMMA.16816.F32.BF16 R172, R8, R30, R172 ;  /* 0x0000001e08ac723c */ /* 0x000fe200000418ac */
[----:B------:R-:W5:Y:S01]  /*d2e0*/  LDSM.16.MT88.4 R28, [R224+0xa800] ;  /* 0x00a80000e01c783b */ /* 0x000f620000004200 */
[----:B-1----:R-:W-:-:S04]  /*d2f0*/  FFMA.FTZ R0, R193, UR9, -R3 ;  /* 0x00000009c1007c23 */ /* 0x002fc80008010803 */
[C---:B------:R-:W-:Y:S01]  /*d300*/  HMMA.16816.F32.BF16 R188, R8.reuse, R38, R80 ;  /* 0x0000002608bc723c */ /* 0x040fe20000041850 */
[----:B------:R1:W2:Y:S05]  /*d310*/  MUFU.EX2 R206, R0 ;  /* 0x0000000000ce7308 */ /* 0x0002aa0000000800 */
[----:B------:R-:W-:Y:S01]  /*d320*/  HMMA.16816.F32.BF16 R184, R8, R42, R96 ;  /* 0x0000002a08b8723c */ /* 0x000fe20000041860 */
[----:B------:R-:W-:Y:S02]  /*d330*/  MOV R82, R146 ;  /* 0x0000009200527202 */ /* 0x000fe40000000f00 */
[----:B------:R-:W-:-:S03]  /*d340*/  MOV R83, R147 ;  /* 0x0000009300537202 */ /* 0x000fc60000000f00 */
[----:B------:R-:W-:Y:S01]  /*d350*/  HMMA.16816.F32.BF16 R84, R8, R40, R84 ;  /* 0x000000280854723c */ /* 0x000fe20000041854 */
[----:B------:R-:W-:Y:S01]  /*d360*/  MOV R81, R83 ;  /* 0x0000005300517202 */ /* 0x000fe20000000f00 */
[----:B-1----:R-:W-:Y:S01]  /*d370*/  FFMA.FTZ R0, R194, UR9, -R3 ;  /* 0x00000009c2007c23 */ /* 0x002fe20008010803 */
[----:B--2---:R-:W-:-:S04]  /*d380*/  F2FP.BF16.F32.PACK_AB R4, R206, R207 ;  /* 0x000000cfce04723e */ /* 0x004fc800000010ff */
[----:B------:R-:W-:Y:S01]  /*d390*/  MOV R41, R170 ;  /* 0x000000aa00297202 */ /* 0x000fe20000000f00 */
[----:B------:R1:W-:Y:S02]  /*d3a0*/  MUFU.EX2 R205, R0 ;  /* 0x0000000000cd7308 */ /* 0x0003e40000000800 */
[----:B-1----:R-:W-:-:S06]  /*d3b0*/  FFMA.FTZ R0, R196, UR9, -R3 ;  /* 0x00000009c4007c23 */ /* 0x002fcc0008010803 */
[----:B------:R1:W2:Y:S02]  /*d3c0*/  MUFU.EX2 R204, R0 ;  /* 0x0000000000cc7308 */ /* 0x0002a40000000800 */
[----:B-1----:R-:W-:Y:S01]  /*d3d0*/  FFMA.FTZ R0, R198, UR9, -R12 ;  /* 0x00000009c6007c23 */ /* 0x002fe2000801080c */
[----:B--2---:R-:W-:-:S05]  /*d3e0*/  F2FP.BF16.F32.PACK_AB R6, R204, R205 ;  /* 0x000000cdcc06723e */ /* 0x004fca00000010ff */
[----:B------:R1:W-:Y:S02]  /*d3f0*/  MUFU.EX2 R203, R0 ;  /* 0x0000000000cb7308 */ /* 0x0003e40000000800 */
[----:B-1----:R-:W-:Y:S02]  /*d400*/  FFMA.FTZ R0, R199, UR9, -R12 ;  /* 0x00000009c7007c23 */ /* 0x002fe4000801080c */
[----:B------:R-:W-:Y:S01]  /*d410*/  HMMA.16816.F32.BF16 R196, R8, R36, R140 ;  /* 0x0000002408c4723c */ /* 0x000fe2000004188c */
[----:B------:R-:W1:Y:S03]  /*d420*/  LDSM.16.MT88.4 R36, [R226+0xa800] ;  /* 0x00a80000e224783b */ /* 0x000e660000004200 */
[----:B------:R2:W3:Y:S03]  /*d430*/  MUFU.EX2 R202, R0 ;  /* 0x0000000000ca7308 */ /* 0x0004e60000000800 */
[----:B------:R-:W-:Y:S01]  /*d440*/  F2FP.BF16.F32.PACK_AB R8, R231, R239 ;  /* 0x000000efe708723e */ /* 0x000fe200000010ff */
[----:B------:R-:W-:Y:S01]  /*d450*/  IMAD.MOV.U32 R142, RZ, RZ, R160 ;  /* 0x000000ffff8e7224 */ /* 0x000fe200078e00a0 */
[----:B------:R-:W-:-:S02]  /*d460*/  MOV R140, R152 ;  /* 0x00000098008c7202 */ /* 0x000fc40000000f00 */
[----:B------:R-:W-:Y:S02]  /*d470*/  MOV R141, R155 ;  /* 0x0000009b008d7202 */ /* 0x000fe40000000f00 */
[----:B------:R-:W-:Y:S02]  /*d480*/  MOV R143, R161 ;  /* 0x000000a1008f7202 */ /* 0x000fe40000000f00 */
[----:B------:R-:W-:Y:S02]  /*d490*/  MOV R80, R140 ;  /* 0x0000008c00507202 */ /* 0x000fe40000000f00 */
[----:B------:R-:W-:Y:S01]  /*d4a0*/  MOV R83, R143 ;  /* 0x0000008f00537202 */ /* 0x000fe20000000f00 */
[----:B------:R-:W-:Y:S02]  /*d4b0*/  IMAD.MOV.U32 R143, RZ, RZ, R149 ;  /* 0x000000ffff8f7224 */ /* 0x000fe400078e0095 */
[----:B--2---:R-:W-:Y:S01]  /*d4c0*/  FFMA.FTZ R0, R14, UR9, -R12 ;  /* 0x000000090e007c23 */ /* 0x004fe2000801080c */
[----:B---3--:R-:W-:Y:S01]  /*d4d0*/  F2FP.BF16.F32.PACK_AB R5, R202, R203 ;  /* 0x000000cbca05723e */ /* 0x008fe200000010ff */
[----:B------:R-:W-:Y:S01]  /*d4e0*/  FFMA.FTZ R14, R208, UR9, -R2 ;  /* 0x00000009d00e7c23 */ /* 0x000fe20008010802 */
[----:B------:R-:W-:Y:S01]  /*d4f0*/  MOV R208, R178 ;  /* 0x000000b200d07202 */ /* 0x000fe20000000f00 */
[----:B------:R2:W-:Y:S01]  /*d500*/  MUFU.EX2 R201, R0 ;  /* 0x0000000000c97308 */ /* 0x0005e20000000800 */
[----:B------:R-:W-:-:S02]  /*d510*/  MOV R140, R156 ;  /* 0x0000009c008c7202 */ /* 0x000fc40000000f00 */
[----:B------:R-:W-:-:S05]  /*d520*/  MOV R156, R151 ;  /* 0x00000097009c7202 */ /* 0x000fca0000000f00 */
[----:B------:R-:W-:Y:S01]  /*d530*/  MUFU.EX2 R106, R14 ;  /* 0x0000000e006a7308 */ /* 0x000fe20000000800 */
[----:B--2---:R-:W-:Y:S01]  /*d540*/  FFMA.FTZ R0, R238, UR9, -R12 ;  /* 0x00000009ee007c23 */ /* 0x004fe2000801080c */
[----:B------:R-:W-:-:S06]  /*d550*/  MOV R238, R179 ;  /* 0x000000b300ee7202 */ /* 0x000fcc0000000f00 */
[----:B------:R2:W3:Y:S01]  /*d560*/  MUFU.EX2 R200, R0 ;  /* 0x0000000000c87308 */ /* 0x0004e20000000800 */
[----:B------:R-:W-:Y:S01]  /*d570*/  ISETP.GE.AND P0, PT, R238, 0x4, PT ;  /* 0x00000004ee00780c */ /* 0x000fe20003f06270 */
[----:B--2---:R-:W-:Y:S01]  /*d580*/  FFMA.FTZ R0, R210, UR9, -R2 ;  /* 0x00000009d2007c23 */ /* 0x004fe20008010802 */
[----:B---3--:R-:W-:-:S05]  /*d590*/  F2FP.BF16.F32.PACK_AB R7, R200, R201 ;  /* 0x000000c9c807723e */ /* 0x008fca00000010ff */
[----:B------:R2:W-:Y:S02]  /*d5a0*/  MUFU.EX2 R210, R0 ;  /* 0x0000000000d27308 */ /* 0x0005e40000000800 */
[C---:B------:R-:W-:Y:S06]  /*d5b0*/  HMMA.16816.F32.BF16 R192, R4.reuse, R26, R60 ;  /* 0x0000001a04c0723c */ /* 0x040fec000004183c */
[C---:B------:R-:W-:Y:S06]  /*d5c0*/  HMMA.16816.F32.BF16 R180, R4.reuse, R24, R52 ;  /* 0x0000001804b4723c */ /* 0x040fec0000041834 */
[----:B------:R-:W-:Y:S01]  /*d5d0*/  HMMA.16816.F32.BF16 R52, R4, R22, R132 ;  /* 0x000000160434723c */ /* 0x000fe20000041884 */
[----:B--2---:R-:W-:-:S04]  /*d5e0*/  FFMA.FTZ R0, R209, UR9, -R2 ;  /* 0x00000009d1007c23 */ /* 0x004fc80008010802 */
[----:B------:R2:W3:Y:S01]  /*d5f0*/  MUFU.EX2 R107, R0 ;  /* 0x00000000006b7308 */ /* 0x0004e20000000800 */
[C---:B------:R-:W-:Y:S06]  /*d600*/  HMMA.16816.F32.BF16 R176, R4.reuse, R32, R68 ;  /* 0x0000002004b0723c */ /* 0x040fec0000041844 */
[C---:B------:R-:W-:Y:S06]  /*d610*/  HMMA.16816.F32.BF16 R96, R4.reuse, R34, R72 ;  /* 0x000000220460723c */ /* 0x040fec0000041848 */
[----:B----4-:R-:W-:Y:S01]  /*d620*/  HMMA.16816.F32.BF16 R72, R4, R16, R116 ;  /* 0x000000100448723c */ /* 0x010fe20000041874 */
[----:B--2---:R-:W-:Y:S01]  /*d630*/  FFMA.FTZ R0, R234, UR9, -R2 ;  /* 0x00000009ea007c23 */ /* 0x004fe20008010802 */
[----:B------:R-:W-:-:S04]  /*d640*/  MOV R234, R105 ;  /* 0x0000006900ea7202 */ /* 0x000fc80000000f00 */
[C---:B-----5:R-:W-:Y:S01]  /*d650*/  HMMA.16816.F32.BF16 R152, R4.reuse, R30, R92 ;  /* 0x0000001e0498723c */ /* 0x060fe2000004185c */
[----:B---3--:R-:W-:Y:S01]  /*d660*/  F2FP.BF16.F32.PACK_AB R10, R107, R210 ;  /* 0x000000d26b0a723e */ /* 0x008fe200000010ff */
[----:B------:R2:W-:Y:S04]  /*d670*/  MUFU.EX2 R105, R0 ;  /* 0x0000000000697308 */ /* 0x0005e80000000800 */
[----:B-1----:R-:W-:Y:S01]  /*d680*/  HMMA.16816.F32.BF16 R160, R4, R36, R112 ;  /* 0x0000002404a0723c */ /* 0x002fe20000041870 */
[----:B--2---:R-:W-:Y:S01]  /*d690*/  FFMA.FTZ R0, R221, UR9, -R2 ;  /* 0x00000009dd007c23 */ /* 0x004fe20008010802 */
[----:B------:R-:W-:Y:S01]  /*d6a0*/  IMAD.MOV.U32 R221, RZ, RZ, R171 ;  /* 0x000000ffffdd7224 */ /* 0x000fe200078e00ab */
[----:B------:R-:W-:Y:S02]  /*d6b0*/  MOV R171, R100 ;  /* 0x0000006400ab7202 */ /* 0x000fe40000000f00 */
[----:B------:R1:W-:Y:S02]  /*d6c0*/  MUFU.EX2 R100, R0 ;  /* 0x0000000000647308 */ /* 0x0003e40000000800 */
[----:B------:R-:W-:Y:S01]  /*d6d0*/  MOV R209, R171 ;  /* 0x000000ab00d17202 */ /* 0x000fe20000000f00 */
[----:B-1----:R-:W-:Y:S01]  /*d6e0*/  FFMA.FTZ R0, R211, UR9, -R13 ;  /* 0x00000009d3007c23 */ /* 0x002fe2000801080d */
[----:B------:R-:W-:-:S02]  /*d6f0*/  MOV R211, R145 ;  /* 0x0000009100d37202 */ /* 0x000fc40000000f00 */
[C---:B------:R-:W-:Y:S02]  /*d700*/  HMMA.16816.F32.BF16 R144, R4.reuse, R28, R88 ;  /* 0x0000001c0490723c */ /* 0x040fe40000041858 */
[----:B------:R1:W-:Y:S04]  /*d710*/  MUFU.EX2 R62, R0 ;  /* 0x00000000003e7308 */ /* 0x0003e80000000800 */
[----:B------:R-:W-:Y:S01]  /*d720*/  HMMA.16816.F32.BF16 R88, R4, R18, R128 ;  /* 0x000000120458723c */ /* 0x000fe20000041880 */
[----:B-1----:R-:W-:Y:S01]  /*d730*/  FFMA.FTZ R0, R212, UR9, -R13 ;  /* 0x00000009d4007c23 */ /* 0x002fe2000801080d */
[----:B------:R-:W-:-:S03]  /*d740*/  MOV R212, R47 ;  /* 0x0000002f00d47202 */ /* 0x000fc60000000f00 */
[----:B------:R1:W2:Y:S02]  /*d750*/  MUFU.EX2 R61, R0 ;  /* 0x00000000003d7308 */ /* 0x0002a40000000800 */
[----:B-1----:R-:W-:Y:S01]  /*d760*/  FFMA.FTZ R0, R213, UR9, -R13 ;  /* 0x00000009d5007c23 */ /* 0x002fe2000801080d */
[----:B--2---:R-:W-:Y:S02]  /*d770*/  F2FP.BF16.F32.PACK_AB R9, R61, R62 ;  /* 0x0000003e3d09723e */ /* 0x004fe400000010ff */
[----:B------:R-:W-:-:S03]  /*d780*/  MOV R213, R168 ;  /* 0x000000a800d57202 */ /* 0x000fc60000000f00 */
[----:B------:R1:W-:Y:S02]  /*d790*/  MUFU.EX2 R60, R0 ;  /* 0x00000000003c7308 */ /* 0x0003e40000000800 */
[----:B-1----:R-:W-:Y:S01]  /*d7a0*/  FFMA.FTZ R0, R214, UR9, -R13 ;  /* 0x00000009d6007c23 */ /* 0x002fe2000801080d */
[----:B------:R-:W-:Y:S02]  /*d7b0*/  MOV R214, R169 ;  /* 0x000000a900d67202 */ /* 0x000fe40000000f00 */
[----:B------:R-:W-:Y:S03]  /*d7c0*/  HMMA.16816.F32.BF16 R168, R4, R38, R120 ;  /* 0x0000002604a8723c */ /* 0x000fe60000041878 */
[----:B------:R1:W2:Y:S02]  /*d7d0*/  MUFU.EX2 R47, R0 ;  /* 0x00000000002f7308 */ /* 0x0002a40000000800 */
[----:B-1----:R-:W-:Y:S01]  /*d7e0*/  FFMA.FTZ R0, R223, UR9, -R2 ;  /* 0x00000009df007c23 */ /* 0x002fe20008010802 */
[----:B--2---:R-:W-:Y:S01]  /*d7f0*/  F2FP.BF16.F32.PACK_AB R11, R47, R60 ;  /* 0x0000003c2f0b723e */ /* 0x004fe200000010ff */
[----:B------:R-:W-:Y:S01]  /*d800*/  IMAD.MOV.U32 R223, RZ, RZ, R82 ;  /* 0x000000ffffdf7224 */ /* 0x000fe200078e0052 */
[----:B------:R-:W-:-:S03]  /*d810*/  MOV R82, R142 ;  /* 0x0000008e00527202 */ /* 0x000fc60000000f00 */
[----:B------:R1:W-:Y:S01]  /*d820*/  MUFU.EX2 R63, R0 ;  /* 0x00000000003f7308 */ /* 0x0003e20000000800 */
[----:B------:R-:W-:Y:S02]  /*d830*/  MOV R142, R148 ;  /* 0x00000094008e7202 */ /* 0x000fe40000000f00 */
[----:B------:R-:W-:Y:S01]  /*d840*/  MOV R2, R83 ;  /* 0x0000005300027202 */ /* 0x000fe20000000f00 */
[C---:B------:R-:W-:Y:S06]  /*d850*/  HMMA.16816.F32.BF16 R132, R8.reuse, R32, R76 ;  /* 0x000000200884723c */ /* 0x040fec000004184c */
[----:B------:R-:W-:Y:S01]  /*d860*/  HMMA.16816.F32.BF16 R108, R8, R26, R108 ;  /* 0x0000001a086c723c */ /* 0x000fe2000004186c */
[----:B------:R-:W-:-:S05]  /*d870*/  MOV R33, R81 ;  /* 0x0000005100217202 */ /* 0x000fca0000000f00 */
[C---:B------:R-:W-:Y:S01]  /*d880*/  HMMA.16816.F32.BF16 R116, R8.reuse, R24, R124 ;  /* 0x000000180874723c */ /* 0x040fe2000004187c */
[----:B-1----:R-:W-:Y:S01]  /*d890*/  FFMA.FTZ R0, R233, UR9, -R13 ;  /* 0x00000009e9007c23 */ /* 0x002fe2000801080d */
[----:B------:R-:W-:Y:S01]  /*d8a0*/  MOV R233, R141 ;  /* 0x0000008d00e97202 */ /* 0x000fe20000000f00 */
[----:B------:R-:W-:Y:S01]  /*d8b0*/  LDSM.16.MT88.4 R124, [R224+0x9c00] ;  /* 0x009c0000e07c783b */ /* 0x000fe20000004200 */
[----:B------:R-:W-:Y:S01]  /*d8c0*/  MOV R141, R157 ;  /* 0x0000009d008d7202 */ /* 0x000fe20000000f00 */
[----:B------:R1:W-:Y:S01]  /*d8d0*/  MUFU.EX2 R43, R0 ;  /* 0x00000000002b7308 */ /* 0x0003e20000000800 */
[----:B------:R-:W-:Y:S01]  /*d8e0*/  HMMA.16816.F32.BF16 R64, R8, R34, R64 ;  /* 0x000000220840723c */ /* 0x000fe20000041840 */
[----:B------:R-:W-:-:S05]  /*d8f0*/  MOV R157, R150 ;  /* 0x00000096009d7202 */ /* 0x000fca0000000f00 */
[----:B------:R-:W-:Y:S01]  /*d900*/  HMMA.16816.F32.BF16 R148, R4, R20, R136 ;  /* 0x000000140494723c */ /* 0x000fe20000041888 */
[----:B------:R-:W-:Y:S01]  /*d910*/  IMAD.MOV.U32 R35, RZ, RZ, R140 ;  /* 0x000000ffff237224 */ /* 0x000fe200078e008c */
[----:B------:R-:W-:Y:S01]  /*d920*/  MOV R34, R142 ;  /* 0x0000008e00227202 */ /* 0x000fe20000000f00 */
[----:B------:R-:W-:Y:S02]  /*d930*/  LDSM.16.MT88.4 R4, [R226+0xbc00] ;  /* 0x00bc0000e204783b */ /* 0x000fe40000004200 */
[----:B------:R-:W-:Y:S01]  /*d940*/  FFMA.FTZ R2, R2, R15, R35 ;  /* 0x0000000f02027223 */ /* 0x000fe20000010023 */
[----:B------:R-:W-:Y:S01]  /*d950*/  HMMA.16816.F32.BF16 R164, R8, R36, R164 ;  /* 0x0000002408a4723c */ /* 0x000fe200000418a4 */
[----:B-1----:R-:W-:Y:S01]  /*d960*/  FFMA.FTZ R0, R232, UR9, -R3 ;  /* 0x00000009e8007c23 */ /* 0x002fe20008010803 */
[----:B------:R-:W-:-:S04]  /*d970*/  MOV R232, R41 ;  /* 0x0000002900e87202 */ /* 0x000fc80000000f00 */
[C---:B------:R-:W-:Y:S01]  /*d980*/  HMMA.16816.F32.BF16 R68, R8.reuse, R16, R196 ;  /* 0x000000100844723c */ /* 0x040fe200000418c4 */
[----:B------:R1:W-:Y:S05]  /*d990*/  MUFU.EX2 R42, R0 ;  /* 0x00000000002a7308 */ /* 0x0003ea0000000800 */
[C---:B------:R-:W-:Y:S06]  /*d9a0*/  HMMA.16816.F32.BF16 R84, R8.reuse, R20, R84 ;  /* 0x000000140854723c */ /* 0x040fec0000041854 */
[C---:B------:R-:W-:Y:S06]  /*d9b0*/  HMMA.16816.F32.BF16 R56, R8.reuse, R28, R56 ;  /* 0x0000001c0838723c */ /* 0x040fec0000041838 */
[----:B------:R-:W-:Y:S01]  /*d9c0*/  HMMA.16816.F32.BF16 R48, R8, R30, R48 ;  /* 0x0000001e0830723c */ /* 0x000fe20000041830 */
[----:B-1----:R-:W-:Y:S01]  /*d9d0*/  FFMA.FTZ R0, R215, UR9, -R3 ;  /* 0x00000009d7007c23 */ /* 0x002fe20008010803 */
[----:B------:R-:W-:-:S02]  /*d9e0*/  MOV R215, R209 ;  /* 0x000000d100d77202 */ /* 0x000fc40000000f00 */
[----:B------:R-:W-:Y:S01]  /*d9f0*/  MOV R209, R143 ;  /* 0x0000008f00d17202 */ /* 0x000fe20000000f00 */
[----:B------:R1:W2:Y:S01]  /*da00*/  MUFU.EX2 R41, R0 ;  /* 0x0000000000297308 */ /* 0x0002a20000000800 */
[----:B------:R-:W-:Y:S01]  /*da10*/  HMMA.16816.F32.BF16 R36, R8, R38, R172 ;  /* 0x000000260824723c */ /* 0x000fe200000418ac */
[----:B------:R-:W-:Y:S01]  /*da20*/  MOV R28, R158 ;  /* 0x0000009e001c7202 */ /* 0x000fe20000000f00 */
[----:B------:R-:W-:Y:S01]  /*da30*/  LDSM.16.MT88.4 R172, [R226+0xac00] ;  /* 0x00ac0000e2ac783b */ /* 0x000fe20000004200 */
[----:B------:R-:W-:-:S03]  /*da40*/  MOV R29, R157 ;  /* 0x0000009d001d7202 */ /* 0x000fc60000000f00 */
[C---:B------:R-:W-:Y:S06]  /*da50*/  HMMA.16816.F32.BF16 R16, R8.reuse, R18, R188 ;  /* 0x000000120810723c */ /* 0x040fec00000418bc */
[----:B------:R-:W-:Y:S01]  /*da60*/  HMMA.16816.F32.BF16 R20, R8, R22, R184 ;  /* 0x000000160814723c */ /* 0x000fe200000418b8 */
[--C-:B-1----:R-:W-:Y:S01]  /*da70*/  FFMA.FTZ R0, R217, UR9, -R3.reuse ;  /* 0x00000009d9007c23 */ /* 0x102fe20008010803 */
[----:B------:R-:W-:Y:S02]  /*da80*/  MOV R217, R80 ;  /* 0x0000005000d97202 */ /* 0x000fe40000000f00 */
[----:B--2---:R-:W-:Y:S01]  /*da90*/  F2FP.BF16.F32.PACK_AB R92, R41, R42 ;  /* 0x0000002a295c723e */ /* 0x004fe200000010ff */
[----:B------:R1:W-:Y:S02]  /*daa0*/  MUFU.EX2 R40, R0 ;  /* 0x0000000000287308 */ /* 0x0003e40000000800 */
[----:B-1----:R-:W-:Y:S01]  /*dab0*/  FFMA.FTZ R0, R219, UR9, -R3 ;  /* 0x00000009db007c23 */ /* 0x002fe20008010803 */
[----:B------:R-:W-:-:S02]  /*dac0*/  MOV R3, R141 ;  /* 0x0000008d00037202 */ /* 0x000fc40000000f00 */
[----:B------:R-:W1:Y:S03]  /*dad0*/  LDSM.16.MT88.4 R140, [R226+0x9c00] ;  /* 0x009c0000e28c783b */ /* 0x000e660000004200 */
[----:B------:R2:W3:Y:S01]  /*dae0*/  MUFU.EX2 R32, R0 ;  /* 0x0000000000207308 */ /* 0x0004e20000000800 */
[----:B------:R-:W-:Y:S01]  /*daf0*/  MOV R219, R82 ;  /* 0x0000005200db7202 */ /* 0x000fe20000000f00 */
[----:B------:R-:W-:Y:S01]  /*db00*/  FFMA.FTZ R3, R3, R44, R34 ;  /* 0x0000002c03037223 */ /* 0x000fe20000010022 */
[----:B------:R-:W4:Y:S01]  /*db10*/  LDSM.16.MT88.4 R80, [R224+0xbc00] ;  /* 0x00bc0000e050783b */ /* 0x000f220000004200 */
[--C-:B--2---:R-:W-:Y:S01]  /*db20*/  FFMA.FTZ R0, R216, UR9, -R12.reuse ;  /* 0x00000009d8007c23 */ /* 0x104fe2000801080c */
[----:B---3--:R-:W-:Y:S02]  /*db30*/  F2FP.BF16.F32.PACK_AB R94, R32, R40 ;  /* 0x00000028205e723e */ /* 0x008fe400000010ff */
[----:B------:R-:W-:Y:S01]  /*db40*/  MOV R216, R156 ;  /* 0x0000009c00d87202 */ /* 0x000fe20000000f00 */
[----:B------:R2:W-:Y:S02]  /*db50*/  MUFU.EX2 R27, R0 ;  /* 0x00000000001b7308 */ /* 0x0005e40000000800 */
[----:B--2---:R-:W-:Y:S01]  /*db60*/  FFMA.FTZ R0, R218, UR9, -R12 ;  /* 0x00000009da007c23 */ /* 0x004fe2000801080c */
[----:B------:R-:W-:-:S02]  /*db70*/  MOV R218, R159 ;  /* 0x0000009f00da7202 */ /* 0x000fc40000000f00 */
[----:B------:R-:W2:Y:S03]  /*db80*/  LDSM.16.MT88.4 R156, [R224+0xac00] ;  /* 0x00ac0000e09c783b */ /* 0x000ea60000004200 */
[----:B------:R3:W5:Y:S01]  /*db90*/  MUFU.EX2 R25, R0 ;  /* 0x0000000000197308 */ /* 0x0007620000000800 */
[----:B------:R-:W-:-:S04]  /*dba0*/  FFMA.FTZ R8, R28, R46, R218 ;  /* 0x0000002e1c087223 */ /* 0x000fc800000100da */
[----:B------:R-:W-:Y:S01]  /*dbb0*/  FADD.FTZ R11, R219, R8 ;  /* 0x00000008db0b7221 */ /* 0x000fe20000010000 */
        /* <DEDUP_REMOVED lines=10> */
[----:B----4-:R-:W-:Y:S01]  /*dc60*/  HMMA.16816.F32.BF16 R76, R92, R82, R88 ;  /* 0x000000525c4c723c */ /* 0x010fe20000041858 */
[----:B------:R-:W-:Y:S02]  /*dc70*/  F2FP.BF16.F32.PACK_AB R96, R105, R106 ;  /* 0x0000006a6960723e */ /* 0x000fe400000010ff */
[----:B------:R-:W-:-:S03]  /*dc80*/  F2FP.BF16.F32.PACK_AB R98, R63, R100 ;  /* 0x000000643f62723e */ /* 0x000fc600000010ff */
[----:B------:R-:W-:Y:S01]  /*dc90*/  HMMA.16816.F32.BF16 R88, R92, R4, R148 ;  /* 0x000000045c58723c */ /* 0x000fe20000041894 */
[----:B---3--:R-:W-:Y:S01]  /*dca0*/  FFMA.FTZ R0, R236, UR9, -R13 ;  /* 0x00000009ec007c23 */ /* 0x008fe2000801080d */
[----:B-----5:R-:W-:-:S03]  /*dcb0*/  F2FP.BF16.F32.PACK_AB R97, R14, R43 ;  /* 0x0000002b0e61723e */ /* 0x020fc600000010ff */
[----:B------:R1:W-:Y:S01]  /*dcc0*/  MUFU.EX2 R12, R0 ;  /* 0x00000000000c7308 */ /* 0x0003e20000000800 */
[C---:B------:R-:W-:Y:S06]  /*dcd0*/  HMMA.16816.F32.BF16 R112, R92.reuse, R124, R180 ;  /* 0x0000007c5c70723c */ /* 0x040fec00000418b4 */
[C---:B------:R-:W-:Y:S06]  /*dce0*/  HMMA.16816.F32.BF16 R120, R92.reuse, R126, R192 ;  /* 0x0000007e5c78723c */ /* 0x040fec00000418c0 */
[----:B------:R-:W-:Y:S01]  /*dcf0*/  HMMA.16816.F32.BF16 R128, R92, R140, R176 ;  /* 0x0000008c5c80723c */ /* 0x000fe200000418b0 */
[----:B-1----:R-:W-:-:S05]  /*dd00*/  FFMA.FTZ R0, R237, UR9, -R13 ;  /* 0x00000009ed007c23 */ /* 0x002fca000801080d */
[C---:B--2---:R-:W-:Y:S01]  /*dd10*/  HMMA.16816.F32.BF16 R144, R92.reuse, R156, R144 ;  /* 0x0000009c5c90723c */ /* 0x044fe20000041890 */
[----:B------:R1:W2:Y:S05]  /*dd20*/  MUFU.EX2 R9, R0 ;  /* 0x0000000000097308 */ /* 0x0002aa0000000800 */
[C---:B------:R-:W-:Y:S06]  /*dd30*/  HMMA.16816.F32.BF16 R152, R92.reuse, R158, R152 ;  /* 0x0000009e5c98723c */ /* 0x040fec0000041898 */
[C---:B------:R-:W-:Y:S06]  /*dd40*/  HMMA.16816.F32.BF16 R160, R92.reuse, R172, R160 ;  /* 0x000000ac5ca0723c */ /* 0x040fec00000418a0 */
[----:B------:R-:W-:Y:S01]  /*dd50*/  HMMA.16816.F32.BF16 R168, R92, R174, R168 ;  /* 0x000000ae5ca8723c */ /* 0x000fe200000418a8 */
[----:B-1----:R-:W-:Y:S01]  /*dd60*/  FFMA.FTZ R0, R216, R45, R29 ;  /* 0x0000002dd8007223 */ /* 0x002fe2000001001d */
[----:B--2---:R-:W-:-:S03]  /*dd70*/  F2FP.BF16.F32.PACK_AB R99, R9, R12 ;  /* 0x0000000c0963723e */ /* 0x004fc600000010ff */
[----:B------:R-:W-:Y:S01]  /*dd80*/  FADD.FTZ R10, R33, R0 ;  /* 0x00000000210a7221 */ /* 0x000fe20000010000 */
[----:B------:R-:W-:Y:S01]  /*dd90*/  FADD.FTZ R0, R217, R3 ;  /* 0x00000003d9007221 */ /* 0x000fe20000010000 */
[----:B------:R-:W-:Y:S01]  /*dda0*/  FADD.FTZ R3, R232, R11 ;  /* 0x0000000be8037221 */ /* 0x000fe20000010000 */
[----:B------:R-:W-:Y:S01]  /*ddb0*/  HMMA.16816.F32.BF16 R72, R92, R80, R72 ;  /* 0x000000505c48723c */ /* 0x000fe20000041848 */
[----:B------:R-:W-:Y:S01]  /*ddc0*/  FADD.FTZ R2, R233, R10 ;  /* 0x0000000ae9027221 */ /* 0x000fe20000010000 */
[----:B------:R-:W-:Y:S01]  /*ddd0*/  FADD.FTZ R0, R223, R0 ;  /* 0x00000000df007221 */ /* 0x000fe20000010000 */
[----:B------:R-:W-:Y:S02]  /*dde0*/  FADD.FTZ R3, R213, R3 ;  /* 0x00000003d5037221 */ /* 0x000fe40000010000 */
        /* <DEDUP_REMOVED lines=53> */
[----:B------:R-:W-:Y:S01]  /*e140*/  @P0 IADD3 R231, R238, -0x4, RZ ;  /* 0xfffffffceee70810 */ /* 0x000fe20007ffe0ff */
        /* <DEDUP_REMOVED lines=18> */
.L_x_444:
[----:B------:R-:W2:Y:S02]  /*e270*/  LDL.LU R0, [R1+0x8] ;  /* 0x0000080001007983 */ /* 0x000ea40000300800 */
[----:B--2---:R-:W-:-:S07]  /*e280*/  IADD3 R231, R0, -0x1, RZ ;  /* 0xffffffff00e77810 */ /* 0x004fce0007ffe0ff */
.L_x_447:
[----:B------:R-:W-:-:S13]  /*e290*/  ISETP.GE.AND P0, PT, R231, RZ, PT ;  /* 0x000000ffe700720c */ /* 0x000fda0003f06270 */
[----:B------:R-:W-:Y:S05]  /*e2a0*/  @!P0 BRA `(.L_x_448) ;  /* 0x0000003800988947 */ /* 0x000fea0003800000 */
[----:B------:R-:W2:Y:S01]  /*e2b0*/  LDL.LU R0, [R1+0x70] ;  /* 0x0000700001007983 */ /* 0x000ea20000300800 */
[----:B------:R-:W-:Y:S01]  /*e2c0*/  IMAD.MOV.U32 R100, RZ, RZ, R103 ;  /* 0x000000ffff647224 */ /* 0x000fe200078e0067 */
[----:B------:R-:W-:Y:S01]  /*e2d0*/  MOV R3, R104 ;  /* 0x0000006800037202 */ /* 0x000fe20000000f00 */
[----:B------:R-:W-:Y:S01]  /*e2e0*/  IMAD.MOV.U32 R106, RZ, RZ, R101 ;  /* 0x000000ffff6a7224 */ /* 0x000fe200078e0065 */
[----:B------:R-:W2:Y:S01]  /*e2f0*/  LDL.LU R2, [R1+0x80] ;  /* 0x0000800001027983 */ /* 0x000ea20000300800 */
        /* <DEDUP_REMOVED lines=15> */
.L_x_451:
        /* <DEDUP_REMOVED lines=27> */
.L_x_449:
        /* <DEDUP_REMOVED lines=27> */
[----:B------:R-:W1:Y:S08]  /*e750*/  LDSM.16.M88.4 R16, [R225+0x6000] ;  /* 0x00600000e110783b */ /* 0x000e700000000200 */
        /* <DEDUP_REMOVED lines=8> */
[----:B------:R-:W1:Y:S01]  /*e7e0*/  LDSM.16.M88.4 R180, [R227+0x6000] ;  /* 0x00600000e3b4783b */ /* 0x000e620000000200 */
        /* <DEDUP_REMOVED lines=309> */
.L_x_450:
        /* <DEDUP_REMOVED lines=541> */
.L_x_448:
[----:B------:R-:W2:Y:S04]  /*11d10*/  LDL.LU R5, [R1+0x28] ;  /* 0x0000280001057983 */ /* 0x000ea80000300800 */
[----:B------:R-:W3:Y:S04]  /*11d20*/  LDL.LU R4, [R1+0x2c] ;  /* 0x00002c0001047983 */ /* 0x000ee80000300800 */
[----:B------:R-:W4:Y:S04]  /*11d30*/  LDL.LU R11, [R1+0x34] ;  /* 0x00003400010b7983 */ /* 0x000f280000300800 */
[----:B------:R-:W5:Y:S04]  /*11d40*/  LDL.LU R10, [R1+0x30] ;  /* 0x00003000010a7983 */ /* 0x000f680000300800 */
[----:B------:R-:W5:Y:S01]  /*11d50*/  LDL R13, [R1+0x68] ;  /* 0x00006800010d7983 */ /* 0x000f620000100800 */
[----:B------:R-:W1:Y:S01]  /*11d60*/  S2UR UR4, SR_CgaCtaId ;  /* 0x00000000000479c3 */ /* 0x000e620000008800 */
[----:B------:R-:W-:Y:S01]  /*11d70*/  UMOV UR5, 0x400 ;  /* 0x0000040000057882 */ /* 0x000fe20000000000 */
[----:B------:R-:W1:Y:S02]  /*11d80*/  S2R R62, SR_TID.X ;  /* 0x00000000003e7919 */ /* 0x000e640000002100 */
[----:B-1----:R-:W-:Y:S01]  /*11d90*/  ULEA UR4, UR4, UR5, 0x18 ;  /* 0x0000000504047291 */ /* 0x002fe2000f8ec03f */
[----:B------:R-:W-:-:S04]  /*11da0*/  SHF.R.S32.HI R61, RZ, 0x1f, R62 ;  /* 0x0000001fff3d7819 */ /* 0x000fc8000001143e */
[CC--:B------:R-:W-:Y:S02]  /*11db0*/  LEA.HI R8, R61.reuse, R62.reuse, RZ, 0x2 ;  /* 0x0000003e3d087211 */ /* 0x0c0fe400078f10ff */
[----:B------:R-:W-:Y:S02]  /*11dc0*/  LEA.HI R61, R61, R62, RZ, 0x5 ;  /* 0x0000003e3d3d7211 */ /* 0x000fe400078f28ff */
[----:B------:R-:W-:Y:S02]  /*11dd0*/  SHF.R.S32.HI R9, RZ, 0x2, R8 ;  /* 0x00000002ff097819 */ /* 0x000fe40000011408 */
[----:B------:R-:W-:Y:S01]  /*11de0*/  SHF.R.S32.HI R51, RZ, 0x5, R61 ;  /* 0x00000005ff337819 */ /* 0x000fe2000001143d */
[----:B--2---:R-:W1:Y:S04]  /*11df0*/  SHFL.BFLY PT, R2, R5, 0x2, 0x1f ;  /* 0x0c401f0005027f89 */ /* 0x004e6800000e0000 */
[----:B---3--:R-:W2:Y:S04]  /*11e00*/  SHFL.BFLY PT, R0, R4, 0x2, 0x1f ;  /* 0x0c401f0004007f89 */ /* 0x008ea800000e0000 */
[----:B----4-:R-:W3:Y:S04]  /*11e10*/  SHFL.BFLY PT, R7, R11, 0x2, 0x1f ;  /* 0x0c401f000b077f89 */ /* 0x010ee800000e0000 */
[----:B-----5:R-:W4:Y:S01]  /*11e20*/  SHFL.BFLY PT, R6, R10, 0x2, 0x1f ;  /* 0x0c401f000a067f89 */ /* 0x020f2200000e0000 */
[----:B------:R-:W-:Y:S01]  /*11e30*/  ISETP.NE.AND P1, PT, R13, -0x1, PT ;  /* 0xffffffff0d00780c */ /* 0x000fe20003f25270 */
[----:B-1----:R-:W-:Y:S01]  /*11e40*/  FADD.FTZ R2, R2, R5 ;  /* 0x0000000502027221 */ /* 0x002fe20000010000 */
[----:B--2---:R-:W-:-:S04]  /*11e50*/  FADD.FTZ R0, R0, R4 ;  /* 0x0000000400007221 */ /* 0x004fc80000010000 */
[----:B------:R-:W1:Y:S01]  /*11e60*/  SHFL.BFLY PT, R3, R2, 0x1, 0x1f ;  /* 0x0c201f0002037f89 */ /* 0x000e6200000e0000 */
[----:B------:R-:W-:Y:S01]  /*11e70*/  SHF.R.S32.HI R4, RZ, 0x1f, R9 ;  /* 0x0000001fff047819 */ /* 0x000fe20000011409 */
[----:B---3--:R-:W-:Y:S02]  /*11e80*/  FADD.FTZ R7, R7, R11 ;  /* 0x0000000b07077221 */ /* 0x008fe40000010000 */
[----:B------:R-:W2:Y:S01]  /*11e90*/  SHFL.BFLY PT, R5, R0, 0x1, 0x1f ;  /* 0x0c201f0000057f89 */ /* 0x000ea200000e0000 */
[----:B------:R-:W-:Y:S01]  /*11ea0*/  LEA.HI R4, R4, R9, RZ, 0x3 ;  /* 0x0000000904047211 */ /* 0x000fe200078f18ff */
[----:B----4-:R-:W-:Y:S02]  /*11eb0*/  FADD.FTZ R6, R6, R10 ;  /* 0x0000000a06067221 */ /* 0x010fe40000010000 */
[----:B------:R-:W3:Y:S01]  /*11ec0*/  SHFL.BFLY PT, R55, R7, 0x1, 0x1f ;  /* 0x0c201f0007377f89 */ /* 0x000ee200000e0000 */
[----:B------:R-:W-:Y:S01]  /*11ed0*/  LOP3.LUT R4, R4, 0xfffffff8, RZ, 0xc0, !PT ;  /* 0xfffffff804047812 */ /* 0x000fe200078ec0ff */
[----:B------:R-:W4:Y:S02]  /*11ee0*/  @P1 LDC.64 R10, c[0x0][0x298] ;  /* 0x0000a600ff0a1b82 */ /* 0x000f240000000a00 */
[----:B------:R-:W5:Y:S01]  /*11ef0*/  SHFL.BFLY PT, R57, R6, 0x1, 0x1f ;  /* 0x0c201f0006397f89 */ /* 0x000f6200000e0000 */
[----:B------:R-:W-:Y:S01]  /*11f00*/  IADD3 R4, R9, -R4, RZ ;  /* 0x8000000409047210 */ /* 0x000fe20007ffe0ff */
[----:B-1----:R-:W-:-:S03]  /*11f10*/  FADD.FTZ R56, R2, R3 ;  /* 0x0000000302387221 */ /* 0x002fc60000010000 */
[----:B------:R-:W-:Y:S01]  /*11f20*/  LEA.HI R3, R4, R4, RZ, 0x1 ;  /* 0x0000000404037211 */ /* 0x000fe200078f08ff */
[----:B--2---:R-:W-:Y:S01]  /*11f30*/  FADD.FTZ R58, R0, R5 ;  /* 0x00000005003a7221 */ /* 0x004fe20000010000 */
[----:B------:R-:W-:Y:S02]  /*11f40*/  LOP3.LUT R5, R8, 0xfffffffc, RZ, 0xc0, !PT ;  /* 0xfffffffc08057812 */ /* 0x000fe400078ec0ff */
[----:B------:R-:W-:Y:S01]  /*11f50*/  SHF.R.S32.HI R2, RZ, 0x1, R3 ;  /* 0x00000001ff027819 */ /* 0x000fe20000011403 */
[----:B---3--:R-:W-:Y:S01]  /*11f60*/  FADD.FTZ R55, R7, R55 ;  /* 0x0000003707377221 */ /* 0x008fe20000010000 */
[----:B------:R-:W-:Y:S02]  /*11f70*/  LOP3.LUT R8, R3, 0x3fffffe, RZ, 0xc0, !PT ;  /* 0x03fffffe03087812 */ /* 0x000fe400078ec0ff */
[----:B------:R-:W-:Y:S01]  /*11f80*/  IADD3 R3, -R5, R62, RZ ;  /* 0x0000003e05037210 */ /* 0x000fe20007ffe1ff */
[----:B-----5:R-:W-:Y:S01]  /*11f90*/  FADD.FTZ R57, R6, R57 ;  /* 0x0000003906397221 */ /* 0x020fe20000010000 */
[----:B------:R-:W-:-:S02]  /*11fa0*/  SHF.L.U32 R9, R2, 0x6, RZ ;  /* 0x0000000602097819 */ /* 0x000fc400000006ff */
[----:B------:R-:W-:Y:S02]  /*11fb0*/  FSETP.NE.FTZ.AND P5, PT, R56, RZ, PT ;  /* 0x000000ff3800720b */ /* 0x000fe40003fb5000 */
[----:B------:R-:W-:Y:S02]  /*11fc0*/  IADD3 R5, R4, -R8, RZ ;  /* 0x8000000804057210 */ /* 0x000fe40007ffe0ff */
[----:B------:R-:W-:Y:S02]  /*11fd0*/  LEA R3, R51, R3, 0x8 ;  /* 0x0000000333037211 */ /* 0x000fe400078e40ff */
[----:B------:R-:W-:Y:S02]  /*11fe0*/  LOP3.LUT R4, R9, 0xc0, RZ, 0xc0, !PT ;  /* 0x000000c009047812 */ /* 0x000fe400078ec0ff */
[----:B------:R-:W-:Y:S02]  /*11ff0*/  FSETP.NE.FTZ.AND P4, PT, R58, RZ, PT ;  /* 0x000000ff3a00720b */ /* 0x000fe40003f95000 */
[----:B------:R-:W-:-:S02]  /*12000*/  MOV R0, 0x3f800000 ;  /* 0x3f80000000007802 */ /* 0x000fc40000000f00 */
[----:B------:R-:W-:Y:S02]  /*12010*/  LEA R3, R5, R3, 0x4 ;  /* 0x0000000305037211 */ /* 0x000fe400078e20ff */
[----:B------:R-:W-:Y:S01]  /*12020*/  LEA.HI R12, R4, R4, RZ, 0x1d ;  /* 0x00000004040c7211 */ /* 0x000fe200078fe8ff */
[----:B----4-:R-:W-:Y:S01]  /*12030*/  @P1 IMAD.WIDE.U32 R4, R13, R10, RZ ;  /* 0x0000000a0d041225 */ /* 0x010fe200078e00ff */
[----:B------:R-:W1:Y:S02]  /*12040*/  @P5 MUFU.RCP R0, R56 ;  /* 0x0000003800005308 */ /* 0x000e640000001000 */
[----:B------:R-:W-:Y:S01]  /*12050*/  LEA R12, R3, R12, 0x1 ;  /* 0x0000000c030c7211 */ /* 0x000fe200078e08ff */
[----:B------:R-:W-:Y:S01]  /*12060*/  @P1 IMAD R60, R13, R11, R5 ;  /* 0x0000000b0d3c1224 */ /* 0x000fe200078e0205 */
[----:B------:R-:W-:Y:S02]  /*12070*/  MOV R3, 0x3f800000 ;  /* 0x3f80000000037802 */ /* 0x000fe40000000f00 */
[----:B------:R-:W-:-:S02]  /*12080*/  LEA R12, R12, UR4, 0x1 ;  /* 0x000000040c0c7c11 */ /* 0x000fc4000f8e08ff */
[----:B------:R-:W-:Y:S02]  /*12090*/  @P1 MOV R59, R4 ;  /* 0x00000004003b1202 */ /* 0x000fe40000000f00 */
[----:B------:R2:W3:Y:S01]  /*120a0*/  @P4 MUFU.RCP R3, R58 ;  /* 0x0000003a00034308 */ /* 0x0004e20000001000 */
        /* <DEDUP_REMOVED lines=23> */
[----:B--23--:R-:W-:Y:S06]  /*12220*/  @P1 BRA `(.L_x_452) ;  /* 0x0000000000201947 */ /* 0x00cfec0003800000 */
        /* <DEDUP_REMOVED lines=8> */
.L_x_452:
[----:B------:R-:W-:Y:S01]  /*122b0*/  ULDC.U8 UR4, c[0x0][0x3d8] ;  /* 0x0000f60000047ab9 */ /* 0x000fe20000000000 */
[----:B------:R-:W-:Y:S01]  /*122c0*/  LOP3.LUT R4, R2, 0x1, RZ, 0xc0, !PT ;  /* 0x0000000102047812 */ /* 0x000fe200078ec0ff */
[----:B------:R-:W-:Y:S01]  /*122d0*/  FMUL.FTZ R26, R0, R97 ;  /* 0x00000061001a7220 */ /* 0x000fe20000410000 */
[----:B------:R-:W-:Y:S01]  /*122e0*/  ISETP.NE.AND P2, PT, RZ, UR4, PT ;  /* 0x00000004ff007c0c */ /* 0x000fe2000bf45270 */
[----:B------:R-:W-:Y:S01]  /*122f0*/  ULDC.U8 UR4, c[0x0][0x3d9] ;  /* 0x0000f64000047ab9 */ /* 0x000fe20000000000 */
[----:B------:R-:W-:Y:S01]  /*12300*/  ISETP.NE.U32.AND P0, PT, R4, 0x1, PT ;  /* 0x000000010400780c */ /* 0x000fe20003f05070 */
[C---:B------:R-:W-:Y:S01]  /*12310*/  FMUL.FTZ R118, R3.reuse, R118 ;  /* 0x0000007603767220 */ /* 0x040fe20000410000 */
[----:B------:R-:W-:Y:S01]  /*12320*/  ISETP.NE.OR P3, PT, RZ, UR4, !P2 ;  /* 0x00000004ff007c0c */ /* 0x000fe2000d765670 */
[C---:B------:R-:W-:Y:S01]  /*12330*/  FMUL.FTZ R48, R3.reuse, R119 ;  /* 0x0000007703307220 */ /* 0x040fe20000410000 */
[C---:B------:R-:W-:Y:S01]  /*12340*/  FMUL.FTZ R126, R3.reuse, R126 ;  /* 0x0000007e037e7220 */ /* 0x040fe20000410000 */
[C---:B------:R-:W-:Y:S01]  /*12350*/  FMUL.FTZ R127, R3.reuse, R127 ;  /* 0x0000007f037f7220 */ /* 0x040fe20000410000 */
[C---:B------:R-:W-:Y:S01]  /*12360*/  FMUL.FTZ R134, R3.reuse, R134 ;  /* 0x0000008603867220 */ /* 0x040fe20000410000 */
[----:B------:R-:W-:Y:S01]  /*12370*/  FMUL.FTZ R21, R3, R135 ;  /* 0x0000008703157220 */ /* 0x000fe20000410000 */
[----:B------:R-:W-:-:S02]  /*12380*/  PLOP3.LUT P6, PT, PT, PT, PT, 0x8, 0x0 ;  /* 0x000000000000781c */ /* 0x000fc40003fce170 */
[----:B------:R-:W-:-:S05]  /*12390*/  CS2R R52, SRZ ;  /* 0x0000000000347805 */ /* 0x000fca000001ff00 */
[----:B------:R-:W-:Y:S06]  /*123a0*/  @P3 BRA `(.L_x_453) ;  /* 0x00000000001c3947 */ /* 0x000fec0003800000 */
[----:B------:R-:W1:Y:S01]  /*123b0*/  S2R R0, SR_CTAID.Y ;  /* 0x0000000000007919 */ /* 0x000e620000002600 */
[----:B------:R-:W1:Y:S01]  /*123c0*/  LDC R4, c[0x0][0x2c4] ;  /* 0x0000b100ff047b82 */ /* 0x000e620000000800 */
[----:B------:R-:W-:Y:S01]  /*123d0*/  PLOP3.LUT P6, PT, PT, PT, PT, 0x80, 0x0 ;  /* 0x000000000000781c */ /* 0x000fe20003fcf070 */
[----:B-1----:R-:W-:-:S05]  /*123e0*/  IMAD R0, R0, R4, RZ ;  /* 0x0000000400007224 */ /* 0x002fca00078e02ff */
[----:B------:R-:W-:-:S04]  /*123f0*/  SEL R0, R0, R13, !P1 ;  /* 0x0000000d00007207 */ /* 0x000fc80004800000 */
[--C-:B------:R-:W-:Y:S01]  /*12400*/  SHF.R.S32.HI R53, RZ, 0x1f, R0.reuse ;  /* 0x0000001fff357819 */ /* 0x100fe20000011400 */
[----:B------:R-:W-:-:S07]  /*12410*/  IMAD.MOV.U32 R52, RZ, RZ, R0 ;  /* 0x000000ffff347224 */ /* 0x000fce00078e0000 */
.L_x_453:
[----:B------:R1:W5:Y:S01]  /*12420*/  LDL R63, [R1+0x6c] ;  /* 0x00006c00013f7983 */ /* 0x0003620000100800 */
[----:B------:R-:W-:Y:S01]  /*12430*/  ISETP.NE.AND P1, PT, RZ, UR4, PT ;  /* 0x00000004ff007c0c */ /* 0x000fe2000bf25270 */
[C---:B------:R-:W-:Y:S01]  /*12440*/  FMUL.FTZ R142, R3.reuse, R142 ;  /* 0x0000008e038e7220 */ /* 0x040fe20000410000 */
[C---:B------:R-:W-:Y:S01]  /*12450*/  IADD3 R11, R12.reuse, -0x10, RZ ;  /* 0xfffffff00c0b7810 */ /* 0x040fe20007ffe0ff */
[C---:B------:R-:W-:Y:S01]  /*12460*/  FMUL.FTZ R17, R3.reuse, R143 ;  /* 0x0000008f03117220 */ /* 0x040fe20000410000 */
[----:B------:R-:W-:Y:S01]  /*12470*/  @P0 IADD3 R11, R12, 0x10, RZ ;  /* 0x000000100c0b0810 */ /* 0x000fe20007ffe0ff */
[C---:B------:R-:W-:Y:S01]  /*12480*/  FMUL.FTZ R150, R3.reuse, R150 ;  /* 0x0000009603967220 */ /* 0x040fe20000410000 */
[----:B------:R-:W-:Y:S01]  /*12490*/  LOP3.LUT P0, RZ, R2, 0x2, RZ, 0xc0, !PT ;  /* 0x0000000202ff7812 */ /* 0x000fe2000780c0ff */
[C---:B------:R-:W-:Y:S01]  /*124a0*/  FMUL.FTZ R13, R3.reuse, R151 ;  /* 0x00000097030d7220 */ /* 0x040fe20000410000 */
[----:B------:R-:W-:Y:S01]  /*124b0*/  MOV R54, 0x20 ;  /* 0x0000002000367802 */ /* 0x000fe20000000f00 */
[----:B------:R-:W-:Y:S01]  /*124c0*/  FMUL.FTZ R158, R3, R158 ;  /* 0x0000009e039e7220 */ /* 0x000fe20000410000 */
[----:B------:R-:W-:Y:S01]  /*124d0*/  FSETP.NE.FTZ.AND P3, PT, R55, RZ, PT ;  /* 0x000000ff3700720b */ /* 0x000fe20003f75000 */
[C---:B------:R-:W-:Y:S01]  /*124e0*/  FMUL.FTZ R7, R3.reuse, R159 ;  /* 0x0000009f03077220 */ /* 0x040fe20000410000 */
[----:B------:R-:W-:Y:S01]  /*124f0*/  SEL R54, R54, 0xffffffe0, !P0 ;  /* 0xffffffe036367807 */ /* 0x000fe20004000000 */
[C---:B------:R-:W-:Y:S01]  /*12500*/  FMUL.FTZ R166, R3.reuse, R166 ;  /* 0x000000a603a67220 */ /* 0x040fe20000410000 */
[----:B------:R-:W-:Y:S01]  /*12510*/  PLOP3.LUT P0, PT, PT, PT, PT, 0x8, 0x0 ;  /* 0x000000000000781c */ /* 0x000fe20003f0e170 */
[C---:B------:R-:W-:Y:S01]  /*12520*/  FMUL.FTZ R45, R3.reuse, R167 ;  /* 0x000000a7032d7220 */ /* 0x040fe20000410000 */
[----:B------:R-:W-:Y:S01]  /*12530*/  @!P1 PLOP3.LUT P0, PT, P2, PT, PT, 0x80, 0x0 ;  /* 0x000000000000981c */ /* 0x000fe2000170f070 */
[----:B------:R-:W-:Y:S01]  /*12540*/  FMUL.FTZ R174, R3, R174 ;  /* 0x000000ae03ae7220 */ /* 0x000fe20000410000 */
[----:B------:R-:W-:Y:S01]  /*12550*/  FSETP.NE.FTZ.AND P2, PT, R57, RZ, PT ;  /* 0x000000ff3900720b */ /* 0x000fe20003f55000 */
[C---:B------:R-:W-:Y:S01]  /*12560*/  FMUL.FTZ R41, R3.reuse, R175 ;  /* 0x000000af03297220 */ /* 0x040fe20000410000 */
[----:B------:R-:W-:Y:S01]  /*12570*/  MOV R2, 0x3f800000 ;  /* 0x3f80000000027802 */ /* 0x000fe20000000f00 */
[C---:B------:R-:W-:Y:S01]  /*12580*/  FMUL.FTZ R70, R3.reuse, R70 ;  /* 0x0000004603467220 */ /* 0x040fe20000410000 */
[----:B------:R-:W-:Y:S01]  /*12590*/  MOV R0, 0x3f800000 ;  /* 0x3f80000000007802 */ /* 0x000fe20000000f00 */
[C---:B------:R-:W-:Y:S01]  /*125a0*/  FMUL.FTZ R37, R3.reuse, R71 ;  /* 0x0000004703257220 */ /* 0x040fe20000410000 */
[C---:B------:R-:W-:Y:S01]  /*125b0*/  FMUL.FTZ R82, R3.reuse, R82 ;  /* 0x0000005203527220 */ /* 0x040fe20000410000 */
[C---:B------:R-:W-:Y:S01]  /*125c0*/  FMUL.FTZ R33, R3.reuse, R83 ;  /* 0x0000005303217220 */ /* 0x040fe20000410000 */
[----:B------:R-:W2:Y:S01]  /*125d0*/  @P3 MUFU.RCP R2, R55 ;  /* 0x0000003700023308 */ /* 0x000ea20000001000 */
[C---:B------:R-:W-:Y:S01]  /*125e0*/  FMUL.FTZ R86, R3.reuse, R86 ;  /* 0x0000005603567220 */ /* 0x040fe20000410000 */
[C---:B------:R-:W-:Y:S01]  /*125f0*/  FMUL.FTZ R29, R3.reuse, R87 ;  /* 0x00000057031d7220 */ /* 0x040fe20000410000 */
[C---:B------:R-:W-:Y:S01]  /*12600*/  FMUL.FTZ R98, R3.reuse, R98 ;  /* 0x0000006203627220 */ /* 0x040fe20000410000 */
[----:B------:R-:W-:Y:S01]  /*12610*/  FMUL.FTZ R25, R3, R99 ;  /* 0x0000006303197220 */ /* 0x000fe20000410000 */
[----:B------:R-:W-:Y:S01]  /*12620*/  F2FP.BF16.F32.PACK_AB R49, R49, R116 ;  /* 0x000000743131723e */ /* 0x000fe200000010ff */
[----:B------:R-:W3:Y:S01]  /*12630*/  S2UR UR4, SR_CTAID.X ;  /* 0x00000000000479c3 */ /* 0x000ee20000002500 */
[----:B------:R-:W-:Y:S01]  /*12640*/  F2FP.BF16.F32.PACK_AB R48, R48, R118 ;  /* 0x000000763030723e */ /* 0x000fe200000010ff */
[----:B------:R-:W4:Y:S01]  /*12650*/  @P2 MUFU.RCP R0, R57 ;  /* 0x0000003900002308 */ /* 0x000f220000001000 */
[----:B------:R-:W-:Y:S01]  /*12660*/  F2FP.BF16.F32.PACK_AB R22, R22, R132 ;  /* 0x000000841616723e */ /* 0x000fe200000010ff */
[----:B------:R-:W-:Y:S01]  /*12670*/  STS [R12], R49 ;  /* 0x000000310c007388 */ /* 0x000fe20000000800 */
[----:B------:R-:W-:Y:S01]  /*12680*/  F2FP.BF16.F32.PACK_AB R21, R21, R134 ;  /* 0x000000861515723e */ /* 0x000fe200000010ff */
[----:B------:R-:W-:Y:S01]  /*12690*/  BSSY B0, `(.L_x_454) ;  /* 0x00000f6000007945 */ /* 0x000fe20003800000 */
[----:B------:R-:W-:Y:S01]  /*126a0*/  F2FP.BF16.F32.PACK_AB R18, R18, R140 ;  /* 0x0000008c1212723e */ /* 0x000fe200000010ff */
[----:B------:R-:W-:Y:S01]  /*126b0*/  STS [R12+0x200], R48 ;  /* 0x000200300c007388 */ /* 0x000fe20000000800 */
[----:B------:R-:W-:Y:S01]  /*126c0*/  F2FP.BF16.F32.PACK_AB R17, R17, R142 ;  /* 0x0000008e1111723e */ /* 0x000fe200000010ff */
        /* <DEDUP_REMOVED lines=50> */
[----:B------:R-:W-:Y:S01]  /*129f0*/  F2FP.BF16.F32.PACK_AB R47, R47, R112 ;  /* 0x000000702f2f723e */ /* 0x000fe200000010ff */
[----:B------:R2:W-:Y:S01]  /*12a00*/  STS [R11], R2 ;  /* 0x000000020b007388 */ /* 0x0005e20000000800 */
[----:B------:R-:W-:Y:S02]  /*12a10*/  F2FP.BF16.F32.PACK_AB R3, R115, R3 ;  /* 0x000000037303723e */ /* 0x000fe400000010ff */
[----:B------:R-:W-:Y:S01]  /*12a20*/  F2FP.BF16.F32.PACK_AB R46, R46, R120 ;  /* 0x000000782e2e723e */ /* 0x000fe200000010ff */
[----:B------:R4:W-:Y:S01]  /*12a30*/  STS [R11+0x200], R0 ;  /* 0x000200000b007388 */ /* 0x0009e20000000800 */
[----:B------:R-:W-:Y:S02]  /*12a40*/  F2FP.BF16.F32.PACK_AB R23, R123, R23 ;  /* 0x000000177b17723e */ /* 0x000fe400000010ff */
[----:B------:R-:W-:Y:S01]  /*12a50*/  F2FP.BF16.F32.PACK_AB R20, R20, R128 ;  /* 0x000000801414723e */ /* 0x000fe200000010ff */
[----:B------:R-:W-:Y:S01]  /*12a60*/  STS [R12+0x1000], R47 ;  /* 0x0010002f0c007388 */ /* 0x000fe20000000800 */
[----:B------:R-:W-:-:S02]  /*12a70*/  F2FP.BF16.F32.PACK_AB R19, R131, R19 ;  /* 0x000000138313723e */ /* 0x000fc400000010ff */
[----:B------:R-:W-:Y:S01]  /*12a80*/  F2FP.BF16.F32.PACK_AB R16, R16, R136 ;  /* 0x000000881010723e */ /* 0x000fe200000010ff */
[----:B------:R1:W-:Y:S01]  /*12a90*/  STS [R12+0x1200], R3 ;  /* 0x001200030c007388 */ /* 0x0003e20000000800 */
[----:B------:R-:W-:Y:S02]  /*12aa0*/  F2FP.BF16.F32.PACK_AB R15, R139, R15 ;  /* 0x0000000f8b0f723e */ /* 0x000fe400000010ff */
[----:B------:R-:W-:Y:S01]  /*12ab0*/  F2FP.BF16.F32.PACK_AB R14, R14, R148 ;  /* 0x000000940e0e723e */ /* 0x000fe200000010ff */
[----:B------:R-:W-:Y:S01]  /*12ac0*/  STS [R11+0x1000], R46 ;  /* 0x0010002e0b007388 */ /* 0x000fe20000000800 */
[----:B------:R-:W-:Y:S02]  /*12ad0*/  F2FP.BF16.F32.PACK_AB R13, R13, R150 ;  /* 0x000000960d0d723e */ /* 0x000fe400000010ff */
[----:B------:R-:W-:Y:S01]  /*12ae0*/  F2FP.BF16.F32.PACK_AB R8, R157, R156 ;  /* 0x0000009c9d08723e */ /* 0x000fe200000010ff */
[----:B------:R-:W-:Y:S01]  /*12af0*/  STS [R11+0x1200], R23 ;  /* 0x001200170b007388 */ /* 0x000fe20000000800 */
[----:B------:R-:W-:-:S02]  /*12b00*/  F2FP.BF16.F32.PACK_AB R7, R7, R158 ;  /* 0x0000009e0707723e */ /* 0x000fc400000010ff */
[----:B------:R-:W-:Y:S02]  /*12b10*/  F2FP.BF16.F32.PACK_AB R10, R10, R144 ;  /* 0x000000900a0a723e */ /* 0x000fe400000010ff */
[----:B--2---:R-:W-:Y:S02]  /*12b20*/  IADD3 R2, R12, R54, RZ ;  /* 0x000000360c027210 */ /* 0x004fe40007ffe0ff */
[----:B------:R-:W-:Y:S02]  /*12b30*/  F2FP.BF16.F32.PACK_AB R9, R147, R9 ;  /* 0x000000099309723e */ /* 0x000fe400000010ff */
[----:B----4-:R-:W-:Y:S01]  /*12b40*/  IADD3 R0, R54, R11, RZ ;  /* 0x0000000b36007210 */ /* 0x010fe20007ffe0ff */
[----:B------:R-:W-:Y:S01]  /*12b50*/  STS [R2], R22 ;  /* 0x0000001602007388 */ /* 0x000fe20000000800 */
[----:B------:R-:W-:Y:S02]  /*12b60*/  F2FP.BF16.F32.PACK_AB R6, R6, R152 ;  /* 0x000000980606723e */ /* 0x000fe400000010ff */
[----:B------:R-:W-:Y:S01]  /*12b70*/  F2FP.BF16.F32.PACK_AB R5, R155, R5 ;  /* 0x000000059b05723e */ /* 0x000fe200000010ff */
[----:B------:R-:W-:Y:S01]  /*12b80*/  STS [R2+0x200], R21 ;  /* 0x0002001502007388 */ /* 0x000fe20000000800 */
[----:B------:R-:W-:-:S02]  /*12b90*/  F2FP.BF16.F32.PACK_AB R4, R165, R164 ;  /* 0x000000a4a504723e */ /* 0x000fc400000010ff */
[----:B------:R-:W-:Y:S01]  /*12ba0*/  F2FP.BF16.F32.PACK_AB R45, R45, R166 ;  /* 0x000000a62d2d723e */ /* 0x000fe200000010ff */
[----:B------:R-:W-:Y:S01]  /*12bb0*/  STS [R0], R18 ;  /* 0x0000001200007388 */ /* 0x000fe20000000800 */
[----:B------:R-:W-:Y:S01]  /*12bc0*/  F2FP.BF16.F32.PACK_AB R42, R42, R172 ;  /* 0x000000ac2a2a723e */ /* 0x000fe200000010ff */
[----:B-1----:R-:W1:Y:S01]  /*12bd0*/  @!P1 LDC R3, c[0x0][0x2c4] ;  /* 0x0000b100ff039b82 */ /* 0x002e620000000800 */
[----:B------:R-:W-:Y:S01]  /*12be0*/  F2FP.BF16.F32.PACK_AB R41, R41, R174 ;  /* 0x000000ae2929723e */ /* 0x000fe200000010ff */
[----:B------:R-:W-:Y:S01]  /*12bf0*/  STS [R0+0x200], R17 ;  /* 0x0002001100007388 */ /* 0x000fe20000000800 */
[----:B------:R-:W-:Y:S02]  /*12c00*/  F2FP.BF16.F32.PACK_AB R44, R44, R160 ;  /* 0x000000a02c2c723e */ /* 0x000fe400000010ff */
[----:B------:R-:W-:Y:S01]  /*12c10*/  F2FP.BF16.F32.PACK_AB R43, R163, R43 ;  /* 0x0000002ba32b723e */ /* 0x000fe200000010ff */
[----:B------:R-:W-:Y:S01]  /*12c20*/  STS [R2+0x1000], R20 ;  /* 0x0010001402007388 */ /* 0x000fe20000000800 */
[----:B------:R-:W-:-:S02]  /*12c30*/  F2FP.BF16.F32.PACK_AB R40, R40, R168 ;  /* 0x000000a82828723e */ /* 0x000fc400000010ff */
[----:B------:R-:W-:Y:S01]  /*12c40*/  F2FP.BF16.F32.PACK_AB R39, R171, R39 ;  /* 0x00000027ab27723e */ /* 0x000fe200000010ff */
[----:B------:R-:W-:Y:S01]  /*12c50*/  STS [R2+0x1200], R19 ;  /* 0x0012001302007388 */ /* 0x000fe20000000800 */
        /* <DEDUP_REMOVED lines=8> */
[----:B------:R-:W-:Y:S01]  /*12ce0*/  STS [R12+0x2000], R14 ;  /* 0x0020000e0c007388 */ /* 0x000fe20000000800 */
[----:B------:R-:W-:Y:S01]  /*12cf0*/  F2FP.BF16.F32.PACK_AB R32, R32, R76 ;  /* 0x0000004c2020723e */ /* 0x000fe200000010ff */
[----:B-1----:R-:W1:Y:S01]  /*12d00*/  @P0 LDC R3, c[0x0][0x2e4] ;  /* 0x0000b900ff030b82 */ /* 0x002e620000000800 */
[----:B------:R-:W-:Y:S01]  /*12d10*/  F2FP.BF16.F32.PACK_AB R31, R79, R31 ;  /* 0x0000001f4f1f723e */ /* 0x000fe200000010ff */
[----:B------:R-:W-:Y:S01]  /*12d20*/  STS [R12+0x2200], R13 ;  /* 0x0022000d0c007388 */ /* 0x000fe20000000800 */
[----:B------:R-:W-:Y:S02]  /*12d30*/  F2FP.BF16.F32.PACK_AB R30, R30, R84 ;  /* 0x000000541e1e723e */ /* 0x000fe400000010ff */
[----:B------:R-:W-:Y:S01]  /*12d40*/  F2FP.BF16.F32.PACK_AB R29, R29, R86 ;  /* 0x000000561d1d723e */ /* 0x000fe200000010ff */
[----:B------:R3:W-:Y:S01]  /*12d50*/  STS [R11+0x2000], R8 ;  /* 0x002000080b007388 */ /* 0x0007e20000000800 */
[----:B------:R-:W-:-:S02]  /*12d60*/  F2FP.BF16.F32.PACK_AB R26, R26, R96 ;  /* 0x000000601a1a723e */ /* 0x000fc400000010ff */
[----:B------:R-:W-:Y:S01]  /*12d70*/  F2FP.BF16.F32.PACK_AB R25, R25, R98 ;  /* 0x000000621919723e */ /* 0x000fe200000010ff */
[----:B------:R-:W-:Y:S01]  /*12d80*/  STS [R11+0x2200], R7 ;  /* 0x002200070b007388 */ /* 0x000fe20000000800 */
[----:B------:R-:W-:Y:S02]  /*12d90*/  F2FP.BF16.F32.PACK_AB R28, R28, R88 ;  /* 0x000000581c1c723e */ /* 0x000fe400000010ff */
[----:B------:R-:W-:Y:S01]  /*12da0*/  F2FP.BF16.F32.PACK_AB R27, R91, R27 ;  /* 0x0000001b5b1b723e */ /* 0x000fe200000010ff */
[----:B------:R3:W-:Y:S01]  /*12db0*/  STS [R12+0x3000], R10 ;  /* 0x0030000a0c007388 */ /* 0x0007e20000000800 */
[----:B------:R-:W-:Y:S01]  /*12dc0*/  F2FP.BF16.F32.PACK_AB R24, R24, R92 ;  /* 0x0000005c1818723e */ /* 0x000fe200000010ff */
[----:B--2---:R-:W2:Y:S01]  /*12dd0*/  @P3 LDC R16, c[0x0][0x2e8] ;  /* 0x0000ba00ff103b82 */ /* 0x004ea20000000800 */
[----:B------:R-:W-:Y:S01]  /*12de0*/  F2FP.BF16.F32.PACK_AB R50, R95, R50 ;  /* 0x000000325f32723e */ /* 0x000fe200000010ff */
[----:B------:R1:W-:Y:S01]  /*12df0*/  STS [R12+0x3200], R9 ;  /* 0x003200090c007388 */ /* 0x0003e20000000800 */
[----:B------:R-:W-:-:S03]  /*12e00*/  MOV R19, 0x7f800000 ;  /* 0x7f80000000137802 */ /* 0x000fc60000000f00 */
[----:B------:R1:W-:Y:S02]  /*12e10*/  STS [R11+0x3000], R6 ;  /* 0x003000060b007388 */ /* 0x0003e40000000800 */
[----:B----4-:R-:W4:Y:S02]  /*12e20*/  @!P1 LDC R15, c[0x0][0x270] ;  /* 0x00009c00ff0f9b82 */ /* 0x010f240000000800 */
[----:B------:R1:W-:Y:S04]  /*12e30*/  STS [R11+0x3200], R5 ;  /* 0x003200050b007388 */ /* 0x0003e80000000800 */
[----:B------:R2:W-:Y:S02]  /*12e40*/  STS [R2+0x2000], R4 ;  /* 0x0020000402007388 */ /* 0x0005e40000000800 */
[----:B---3--:R-:W3:Y:S02]  /*12e50*/  @P1 LDC R8, c[0x0][0x2c0] ;  /* 0x0000b000ff081b82 */ /* 0x008ee40000000800 */
[----:B------:R-:W-:Y:S04]  /*12e60*/  STS [R2+0x2200], R45 ;  /* 0x0022002d02007388 */ /* 0x000fe80000000800 */
[----:B------:R-:W-:Y:S01]  /*12e70*/  STS [R0+0x2000], R42 ;  /* 0x0020002a00007388 */ /* 0x000fe20000000800 */
[----:B------:R-:W-:Y:S03]  /*12e80*/  @P4 MUFU.LG2 R10, R58 ;  /* 0x0000003a000a4308 */ /* 0x000fe60000000c00 */
[----:B------:R-:W-:Y:S01]  /*12e90*/  STS [R0+0x2200], R41 ;  /* 0x0022002900007388 */ /* 0x000fe20000000800 */
[----:B-1----:R-:W1:Y:S03]  /*12ea0*/  @P5 LDC R9, c[0x0][0x2e8] ;  /* 0x0000ba00ff095b82 */ /* 0x002e660000000800 */
[----:B------:R-:W-:Y:S04]  /*12eb0*/  STS [R2+0x3000], R44 ;  /* 0x0030002c02007388 */ /* 0x000fe80000000800 */
[----:B------:R-:W-:Y:S01]  /*12ec0*/  STS [R2+0x3200], R43 ;  /* 0x0032002b02007388 */ /* 0x000fe20000000800 */
[----:B------:R-:W4:Y:S01]  /*12ed0*/  @P1 LDC.64 R6, c[0x0][0x2c0] ;  /* 0x0000b000ff061b82 */ /* 0x000f220000000a00 */
[----:B------:R-:W-:Y:S01]  /*12ee0*/  LOP3.LUT R5, R61, 0xffffffe0, RZ, 0xc0, !PT ;  /* 0xffffffe03d057812 */ /* 0x000fe200078ec0ff */
[----:B------:R-:W2:Y:S01]  /*12ef0*/  S2R R14, SR_TID.X ;  /* 0x00000000000e7919 */ /* 0x000ea20000002100 */
[----:B------:R-:W-:-:S03]  /*12f00*/  @!P1 MOV R8, 0x1 ;  /* 0x0000000100089802 */ /* 0x000fc60000000f00 */
[----:B------:R-:W-:Y:S01]  /*12f10*/  IMAD.IADD R5, R62, 0x1, -R5 ;  /* 0x000000013e057824 */ /* 0x000fe200078e0a05 */
[----:B------:R-:W-:Y:S04]  /*12f20*/  STS [R0+0x3000], R40 ;  /* 0x0030002800007388 */ /* 0x000fe80000000800 */
[----:B------:R-:W-:Y:S01]  /*12f30*/  STS [R0+0x3200], R39 ;  /* 0x0032002700007388 */ /* 0x000fe20000000800 */
[----:B------:R-:W-:-:S03]  /*12f40*/  LOP3.LUT P0, RZ, R5, 0x3, RZ, 0xc0, !PT ;  /* 0x0000000305ff7812 */ /* 0x000fc6000780c0ff */
[----:B------:R-:W-:Y:S04]  /*12f50*/  STS [R12+0x4000], R38 ;  /* 0x004000260c007388 */ /* 0x000fe80000000800 */
[----:B------:R-:W-:Y:S04]  /*12f60*/  STS [R12+0x4200], R37 ;  /* 0x004200250c007388 */ /* 0x000fe80000000800 */
[----:B------:R-:W-:Y:S04]  /*12f70*/  STS [R11+0x4000], R34 ;  /* 0x004000220b007388 */ /* 0x000fe80000000800 */
[----:B------:R-:W-:Y:S04]  /*12f80*/  STS [R11+0x4200], R33 ;  /* 0x004200210b007388 */ /* 0x000fe80000000800 */
[----:B------:R-:W-:Y:S04]  /*12f90*/  STS [R12+0x5000], R36 ;  /* 0x005000240c007388 */ /* 0x000fe80000000800 */
[----:B------:R3:W-:Y:S01]  /*12fa0*/  STS [R12+0x5200], R35 ;  /* 0x005200230c007388 */ /* 0x0007e20000000800 */
[----:B--2---:R-:W-:-:S03]  /*12fb0*/  SHF.R.S32.HI R13, RZ, 0x1f, R14 ;  /* 0x0000001fff0d7819 */ /* 0x004fc6000001140e */
[----:B------:R-:W-:Y:S01]  /*12fc0*/  STS [R11+0x5000], R32 ;  /* 0x005000200b007388 */ /* 0x000fe20000000800 */
[----:B------:R-:W-:-:S03]  /*12fd0*/  LEA.HI R13, R13, R14, RZ, 0x2 ;  /* 0x0000000e0d0d7211 */ /* 0x000fc600078f10ff */
[----:B------:R2:W-:Y:S01]  /*12fe0*/  STS [R11+0x5200], R31 ;  /* 0x0052001f0b007388 */ /* 0x0005e20000000800 */
[----:B------:R-:W-:-:S03]  /*12ff0*/  LOP3.LUT R4, R13, 0xfffffffc, RZ, 0xc0, !PT ;  /* 0xfffffffc0d047812 */ /* 0x000fc600078ec0ff */
[----:B------:R-:W-:Y:S01]  /*13000*/  STS [R2+0x4000], R30 ;  /* 0x0040001e02007388 */ /* 0x000fe20000000800 */
[----:B------:R-:W-:Y:S01]  /*13010*/  IADD3 R14, -R4, R14, RZ ;  /* 0x0000000e040e7210 */ /* 0x000fe20007ffe1ff */
[----:B----4-:R-:W-:Y:S01]  /*13020*/  @P1 IMAD R4, R7, R6, RZ ;  /* 0x0000000607041224 */ /* 0x010fe200078e02ff */
[----:B------:R-:W-:Y:S01]  /*13030*/  @!P1 MOV R4, R3 ;  /* 0x0000000300049202 */ /* 0x000fe20000000f00 */
[----:B------:R-:W-:Y:S01]  /*13040*/  STS [R2+0x4200], R29 ;  /* 0x0042001d02007388 */ /* 0x000fe20000000800 */
[----:B------:R-:W-:Y:S01]  /*13050*/  @P2 MUFU.LG2 R6, R57 ;  /* 0x0000003900062308 */ /* 0x000fe20000000c00 */
[----:B------:R-:W-:Y:S02]  /*13060*/  SHF.L.U32 R18, R14, 0x3, RZ ;  /* 0x000000030e127819 */ /* 0x000fe400000006ff */
[----:B------:R4:W-:Y:S04]  /*13070*/  STS [R0+0x4000], R26 ;  /* 0x0040001a00007388 */ /* 0x0009e80000000800 */
[----:B------:R1:W-:Y:S01]  /*13080*/  STS [R0+0x4200], R25 ;  /* 0x0042001900007388 */ /* 0x0003e20000000800 */
[----:B---3--:R-:W3:Y:S03]  /*13090*/  @P4 LDC R12, c[0x0][0x2e8] ;  /* 0x0000ba00ff0c4b82 */ /* 0x008ee60000000800 */
[----:B------:R-:W-:Y:S04]  /*130a0*/  STS [R2+0x5000], R28 ;  /* 0x0050001c02007388 */ /* 0x000fe80000000800 */
[----:B------:R1:W-:Y:S01]  /*130b0*/  STS [R2+0x5200], R27 ;  /* 0x0052001b02007388 */ /* 0x0003e20000000800 */
[----:B--2---:R-:W2:Y:S03]  /*130c0*/  @P3 MUFU.LG2 R11, R55 ;  /* 0x00000037000b3308 */ /* 0x004ea60000000c00 */
[----:B------:R2:W-:Y:S04]  /*130d0*/  STS [R0+0x5000], R24 ;  /* 0x0050001800007388 */ /* 0x0005e80000000800 */
[----:B------:R3:W-:Y:S01]  /*130e0*/  STS [R0+0x5200], R50 ;  /* 0x0052003200007388 */ /* 0x0007e20000000800 */
[----:B------:R-:W-:Y:S01]  /*130f0*/  BAR.SYNC.DEFER_BLOCKING 0x0 ;  /* 0x0000000000007b1d */ /* 0x000fe20000010000 */
[----:B----4-:R-:W-:Y:S01]  /*13100*/  MOV R26, 0x7f800000 ;  /* 0x7f800000001a7802 */ /* 0x010fe20000000f00 */
[----:B-1----:R-:W-:-:S02]  /*13110*/  IMAD.MOV.U32 R25, RZ, RZ, 0x7f800000 ;  /* 0x7f800000ff197424 */ /* 0x002fc400078e00ff */
[----:B--2---:R-:W-:Y:S02]  /*13120*/  @P3 FMUL.FTZ R5, R11, 0.69314718246459960938 ;  /* 0x3f3172180b053820 */ /* 0x004fe40000410000 */
[----:B------:R-:W1:Y:S01]  /*13130*/  S2R R17, SR_CTAID.Y ;  /* 0x0000000000117919 */ /* 0x000e620000002600 */
[----:B------:R-:W2:Y:S01]  /*13140*/  S2R R27, SR_CTAID.Z ;  /* 0x00000000001b7919 */ /* 0x000ea20000002700 */
[----:B------:R-:W4:Y:S01]  /*13150*/  @P5 MUFU.LG2 R2, R56 ;  /* 0x0000003800025308 */ /* 0x000f220000000c00 */
[----:B------:R-:W-:Y:S01]  /*13160*/  MOV R24, 0x7f800000 ;  /* 0x7f80000000187802 */ /* 0x000fe20000000f00 */
[----:B------:R-:W-:Y:S01]  /*13170*/  @P3 FFMA.FTZ R24, R102, R16, R5 ;  /* 0x0000001066183223 */ /* 0x000fe20000010005 */
[----:B---3--:R-:W-:Y:S01]  /*13180*/  @P1 MOV R0, 0x1 ;  /* 0x0000000100001802 */ /* 0x008fe20000000f00 */
[----:B------:R-:W-:Y:S02]  /*13190*/  @!P1 IMAD R0, R3, R15, RZ ;  /* 0x0000000f03009224 */ /* 0x000fe400078e02ff */
[----:B------:R-:W-:Y:S01]  /*131a0*/  @P4 FMUL.FTZ R3, R10, 0.69314718246459960938 ;  /* 0x3f3172180a034820 */ /* 0x000fe20000410000 */
[----:B------:R3:W2:Y:S01]  /*131b0*/  LDS.128 R36, [R230+0x1800] ;  /* 0x00180000e6247984 */ /* 0x0006a20000000c00 */
[----:B------:R-:W3:Y:S02]  /*131c0*/  @P2 LDC R15, c[0x0][0x2e8] ;  /* 0x0000ba00ff0f2b82 */ /* 0x000ee40000000800 */
[----:B------:R-:W-:Y:S01]  /*131d0*/  @P4 FFMA.FTZ R25, R103, R12, R3 ;  /* 0x0000000c67194223 */ /* 0x000fe20000010003 */
[----:B------:R2:W2:Y:S01]  /*131e0*/  LDS.128 R32, [R230+0x3800] ;  /* 0x00380000e6207984 */ /* 0x0004a20000000c00 */
[----:B------:R-:W-:Y:S01]  /*131f0*/  SHF.R.S32.HI R12, RZ, 0x2, R13 ;  /* 0x00000002ff0c7819 */ /* 0x000fe2000001140d */
[----:B----4-:R-:W-:-:S02]  /*13200*/  @P5 FMUL.FTZ R2, R2, 0.69314718246459960938 ;  /* 0x3f31721802025820 */ /* 0x010fc40000410000 */
[----:B------:R4:W2:Y:S02]  /*13210*/  LDS.128 R28, [R230+0x5800] ;  /* 0x00580000e61c7984 */ /* 0x0008a40000000c00 */
[----:B------:R-:W-:Y:S01]  /*13220*/  @P5 FFMA.FTZ R26, R104, R9, R2 ;  /* 0x00000009681a5223 */ /* 0x000fe20000010002 */
[----:B------:R-:W-:Y:S02]  /*13230*/  IMAD R2, R8, UR4, RZ ;  /* 0x0000000408027c24 */ /* 0x000fe4000f8e02ff */
[----:B-1----:R-:W-:-:S03]  /*13240*/  IMAD R0, R17, R0, RZ ;  /* 0x0000000011007224 */ /* 0x002fc600078e02ff */
[----:B------:R-:W-:Y:S01]  /*13250*/  SHF.L.U32 R3, R2, 0x7, RZ ;  /* 0x0000000702037819 */ /* 0x000fe200000006ff */
[----:B------:R-:W-:Y:S01]  /*13260*/  @P2 FMUL.FTZ R2, R6, 0.69314718246459960938 ;  /* 0x3f31721806022820 */ /* 0x000fe20000410000 */
[----:B------:R-:W-:-:S03]  /*13270*/  SEL R0, R0, RZ, !P6 ;  /* 0x000000ff00007207 */ /* 0x000fc60007000000 */
[----:B---3--:R-:W-:Y:S02]  /*13280*/  @P2 FFMA.FTZ R19, R101, R15, R2 ;  /* 0x0000000f65132223 */ /* 0x008fe40000010002 */
[----:B--2---:R-:W-:Y:S01]  /*13290*/  IMAD R0, R27, R4, R0 ;  /* 0x000000041b007224 */ /* 0x004fe200078e0200 */
[----:B------:R-:W-:-:S04]  /*132a0*/  SHF.R.S32.HI R4, RZ, 0x1f, R3 ;  /* 0x0000001fff047819 */ /* 0x000fc80000011403 */
[--C-:B------:R-:W-:Y:S02]  /*132b0*/  IADD3 R6, P3, P1, R3, R52, R0.reuse ;  /* 0x0000003403067210 */ /* 0x100fe4000797e000 */
[----:B------:R-:W-:-:S04]  /*132c0*/  SHF.R.S32.HI R0, RZ, 0x1f, R0 ;  /* 0x0000001fff007819 */ /* 0x000fc80000011400 */
[----:B------:R-:W-:Y:S01]  /*132d0*/  IADD3.X R9, R4, R53, R0, P3, P1 ;  /* 0x0000003504097210 */ /* 0x000fe20001fe2400 */
[----:B----4-:R-:W-:Y:S06]  /*132e0*/  @P0 BRA `(.L_x_455) ;  /* 0x0000000000c00947 */ /* 0x010fec0003800000 */
        /* <DEDUP_REMOVED lines=14> */
[CC--:B-----5:R-:W-:Y:S01]  /*133d0*/  ISETP.GE.AND P6, PT, R0.reuse, R63.reuse, PT ;  /* 0x0000003f0000720c */ /* 0x0e0fe20003fc6270 */
[C---:B------:R-:W-:Y:S02]  /*133e0*/  VIADD R3, R0.reuse, 0x40 ;  /* 0x0000004000037836 */ /* 0x040fe40000000000 */
[----:B------:R-:W-:Y:S01]  /*133f0*/  VIADD R5, R0, 0x48 ;  /* 0x0000004800057836 */ /* 0x000fe20000000000 */
[-C--:B------:R-:W-:Y:S02]  /*13400*/  ISETP.GE.AND P5, PT, R2, R63.reuse, PT ;  /* 0x0000003f0200720c */ /* 0x080fe40003fa6270 */
[-C--:B------:R-:W-:Y:S02]  /*13410*/  ISETP.GE.AND P4, PT, R3, R63.reuse, PT ;  /* 0x0000003f0300720c */ /* 0x080fe40003f86270 */
[----:B------:R-:W-:-:S05]  /*13420*/  ISETP.GE.AND P3, PT, R5, R63, PT ;  /* 0x0000003f0500720c */ /* 0x000fca0003f66270 */
[----:B------:R-:W1:Y:S01]  /*13430*/  @!P6 LDC.64 R14, c[0x0][0x2b0] ;  /* 0x0000ac00ff0eeb82 */ /* 0x000e620000000a00 */
[----:B------:R-:W-:-:S03]  /*13440*/  @!P6 IMAD R4, R0, R8, RZ ;  /* 0x000000080004e224 */ /* 0x000fc600078e02ff */
[-C--:B------:R-:W-:Y:S02]  /*13450*/  @!P5 IMAD R2, R2, R8.reuse, RZ ;  /* 0x000000080202d224 */ /* 0x080fe400078e02ff */
[----:B------:R-:W-:Y:S01]  /*13460*/  @!P4 IMAD R0, R3, R8, RZ ;  /* 0x000000080300c224 */ /* 0x000fe200078e02ff */
[----:B------:R-:W-:Y:S01]  /*13470*/  @!P6 IADD3 R7, P0, R4, R6, RZ ;  /* 0x000000060407e210 */ /* 0x000fe20007f1e0ff */
[----:B------:R-:W2:Y:S01]  /*13480*/  @!P5 LDC.64 R16, c[0x0][0x2b0] ;  /* 0x0000ac00ff10db82 */ /* 0x000ea20000000a00 */
[----:B------:R-:W-:Y:S01]  /*13490*/  @!P3 IMAD R5, R5, R8, RZ ;  /* 0x000000080505b224 */ /* 0x000fe200078e02ff */
[-C--:B------:R-:W-:Y:S02]  /*134a0*/  @!P5 IADD3 R3, P2, R2, R6.reuse, RZ ;  /* 0x000000060203d210 */ /* 0x080fe40007f5e0ff */
[----:B------:R-:W-:Y:S02]  /*134b0*/  @!P4 IADD3 R11, P1, R0, R6, RZ ;  /* 0x00000006000bc210 */ /* 0x000fe40007f3e0ff */
[----:B------:R-:W-:-:S02]  /*134c0*/  @!P6 LEA.HI.X.SX32 R4, R4, R9, 0x1, P0 ;  /* 0x000000090404e211 */ /* 0x000fc400000f0eff */
[----:B------:R-:W3:Y:S01]  /*134d0*/  @!P4 LDC.64 R20, c[0x0][0x2b0] ;  /* 0x0000ac00ff14cb82 */ /* 0x000ee20000000a00 */
[----:B------:R-:W-:Y:S02]  /*134e0*/  @!P5 LEA.HI.X.SX32 R2, R2, R9, 0x1, P2 ;  /* 0x000000090202d211 */ /* 0x000fe400010f0eff */
[----:B------:R-:W-:-:S05]  /*134f0*/  @!P3 IADD3 R10, P0, R5, R6, RZ ;  /* 0x00000006050ab210 */ /* 0x000fca0007f1e0ff */
[----:B------:R-:W4:Y:S01]  /*13500*/  @!P3 LDC.64 R22, c[0x0][0x2b0] ;  /* 0x0000ac00ff16bb82 */ /* 0x000f220000000a00 */
[----:B-1----:R-:W-:Y:S02]  /*13510*/  @!P6 LEA R8, P2, R7, R14, 0x2 ;  /* 0x0000000e0708e211 */ /* 0x002fe400078410ff */
[-C--:B------:R-:W-:Y:S02]  /*13520*/  @!P4 LEA.HI.X.SX32 R14, R0, R9.reuse, 0x1, P1 ;  /* 0x00000009000ec211 */ /* 0x080fe400008f0eff */
[----:B------:R-:W-:Y:S02]  /*13530*/  @!P3 LEA.HI.X.SX32 R0, R5, R9, 0x1, P0 ;  /* 0x000000090500b211 */ /* 0x000fe400000f0eff */
[----:B------:R-:W-:Y:S02]  /*13540*/  @!P6 LEA.HI.X R9, R7, R15, R4, 0x2, P2 ;  /* 0x0000000f0709e211 */ /* 0x000fe400010f1404 */
[----:B--2---:R-:W-:-:S03]  /*13550*/  @!P5 LEA R6, P1, R3, R16, 0x2 ;  /* 0x000000100306d211 */ /* 0x004fc600078210ff */
[----:B------:R1:W-:Y:S01]  /*13560*/  @!P6 STG.E desc[UR12][R8.64], R26 ;  /* 0x0000001a0800e986 */ /* 0x0003e2000c10190c */
[----:B------:R-:W-:Y:S02]  /*13570*/  @!P5 LEA.HI.X R7, R3, R17, R2, 0x2, P1 ;  /* 0x000000110307d211 */ /* 0x000fe400008f1402 */
[----:B---3--:R-:W-:-:S03]  /*13580*/  @!P4 LEA R4, P1, R11, R20, 0x2 ;  /* 0x000000140b04c211 */ /* 0x008fc600078210ff */
[----:B------:R1:W-:Y:S01]  /*13590*/  @!P5 STG.E desc[UR12][R6.64], R25 ;  /* 0x000000190600d986 */ /* 0x0003e2000c10190c */
[----:B------:R-:W-:Y:S02]  /*135a0*/  @!P4 LEA.HI.X R5, R11, R21, R14, 0x2, P1 ;  /* 0x000000150b05c211 */ /* 0x000fe400008f140e */
[----:B----4-:R-:W-:-:S03]  /*135b0*/  @!P3 LEA R2, P0, R10, R22, 0x2 ;  /* 0x000000160a02b211 */ /* 0x010fc600078010ff */
[----:B------:R1:W-:Y:S01]  /*135c0*/  @!P4 STG.E desc[UR12][R4.64], R24 ;  /* 0x000000180400c986 */ /* 0x0003e2000c10190c */
[----:B------:R-:W-:-:S05]  /*135d0*/  @!P3 LEA.HI.X R3, R10, R23, R0, 0x2, P0 ;  /* 0x000000170a03b211 */ /* 0x000fca00000f1400 */
[----:B------:R1:W-:Y:S04]  /*135e0*/  @!P3 STG.E desc[UR12][R2.64], R19 ;  /* 0x000000130200b986 */ /* 0x0003e8000c10190c */
.L_x_455:
[----:B------:R-:W-:Y:S05]  /*135f0*/  BSYNC B0 ;  /* 0x0000000000007941 */ /* 0x000fea0003800000 */
.L_x_454:
[----:B-1----:R-:W1:Y:S01]  /*13600*/  S2R R6, SR_CTAID.X ;  /* 0x0000000000067919 */ /* 0x002e620000002500 */
[----:B------:R-:W-:Y:S01]  /*13610*/  VIADD R3, R12, 0x20 ;  /* 0x000000200c037836 */ /* 0x000fe20000000000 */
[----:B------:R-:W-:Y:S01]  /*13620*/  IADD3 R2, P0, R18, R59, RZ ;  /* 0x0000003b12027210 */ /* 0x000fe20007f1e0ff */
[----:B------:R-:W-:Y:S01]  /*13630*/  VIADD R0, R12, 0x40 ;  /* 0x000000400c007836 */ /* 0x000fe20000000000 */
[----:B------:R-:W-:Y:S01]  /*13640*/  SHF.R.S32.HI R4, RZ, 0x1f, R18 ;  /* 0x0000001fff047819 */ /* 0x000fe20000011412 */
[----:B------:R-:W-:Y:S01]  /*13650*/  ULDC.64 UR4, c[0x0][0x2a0] ;  /* 0x0000a80000047ab9 */ /* 0x000fe20000000a00 */
[-C--:B-----5:R-:W-:Y:S01]  /*13660*/  ISETP.GE.AND P2, PT, R3, R63.reuse, PT ;  /* 0x0000003f0300720c */ /* 0x0a0fe20003f46270 */
[----:B------:R2:W3:Y:S01]  /*13670*/  LDS.128 R20, [R230] ;  /* 0x00000000e6147984 */ /* 0x0004e20000000c00 */
[----:B------:R-:W-:Y:S01]  /*13680*/  IADD3.X R3, R4, R60, RZ, P0, !PT ;  /* 0x0000003c04037210 */ /* 0x000fe200007fe4ff */
[----:B------:R-:W-:Y:S01]  /*13690*/  BSSY B0, `(.L_x_456) ;  /* 0x000001b000007945 */ /* 0x000fe20003800000 */
[----:B------:R-:W-:Y:S01]  /*136a0*/  SHF.R.S32.HI R13, RZ, 0x1f, R12 ;  /* 0x0000001fff0d7819 */ /* 0x000fe2000001140c */
[----:B------:R2:W4:Y:S01]  /*136b0*/  LDS.128 R16, [R230+0x2000] ;  /* 0x00200000e6107984 */ /* 0x0005220000000c00 */
[-C--:B------:R-:W-:Y:S01]  /*136c0*/  ISETP.GE.AND P1, PT, R0, R63.reuse, PT ;  /* 0x0000003f0000720c */ /* 0x080fe20003f26270 */
[----:B------:R-:W-:Y:S01]  /*136d0*/  IMAD.WIDE.U32 R10, R27, UR4, R2 ;  /* 0x000000041b0a7c25 */ /* 0x000fe2000f8e0002 */
[----:B------:R-:W-:-:S02]  /*136e0*/  ISETP.GE.AND P3, PT, R12, R63, PT ;  /* 0x0000003f0c00720c */ /* 0x000fc40003f66270 */
[----:B------:R-:W-:Y:S01]  /*136f0*/  SHF.R.S32.HI R5, RZ, 0x1f, R27 ;  /* 0x0000001fff057819 */ /* 0x000fe2000001141b */
[----:B------:R-:W-:-:S04]  /*13700*/  VIADD R0, R12, 0x60 ;  /* 0x000000600c007836 */ /* 0x000fc80000000000 */
[----:B------:R-:W-:Y:S01]  /*13710*/  IMAD R4, R5, UR4, RZ ;  /* 0x0000000405047c24 */ /* 0x000fe2000f8e02ff */
[----:B------:R-:W-:-:S03]  /*13720*/  ISETP.GE.AND P0, PT, R0, R63, PT ;  /* 0x0000003f0000720c */ /* 0x000fc60003f06270 */
[----:B------:R-:W-:-:S05]  /*13730*/  IMAD R0, R27, UR5, R4 ;  /* 0x000000051b007c24 */ /* 0x000fca000f8e0204 */
[----:B------:R-:W-:Y:S01]  /*13740*/  IADD3 R9, R11, R0, RZ ;  /* 0x000000000b097210 */ /* 0x000fe20007ffe0ff */
[----:B-1----:R-:W-:Y:S02]  /*13750*/  IMAD.WIDE R2, R6, 0x80, R12 ;  /* 0x0000008006027825 */ /* 0x002fe400078e020c */
[----:B------:R2:W1:Y:S01]  /*13760*/  LDS.128 R12, [R230+0x4000] ;  /* 0x00400000e60c7984 */ /* 0x0004620000000c00 */
[----:B------:R-:W-:Y:S05]  /*13770*/  @P3 BRA `(.L_x_457) ;  /* 0x0000000000303947 */ /* 0x000fea0003800000 */
        /* <DEDUP_REMOVED lines=9> */
[----:B---3--:R3:W-:Y:S04]  /*13810*/  STG.E.128 desc[UR12][R4.64], R20 ;  /* 0x0000001404007986 */ /* 0x0087e8000c101d0c */
[----:B----4-:R3:W-:Y:S04]  /*13820*/  STG.E.128 desc[UR12][R4.64+0x40], R16 ;  /* 0x0000401004007986 */ /* 0x0107e8000c101d0c */
[----:B-1----:R3:W-:Y:S02]  /*13830*/  STG.E.128 desc[UR12][R4.64+0x80], R12 ;  /* 0x0000800c04007986 */ /* 0x0027e4000c101d0c */
.L_x_457:
[----:B------:R-:W-:Y:S05]  /*13840*/  BSYNC B0 ;  /* 0x0000000000007941 */ /* 0x000fea0003800000 */
.L_x_456:
[----:B---3--:R3:W2:Y:S01]  /*13850*/  LDS.128 R20, [R230+0x800] ;  /* 0x00080000e6147984 */ /* 0x0086a20000000c00 */
[----:B------:R-:W-:Y:S03]  /*13860*/  BSSY B0, `(.L_x_458) ;  /* 0x0000013000007945 */ /* 0x000fe60003800000 */
[----:B----4-:R3:W4:Y:S04]  /*13870*/  LDS.128 R16, [R230+0x2800] ;  /* 0x00280000e6107984 */ /* 0x0107280000000c00 */
[----:B-1----:R3:W1:Y:S01]  /*13880*/  LDS.128 R12, [R230+0x4800] ;  /* 0x00480000e60c7984 */ /* 0x0026620000000c00 */
        /* <DEDUP_REMOVED lines=13> */
[----:B--2---:R2:W-:Y:S04]  /*13960*/  STG.E.128 desc[UR12][R4.64], R20 ;  /* 0x0000001404007986 */ /* 0x0045e8000c101d0c */
[----:B----4-:R2:W-:Y:S04]  /*13970*/  STG.E.128 desc[UR12][R4.64+0x40], R16 ;  /* 0x0000401004007986 */ /* 0x0105e8000c101d0c */
[----:B-1----:R2:W-:Y:S02]  /*13980*/  STG.E.128 desc[UR12][R4.64+0x80], R12 ;  /* 0x0000800c04007986 */ /* 0x0025e4000c101d0c */
.L_x_459:
[----:B------:R-:W-:Y:S05]  /*13990*/  BSYNC B0 ;  /* 0x0000000000007941 */ /* 0x000fea0003800000 */
.L_x_458:
[----:B--2---:R2:W2:Y:S01]  /*139a0*/  LDS.128 R20, [R230+0x1000] ;  /* 0x00100000e6147984 */ /* 0x0044a20000000c00 */
[----:B------:R-:W-:Y:S03]  /*139b0*/  BSSY B0, `(.L_x_460) ;  /* 0x0000013000007945 */ /* 0x000fe60003800000 */
[----:B----4-:R4:W2:Y:S04]  /*139c0*/  LDS.128 R16, [R230+0x3000] ;  /* 0x00300000e6107984 */ /* 0x0108a80000000c00 */
        /* <DEDUP_REMOVED lines=15> */
[----:B------:R2:W-:Y:S04]  /*13ac0*/  STG.E.128 desc[UR12][R4.64+0x40], R16 ;  /* 0x0000401004007986 */ /* 0x0005e8000c101d0c */
[----:B-1----:R2:W-:Y:S02]  /*13ad0*/  STG.E.128 desc[UR12][R4.64+0x80], R12 ;  /* 0x0000800c04007986 */ /* 0x0025e4000c101d0c */
.L_x_461:
[----:B------:R-:W-:Y:S05]  /*13ae0*/  BSYNC B0 ;  /* 0x0000000000007941 */ /* 0x000fea0003800000 */
.L_x_460:
[----:B------:R-:W-:Y:S05]  /*13af0*/  @P0 EXIT ;  /* 0x000000000000094d */ /* 0x000fea0003800000 */
[----:B------:R-:W-:Y:S01]  /*13b00*/  IADD3 R0, P0, R2, 0x60, RZ ;  /* 0x0000006002007810 */ /* 0x000fe20007f1e0ff */
[----:B------:R-:W-:-:S04]  /*13b10*/  ULDC.64 UR4, c[0x0][0x298] ;  /* 0x0000a60000047ab9 */ /* 0x000fc80000000a00 */
[----:B------:R-:W-:Y:S01]  /*13b20*/  IMAD.X R2, RZ, RZ, R3, P0 ;  /* 0x000000ffff027224 */ /* 0x000fe200000e0603 */
[----:B------:R-:W-:-:S03]  /*13b30*/  MOV R3, R9 ;  /* 0x0000000900037202 */ /* 0x000fc60000000f00 */
[----:B------:R-:W-:Y:S02]  /*13b40*/  IMAD R6, R2, UR4, RZ ;  /* 0x0000000402067c24 */ /* 0x000fe4000f8e02ff */
[----:B------:R-:W-:-:S04]  /*13b50*/  IMAD.MOV.U32 R2, RZ, RZ, R10 ;  /* 0x000000ffff027224 */ /* 0x000fc800078e000a */
[----:B--2---:R-:W-:-:S04]  /*13b60*/  IMAD.WIDE.U32 R4, R0, UR4, R2 ;  /* 0x0000000400047c25 */ /* 0x004fc8000f8e0002 */
        /* <DEDUP_REMOVED lines=9> */
.L_x_440:
[----:B------:R-:W3:Y:S01]  /*13c00*/  LDL.LU R13, [R1+0x68] ;  /* 0x00006800010d7983 */ /* 0x000ee20000300800 */
[----:B------:R-:W4:Y:S01]  /*13c10*/  LDC.U8 R0, c[0x0][0x3d9] ;  /* 0x0000f640ff007b82 */ /* 0x000f220000000000 */
[----:B------:R-:W-:Y:S01]  /*13c20*/  SHF.R.S32.HI R11, RZ, 0x1f, R158 ;  /* 0x0000001fff0b7819 */ /* 0x000fe2000001149e */
[----:B------:R-:W-:Y:S01]  /*13c30*/  ULDC.64 UR4, c[0x0][0x2a0] ;  /* 0x0000a80000047ab9 */ /* 0x000fe20000000a00 */
[----:B------:R-:W5:Y:S01]  /*13c40*/  S2R R23, SR_CTAID.X ;  /* 0x0000000000177919 */ /* 0x000f620000002500 */
[----:B------:R-:W-:Y:S02]  /*13c50*/  CS2R R14, SRZ ;  /* 0x00000000000e7805 */ /* 0x000fe4000001ff00 */
[----:B------:R-:W-:Y:S01]  /*13c60*/  LEA.HI R11, R11, R158, RZ, 0x2 ;  /* 0x0000009e0b0b7211 */ /* 0x000fe200078f10ff */
[----:B------:R-:W-:Y:S01]  /*13c70*/  BSSY B0, `(.L_x_462) ;  /* 0x0000048000007945 */ /* 0x000fe20003800000 */
[----:B------:R-:W2:Y:S02]  /*13c80*/  LDC.U8 R4, c[0x0][0x3d8] ;  /* 0x0000f600ff047b82 */ /* 0x000ea40000000000 */
[----:B------:R-:W-:-:S02]  /*13c90*/  LOP3.LUT R8, R11, 0x1ffffffc, RZ, 0xc0, !PT ;  /* 0x1ffffffc0b087812 */ /* 0x000fc400078ec0ff */
[----:B----4-:R-:W-:Y:S02]  /*13ca0*/  ISETP.NE.AND P1, PT, R0, RZ, PT ;  /* 0x000000ff0000720c */ /* 0x010fe40003f25270 */
[C---:B--2---:R-:W-:Y:S02]  /*13cb0*/  ISETP.NE.AND P0, PT, R4.reuse, RZ, PT ;  /* 0x000000ff0400720c */ /* 0x044fe40003f05270 */
[----:B------:R-:W-:Y:S02]  /*13cc0*/  ISETP.NE.AND P2, PT, R4, RZ, !P1 ;  /* 0x000000ff0400720c */ /* 0x000fe40004f45270 */
[----:B------:R-:W-:-:S07]  /*13cd0*/  ISETP.NE.OR P0, PT, R0, RZ, !P0 ;  /* 0x000000ff0000720c */ /* 0x000fce0004705670 */
[----:B------:R-:W2:Y:S08]  /*13ce0*/  @!P1 LDC R9, c[0x0][0x2c4] ;  /* 0x0000b100ff099b82 */ /* 0x000eb00000000800 */
[----:B------:R-:W4:Y:S08]  /*13cf0*/  @!P1 LDC R12, c[0x0][0x270] ;  /* 0x00009c00ff0c9b82 */ /* 0x000f300000000800 */
[----:B------:R-:W1:Y:S08]  /*13d00*/  @!P0 LDC R10, c[0x0][0x2c4] ;  /* 0x0000b100ff0a8b82 */ /* 0x000e700000000800 */
[----:B--2---:R-:W2:Y:S08]  /*13d10*/  @P2 LDC R9, c[0x0][0x2e4] ;  /* 0x0000b900ff092b82 */ /* 0x004eb00000000800 */
[----:B------:R-:W5:Y:S08]  /*13d20*/  @P1 LDC.64 R16, c[0x0][0x2c0] ;  /* 0x0000b000ff101b82 */ /* 0x000f700000000a00 */
[----:B------:R-:W1:Y:S01]  /*13d30*/  @P1 LDC R18, c[0x0][0x2c0] ;  /* 0x0000b000ff121b82 */ /* 0x000e620000000800 */
[----:B-----5:R-:W-:-:S02]  /*13d40*/  @P1 IMAD R16, R17, R16, RZ ;  /* 0x0000001011101224 */ /* 0x020fc400078e02ff */
[----:B--2---:R-:W-:Y:S02]  /*13d50*/  @!P1 IMAD.MOV.U32 R16, RZ, RZ, R9 ;  /* 0x000000ffff109224 */ /* 0x004fe400078e0009 */
[----:B------:R-:W-:Y:S01]  /*13d60*/  @!P1 IMAD.MOV.U32 R18, RZ, RZ, 0x1 ;  /* 0x00000001ff129424 */ /* 0x000fe200078e00ff */
[C---:B---3--:R-:W-:Y:S02]  /*13d70*/  ISETP.NE.AND P4, PT, R13.reuse, -0x1, PT ;  /* 0xffffffff0d00780c */ /* 0x048fe40003f85270 */
[----:B------:R-:W-:-:S11]  /*13d80*/  ISETP.NE.OR P3, PT, R13, -0x1, P0 ;  /* 0xffffffff0d00780c */ /* 0x000fd60000765670 */
[----:B------:R-:W2:Y:S01]  /*13d90*/  @!P4 LDC.64 R2, c[0x0][0x290] ;  /* 0x0000a400ff02cb82 */ /* 0x000ea20000000a00 */
[----:B------:R-:W-:-:S07]  /*13da0*/  @!P4 SHF.R.S32.HI R0, RZ, 0x1f, R39 ;  /* 0x0000001fff00c819 */ /* 0x000fce0000011427 */
[----:B------:R-:W3:Y:S01]  /*13db0*/  @P4 LDC.64 R6, c[0x0][0x298] ;  /* 0x0000a600ff064b82 */ /* 0x000ee20000000a00 */
[----:B--2---:R-:W-:Y:S02]  /*13dc0*/  @!P4 IMAD R0, R0, R2, RZ ;  /* 0x000000020000c224 */ /* 0x004fe400078e02ff */
[----:B---3--:R-:W-:-:S04]  /*13dd0*/  @P4 IMAD.WIDE.U32 R4, R13, R6, RZ ;  /* 0x000000060d044225 */ /* 0x008fc800078e00ff */
[C---:B------:R-:W-:Y:S02]  /*13de0*/  @!P4 IMAD R6, R39.reuse, R3, R0 ;  /* 0x000000032706c224 */ /* 0x040fe400078e0200 */
[----:B------:R-:W-:-:S04]  /*13df0*/  @!P4 IMAD.WIDE.U32 R2, R39, R2, RZ ;  /* 0x000000022702c225 */ /* 0x000fc800078e00ff */
[----:B------:R-:W-:Y:S01]  /*13e00*/  IMAD.IADD R0, R158, 0x1, -R8 ;  /* 0x000000019e007824 */ /* 0x000fe200078e0a08 */
[----:B------:R-:W-:Y:S01]  /*13e10*/  SHF.R.S32.HI R8, RZ, 0x2, R11 ;  /* 0x00000002ff087819 */ /* 0x000fe2000001140b */
[----:B------:R-:W-:Y:S02]  /*13e20*/  @!P4 IMAD.MOV.U32 R4, RZ, RZ, R2 ;  /* 0x000000ffff04c224 */ /* 0x000fe400078e0002 */
[----:B------:R-:W-:Y:S01]  /*13e30*/  IMAD.SHL.U32 R0, R0, 0x8, RZ ;  /* 0x0000000800007824 */ /* 0x000fe200078e00ff */
[----:B------:R-:W-:Y:S01]  /*13e40*/  IADD3 R21, R8, 0x60, RZ ;  /* 0x0000006008157810 */ /* 0x000fe20007ffe0ff */
[----:B------:R-:W-:Y:S02]  /*13e50*/  @P4 IMAD R7, R13, R7, R5 ;  /* 0x000000070d074224 */ /* 0x000fe400078e0205 */
[----:B------:R-:W-:Y:S01]  /*13e60*/  @!P4 IMAD.IADD R7, R3, 0x1, R6 ;  /* 0x000000010307c824 */ /* 0x000fe200078e0206 */
[C---:B------:R-:W-:Y:S01]  /*13e70*/  IADD3 R2, P2, R0.reuse, R4, RZ ;  /* 0x0000000400027210 */ /* 0x040fe20007f5e0ff */
[----:B-1----:R-:W-:Y:S01]  /*13e80*/  @!P3 IMAD R13, R39, R10, RZ ;  /* 0x0000000a270db224 */ /* 0x002fe200078e02ff */
[----:B------:R-:W-:Y:S01]  /*13e90*/  SHF.R.S32.HI R10, RZ, 0x1f, R22 ;  /* 0x0000001fff0a7819 */ /* 0x000fe20000011416 */
[----:B------:R-:W-:Y:S01]  /*13ea0*/  @P1 IMAD.MOV.U32 R4, RZ, RZ, 0x1 ;  /* 0x00000001ff041424 */ /* 0x000fe200078e00ff */
[----:B------:R-:W-:Y:S01]  /*13eb0*/  LEA.HI.X.SX32 R3, R0, R7, 0x1, P2 ;  /* 0x0000000700037211 */ /* 0x000fe200010f0eff */
[----:B----4-:R-:W-:Y:S01]  /*13ec0*/  @!P1 IMAD R4, R9, R12, RZ ;  /* 0x0000000c09049224 */ /* 0x010fe200078e02ff */
[----:B------:R-:W-:Y:S01]  /*13ed0*/  IADD3 R0, -R160, R130, RZ ;  /* 0x00000082a0007210 */ /* 0x000fe20007ffe1ff */
[----:B------:R-:W-:Y:S01]  /*13ee0*/  IMAD R10, R10, UR4, RZ ;  /* 0x000000040a0a7c24 */ /* 0x000fe2000f8e02ff */
[----:B------:R1:W-:Y:S01]  /*13ef0*/  @!P3 STL [R1+0x68], R13 ;  /* 0x0000680d0100b387 */ /* 0x0003e20000100800 */
[----:B------:R-:W-:Y:S01]  /*13f00*/  IMAD R4, R39, R4, RZ ;  /* 0x0000000427047224 */ /* 0x000fe200078e02ff */
[C---:B------:R-:W-:Y:S01]  /*13f10*/  ISETP.GE.AND P4, PT, R8.reuse, R0, PT ;  /* 0x000000000800720c */ /* 0x040fe20003f86270 */
[--C-:B------:R-:W-:Y:S01]  /*13f20*/  @!P0 IMAD.MOV.U32 R14, RZ, RZ, R13.reuse ;  /* 0x000000ffff0e8224 */ /* 0x100fe200078e000d */
[----:B------:R-:W-:Y:S01]  /*13f30*/  @!P0 SHF.R.S32.HI R15, RZ, 0x1f, R13 ;  /* 0x0000001fff0f8819 */ /* 0x000fe2000001140d */
[C---:B------:R-:W-:Y:S01]  /*13f40*/  VIADD R19, R8.reuse, 0x20 ;  /* 0x0000002008137836 */ /* 0x040fe20000000000 */
[----:B------:R-:W-:Y:S01]  /*13f50*/  SHF.R.S32.HI R9, RZ, 0x1f, R8 ;  /* 0x0000001fff097819 */ /* 0x000fe20000011408 */
[----:B------:R-:W-:Y:S01]  /*13f60*/  VIADD R20, R8, 0x40 ;  /* 0x0000004008147836 */ /* 0x000fe20000000000 */
[----:B------:R-:W-:Y:S01]  /*13f70*/  LOP3.LUT P3, RZ, R158, 0x3, RZ, 0xc0, !PT ;  /* 0x000000039eff7812 */ /* 0x000fe2000786c0ff */
[----:B------:R-:W-:Y:S01]  /*13f80*/  IMAD R10, R22, UR5, R10 ;  /* 0x00000005160a7c24 */ /* 0x000fe2000f8e020a */
[----:B------:R-:W-:-:S02]  /*13f90*/  SEL R17, R4, RZ, P0 ;  /* 0x000000ff04117207 */ /* 0x000fc40000000000 */
[-C--:B------:R-:W-:Y:S02]  /*13fa0*/  ISETP.GE.OR P6, PT, R8, R0.reuse, P3 ;  /* 0x000000000800720c */ /* 0x080fe40001fc6670 */
[-C--:B------:R-:W-:Y:S02]  /*13fb0*/  ISETP.GE.AND P1, PT, R19, R0.reuse, PT ;  /* 0x000000001300720c */ /* 0x080fe40003f26270 */
[-C--:B------:R-:W-:Y:S02]  /*13fc0*/  ISETP.GE.AND P2, PT, R20, R0.reuse, PT ;  /* 0x000000001400720c */ /* 0x080fe40003f46270 */
[-C--:B------:R-:W-:Y:S02]  /*13fd0*/  ISETP.GE.AND P0, PT, R21, R0.reuse, PT ;  /* 0x000000001500720c */ /* 0x080fe40003f06270 */
[----:B------:R-:W-:Y:S01]  /*13fe0*/  ISETP.GE.OR P5, PT, R19, R0, P3 ;  /* 0x000000001300720c */ /* 0x000fe20001fa6670 */
[----:B-1----:R-:W-:-:S04]  /*13ff0*/  IMAD.WIDE.U32 R12, R22, UR4, R2 ;  /* 0x00000004160c7c25 */ /* 0x002fc8000f8e0002 */
[----:B------:R-:W-:-:S04]  /*14000*/  IMAD.WIDE R2, R23, 0x80, R8 ;  /* 0x0000008017027825 */ /* 0x000fc800078e0208 */
[----:B------:R-:W-:Y:S01]  /*14010*/  IMAD.IADD R11, R10, 0x1, R13 ;  /* 0x000000010a0b7824 */ /* 0x000fe200078e020d */
        /* <DEDUP_REMOVED lines=13> */
.L_x_463:
[----:B------:R-:W-:Y:S05]  /*140f0*/  BSYNC B0 ;  /* 0x0000000000007941 */ /* 0x000fea0003800000 */
.L_x_462:
[----:B------:R-:W-:Y:S01]  /*14100*/  BSSY B0, `(.L_x_464) ;  /* 0x0000015000007945 */ /* 0x000fe20003800000 */
[----:B------:R-:W-:Y:S01]  /*14110*/  ISETP.GE.OR P4, PT, R20, R0, P3 ;  /* 0x000000001400720c */ /* 0x000fe20001f86670 */
[----:B------:R-:W-:Y:S01]  /*14120*/  IMAD R17, R22, R16, R17 ;  /* 0x0000001016117224 */ /* 0x000fe200078e0211 */
[----:B------:R-:W-:Y:S01]  /*14130*/  ISETP.GE.OR P3, PT, R21, R0, P3 ;  /* 0x000000001500720c */ /* 0x000fe20001f66670 */
[----:B------:R-:W-:Y:S01]  /*14140*/  IMAD R16, R160, R18, RZ ;  /* 0x00000012a0107224 */ /* 0x000fe200078e02ff */
[----:B------:R-:W-:Y:S11]  /*14150*/  @P1 BRA `(.L_x_465) ;  /* 0x00000000003c1947 */ /* 0x000ff60003800000 */
[----:B------:R-:W-:Y:S01]  /*14160*/  IADD3 R0, P1, R2, 0x20, RZ ;  /* 0x0000002002007810 */ /* 0x000fe20007f3e0ff */
[----:B------:R-:W-:Y:S01]  /*14170*/  ULDC.64 UR4, c[0x0][0x298] ;  /* 0x0000a60000047ab9 */ /* 0x000fe20000000a00 */
[----:B------:R-:W-:Y:S01]  /*14180*/  MOV R7, R11 ;  /* 0x0000000b00077202 */ /* 0x000fe20000000f00 */
[----:B------:R-:W-:Y:S02]  /*14190*/  IMAD.MOV.U32 R6, RZ, RZ, R12 ;  /* 0x000000ffff067224 */ /* 0x000fe400078e000c */
[----:B-1----:R-:W-:Y:S02]  /*141a0*/  IMAD.X R4, RZ, RZ, R3, P1 ;  /* 0x000000ffff047224 */ /* 0x002fe400008e0603 */
[----:B------:R-:W-:-:S04]  /*141b0*/  IMAD.WIDE.U32 R6, R0, UR4, R6 ;  /* 0x0000000400067c25 */ /* 0x000fc8000f8e0006 */
[----:B------:R-:W-:-:S04]  /*141c0*/  IMAD R4, R4, UR4, RZ ;  /* 0x0000000404047c24 */ /* 0x000fc8000f8e02ff */
        /* <DEDUP_REMOVED lines=8> */
.L_x_465:
[----:B------:R-:W-:Y:S05]  /*14250*/  BSYNC B0 ;  /* 0x0000000000007941 */ /* 0x000fea0003800000 */
.L_x_464:
[----:B------:R-:W-:Y:S04]  /*14260*/  BSSY B0, `(.L_x_466) ;  /* 0x0000011000007945 */ /* 0x000fe80003800000 */
[----:B------:R-:W-:Y:S05]  /*14270*/  @P2 BRA `(.L_x_467) ;  /* 0x00000000003c2947 */ /* 0x000fea0003800000 */
[----:B------:R-:W-:Y:S01]  /*14280*/  IADD3 R0, P1, R2, 0x40, RZ ;  /* 0x0000004002007810 */ /* 0x000fe20007f3e0ff */
[----:B------:R-:W-:Y:S01]  /*14290*/  ULDC.64 UR4, c[0x0][0x298] ;  /* 0x0000a60000047ab9 */ /* 0x000fe20000000a00 */
[----:B------:R-:W-:Y:S01]  /*142a0*/  MOV R7, R11 ;  /* 0x0000000b00077202 */ /* 0x000fe20000000f00 */
[----:B------:R-:W-:Y:S02]  /*142b0*/  IMAD.MOV.U32 R6, RZ, RZ, R12 ;  /* 0x000000ffff067224 */ /* 0x000fe400078e000c */
[----:B-12---:R-:W-:Y:S02]  /*142c0*/  IMAD.X R4, RZ, RZ, R3, P1 ;  /* 0x000000ffff047224 */ /* 0x006fe400008e0603 */
        /* <DEDUP_REMOVED lines=10> */
.L_x_467:
[----:B------:R-:W-:Y:S05]  /*14370*/  BSYNC B0 ;  /* 0x0000000000007941 */ /* 0x000fea0003800000 */
.L_x_466:
[----:B------:R-:W-:Y:S01]  /*14380*/  BSSY B0, `(.L_x_468) ;  /* 0x0000014000007945 */ /* 0x000fe20003800000 */
[--C-:B------:R-:W-:Y:S02]  /*14390*/  IADD3 R6, P2, P1, R16, R14, R17.reuse ;  /* 0x0000000e10067210 */ /* 0x100fe4000795e011 */
[----:B------:R-:W-:Y:S02]  /*143a0*/  SHF.R.S32.HI R16, RZ, 0x1f, R16 ;  /* 0x0000001fff107819 */ /* 0x000fe40000011410 */
[----:B------:R-:W-:Y:S01]  /*143b0*/  SHF.R.S32.HI R17, RZ, 0x1f, R17 ;  /* 0x0000001fff117819 */ /* 0x000fe20000011411 */
[----:B------:R-:W-:Y:S05]  /*143c0*/  @P0 BRA `(.L_x_469) ;  /* 0x00000000003c0947 */ /* 0x000fea0003800000 */
[----:B------:R-:W-:Y:S01]  /*143d0*/  IADD3 R0, P0, R2, 0x60, RZ ;  /* 0x0000006002007810 */ /* 0x000fe20007f1e0ff */
[----:B------:R-:W-:-:S04]  /*143e0*/  ULDC.64 UR4, c[0x0][0x298] ;  /* 0x0000a60000047ab9 */ /* 0x000fc80000000a00 */
[----:B------:R-:W-:Y:S01]  /*143f0*/  IMAD.X R2, RZ, RZ, R3, P0 ;  /* 0x000000ffff027224 */ /* 0x000fe200000e0603 */
[----:B------:R-:W-:-:S03]  /*14400*/  MOV R3, R11 ;  /* 0x0000000b00037202 */ /* 0x000fc60000000f00 */
[----:B------:R-:W-:Y:S02]  /*14410*/  IMAD R7, R2, UR4, RZ ;  /* 0x0000000402077c24 */ /* 0x000fe4000f8e02ff */
[----:B------:R-:W-:-:S04]  /*14420*/  IMAD.MOV.U32 R2, RZ, RZ, R12 ;  /* 0x000000ffff027224 */ /* 0x000fc800078e000c */
[----:B-123--:R-:W-:-:S04]  /*14430*/  IMAD.WIDE.U32 R4, R0, UR4, R2 ;  /* 0x0000000400047c25 */ /* 0x00efc8000f8e0002 */
        /* <DEDUP_REMOVED lines=8> */
.L_x_469:
[----:B------:R-:W-:Y:S05]  /*144c0*/  BSYNC B0 ;  /* 0x0000000000007941 */ /* 0x000fea0003800000 */
.L_x_468:
[----:B------:R-:W-:Y:S01]  /*144d0*/  BSSY B0, `(.L_x_470) ;  /* 0x000000b000007945 */ /* 0x000fe20003800000 */
[----:B------:R-:W-:-:S03]  /*144e0*/  IADD3.X R14, R16, R15, R17, P2, P1 ;  /* 0x0000000f100e7210 */ /* 0x000fc600017e2411 */
[----:B------:R-:W-:Y:S05]  /*144f0*/  @P6 BRA `(.L_x_471) ;  /* 0x0000000000206947 */ /* 0x000fea0003800000 */
[----:B------:R-:W-:Y:S01]  /*14500*/  IMAD R0, R8, R18, RZ ;  /* 0x0000001208007224 */ /* 0x000fe200078e02ff */
[----:B------:R-:W-:-:S04]  /*14510*/  ULDC.64 UR4, c[0x0][0x2b0] ;  /* 0x0000ac0000047ab9 */ /* 0x000fc80000000a00 */
[----:B----4-:R-:W-:-:S04]  /*14520*/  IADD3 R3, P0, R0, R6, RZ ;  /* 0x0000000600037210 */ /* 0x010fc80007f1e0ff */
[----:B------:R-:W-:Y:S02]  /*14530*/  LEA.HI.X.SX32 R0, R0, R14, 0x1, P0 ;  /* 0x0000000e00007211 */ /* 0x000fe400000f0eff */
[----:B------:R-:W-:-:S04]  /*14540*/  LEA R2, P0, R3, UR4, 0x2 ;  /* 0x0000000403027c11 */ /* 0x000fc8000f8010ff */
[----:B------:R-:W-:Y:S01]  /*14550*/  LEA.HI.X R3, R3, UR5, R0, 0x2, P0 ;  /* 0x0000000503037c11 */ /* 0x000fe200080f1400 */
[----:B------:R-:W-:-:S05]  /*14560*/  IMAD.MOV.U32 R0, RZ, RZ, 0x7f800000 ;  /* 0x7f800000ff007424 */ /* 0x000fca00078e00ff */
[----:B------:R4:W-:Y:S03]  /*14570*/  STG.E desc[UR12][R2.64], R0 ;  /* 0x0000000002007986 */ /* 0x0009e6000c10190c */
.L_x_471:
[----:B------:R-:W-:Y:S05]  /*14580*/  BSYNC B0 ;  /* 0x0000000000007941 */ /* 0x000fea0003800000 */
.L_x_470:
[----:B------:R-:W-:Y:S04]  /*14590*/  BSSY B0, `(.L_x_472) ;  /* 0x000000a000007945 */ /* 0x000fe80003800000 */
[----:B------:R-:W-:Y:S05]  /*145a0*/  @P5 BRA `(.L_x_473) ;  /* 0x0000000000205947 */ /* 0x000fea0003800000 */
[----:B----4-:R-:W-:Y:S01]  /*145b0*/  IMAD R0, R19, R18, RZ ;  /* 0x0000001213007224 */ /* 0x010fe200078e02ff */
[----:B------:R-:W-:-:S04]  /*145c0*/  ULDC.64 UR4, c[0x0][0x2b0] ;  /* 0x0000ac0000047ab9 */ /* 0x000fc80000000a00 */
[----:B------:R-:W-:-:S04]  /*145d0*/  IADD3 R3, P0, R0, R6, RZ ;  /* 0x0000000600037210 */ /* 0x000fc80007f1e0ff */
[----:B------:R-:W-:Y:S02]  /*145e0*/  LEA.HI.X.SX32 R0, R0, R14, 0x1, P0 ;  /* 0x0000000e00007211 */ /* 0x000fe400000f0eff */
[----:B------:R-:W-:-:S04]  /*145f0*/  LEA R2, P0, R3, UR4, 0x2 ;  /* 0x0000000403027c11 */ /* 0x000fc8000f8010ff */
[----:B------:R-:W-:Y:S01]  /*14600*/  LEA.HI.X R3, R3, UR5, R0, 0x2, P0 ;  /* 0x0000000503037c11 */ /* 0x000fe200080f1400 */
[----:B------:R-:W-:-:S05]  /*14610*/  IMAD.MOV.U32 R0, RZ, RZ, 0x7f800000 ;  /* 0x7f800000ff007424 */ /* 0x000fca00078e00ff */
[----:B------:R4:W-:Y:S03]  /*14620*/  STG.E desc[UR12][R2.64], R0 ;  /* 0x0000000002007986 */ /* 0x0009e6000c10190c */
.L_x_473:
[----:B------:R-:W-:Y:S05]  /*14630*/  BSYNC B0 ;  /* 0x0000000000007941 */ /* 0x000fea0003800000 */
.L_x_472:
        /* <DEDUP_REMOVED lines=10> */
.L_x_475:
[----:B------:R-:W-:Y:S05]  /*146e0*/  BSYNC B0 ;  /* 0x0000000000007941 */ /* 0x000fea0003800000 */
.L_x_474:
[----:B------:R-:W-:Y:S05]  /*146f0*/  @P3 EXIT ;  /* 0x000000000000394d */ /* 0x000fea0003800000 */
[----:B----4-:R-:W-:Y:S01]  /*14700*/  IMAD R0, R21, R18, RZ ;  /* 0x0000001215007224 */ /* 0x010fe200078e02ff */
[----:B------:R-:W-:-:S04]  /*14710*/  ULDC.64 UR4, c[0x0][0x2b0] ;  /* 0x0000ac0000047ab9 */ /* 0x000fc80000000a00 */
[----:B------:R-:W-:-:S04]  /*14720*/  IADD3 R3, P0, R0, R6, RZ ;  /* 0x0000000600037210 */ /* 0x000fc80007f1e0ff */
[----:B------:R-:W-:Y:S02]  /*14730*/  LEA.HI.X.SX32 R0, R0, R14, 0x1, P0 ;  /* 0x0000000e00007211 */ /* 0x000fe400000f0eff */
[----:B------:R-:W-:-:S04]  /*14740*/  LEA R2, P0, R3, UR4, 0x2 ;  /* 0x0000000403027c11 */ /* 0x000fc8000f8010ff */
[----:B------:R-:W-:Y:S01]  /*14750*/  LEA.HI.X R3, R3, UR5, R0, 0x2, P0 ;  /* 0x0000000503037c11 */ /* 0x000fe200080f1400 */
[----:B------:R-:W-:-:S05]  /*14760*/  IMAD.MOV.U32 R0, RZ, RZ, 0x7f800000 ;  /* 0x7f800000ff007424 */ /* 0x000fca00078e00ff */
[----:B------:R-:W-:Y:S01]  /*14770*/  STG.E desc[UR12][R2.64], R0 ;  /* 0x0000000002007986 */ /* 0x000fe2000c10190c */
[----:B------:R-:W-:Y:S05]  /*14780*/  EXIT ;  /* 0x000000000000794d */ /* 0x000fea0003800000 */
.L_x_476:
        /* <DEDUP_REMOVED lines=15> */
.L_x_1153:


//--------------------- .text._ZN5flash16flash_fwd_kernelI23Flash_fwd_kernel_traitsILi96ELi128ELi64ELi4ELb0ELb0EN7cutlass10bfloat16_tE19Flash_kernel_traitsILi96ELi128ELi64ELi4ES3_EELb1ELb1ELb0ELb1ELb0ELb0ELb0ELb0EEEvNS_16Flash_fwd_paramsE --------------------------
	.section	.text._ZN5flash16flash_fwd_kernelI23Flash_fwd_kernel_traitsILi96ELi128ELi64ELi4ELb0ELb0EN7cutlass10bfloat16_tE19Flash_kernel_traitsILi96ELi128ELi64ELi4ES3_EELb1ELb1ELb0ELb1ELb0ELb0ELb0ELb0EEEvNS_16Flash_fwd_paramsE,"ax",@progbits
	.align	128
        .global         _ZN5flash16flash_fwd_kernelI23Flash_fwd_kernel_traitsILi96ELi128ELi64ELi4ELb0ELb0EN7cutlass10bfloat16_tE19Flash_kernel_traitsILi96ELi128ELi64ELi4ES3_EELb1ELb1ELb0ELb1ELb0ELb0ELb0ELb0EEEvNS_16Flash_fwd_paramsE
        .type           _ZN5flash16flash_fwd_kernelI23Flash_fwd_kernel_traitsILi96ELi128ELi64ELi4ELb0ELb0EN7cutlass10bfloat16_tE19Flash_kernel_traitsILi96ELi128ELi64ELi4ES3_EELb1ELb1ELb0ELb1ELb0ELb0ELb0ELb0EEEvNS_16Flash_fwd_paramsE,@function
        .size           _ZN5flash16flash_fwd_kernelI23Flash_fwd_kernel_traitsILi96ELi128ELi64ELi4ELb0ELb0EN7cutlass10bfloat16_tE19Flash_kernel_traitsILi96ELi128ELi64ELi4ES3_EELb1ELb1ELb0ELb1ELb0ELb0ELb0ELb0EEEvNS_16Flash_fwd_paramsE,(.L_x_1154 - _ZN5flash16flash_fwd_kernelI23Flash_fwd_kernel_traitsILi96ELi128ELi64ELi4ELb0ELb0EN7cutlass10bfloat16_tE19Flash_kernel_traitsILi96ELi128ELi64ELi4ES3_EELb1ELb1ELb0ELb1ELb0ELb0ELb0ELb0EEEvNS_16Flash_fwd_paramsE)
        .other          _ZN5flash16flash_fwd_kernelI23Flash_fwd_kernel_traitsILi96ELi128ELi64ELi4ELb0ELb0EN7cutlass10bfloat16_tE19Flash_kernel_traitsILi96ELi128ELi64ELi4ES3_EELb1ELb1ELb0ELb1ELb0ELb0ELb0ELb0EEEvNS_16Flash_fwd_paramsE,@"STO_CUDA_ENTRY STV_DEFAULT"
_ZN5flash16flash_fwd_kernelI23Flash_fwd_kernel_traitsILi96ELi128ELi64ELi4ELb0ELb0EN7cutlass10bfloat16_tE19Flash_kernel_traitsILi96ELi128ELi64ELi4ES3_EELb1ELb1ELb0ELb1ELb0ELb0ELb0ELb0EEEvNS_16Flash_fwd_paramsE:
.text._ZN5flash16flash_fwd_kernelI23Flash_fwd_kernel_traitsILi96ELi128ELi64ELi4ELb0ELb0EN7cutlass10bfloat16_tE19Flash_kernel_traitsILi96ELi128ELi64ELi4ES3_EELb1ELb1ELb0ELb1ELb0ELb0ELb0ELb0EEEvNS_16Flash_fwd_paramsE:
        /* <DEDUP_REMOVED lines=23> */
[----:B------:R-:W-:Y:S01]  /*0170*/  ULDC.64 UR4, c[0x0][0x300] ;  /* 0x0000c00000047ab9 */ /* 0x000fe20000000a00 */
[----:B------:R-:W-:Y:S02]  /*0180*/  UISETP.NE.U32.AND UP2, UPT, UR6, URZ, UPT ;  /* 0x0000003f0600728c */ /* 0x000fe4000bf45070 */
[----:B------:R-:W-:Y:S02]  /*0190*/  UISETP.NE.U32.AND UP1, UPT, UR4, URZ, UPT ;  /* 0x0000003f0400728c */ /* 0x000fe4000bf25070 */
[----:B------:R-:W-:-:S07]  /*01a0*/  UISETP.NE.AND.EX UP2, UPT, UR7, URZ, UPT, UP2 ;  /* 0x0000003f0700728c */ /* 0x000fce000bf45320 */
[----:B------:R-:W3:Y:S01]  /*01b0*/  @!P3 LDC.64 R12, c[0x0][0x3b8] ;  /* 0x0000ee00ff0cbb82 */ /* 0x000ee20000000a00 */
[----:B------:R-:W-:Y:S01]  /*01c0*/  UISETP.NE.AND.EX UP1, UPT, UR5, URZ, UPT, UP1 ;  /* 0x0000003f0500728c */ /* 0x000fe2000bf25310 */
[----:B------:R-:W-:Y:S02]  /*01d0*/  ULDC.U8 UR6, c[0x0][0x3c2] ;  /* 0x0000f08000067ab9 */ /* 0x000fe40000000000 */
[----:B------:R-:W-:Y:S01]  /*01e0*/  ULDC.64 UR4, c[0x0][0x2f8] ;  /* 0x0000be0000047ab9 */ /* 0x000fe20000000a00 */
[----:B------:R-:W-:Y:S02]  /*01f0*/  UISETP.NE.AND UP3, UPT, UR6, URZ, UPT ;  /* 0x0000003f0600728c */ /* 0x000fe4000bf65270 */
[----:B------:R-:W-:Y:S01]  /*0200*/  UISETP.EQ.U32.AND UP0, UPT, UR4, URZ, UPT ;  /* 0x0000003f0400728c */ /* 0x000fe2000bf02070 */
[----:B------:R-:W-:Y:S01]  /*0210*/  PLOP3.LUT P0, PT, PT, PT, UP2, 0x80, 0x0 ;  /* 0x000000000000781c */ /* 0x000fe20003f0f028 */
[----:B------:R-:W-:Y:S02]  /*0220*/  UIMAD.WIDE UR8, UR26, 0x4, UR8 ;  /* 0x000000041a0878a5 */ /* 0x000fe4000f8e0208 */
[----:B------:R-:W-:Y:S01]  /*0230*/  UISETP.EQ.OR.EX UP0, UPT, UR5, URZ, !UP3, UP0 ;  /* 0x0000003f0500728c */ /* 0x000fe2000df02700 */
[----:B------:R-:W-:-:S03]  /*0240*/  ULDC.64 UR6, c[0x0][0x2f8] ;  /* 0x0000be0000067ab9 */ /* 0x000fc60000000a00 */
[----:B------:R-:W-:Y:S01]  /*0250*/  IMAD.U32 R10, RZ, RZ, UR8 ;  /* 0x00000008ff0a7e24 */ /* 0x000fe2000f8e00ff */
[----:B------:R-:W-:Y:S01]  /*0260*/  UIMAD.WIDE UR6, UR26, 0x4, UR6 ;  /* 0x000000041a0678a5 */ /* 0x000fe2000f8e0206 */
[----:B------:R-:W-:Y:S01]  /*0270*/  IMAD.U32 R11, RZ, RZ, UR9 ;  /* 0x00000009ff0b7e24 */ /* 0x000fe2000f8e00ff */
[----:B------:R-:W-:Y:S02]  /*0280*/  @UP1 ULDC.64 UR8, c[0x0][0x300] ;  /* 0x0000c00000081ab9 */ /* 0x000fe40000000a00 */
[----:B------:R-:W-:-:S06]  /*0290*/  @UP1 UIMAD.WIDE UR8, UR26, 0x4, UR8 ;  /* 0x000000041a0818a5 */ /* 0x000fcc000f8e0208 */
[----:B------:R-:W-:Y:S02]  /*02a0*/  IMAD.U32 R8, RZ, RZ, UR8 ;  /* 0x00000008ff087e24 */ /* 0x000fe4000f8e00ff */
[----:B------:R-:W-:Y:S01]  /*02b0*/  IMAD.U32 R9, RZ, RZ, UR9 ;  /* 0x00000009ff097e24 */ /* 0x000fe2000f8e00ff */
[----:B--2---:R-:W-:-:S05]  /*02c0*/  @P2 IADD3 R124, P1, R2, R0, RZ ;  /* 0x00000000027c2210 */ /* 0x004fca0007f3e0ff */
[----:B------:R-:W-:Y:S01]  /*02d0*/  @P2 IMAD.X R125, RZ, RZ, R3, P1 ;  /* 0x000000ffff7d2224 */ /* 0x000fe200008e0603 */
[----:B------:R-:W-:Y:S01]  /*02e0*/  PLOP3.LUT P2, PT, PT, PT, UP0, 0x80, 0x0 ;  /* 0x000000000000781c */ /* 0x000fe20003f4f008 */
[----:B---3--:R-:W-:Y:S01]  /*02f0*/  @!P3 STG.E.64 desc[UR22][R12.64], R240 ;  /* 0x000000f00c00b986 */ /* 0x008fe2000c101b16 */
[----:B------:R-:W-:-:S03]  /*0300*/  PLOP3.LUT P1, PT, PT, PT, UP1, 0x80, 0x0 ;  /* 0x000000000000781c */ /* 0x000fc60003f2f018 */
[----:B------:R1:W-:Y:S01]  /*0310*/  @!P3 STG.E.64 desc[UR22][R12.64+0x8], R124 ;  /* 0x0000087c0c00b986 */ /* 0x0003e2000c101b16 */
[----:B------:R-:W-:-:S03]  /*0320*/  IMAD.U32 R2, RZ, RZ, UR6 ;  /* 0x00000006ff027e24 */ /* 0x000fc6000f8e00ff */
[----:B------:R-:W2:Y:S01]  /*0330*/  @P0 LDG.E R6, desc[UR22][R10.64] ;  /* 0x000000160a060981 */ /* 0x000ea2000c1e1900 */
[----:B------:R-:W-:-:S03]  /*0340*/  IMAD.U32 R3, RZ, RZ, UR7 ;  /* 0x00000007ff037e24 */ /* 0x000fc6000f8e00ff */
[----:B------:R3:W4:Y:S04]  /*0350*/  @P0 LDG.E R5, desc[UR22][R10.64+0x4] ;  /* 0x000004160a050981 */ /* 0x000728000c1e1900 */
[----:B------:R-:W5:Y:S04]  /*0360*/  @!P2 LDG.E R0, desc[UR22][R2.64] ;  /* 0x000000160200a981 */ /* 0x000f68000c1e1900 */
[----:B------:R1:W5:Y:S01]  /*0370*/  @P1 LDG.E R4, desc[UR22][R8.64] ;  /* 0x0000001608041981 */ /* 0x000362000c1e1900 */
[----:B------:R-:W-:Y:S01]  /*0380*/  UIMAD UR6, UR26, UR12, UR24 ;  /* 0x0000000c1a0672a4 */ /* 0x000fe2000f8e0218 */
[----:B------:R-:W-:Y:S01]  /*0390*/  UMOV UR11, 0xffffffff ;  /* 0xffffffff000b7882 */ /* 0x000fe20000000000 */
[----:B---3--:R-:W-:-:S04]  /*03a0*/  SHF.R.S32.HI R11, RZ, 0x1f, R128 ;  /* 0x0000001fff0b7819 */ /* 0x008fc80000011480 */
[----:B------:R-:W-:-:S04]  /*03b0*/  LEA.HI R131, R11, R128, RZ, 0x5 ;  /* 0x000000800b837211 */ /* 0x000fc800078f28ff */
[----:B-1----:R-:W-:Y:S01]  /*03c0*/  LOP3.LUT R9, R131, 0xffffffe0, RZ, 0xc0, !PT ;  /* 0xffffffe083097812 */ /* 0x002fe200078ec0ff */
[----:B------:R-:W-:-:S04]  /*03d0*/  UMOV UR10, URZ ;  /* 0x0000003f000a7c82 */ /* 0x000fc80008000000 */
[----:B------:R-:W-:Y:S01]  /*03e0*/  IMAD.IADD R9, R128, 0x1, -R9 ;  /* 0x0000000180097824 */ /* 0x000fe200078e0a09 */
[----:B--2---:R-:W-:Y:S02]  /*03f0*/  @P0 R2UR UR15, R6 ;  /* 0x00000000060f02ca */ /* 0x004fe400000e0000 */
[----:B----4-:R-:W-:Y:S02]  /*0400*/  @P0 R2UR UR17, R5 ;  /* 0x00000000051102ca */ /* 0x010fe400000e0000 */
[----:B------:R-:W-:Y:S02]  /*0410*/  ISETP.NE.U32.AND P0, PT, RZ, UR4, PT ;  /* 0x00000004ff007c0c */ /* 0x000fe4000bf05070 */
[----:B-----5:R-:W-:Y:S02]  /*0420*/  @!P2 R2UR UR11, R0 ;  /* 0x00000000000ba2ca */ /* 0x020fe400000e0000 */
[----:B------:R-:W-:Y:S01]  /*0430*/  ISETP.NE.AND.EX P2, PT, RZ, UR5, PT, P0 ;  /* 0x00000005ff007c0c */ /* 0x000fe2000bf45300 */
[----:B------:R-:W-:Y:S01]  /*0440*/  USHF.L.U32 UR4, UR6, 0x5, URZ ;  /* 0x0000000506047899 */ /* 0x000fe2000800063f */
[----:B------:R-:W-:-:S03]  /*0450*/  @P1 R2UR UR10, R4 ;  /* 0x00000000040a12ca */ /* 0x000fc600000e0000 */
[----:B------:R-:W-:Y:S02]  /*0460*/  USHF.R.S32.HI UR5, URZ, 0x1f, UR4 ;  /* 0x0000001f3f057899 */ /* 0x000fe40008011404 */
[----:B------:R-:W-:Y:S01]  /*0470*/  @UP2 UIADD3 UR17, UR17, -UR15, URZ ;  /* 0x8000000f11112290 */ /* 0x000fe2000fffe03f */
[--C-:B------:R-:W-:Y:S02]  /*0480*/  IADD3 R168, P1, P0, R124, UR4, R9.reuse ;  /* 0x000000047ca87c10 */ /* 0x100fe4000f83e009 */
[----:B------:R-:W-:-:S04]  /*0490*/  SHF.R.S32.HI R0, RZ, 0x1f, R9 ;  /* 0x0000001fff007819 */ /* 0x000fc80000011409 */
[----:B------:R-:W-:Y:S01]  /*04a0*/  IADD3.X R125, R125, UR5, R0, P1, P0 ;  /* 0x000000057d7d7c10 */ /* 0x000fe20008fe0400 */
[----:B------:R-:W-:Y:S01]  /*04b0*/  @!UP2 ULDC UR17, c[0x0][0x2c4] ;  /* 0x0000b1000011aab9 */ /* 0x000fe20000000800 */
        /* <DEDUP_REMOVED lines=8> */
.L_x_477:
[----:B------:R-:W-:-:S05]  /*0540*/  ULDC UR6, c[0x0][0x2c8] ;  /* 0x0000b20000067ab9 */ /* 0x000fca0000000800 */
.L_x_478:
        /* <DEDUP_REMOVED lines=38> */
[CC--:B------:R-:W-:Y:S01]  /*07b0*/  LEA.HI R15, R11.reuse, R128.reuse, RZ, 0x2 ;  /* 0x000000800b0f7211 */ /* 0x0c0fe200078f10ff */
[----:B------:R-:W-:Y:S01]  /*07c0*/  UIADD3 UR14, -UR27, UR17, URZ ;  /* 0x000000111b0e7290 */ /* 0x000fe2000fffe13f */
[----:B------:R-:W-:Y:S01]  /*07d0*/  LEA.HI R8, R11, R128, RZ, 0x3 ;  /* 0x000000800b087211 */ /* 0x000fe200078f18ff */
[----:B------:R-:W-:Y:S01]  /*07e0*/  UISETP.NE.AND UP1, UPT, UR15, -0x1, UPT ;  /* 0xffffffff0f00788c */ /* 0x000fe2000bf25270 */
[----:B------:R-:W-:Y:S01]  /*07f0*/  SHF.R.S32.HI R12, RZ, 0x2, R15 ;  /* 0x00000002ff0c7819 */ /* 0x000fe2000001140f */
[----:B------:R-:W-:Y:S01]  /*0800*/  UISETP.NE.AND UP0, UPT, UR11, -0x1, UPT ;  /* 0xffffffff0b00788c */ /* 0x000fe2000bf05270 */
[----:B------:R-:W-:Y:S01]  /*0810*/  IMAD.U32 R19, RZ, RZ, UR16 ;  /* 0x00000010ff137e24 */ /* 0x000fe2000f8e00ff */
[----:B------:R-:W-:Y:S02]  /*0820*/  SHF.R.S32.HI R131, RZ, 0x5, R131 ;  /* 0x00000005ff837819 */ /* 0x000fe40000011483 */
[----:B------:R-:W-:Y:S01]  /*0830*/  VIADD R6, R12, 0x40 ;  /* 0x000000400c067836 */ /* 0x000fe20000000000 */
[----:B------:R-:W-:-:S02]  /*0840*/  SHF.R.S32.HI R13, RZ, 0x1f, R12 ;  /* 0x0000001fff0d7819 */ /* 0x000fc4000001140c */
[----:B------:R-:W-:Y:S02]  /*0850*/  PLOP3.LUT P2, PT, PT, PT, UP0, 0x80, 0x0 ;  /* 0x000000000000781c */ /* 0x000fe40003f4f008 */
[----:B------:R-:W-:Y:S01]  /*0860*/  ISETP.GE.AND P5, PT, R6, UR14, PT ;  /* 0x0000000e06007c0c */ /* 0x000fe2000bfa6270 */
[----:B------:R-:W-:Y:S01]  /*0870*/  IMAD.MOV.U32 R6, RZ, RZ, RZ ;  /* 0x000000ffff067224 */ /* 0x000fe200078e00ff */
[----:B------:R-:W-:Y:S01]  /*0880*/  @UP1 ULDC.64 UR6, c[0x0][0x240] ;  /* 0x0000900000061ab9 */ /* 0x000fe20000000a00 */
[----:B------:R-:W-:Y:S01]  /*0890*/  @!UP1 USHF.R.S32.HI UR8, URZ, 0x1f, UR26 ;  /* 0x0000001f3f089899 */ /* 0x000fe2000801141a */
[----:B------:R-:W-:Y:S01]  /*08a0*/  IMAD.WIDE R18, R19, 0x80, R12 ;  /* 0x0000008013127825 */ /* 0x000fe200078e020c */
[----:B------:R-:W-:Y:S02]  /*08b0*/  @UP1 UIMAD.WIDE.U32 UR18, UR15, UR6, URZ ;  /* 0x000000060f1212a5 */ /* 0x000fe4000f8e003f */
[----:B------:R-:W-:Y:S01]  /*08c0*/  @UP0 UIADD3 UR12, UR10, UR11, URZ ;  /* 0x0000000b0a0c0290 */ /* 0x000fe2000fffe03f */
[----:B-1----:R-:W-:Y:S01]  /*08d0*/  IABS R2, R0 ;  /* 0x0000000000027213 */ /* 0x002fe20000000000 */
[----:B------:R-:W-:-:S03]  /*08e0*/  @UP1 UIMAD UR4, UR15, UR7, UR19 ;  /* 0x000000070f0412a4 */ /* 0x000fc6000f8e0213 */
[----:B------:R-:W1:Y:S01]  /*08f0*/  I2F.RP R4, R2 ;  /* 0x0000000200047306 */ /* 0x000e620000209400 */
[----:B------:R-:W-:Y:S02]  /*0900*/  @!UP1 ULDC.64 UR6, c[0x0][0x228] ;  /* 0x00008a0000069ab9 */ /* 0x000fe40000000a00 */
[----:B------:R-:W-:Y:S02]  /*0910*/  @!UP1 UIMAD UR8, UR8, UR6, URZ ;  /* 0x00000006080892a4 */ /* 0x000fe4000f8e023f */
[----:B------:R-:W-:Y:S02]  /*0920*/  @!UP1 UIMAD.WIDE.U32 UR30, UR26, UR6, URZ ;  /* 0x000000061a1e92a5 */ /* 0x000fe4000f8e003f */
[----:B------:R-:W-:-:S03]  /*0930*/  @!UP1 UIMAD UR7, UR26, UR7, UR8 ;  /* 0x000000071a0792a4 */ /* 0x000fc6000f8e0208 */
[----:B------:R-:W-:Y:S01]  /*0940*/  @UP0 ULDC.64 UR8, c[0x0][0x248] ;  /* 0x0000920000080ab9 */ /* 0x000fe20000000a00 */
[----:B------:R-:W-:Y:S02]  /*0950*/  @!UP1 UIADD3 UR4, UR31, UR7, URZ ;  /* 0x000000071f049290 */ /* 0x000fe4000fffe03f */
[----:B------:R-:W-:Y:S01]  /*0960*/  @UP0 UIMAD.WIDE.U32 UR28, UR12, UR8, URZ ;  /* 0x000000080c1c02a5 */ /* 0x000fe2000f8e003f */
[----:B-1----:R-:W1:Y:S01]  /*0970*/  MUFU.RCP R7, R4 ;  /* 0x0000000400077308 */ /* 0x002e620000001000 */
[----:B------:R-:W-:Y:S01]  /*0980*/  @UP0 UIMAD UR12, UR12, UR9, URZ ;  /* 0x000000090c0c02a4 */ /* 0x000fe2000f8e023f */
[----:B------:R-:W-:-:S03]  /*0990*/  @!UP1 UMOV UR18, UR30 ;  /* 0x0000001e00129c82 */ /* 0x000fc60008000000 */
[----:B------:R-:W-:Y:S01]  /*09a0*/  @UP0 UIADD3 UR12, UR29, UR12, URZ ;  /* 0x0000000c1d0c0290 */ /* 0x000fe2000fffe03f */
[----:B-1----:R-:W-:Y:S02]  /*09b0*/  VIADD R7, R7, 0xffffffe ;  /* 0x0ffffffe07077836 */ /* 0x002fe40000000000 */
[----:B------:R-:W-:-:S04]  /*09c0*/  VIADD R4, R12, 0x60 ;  /* 0x000000600c047836 */ /* 0x000fc80000000000 */
[----:B------:R-:W1:Y:S01]  /*09d0*/  F2I.FTZ.U32.TRUNC.NTZ R7, R7 ;  /* 0x0000000700077305 */ /* 0x000e62000021f000 */
[----:B------:R-:W-:Y:S02]  /*09e0*/  ISETP.GE.AND P4, PT, R4, UR14, PT ;  /* 0x0000000e04007c0c */ /* 0x000fe4000bf86270 */
[----:B--2---:R-:W-:Y:S02]  /*09f0*/  IABS R4, R3 ;  /* 0x0000000300047213 */ /* 0x004fe40000000000 */
[----:B------:R-:W-:-:S05]  /*0a00*/  LOP3.LUT R3, R15, 0xfffffffc, RZ, 0xc0, !PT ;  /* 0xfffffffc0f037812 */ /* 0x000fca00078ec0ff */
[----:B------:R-:W-:-:S04]  /*0a10*/  IMAD.IADD R236, R128, 0x1, -R3 ;  /* 0x0000000180ec7824 */ /* 0x000fc800078e0a03 */
[----:B------:R-:W-:Y:S02]  /*0a20*/  IMAD.SHL.U32 R236, R236, 0x8, RZ ;  /* 0x00000008ecec7824 */ /* 0x000fe400078e00ff */
[----:B-1----:R-:W-:-:S04]  /*0a30*/  IMAD.MOV R5, RZ, RZ, -R7 ;  /* 0x000000ffff057224 */ /* 0x002fc800078e0a07 */
[----:B------:R-:W-:-:S04]  /*0a40*/  IMAD R5, R5, R2, RZ ;  /* 0x0000000205057224 */ /* 0x000fc800078e02ff */
[----:B------:R-:W-:Y:S01]  /*0a50*/  IMAD.HI.U32 R5, R7, R5, R6 ;  /* 0x0000000507057227 */ /* 0x000fe200078e0006 */
[----:B------:R-:W-:-:S05]  /*0a60*/  SHF.R.S32.HI R7, RZ, 0x3, R8 ;  /* 0x00000003ff077819 */ /* 0x000fca0000011408 */
[----:B------:R-:W-:-:S04]  /*0a70*/  IMAD.HI.U32 R6, R5, R4, RZ ;  /* 0x0000000405067227 */ /* 0x000fc800078e00ff */
[----:B------:R-:W-:Y:S02]  /*0a80*/  IMAD.MOV R3, RZ, RZ, -R6 ;  /* 0x000000ffff037224 */ /* 0x000fe400078e0a06 */
[----:B------:R-:W-:Y:S02]  /*0a90*/  IMAD.SHL.U32 R5, R7, 0x40, RZ ;  /* 0x0000004007057824 */ /* 0x000fe400078e00ff */
[----:B------:R-:W-:-:S03]  /*0aa0*/  IMAD R3, R2, R3, R4 ;  /* 0x0000000302037224 */ /* 0x000fc600078e0204 */
[----:B------:R-:W-:Y:S02]  /*0ab0*/  LOP3.LUT R5, R5, 0xc0, RZ, 0xc0, !PT ;  /* 0x000000c005057812 */ /* 0x000fe400078ec0ff */
[----:B------:R-:W-:Y:S02]  /*0ac0*/  ISETP.GT.U32.AND P0, PT, R2, R3, PT ;  /* 0x000000030200720c */ /* 0x000fe40003f04070 */
[----:B------:R-:W-:Y:S02]  /*0ad0*/  LOP3.LUT R225, R5, 0x18, R236, 0xf8, !PT ;  /* 0x0000001805e17812 */ /* 0x000fe400078ef8ec */
[----:B------:R-:W-:Y:S02]  /*0ae0*/  SHF.R.U32.HI R4, RZ, 0x3, R5 ;  /* 0x00000003ff047819 */ /* 0x000fe40000011605 */
[----:B------:R-:W-:Y:S02]  /*0af0*/  LEA.HI R5, R15, R12, RZ, 0x1 ;  /* 0x0000000c0f057211 */ /* 0x000fe400078f08ff */
[----:B------:R-:W-:-:S02]  /*0b00*/  LOP3.LUT R225, R225, R4, RZ, 0x3c, !PT ;  /* 0x00000004e1e17212 */ /* 0x000fc400078e3cff */
[----:B------:R-:W-:-:S03]  /*0b10*/  LOP3.LUT R5, R5, 0x7fffffe, RZ, 0xc0, !PT ;  /* 0x07fffffe05057812 */ /* 0x000fc600078ec0ff */
[----:B------:R-:W-:Y:S02]  /*0b20*/  @!P0 IMAD.IADD R3, R3, 0x1, -R2 ;  /* 0x0000000103038824 */ /* 0x000fe400078e0a02 */
        /* <DEDUP_REMOVED lines=14> */
.L_x_480:
        /* <DEDUP_REMOVED lines=24> */
.L_x_481:
        /* <DEDUP_REMOVED lines=18> */
[----:B------:R-:W-:Y:S01]  /*0eb0*/  IADD3 R16, P0, R236, UR18, RZ ;  /* 0x00000012ec107c10 */ /* 0x000fe2000ff1e0ff */
[----:B------:R-:W-:Y:S01]  /*0ec0*/  IMAD.U32 R14, RZ, RZ, UR10 ;  /* 0x0000000aff0e7e24 */ /* 0x000fe2000f8e00ff */
[----:B------:R-:W-:Y:S01]  /*0ed0*/  @!P2 IADD3 R6, -R6, RZ, RZ ;  /* 0x000000ff0606a210 */ /* 0x000fe20007ffe1ff */
[----:B------:R-:W-:Y:S01]  /*0ee0*/  UIMAD UR18, UR19, -0x40, UR21 ;  /* 0xffffffc0131278a4 */ /* 0x000fe2000f8e0215 */
[----:B------:R-:W-:Y:S01]  /*0ef0*/  @!P3 LOP3.LUT R6, RZ, R0, RZ, 0x33, !PT ;  /* 0x00000000ff06b212 */ /* 0x000fe200078e33ff */
[----:B------:R-:W-:Y:S01]  /*0f00*/  VIADD R231, R236, 0x20 ;  /* 0x00000020ece77836 */ /* 0x000fe20000000000 */
[----:B------:R-:W-:Y:S01]  /*0f10*/  IADD3.X R5, R5, UR13, R2, P1, !PT ;  /* 0x0000000d05057c10 */ /* 0x000fe20008ffe402 */
[----:B------:R-:W-:Y:S01]  /*0f20*/  UIMAD UR13, UR25, UR10, URZ ;  /* 0x0000000a190d72a4 */ /* 0x000fe2000f8e023f */
[----:B------:R-:W-:-:S02]  /*0f30*/  SHF.R.S32.HI R3, RZ, 0x1f, R6 ;  /* 0x0000001fff037819 */ /* 0x000fc40000011406 */
[----:B------:R-:W-:Y:S01]  /*0f40*/  IADD3.X R17, R237, UR4, RZ, P0, !PT ;  /* 0x00000004ed117c10 */ /* 0x000fe200087fe4ff */
[----:B------:R-:W-:Y:S01]  /*0f50*/  UIMAD UR13, UR24, UR11, UR13 ;  /* 0x0000000b180d72a4 */ /* 0x000fe2000f8e020d */
[----:B------:R-:W-:Y:S01]  /*0f60*/  ISETP.GE.AND P0, PT, R12, UR14, PT ;  /* 0x0000000e0c007c0c */ /* 0x000fe2000bf06270 */
[----:B------:R-:W-:Y:S01]  /*0f70*/  UMOV UR4, 0x400 ;  /* 0x0000040000047882 */ /* 0x000fe20000000000 */
[----:B------:R-:W-:Y:S01]  /*0f80*/  ULDC.64 UR10, c[0x0][0x260] ;  /* 0x00009800000a7ab9 */ /* 0x000fe20000000a00 */
[----:B------:R-:W-:Y:S01]  /*0f90*/  IMAD.WIDE.U32 R14, R14, UR24, R16 ;  /* 0x000000180e0e7c25 */ /* 0x000fe2000f8e0010 */
[----:B------:R-:W-:-:S03]  /*0fa0*/  IADD3 R0, R12, 0x20, RZ ;  /* 0x000000200c007810 */ /* 0x000fc60007ffe0ff */
[----:B------:R-:W-:Y:S01]  /*0fb0*/  IMAD R235, R3, UR10, RZ ;  /* 0x0000000a03eb7c24 */ /* 0x000fe2000f8e02ff */
[----:B-1----:R-:W-:Y:S01]  /*0fc0*/  ULEA UR4, UR12, UR4, 0x18 ;  /* 0x000000040c047291 */ /* 0x002fe2000f8ec03f */
[----:B------:R-:W-:Y:S01]  /*0fd0*/  IMAD.WIDE.U32 R232, R6, UR10, R232 ;  /* 0x0000000a06e87c25 */ /* 0x000fe2000f8e00e8 */
[----:B------:R-:W-:Y:S02]  /*0fe0*/  IADD3 R17, R15, UR13, RZ ;  /* 0x0000000d0f117c10 */ /* 0x000fe4000fffe0ff */
[----:B------:R-:W-:Y:S01]  /*0ff0*/  ISETP.GE.AND P1, PT, R0, UR14, PT ;  /* 0x0000000e00007c0c */ /* 0x000fe2000bf26270 */
[C---:B------:R-:W-:Y:S01]  /*1000*/  IMAD R235, R6.reuse, UR11, R235 ;  /* 0x0000000b06eb7c24 */ /* 0x040fe2000f8e02eb */
[----:B------:R-:W-:Y:S01]  /*1010*/  ULDC.64 UR10, c[0x0][0x268] ;  /* 0x00009a00000a7ab9 */ /* 0x000fe20000000a00 */
[----:B------:R-:W-:Y:S01]  /*1020*/  LEA R225, R225, UR4, 0x1 ;  /* 0x00000004e1e17c11 */ /* 0x000fe2000f8e08ff */
[----:B------:R-:W-:-:S04]  /*1030*/  IMAD.WIDE.U32 R24, R6, UR10, R4 ;  /* 0x0000000a06187c25 */ /* 0x000fc8000f8e0004 */
[----:B------:R-:W-:Y:S01]  /*1040*/  IMAD R3, R3, UR10, RZ ;  /* 0x0000000a03037c24 */ /* 0x000fe2000f8e02ff */
[----:B------:R1:W-:Y:S03]  /*1050*/  STL.64 [R1], R24 ;  /* 0x0000001801007387 */ /* 0x0003e60000100a00 */
        /* <DEDUP_REMOVED lines=12> */
[----:B------:R-:W2:Y:S01]  /*1120*/  @!P6 LDC.64 R4, c[0x0][0x210] ;  /* 0x00008400ff04eb82 */ /* 0x000ea20000000a00 */
[----:B------:R3:W-:Y:S04]  /*1130*/  @P6 STS [R225], RZ ;  /* 0x000000ffe1006388 */ /* 0x0007e80000000800 */
        /* <DEDUP_REMOVED lines=25> */
.L_x_483:
[----:B------:R-:W-:Y:S05]  /*12d0*/  BSYNC B0 ;  /* 0x0000000000007941 */ /* 0x000fea0003800000 */
.L_x_482:
        /* <DEDUP_REMOVED lines=13> */
[----:B---3--:R-:W3:Y:S01]  /*13b0*/  @!P3 LDC.64 R4, c[0x0][0x210] ;  /* 0x00008400ff04bb82 */ /* 0x008ee20000000a00 */
[----:B------:R-:W-:Y:S01]  /*13c0*/  IMAD R10, R21, UR11, R10 ;  /* 0x0000000b150a7c24 */ /* 0x000fe2000f8e020a */
[----:B------:R4:W-:Y:S03]  /*13d0*/  @P3 STS.128 [R225+0x800], RZ ;  /* 0x000800ffe1003388 */ /* 0x0009e60000000c00 */
[----:B------:R-:W-:-:S03]  /*13e0*/  IMAD.IADD R10, R23, 0x1, R10 ;  /* 0x00000001170a7824 */ /* 0x000fc600078e020a */
        /* <DEDUP_REMOVED lines=23> */
.L_x_485:
[----:B------:R-:W-:Y:S05]  /*1560*/  BSYNC B0 ;  /* 0x0000000000007941 */ /* 0x000fea0003800000 */
.L_x_484:
        /* <DEDUP_REMOVED lines=13> */
[----:B---34-:R-:W3:Y:S01]  /*1640*/  @!P3 LDC.64 R4, c[0x0][0x210] ;  /* 0x00008400ff04bb82 */ /* 0x018ee20000000a00 */
        /* <DEDUP_REMOVED lines=26> */
.L_x_487:
[----:B------:R-:W-:Y:S05]  /*17f0*/  BSYNC B0 ;  /* 0x0000000000007941 */ /* 0x000fea0003800000 */
.L_x_486:
        /* <DEDUP_REMOVED lines=14> */
[----:B---34-:R-:W3:Y:S01]  /*18e0*/  @!P3 LDC.64 R4, c[0x0][0x210] ;  /* 0x00008400ff04bb82 */ /* 0x018ee20000000a00 */
[----:B------:R-:W-:Y:S01]  /*18f0*/  IMAD R15, R10, UR11, R15 ;  /* 0x0000000b0a0f7c24 */ /* 0x000fe2000f8e020f */
[----:B------:R4:W-:Y:S06]  /*1900*/  @P3 STS.128 [R225+0x1800], RZ ;  /* 0x001800ffe1003388 */ /* 0x0009ec0000000c00 */
[----:B--2---:R-:W2:Y:S01]  /*1910*/  @!P2 LDC.64 R2, c[0x0][0x210] ;  /* 0x00008400ff02ab82 */ /* 0x004ea20000000a00 */
[----:B---3--:R-:W-:Y:S01]  /*1920*/  @!P3 LEA R14, P4, R16, R4, 0x1 ;  /* 0x00000004100eb211 */ /* 0x008fe200078808ff */
[----:B------:R-:W-:-:S05]  /*1930*/  IMAD.IADD R4, R17, 0x1, R15 ;  /* 0x0000000111047824 */ /* 0x000fca00078e020f */
        /* <DEDUP_REMOVED lines=21> */
.L_x_489:
[----:B------:R-:W-:Y:S05]  /*1a90*/  BSYNC B0 ;  /* 0x0000000000007941 */ /* 0x000fea0003800000 */
.L_x_488:
        /* <DEDUP_REMOVED lines=9> */
[----:B----4-:R-:W-:-:S05]  /*1b30*/  IMAD.WIDE.U32 R14, R127, UR19, R234 ;  /* 0x000000137f0e7c25 */ /* 0x010fca000f8e00ea */
[----:B------:R-:W-:Y:S01]  /*1b40*/  IADD3 R10, R15, UR10, RZ ;  /* 0x0000000a0f0a7c10 */ /* 0x000fe2000fffe0ff */
[----:B------:R-:W-:Y:S06]  /*1b50*/  @P0 BRA `(.L_x_491) ;  /* 0x00000000007c0947 */ /* 0x000fec0003800000 */
[----:B------:R-:W-:Y:S02]  /*1b60*/  ULDC UR10, c[0x0][0x2d0] ;  /* 0x0000b400000a7ab9 */ /* 0x000fe40000000800 */
[----:B------:R-:W-:Y:S02]  /*1b70*/  ISETP.GE.AND P3, PT, R236, UR10, PT ;  /* 0x0000000aec007c0c */ /* 0x000fe4000bf66270 */
[----:B------:R-:W-:Y:S02]  /*1b80*/  ISETP.GE.AND P2, PT, R231, UR10, PT ;  /* 0x0000000ae7007c0c */ /* 0x000fe4000bf46270 */
[----:B------:R-:W-:-:S09]  /*1b90*/  ISETP.GE.AND P0, PT, R230, UR10, PT ;  /* 0x0000000ae6007c0c */ /* 0x000fd2000bf06270 */
[----:B---3--:R-:W3:Y:S01]  /*1ba0*/  @!P3 LDC.64 R4, c[0x0][0x218] ;  /* 0x00008600ff04bb82 */ /* 0x008ee20000000a00 */
[----:B------:R4:W-:Y:S04]  /*1bb0*/  @P3 STS [R225+0x6000], RZ ;  /* 0x006000ffe1003388 */ /* 0x0009e80000000800 */
[----:B------:R4:W-:Y:S03]  /*1bc0*/  @P3 STS [R225+0x6004], RZ ;  /* 0x006004ffe1003388 */ /* 0x0009e60000000800 */
[----:B--2---:R-:W2:Y:S01]  /*1bd0*/  @!P2 LDC.64 R2, c[0x0][0x218] ;  /* 0x00008600ff02ab82 */ /* 0x004ea20000000a00 */
[----:B------:R4:W-:Y:S01]  /*1be0*/  @P3 STS.64 [R225+0x6008], RZ ;  /* 0x006008ffe1003388 */ /* 0x0009e20000000a00 */
        /* <DEDUP_REMOVED lines=22> */
.L_x_491:
[----:B------:R-:W-:Y:S05]  /*1d50*/  BSYNC B0 ;  /* 0x0000000000007941 */ /* 0x000fea0003800000 */
.L_x_490:
        /* <DEDUP_REMOVED lines=10> */
[----:B---34-:R-:W3:Y:S01]  /*1e00*/  @!P3 LDC.64 R4, c[0x0][0x218] ;  /* 0x00008600ff04bb82 */ /* 0x018ee20000000a00 */
        /* <DEDUP_REMOVED lines=24> */
.L_x_493:
[----:B------:R-:W-:Y:S05]  /*1f90*/  BSYNC B0 ;  /* 0x0000000000007941 */ /* 0x000fea0003800000 */
.L_x_492:
[----:B------:R-:W-:Y:S01]  /*1fa0*/  ULDC.64 UR12, c[0x0][0x3c8] ;  /* 0x0000f200000c7ab9 */ /* 0x000fe20000000a00 */
[----:B------:R-:W0:Y:S01]  /*1fb0*/  LDGDEPBAR ;  /* 0x00000000000079af */ /* 0x000e220000000000 */
[----:B------:R-:W-:-:S04]  /*1fc0*/  UISETP.NE.U32.AND UP1, UPT, UR12, URZ, UPT ;  /* 0x0000003f0c00728c */ /* 0x000fc8000bf25070 */
[----:B------:R-:W-:-:S06]  /*1fd0*/  UISETP.NE.AND.EX UP1, UPT, UR13, URZ, UPT, UP1 ;  /* 0x0000003f0d00728c */ /* 0x000fcc000bf25310 */
[----:B------:R-:W-:-:S05]  /*1fe0*/  PLOP3.LUT P0, PT, PT, PT, UP1, 0x80, 0x0 ;  /* 0x000000000000781c */ /* 0x000fca0003f0f018 */
[----:B------:R-:W-:Y:S01]  /*1ff0*/  @UP1 USHF.R.S32.HI UR33, URZ, 0x1f, UR26 ;  /* 0x0000001f3f211899 */ /* 0x000fe2000801141a */
[----:B------:R-:W-:-:S03]  /*2000*/  @UP1 ULDC.64 UR10, c[0x0][0x3d0] ;  /* 0x0000f400000a1ab9 */ /* 0x000fc60000000a00 */
[----:B------:R-:W-:Y:S02]  /*2010*/  @UP1 UIMAD UR33, UR33, UR10, URZ ;  /* 0x0000000a212112a4 */ /* 0x000fe4000f8e023f */
[----:B------:R-:W-:Y:S02]  /*2020*/  @UP1 UIMAD.WIDE.U32 UR24, UR26, UR10, UR24 ;  /* 0x0000000a1a1812a5 */ /* 0x000fe4000f8e0018 */
[----:B------:R-:W-:Y:S01]  /*2030*/  @UP1 UIMAD UR11, UR26, UR11, UR33 ;  /* 0x0000000b1a0b12a4 */ /* 0x000fe2000f8e0221 */
[----:B---34-:R-:W-:Y:S01]  /*2040*/  LEA.HI R4, R11, R128, RZ, 0x4 ;  /* 0x000000800b047211 */ /* 0x018fe200078f20ff */
[----:B------:R-:W-:Y:S01]  /*2050*/  @UP1 ULEA UR12, UP0, UR24, UR12, 0x2 ;  /* 0x0000000c180c1291 */ /* 0x000fe2000f80103f */
[----:B------:R-:W-:Y:S01]  /*2060*/  SHF.R.S32.HI R126, RZ, 0x1f, R9 ;  /* 0x0000001fff7e7819 */ /* 0x000fe20000011409 */
[----:B------:R-:W-:Y:S01]  /*2070*/  @UP1 UIADD3 UR11, UR25, UR11, URZ ;  /* 0x0000000b190b1290 */ /* 0x000fe2000fffe03f */
[----:B--2---:R-:W-:Y:S01]  /*2080*/  LEA R3, R131, UR27, 0x4 ;  /* 0x0000001b83037c11 */ /* 0x004fe2000f8e20ff */
[----:B------:R-:W-:-:S04]  /*2090*/  DEPBAR.LE SB0, 0x0 ;  /* 0x000080000000791a */ /* 0x000fc80000000000 */
[----:B------:R-:W-:Y:S01]  /*20a0*/  @UP1 ULEA.HI.X UR13, UR24, UR13, UR11, 0x2, UP0 ;  /* 0x0000000d180d1291 */ /* 0x000fe200080f140b */
[----:B------:R-:W-:Y:S01]  /*20b0*/  IMAD.U32 R14, RZ, RZ, UR12 ;  /* 0x0000000cff0e7e24 */ /* 0x000fe2000f8e00ff */
[----:B------:R-:W-:-:S04]  /*20c0*/  @UP1 ULDC UR10, c[0x0][0x2e8] ;  /* 0x0000ba00000a1ab9 */ /* 0x000fc80000000800 */
[----:B------:R-:W-:-:S05]  /*20d0*/  IMAD.U32 R15, RZ, RZ, UR13 ;  /* 0x0000000dff0f7e24 */ /* 0x000fca000f8e00ff */
[----:B------:R-:W2:Y:S01]  /*20e0*/  @P0 LDG.E R2, desc[UR22][R14.64] ;  /* 0x000000160e020981 */ /* 0x000ea2000c1e1900 */
[----:B------:R-:W-:Y:S01]  /*20f0*/  SHF.R.S32.HI R5, RZ, 0x4, R4 ;  /* 0x00000004ff057819 */ /* 0x000fe20000011404 */
[----:B------:R-:W-:Y:S01]  /*2100*/  IMAD.IADD R17, R25, 0x1, R6 ;  /* 0x0000000119117824 */ /* 0x000fe200078e0206 */
[----:B------:R-:W-:Y:S01]  /*2110*/  LOP3.LUT R129, R4, 0xfffffff0, RZ, 0xc0, !PT ;  /* 0xfffffff004817812 */ /* 0x000fe200078ec0ff */
[----:B------:R-:W-:Y:S01]  /*2120*/  IMAD.MOV.U32 R16, RZ, RZ, R24 ;  /* 0x000000ffff107224 */ /* 0x000fe200078e0018 */
[----:B------:R-:W-:Y:S01]  /*2130*/  LEA.HI R126, R126, R9, RZ, 0x2 ;  /* 0x000000097e7e7211 */ /* 0x000fe200078f10ff */
[----:B------:R-:W-:Y:S01]  /*2140*/  USHF.L.U64.HI UR12, UR6, 0x6, UR7 ;  /* 0x00000006060c7899 */ /* 0x000fe20008010207 */
[----:B------:R-:W-:Y:S01]  /*2150*/  LEA.HI R4, R4, R5, RZ, 0x1 ;  /* 0x0000000504047211 */ /* 0x000fe200078f08ff */
[----:B------:R-:W-:Y:S01]  /*2160*/  IMAD.IADD R129, R128, 0x1, -R129 ;  /* 0x0000000180817824 */ /* 0x000fe200078e0a81 */
[----:B------:R-:W-:Y:S01]  /*2170*/  LOP3.LUT R9, R8, 0xfffffff8, RZ, 0xc0, !PT ;  /* 0xfffffff808097812 */ /* 0x000fe200078ec0ff */
[----:B------:R3:W-:Y:S01]  /*2180*/  STL.64 [R1+0x18], R16 ;  /* 0x0000181001007387 */ /* 0x0007e20000100a00 */
[----:B------:R-:W-:Y:S01]  /*2190*/  LOP3.LUT R8, R4, 0xfffffffe, RZ, 0xc0, !PT ;  /* 0xfffffffe04087812 */ /* 0x000fe200078ec0ff */
[----:B------:R-:W-:Y:S01]  /*21a0*/  USHF.L.U32 UR13, UR6, 0x6, URZ ;  /* 0x00000006060d7899 */ /* 0x000fe2000800063f */
[----:B------:R-:W-:Y:S01]  /*21b0*/  SHF.R.S32.HI R126, RZ, 0x2, R126 ;  /* 0x00000002ff7e7819 */ /* 0x000fe2000001147e */
[----:B------:R-:W-:Y:S01]  /*21c0*/  IMAD.IADD R4, R128, 0x1, -R9 ;  /* 0x0000000180047824 */ /* 0x000fe200078e0a09 */
[----:B------:R-:W-:Y:S01]  /*21d0*/  LEA.HI R10, R129, R129, RZ, 0x1 ;  /* 0x00000081810a7211 */ /* 0x000fe200078f08ff */
[----:B------:R-:W-:Y:S01]  /*21e0*/  IMAD.IADD R5, R5, 0x1, -R8 ;  /* 0x0000000105057824 */ /* 0x000fe200078e0a08 */
[----:B------:R-:W-:Y:S01]  /*21f0*/  IADD3 R126, R3, 0x1, R126 ;  /* 0x00000001037e7810 */ /* 0x000fe20007ffe07e */
[----:B------:R-:W2:Y:S01]  /*2200*/  @P0 MUFU.RCP R9, UR10 ;  /* 0x0000000a00090d08 */ /* 0x000ea20008001000 */
[--C-:B------:R-:W-:Y:S01]  /*2210*/  SHF.R.S32.HI R3, RZ, 0x1, R10.reuse ;  /* 0x00000001ff037819 */ /* 0x100fe2000001140a */
[----:B------:R-:W-:Y:S01]  /*2220*/  UIMAD UR11, UR12, UR19, URZ ;  /* 0x000000130c0b72a4 */ /* 0x000fe2000f8e023f */
[----:B------:R-:W-:Y:S01]  /*2230*/  SHF.R.S32.HI R8, RZ, 0x1f, R10 ;  /* 0x0000001fff087819 */ /* 0x000fe2000001140a */
[----:B------:R-:W-:Y:S01]  /*2240*/  BSSY B0, `(.L_x_494) ;  /* 0x0000053000007945 */ /* 0x000fe20003800000 */
[----:B------:R-:W-:Y:S01]  /*2250*/  LEA.HI R11, R4, R4, RZ, 0x1 ;  /* 0x00000004040b7211 */ /* 0x000fe200078f08ff */
[----:B------:R-:W-:Y:S01]  /*2260*/  UIMAD UR11, UR32, UR13, UR11 ;  /* 0x0000000d200b72a4 */ /* 0x000fe2000f8e020b */
[----:B------:R-:W-:-:S02]  /*2270*/  SHF.R.S32.HI R124, RZ, 0x1f, R129 ;  /* 0x0000001fff7c7819 */ /* 0x000fc40000011481 */
[----:B------:R-:W-:Y:S01]  /*2280*/  LOP3.LUT R10, R10, 0x7fffffe, RZ, 0xc0, !PT ;  /* 0x07fffffe0a0a7812 */ /* 0x000fe200078ec0ff */
[----:B------:R-:W-:Y:S01]  /*2290*/  BAR.SYNC.DEFER_BLOCKING 0x0 ;  /* 0x0000000000007b1d */ /* 0x000fe20000010000 */
[----:B------:R-:W-:Y:S02]  /*22a0*/  ISETP.GE.AND P5, PT, R0, UR18, PT ;  /* 0x0000001200007c0c */ /* 0x000fe4000bfa6270 */
[----:B------:R-:W-:Y:S02]  /*22b0*/  LEA.HI R8, R8, R3, RZ, 0x2 ;  /* 0x0000000308087211 */ /* 0x000fe400078f10ff */
[----:B------:R-:W-:Y:S02]  /*22c0*/  SHF.R.S32.HI R0, RZ, 0x1, R11 ;  /* 0x00000001ff007819 */ /* 0x000fe4000001140b */
[----:B------:R-:W-:Y:S01]  /*22d0*/  LEA.HI R124, R124, R129, RZ, 0x3 ;  /* 0x000000817c7c7211 */ /* 0x000fe200078f18ff */
[----:B------:R-:W-:Y:S01]  /*22e0*/  IMAD.IADD R129, R129, 0x1, -R10 ;  /* 0x0000000181817824 */ /* 0x000fe200078e0a0a */
[----:B------:R-:W-:Y:S01]  /*22f0*/  ISETP.GE.AND P1, PT, R12, UR18, PT ;  /* 0x000000120c007c0c */ /* 0x000fe2000bf26270 */
[----:B------:R-:W-:Y:S01]  /*2300*/  IMAD.SHL.U32 R10, R7, 0x8, RZ ;  /* 0x00000008070a7824 */ /* 0x000fe200078e00ff */
[----:B------:R-:W-:Y:S01]  /*2310*/  LOP3.LUT R8, R8, 0xfffffffc, RZ, 0xc0, !PT ;  /* 0xfffffffc08087812 */ /* 0x000fe200078ec0ff */
[----:B------:R-:W-:Y:S01]  /*2320*/  IMAD.SHL.U32 R7, R0, 0x40, RZ ;  /* 0x0000004000077824 */ /* 0x000fe200078e00ff */
[----:B------:R-:W-:Y:S01]  /*2330*/  LOP3.LUT R11, R11, 0x7fffffe, RZ, 0xc0, !PT ;  /* 0x07fffffe0b0b7812 */ /* 0x000fe200078ec0ff */
[----:B------:R-:W-:-:S02]  /*2340*/  IMAD.SHL.U32 R124, R124, 0x20, RZ ;  /* 0x000000207c7c7824 */ /* 0x000fc400078e00ff */
[----:B------:R-:W-:Y:S01]  /*2350*/  IMAD.IADD R3, R3, 0x1, -R8 ;  /* 0x0000000103037824 */ /* 0x000fe200078e0a08 */
[----:B------:R-:W-:Y:S01]  /*2360*/  LOP3.LUT R7, R7, 0xc0, RZ, 0xc0, !PT ;  /* 0x000000c007077812 */ /* 0x000fe200078ec0ff */
[----:B------:R-:W-:Y:S01]  /*2370*/  IMAD.IADD R4, R4, 0x1, -R11 ;  /* 0x0000000104047824 */ /* 0x000fe200078e0a0b */
[----:B------:R-:W-:Y:S01]  /*2380*/  LOP3.LUT R124, R124, 0xffffff00, RZ, 0xc0, !PT ;  /* 0xffffff007c7c7812 */ /* 0x000fe200078ec0ff */
[----:B------:R-:W-:Y:S01]  /*2390*/  IMAD.SHL.U32 R12, R3, 0x40, RZ ;  /* 0x00000040030c7824 */ /* 0x000fe200078e00ff */
[----:B------:R-:W-:Y:S01]  /*23a0*/  LOP3.LUT R10, R7, 0x8, R10, 0xf8, !PT ;  /* 0x00000008070a7812 */ /* 0x000fe200078ef80a */
[C---:B------:R-:W-:Y:S01]  /*23b0*/  IMAD R223, R5.reuse, 0x8, R4 ;  /* 0x0000000805df7824 */ /* 0x040fe200078e0204 */
[----:B------:R-:W-:Y:S01]  /*23c0*/  SHF.R.U32.HI R7, RZ, 0x3, R7 ;  /* 0x00000003ff077819 */ /* 0x000fe20000011607 */
[----:B------:R-:W-:Y:S01]  /*23d0*/  IMAD.SHL.U32 R5, R5, 0x8, RZ ;  /* 0x0000000805057824 */ /* 0x000fe200078e00ff */
[----:B------:R3:W-:Y:S01]  /*23e0*/  @P1 STS [R225+0x9000], RZ ;  /* 0x009000ffe1001388 */ /* 0x0007e20000000800 */
[----:B------:R-:W-:Y:S01]  /*23f0*/  LOP3.LUT R12, R12, 0xc0, RZ, 0xc0, !PT ;  /* 0x000000c00c0c7812 */ /* 0x000fe200078ec0ff */
[----:B------:R-:W-:Y:S01]  /*2400*/  IMAD R8, R131, 0x200, R124 ;  /* 0x0000020083087824 */ /* 0x000fe200078e027c */
[----:B------:R-:W-:Y:S01]  /*2410*/  LOP3.LUT R10, R10, R7, RZ, 0x3c, !PT ;  /* 0x000000070a0a7212 */ /* 0x000fe200078e3cff */
[----:B------:R3:W-:Y:S01]  /*2420*/  @P1 STS [R225+0x9004], RZ ;  /* 0x009004ffe1001388 */ /* 0x0007e20000000800 */
[----:B------:R-:W-:Y:S01]  /*2430*/  IMAD.U32 R7, RZ, RZ, UR21 ;  /* 0x00000015ff077e24 */ /* 0x000fe2000f8e00ff */
[----:B------:R-:W-:-:S02]  /*2440*/  LOP3.LUT R5, R12, 0x8, R5, 0xf8, !PT ;  /* 0x000000080c057812 */ /* 0x000fc400078ef805 */
[----:B------:R3:W-:Y:S01]  /*2450*/  @P1 STS.64 [R225+0x9008], RZ ;  /* 0x009008ffe1001388 */ /* 0x0007e20000000a00 */
[----:B------:R-:W-:Y:S01]  /*2460*/  SHF.R.U32.HI R12, RZ, 0x3, R12 ;  /* 0x00000003ff0c7819 */ /* 0x000fe2000001160c */
[----:B------:R-:W-:Y:S01]  /*2470*/  IMAD.U32 R223, R223, 0x20, R10 ;  /* 0x00000020dfdf7824 */ /* 0x000fe200078e000a */
[----:B------:R-:W-:Y:S01]  /*2480*/  IADD3 R126, R7, -UR17, R126 ;  /* 0x80000011077e7c10 */ /* 0x000fe2000fffe07e */
[----:B------:R3:W-:Y:S01]  /*2490*/  @P1 STS.128 [R225+0xa000], RZ ;  /* 0x00a000ffe1001388 */ /* 0x0007e20000000c00 */
[----:B------:R-:W-:-:S03]  /*24a0*/  IMAD.U32 R10, RZ, RZ, UR19 ;  /* 0x00000013ff0a7e24 */ /* 0x000fc6000f8e00ff */
[----:B------:R3:W-:Y:S01]  /*24b0*/  @P1 STS.128 [R225+0xb000], RZ ;  /* 0x00b000ffe1001388 */ /* 0x0007e20000000c00 */
[----:B------:R-:W-:-:S04]  /*24c0*/  IMAD.WIDE.U32 R10, R10, UR13, R16 ;  /* 0x0000000d0a0a7c25 */ /* 0x000fc8000f8e0010 */
[----:B------:R-:W-:Y:S01]  /*24d0*/  VIADD R126, R126, UR5 ;  /* 0x000000057e7e7c36 */ /* 0x000fe20008000000 */
[----:B------:R-:W-:Y:S01]  /*24e0*/  UMOV UR5, URZ ;  /* 0x0000003f00057c82 */ /* 0x000fe20008000000 */
[----:B--2---:R-:W-:Y:S01]  /*24f0*/  @P0 FMUL.FTZ R4, R2, R9 ;  /* 0x0000000902040220 */ /* 0x004fe20000410000 */
[----:B------:R-:W-:Y:S01]  /*2500*/  LOP3.LUT R2, R5, R12, RZ, 0x3c, !PT ;  /* 0x0000000c05027212 */ /* 0x000fe200078e3cff */
[----:B------:R-:W-:Y:S02]  /*2510*/  IMAD R5, R129, 0x20, R8 ;  /* 0x0000002081057824 */ /* 0x000fe400078e0208 */
[----:B------:R-:W-:Y:S01]  /*2520*/  VIADD R8, R11, UR11 ;  /* 0x0000000b0b087c36 */ /* 0x000fe20008000000 */
[----:B------:R-:W-:Y:S01]  /*2530*/  @P0 R2UR UR10, R4 ;  /* 0x00000000040a02ca */ /* 0x000fe200000e0000 */
[----:B------:R-:W-:-:S05]  /*2540*/  IMAD.IADD R224, R2, 0x1, R5 ;  /* 0x0000000102e07824 */ /* 0x000fca00078e0205 */
[----:B------:R-:W-:-:S07]  /*2550*/  LEA R224, R224, UR4, 0x1 ;  /* 0x00000004e0e07c11 */ /* 0x000fce000f8e08ff */
[----:B------:R-:W-:Y:S01]  /*2560*/  @UP1 UMOV UR5, UR10 ;  /* 0x0000000a00051c82 */ /* 0x000fe20008000000 */
[----:B---3--:R-:W-:Y:S05]  /*2570*/  @P1 BRA `(.L_x_495) ;  /* 0x00000000007c1947 */ /* 0x008fea0003800000 */
        /* <DEDUP_REMOVED lines=31> */
.L_x_495:
[----:B------:R-:W-:Y:S05]  /*2770*/  BSYNC B0 ;  /* 0x0000000000007941 */ /* 0x000fea0003800000 */
.L_x_494:
        /* <DEDUP_REMOVED lines=39> */
.L_x_497:
[----:B------:R-:W-:Y:S05]  /*29f0*/  BSYNC B0 ;  /* 0x0000000000007941 */ /* 0x000fea0003800000 */
.L_x_496:
[----:B------:R-:W-:Y:S01]  /*2a00*/  LDSM.16.M88.4 R108, [R224] ;  /* 0x00000000e06c783b */ /* 0x000fe20000000200 */
[----:B------:R-:W-:Y:S01]  /*2a10*/  LOP3.LUT P1, RZ, R3, 0x2, RZ, 0xc0, !PT ;  /* 0x0000000203ff7812 */ /* 0x000fe2000782c0ff */
[----:B------:R-:W-:Y:S01]  /*2a20*/  IMAD.MOV.U32 R3, RZ, RZ, 0x10 ;  /* 0x00000010ff037424 */ /* 0x000fe200078e00ff */
[----:B------:R-:W-:Y:S01]  /*2a30*/  LOP3.LUT P0, RZ, R0, 0x2, RZ, 0xc0, !PT ;  /* 0x0000000200ff7812 */ /* 0x000fe2000780c0ff */
[----:B------:R-:W5:Y:S01]  /*2a40*/  LDSM.16.M88.4 R68, [R223+0x6000] ;  /* 0x00600000df44783b */ /* 0x000f620000000200 */
[----:B------:R-:W-:Y:S01]  /*2a50*/  IMAD.SHL.U32 R238, R128, 0x2, RZ ;  /* 0x0000000280ee7824 */ /* 0x000fe200078e00ff */
[----:B------:R-:W-:Y:S01]  /*2a60*/  VIMNMX R229, R126, UR21, PT ;  /* 0x000000157ee57c48 */ /* 0x000fe2000bfe0100 */
[----:B------:R-:W4:Y:S01]  /*2a70*/  LDC.U8 R239, c[0x0][0x388] ;  /* 0x0000e200ffef7b82 */ /* 0x000f220000000000 */
[----:B------:R-:W5:Y:S01]  /*2a80*/  LDSM.16.M88.4 R28, [R224+0x1000] ;  /* 0x00100000e01c783b */ /* 0x000f620000000200 */
[C---:B------:R-:W-:Y:S01]  /*2a90*/  SEL R0, R3.reuse, 0xfffffff0, !P0 ;  /* 0xfffffff003007807 */ /* 0x040fe20004000000 */
[----:B------:R-:W-:Y:S01]  /*2aa0*/  UISETP.GE.AND UP0, UPT, UR20, 0x2, UPT ;  /* 0x000000021400788c */ /* 0x000fe2000bf06270 */
[----:B------:R-:W-:Y:S01]  /*2ab0*/  SEL R3, R3, 0xfffffff0, !P1 ;  /* 0xfffffff003037807 */ /* 0x000fe20004800000 */
[----:B------:R-:W4:Y:S01]  /*2ac0*/  LDSM.16.M88.4 R52, [R223+0x6400] ;  /* 0x00640000df34783b */ /* 0x000f220000000200 */
[----:B------:R-:W-:Y:S01]  /*2ad0*/  LOP3.LUT R238, R238, 0x6, RZ, 0xc0, !PT ;  /* 0x00000006eeee7812 */ /* 0x000fe200078ec0ff */
[----:B------:R-:W-:-:S02]  /*2ae0*/  IMAD R220, R0, 0x2, R223 ;  /* 0x0000000200dc7824 */ /* 0x000fc400078e02df */
[----:B------:R-:W4:Y:S01]  /*2af0*/  LDSM.16.M88.4 R36, [R223+0x6800] ;  /* 0x00680000df24783b */ /* 0x000f220000000200 */
[----:B------:R-:W-:Y:S02]  /*2b00*/  IMAD R222, R3, 0x2, R224 ;  /* 0x0000000203de7824 */ /* 0x000fe400078e02e0 */
[----:B------:R-:W-:Y:S01]  /*2b10*/  IMAD.U32 R242, RZ, RZ, UR16 ;  /* 0x00000010fff27e24 */ /* 0x000fe2000f8e00ff */
[----:B------:R-:W4:Y:S01]  /*2b20*/  LDSM.16.M88.4 R20, [R223+0x6c00] ;  /* 0x006c0000df14783b */ /* 0x000f220000000200 */
[----:B------:R-:W-:Y:S02]  /*2b30*/  IMAD R129, R129, 0x20, R124 ;  /* 0x0000002081817824 */ /* 0x000fe400078e027c */
[----:B------:R-:W-:Y:S01]  /*2b40*/  IMAD R242, R242, 0x8, R131 ;  /* 0x00000008f2f27824 */ /* 0x000fe200078e0283 */
[----:B------:R-:W-:Y:S01]  /*2b50*/  LDSM.16.M88.4 R12, [R220+0x6000] ;  /* 0x00600000dc0c783b */ /* 0x000fe20000000200 */
[----:B------:R-:W-:Y:S02]  /*2b60*/  VIADD R207, R240, 0xb54cda56 ;  /* 0xb54cda56f0cf7836 */ /* 0x000fe40000000000 */
[----:B------:R-:W-:Y:S01]  /*2b70*/  VIADD R173, R241, 0x646e171e ;  /* 0x646e171ef1ad7836 */ /* 0x000fe20000000000 */
[----:B-123--:R-:W1:Y:S04]  /*2b80*/  LDSM.16.M88.4 R4, [R222] ;  /* 0x00000000de04783b */ /* 0x00ee680000000200 */
[----:B------:R-:W-:Y:S04]  /*2b90*/  LDSM.16.M88.4 R16, [R222+0x1000] ;  /* 0x00100000de10783b */ /* 0x000fe80000000200 */
[----:B------:R-:W2:Y:S04]  /*2ba0*/  LDSM.16.M88.4 R104, [R220+0x6400] ;  /* 0x00640000dc68783b */ /* 0x000ea80000000200 */
[----:B------:R-:W3:Y:S04]  /*2bb0*/  LDSM.16.M88.4 R100, [R220+0x6800] ;  /* 0x00680000dc64783b */ /* 0x000ee80000000200 */
[----:B------:R-:W3:Y:S01]  /*2bc0*/  LDSM.16.M88.4 R8, [R220+0x6c00] ;  /* 0x006c0000dc08783b */ /* 0x000ee20000000200 */
[-C--:B-----5:R-:W-:Y:S03]  /*2bd0*/  HMMA.16816.F32.BF16 R80, R108, R68.reuse, RZ ;  /* 0x000000446c50723c */ /* 0x0a0fe600000418ff */
[----:B------:R-:W-:Y:S03]  /*2be0*/  LDSM.16.M88.4 R92, [R223+0x7000] ;  /* 0x00700000df5c783b */ /* 0x000fe60000000200 */
[C---:B------:R-:W-:Y:S01]  /*2bf0*/  HMMA.16816.F32.BF16 R76, R28.reuse, R68, RZ ;  /* 0x000000441c4c723c */ /* 0x040fe200000418ff */
[----:B------:R-:W-:Y:S04]  /*2c00*/  LDSM.16.M88.4 R96, [R224+0x3000] ;  /* 0x00300000e060783b */ /* 0x000fe80000000200 */
[----:B------:R-:W-:Y:S01]  /*2c10*/  LDSM.16.M88.4 R88, [R223+0x7400] ;  /* 0x00740000df58783b */ /* 0x000fe20000000200 */
[C---:B------:R-:W-:Y:S03]  /*2c20*/  HMMA.16816.F32.BF16 R72, R28.reuse, R70, RZ ;  /* 0x000000461c48723c */ /* 0x040fe600000418ff */
[----:B------:R-:W-:Y:S03]  /*2c30*/  LDSM.16.M88.4 R84, [R223+0x7800] ;  /* 0x00780000df54783b */ /* 0x000fe60000000200 */
[C---:B----4-:R-:W-:Y:S01]  /*2c40*/  HMMA.16816.F32.BF16 R60, R28.reuse, R52, RZ ;  /* 0x000000341c3c723c */ /* 0x050fe200000418ff */
        /* <DEDUP_REMOVED lines=16> */
[----:B------:R-:W4:Y:S05]  /*2d50*/  LDSM.16.M88.4 R20, [R224+0x2000] ;  /* 0x00200000e014783b */ /* 0x000f2a0000000200 */
[----:B-1----:R-:W-:Y:S06]  /*2d60*/  HMMA.16816.F32.BF16 R80, R4, R12, R80 ;  /* 0x0000000c0450723c */ /* 0x002fec0000041850 */
[-C--:B--2---:R-:W-:Y:S06]  /*2d70*/  HMMA.16816.F32.BF16 R60, R16, R104.reuse, R60 ;  /* 0x00000068103c723c */ /* 0x084fec000004183c */
[----:B------:R-:W-:Y:S06]  /*2d80*/  HMMA.16816.F32.BF16 R64, R4, R104, R64 ;  /* 0x000000680440723c */ /* 0x000fec0000041840 */
[C---:B------:R-:W-:Y:S06]  /*2d90*/  HMMA.16816.F32.BF16 R76, R16.reuse, R12, R76 ;  /* 0x0000000c104c723c */ /* 0x040fec000004184c */
[C---:B---3--:R-:W-:Y:S06]  /*2da0*/  HMMA.16816.F32.BF16 R44, R16.reuse, R100, R44 ;  /* 0x00000064102c723c */ /* 0x048fec000004182c */
        /* <DEDUP_REMOVED lines=10> */
[----:B------:R-:W-:Y:S05]  /*2e50*/  LDSM.16.M88.4 R100, [R224+0x5000] ;  /* 0x00500000e064783b */ /* 0x000fea0000000200 */
[C---:B------:R-:W-:Y:S06]  /*2e60*/  HMMA.16816.F32.BF16 R112, R4.reuse, R8, R112 ;  /* 0x000000080470723c */ /* 0x040fec0000041870 */
[C---:B------:R-:W-:Y:S01]  /*2e70*/  HMMA.16816.F32.BF16 R52, R4.reuse, R106, R52 ;  /* 0x0000006a0434723c */ /* 0x040fe20000041834 */
[----:B------:R-:W-:Y:S05]  /*2e80*/  LDSM.16.M88.4 R104, [R224+0x4000] ;  /* 0x00400000e068783b */ /* 0x000fea0000000200 */
[----:B------:R-:W-:Y:S01]  /*2e90*/  HMMA.16816.F32.BF16 R108, R4, R10, R108 ;  /* 0x0000000a046c723c */ /* 0x000fe2000004186c */
[----:B------:R-:W2:Y:S04]  /*2ea0*/  LDSM.16.M88.4 R4, [R220+0x7400] ;  /* 0x00740000dc04783b */ /* 0x000ea80000000200 */
[----:B------:R-:W3:Y:S01]  /*2eb0*/  LDSM.16.M88.4 R8, [R220+0x7800] ;  /* 0x00780000dc08783b */ /* 0x000ee20000000200 */
[----:B----4-:R-:W-:Y:S06]  /*2ec0*/  HMMA.16816.F32.BF16 R80, R20, R92, R80 ;  /* 0x0000005c1450723c */ /* 0x010fec0000041850 */
[-C--:B------:R-:W-:Y:S06]  /*2ed0*/  HMMA.16816.F32.BF16 R60, R96, R88.reuse, R60 ;  /* 0x00000058603c723c */ /* 0x080fec000004183c */
[----:B------:R-:W-:Y:S06]  /*2ee0*/  HMMA.16816.F32.BF16 R64, R20, R88, R64 ;  /* 0x000000581440723c */ /* 0x000fec0000041840 */
[C---:B------:R-:W-:Y:S06]  /*2ef0*/  HMMA.16816.F32.BF16 R76, R96.reuse, R92, R76 ;  /* 0x0000005c604c723c */ /* 0x040fec000004184c */
[C---:B------:R-:W-:Y:S06]  /*2f00*/  HMMA.16816.F32.BF16 R44, R96.reuse, R84, R44 ;  /* 0x00000054602c723c */ /* 0x040fec000004182c */
[C---:B------:R-:W-:Y:S06]  /*2f10*/  HMMA.16816.F32.BF16 R32, R96.reuse, R24, R32 ;  /* 0x000000186020723c */ /* 0x040fec0000041820 */
[C---:B------:R-:W-:Y:S06]  /*2f20*/  HMMA.16816.F32.BF16 R72, R96.reuse, R94, R72 ;  /* 0x0000005e6048723c */ /* 0x040fec0000041848 */
[C---:B------:R-:W-:Y:S06]  /*2f30*/  HMMA.16816.F32.BF16 R56, R96.reuse, R90, R56 ;  /* 0x0000005a6038723c */ /* 0x040fec0000041838 */
[C---:B------:R-:W-:Y:S06]  /*2f40*/  HMMA.16816.F32.BF16 R40, R96.reuse, R86, R40 ;  /* 0x000000566028723c */ /* 0x040fec0000041828 */
[----:B------:R-:W-:Y:S01]  /*2f50*/  HMMA.16816.F32.BF16 R28, R96, R26, R28 ;  /* 0x0000001a601c723c */ /* 0x000fe2000004181c */
[----:B------:R-:W4:Y:S05]  /*2f60*/  LDSM.16.M88.4 R96, [R223+0x8000] ;  /* 0x00800000df60783b */ /* 0x000f2a0000000200 */
[C---:B------:R-:W-:Y:S06]  /*2f70*/  HMMA.16816.F32.BF16 R48, R20.reuse, R84, R48 ;  /* 0x000000541430723c */ /* 0x040fec0000041830 */
[C---:B------:R-:W-:Y:S01]  /*2f80*/  HMMA.16816.F32.BF16 R36, R20.reuse, R86, R36 ;  /* 0x000000561424723c */ /* 0x040fe20000041824 */
[----:B------:R-:W-:Y:S05]  /*2f90*/  LDSM.16.M88.4 R84, [R223+0x8c00] ;  /* 0x008c0000df54783b */ /* 0x000fea0000000200 */
[C---:B------:R-:W-:Y:S01]  /*2fa0*/  HMMA.16816.F32.BF16 R68, R20.reuse, R94, R68 ;  /* 0x0000005e1444723c */ /* 0x040fe20000041844 */
[----:B------:R-:W5:Y:S05]  /*2fb0*/  LDSM.16.M88.4 R92, [R223+0x8400] ;  /* 0x00840000df5c783b */ /* 0x000f6a0000000200 */
[C---:B------:R-:W-:Y:S06]  /*2fc0*/  HMMA.16816.F32.BF16 R112, R20.reuse, R24, R112 ;  /* 0x000000181470723c */ /* 0x040fec0000041870 */
[----:B------:R-:W-:Y:S01]  /*2fd0*/  HMMA.16816.F32.BF16 R52, R20, R90, R52 ;  /* 0x0000005a1434723c */ /* 0x000fe20000041834 */
[----:B------:R-:W5:Y:S05]  /*2fe0*/  LDSM.16.M88.4 R88, [R223+0x8800] ;  /* 0x00880000df58783b */ /* 0x000f6a0000000200 */
[----:B-1----:R-:W-:Y:S06]  /*2ff0*/  HMMA.16816.F32.BF16 R80, R120, R12, R80 ;  /* 0x0000000c7850723c */ /* 0x002fec0000041850 */
[-C--:B--2---:R-:W-:Y:S06]  /*3000*/  HMMA.16816.F32.BF16 R60, R16, R4.reuse, R60 ;  /* 0x00000004103c723c */ /* 0x084fec000004183c */
[----:B------:R-:W-:Y:S06]  /*3010*/  HMMA.16816.F32.BF16 R64, R120, R4, R64 ;  /* 0x000000047840723c */ /* 0x000fec0000041840 */
[----:B------:R-:W-:Y:S01]  /*3020*/  HMMA.16816.F32.BF16 R108, R20, R26, R108 ;  /* 0x0000001a146c723c */ /* 0x000fe2000004186c */
[----:B------:R-:W-:Y:S04]  /*3030*/  LDSM.16.M88.4 R20, [R220+0x8000] ;  /* 0x00800000dc14783b */ /* 0x000fe80000000200 */
[----:B------:R-:W-:Y:S01]  /*3040*/  LDSM.16.M88.4 R24, [R222+0x5000] ;  /* 0x00500000de18783b */ /* 0x000fe20000000200 */
[C---:B---3--:R-:W-:Y:S06]  /*3050*/  HMMA.16816.F32.BF16 R44, R16.reuse, R8, R44 ;  /* 0x00000008102c723c */ /* 0x048fec000004182c */
[----:B------:R-:W-:Y:S06]  /*3060*/  HMMA.16816.F32.BF16 R40, R16, R10, R40 ;  /* 0x0000000a1028723c */ /* 0x000fec0000041828 */
[C---:B------:R-:W-:Y:S06]  /*3070*/  HMMA.16816.F32.BF16 R48, R120.reuse, R8, R48 ;  /* 0x000000087830723c */ /* 0x040fec0000041830 */
[----:B------:R-:W-:Y:S01]  /*3080*/  HMMA.16816.F32.BF16 R36, R120, R10, R36 ;  /* 0x0000000a7824723c */ /* 0x000fe20000041824 */
[----:B------:R-:W1:Y:S05]  /*3090*/  LDSM.16.M88.4 R8, [R222+0x4000] ;  /* 0x00400000de08783b */ /* 0x000e6a0000000200 */
[C---:B------:R-:W-:Y:S06]  /*30a0*/  HMMA.16816.F32.BF16 R76, R16.reuse, R12, R76 ;  /* 0x0000000c104c723c */ /* 0x040fec000004184c */
[C---:B------:R-:W-:Y:S06]  /*30b0*/  HMMA.16816.F32.BF16 R72, R16.reuse, R14, R72 ;  /* 0x0000000e1048723c */ /* 0x040fec0000041848 */
[C---:B------:R-:W-:Y:S06]  /*30c0*/  HMMA.16816.F32.BF16 R56, R16.reuse, R6, R56 ;  /* 0x000000061038723c */ /* 0x040fec0000041838 */
[C---:B------:R-:W-:Y:S06]  /*30d0*/  HMMA.16816.F32.BF16 R32, R16.reuse, R116, R32 ;  /* 0x000000741020723c */ /* 0x040fec0000041820 */
[----:B------:R-:W-:Y:S01]  /*30e0*/  HMMA.16816.F32.BF16 R28, R16, R118, R28 ;  /* 0x00000076101c723c */ /* 0x000fe2000004181c */
[----:B------:R-:W2:Y:S05]  /*30f0*/  LDSM.16.M88.4 R16, [R220+0x8400] ;  /* 0x00840000dc10783b */ /* 0x000eaa0000000200 */
[C---:B------:R-:W-:Y:S01]  /*3100*/  HMMA.16816.F32.BF16 R68, R120.reuse, R14, R68 ;  /* 0x0000000e7844723c */ /* 0x040fe20000041844 */
[----:B------:R-:W3:Y:S05]  /*3110*/  LDSM.16.M88.4 R12, [R220+0x8800] ;  /* 0x00880000dc0c783b */ /* 0x000eea0000000200 */
[----:B------:R-:W-:Y:S06]  /*3120*/  HMMA.16816.F32.BF16 R112, R120, R116, R112 ;  /* 0x000000747870723c */ /* 0x000fec0000041870 */
[----:B----4-:R-:W-:Y:S06]  /*3130*/  HMMA.16816.F32.BF16 R80, R104, R96, R80 ;  /* 0x000000606850723c */ /* 0x010fec0000041850 */
[----:B------:R-:W-:Y:S01]  /*3140*/  HMMA.16816.F32.BF16 R52, R120, R6, R52 ;  /* 0x000000067834723c */ /* 0x000fe20000041834 */
[----:B------:R-:W4:Y:S01]  /*3150*/  LDSM.16.M88.4 R4, [R220+0x8c00] ;  /* 0x008c0000dc04783b */ /* 0x000f220000000200 */
[----:B------:R-:W-:-:S04]  /*3160*/  DEPBAR.LE SB0, 0x0 ;  /* 0x000080000000791a */ /* 0x000fc80000000000 */
[-C--:B-----5:R-:W-:Y:S06]  /*3170*/  HMMA.16816.F32.BF16 R60, R100, R92.reuse, R60 ;  /* 0x0000005c643c723c */ /* 0x0a0fec000004183c */
[----:B------:R-:W-:Y:S06]  /*3180*/  HMMA.16816.F32.BF16 R64, R104, R92, R64 ;  /* 0x0000005c6840723c */ /* 0x000fec0000041840 */
[----:B------:R-:W-:Y:S06]  /*3190*/  HMMA.16816.F32.BF16 R108, R120, R118, R108 ;  /* 0x00000076786c723c */ /* 0x000fec000004186c */
[----:B------:R-:W-:Y:S06]  /*31a0*/  HMMA.16816.F32.BF16 R76, R100, R96, R76 ;  /* 0x00000060644c723c */ /* 0x000fec000004184c */
[----:B------:R-:W-:Y:S06]  /*31b0*/  HMMA.16816.F32.BF16 R68, R104, R98, R68 ;  /* 0x000000626844723c */ /* 0x000fec0000041844 */
[-C--:B------:R-:W-:Y:S06]  /*31c0*/  HMMA.16816.F32.BF16 R44, R100, R88.reuse, R44 ;  /* 0x00000058642c723c */ /* 0x080fec000004182c */
[----:B------:R-:W-:Y:S06]  /*31d0*/  HMMA.16816.F32.BF16 R48, R104, R88, R48 ;  /* 0x000000586830723c */ /* 0x000fec0000041830 */
[-C--:B------:R-:W-:Y:S06]  /*31e0*/  HMMA.16816.F32.BF16 R32, R100, R84.reuse, R32 ;  /* 0x000000546420723c */ /* 0x080fec0000041820 */
[----:B------:R-:W-:Y:S06]  /*31f0*/  HMMA.16816.F32.BF16 R112, R104, R84, R112 ;  /* 0x000000546870723c */ /* 0x000fec0000041870 */
[----:B------:R-:W-:Y:S06]  /*3200*/  HMMA.16816.F32.BF16 R72, R100, R98, R72 ;  /* 0x000000626448723c */ /* 0x000fec0000041848 */
[----:B-1----:R-:W-:Y:S06]  /*3210*/  HMMA.16816.F32.BF16 R80, R8, R20, R80 ;  /* 0x000000140850723c */ /* 0x002fec0000041850 */
[-C--:B--2---:R-:W-:Y:S06]  /*3220*/  HMMA.16816.F32.BF16 R60, R24, R16.reuse, R60 ;  /* 0x00000010183c723c */ /* 0x084fec000004183c */
[----:B------:R-:W-:Y:S06]  /*3230*/  HMMA.16816.F32.BF16 R64, R8, R16, R64 ;  /* 0x000000100840723c */ /* 0x000fec0000041840 */
[----:B------:R-:W-:Y:S01]  /*3240*/  HMMA.16816.F32.BF16 R56, R100, R94, R56 ;  /* 0x0000005e6438723c */ /* 0x000fe20000041838 */
[----:B------:R-:W-:-:S04]  /*3250*/  IMAD.U32 R17, RZ, RZ, UR19 ;  /* 0x00000013ff117e24 */ /* 0x000fc8000f8e00ff */
[----:B------:R-:W-:Y:S01]  /*3260*/  IMAD R0, R17, 0x40, R238 ;  /* 0x0000004011007824 */ /* 0x000fe200078e02ee */
[C---:B------:R-:W-:Y:S06]  /*3270*/  HMMA.16816.F32.BF16 R40, R100.reuse, R90, R40 ;  /* 0x0000005a6428723c */ /* 0x040fec0000041828 */
[-C--:B------:R-:W-:Y:S06]  /*3280*/  HMMA.16816.F32.BF16 R28, R100, R86.reuse, R28 ;  /* 0x00000056641c723c */ /* 0x080fec000004181c */
[----:B------:R-:W-:Y:S06]  /*3290*/  HMMA.16816.F32.BF16 R108, R104, R86, R108 ;  /* 0x00000056686c723c */ /* 0x000fec000004186c */
[----:B------:R-:W-:Y:S06]  /*32a0*/  HMMA.16816.F32.BF16 R76, R24, R20, R76 ;  /* 0x00000014184c723c */ /* 0x000fec000004184c */
[----:B------:R-:W-:Y:S06]  /*32b0*/  HMMA.16816.F32.BF16 R68, R8, R22, R68 ;  /* 0x000000160844723c */ /* 0x000fec0000041844 */
[-C--:B---3--:R-:W-:Y:S06]  /*32c0*/  HMMA.16816.F32.BF16 R44, R24, R12.reuse, R44 ;  /* 0x0000000c182c723c */ /* 0x088fec000004182c */
[----:B------:R-:W-:Y:S06]  /*32d0*/  HMMA.16816.F32.BF16 R48, R8, R12, R48 ;  /* 0x0000000c0830723c */ /* 0x000fec0000041830 */
[----:B----4-:R-:W-:Y:S01]  /*32e0*/  HMMA.16816.F32.BF16 R32, R24, R4, R32 ;  /* 0x000000041820723c */ /* 0x010fe20000041820 */
[----:B------:R-:W-:-:S02]  /*32f0*/  VIADD R12, R0, 0x1 ;  /* 0x00000001000c7836 */ /* 0x000fc40000000000 */
[----:B------:R-:W-:Y:S01]  /*3300*/  IMAD.U32 R13, RZ, RZ, UR21 ;  /* 0x00000015ff0d7e24 */ /* 0x000fe2000f8e00ff */
[----:B------:R-:W-:Y:S02]  /*3310*/  UMOV UR21, UR19 ;  /* 0x0000001300157c82 */ /* 0x000fe40008000000 */
[----:B------:R-:W-:Y:S01]  /*3320*/  HMMA.16816.F32.BF16 R112, R8, R4, R112 ;  /* 0x000000040870723c */ /* 0x000fe20000041870 */
[----:B------:R-:W-:Y:S02]  /*3330*/  ISETP.GE.AND P1, PT, R12, R229, PT ;  /* 0x000000e50c00720c */ /* 0x000fe40003f26270 */
[C-C-:B------:R-:W-:Y:S02]  /*3340*/  VIADDMNMX R228, R126.reuse, 0x8, R13.reuse, PT ;  /* 0x000000087ee47846 */ /* 0x140fe4000380010d */
[--C-:B------:R-:W-:Y:S01]  /*3350*/  VIADDMNMX R227, R126, 0x40, R13.reuse, PT ;  /* 0x000000407ee37846 */ /* 0x100fe2000380010d */
[----:B------:R-:W-:Y:S01]  /*3360*/  HMMA.16816.F32.BF16 R72, R24, R22, R72 ;  /* 0x000000161848723c */ /* 0x000fe20000041848 */
[----:B------:R-:W-:Y:S01]  /*3370*/  I2FP.F32.S32 R4, R12 ;  /* 0x0000000c00047245 */ /* 0x000fe20000201400 */
[----:B------:R-:W-:Y:S01]  /*3380*/  VIADD R5, R0, 0x8 ;  /* 0x0000000800057836 */ /* 0x000fe20000000000 */
[----:B------:R-:W-:-:S02]  /*3390*/  VIADDMNMX R226, R126, 0x48, R13, PT ;  /* 0x000000487ee27846 */ /* 0x000fc4000380010d */
[-C--:B------:R-:W-:Y:S01]  /*33a0*/  ISETP.GE.AND P0, PT, R12, R228.reuse, PT ;  /* 0x000000e40c00720c */ /* 0x080fe20003f06270 */
[C---:B------:R-:W-:Y:S01]  /*33b0*/  FFMA.FTZ R81, R4.reuse, UR5, R81 ;  /* 0x0000000504517c23 */ /* 0x040fe20008010051 */
[C---:B------:R-:W-:Y:S01]  /*33c0*/  ISETP.GE.AND P6, PT, R5.reuse, R229, PT ;  /* 0x000000e50500720c */ /* 0x040fe20003fc6270 */
[C---:B------:R-:W-:Y:S01]  /*33d0*/  HMMA.16816.F32.BF16 R56, R24.reuse, R18, R56 ;  /* 0x000000121838723c */ /* 0x040fe20000041838 */
[----:B------:R-:W-:Y:S01]  /*33e0*/  ISETP.GE.AND P5, PT, R5, R228, PT ;  /* 0x000000e40500720c */ /* 0x000fe20003fa6270 */
[C---:B------:R-:W-:Y:S01]  /*33f0*/  FFMA.FTZ R83, R4.reuse, UR5, R83 ;  /* 0x0000000504537c23 */ /* 0x040fe20008010053 */
[----:B------:R-:W-:Y:S01]  /*3400*/  FSEL R85, R81, -INF , !P1 ;  /* 0xff80000051557808 */ /* 0x000fe20004800000 */
[----:B------:R-:W-:Y:S01]  /*3410*/  FFMA.FTZ R13, R4, UR5, R77 ;  /* 0x00000005040d7c23 */ /* 0x000fe2000801004d */
[C---:B------:R-:W-:Y:S01]  /*3420*/  ISETP.GE.AND P3, PT, R5.reuse, R227, PT ;  /* 0x000000e30500720c */ /* 0x040fe20003f66270 */
[----:B------:R-:W-:Y:S01]  /*3430*/  HMMA.16816.F32.BF16 R40, R24, R14, R40 ;  /* 0x0000000e1828723c */ /* 0x000fe20000041828 */
[----:B------:R-:W-:-:S02]  /*3440*/  ISETP.GE.AND P1, PT, R5, R226, PT ;  /* 0x000000e20500720c */ /* 0x000fc40003f26270 */
[----:B------:R-:W-:Y:S02]  /*3450*/  I2FP.F32.S32 R5, R5 ;  /* 0x0000000500057245 */ /* 0x000fe40000201400 */
[C---:B------:R-:W-:Y:S01]  /*3460*/  ISETP.GE.AND P4, PT, R12.reuse, R227, PT ;  /* 0x000000e30c00720c */ /* 0x040fe20003f86270 */
[----:B------:R-:W-:Y:S01]  /*3470*/  HMMA.16816.F32.BF16 R28, R24, R6, R28 ;  /* 0x00000006181c723c */ /* 0x000fe2000004181c */
[----:B------:R-:W-:Y:S01]  /*3480*/  ISETP.GE.AND P2, PT, R12, R226, PT ;  /* 0x000000e20c00720c */ /* 0x000fe20003f46270 */
[----:B------:R-:W-:Y:S01]  /*3490*/  FFMA.FTZ R68, R5, UR5, R68 ;  /* 0x0000000505447c23 */ /* 0x000fe20008010044 */
[----:B------:R-:W-:Y:S01]  /*34a0*/  FSEL R84, R83, -INF , !P0 ;  /* 0xff80000053547808 */ /* 0x000fe20004000000 */
[----:B------:R-:W-:Y:S01]  /*34b0*/  FFMA.FTZ R70, R5, UR5, R70 ;  /* 0x0000000505467c23 */ /* 0x000fe20008010046 */
[----:B------:R-:W-:Y:S01]  /*34c0*/  FSEL R13, R13, -INF , !P4 ;  /* 0xff8000000d0d7808 */ /* 0x000fe20006000000 */
[----:B------:R-:W-:Y:S01]  /*34d0*/  HMMA.16816.F32.BF16 R52, R104, R94, R52 ;  /* 0x0000005e6834723c */ /* 0x000fe20000041834 */
[----:B------:R-:W-:Y:S01]  /*34e0*/  FFMA.FTZ R24, R4, UR5, R79 ;  /* 0x0000000504187c23 */ /* 0x000fe2000801004f */
[----:B------:R-:W-:Y:S01]  /*34f0*/  FSEL R87, R68, -INF , !P6 ;  /* 0xff80000044577808 */ /* 0x000fe20007000000 */
[C---:B------:R-:W-:Y:S01]  /*3500*/  FFMA.FTZ R25, R5.reuse, UR5, R72 ;  /* 0x0000000505197c23 */ /* 0x040fe20008010048 */
[----:B------:R-:W-:Y:S01]  /*3510*/  FFMA.FTZ R26, R5, UR5, R74 ;  /* 0x00000005051a7c23 */ /* 0x000fe2000801004a */
[----:B------:R-:W-:Y:S01]  /*3520*/  VIADD R5, R0, 0x10 ;  /* 0x0000001000057836 */ /* 0x000fe20000000000 */
[----:B------:R-:W-:Y:S01]  /*3530*/  HMMA.16816.F32.BF16 R108, R8, R6, R108 ;  /* 0x00000006086c723c */ /* 0x000fe2000004186c */
[----:B------:R-:W-:Y:S01]  /*3540*/  FSEL R24, R24, -INF , !P2 ;  /* 0xff80000018187808 */ /* 0x000fe20005000000 */
[----:B------:R-:W-:Y:S01]  /*3550*/  VIADD R4, R0, 0x11 ;  /* 0x0000001100047836 */ /* 0x000fe20000000000 */
[----:B------:R-:W-:-:S02]  /*3560*/  FSEL R86, R70, -INF , !P5 ;  /* 0xff80000046567808 */ /* 0x000fc40006800000 */
[----:B------:R-:W-:Y:S01]  /*3570*/  FSEL R25, R25, -INF , !P3 ;  /* 0xff80000019197808 */ /* 0x000fe20005800000 */
[----:B------:R-:W-:Y:S01]  /*3580*/  HMMA.16816.F32.BF16 R36, R104, R90, R36 ;  /* 0x0000005a6824723c */ /* 0x000fe20000041824 */
[----:B------:R-:W-:Y:S01]  /*3590*/  VIADD R6, R0, 0x9 ;  /* 0x0000000900067836 */ /* 0x000fe20000000000 */
[----:B------:R-:W-:Y:S02]  /*35a0*/  FSEL R26, R26, -INF , !P1 ;  /* 0xff8000001a1a7808 */ /* 0x000fe40004800000 */
[-C--:B------:R-:W-:Y:S02]  /*35b0*/  ISETP.GE.AND P5, PT, R5, R229.reuse, PT ;  /* 0x000000e50500720c */ /* 0x080fe40003fa6270 */
[C---:B------:R-:W-:Y:S01]  /*35c0*/  ISETP.GE.AND P0, PT, R6.reuse, R229, PT ;  /* 0x000000e50600720c */ /* 0x040fe20003f06270 */
[----:B------:R-:W-:Y:S01]  /*35d0*/  BAR.SYNC.DEFER_BLOCKING 0x0 ;  /* 0x0000000000007b1d */ /* 0x000fe20000010000 */
[C---:B------:R-:W-:Y:S02]  /*35e0*/  ISETP.GE.AND P4, PT, R6.reuse, R228, PT ;  /* 0x000000e40600720c */ /* 0x040fe40003f86270 */
[----:B------:R-:W-:-:S02]  /*35f0*/  ISETP.GE.AND P2, PT, R6, R227, PT ;  /* 0x000000e30600720c */ /* 0x000fc40003f46270 */
[----:B------:R-:W-:Y:S01]  /*3600*/  ISETP.GE.AND P6, PT, R6, R226, PT ;  /* 0x000000e20600720c */ /* 0x000fe20003fc6270 */
[----:B------:R-:W-:Y:S01]  /*3610*/  HMMA.16816.F32.BF16 R52, R8, R18, R52 ;  /* 0x000000120834723c */ /* 0x000fe20000041834 */
[----:B------:R-:W-:Y:S02]  /*3620*/  I2FP.F32.S32 R6, R6 ;  /* 0x0000000600067245 */ /* 0x000fe40000201400 */
[C---:B------:R-:W-:Y:S02]  /*3630*/  ISETP.GE.AND P3, PT, R5.reuse, R228, PT ;  /* 0x000000e40500720c */ /* 0x040fe40003f66270 */
[----:B------:R-:W-:Y:S01]  /*3640*/  ISETP.GE.AND P1, PT, R5, R227, PT ;  /* 0x000000e30500720c */ /* 0x000fe20003f26270 */
[C---:B------:R-:W-:Y:S01]  /*3650*/  FFMA.FTZ R69, R6.reuse, UR5, R69 ;  /* 0x0000000506457c23 */ /* 0x040fe20008010045 */
[C---:B------:R-:W-:Y:S01]  /*3660*/  FFMA.FTZ R71, R6.reuse, UR5, R71 ;  /* 0x0000000506477c23 */ /* 0x040fe20008010047 */
[C---:B------:R-:W-:Y:S01]  /*3670*/  FFMA.FTZ R27, R6.reuse, UR5, R73 ;  /* 0x00000005061b7c23 */ /* 0x040fe20008010049 */
[----:B------:R-:W-:-:S02]  /*3680*/  FFMA.FTZ R72, R6, UR5, R75 ;  /* 0x0000000506487c23 */ /* 0x000fc4000801004b */
[----:B------:R-:W-:Y:S01]  /*3690*/  FSEL R69, R69, -INF , !P0 ;  /* 0xff80000045457808 */ /* 0x000fe20004000000 */
[----:B------:R-:W-:Y:S01]  /*36a0*/  HMMA.16816.F32.BF16 R36, R8, R14, R36 ;  /* 0x0000000e0824723c */ /* 0x000fe20000041824 */
[----:B------:R-:W-:Y:S02]  /*36b0*/  ISETP.GE.AND P0, PT, R5, R226, PT ;  /* 0x000000e20500720c */ /* 0x000fe40003f06270 */
[----:B------:R-:W-:Y:S02]  /*36c0*/  I2FP.F32.S32 R5, R5 ;  /* 0x0000000500057245 */ /* 0x000fe40000201400 */
        /* <DEDUP_REMOVED lines=9> */
[----:B------:R-:W-:Y:S01]  /*3760*/  ISETP.GE.AND P2, PT, R4, R228, PT ;  /* 0x000000e40400720c */ /* 0x000fe20003f46270 */
[----:B------:R-:W-:Y:S01]  /*3770*/  VIADD R5, R0, 0x18 ;  /* 0x0000001800057836 */ /* 0x000fe20000000000 */
[----:B------:R-:W-:Y:S01]  /*3780*/  ISETP.GE.AND P6, PT, R4, R227, PT ;  /* 0x000000e30400720c */ /* 0x000fe20003fc6270 */
[----:B------:R-:W-:Y:S01]  /*3790*/  VIADD R9, R0, 0x19 ;  /* 0x0000001900097836 */ /* 0x000fe20000000000 */
[----:B------:R-:W-:Y:S01]  /*37a0*/  ISETP.GE.AND P5, PT, R4, R226, PT ;  /* 0x000000e20400720c */ /* 0x000fe20003fa6270 */
[C---:B------:R-:W-:Y:S01]  /*37b0*/  VIADD R15, R0.reuse, 0x20 ;  /* 0x00000020000f7836 */ /* 0x040fe20000000000 */
[----:B------:R-:W-:Y:S01]  /*37c0*/  I2FP.F32.S32 R4, R4 ;  /* 0x0000000400047245 */ /* 0x000fe20000201400 */
[----:B------:R-:W-:Y:S01]  /*37d0*/  VIADD R14, R0, 0x21 ;  /* 0x00000021000e7836 */ /* 0x000fe20000000000 */
[----:B------:R-:W-:Y:S01]  /*37e0*/  FSEL R70, R66, -INF , !P3 ;  /* 0xff80000042467808 */ /* 0x000fe20005800000 */
[----:B------:R-:W-:Y:S01]  /*37f0*/  IMAD R60, R239, 0x10000, R239 ;  /* 0x00010000ef3c7824 */ /* 0x000fe200078e02ef */
        /* <DEDUP_REMOVED lines=13> */
[----:B------:R-:W-:Y:S01]  /*38d0*/  FSEL R68, R67, -INF , !P2 ;  /* 0xff80000043447808 */ /* 0x000fe20005000000 */
[----:B------:R-:W-:Y:S01]  /*38e0*/  FFMA.FTZ R52, R5, UR5, R52 ;  /* 0x0000000505347c23 */ /* 0x000fe20008010034 */
[----:B------:R-:W-:Y:S01]  /*38f0*/  FSEL R7, R7, -INF , !P6 ;  /* 0xff80000007077808 */ /* 0x000fe20007000000 */
[C---:B------:R-:W-:Y:S01]  /*3900*/  FFMA.FTZ R12, R5.reuse, UR5, R58 ;  /* 0x00000005050c7c23 */ /* 0x040fe2000801003a */
[----:B------:R-:W-:Y:S01]  /*3910*/  FSEL R6, R6, -INF , !P5 ;  /* 0xff80000006067808 */ /* 0x000fe20006800000 */
[----:B------:R-:W-:Y:S01]  /*3920*/  FFMA.FTZ R53, R4, UR5, R53 ;  /* 0x0000000504357c23 */ /* 0x000fe20008010035 */
[----:B------:R-:W-:Y:S01]  /*3930*/  FSEL R61, R52, -INF , !P3 ;  /* 0xff800000343d7808 */ /* 0x000fe20005800000 */
[----:B------:R-:W-:Y:S01]  /*3940*/  FFMA.FTZ R52, R5, UR5, R54 ;  /* 0x0000000505347c23 */ /* 0x000fe20008010036 */
[C---:B------:R-:W-:Y:S01]  /*3950*/  ISETP.GE.AND P2, PT, R9.reuse, R229, PT ;  /* 0x000000e50900720c */ /* 0x040fe20003f46270 */
[C---:B------:R-:W-:Y:S01]  /*3960*/  FFMA.FTZ R55, R4.reuse, UR5, R55 ;  /* 0x0000000504377c23 */ /* 0x040fe20008010037 */
[C---:B------:R-:W-:Y:S01]  /*3970*/  ISETP.GE.AND P6, PT, R9.reuse, R228, PT ;  /* 0x000000e40900720c */ /* 0x040fe20003fc6270 */
[----:B------:R-:W-:Y:S01]  /*3980*/  FFMA.FTZ R10, R4, UR5, R59 ;  /* 0x00000005040a7c23 */ /* 0x000fe2000801003b */
[----:B------:R-:W-:-:S02]  /*3990*/  ISETP.GE.AND P5, PT, R9, R227, PT ;  /* 0x000000e30900720c */ /* 0x000fc40003fa6270 */
[----:B------:R-:W-:Y:S01]  /*39a0*/  ISETP.GE.AND P3, PT, R9, R226, PT ;  /* 0x000000e20900720c */ /* 0x000fe20003f66270 */
[----:B------:R-:W-:Y:S01]  /*39b0*/  FFMA.FTZ R9, R5, UR5, R56 ;  /* 0x0000000505097c23 */ /* 0x000fe20008010038 */
[----:B------:R-:W-:Y:S01]  /*39c0*/  FSEL R52, R52, -INF , !P1 ;  /* 0xff80000034347808 */ /* 0x000fe20004800000 */
[----:B------:R-:W-:Y:S01]  /*39d0*/  FFMA.FTZ R5, R4, UR5, R57 ;  /* 0x0000000504057c23 */ /* 0x000fe20008010039 */
[----:B------:R-:W-:Y:S02]  /*39e0*/  FSEL R12, R12, -INF , !P4 ;  /* 0xff8000000c0c7808 */ /* 0x000fe40006000000 */
[----:B------:R-:W-:Y:S02]  /*39f0*/  FSEL R9, R9, -INF , !P0 ;  /* 0xff80000009097808 */ /* 0x000fe40004000000 */
[----:B------:R-:W-:Y:S02]  /*3a00*/  FSEL R53, R53, -INF , !P2 ;  /* 0xff80000035357808 */ /* 0x000fe40005000000 */
[----:B------:R-:W-:-:S02]  /*3a10*/  ISETP.GE.AND P1, PT, R15, R229, PT ;  /* 0x000000e50f00720c */ /* 0x000fc40003f26270 */
[C---:B------:R-:W-:Y:S02]  /*3a20*/  ISETP.GE.AND P0, PT, R15.reuse, R228, PT ;  /* 0x000000e40f00720c */ /* 0x040fe40003f06270 */
        /* <DEDUP_REMOVED lines=9> */
[C---:B------:R-:W-:Y:S01]  /*3ac0*/  FFMA.FTZ R44, R15.reuse, UR5, R44 ;  /* 0x000000050f2c7c23 */ /* 0x040fe2000801002c */
[----:B------:R-:W-:Y:S01]  /*3ad0*/  FSEL R197, R48, -INF , !P1 ;  /* 0xff80000030c57808 */ /* 0x000fe20004800000 */
[----:B------:R-:W-:Y:S01]  /*3ae0*/  FFMA.FTZ R46, R15, UR5, R46 ;  /* 0x000000050f2e7c23 */ /* 0x000fe2000801002e */
[----:B------:R-:W-:Y:S01]  /*3af0*/  FFMA.FTZ R49, R4, UR5, R49 ;  /* 0x0000000504317c23 */ /* 0x000fe20008010031 */
[----:B------:R-:W-:Y:S01]  /*3b00*/  ISETP.GE.AND P6, PT, R14, R229, PT ;  /* 0x000000e50e00720c */ /* 0x000fe20003fc6270 */
[----:B------:R-:W-:Y:S01]  /*3b10*/  VIADD R15, R0, 0x28 ;  /* 0x00000028000f7836 */ /* 0x000fe20000000000 */
[----:B------:R-:W-:Y:S01]  /*3b20*/  ISETP.GE.AND P5, PT, R14, R228, PT ;  /* 0x000000e40e00720c */ /* 0x000fe20003fa6270 */
[----:B------:R-:W-:Y:S01]  /*3b30*/  FFMA.FTZ R51, R4, UR5, R51 ;  /* 0x0000000504337c23 */ /* 0x000fe20008010033 */
[----:B------:R-:W-:Y:S01]  /*3b40*/  ISETP.GE.AND P3, PT, R14, R227, PT ;  /* 0x000000e30e00720c */ /* 0x000fe20003f66270 */
[----:B------:R-:W-:Y:S01]  /*3b50*/  FFMA.FTZ R45, R4, UR5, R45 ;  /* 0x00000005042d7c23 */ /* 0x000fe2000801002d */
[----:B------:R-:W-:Y:S01]  /*3b60*/  ISETP.GE.AND P1, PT, R14, R226, PT ;  /* 0x000000e20e00720c */ /* 0x000fe20003f26270 */
[----:B------:R-:W-:Y:S01]  /*3b70*/  VIADD R14, R0, 0x29 ;  /* 0x00000029000e7836 */ /* 0x000fe20000000000 */
[----:B------:R-:W-:Y:S01]  /*3b80*/  FSEL R200, R50, -INF , !P0 ;  /* 0xff80000032c87808 */ /* 0x000fe20004000000 */
[----:B------:R-:W-:Y:S01]  /*3b90*/  FFMA.FTZ R47, R4, UR5, R47 ;  /* 0x00000005042f7c23 */ /* 0x000fe2000801002f */
[----:B------:R-:W-:-:S02]  /*3ba0*/  FSEL R187, R44, -INF , !P4 ;  /* 0xff8000002cbb7808 */ /* 0x000fc40006000000 */
[----:B------:R-:W-:Y:S02]  /*3bb0*/  FSEL R250, R46, -INF , !P2 ;  /* 0xff8000002efa7808 */ /* 0x000fe40005000000 */
[----:B------:R-:W-:Y:S02]  /*3bc0*/  FSEL R199, R49, -INF , !P6 ;  /* 0xff80000031c77808 */ /* 0x000fe40007000000 */
[C---:B------:R-:W-:Y:S02]  /*3bd0*/  ISETP.GE.AND P0, PT, R15.reuse, R229, PT ;  /* 0x000000e50f00720c */ /* 0x040fe40003f06270 */
[C---:B------:R-:W-:Y:S02]  /*3be0*/  ISETP.GE.AND P4, PT, R15.reuse, R228, PT ;  /* 0x000000e40f00720c */ /* 0x040fe40003f86270 */
[C---:B------:R-:W-:Y:S02]  /*3bf0*/  ISETP.GE.AND P2, PT, R15.reuse, R227, PT ;  /* 0x000000e30f00720c */ /* 0x040fe40003f46270 */
[----:B------:R-:W-:-:S02]  /*3c00*/  ISETP.GE.AND P6, PT, R15, R226, PT ;  /* 0x000000e20f00720c */ /* 0x000fc40003fc6270 */
[----:B------:R-:W-:Y:S02]  /*3c10*/  I2FP.F32.S32 R15, R15 ;  /* 0x0000000f000f7245 */ /* 0x000fe40000201400 */
[----:B------:R-:W-:Y:S02]  /*3c20*/  I2FP.F32.S32 R4, R14 ;  /* 0x0000000e00047245 */ /* 0x000fe40000201400 */
[----:B------:R-:W-:Y:S01]  /*3c30*/  FSEL R202, R51, -INF , !P5 ;  /* 0xff80000033ca7808 */ /* 0x000fe20006800000 */
[C---:B------:R-:W-:Y:S01]  /*3c40*/  FFMA.FTZ R36, R15.reuse, UR5, R36 ;  /* 0x000000050f247c23 */ /* 0x040fe20008010024 */
[C---:B------:R-:W-:Y:S01]  /*3c50*/  FFMA.FTZ R40, R15.reuse, UR5, R40 ;  /* 0x000000050f287c23 */ /* 0x040fe20008010028 */
[C---:B------:R-:W-:Y:S01]  /*3c60*/  FFMA.FTZ R38, R15.reuse, UR5, R38 ;  /* 0x000000050f267c23 */ /* 0x040fe20008010026 */
[----:B------:R-:W-:Y:S01]  /*3c70*/  FFMA.FTZ R42, R15, UR5, R42 ;  /* 0x000000050f2a7c23 */ /* 0x000fe2000801002a */
[----:B------:R-:W-:Y:S01]  /*3c80*/  FFMA.FTZ R37, R4, UR5, R37 ;  /* 0x0000000504257c23 */ /* 0x000fe20008010025 */
[-C--:B------:R-:W-:Y:S01]  /*3c90*/  ISETP.GE.AND P5, PT, R14, R229.reuse, PT ;  /* 0x000000e50e00720c */ /* 0x080fe20003fa6270 */
[----:B------:R-:W-:Y:S01]  /*3ca0*/  VIADD R15, R0, 0x30 ;  /* 0x00000030000f7836 */ /* 0x000fe20000000000 */
[----:B------:R-:W-:Y:S01]  /*3cb0*/  FSEL R206, R38, -INF , !P4 ;  /* 0xff80000026ce7808 */ /* 0x000fe20006000000 */
[----:B------:R-:W-:Y:S01]  /*3cc0*/  FFMA.FTZ R39, R4, UR5, R39 ;  /* 0x0000000504277c23 */ /* 0x000fe20008010027 */
[----:B------:R-:W-:Y:S01]  /*3cd0*/  FSEL R203, R40, -INF , !P2 ;  /* 0xff80000028cb7808 */ /* 0x000fe20005000000 */
[----:B------:R-:W-:Y:S01]  /*3ce0*/  FFMA.FTZ R41, R4, UR5, R41 ;  /* 0x0000000504297c23 */ /* 0x000fe20008010029 */
[----:B------:R-:W-:Y:S01]  /*3cf0*/  FSEL R204, R42, -INF , !P6 ;  /* 0xff8000002acc7808 */ /* 0x000fe20007000000 */
[----:B------:R-:W-:Y:S01]  /*3d00*/  FFMA.FTZ R43, R4, UR5, R43 ;  /* 0x00000005042b7c23 */ /* 0x000fe2000801002b */
[----:B------:R-:W-:Y:S01]  /*3d10*/  FSEL R205, R37, -INF , !P5 ;  /* 0xff80000025cd7808 */ /* 0x000fe20006800000 */
[----:B------:R-:W-:Y:S01]  /*3d20*/  VIADD R4, R0, 0x38 ;  /* 0x0000003800047836 */ /* 0x000fe20000000000 */
[----:B------:R-:W-:-:S02]  /*3d30*/  ISETP.GE.AND P4, PT, R15, R229, PT ;  /* 0x000000e50f00720c */ /* 0x000fc40003f86270 */
[C---:B------:R-:W-:Y:S02]  /*3d40*/  ISETP.GE.AND P2, PT, R15.reuse, R228, PT ;  /* 0x000000e40f00720c */ /* 0x040fe40003f46270 */
[C---:B------:R-:W-:Y:S02]  /*3d50*/  ISETP.GE.AND P6, PT, R15.reuse, R227, PT ;  /* 0x000000e30f00720c */ /* 0x040fe40003fc6270 */
[----:B------:R-:W-:Y:S02]  /*3d60*/  ISETP.GE.AND P5, PT, R15, R226, PT ;  /* 0x000000e20f00720c */ /* 0x000fe40003fa6270 */
[----:B------:R-:W-:Y:S02]  /*3d70*/  I2FP.F32.S32 R15, R15 ;  /* 0x0000000f000f7245 */ /* 0x000fe40000201400 */
[----:B------:R-:W-:Y:S02]  /*3d80*/  FSEL R185, R45, -INF , !P3 ;  /* 0xff8000002db97808 */ /* 0x000fe40005800000 */
        /* <DEDUP_REMOVED lines=8> */
[----:B------:R-:W-:Y:S01]  /*3e10*/  ISETP.GE.AND P0, PT, R14, R226, PT ;  /* 0x000000e20e00720c */ /* 0x000fe20003f06270 */
[----:B------:R-:W-:Y:S01]  /*3e20*/  VIADD R14, R0, 0x31 ;  /* 0x00000031000e7836 */ /* 0x000fe20000000000 */
[----:B------:R-:W-:-:S02]  /*3e30*/  FSEL R208, R39, -INF , !P3 ;  /* 0xff80000027d07808 */ /* 0x000fc40005800000 */
[----:B------:R-:W-:Y:S02]  /*3e40*/  FSEL R217, R41, -INF , !P1 ;  /* 0xff80000029d97808 */ /* 0x000fe40004800000 */
[----:B------:R-:W-:Y:S02]  /*3e50*/  FSEL R248, R43, -INF , !P0 ;  /* 0xff8000002bf87808 */ /* 0x000fe40004000000 */
[----:B------:R-:W-:Y:S02]  /*3e60*/  FSEL R179, R112, -INF , !P4 ;  /* 0xff80000070b37808 */ /* 0x000fe40006000000 */
[C---:B------:R-:W-:Y:S02]  /*3e70*/  ISETP.GE.AND P3, PT, R14.reuse, R229, PT ;  /* 0x000000e50e00720c */ /* 0x040fe40003f66270 */
[C---:B------:R-:W-:Y:S02]  /*3e80*/  ISETP.GE.AND P1, PT, R14.reuse, R228, PT ;  /* 0x000000e40e00720c */ /* 0x040fe40003f26270 */
[----:B------:R-:W-:-:S02]  /*3e90*/  ISETP.GE.AND P0, PT, R14, R227, PT ;  /* 0x000000e30e00720c */ /* 0x000fc40003f06270 */
[----:B------:R-:W-:Y:S02]  /*3ea0*/  ISETP.GE.AND P4, PT, R14, R226, PT ;  /* 0x000000e20e00720c */ /* 0x000fe40003f86270 */
[----:B------:R-:W-:Y:S02]  /*3eb0*/  I2FP.F32.S32 R15, R4 ;  /* 0x00000004000f7245 */ /* 0x000fe40000201400 */
[----:B------:R-:W-:Y:S02]  /*3ec0*/  I2FP.F32.S32 R14, R14 ;  /* 0x0000000e000e7245 */ /* 0x000fe40000201400 */
[----:B------:R-:W-:Y:S01]  /*3ed0*/  FSEL R174, R114, -INF , !P2 ;  /* 0xff80000072ae7808 */ /* 0x000fe20005000000 */
[C---:B------:R-:W-:Y:S01]  /*3ee0*/  FFMA.FTZ R28, R15.reuse, UR5, R28 ;  /* 0x000000050f1c7c23 */ /* 0x040fe2000801001c */
[C---:B------:R-:W-:Y:S01]  /*3ef0*/  FFMA.FTZ R108, R15.reuse, UR5, R108 ;  /* 0x000000050f6c7c23 */ /* 0x040fe2000801006c */
[C---:B------:R-:W-:Y:S01]  /*3f00*/  FFMA.FTZ R110, R15.reuse, UR5, R110 ;  /* 0x000000050f6e7c23 */ /* 0x040fe2000801006e */
[----:B------:R-:W-:Y:S01]  /*3f10*/  FFMA.FTZ R30, R15, UR5, R30 ;  /* 0x000000050f1e7c23 */ /* 0x000fe2000801001e */
[C---:B------:R-:W-:Y:S01]  /*3f20*/  FFMA.FTZ R33, R14.reuse, UR5, R33 ;  /* 0x000000050e217c23 */ /* 0x040fe20008010021 */
[----:B------:R-:W-:Y:S01]  /*3f30*/  I2FP.F32.S32 R15, R0 ;  /* 0x00000000000f7245 */ /* 0x000fe20000201400 */
[C---:B------:R-:W-:Y:S01]  /*3f40*/  FFMA.FTZ R115, R14.reuse, UR5, R115 ;  /* 0x000000050e737c23 */ /* 0x040fe20008010073 */
[----:B------:R-:W-:Y:S01]  /*3f50*/  FFMA.FTZ R35, R14, UR5, R35 ;  /* 0x000000050e237c23 */ /* 0x000fe20008010023 */
        /* <DEDUP_REMOVED lines=9> */
[----:B------:R-:W-:Y:S02]  /*3ff0*/  FSEL R178, R108, -INF , !P2 ;  /* 0xff8000006cb27808 */ /* 0x000fe40005000000 */
[----:B------:R-:W-:Y:S02]  /*4000*/  FSEL R191, R32, -INF , !P6 ;  /* 0xff80000020bf7808 */ /* 0x000fe40007000000 */
[----:B------:R-:W-:Y:S02]  /*4010*/  FSEL R184, R34, -INF , !P5 ;  /* 0xff80000022b87808 */ /* 0x000fe40006800000 */
[----:B------:R-:W-:Y:S02]  /*4020*/  FSEL R177, R113, -INF , !P3 ;  /* 0xff80000071b17808 */ /* 0x000fe40005800000 */
[C---:B------:R-:W-:Y:S02]  /*4030*/  ISETP.GE.AND P1, PT, R0.reuse, R229, PT ;  /* 0x000000e50000720c */ /* 0x040fe40003f26270 */
[----:B------:R-:W-:-:S02]  /*4040*/  ISETP.GE.AND P4, PT, R0, R227, PT ;  /* 0x000000e30000720c */ /* 0x000fc40003f86270 */
[C---:B------:R-:W-:Y:S01]  /*4050*/  ISETP.GE.AND P2, PT, R0.reuse, R226, PT ;  /* 0x000000e20000720c */ /* 0x040fe20003f46270 */
[----:B------:R-:W-:Y:S01]  /*4060*/  VIADD R0, R0, 0x39 ;  /* 0x0000003900007836 */ /* 0x000fe20000000000 */
[C---:B------:R-:W-:Y:S02]  /*4070*/  ISETP.GE.AND P6, PT, R4.reuse, R228, PT ;  /* 0x000000e40400720c */ /* 0x040fe40003fc6270 */
[C---:B------:R-:W-:Y:S02]  /*4080*/  ISETP.GE.AND P5, PT, R4.reuse, R227, PT ;  /* 0x000000e30400720c */ /* 0x040fe40003fa6270 */
[----:B------:R-:W-:Y:S01]  /*4090*/  ISETP.GE.AND P3, PT, R4, R226, PT ;  /* 0x000000e20400720c */ /* 0x000fe20003f66270 */
[----:B------:R-:W-:Y:S01]  /*40a0*/  IMAD.IADD R4, R2, 0x1, R129 ;  /* 0x0000000102047824 */ /* 0x000fe200078e0281 */
[----:B------:R-:W-:Y:S02]  /*40b0*/  FSEL R64, R64, -INF , !P0 ;  /* 0xff80000040407808 */ /* 0x000fe40004000000 */
[----:B------:R-:W-:-:S02]  /*40c0*/  PLOP3.LUT P0, PT, PT, PT, UP0, 0x80, 0x0 ;  /* 0x000000000000781c */ /* 0x000fc40003f0f008 */
[----:B------:R-:W-:Y:S02]  /*40d0*/  FSEL R172, R110, -INF , !P6 ;  /* 0xff8000006eac7808 */ /* 0x000fe40007000000 */
[----:B------:R-:W-:Y:S01]  /*40e0*/  FSEL R195, R28, -INF , !P5 ;  /* 0xff8000001cc37808 */ /* 0x000fe20006800000 */
[----:B------:R-:W-:Y:S01]  /*40f0*/  FFMA.FTZ R28, R15, UR5, R78 ;  /* 0x000000050f1c7c23 */ /* 0x000fe2000801004e */
[----:B------:R-:W-:Y:S02]  /*4100*/  FSEL R182, R30, -INF , !P3 ;  /* 0xff8000001eb67808 */ /* 0x000fe40005800000 */
[----:B------:R-:W-:Y:S02]  /*4110*/  FSEL R55, R55, -INF , !P1 ;  /* 0xff80000037377808 */ /* 0x000fe40004800000 */
[C---:B------:R-:W-:Y:S02]  /*4120*/  ISETP.GE.AND P6, PT, R0.reuse, R229, PT ;  /* 0x000000e50000720c */ /* 0x040fe40003fc6270 */
[----:B------:R-:W-:-:S02]  /*4130*/  ISETP.GE.AND P5, PT, R0, R228, PT ;  /* 0x000000e40000720c */ /* 0x000fc40003fa6270 */
[C---:B------:R-:W-:Y:S02]  /*4140*/  ISETP.GE.AND P3, PT, R0.reuse, R227, PT ;  /* 0x000000e30000720c */ /* 0x040fe40003f66270 */
[----:B------:R-:W-:Y:S02]  /*4150*/  ISETP.GE.AND P1, PT, R0, R226, PT ;  /* 0x000000e20000720c */ /* 0x000fe40003f26270 */
[----:B------:R-:W-:Y:S02]  /*4160*/  I2FP.F32.S32 R0, R0 ;  /* 0x0000000000007245 */ /* 0x000fe40000201400 */
[----:B------:R-:W-:-:S03]  /*4170*/  FSEL R28, R28, -INF , !P2 ;  /* 0xff8000001c1c7808 */ /* 0x000fc60005000000 */
[C---:B------:R-:W-:Y:S01]  /*4180*/  FFMA.FTZ R109, R0.reuse, UR5, R109 ;  /* 0x00000005006d7c23 */ /* 0x040fe2000801006d */
[C---:B------:R-:W-:Y:S01]  /*4190*/  FFMA.FTZ R111, R0.reuse, UR5, R111 ;  /* 0x00000005006f7c23 */ /* 0x040fe2000801006f */
[C---:B------:R-:W-:Y:S01]  /*41a0*/  FFMA.FTZ R193, R0.reuse, UR5, R29 ;  /* 0x0000000500c17c23 */ /* 0x040fe2000801001d */
[----:B------:R-:W-:Y:S01]  /*41b0*/  FFMA.FTZ R31, R0, UR5, R31 ;  /* 0x00000005001f7c23 */ /* 0x000fe2000801001f */
        /* <DEDUP_REMOVED lines=26> */
[C---:B------:R-:W-:Y:S01]  /*4360*/  IADD3 R2, P3, R30.reuse, UR31, RZ ;  /* 0x0000001f1e027c10 */ /* 0x040fe2000ff7e0ff */
        /* <DEDUP_REMOVED lines=43> */
.L_x_500:
[----:B------:R-:W-:Y:S05]  /*4620*/  BSYNC B0 ;  /* 0x0000000000007941 */ /* 0x000fea0003800000 */
.L_x_499:
[----:B------:R-:W0:Y:S02]  /*4630*/  LDGDEPBAR ;  /* 0x00000000000079af */ /* 0x000e240000000000 */
.L_x_498:
[----:B------:R-:W-:Y:S01]  /*4640*/  FMNMX.FTZ R0, R29, R13, !PT ;  /* 0x0000000d1d007209 */ /* 0x000fe20007810000 */
[----:B------:R-:W-:Y:S01]  /*4650*/  VIADD R169, R242, 0x4 ;  /* 0x00000004f2a97836 */ /* 0x000fe20000000000 */
[----:B-12---:R-:W-:Y:S01]  /*4660*/  FMNMX.FTZ R15, R28, R24, !PT ;  /* 0x000000181c0f7209 */ /* 0x006fe20007810000 */
[----:B------:R-:W-:Y:S01]  /*4670*/  USHF.L.U32 UR10, UR21, 0x1, URZ ;  /* 0x00000001150a7899 */ /* 0x000fe2000800063f */
[----:B------:R-:W-:Y:S01]  /*4680*/  FMNMX.FTZ R0, R25, R0, !PT ;  /* 0x0000000019007209 */ /* 0x000fe20007810000 */
[----:B------:R-:W-:Y:S01]  /*4690*/  IMAD.WIDE.U32 R18, R169, -0x326172a9, RZ ;  /* 0xcd9e8d57a9127825 */ /* 0x000fe200078e00ff */
[----:B------:R-:W-:Y:S01]  /*46a0*/  FMNMX.FTZ R15, R26, R15, !PT ;  /* 0x0000000f1a0f7209 */ /* 0x000fe20007810000 */
[----:B------:R-:W-:Y:S01]  /*46b0*/  ULDC UR19, c[0x0][0x2ec] ;  /* 0x0000bb0000137ab9 */ /* 0x000fe20000000800 */
[----:B------:R-:W-:Y:S01]  /*46c0*/  FMNMX.FTZ R0, R27, R0, !PT ;  /* 0x000000001b007209 */ /* 0x000fe20007810000 */
[----:B------:R-:W-:Y:S01]  /*46d0*/  IMAD.WIDE.U32 R102, R168, -0x2daee0ad, RZ ;  /* 0xd2511f53a8667825 */ /* 0x000fe200078e00ff */
[----:B------:R-:W-:-:S02]  /*46e0*/  FMNMX.FTZ R15, R72, R15, !PT ;  /* 0x0000000f480f7209 */ /* 0x000fc40007810000 */
[----:B------:R-:W-:Y:S01]  /*46f0*/  FMNMX.FTZ R0, R11, R0, !PT ;  /* 0x000000000b007209 */ /* 0x000fe20007810000 */
[----:B------:R-:W-:Y:S01]  /*4700*/  VIADD R57, R241, 0xbb67ae85 ;  /* 0xbb67ae85f1397836 */ /* 0x000fe20000000000 */
        /* <DEDUP_REMOVED lines=17> */
[----:B------:R-:W-:Y:S01]  /*4820*/  VIADD R175, R240, 0x1715609d ;  /* 0x1715609df0af7836 */ /* 0x000fe20000000000 */
[----:B------:R-:W-:Y:S01]  /*4830*/  FMNMX.FTZ R0, R185, R0, !PT ;  /* 0x00000000b9007209 */ /* 0x000fe20007810000 */
[----:B------:R-:W-:Y:S01]  /*4840*/  IMAD.WIDE.U32 R218, R242, -0x326172a9, RZ ;  /* 0xcd9e8d57f2da7825 */ /* 0x000fe200078e00ff */
        /* <DEDUP_REMOVED lines=15> */
[-C--:B------:R-:W-:Y:S02]  /*4940*/  LOP3.LUT R188, R19, R171.reuse, RZ, 0x3c, !PT ;  /* 0x000000ab13bc7212 */ /* 0x080fe400078e3cff */
[----:B------:R-:W-:Y:S01]  /*4950*/  LOP3.LUT R58, R103, UR10, R241, 0x96, !PT ;  /* 0x0000000a673a7c12 */ /* 0x000fe2000f8e96f1 */
[----:B------:R-:W2:Y:S01]  /*4960*/  SHFL.BFLY PT, R15, R14, 0x2, 0x1f ;  /* 0x0c401f000e0f7f89 */ /* 0x000ea200000e0000 */
[----:B------:R-:W-:Y:S01]  /*4970*/  LEA R221, R4, UR4, 0x1 ;  /* 0x0000000404dd7c11 */ /* 0x000fe2000f8e08ff */
[----:B------:R-:W-:Y:S01]  /*4980*/  IMAD.WIDE.U32 R188, R188, -0x2daee0ad, RZ ;  /* 0xd2511f53bcbc7825 */ /* 0x000fe200078e00ff */
[----:B------:R-:W-:Y:S01]  /*4990*/  FMNMX.FTZ R63, R64, R84, !PT ;  /* 0x00000054403f7209 */ /* 0x000fe20007810000 */
[----:B------:R-:W-:Y:S01]  /*49a0*/  UIADD3 UR10, UR10, 0x1, URZ ;  /* 0x000000010a0a7890 */ /* 0x000fe2000fffe03f */
[----:B------:R-:W-:Y:S01]  /*49b0*/  LOP3.LUT R244, R219, R171, RZ, 0x3c, !PT ;  /* 0x000000abdbf47212 */ /* 0x000fe200078e3cff */
[----:B------:R-:W-:Y:S01]  /*49c0*/  IMAD.WIDE.U32 R58, R58, -0x326172a9, RZ ;  /* 0xcd9e8d573a3a7825 */ /* 0x000fe200078e00ff */
[----:B------:R-:W-:Y:S01]  /*49d0*/  FMNMX.FTZ R63, R86, R63, !PT ;  /* 0x0000003f563f7209 */ /* 0x000fe20007810000 */
[----:B------:R-:W-:Y:S02]  /*49e0*/  LDSM.16.MT88.4 R148, [R221+0x9000] ;  /* 0x00900000dd94783b */ /* 0x000fe40000004200 */
[----:B------:R-:W-:Y:S01]  /*49f0*/  IMAD R170, R3, 0x2, R221 ;  /* 0x0000000203aa7824 */ /* 0x000fe200078e02dd */
[----:B------:R-:W-:Y:S01]  /*4a00*/  FMNMX.FTZ R63, R100, R63, !PT ;  /* 0x0000003f643f7209 */ /* 0x000fe20007810000 */
[----:B------:R-:W-:Y:S01]  /*4a10*/  LDSM.16.MT88.4 R96, [R221+0xa000] ;  /* 0x00a00000dd60783b */ /* 0x000fe20000004200 */
[----:B------:R-:W-:-:S02]  /*4a20*/  IMAD.WIDE.U32 R244, R244, -0x2daee0ad, RZ ;  /* 0xd2511f53f4f47825 */ /* 0x000fc400078e00ff */
[----:B------:R-:W-:Y:S01]  /*4a30*/  FMNMX.FTZ R63, R70, R63, !PT ;  /* 0x0000003f463f7209 */ /* 0x000fe20007810000 */
[----:B------:R-:W-:Y:S02]  /*4a40*/  LDSM.16.MT88.4 R80, [R170+0x9000] ;  /* 0x00900000aa50783b */ /* 0x000fe40000004200 */
[-CC-:B------:R-:W-:Y:S02]  /*4a50*/  LOP3.LUT R246, R245, R102.reuse, R57.reuse, 0x96, !PT ;  /* 0x00000066f5f67212 */ /* 0x180fe400078e9639 */
[----:B-1----:R-:W-:Y:S01]  /*4a60*/  FMNMX.FTZ R17, R0, R17, !PT ;  /* 0x0000001100117209 */ /* 0x002fe20007810000 */
[----:B------:R-:W-:Y:S01]  /*4a70*/  LDSM.16.MT88.4 R144, [R170+0xa000] ;  /* 0x00a00000aa90783b */ /* 0x000fe20000004200 */
[----:B------:R-:W-:Y:S01]  /*4a80*/  LOP3.LUT R0, R189, R102, R57, 0x96, !PT ;  /* 0x00000066bd007212 */ /* 0x000fe200078e9639 */
[----:B------:R-:W-:Y:S01]  /*4a90*/  IMAD.WIDE.U32 R246, R246, -0x326172a9, RZ ;  /* 0xcd9e8d57f6f67825 */ /* 0x000fe200078e00ff */
[----:B--2---:R-:W-:Y:S01]  /*4aa0*/  FMNMX.FTZ R15, R14, R15, !PT ;  /* 0x0000000f0e0f7209 */ /* 0x004fe20007810000 */
[----:B------:R-:W1:Y:S01]  /*4ab0*/  SHFL.BFLY PT, R2, R17, 0x1, 0x1f ;  /* 0x0c201f0011027f89 */ /* 0x000e6200000e0000 */
[----:B------:R-:W-:Y:S01]  /*4ac0*/  FMNMX.FTZ R63, R68, R63, !PT ;  /* 0x0000003f443f7209 */ /* 0x000fe20007810000 */
[----:B------:R-:W-:Y:S01]  /*4ad0*/  IMAD.WIDE.U32 R136, R0, -0x326172a9, RZ ;  /* 0xcd9e8d5700887825 */ /* 0x000fe200078e00ff */
[----:B------:R-:W-:Y:S01]  /*4ae0*/  LOP3.LUT R0, R59, R18, R216, 0x96, !PT ;  /* 0x000000123b007212 */ /* 0x000fe200078e96d8 */
[----:B------:R-:W-:Y:S01]  /*4af0*/  LDSM.16.MT88.4 R120, [R221+0xb000] ;  /* 0x00b00000dd78783b */ /* 0x000fe20000004200 */
[----:B------:R-:W-:-:S02]  /*4b00*/  FMNMX.FTZ R63, R52, R63, !PT ;  /* 0x0000003f343f7209 */ /* 0x000fc40007810000 */
[-CC-:B------:R-:W-:Y:S01]  /*4b10*/  LOP3.LUT R16, R137, R58.reuse, R215.reuse, 0x96, !PT ;  /* 0x0000003a89107212 */ /* 0x180fe200078e96d7 */
[----:B------:R-:W-:Y:S01]  /*4b20*/  IMAD.WIDE.U32 R18, R0, -0x2daee0ad, RZ ;  /* 0xd2511f5300127825 */ /* 0x000fe200078e00ff */
[----:B------:R-:W-:Y:S01]  /*4b30*/  FMNMX.FTZ R63, R56, R63, !PT ;  /* 0x0000003f383f7209 */ /* 0x000fe20007810000 */
[----:B------:R-:W2:Y:S01]  /*4b40*/  SHFL.BFLY PT, R0, R15, 0x1, 0x1f ;  /* 0x0c201f000f007f89 */ /* 0x000ea200000e0000 */
[----:B------:R-:W-:Y:S02]  /*4b50*/  LOP3.LUT R58, R247, R58, R215, 0x96, !PT ;  /* 0x0000003af73a7212 */ /* 0x000fe400078e96d7 */
[----:B------:R-:W-:Y:S01]  /*4b60*/  LOP3.LUT R14, R19, R188, R214, 0x96, !PT ;  /* 0x000000bc130e7212 */ /* 0x000fe200078e96d6 */
[----:B------:R-:W-:Y:S01]  /*4b70*/  LDSM.16.MT88.4 R32, [R221+0x9400] ;  /* 0x00940000dd20783b */ /* 0x000fe20000004200 */
[----:B------:R-:W-:-:S03]  /*4b80*/  FMNMX.FTZ R63, R200, R63, !PT ;  /* 0x0000003fc83f7209 */ /* 0x000fc60007810000 */
[----:B------:R-:W-:Y:S01]  /*4b90*/  IMAD.WIDE.U32 R22, R14, -0x326172a9, RZ ;  /* 0xcd9e8d570e167825 */ /* 0x000fe200078e00ff */
[----:B------:R-:W-:-:S04]  /*4ba0*/  FMNMX.FTZ R63, R202, R63, !PT ;  /* 0x0000003fca3f7209 */ /* 0x000fc80007810000 */
[----:B------:R-:W-:Y:S02]  /*4bb0*/  LOP3.LUT R14, R23, R136, R213, 0x96, !PT ;  /* 0x00000088170e7212 */ /* 0x000fe400078e96d5 */
[----:B-1----:R-:W-:Y:S01]  /*4bc0*/  FMNMX.FTZ R2, R17, R2, !PT ;  /* 0x0000000211027209 */ /* 0x002fe20007810000 */
[----:B------:R-:W-:Y:S01]  /*4bd0*/  IMAD.WIDE.U32 R16, R16, -0x2daee0ad, RZ ;  /* 0xd2511f5310107825 */ /* 0x000fe200078e00ff */
[----:B------:R-:W-:Y:S02]  /*4be0*/  FMNMX.FTZ R63, R206, R63, !PT ;  /* 0x0000003fce3f7209 */ /* 0x000fe40007810000 */
[C---:B------:R-:W-:Y:S01]  /*4bf0*/  FSETP.NEU.FTZ.AND P1, PT, R2.reuse, -INF , PT ;  /* 0xff8000000200780b */ /* 0x040fe20003f3d000 */
[----:B------:R-:W-:Y:S01]  /*4c00*/  FMUL.FTZ R198, R2, UR19 ;  /* 0x0000001302c67c20 */ /* 0x000fe20008410000 */
[----:B------:R-:W-:Y:S01]  /*4c10*/  LOP3.LUT R18, R17, R18, R212, 0x96, !PT ;  /* 0x0000001211127212 */ /* 0x000fe200078e96d4 */
[----:B------:R-:W-:Y:S01]  /*4c20*/  IMAD.WIDE.U32 R20, R14, -0x2daee0ad, RZ ;  /* 0xd2511f530e147825 */ /* 0x000fe200078e00ff */
[----:B------:R-:W-:-:S02]  /*4c30*/  FMNMX.FTZ R63, R208, R63, !PT ;  /* 0x0000003fd03f7209 */ /* 0x000fc40007810000 */
[----:B------:R-:W-:Y:S01]  /*4c40*/  FSEL R198, R198, RZ, P1 ;  /* 0x000000ffc6c67208 */ /* 0x000fe20000800000 */
[----:B------:R-:W-:Y:S01]  /*4c50*/  IMAD.WIDE.U32 R18, R18, -0x326172a9, RZ ;  /* 0xcd9e8d5712127825 */ /* 0x000fe200078e00ff */
[----:B------:R-:W-:Y:S02]  /*4c60*/  LOP3.LUT R16, R21, R16, R210, 0x96, !PT ;  /* 0x0000001015107212 */ /* 0x000fe400078e96d2 */
[----:B--2---:R-:W-:Y:S01]  /*4c70*/  FMNMX.FTZ R0, R15, R0, !PT ;  /* 0x000000000f007209 */ /* 0x004fe20007810000 */
[----:B------:R-:W-:Y:S01]  /*4c80*/  FFMA.FTZ R48, R13, UR19, -R198 ;  /* 0x000000130d307c23 */ /* 0x000fe200080108c6 */
[----:B------:R-:W-:Y:S01]  /*4c90*/  LOP3.LUT R22, R19, R22, R211, 0x96, !PT ;  /* 0x0000001613167212 */ /* 0x000fe200078e96d3 */
[----:B------:R-:W-:-:S04]  /*4ca0*/  IMAD.WIDE.U32 R16, R16, -0x326172a9, RZ ;  /* 0xcd9e8d5710107825 */ /* 0x000fc800078e00ff */
[--C-:B------:R-:W-:Y:S01]  /*4cb0*/  FFMA.FTZ R49, R29, UR19, -R198.reuse ;  /* 0x000000131d317c23 */ /* 0x100fe200080108c6 */
[--C-:B------:R-:W-:Y:S01]  /*4cc0*/  FFMA.FTZ R39, R9, UR19, -R198.reuse ;  /* 0x0000001309277c23 */ /* 0x100fe200080108c6 */
[----:B------:R-:W-:Y:S01]  /*4cd0*/  FMUL.FTZ R181, R0, UR19 ;  /* 0x0000001300b57c20 */ /* 0x000fe20008410000 */
[----:B------:R-:W-:Y:S01]  /*4ce0*/  IMAD.WIDE.U32 R22, R22, -0x2daee0ad, RZ ;  /* 0xd2511f5316167825 */ /* 0x000fe200078e00ff */
[----:B------:R-:W-:Y:S01]  /*4cf0*/  MUFU.EX2 R48, R48 ;  /* 0x0000003000307308 */ /* 0x000fe20000000800 */
[----:B------:R-:W-:Y:S02]  /*4d00*/  LOP3.LUT R18, R17, R18, R175, 0x96, !PT ;  /* 0x0000001211127212 */ /* 0x000fe400078e96af */
[--C-:B------:R-:W-:Y:S01]  /*4d10*/  FFMA.FTZ R38, R5, UR19, -R198.reuse ;  /* 0x0000001305267c23 */ /* 0x100fe200080108c6 */
[----:B------:R-:W-:Y:S01]  /*4d20*/  FSETP.NEU.FTZ.AND P1, PT, R0, -INF , PT ;  /* 0xff8000000000780b */ /* 0x000fe20003f3d000 */
[--C-:B------:R-:W-:Y:S01]  /*4d30*/  FFMA.FTZ R47, R25, UR19, -R198.reuse ;  /* 0x00000013192f7c23 */ /* 0x100fe200080108c6 */
[----:B------:R-:W-:Y:S01]  /*4d40*/  LOP3.LUT R13, R23, R20, R209, 0x96, !PT ;  /* 0x00000014170d7212 */ /* 0x000fe200078e96d1 */
[----:B------:R-:W-:Y:S01]  /*4d50*/  IMAD.WIDE.U32 R18, R18, -0x2daee0ad, RZ ;  /* 0xd2511f5312127825 */ /* 0x000fe200078e00ff */
[----:B------:R-:W-:Y:S01]  /*4d60*/  FSEL R181, R181, RZ, P1 ;  /* 0x000000ffb5b57208 */ /* 0x000fe20000800000 */
[----:B------:R-:W1:Y:S02]  /*4d70*/  MUFU.EX2 R49, R49 ;  /* 0x0000003100317308 */ /* 0x000e640000000800 */
[----:B------:R-:W-:Y:S01]  /*4d80*/  FFMA.FTZ R44, R27, UR19, -R198 ;  /* 0x000000131b2c7c23 */ /* 0x000fe200080108c6 */
[----:B------:R-:W-:Y:S01]  /*4d90*/  IMAD.WIDE.U32 R30, R13, -0x326172a9, RZ ;  /* 0xcd9e8d570d1e7825 */ /* 0x000fe200078e00ff */
[----:B------:R-:W-:-:S03]  /*4da0*/  LOP3.LUT R13, R19, R22, R173, 0x96, !PT ;  /* 0x00000016130d7212 */ /* 0x000fc600078e96ad */
[--C-:B------:R-:W-:Y:S01]  /*4db0*/  FFMA.FTZ R46, R26, UR19, -R181.reuse ;  /* 0x000000131a2e7c23 */ /* 0x100fe200080108b5 */
[--C-:B------:R-:W-:Y:S01]  /*4dc0*/  FFMA.FTZ R43, R72, UR19, -R181.reuse ;  /* 0x00000013482b7c23 */ /* 0x100fe200080108b5 */
[----:B------:R-:W-:Y:S01]  /*4dd0*/  FFMA.FTZ R50, R28, UR19, -R181 ;  /* 0x000000131c327c23 */ /* 0x000fe200080108b5 */
[----:B------:R-:W-:Y:S01]  /*4de0*/  LOP3.LUT R16, R31, R16, R207, 0x96, !PT ;  /* 0x000000101f107212 */ /* 0x000fe200078e96cf */
[--C-:B------:R-:W-:Y:S01]  /*4df0*/  FFMA.FTZ R51, R24, UR19, -R181.reuse ;  /* 0x0000001318337c23 */ /* 0x100fe200080108b5 */
[----:B------:R-:W-:Y:S01]  /*4e00*/  SHF.R.U32.HI R15, RZ, 0x10, R30 ;  /* 0x00000010ff0f7819 */ /* 0x000fe2000001161e */
[----:B------:R-:W-:Y:S01]  /*4e10*/  MUFU.EX2 R46, R46 ;  /* 0x0000002e002e7308 */ /* 0x000fe20000000800 */
[--C-:B------:R-:W-:Y:S01]  /*4e20*/  SHF.R.U32.HI R133, RZ, 0x10, R16.reuse ;  /* 0x00000010ff857819 */ /* 0x100fe20000011610 */
[--C-:B------:R-:W-:Y:S01]  /*4e30*/  FFMA.FTZ R41, R8, UR19, -R181.reuse ;  /* 0x0000001308297c23 */ /* 0x100fe200080108b5 */
[----:B------:R-:W-:Y:S01]  /*4e40*/  SHF.R.U32.HI R4, RZ, 0x18, R16 ;  /* 0x00000018ff047819 */ /* 0x000fe20000011610 */
[--C-:B------:R-:W-:Y:S01]  /*4e50*/  FFMA.FTZ R40, R6, UR19, -R181.reuse ;  /* 0x0000001306287c23 */ /* 0x100fe200080108b5 */
[----:B------:R-:W-:Y:S01]  /*4e60*/  LOP3.LUT R133, R133, 0xff, RZ, 0xc0, !PT ;  /* 0x000000ff85857812 */ /* 0x000fe200078ec0ff */
[--C-:B------:R-:W-:Y:S01]  /*4e70*/  FFMA.FTZ R37, R12, UR19, -R181.reuse ;  /* 0x000000130c257c23 */ /* 0x100fe200080108b5 */
[----:B------:R-:W-:Y:S01]  /*4e80*/  SHF.R.U32.HI R14, RZ, 0x18, R30 ;  /* 0x00000018ff0e7819 */ /* 0x000fe2000001161e */
[----:B------:R-:W2:Y:S01]  /*4e90*/  MUFU.EX2 R43, R43 ;  /* 0x0000002b002b7308 */ /* 0x000ea20000000800 */
[----:B------:R-:W-:Y:S01]  /*4ea0*/  PRMT R133, R133, 0x5410, R4 ;  /* 0x0000541085857816 */ /* 0x000fe20000000004 */
[--C-:B------:R-:W-:Y:S01]  /*4eb0*/  FFMA.FTZ R42, R7, UR19, -R198.reuse ;  /* 0x00000013072a7c23 */ /* 0x100fe200080108c6 */
[----:B------:R-:W-:Y:S01]  /*4ec0*/  FMNMX.FTZ R4, R55, R85, !PT ;  /* 0x0000005537047209 */ /* 0x000fe20007810000 */
[--C-:B------:R-:W-:Y:S01]  /*4ed0*/  FFMA.FTZ R36, R10, UR19, -R181.reuse ;  /* 0x000000130a247c23 */ /* 0x100fe200080108b5 */
[----:B------:R-:W-:Y:S01]  /*4ee0*/  LOP3.LUT R15, R15, 0xff, RZ, 0xc0, !PT ;  /* 0x000000ff0f0f7812 */ /* 0x000fe200078ec0ff */
[--C-:B------:R-:W-:Y:S01]  /*4ef0*/  FFMA.FTZ R45, R11, UR19, -R198.reuse ;  /* 0x000000130b2d7c23 */ /* 0x100fe200080108c6 */
[----:B------:R-:W-:Y:S01]  /*4f00*/  FMNMX.FTZ R4, R87, R4, !PT ;  /* 0x0000000457047209 */ /* 0x000fe20007810000 */
[----:B------:R-:W-:Y:S01]  /*4f10*/  MUFU.EX2 R50, R50 ;  /* 0x0000003200327308 */ /* 0x000fe20000000800 */
[----:B------:R-:W-:Y:S01]  /*4f20*/  LOP3.LUT R21, R16, 0xffff, RZ, 0xc0, !PT ;  /* 0x0000ffff10157812 */ /* 0x000fe200078ec0ff */
[----:B------:R-:W-:Y:S01]  /*4f30*/  LDSM.16.MT88.4 R24, [R170+0x9400] ;  /* 0x00940000aa18783b */ /* 0x000fe20000004200 */
[----:B------:R-:W-:Y:S01]  /*4f40*/  FMNMX.FTZ R4, R69, R4, !PT ;  /* 0x0000000445047209 */ /* 0x000fe20007810000 */
[----:B------:R-:W-:Y:S01]  /*4f50*/  FFMA.FTZ R189, R185, UR19, -R198 ;  /* 0x00000013b9bd7c23 */ /* 0x000fe200080108c6 */
[----:B------:R-:W-:Y:S01]  /*4f60*/  PRMT R15, R15, 0x5410, R14 ;  /* 0x000054100f0f7816 */ /* 0x000fe2000000000e */
[----:B------:R-:W-:Y:S01]  /*4f70*/  FFMA.FTZ R185, R250, UR19, -R181 ;  /* 0x00000013fab97c23 */ /* 0x000fe200080108b5 */
[----:B------:R-:W-:Y:S01]  /*4f80*/  FMNMX.FTZ R4, R71, R4, !PT ;  /* 0x0000000447047209 */ /* 0x000fe20007810000 */
[----:B------:R-:W3:Y:S01]  /*4f90*/  MUFU.EX2 R51, R51 ;  /* 0x0000003300337308 */ /* 0x000ee20000000800 */
[----:B------:R-:W-:Y:S01]  /*4fa0*/  LOP3.LUT R14, R16, 0xff, RZ, 0xc0, !PT ;  /* 0x000000ff100e7812 */ /* 0x000fe200078ec0ff */
[--C-:B------:R-:W-:Y:S01]  /*4fb0*/  FFMA.FTZ R203, R203, UR19, -R198.reuse ;  /* 0x00000013cbcb7c23 */ /* 0x100fe200080108c6 */
[----:B------:R-:W-:Y:S01]  /*4fc0*/  FMNMX.FTZ R4, R65, R4, !PT ;  /* 0x0000000441047209 */ /* 0x000fe20007810000 */
[--C-:B------:R-:W-:Y:S01]  /*4fd0*/  FFMA.FTZ R190, R187, UR19, -R198.reuse ;  /* 0x00000013bbbe7c23 */ /* 0x100fe200080108c6 */
[----:B------:R-:W-:Y:S01]  /*4fe0*/  SHF.R.U32.HI R21, RZ, 0x8, R21 ;  /* 0x00000008ff157819 */ /* 0x000fe20000011615 */
[--C-:B------:R-:W-:Y:S01]  /*4ff0*/  FFMA.FTZ R187, R217, UR19, -R198.reuse ;  /* 0x00000013d9bb7c23 */ /* 0x100fe200080108c6 */
[----:B------:R-:W-:Y:S01]  /*5000*/  FMNMX.FTZ R4, R61, R4, !PT ;  /* 0x000000043d047209 */ /* 0x000fe20007810000 */
[----:B------:R-:W-:Y:S01]  /*5010*/  MUFU.EX2 R41, R41 ;  /* 0x0000002900297308 */ /* 0x000fe20000000800 */
[----:B------:R-:W-:Y:S01]  /*5020*/  PRMT R3, R14, 0x5410, R21 ;  /* 0x000054100e037816 */ /* 0x000fe20000000015 */
[--C-:B------:R-:W-:Y:S01]  /*5030*/  FFMA.FTZ R194, R194, UR19, -R181.reuse ;  /* 0x00000013c2c27c23 */ /* 0x100fe200080108b5 */
[----:B------:R-:W-:Y:S01]  /*5040*/  FMNMX.FTZ R4, R53, R4, !PT ;  /* 0x0000000435047209 */ /* 0x000fe20007810000 */
[--C-:B------:R-:W-:Y:S01]  /*5050*/  FFMA.FTZ R204, R204, UR19, -R181.reuse ;  /* 0x00000013cccc7c23 */ /* 0x100fe200080108b5 */
[----:B------:R-:W-:Y:S01]  /*5060*/  LOP3.LUT R16, R18, 0xffff, RZ, 0xc0, !PT ;  /* 0x0000ffff12107812 */ /* 0x000fe200078ec0ff */
[--C-:B------:R-:W-:Y:S01]  /*5070*/  FFMA.FTZ R191, R191, UR19, -R198.reuse ;  /* 0x00000013bfbf7c23 */ /* 0x100fe200080108c6 */
[----:B------:R-:W-:Y:S01]  /*5080*/  FMNMX.FTZ R4, R197, R4, !PT ;  /* 0x00000004c5047209 */ /* 0x000fe20007810000 */
[----:B------:R-:W4:Y:S01]  /*5090*/  MUFU.EX2 R40, R40 ;  /* 0x0000002800287308 */ /* 0x000f220000000800 */
[----:B------:R-:W-:Y:S01]  /*50a0*/  HSET2.LE.AND R132, R3, R60, PT ;  /* 0x0000003c03847233 */ /* 0x000fe20003803000 */
[--C-:B------:R-:W-:Y:S01]  /*50b0*/  FFMA.FTZ R192, R192, UR19, -R198.reuse ;  /* 0x00000013c0c07c23 */ /* 0x100fe200080108c6 */
[----:B------:R-:W-:Y:S01]  /*50c0*/  FMNMX.FTZ R4, R199, R4, !PT ;  /* 0x00000004c7047209 */ /* 0x000fe20007810000 */
[----:B------:R-:W-:Y:S01]  /*50d0*/  FFMA.FTZ R195, R195, UR19, -R198 ;  /* 0x00000013c3c37c23 */ /* 0x000fe200080108c6 */
[----:B-1----:R-:W-:Y:S01]  /*50e0*/  F2FP.BF16.F32.PACK_AB R3, R48, R49 ;  /* 0x000000313003723e */ /* 0x002fe200000010ff */
[----:B------:R-:W-:Y:S01]  /*50f0*/  FADD.FTZ R48, R49, R48 ;  /* 0x0000003031307221 */ /* 0x000fe20000010000 */
[----:B------:R-:W-:Y:S01]  /*5100*/  FMNMX.FTZ R4, R201, R4, !PT ;  /* 0x00000004c9047209 */ /* 0x000fe20007810000 */
[----:B------:R-:W-:Y:S01]  /*5110*/  MUFU.EX2 R39, R39 ;  /* 0x0000002700277308 */ /* 0x000fe20000000800 */
[----:B------:R-:W-:Y:S01]  /*5120*/  LOP3.LUT R132, R132, R3, RZ, 0xc0, !PT ;  /* 0x0000000384847212 */ /* 0x000fe200078ec0ff */
[----:B------:R-:W-:Y:S01]  /*5130*/  FFMA.FTZ R198, R193, UR19, -R198 ;  /* 0x00000013c1c67c23 */ /* 0x000fe200080108c6 */
[----:B------:R-:W-:Y:S01]  /*5140*/  FMNMX.FTZ R4, R205, R4, !PT ;  /* 0x00000004cd047209 */ /* 0x000fe20007810000 */
[--C-:B------:R-:W-:Y:S01]  /*5150*/  FFMA.FTZ R184, R184, UR19, -R181.reuse ;  /* 0x00000013b8b87c23 */ /* 0x100fe200080108b5 */
[----:B------:R-:W-:Y:S01]  /*5160*/  LOP3.LUT R3, R18, 0xff, RZ, 0xc0, !PT ;  /* 0x000000ff12037812 */ /* 0x000fe200078ec0ff */
[--C-:B------:R-:W-:Y:S01]  /*5170*/  FFMA.FTZ R193, R186, UR19, -R181.reuse ;  /* 0x00000013bac17c23 */ /* 0x100fe200080108b5 */
[----:B------:R-:W-:Y:S01]  /*5180*/  SHF.R.U32.HI R16, RZ, 0x8, R16 ;  /* 0x00000008ff107819 */ /* 0x000fe20000011610 */
[----:B------:R-:W1:Y:S01]  /*5190*/  MUFU.EX2 R38, R38 ;  /* 0x0000002600267308 */ /* 0x000e620000000800 */
[----:B------:R-:W-:Y:S01]  /*51a0*/  FMNMX.FTZ R4, R179, R4, !PT ;  /* 0x00000004b3047209 */ /* 0x000fe20007810000 */
[----:B------:R-:W-:Y:S01]  /*51b0*/  FFMA.FTZ R182, R182, UR19, -R181 ;  /* 0x00000013b6b67c23 */ /* 0x000fe200080108b5 */
[----:B------:R-:W-:-:S02]  /*51c0*/  PRMT R9, R3, 0x5410, R16 ;  /* 0x0000541003097816 */ /* 0x000fc40000000010 */
[----:B------:R-:W-:Y:S02]  /*51d0*/  FMNMX.FTZ R3, R177, R4, !PT ;  /* 0x00000004b1037209 */ /* 0x000fe40007810000 */
[----:B------:R-:W-:Y:S01]  /*51e0*/  HSET2.LE.AND R15, R15, R60, PT ;  /* 0x0000003c0f0f7233 */ /* 0x000fe20003803000 */
[----:B------:R-:W-:Y:S01]  /*51f0*/  MUFU.EX2 R47, R47 ;  /* 0x0000002f002f7308 */ /* 0x000fe20000000800 */
[----:B------:R-:W-:Y:S02]  /*5200*/  FMNMX.FTZ R3, R178, R3, !PT ;  /* 0x00000003b2037209 */ /* 0x000fe40007810000 */
[----:B------:R-:W-:Y:S02]  /*5210*/  SHF.R.U32.HI R5, RZ, 0x10, R13 ;  /* 0x00000010ff057819 */ /* 0x000fe4000001160d */
[----:B------:R-:W-:Y:S02]  /*5220*/  FMNMX.FTZ R3, R176, R3, !PT ;  /* 0x00000003b0037209 */ /* 0x000fe40007810000 */
[----:B--2---:R-:W-:Y:S01]  /*5230*/  F2FP.BF16.F32.PACK_AB R14, R43, R46 ;  /* 0x0000002e2b0e723e */ /* 0x004fe200000010ff */
[----:B------:R-:W2:Y:S01]  /*5240*/  MUFU.EX2 R44, R44 ;  /* 0x0000002c002c7308 */ /* 0x000ea20000000800 */
[C---:B------:R-:W-:Y:S01]  /*5250*/  LOP3.LUT R20, R30.reuse, 0xffff, RZ, 0xc0, !PT ;  /* 0x0000ffff1e147812 */ /* 0x040fe200078ec0ff */
[----:B------:R-:W5:Y:S01]  /*5260*/  SHFL.BFLY PT, R164, R3, 0x2, 0x1f ;  /* 0x0c401f0003a47f89 */ /* 0x000f6200000e0000 */
[----:B------:R-:W-:-:S02]  /*5270*/  LOP3.LUT R17, R30, 0xff, RZ, 0xc0, !PT ;  /* 0x000000ff1e117812 */ /* 0x000fc400078ec0ff */
[----:B------:R-:W-:Y:S01]  /*5280*/  SHF.R.U32.HI R12, RZ, 0x18, R13 ;  /* 0x00000018ff0c7819 */ /* 0x000fe2000001160d */
[----:B------:R-:W-:Y:S01]  /*5290*/  LDSM.16.MT88.4 R28, [R170+0xb000] ;  /* 0x00b00000aa1c783b */ /* 0x000fe20000004200 */
[----:B------:R-:W-:Y:S01]  /*52a0*/  LOP3.LUT R5, R5, 0xff, RZ, 0xc0, !PT ;  /* 0x000000ff05057812 */ /* 0x000fe200078ec0ff */
[----:B------:R-:W-:Y:S01]  /*52b0*/  MUFU.EX2 R37, R37 ;  /* 0x0000002500257308 */ /* 0x000fe20000000800 */
[----:B------:R-:W-:Y:S02]  /*52c0*/  LOP3.LUT R135, R15, R14, RZ, 0xc0, !PT ;  /* 0x0000000e0f877212 */ /* 0x000fe400078ec0ff */
[----:B------:R-:W-:Y:S02]  /*52d0*/  HSET2.LE.AND R133, R133, R60, PT ;  /* 0x0000003c85857233 */ /* 0x000fe40003803000 */
[----:B---3--:R-:W-:Y:S01]  /*52e0*/  F2FP.BF16.F32.PACK_AB R14, R51, R50 ;  /* 0x00000032330e723e */ /* 0x008fe200000010ff */
[----:B------:R-:W-:Y:S01]  /*52f0*/  FADD.FTZ R51, R50, R51 ;  /* 0x0000003332337221 */ /* 0x000fe20000010000 */
[----:B------:R-:W-:Y:S01]  /*5300*/  PRMT R5, R5, 0x5410, R12 ;  /* 0x0000541005057816 */ /* 0x000fe2000000000c */
[----:B------:R-:W3:Y:S01]  /*5310*/  MUFU.EX2 R36, R36 ;  /* 0x0000002400247308 */ /* 0x000ee20000000800 */
[----:B------:R-:W-:Y:S01]  /*5320*/  LOP3.LUT R133, R133, R14, RZ, 0xc0, !PT ;  /* 0x0000000e85857212 */ /* 0x000fe200078ec0ff */
[----:B------:R-:W-:Y:S01]  /*5330*/  FADD.FTZ R46, R46, R51 ;  /* 0x000000332e2e7221 */ /* 0x000fe20000010000 */
[----:B------:R-:W-:-:S02]  /*5340*/  SHF.R.U32.HI R14, RZ, 0x10, R18 ;  /* 0x00000010ff0e7819 */ /* 0x000fc40000011612 */
[----:B------:R-:W-:Y:S01]  /*5350*/  HSET2.LE.AND R5, R5, R60, PT ;  /* 0x0000003c05057233 */ /* 0x000fe20003803000 */
[----:B------:R-:W-:Y:S01]  /*5360*/  FADD.FTZ R46, R43, R46 ;  /* 0x0000002e2b2e7221 */ /* 0x000fe20000010000 */
[C---:B----4-:R-:W-:Y:S01]  /*5370*/  F2FP.BF16.F32.PACK_AB R54, R40.reuse, R41 ;  /* 0x000000292836723e */ /* 0x050fe200000010ff */
[----:B------:R-:W-:Y:S01]  /*5380*/  MUFU.EX2 R45, R45 ;  /* 0x0000002d002d7308 */ /* 0x000fe20000000800 */
[----:B------:R-:W-:Y:S01]  /*5390*/  SHF.R.U32.HI R20, RZ, 0x8, R20 ;  /* 0x00000008ff147819 */ /* 0x000fe20000011614 */
[----:B------:R-:W-:Y:S01]  /*53a0*/  FADD.FTZ R41, R41, R46 ;  /* 0x0000002e29297221 */ /* 0x000fe20000010000 */
[----:B-----5:R-:W-:Y:S02]  /*53b0*/  FMNMX.FTZ R164, R3, R164, !PT ;  /* 0x000000a403a47209 */ /* 0x020fe40007810000 */
[----:B------:R-:W-:Y:S01]  /*53c0*/  SHF.R.U32.HI R7, RZ, 0x18, R18 ;  /* 0x00000018ff077819 */ /* 0x000fe20000011612 */
[----:B------:R-:W-:Y:S01]  /*53d0*/  FADD.FTZ R40, R40, R41 ;  /* 0x0000002928287221 */ /* 0x000fe20000010000 */
[----:B------:R-:W-:Y:S01]  /*53e0*/  LOP3.LUT R14, R14, 0xff, RZ, 0xc0, !PT ;  /* 0x000000ff0e0e7812 */ /* 0x000fe200078ec0ff */
[----:B------:R-:W4:Y:S01]  /*53f0*/  SHFL.BFLY PT, R3, R164, 0x1, 0x1f ;  /* 0x0c201f00a4037f89 */ /* 0x000f2200000e0000 */
[----:B------:R-:W-:Y:S01]  /*5400*/  LOP3.LUT R5, R5, R54, RZ, 0xc0, !PT ;  /* 0x0000003605057212 */ /* 0x000fe200078ec0ff */
[----:B------:R-:W5:Y:S01]  /*5410*/  MUFU.EX2 R42, R42 ;  /* 0x0000002a002a7308 */ /* 0x000f620000000800 */
[----:B------:R-:W-:-:S02]  /*5420*/  PRMT R17, R17, 0x5410, R20 ;  /* 0x0000541011117816 */ /* 0x000fc40000000014 */
[----:B------:R-:W-:Y:S01]  /*5430*/  PRMT R7, R14, 0x5410, R7 ;  /* 0x000054100e077816 */ /* 0x000fe20000000007 */
[----:B------:R-:W-:Y:S01]  /*5440*/  LDSM.16.MT88.4 R20, [R221+0xa400] ;  /* 0x00a40000dd14783b */ /* 0x000fe20000004200 */
[----:B------:R-:W-:Y:S01]  /*5450*/  FMNMX.FTZ R54, R174, R63, !PT ;  /* 0x0000003fae367209 */ /* 0x000fe20007810000 */
[----:B------:R-:W-:Y:S01]  /*5460*/  IMAD.WIDE.U32 R62, R58, -0x2daee0ad, RZ ;  /* 0xd2511f533a3e7825 */ /* 0x000fe200078e00ff */
[----:B------:R-:W-:Y:S01]  /*5470*/  LOP3.LUT R14, R13, 0xffff, RZ, 0xc0, !PT ;  /* 0x0000ffff0d0e7812 */ /* 0x000fe200078ec0ff */
[----:B------:R-:W-:Y:S01]  /*5480*/  MUFU.EX2 R190, R190 ;  /* 0x000000be00be7308 */ /* 0x000fe20000000800 */
[--C-:B------:R-:W-:Y:S02]  /*5490*/  HSET2.LE.AND R6, R9, R60.reuse, PT ;  /* 0x0000003c09067233 */ /* 0x100fe40003803000 */
[----:B------:R-:W-:Y:S02]  /*54a0*/  FMNMX.FTZ R57, R167, R54, !PT ;  /* 0x00000036a7397209 */ /* 0x000fe40007810000 */
[----:B------:R-:W-:-:S02]  /*54b0*/  HSET2.LE.AND R17, R17, R60, PT ;  /* 0x0000003c11117233 */ /* 0x000fc40003803000 */
[----:B------:R-:W-:Y:S01]  /*54c0*/  SHF.R.U32.HI R14, RZ, 0x8, R14 ;  /* 0x00000008ff0e7819 */ /* 0x000fe2000001160e */
[----:B------:R-:W-:Y:S01]  /*54d0*/  MUFU.EX2 R189, R189 ;  /* 0x000000bd00bd7308 */ /* 0x000fe20000000800 */
[----:B-1----:R-:W-:Y:S02]  /*54e0*/  F2FP.BF16.F32.PACK_AB R9, R38, R39 ;  /* 0x000000272609723e */ /* 0x002fe400000010ff */
[----:B--2---:R-:W-:Y:S01]  /*54f0*/  F2FP.BF16.F32.PACK_AB R134, R44, R47 ;  /* 0x0000002f2c86723e */ /* 0x004fe200000010ff */
[----:B------:R-:W-:Y:S01]  /*5500*/  FADD.FTZ R47, R47, R48 ;  /* 0x000000302f2f7221 */ /* 0x000fe20000010000 */
[----:B------:R-:W-:Y:S02]  /*5510*/  LOP3.LUT R67, R13, 0xff, RZ, 0xc0, !PT ;  /* 0x000000ff0d437812 */ /* 0x000fe400078ec0ff */
[----:B------:R-:W-:Y:S01]  /*5520*/  FMNMX.FTZ R54, R172, R57, !PT ;  /* 0x00000039ac367209 */ /* 0x000fe20007810000 */
[----:B------:R-:W-:Y:S01]  /*5530*/  MUFU.EX2 R187, R187 ;  /* 0x000000bb00bb7308 */ /* 0x000fe20000000800 */
[----:B------:R-:W-:Y:S01]  /*5540*/  LOP3.LUT R134, R17, R134, RZ, 0xc0, !PT ;  /* 0x0000008611867212 */ /* 0x000fe200078ec0ff */
[----:B------:R-:W-:Y:S01]  /*5550*/  FADD.FTZ R44, R44, R47 ;  /* 0x0000002f2c2c7221 */ /* 0x000fe20000010000 */
[----:B------:R-:W-:Y:S01]  /*5560*/  PRMT R67, R67, 0x5410, R14 ;  /* 0x0000541043437816 */ /* 0x000fe2000000000e */
[----:B------:R-:W-:Y:S01]  /*5570*/  LDSM.16.MT88.4 R16, [R170+0xa400] ;  /* 0x00a40000aa10783b */ /* 0x000fe20000004200 */
[----:B------:R-:W-:-:S02]  /*5580*/  LOP3.LUT R6, R6, R9, RZ, 0xc0, !PT ;  /* 0x0000000906067212 */ /* 0x000fc400078ec0ff */
[----:B------:R-:W-:Y:S01]  /*5590*/  FMNMX.FTZ R54, R165, R54, !PT ;  /* 0x00000036a5367209 */ /* 0x000fe20007810000 */
[----:B------:R-:W-:Y:S01]  /*55a0*/  LDSM.16.MT88.4 R12, [R221+0xb400] ;  /* 0x00b40000dd0c783b */ /* 0x000fe20000004200 */
[----:B----4-:R-:W-:Y:S01]  /*55b0*/  FMNMX.FTZ R164, R164, R3, !PT ;  /* 0x00000003a4a47209 */ /* 0x010fe20007810000 */
[C---:B------:R-:W-:Y:S01]  /*55c0*/  HMMA.16816.F32.BF16 R156, R132.reuse, R148, RZ ;  /* 0x00000094849c723c */ /* 0x040fe200000418ff */
[--C-:B------:R-:W-:Y:S01]  /*55d0*/  HSET2.LE.AND R7, R7, R60.reuse, PT ;  /* 0x0000003c07077233 */ /* 0x100fe20003803000 */
[----:B------:R-:W-:Y:S01]  /*55e0*/  LDSM.16.MT88.4 R8, [R170+0xb400] ;  /* 0x00b40000aa08783b */ /* 0x000fe20000004200 */
[----:B---3--:R-:W-:Y:S01]  /*55f0*/  F2FP.BF16.F32.PACK_AB R4, R36, R37 ;  /* 0x000000252404723e */ /* 0x008fe200000010ff */
[----:B------:R-:W-:Y:S01]  /*5600*/  FMUL.FTZ R196, R164, UR19 ;  /* 0x00000013a4c47c20 */ /* 0x000fe20008410000 */
[----:B------:R-:W-:Y:S01]  /*5610*/  LOP3.LUT R57, R59, R218, R216, 0x96, !PT ;  /* 0x000000da3b397212 */ /* 0x000fe200078e96d8 */
[----:B------:R-:W1:Y:S01]  /*5620*/  SHFL.BFLY PT, R3, R54, 0x2, 0x1f ;  /* 0x0c401f0036037f89 */ /* 0x000e6200000e0000 */
[C---:B------:R-:W-:Y:S01]  /*5630*/  HMMA.16816.F32.BF16 R72, R132.reuse, R80, RZ ;  /* 0x000000508448723c */ /* 0x040fe200000418ff */
[----:B------:R-:W-:Y:S01]  /*5640*/  LOP3.LUT R7, R7, R4, RZ, 0xc0, !PT ;  /* 0x0000000407077212 */ /* 0x000fe200078ec0ff */
[----:B------:R-:W-:Y:S01]  /*5650*/  MUFU.EX2 R185, R185 ;  /* 0x000000b900b97308 */ /* 0x000fe20000000800 */
[----:B------:R-:W-:Y:S01]  /*5660*/  HSET2.LE.AND R4, R67, R60, PT ;  /* 0x0000003c43047233 */ /* 0x000fe20003803000 */
[----:B------:R-:W-:Y:S01]  /*5670*/  FADD.FTZ R37, R37, R40 ;  /* 0x0000002825257221 */ /* 0x000fe20000010000 */
[----:B-----5:R-:W-:Y:S01]  /*5680*/  F2FP.BF16.F32.PACK_AB R67, R42, R45 ;  /* 0x0000002d2a43723e */ /* 0x020fe200000010ff */
[C---:B------:R-:W-:Y:S01]  /*5690*/  HMMA.16816.F32.BF16 R88, R132.reuse, R96, RZ ;  /* 0x000000608458723c */ /* 0x040fe200000418ff */
[----:B------:R-:W-:Y:S01]  /*56a0*/  FSETP.NEU.FTZ.AND P1, PT, R164, -INF , PT ;  /* 0xff800000a400780b */ /* 0x000fe20003f3d000 */
[----:B------:R-:W-:Y:S01]  /*56b0*/  FADD.FTZ R45, R45, R44 ;  /* 0x0000002c2d2d7221 */ /* 0x000fe20000010000 */
[----:B------:R-:W-:Y:S01]  /*56c0*/  LOP3.LUT R4, R4, R67, RZ, 0xc0, !PT ;  /* 0x0000004304047212 */ /* 0x000fe200078ec0ff */
[----:B------:R-:W-:Y:S01]  /*56d0*/  IMAD.WIDE.U32 R66, R57, -0x2daee0ad, RZ ;  /* 0xd2511f5339427825 */ /* 0x000fe200078e00ff */
[----:B------:R-:W-:Y:S01]  /*56e0*/  FSEL R196, R196, RZ, P1 ;  /* 0x000000ffc4c47208 */ /* 0x000fe20000800000 */
[C---:B------:R-:W-:Y:S01]  /*56f0*/  HMMA.16816.F32.BF16 R104, R132.reuse, R144, RZ ;  /* 0x000000908468723c */ /* 0x040fe200000418ff */
[----:B------:R-:W-:Y:S01]  /*5700*/  MUFU.EX2 R194, R194 ;  /* 0x000000c200c27308 */ /* 0x000fe20000000800 */
[----:B------:R-:W-:Y:S01]  /*5710*/  FADD.FTZ R42, R42, R45 ;  /* 0x0000002d2a2a7221 */ /* 0x000fe20000010000 */
[----:B------:R-:W-:Y:S01]  /*5720*/  LOP3.LUT R58, R67, R244, R214, 0x96, !PT ;  /* 0x000000f4433a7212 */ /* 0x000fe200078e96d6 */
[----:B------:R-:W-:Y:S01]  /*5730*/  FFMA.FTZ R166, R55, UR19, -R196 ;  /* 0x0000001337a67c23 */ /* 0x000fe200080108c4 */
[----:B------:R-:W-:Y:S01]  /*5740*/  LOP3.LUT R57, R63, R66, R212, 0x96, !PT ;  /* 0x000000423f397212 */ /* 0x000fe200078e96d4 */
[----:B------:R-:W-:Y:S01]  /*5750*/  HMMA.16816.F32.BF16 R116, R132, R120, RZ ;  /* 0x000000788474723c */ /* 0x000fe200000418ff */
[----:B------:R-:W-:Y:S01]  /*5760*/  FFMA.FTZ R66, R87, UR19, -R196 ;  /* 0x0000001357427c23 */ /* 0x000fe200080108c4 */
[----:B------:R-:W-:-:S04]  /*5770*/  IMAD.WIDE.U32 R58, R58, -0x326172a9, RZ ;  /* 0xcd9e8d573a3a7825 */ /* 0x000fc800078e00ff */
[--C-:B------:R-:W-:Y:S01]  /*5780*/  FFMA.FTZ R63, R69, UR19, -R196.reuse ;  /* 0x00000013453f7c23 */ /* 0x100fe200080108c4 */
[----:B------:R-:W-:Y:S01]  /*5790*/  FFMA.FTZ R67, R85, UR19, -R196 ;  /* 0x0000001355437c23 */ /* 0x000fe200080108c4 */
[----:B-1----:R-:W-:Y:S01]  /*57a0*/  FMNMX.FTZ R3, R54, R3, !PT ;  /* 0x0000000336037209 */ /* 0x002fe20007810000 */
[----:B------:R-:W-:Y:S01]  /*57b0*/  HMMA.16816.F32.BF16 R124, R132, R28, RZ ;  /* 0x0000001c847c723c */ /* 0x000fe200000418ff */
[----:B------:R-:W-:-:S04]  /*57c0*/  IMAD.WIDE.U32 R112, R57, -0x326172a9, RZ ;  /* 0xcd9e8d5739707825 */ /* 0x000fc800078e00ff */
[--C-:B------:R-:W-:Y:S01]  /*57d0*/  FFMA.FTZ R57, R65, UR19, -R196.reuse ;  /* 0x0000001341397c23 */ /* 0x100fe200080108c4 */
[----:B------:R-:W-:Y:S01]  /*57e0*/  MUFU.EX2 R66, R66 ;  /* 0x0000004200427308 */ /* 0x000fe20000000800 */
[----:B------:R-:W1:Y:S01]  /*57f0*/  SHFL.BFLY PT, R102, R3, 0x1, 0x1f ;  /* 0x0c201f0003667f89 */ /* 0x000e6200000e0000 */
[--C-:B------:R-:W-:Y:S01]  /*5800*/  FFMA.FTZ R197, R197, UR19, -R196.reuse ;  /* 0x00000013c5c57c23 */ /* 0x100fe200080108c4 */
[C---:B------:R-:W-:Y:S01]  /*5810*/  HMMA.16816.F32.BF16 R152, R132.reuse, R150, RZ ;  /* 0x000000968498723c */ /* 0x040fe200000418ff */
[----:B------:R-:W-:Y:S01]  /*5820*/  LOP3.LUT R114, R113, R58, R211, 0x96, !PT ;  /* 0x0000003a71727212 */ /* 0x000fe200078e96d3 */
[--C-:B------:R-:W-:Y:S01]  /*5830*/  FFMA.FTZ R58, R71, UR19, -R196.reuse ;  /* 0x00000013473a7c23 */ /* 0x100fe200080108c4 */
[----:B------:R-:W-:Y:S01]  /*5840*/  FFMA.FTZ R179, R179, UR19, -R196 ;  /* 0x00000013b3b37c23 */ /* 0x000fe200080108c4 */
[----:B------:R-:W-:Y:S01]  /*5850*/  FADD.FTZ R39, R39, R42 ;  /* 0x0000002a27277221 */ /* 0x000fe20000010000 */
[----:B------:R-:W2:Y:S01]  /*5860*/  MUFU.EX2 R63, R63 ;  /* 0x0000003f003f7308 */ /* 0x000ea20000000800 */
[----:B------:R-:W-:Y:S01]  /*5870*/  HMMA.16816.F32.BF16 R76, R132, R82, RZ ;  /* 0x00000052844c723c */ /* 0x000fe200000418ff */
[----:B------:R-:W-:-:S04]  /*5880*/  IMAD.WIDE.U32 R114, R114, -0x2daee0ad, RZ ;  /* 0xd2511f5372727825 */ /* 0x000fc800078e00ff */
[----:B------:R-:W-:Y:S01]  /*5890*/  FADD.FTZ R39, R38, R39 ;  /* 0x0000002726277221 */ /* 0x000fe20000010000 */
[----:B------:R-:W-:Y:S01]  /*58a0*/  FFMA.FTZ R176, R176, UR19, -R196 ;  /* 0x00000013b0b07c23 */ /* 0x000fe200080108c4 */
[----:B------:R-:W-:Y:S01]  /*58b0*/  FADD.FTZ R36, R36, R37 ;  /* 0x0000002524247221 */ /* 0x000fe20000010000 */
[C---:B------:R-:W-:Y:S01]  /*58c0*/  HMMA.16816.F32.BF16 R92, R132.reuse, R98, RZ ;  /* 0x00000062845c723c */ /* 0x040fe200000418ff */
[----:B------:R-:W-:Y:S05]  /*58d0*/  MUFU.EX2 R166, R166 ;  /* 0x000000a600a67308 */ /* 0x000fea0000000800 */
[----:B------:R-:W-:Y:S03]  /*58e0*/  HMMA.16816.F32.BF16 R108, R132, R146, RZ ;  /* 0x00000092846c723c */ /* 0x000fe600000418ff */
[----:B------:R-:W3:Y:S01]  /*58f0*/  MUFU.EX2 R67, R67 ;  /* 0x0000004300437308 */ /* 0x000ee20000000800 */
[----:B-1----:R-:W-:-:S02]  /*5900*/  FMNMX.FTZ R3, R3, R102, !PT ;  /* 0x0000006603037209 */ /* 0x002fc40007810000 */
[C---:B------:R-:W-:Y:S01]  /*5910*/  HMMA.16816.F32.BF16 R140, R132.reuse, R122, RZ ;  /* 0x0000007a848c723c */ /* 0x040fe200000418ff */
[----:B--2---:R-:W-:Y:S02]  /*5920*/  F2FP.BF16.F32.PACK_AB R130, R63, R66 ;  /* 0x000000423f82723e */ /* 0x004fe400000010ff */
[C---:B------:R-:W-:Y:S01]  /*5930*/  FMUL.FTZ R183, R3.reuse, UR19 ;  /* 0x0000001303b77c20 */ /* 0x040fe20008410000 */
[----:B------:R-:W-:Y:S01]  /*5940*/  FSETP.NEU.FTZ.AND P1, PT, R3, -INF , PT ;  /* 0xff8000000300780b */ /* 0x000fe20003f3d000 */
[----:B------:R-:W-:Y:S01]  /*5950*/  MUFU.EX2 R58, R58 ;  /* 0x0000003a003a7308 */ /* 0x000fe20000000800 */
[----:B------:R-:W-:Y:S02]  /*5960*/  HMMA.16816.F32.BF16 R132, R132, R30, RZ ;  /* 0x0000001e8484723c */ /* 0x000fe400000418ff */
[----:B------:R-:W-:-:S04]  /*5970*/  FSEL R183, R183, RZ, P1 ;  /* 0x000000ffb7b77208 */ /* 0x000fc80000800000 */
[C---:B------:R-:W-:Y:S01]  /*5980*/  HMMA.16816.F32.BF16 R156, R4.reuse, R32, R156 ;  /* 0x00000020049c723c */ /* 0x040fe2000004189c */
[----:B------:R-:W-:Y:S01]  /*5990*/  MUFU.EX2 R57, R57 ;  /* 0x0000003900397308 */ /* 0x000fe20000000800 */
[----:B---3--:R-:W-:Y:S01]  /*59a0*/  F2FP.BF16.F32.PACK_AB R128, R67, R166 ;  /* 0x000000a64380723e */ /* 0x008fe200000010ff */
[----:B------:R-:W-:Y:S01]  /*59b0*/  FFMA.FTZ R200, R200, UR19, -R183 ;  /* 0x00000013c8c87c23 */ /* 0x000fe200080108b7 */
[----:B------:R-:W-:Y:S01]  /*59c0*/  FADD.FTZ R67, R166, R67 ;  /* 0x00000043a6437221 */ /* 0x000fe20000010000 */
[--C-:B------:R-:W-:Y:S01]  /*59d0*/  FFMA.FTZ R174, R174, UR19, -R183.reuse ;  /* 0x00000013aeae7c23 */ /* 0x100fe200080108b7 */
[C---:B------:R-:W-:Y:S01]  /*59e0*/  HMMA.16816.F32.BF16 R72, R4.reuse, R24, R72 ;  /* 0x000000180448723c */ /* 0x040fe20000041848 */
[----:B------:R-:W-:Y:S01]  /*59f0*/  FFMA.FTZ R167, R167, UR19, -R183 ;  /* 0x00000013a7a77c23 */ /* 0x000fe200080108b7 */
[----:B------:R-:W-:Y:S01]  /*5a00*/  FADD.FTZ R66, R66, R67 ;  /* 0x0000004342427221 */ /* 0x000fe20000010000 */
[----:B------:R-:W-:Y:S01]  /*5a10*/  MUFU.EX2 R204, R204 ;  /* 0x000000cc00cc7308 */ /* 0x000fe20000000800 */
[--C-:B------:R-:W-:Y:S01]  /*5a20*/  FFMA.FTZ R172, R172, UR19, -R183.reuse ;  /* 0x00000013acac7c23 */ /* 0x100fe200080108b7 */
[----:B------:R-:W-:Y:S01]  /*5a30*/  FFMA.FTZ R165, R165, UR19, -R183 ;  /* 0x00000013a5a57c23 */ /* 0x000fe200080108b7 */
[----:B------:R-:W-:Y:S01]  /*5a40*/  HMMA.16816.F32.BF16 R88, R4, R20, R88 ;  /* 0x000000140458723c */ /* 0x000fe20000041858 */
[----:B------:R-:W-:-:S04]  /*5a50*/  FADD.FTZ R63, R63, R66 ;  /* 0x000000423f3f7221 */ /* 0x000fc80000010000 */
        /* <DEDUP_REMOVED lines=15> */
[----:B------:R-:W-:Y:S07]  /*5b50*/  HMMA.16816.F32.BF16 R132, R4, R10, R132 ;  /* 0x0000000a0484723c */ /* 0x000fee0000041884 */
[----:B------:R-:W-:Y:S01]  /*5b60*/  LOP3.LUT R4, R59, R246, R213, 0x96, !PT ;  /* 0x000000f63b047212 */ /* 0x000fe200078e96d5 */
[----:B------:R-:W-:Y:S04]  /*5b70*/  MUFU.EX2 R195, R195 ;  /* 0x000000c300c37308 */ /* 0x000fe80000000800 */
[----:B------:R-:W-:-:S04]  /*5b80*/  IMAD.WIDE.U32 R4, R4, -0x2daee0ad, RZ ;  /* 0xd2511f5304047825 */ /* 0x000fc800078e00ff */
[----:B------:R-:W-:Y:S01]  /*5b90*/  MUFU.EX2 R198, R198 ;  /* 0x000000c600c67308 */ /* 0x000fe20000000800 */
[----:B------:R-:W-:Y:S02]  /*5ba0*/  LOP3.LUT R62, R5, R62, R210, 0x96, !PT ;  /* 0x0000003e053e7212 */ /* 0x000fe400078e96d2 */
[----:B------:R-:W-:-:S03]  /*5bb0*/  LOP3.LUT R4, R115, R4, R209, 0x96, !PT ;  /* 0x0000000473047212 */ /* 0x000fc600078e96d1 */
[----:B------:R-:W-:Y:S02]  /*5bc0*/  IMAD.WIDE.U32 R54, R62, -0x326172a9, RZ ;  /* 0xcd9e8d573e367825 */ /* 0x000fe400078e00ff */
[----:B------:R-:W-:Y:S02]  /*5bd0*/  MUFU.EX2 R179, R179 ;  /* 0x000000b300b37308 */ /* 0x000fe40000000800 */
[----:B------:R-:W-:Y:S01]  /*5be0*/  IMAD.WIDE.U32 R6, R4, -0x326172a9, RZ ;  /* 0xcd9e8d5704067825 */ /* 0x000fe200078e00ff */
[----:B------:R-:W-:-:S03]  /*5bf0*/  LOP3.LUT R112, R55, R112, R175, 0x96, !PT ;  /* 0x0000007037707212 */ /* 0x000fc600078e96af */
[----:B------:R-:W-:Y:S01]  /*5c00*/  FFMA.FTZ R55, R61, UR19, -R196 ;  /* 0x000000133d377c23 */ /* 0x000fe200080108c4 */
[----:B------:R-:W-:Y:S01]  /*5c10*/  LOP3.LUT R5, R7, R54, R207, 0x96, !PT ;  /* 0x0000003607057212 */ /* 0x000fe200078e96cf */
[----:B------:R-:W-:Y:S01]  /*5c20*/  IMAD.WIDE.U32 R112, R112, -0x2daee0ad, RZ ;  /* 0xd2511f5370707825 */ /* 0x000fe200078e00ff */
[----:B------:R-:W-:-:S03]  /*5c30*/  LOP3.LUT R54, R6, 0xffff, RZ, 0xc0, !PT ;  /* 0x0000ffff06367812 */ /* 0x000fc600078ec0ff */
[----:B------:R-:W-:Y:S01]  /*5c40*/  MUFU.EX2 R55, R55 ;  /* 0x0000003700377308 */ /* 0x000fe20000000800 */
[----:B------:R-:W-:Y:S02]  /*5c50*/  LOP3.LUT R59, R6, 0xff, RZ, 0xc0, !PT ;  /* 0x000000ff063b7812 */ /* 0x000fe400078ec0ff */
[----:B------:R-:W-:Y:S02]  /*5c60*/  SHF.R.U32.HI R54, RZ, 0x8, R54 ;  /* 0x00000008ff367819 */ /* 0x000fe40000011636 */
[----:B------:R-:W-:Y:S02]  /*5c70*/  SHF.R.U32.HI R62, RZ, 0x10, R6 ;  /* 0x00000010ff3e7819 */ /* 0x000fe40000011606 */
[----:B------:R-:W-:Y:S01]  /*5c80*/  SHF.R.U32.HI R61, RZ, 0x10, R112 ;  /* 0x00000010ff3d7819 */ /* 0x000fe20000011670 */
[----:B------:R-:W-:Y:S01]  /*5c90*/  MUFU.EX2 R174, R174 ;  /* 0x000000ae00ae7308 */ /* 0x000fe20000000800 */
[----:B------:R-:W-:Y:S01]  /*5ca0*/  PRMT R59, R59, 0x5410, R54 ;  /* 0x000054103b3b7816 */ /* 0x000fe20000000036 */
[----:B------:R-:W-:Y:S01]  /*5cb0*/  FFMA.FTZ R54, R53, UR19, -R196 ;  /* 0x0000001335367c23 */ /* 0x000fe200080108c4 */
[----:B------:R-:W-:Y:S01]  /*5cc0*/  LOP3.LUT R53, R62, 0xff, RZ, 0xc0, !PT ;  /* 0x000000ff3e357812 */ /* 0x000fe200078ec0ff */
[----:B------:R-:W-:Y:S01]  /*5cd0*/  FFMA.FTZ R62, R86, UR19, -R183 ;  /* 0x00000013563e7c23 */ /* 0x000fe200080108b7 */
[----:B------:R-:W-:-:S02]  /*5ce0*/  LOP3.LUT R65, R112, 0xffff, RZ, 0xc0, !PT ;  /* 0x0000ffff70417812 */ /* 0x000fc400078ec0ff */
[----:B------:R-:W-:Y:S01]  /*5cf0*/  LOP3.LUT R86, R61, 0xff, RZ, 0xc0, !PT ;  /* 0x000000ff3d567812 */ /* 0x000fe200078ec0ff */
[----:B------:R-:W-:Y:S01]  /*5d00*/  FFMA.FTZ R61, R100, UR19, -R183 ;  /* 0x00000013643d7c23 */ /* 0x000fe200080108b7 */
[----:B------:R-:W-:Y:S01]  /*5d10*/  SHF.R.U32.HI R102, RZ, 0x8, R65 ;  /* 0x00000008ff667819 */ /* 0x000fe20000011641 */
[--C-:B------:R-:W-:Y:S01]  /*5d20*/  FFMA.FTZ R65, R64, UR19, -R183.reuse ;  /* 0x0000001340417c23 */ /* 0x100fe200080108b7 */
[----:B------:R-:W-:Y:S01]  /*5d30*/  FFMA.FTZ R64, R84, UR19, -R183 ;  /* 0x0000001354407c23 */ /* 0x000fe200080108b7 */
[----:B------:R-:W-:Y:S01]  /*5d40*/  MUFU.EX2 R62, R62 ;  /* 0x0000003e003e7308 */ /* 0x000fe20000000800 */
[----:B------:R-:W-:Y:S02]  /*5d50*/  SHF.R.U32.HI R6, RZ, 0x18, R6 ;  /* 0x00000018ff067819 */ /* 0x000fe40000011606 */
[----:B------:R-:W-:Y:S02]  /*5d60*/  SHF.R.U32.HI R7, RZ, 0x18, R112 ;  /* 0x00000018ff077819 */ /* 0x000fe40000011670 */
[----:B------:R-:W-:-:S02]  /*5d70*/  SHF.R.U32.HI R71, RZ, 0x10, R5 ;  /* 0x00000010ff477819 */ /* 0x000fc40000011605 */
[----:B------:R-:W-:Y:S01]  /*5d80*/  LOP3.LUT R4, R113, R114, R173, 0x96, !PT ;  /* 0x0000007271047212 */ /* 0x000fe200078e96ad */
[----:B------:R-:W1:Y:S01]  /*5d90*/  MUFU.EX2 R61, R61 ;  /* 0x0000003d003d7308 */ /* 0x000e620000000800 */
[----:B------:R-:W-:Y:S02]  /*5da0*/  PRMT R53, R53, 0x5410, R6 ;  /* 0x0000541035357816 */ /* 0x000fe40000000006 */
[----:B------:R-:W-:Y:S02]  /*5db0*/  PRMT R7, R86, 0x5410, R7 ;  /* 0x0000541056077816 */ /* 0x000fe40000000007 */
[----:B------:R-:W-:Y:S02]  /*5dc0*/  SHF.R.U32.HI R6, RZ, 0x18, R5 ;  /* 0x00000018ff067819 */ /* 0x000fe40000011605 */
[----:B------:R-:W-:Y:S01]  /*5dd0*/  LOP3.LUT R71, R71, 0xff, RZ, 0xc0, !PT ;  /* 0x000000ff47477812 */ /* 0x000fe200078ec0ff */
[----:B------:R-:W-:Y:S01]  /*5de0*/  MUFU.EX2 R65, R65 ;  /* 0x0000004100417308 */ /* 0x000fe20000000800 */
[----:B------:R-:W-:-:S02]  /*5df0*/  LOP3.LUT R86, R5, 0xffff, RZ, 0xc0, !PT ;  /* 0x0000ffff05567812 */ /* 0x000fc400078ec0ff */
[----:B------:R-:W-:Y:S02]  /*5e00*/  LOP3.LUT R87, R5, 0xff, RZ, 0xc0, !PT ;  /* 0x000000ff05577812 */ /* 0x000fe400078ec0ff */
[C---:B------:R-:W-:Y:S02]  /*5e10*/  LOP3.LUT R85, R4.reuse, 0xffff, RZ, 0xc0, !PT ;  /* 0x0000ffff04557812 */ /* 0x040fe400078ec0ff */
[----:B------:R-:W-:Y:S01]  /*5e20*/  SHF.R.U32.HI R5, RZ, 0x10, R4 ;  /* 0x00000010ff057819 */ /* 0x000fe20000011604 */
[----:B------:R-:W2:Y:S01]  /*5e30*/  MUFU.EX2 R64, R64 ;  /* 0x0000004000407308 */ /* 0x000ea20000000800 */
[----:B------:R-:W-:Y:S02]  /*5e40*/  PRMT R71, R71, 0x5410, R6 ;  /* 0x0000541047477816 */ /* 0x000fe40000000006 */
[----:B------:R-:W-:Y:S02]  /*5e50*/  SHF.R.U32.HI R85, RZ, 0x8, R85 ;  /* 0x00000008ff557819 */ /* 0x000fe40000011655 */
[----:B------:R-:W-:-:S02]  /*5e60*/  LOP3.LUT R6, R4, 0xff, RZ, 0xc0, !PT ;  /* 0x000000ff04067812 */ /* 0x000fc400078ec0ff */
[----:B------:R-:W-:Y:S01]  /*5e70*/  SHF.R.U32.HI R86, RZ, 0x8, R86 ;  /* 0x00000008ff567819 */ /* 0x000fe20000011656 */
[----:B------:R-:W3:Y:S01]  /*5e80*/  MUFU.EX2 R54, R54 ;  /* 0x0000003600367308 */ /* 0x000ee20000000800 */
[----:B------:R-:W-:Y:S02]  /*5e90*/  SHF.R.U32.HI R4, RZ, 0x18, R4 ;  /* 0x00000018ff047819 */ /* 0x000fe40000011604 */
[----:B------:R-:W-:Y:S02]  /*5ea0*/  LOP3.LUT R5, R5, 0xff, RZ, 0xc0, !PT ;  /* 0x000000ff05057812 */ /* 0x000fe400078ec0ff */
[----:B------:R-:W-:Y:S01]  /*5eb0*/  PRMT R85, R6, 0x5410, R85 ;  /* 0x0000541006557816 */ /* 0x000fe20000000055 */
[--C-:B------:R-:W-:Y:S01]  /*5ec0*/  FFMA.FTZ R6, R52, UR19, -R183.reuse ;  /* 0x0000001334067c23 */ /* 0x100fe200080108b7 */
[----:B------:R-:W-:Y:S01]  /*5ed0*/  PRMT R87, R87, 0x5410, R86 ;  /* 0x0000541057577816 */ /* 0x000fe20000000056 */
[--C-:B------:R-:W-:Y:S01]  /*5ee0*/  FFMA.FTZ R52, R56, UR19, -R183.reuse ;  /* 0x0000001338347c23 */ /* 0x100fe200080108b7 */
[----:B------:R-:W-:Y:S01]  /*5ef0*/  PRMT R5, R5, 0x5410, R4 ;  /* 0x0000541005057816 */ /* 0x000fe20000000004 */
[----:B------:R-:W-:Y:S01]  /*5f00*/  FFMA.FTZ R56, R68, UR19, -R183 ;  /* 0x0000001344387c23 */ /* 0x000fe200080108b7 */
[--C-:B------:R-:W-:Y:S01]  /*5f10*/  HSET2.LE.AND R131, R53, R60.reuse, PT ;  /* 0x0000003c35837233 */ /* 0x100fe20003803000 */
[----:B------:R-:W-:Y:S01]  /*5f20*/  MUFU.EX2 R167, R167 ;  /* 0x000000a700a77308 */ /* 0x000fe20000000800 */
[----:B------:R-:W-:-:S02]  /*5f30*/  HSET2.LE.AND R59, R59, R60, PT ;  /* 0x0000003c3b3b7233 */ /* 0x000fc40003803000 */
[----:B-1----:R-:W-:Y:S02]  /*5f40*/  F2FP.BF16.F32.PACK_AB R4, R61, R62 ;  /* 0x0000003e3d04723e */ /* 0x002fe400000010ff */
[----:B------:R-:W-:Y:S02]  /*5f50*/  LOP3.LUT R69, R112, 0xff, RZ, 0xc0, !PT ;  /* 0x000000ff70457812 */ /* 0x000fe400078ec0ff */
[----:B------:R-:W-:Y:S01]  /*5f60*/  LOP3.LUT R131, R131, R4, RZ, 0xc0, !PT ;  /* 0x0000000483837212 */ /* 0x000fe200078ec0ff */
[----:B------:R1:W-:Y:S01]  /*5f70*/  MUFU.EX2 R53, R6 ;  /* 0x0000000600357308 */ /* 0x0003e20000000800 */
[--C-:B------:R-:W-:Y:S02]  /*5f80*/  HSET2.LE.AND R87, R87, R60.reuse, PT ;  /* 0x0000003c57577233 */ /* 0x100fe40003803000 */
[----:B------:R-:W-:Y:S02]  /*5f90*/  HSET2.LE.AND R71, R71, R60, PT ;  /* 0x0000003c47477233 */ /* 0x000fe40003803000 */
[----:B------:R-:W-:-:S02]  /*5fa0*/  PRMT R69, R69, 0x5410, R102 ;  /* 0x0000541045457816 */ /* 0x000fc40000000066 */
[----:B------:R-:W-:Y:S01]  /*5fb0*/  LOP3.LUT R130, R59, R130, RZ, 0xc0, !PT ;  /* 0x000000823b827212 */ /* 0x000fe200078ec0ff */
[----:B------:R-:W4:Y:S01]  /*5fc0*/  MUFU.EX2 R52, R52 ;  /* 0x0000003400347308 */ /* 0x000f220000000800 */
[----:B--2---:R-:W-:Y:S01]  /*5fd0*/  F2FP.BF16.F32.PACK_AB R4, R64, R65 ;  /* 0x000000414004723e */ /* 0x004fe200000010ff */
[----:B------:R-:W-:Y:S01]  /*5fe0*/  FFMA.FTZ R59, R70, UR19, -R183 ;  /* 0x00000013463b7c23 */ /* 0x000fe200080108b7 */
[----:B------:R-:W-:Y:S01]  /*5ff0*/  LOP3.LUT R128, R87, R128, RZ, 0xc0, !PT ;  /* 0x0000008057807212 */ /* 0x000fe200078ec0ff */
[----:B------:R-:W-:Y:S01]  /*6000*/  FADD.FTZ R65, R65, R64 ;  /* 0x0000004041417221 */ /* 0x000fe20000010000 */
[----:B------:R-:W-:Y:S02]  /*6010*/  LOP3.LUT R129, R71, R4, RZ, 0xc0, !PT ;  /* 0x0000000447817212 */ /* 0x000fe400078ec0ff */
[--C-:B------:R-:W-:Y:S01]  /*6020*/  HSET2.LE.AND R7, R7, R60.reuse, PT ;  /* 0x0000003c07077233 */ /* 0x100fe20003803000 */
[----:B------:R-:W-:Y:S01]  /*6030*/  MUFU.EX2 R59, R59 ;  /* 0x0000003b003b7308 */ /* 0x000fe20000000800 */
[--C-:B-1----:R-:W-:Y:S01]  /*6040*/  HSET2.LE.AND R6, R69, R60.reuse, PT ;  /* 0x0000003c45067233 */ /* 0x102fe20003803000 */
[----:B------:R-:W-:Y:S01]  /*6050*/  FADD.FTZ R62, R62, R65 ;  /* 0x000000413e3e7221 */ /* 0x000fe20000010000 */
[----:B---3--:R-:W-:Y:S01]  /*6060*/  F2FP.BF16.F32.PACK_AB R69, R54, R55 ;  /* 0x000000373645723e */ /* 0x008fe200000010ff */
[C---:B------:R-:W-:Y:S01]  /*6070*/  HMMA.16816.F32.BF16 R160, R128.reuse, R148, RZ ;  /* 0x0000009480a0723c */ /* 0x040fe200000418ff */
[----:B------:R-:W-:Y:S01]  /*6080*/  HSET2.LE.AND R5, R5, R60, PT ;  /* 0x0000003c05057233 */ /* 0x000fe20003803000 */
[----:B------:R-:W-:Y:S01]  /*6090*/  FADD.FTZ R62, R61, R62 ;  /* 0x0000003e3d3e7221 */ /* 0x000fe20000010000 */
[----:B------:R-:W-:Y:S01]  /*60a0*/  LOP3.LUT R6, R6, R69, RZ, 0xc0, !PT ;  /* 0x0000004506067212 */ /* 0x000fe200078ec0ff */
[----:B------:R-:W1:Y:S01]  /*60b0*/  MUFU.EX2 R56, R56 ;  /* 0x0000003800387308 */ /* 0x000e620000000800 */
[----:B----4-:R-:W-:Y:S01]  /*60c0*/  F2FP.BF16.F32.PACK_AB R4, R52, R53 ;  /* 0x000000353404723e */ /* 0x010fe200000010ff */
[----:B------:R-:W-:Y:S03]  /*60d0*/  HMMA.16816.F32.BF16 R68, R128, R80, RZ ;  /* 0x000000508044723c */ /* 0x000fe600000418ff */
[----:B------:R-:W-:-:S02]  /*60e0*/  LOP3.LUT R7, R7, R4, RZ, 0xc0, !PT ;  /* 0x0000000407077212 */ /* 0x000fc400078ec0ff */
[----:B------:R-:W-:Y:S01]  /*60f0*/  HSET2.LE.AND R4, R85, R60, PT ;  /* 0x0000003c55047233 */ /* 0x000fe20003803000 */
[C---:B------:R-:W-:Y:S01]  /*6100*/  HMMA.16816.F32.BF16 R100, R128.reuse, R144, RZ ;  /* 0x000000908064723c */ /* 0x040fe200000418ff */
[C---:B------:R-:W-:Y:S01]  /*6110*/  F2FP.BF16.F32.PACK_AB R81, R57.reuse, R58 ;  /* 0x0000003a3951723e */ /* 0x040fe200000010ff */
[----:B------:R-:W-:Y:S01]  /*6120*/  FADD.FTZ R58, R58, R63 ;  /* 0x0000003f3a3a7221 */ /* 0x000fe20000010000 */
[----:B------:R-:W-:Y:S02]  /*6130*/  MUFU.EX2 R176, R176 ;  /* 0x000000b000b07308 */ /* 0x000fe40000000800 */
[----:B------:R-:W-:Y:S01]  /*6140*/  LOP3.LUT R4, R4, R81, RZ, 0xc0, !PT ;  /* 0x0000005104047212 */ /* 0x000fe200078ec0ff */
[----:B------:R-:W-:Y:S01]  /*6150*/  HMMA.16816.F32.BF16 R148, R128, R150, RZ ;  /* 0x000000968094723c */ /* 0x000fe200000418ff */
[----:B------:R-:W-:Y:S01]  /*6160*/  FADD.FTZ R58, R57, R58 ;  /* 0x0000003a393a7221 */ /* 0x000fe20000010000 */
[----:B-1----:R-:W-:Y:S01]  /*6170*/  F2FP.BF16.F32.PACK_AB R80, R56, R59 ;  /* 0x0000003b3850723e */ /* 0x002fe200000010ff */
[----:B------:R-:W-:-:S02]  /*6180*/  FADD.FTZ R59, R59, R62 ;  /* 0x0000003e3b3b7221 */ /* 0x000fc40000010000 */
[----:B------:R-:W-:Y:S01]  /*6190*/  FADD.FTZ R55, R55, R58 ;  /* 0x0000003a37377221 */ /* 0x000fe20000010000 */
[C---:B------:R-:W-:Y:S01]  /*61a0*/  HMMA.16816.F32.BF16 R112, R128.reuse, R120, RZ ;  /* 0x000000788070723c */ /* 0x040fe200000418ff */
[----:B------:R-:W-:Y:S01]  /*61b0*/  LOP3.LUT R5, R5, R80, RZ, 0xc0, !PT ;  /* 0x0000005005057212 */ /* 0x000fe200078ec0ff */
[----:B------:R-:W-:Y:S01]  /*61c0*/  FADD.FTZ R56, R56, R59 ;  /* 0x0000003b38387221 */ /* 0x000fe20000010000 */
[----:B------:R-:W-:Y:S01]  /*61d0*/  FADD.FTZ R54, R54, R55 ;  /* 0x0000003736367221 */ /* 0x000fe20000010000 */
[----:B------:R-:W-:Y:S02]  /*61e0*/  MUFU.EX2 R172, R172 ;  /* 0x000000ac00ac7308 */ /* 0x000fe40000000800 */
[----:B------:R-:W-:Y:S01]  /*61f0*/  HMMA.16816.F32.BF16 R84, R128, R96, RZ ;  /* 0x000000608054723c */ /* 0x000fe200000418ff */
[----:B------:R-:W-:-:S04]  /*6200*/  FADD.FTZ R53, R53, R56 ;  /* 0x0000003835357221 */ /* 0x000fc80000010000 */
[----:B------:R-:W-:Y:S01]  /*6210*/  FADD.FTZ R53, R52, R53 ;  /* 0x0000003534357221 */ /* 0x000fe20000010000 */
[C---:B------:R-:W-:Y:S01]  /*6220*/  HMMA.16816.F32.BF16 R68, R4.reuse, R24, R68 ;  /* 0x000000180444723c */ /* 0x040fe20000041844 */
[----:B------:R-:W-:Y:S05]  /*6230*/  MUFU.EX2 R165, R165 ;  /* 0x000000a500a57308 */ /* 0x000fea0000000800 */
[----:B------:R-:W-:Y:S01]  /*6240*/  HMMA.16816.F32.BF16 R160, R4, R32, R160 ;  /* 0x0000002004a0723c */ /* 0x000fe200000418a0 */
[----:B------:R-:W-:Y:S02]  /*6250*/  IMAD.MOV.U32 R24, RZ, RZ, R136 ;  /* 0x000000ffff187224 */ /* 0x000fe400078e0088 */
[----:B------:R-:W-:-:S03]  /*6260*/  IMAD.MOV.U32 R25, RZ, RZ, R137 ;  /* 0x000000ffff197224 */ /* 0x000fc600078e0089 */
[----:B------:R-:W-:Y:S01]  /*6270*/  HMMA.16816.F32.BF16 R136, R128, R28, RZ ;  /* 0x0000001c8088723c */ /* 0x000fe200000418ff */
[----:B------:R-:W-:-:S05]  /*6280*/  IMAD.WIDE.U32 R32, R168, -0x2daee0ad, RZ ;  /* 0xd2511f53a8207825 */ /* 0x000fca00078e00ff */
[C---:B------:R-:W-:Y:S06]  /*6290*/  HMMA.16816.F32.BF16 R100, R4.reuse, R16, R100 ;  /* 0x000000100464723c */ /* 0x040fec0000041864 */
[C---:B------:R-:W-:Y:S06]  /*62a0*/  HMMA.16816.F32.BF16 R112, R4.reuse, R12, R112 ;  /* 0x0000000c0470723c */ /* 0x040fec0000041870 */
[C---:B------:R-:W-:Y:S06]  /*62b0*/  HMMA.16816.F32.BF16 R148, R4.reuse, R34, R148 ;  /* 0x000000220494723c */ /* 0x040fec0000041894 */
[----:B------:R-:W-:Y:S06]  /*62c0*/  HMMA.16816.F32.BF16 R136, R4, R8, R136 ;  /* 0x000000080488723c */ /* 0x000fec0000041888 */
[----:B------:R-:W-:Y:S01]  /*62d0*/  HMMA.16816.F32.BF16 R80, R128, R82, RZ ;  /* 0x000000528050723c */ /* 0x000fe200000418ff */
[----:B------:R-:W-:Y:S01]  /*62e0*/  LOP3.LUT R8, R33, UR10, R241, 0x96, !PT ;  /* 0x0000000a21087c12 */ /* 0x000fe2000f8e96f1 */
[----:B------:R-:W-:-:S04]  /*62f0*/  IMAD.WIDE.U32 R32, R169, -0x326172a9, RZ ;  /* 0xcd9e8d57a9207825 */ /* 0x000fc800078e00ff */
[----:B------:R-:W-:Y:S01]  /*6300*/  IMAD.WIDE.U32 R16, R8, -0x326172a9, RZ ;  /* 0xcd9e8d5708107825 */ /* 0x000fe200078e00ff */
[C---:B------:R-:W-:Y:S03]  /*6310*/  HMMA.16816.F32.BF16 R96, R128.reuse, R98, RZ ;  /* 0x000000628060723c */ /* 0x040fe600000418ff */
[----:B------:R-:W-:Y:S01]  /*6320*/  IMAD.MOV.U32 R249, RZ, RZ, R17 ;  /* 0x000000fffff97224 */ /* 0x000fe200078e0011 */
[--C-:B------:R-:W-:Y:S02]  /*6330*/  LOP3.LUT R8, R17, R32, R216.reuse, 0x96, !PT ;  /* 0x0000002011087212 */ /* 0x100fe400078e96d8 */
[----:B------:R-:W-:Y:S01]  /*6340*/  LOP3.LUT R9, R25, R16, R215, 0x96, !PT ;  /* 0x0000001019097212 */ /* 0x000fe200078e96d7 */
[----:B------:R-:W-:Y:S01]  /*6350*/  HMMA.16816.F32.BF16 R144, R128, R146, RZ ;  /* 0x000000928090723c */ /* 0x000fe200000418ff */
[----:B------:R-:W-:Y:S01]  /*6360*/  LOP3.LUT R216, R249, R218, R216, 0x96, !PT ;  /* 0x000000daf9d87212 */ /* 0x000fe200078e96d8 */
[----:B------:R-:W-:-:S04]  /*6370*/  IMAD.WIDE.U32 R34, R8, -0x2daee0ad, RZ ;  /* 0xd2511f5308227825 */ /* 0x000fc800078e00ff */
[----:B------:R-:W-:Y:S01]  /*6380*/  IMAD.WIDE.U32 R12, R9, -0x2daee0ad, RZ ;  /* 0xd2511f53090c7825 */ /* 0x000fe200078e00ff */
[----:B------:R-:W-:Y:S01]  /*6390*/  LOP3.LUT R188, R35, R188, R214, 0x96, !PT ;  /* 0x000000bc23bc7212 */ /* 0x000fe200078e96d6 */
[----:B------:R-:W-:Y:S02]  /*63a0*/  HMMA.16816.F32.BF16 R120, R128, R122, RZ ;  /* 0x0000007a8078723c */ /* 0x000fe400000418ff */
[----:B------:R-:W-:Y:S01]  /*63b0*/  IMAD.WIDE.U32 R216, R216, -0x2daee0ad, RZ ;  /* 0xd2511f53d8d87825 */ /* 0x000fe200078e00ff */
[----:B------:R-:W-:-:S03]  /*63c0*/  LOP3.LUT R34, R13, R34, R212, 0x96, !PT ;  /* 0x000000220d227212 */ /* 0x000fc600078e96d4 */
[----:B------:R-:W-:Y:S01]  /*63d0*/  IMAD.WIDE.U32 R32, R188, -0x326172a9, RZ ;  /* 0xcd9e8d57bc207825 */ /* 0x000fe200078e00ff */
[----:B------:R-:W-:Y:S01]  /*63e0*/  HMMA.16816.F32.BF16 R128, R128, R30, RZ ;  /* 0x0000001e8080723c */ /* 0x000fe200000418ff */
[----:B------:R1:W2:Y:S01]  /*63f0*/  MUFU.EX2 R188, R203 ;  /* 0x000000cb00bc7308 */ /* 0x0002a20000000800 */
[----:B------:R-:W3:Y:S01]  /*6400*/  LDSM.16.MT88.4 R28, [R221+0x9800] ;  /* 0x00980000dd1c783b */ /* 0x000ee20000004200 */
[----:B------:R-:W-:Y:S01]  /*6410*/  IMAD.WIDE.U32 R34, R34, -0x326172a9, RZ ;  /* 0xcd9e8d5722227825 */ /* 0x000fe200078e00ff */
[----:B------:R-:W-:Y:S02]  /*6420*/  LOP3.LUT R8, R33, R24, R213, 0x96, !PT ;  /* 0x0000001821087212 */ /* 0x000fe400078e96d5 */
[----:B------:R-:W-:Y:S01]  /*6430*/  HMMA.16816.F32.BF16 R84, R4, R20, R84 ;  /* 0x000000140454723c */ /* 0x000fe20000041854 */
[----:B------:R-:W-:Y:S02]  /*6440*/  LOP3.LUT R214, R217, R244, R214, 0x96, !PT ;  /* 0x000000f4d9d67212 */ /* 0x000fe400078e96d6 */
[----:B------:R-:W-:Y:S01]  /*6450*/  LOP3.LUT R32, R35, R32, R211, 0x96, !PT ;  /* 0x0000002023207212 */ /* 0x000fe200078e96d3 */
[----:B------:R-:W-:-:S02]  /*6460*/  IMAD.WIDE.U32 R8, R8, -0x2daee0ad, RZ ;  /* 0xd2511f5308087825 */ /* 0x000fc400078e00ff */
[----:B------:R-:W-:Y:S01]  /*6470*/  HMMA.16816.F32.BF16 R80, R4, R26, R80 ;  /* 0x0000001a0450723c */ /* 0x000fe20000041850 */
[----:B------:R-:W4:Y:S01]  /*6480*/  LDSM.16.MT88.4 R24, [R170+0x9800] ;  /* 0x00980000aa18783b */ /* 0x000f220000004200 */
[----:B------:R-:W-:Y:S01]  /*6490*/  IMAD.WIDE.U32 R32, R32, -0x2daee0ad, RZ ;  /* 0xd2511f5320207825 */ /* 0x000fe200078e00ff */
[----:B------:R-:W-:-:S03]  /*64a0*/  LOP3.LUT R250, R9, R12, R210, 0x96, !PT ;  /* 0x0000000c09fa7212 */ /* 0x000fc600078e96d2 */
[----:B-1----:R-:W-:Y:S01]  /*64b0*/  FFMA.FTZ R203, R248, UR19, -R181 ;  /* 0x00000013f8cb7c23 */ /* 0x002fe200080108b5 */
[----:B------:R-:W-:Y:S01]  /*64c0*/  LOP3.LUT R8, R33, R8, R209, 0x96, !PT ;  /* 0x0000000821087212 */ /* 0x000fe200078e96d1 */
[----:B------:R-:W-:Y:S01]  /*64d0*/  IMAD.WIDE.U32 R250, R250, -0x326172a9, RZ ;  /* 0xcd9e8d57fafa7825 */ /* 0x000fe200078e00ff */
[C---:B------:R-:W-:Y:S01]  /*64e0*/  HMMA.16816.F32.BF16 R96, R4.reuse, R22, R96 ;  /* 0x000000160460723c */ /* 0x040fe20000041860 */
[----:B------:R-:W1:Y:S02]  /*64f0*/  LDSM.16.MT88.4 R20, [R221+0xa800] ;  /* 0x00a80000dd14783b */ /* 0x000e640000004200 */
[----:B------:R-:W-:Y:S01]  /*6500*/  FFMA.FTZ R181, R180, UR19, -R181 ;  /* 0x00000013b4b57c23 */ /* 0x000fe200080108b5 */
[----:B------:R-:W-:Y:S01]  /*6510*/  IMAD.WIDE.U32 R12, R8, -0x326172a9, RZ ;  /* 0xcd9e8d57080c7825 */ /* 0x000fe200078e00ff */
[----:B------:R-:W5:Y:S01]  /*6520*/  MUFU.EX2 R203, R203 ;  /* 0x000000cb00cb7308 */ /* 0x000f620000000800 */
[----:B------:R-:W-:Y:S01]  /*6530*/  LOP3.LUT R34, R251, R34, R175, 0x96, !PT ;  /* 0x00000022fb227212 */ /* 0x000fe200078e96af */
[C---:B------:R-:W-:Y:S01]  /*6540*/  HMMA.16816.F32.BF16 R144, R4.reuse, R18, R144 ;  /* 0x000000120490723c */ /* 0x040fe20000041890 */
[----:B------:R-:W-:Y:S01]  /*6550*/  IMAD.MOV.U32 R248, RZ, RZ, R16 ;  /* 0x000000fffff87224 */ /* 0x000fe200078e0010 */
[----:B------:R-:W-:Y:S01]  /*6560*/  LOP3.LUT R9, R13, R250, R207, 0x96, !PT ;  /* 0x000000fa0d097212 */ /* 0x000fe200078e96cf */
[----:B------:R-:W1:Y:S01]  /*6570*/  LDSM.16.MT88.4 R16, [R170+0xa800] ;  /* 0x00a80000aa10783b */ /* 0x000e620000004200 */
[----:B------:R-:W-:Y:S01]  /*6580*/  LOP3.LUT R8, R12, 0xff, RZ, 0xc0, !PT ;  /* 0x000000ff0c087812 */ /* 0x000fe200078ec0ff */
[--C-:B------:R-:W-:Y:S01]  /*6590*/  FFMA.FTZ R180, R177, UR19, -R196.reuse ;  /* 0x00000013b1b47c23 */ /* 0x100fe200080108c4 */
[----:B------:R-:W-:Y:S01]  /*65a0*/  HMMA.16816.F32.BF16 R120, R4, R14, R120 ;  /* 0x0000000e0478723c */ /* 0x000fe20000041878 */
[----:B------:R-:W-:Y:S01]  /*65b0*/  LOP3.LUT R215, R247, R248, R215, 0x96, !PT ;  /* 0x000000f8f7d77212 */ /* 0x000fe200078e96d7 */
[----:B------:R-:W-:Y:S01]  /*65c0*/  MUFU.EX2 R181, R181 ;  /* 0x000000b500b57308 */ /* 0x000fe20000000800 */
[----:B------:R-:W-:-:S03]  /*65d0*/  FFMA.FTZ R177, R178, UR19, -R196 ;  /* 0x00000013b2b17c23 */ /* 0x000fc600080108c4 */
[----:B------:R-:W-:Y:S04]  /*65e0*/  HMMA.16816.F32.BF16 R128, R4, R10, R128 ;  /* 0x0000000a0480723c */ /* 0x000fe80000041880 */
[----:B------:R-:W-:Y:S03]  /*65f0*/  MUFU.EX2 R180, R180 ;  /* 0x000000b400b47308 */ /* 0x000fe60000000800 */
[----:B------:R-:W-:Y:S02]  /*6600*/  LOP3.LUT R4, R12, 0xffff, RZ, 0xc0, !PT ;  /* 0x0000ffff0c047812 */ /* 0x000fe400078ec0ff */
[----:B------:R-:W-:Y:S02]  /*6610*/  LOP3.LUT R5, R9, 0xffff, RZ, 0xc0, !PT ;  /* 0x0000ffff09057812 */ /* 0x000fe400078ec0ff */
[----:B------:R-:W-:Y:S01]  /*6620*/  SHF.R.U32.HI R7, RZ, 0x10, R12 ;  /* 0x00000010ff077819 */ /* 0x000fe2000001160c */
[----:B------:R-:W-:Y:S01]  /*6630*/  MUFU.EX2 R177, R177 ;  /* 0x000000b100b17308 */ /* 0x000fe20000000800 */
[----:B------:R-:W-:-:S02]  /*6640*/  SHF.R.U32.HI R10, RZ, 0x10, R9 ;  /* 0x00000010ff0a7819 */ /* 0x000fc40000011609 */
[----:B------:R-:W-:Y:S02]  /*6650*/  SHF.R.U32.HI R13, RZ, 0x8, R4 ;  /* 0x00000008ff0d7819 */ /* 0x000fe40000011604 */
[----:B------:R-:W-:Y:S02]  /*6660*/  LOP3.LUT R11, R9, 0xff, RZ, 0xc0, !PT ;  /* 0x000000ff090b7812 */ /* 0x000fe400078ec0ff */
[----:B------:R-:W-:Y:S02]  /*6670*/  SHF.R.U32.HI R4, RZ, 0x8, R5 ;  /* 0x00000008ff047819 */ /* 0x000fe40000011605 */
[----:B------:R-:W-:Y:S02]  /*6680*/  SHF.R.U32.HI R6, RZ, 0x18, R12 ;  /* 0x00000018ff067819 */ /* 0x000fe4000001160c */
[----:B------:R-:W-:Y:S02]  /*6690*/  SHF.R.U32.HI R9, RZ, 0x18, R9 ;  /* 0x00000018ff097819 */ /* 0x000fe40000011609 */
[----:B------:R-:W-:-:S02]  /*66a0*/  LOP3.LUT R7, R7, 0xff, RZ, 0xc0, !PT ;  /* 0x000000ff07077812 */ /* 0x000fc400078ec0ff */
[----:B------:R-:W-:Y:S02]  /*66b0*/  LOP3.LUT R10, R10, 0xff, RZ, 0xc0, !PT ;  /* 0x000000ff0a0a7812 */ /* 0x000fe400078ec0ff */
[----:B------:R-:W-:Y:S02]  /*66c0*/  PRMT R11, R11, 0x5410, R4 ;  /* 0x000054100b0b7816 */ /* 0x000fe40000000004 */
[----:B------:R-:W-:Y:S02]  /*66d0*/  PRMT R13, R8, 0x5410, R13 ;  /* 0x00005410080d7816 */ /* 0x000fe4000000000d */
[----:B------:R-:W-:Y:S02]  /*66e0*/  PRMT R7, R7, 0x5410, R6 ;  /* 0x0000541007077816 */ /* 0x000fe40000000006 */
[----:B------:R-:W-:Y:S02]  /*66f0*/  PRMT R5, R10, 0x5410, R9 ;  /* 0x000054100a057816 */ /* 0x000fe40000000009 */
[----:B------:R-:W-:-:S02]  /*6700*/  HSET2.LE.AND R4, R11, R60, PT ;  /* 0x0000003c0b047233 */ /* 0x000fc40003803000 */
[--C-:B------:R-:W-:Y:S02]  /*6710*/  HSET2.LE.AND R6, R13, R60.reuse, PT ;  /* 0x0000003c0d067233 */ /* 0x100fe40003803000 */
[--C-:B------:R-:W-:Y:S01]  /*6720*/  HSET2.LE.AND R7, R7, R60.reuse, PT ;  /* 0x0000003c07077233 */ /* 0x100fe20003803000 */
[----:B------:R-:W1:Y:S01]  /*6730*/  LDSM.16.MT88.4 R12, [R221+0xb800] ;  /* 0x00b80000dd0c783b */ /* 0x000e620000004200 */
[----:B------:R-:W-:Y:S02]  /*6740*/  HSET2.LE.AND R5, R5, R60, PT ;  /* 0x0000003c05057233 */ /* 0x000fe40003803000 */
[----:B------:R-:W-:Y:S01]  /*6750*/  F2FP.BF16.F32.PACK_AB R11, R189, R190 ;  /* 0x000000bebd0b723e */ /* 0x000fe200000010ff */
[----:B------:R-:W-:Y:S01]  /*6760*/  FADD.FTZ R190, R190, R39 ;  /* 0x00000027bebe7221 */ /* 0x000fe20000010000 */
[C---:B------:R-:W-:Y:S01]  /*6770*/  F2FP.BF16.F32.PACK_AB R10, R194.reuse, R185 ;  /* 0x000000b9c20a723e */ /* 0x040fe200000010ff */
[----:B------:R-:W-:Y:S01]  /*6780*/  FADD.FTZ R185, R185, R36 ;  /* 0x00000024b9b97221 */ /* 0x000fe20000010000 */
[----:B--2---:R-:W-:Y:S01]  /*6790*/  F2FP.BF16.F32.PACK_AB R9, R187, R188 ;  /* 0x000000bcbb09723e */ /* 0x004fe200000010ff */
[----:B------:R-:W-:Y:S01]  /*67a0*/  FADD.FTZ R189, R189, R190 ;  /* 0x000000bebdbd7221 */ /* 0x000fe20000010000 */
[----:B-----5:R-:W-:Y:S01]  /*67b0*/  F2FP.BF16.F32.PACK_AB R8, R203, R204 ;  /* 0x000000cccb08723e */ /* 0x020fe200000010ff */
        /* <DEDUP_REMOVED lines=9> */
[----:B------:R-:W2:Y:S05]  /*6850*/  LDSM.16.MT88.4 R8, [R170+0xb800] ;  /* 0x00b80000aa08783b */ /* 0x000eaa0000004200 */
[C---:B---3--:R-:W-:Y:S06]  /*6860*/  HMMA.16816.F32.BF16 R156, R4.reuse, R28, R156 ;  /* 0x0000001c049c723c */ /* 0x048fec000004189c */
[C---:B----4-:R-:W-:Y:S06]  /*6870*/  HMMA.16816.F32.BF16 R72, R4.reuse, R24, R72 ;  /* 0x000000180448723c */ /* 0x050fec0000041848 */
[C---:B-1----:R-:W-:Y:S06]  /*6880*/  HMMA.16816.F32.BF16 R88, R4.reuse, R20, R88 ;  /* 0x000000140458723c */ /* 0x042fec0000041858 */
[C---:B------:R-:W-:Y:S06]  /*6890*/  HMMA.16816.F32.BF16 R104, R4.reuse, R16, R104 ;  /* 0x000000100468723c */ /* 0x040fec0000041868 */
[C---:B------:R-:W-:Y:S06]  /*68a0*/  HMMA.16816.F32.BF16 R116, R4.reuse, R12, R116 ;  /* 0x0000000c0474723c */ /* 0x040fec0000041874 */
[C---:B------:R-:W-:Y:S06]  /*68b0*/  HMMA.16816.F32.BF16 R152, R4.reuse, R30, R152 ;  /* 0x0000001e0498723c */ /* 0x040fec0000041898 */
[C---:B--2---:R-:W-:Y:S06]  /*68c0*/  HMMA.16816.F32.BF16 R124, R4.reuse, R8, R124 ;  /* 0x00000008047c723c */ /* 0x044fec000004187c */
[C---:B------:R-:W-:Y:S06]  /*68d0*/  HMMA.16816.F32.BF16 R76, R4.reuse, R26, R76 ;  /* 0x0000001a044c723c */ /* 0x040fec000004184c */
[C---:B------:R-:W-:Y:S06]  /*68e0*/  HMMA.16816.F32.BF16 R92, R4.reuse, R22, R92 ;  /* 0x00000016045c723c */ /* 0x040fec000004185c */
[C---:B------:R-:W-:Y:S06]  /*68f0*/  HMMA.16816.F32.BF16 R108, R4.reuse, R18, R108 ;  /* 0x00000012046c723c */ /* 0x040fec000004186c */
[C---:B------:R-:W-:Y:S06]  /*6900*/  HMMA.16816.F32.BF16 R140, R4.reuse, R14, R140 ;  /* 0x0000000e048c723c */ /* 0x040fec000004188c */
        /* <DEDUP_REMOVED lines=10> */
[--C-:B------:R-:W-:Y:S01]  /*69b0*/  FFMA.FTZ R210, R199, UR19, -R196.reuse ;  /* 0x00000013c7d27c23 */ /* 0x100fe200080108c4 */
[----:B------:R-:W-:Y:S01]  /*69c0*/  FFMA.FTZ R199, R201, UR19, -R196 ;  /* 0x00000013c9c77c23 */ /* 0x000fe200080108c4 */
[----:B------:R-:W-:Y:S01]  /*69d0*/  FFMA.FTZ R201, R206, UR19, -R183 ;  /* 0x00000013cec97c23 */ /* 0x000fe200080108b7 */
[----:B------:R-:W-:Y:S01]  /*69e0*/  IMAD.WIDE.U32 R212, R212, -0x326172a9, RZ ;  /* 0xcd9e8d57d4d47825 */ /* 0x000fe200078e00ff */
[----:B------:R-:W-:-:S03]  /*69f0*/  LOP3.LUT R209, R215, R6, R209, 0x96, !PT ;  /* 0x00000006d7d17212 */ /* 0x000fc600078e96d1 */
[----:B------:R-:W-:Y:S01]  /*6a00*/  FFMA.FTZ R206, R208, UR19, -R183 ;  /* 0x00000013d0ce7c23 */ /* 0x000fe200080108b7 */
[----:B------:R-:W-:Y:S01]  /*6a10*/  MUFU.EX2 R210, R210 ;  /* 0x000000d200d27308 */ /* 0x000fe20000000800 */
[----:B------:R-:W-:-:S03]  /*6a20*/  IMAD.WIDE.U32 R218, R209, -0x326172a9, RZ ;  /* 0xcd9e8d57d1da7825 */ /* 0x000fc600078e00ff */
[----:B------:R-:W-:-:S04]  /*6a30*/  LOP3.LUT R6, R218, 0xffff, RZ, 0xc0, !PT ;  /* 0x0000ffffda067812 */ /* 0x000fc800078ec0ff */
[----:B------:R-:W-:Y:S01]  /*6a40*/  MUFU.EX2 R201, R201 ;  /* 0x000000c900c97308 */ /* 0x000fe20000000800 */
[----:B------:R-:W-:Y:S01]  /*6a50*/  LOP3.LUT R4, R219, R212, R207, 0x96, !PT ;  /* 0x000000d4db047212 */ /* 0x000fe200078e96cf */
[----:B------:R-:W-:Y:S01]  /*6a60*/  FFMA.FTZ R212, R205, UR19, -R196 ;  /* 0x00000013cdd47c23 */ /* 0x000fe200080108c4 */
[----:B------:R-:W-:Y:S01]  /*6a70*/  LOP3.LUT R35, R218, 0xff, RZ, 0xc0, !PT ;  /* 0x000000ffda237812 */ /* 0x000fe200078ec0ff */
[----:B------:R-:W-:Y:S01]  /*6a80*/  FFMA.FTZ R205, R202, UR19, -R183 ;  /* 0x00000013cacd7c23 */ /* 0x000fe200080108b7 */
[----:B------:R-:W-:Y:S02]  /*6a90*/  SHF.R.U32.HI R6, RZ, 0x8, R6 ;  /* 0x00000008ff067819 */ /* 0x000fe40000011606 */
[----:B------:R-:W-:Y:S01]  /*6aa0*/  SHF.R.U32.HI R5, RZ, 0x10, R218 ;  /* 0x00000010ff057819 */ /* 0x000fe200000116da */
[----:B------:R-:W1:Y:S01]  /*6ab0*/  MUFU.EX2 R206, R206 ;  /* 0x000000ce00ce7308 */ /* 0x000e620000000800 */
[----:B------:R-:W-:Y:S02]  /*6ac0*/  PRMT R35, R35, 0x5410, R6 ;  /* 0x0000541023237816 */ /* 0x000fe40000000006 */
[----:B------:R-:W-:-:S02]  /*6ad0*/  SHF.R.U32.HI R7, RZ, 0x18, R218 ;  /* 0x00000018ff077819 */ /* 0x000fc400000116da */
[----:B------:R-:W-:Y:S02]  /*6ae0*/  LOP3.LUT R6, R5, 0xff, RZ, 0xc0, !PT ;  /* 0x000000ff05067812 */ /* 0x000fe400078ec0ff */
[----:B------:R-:W-:Y:S01]  /*6af0*/  LOP3.LUT R5, R4, 0xffff, RZ, 0xc0, !PT ;  /* 0x0000ffff04057812 */ /* 0x000fe200078ec0ff */
[----:B------:R-:W-:Y:S01]  /*6b00*/  MUFU.EX2 R199, R199 ;  /* 0x000000c700c77308 */ /* 0x000fe20000000800 */
[----:B------:R-:W-:Y:S02]  /*6b10*/  PRMT R7, R6, 0x5410, R7 ;  /* 0x0000541006077816 */ /* 0x000fe40000000007 */
[--C-:B------:R-:W-:Y:S02]  /*6b20*/  SHF.R.U32.HI R6, RZ, 0x10, R4.reuse ;  /* 0x00000010ff067819 */ /* 0x100fe40000011604 */
[----:B------:R-:W-:Y:S02]  /*6b30*/  LOP3.LUT R33, R4, 0xff, RZ, 0xc0, !PT ;  /* 0x000000ff04217812 */ /* 0x000fe400078ec0ff */
[----:B------:R-:W-:Y:S01]  /*6b40*/  SHF.R.U32.HI R208, RZ, 0x8, R5 ;  /* 0x00000008ffd07819 */ /* 0x000fe20000011605 */
[----:B------:R-:W2:Y:S01]  /*6b50*/  MUFU.EX2 R212, R212 ;  /* 0x000000d400d47308 */ /* 0x000ea20000000800 */
[----:B------:R-:W-:-:S02]  /*6b60*/  SHF.R.U32.HI R4, RZ, 0x18, R4 ;  /* 0x00000018ff047819 */ /* 0x000fc40000011604 */
[----:B------:R-:W-:Y:S02]  /*6b70*/  LOP3.LUT R5, R6, 0xff, RZ, 0xc0, !PT ;  /* 0x000000ff06057812 */ /* 0x000fe400078ec0ff */
[--C-:B------:R-:W-:Y:S02]  /*6b80*/  HSET2.LE.AND R7, R7, R60.reuse, PT ;  /* 0x0000003c07077233 */ /* 0x100fe40003803000 */
[----:B------:R-:W-:Y:S01]  /*6b90*/  PRMT R5, R5, 0x5410, R4 ;  /* 0x0000541005057816 */ /* 0x000fe20000000004 */
[----:B------:R-:W3:Y:S01]  /*6ba0*/  MUFU.EX2 R205, R205 ;  /* 0x000000cd00cd7308 */ /* 0x000ee20000000800 */
[----:B------:R-:W-:Y:S02]  /*6bb0*/  PRMT R33, R33, 0x5410, R208 ;  /* 0x0000541021217816 */ /* 0x000fe400000000d0 */
[----:B-1----:R-:W-:Y:S02]  /*6bc0*/  F2FP.BF16.F32.PACK_AB R4, R206, R201 ;  /* 0x000000c9ce04723e */ /* 0x002fe400000010ff */
[----:B------:R-:W-:-:S02]  /*6bd0*/  HSET2.LE.AND R6, R35, R60, PT ;  /* 0x0000003c23067233 */ /* 0x000fc40003803000 */
[----:B------:R-:W-:Y:S02]  /*6be0*/  LOP3.LUT R7, R7, R4, RZ, 0xc0, !PT ;  /* 0x0000000407077212 */ /* 0x000fe400078ec0ff */
[----:B--2---:R-:W-:Y:S02]  /*6bf0*/  F2FP.BF16.F32.PACK_AB R35, R212, R199 ;  /* 0x000000c7d423723e */ /* 0x004fe400000010ff */
[--C-:B------:R-:W-:Y:S02]  /*6c00*/  HSET2.LE.AND R4, R33, R60.reuse, PT ;  /* 0x0000003c21047233 */ /* 0x100fe40003803000 */
[----:B------:R-:W-:Y:S02]  /*6c10*/  HSET2.LE.AND R5, R5, R60, PT ;  /* 0x0000003c05057233 */ /* 0x000fe40003803000 */
[----:B------:R-:W-:Y:S01]  /*6c20*/  F2FP.BF16.F32.PACK_AB R33, R210, R197 ;  /* 0x000000c5d221723e */ /* 0x000fe200000010ff */
[----:B------:R-:W-:Y:S01]  /*6c30*/  FADD.FTZ R197, R197, R54 ;  /* 0x00000036c5c57221 */ /* 0x000fe20000010000 */
[----:B---3--:R-:W-:Y:S01]  /*6c40*/  F2FP.BF16.F32.PACK_AB R202, R205, R200 ;  /* 0x000000c8cdca723e */ /* 0x008fe200000010ff */
[----:B------:R-:W-:Y:S01]  /*6c50*/  FADD.FTZ R200, R200, R53 ;  /* 0x00000035c8c87221 */ /* 0x000fe20000010000 */
[----:B------:R-:W-:Y:S01]  /*6c60*/  LOP3.LUT R6, R6, R35, RZ, 0xc0, !PT ;  /* 0x0000002306067212 */ /* 0x000fe200078ec0ff */
[----:B------:R-:W-:Y:S01]  /*6c70*/  IMAD.WIDE.U32 R34, R34, -0x2daee0ad, RZ ;  /* 0xd2511f5322227825 */ /* 0x000fe200078e00ff */
[----:B------:R-:W-:-:S03]  /*6c80*/  LOP3.LUT R4, R4, R33, RZ, 0xc0, !PT ;  /* 0x0000002104047212 */ /* 0x000fc600078ec0ff */
[----:B------:R-:W-:Y:S01]  /*6c90*/  FADD.FTZ R210, R210, R197 ;  /* 0x000000c5d2d27221 */ /* 0x000fe20000010000 */
[----:B------:R-:W-:Y:S01]  /*6ca0*/  LOP3.LUT R5, R5, R202, RZ, 0xc0, !PT ;  /* 0x000000ca05057212 */ /* 0x000fe200078ec0ff */
[----:B------:R-:W-:Y:S01]  /*6cb0*/  FADD.FTZ R200, R205, R200 ;  /* 0x000000c8cdc87221 */ /* 0x000fe20000010000 */
[----:B------:R-:W-:Y:S01]  /*6cc0*/  LOP3.LUT R32, R35, R32, R173, 0x96, !PT ;  /* 0x0000002023207212 */ /* 0x000fe200078e96ad */
[----:B------:R-:W-:Y:S02]  /*6cd0*/  FADD.FTZ R199, R199, R210 ;  /* 0x000000d2c7c77221 */ /* 0x000fe40000010000 */
[----:B------:R-:W-:Y:S02]  /*6ce0*/  FADD.FTZ R201, R201, R200 ;  /* 0x000000c8c9c97221 */ /* 0x000fe40000010000 */
[----:B------:R-:W-:Y:S01]  /*6cf0*/  HMMA.16816.F32.BF16 R160, R4, R28, R160 ;  /* 0x0000001c04a0723c */ /* 0x000fe200000418a0 */
[----:B------:R-:W-:Y:S01]  /*6d00*/  FADD.FTZ R212, R212, R199 ;  /* 0x000000c7d4d47221 */ /* 0x000fe20000010000 */
[----:B------:R-:W-:-:S04]  /*6d10*/  FADD.FTZ R201, R206, R201 ;  /* 0x000000c9cec97221 */ /* 0x000fc80000010000 */
[C---:B------:R-:W-:Y:S01]  /*6d20*/  HMMA.16816.F32.BF16 R148, R4.reuse, R30, R148 ;  /* 0x0000001e0494723c */ /* 0x040fe20000041894 */
[----:B------:R-:W1:Y:S05]  /*6d30*/  LDSM.16.MT88.4 R28, [R221+0x9c00] ;  /* 0x009c0000dd1c783b */ /* 0x000e6a0000004200 */
[C---:B------:R-:W-:Y:S06]  /*6d40*/  HMMA.16816.F32.BF16 R68, R4.reuse, R24, R68 ;  /* 0x000000180444723c */ /* 0x040fec0000041844 */
[C---:B------:R-:W-:Y:S01]  /*6d50*/  HMMA.16816.F32.BF16 R80, R4.reuse, R26, R80 ;  /* 0x0000001a0450723c */ /* 0x040fe20000041850 */
[----:B------:R-:W2:Y:S05]  /*6d60*/  LDSM.16.MT88.4 R24, [R170+0x9c00] ;  /* 0x009c0000aa18783b */ /* 0x000eaa0000004200 */
[C---:B------:R-:W-:Y:S06]  /*6d70*/  HMMA.16816.F32.BF16 R84, R4.reuse, R20, R84 ;  /* 0x000000140454723c */ /* 0x040fec0000041854 */
[----:B------:R-:W-:Y:S01]  /*6d80*/  HMMA.16816.F32.BF16 R96, R4, R22, R96 ;  /* 0x000000160460723c */ /* 0x000fe20000041860 */
[----:B------:R-:W-:-:S02]  /*6d90*/  LOP3.LUT R21, R34, 0xffff, RZ, 0xc0, !PT ;  /* 0x0000ffff22157812 */ /* 0x000fc400078ec0ff */
[----:B------:R-:W-:Y:S02]  /*6da0*/  LOP3.LUT R20, R34, 0xff, RZ, 0xc0, !PT ;  /* 0x000000ff22147812 */ /* 0x000fe400078ec0ff */
[----:B------:R-:W-:Y:S01]  /*6db0*/  SHF.R.U32.HI R21, RZ, 0x8, R21 ;  /* 0x00000008ff157819 */ /* 0x000fe20000011615 */
[C---:B------:R-:W-:Y:S06]  /*6dc0*/  HMMA.16816.F32.BF16 R100, R4.reuse, R16, R100 ;  /* 0x000000100464723c */ /* 0x040fec0000041864 */
[----:B------:R-:W-:Y:S01]  /*6dd0*/  HMMA.16816.F32.BF16 R144, R4, R18, R144 ;  /* 0x000000120490723c */ /* 0x000fe20000041890 */
[----:B------:R-:W-:-:S02]  /*6de0*/  SHF.R.U32.HI R17, RZ, 0x10, R34 ;  /* 0x00000010ff117819 */ /* 0x000fc40000011622 */
[----:B------:R-:W-:Y:S02]  /*6df0*/  SHF.R.U32.HI R16, RZ, 0x18, R34 ;  /* 0x00000018ff107819 */ /* 0x000fe40000011622 */
[----:B------:R-:W-:Y:S01]  /*6e00*/  F2FP.BF16.F32.PACK_AB R34, R198, R195 ;  /* 0x000000c3c622723e */ /* 0x000fe200000010ff */
[C---:B------:R-:W-:Y:S01]  /*6e10*/  HMMA.16816.F32.BF16 R112, R4.reuse, R12, R112 ;  /* 0x0000000c0470723c */ /* 0x040fe20000041870 */
[C---:B------:R-:W-:Y:S02]  /*6e20*/  LOP3.LUT R18, R32.reuse, 0xffff, RZ, 0xc0, !PT ;  /* 0x0000ffff20127812 */ /* 0x040fe400078ec0ff */
[----:B------:R-:W-:Y:S02]  /*6e30*/  LOP3.LUT R19, R32, 0xff, RZ, 0xc0, !PT ;  /* 0x000000ff20137812 */ /* 0x000fe400078ec0ff */
[----:B------:R-:W-:Y:S01]  /*6e40*/  SHF.R.U32.HI R18, RZ, 0x8, R18 ;  /* 0x00000008ff127819 */ /* 0x000fe20000011612 */
[----:B------:R-:W-:Y:S01]  /*6e50*/  HMMA.16816.F32.BF16 R120, R4, R14, R120 ;  /* 0x0000000e0478723c */ /* 0x000fe20000041878 */
[----:B------:R-:W-:-:S02]  /*6e60*/  SHF.R.U32.HI R12, RZ, 0x10, R32 ;  /* 0x00000010ff0c7819 */ /* 0x000fc40000011620 */
[----:B------:R-:W-:Y:S02]  /*6e70*/  PRMT R19, R19, 0x5410, R18 ;  /* 0x0000541013137816 */ /* 0x000fe40000000012 */
[----:B------:R-:W-:Y:S01]  /*6e80*/  SHF.R.U32.HI R32, RZ, 0x18, R32 ;  /* 0x00000018ff207819 */ /* 0x000fe20000011620 */
[C---:B------:R-:W-:Y:S01]  /*6e90*/  HMMA.16816.F32.BF16 R136, R4.reuse, R8, R136 ;  /* 0x000000080488723c */ /* 0x040fe20000041888 */
[----:B------:R-:W-:Y:S02]  /*6ea0*/  LOP3.LUT R15, R17, 0xff, RZ, 0xc0, !PT ;  /* 0x000000ff110f7812 */ /* 0x000fe400078ec0ff */
[----:B------:R-:W-:Y:S02]  /*6eb0*/  LOP3.LUT R17, R12, 0xff, RZ, 0xc0, !PT ;  /* 0x000000ff0c117812 */ /* 0x000fe400078ec0ff */
[----:B------:R-:W-:Y:S01]  /*6ec0*/  HSET2.LE.AND R19, R19, R60, PT ;  /* 0x0000003c13137233 */ /* 0x000fe20003803000 */
[----:B------:R-:W-:Y:S01]  /*6ed0*/  HMMA.16816.F32.BF16 R128, R4, R10, R128 ;  /* 0x0000000a0480723c */ /* 0x000fe20000041880 */
[----:B------:R-:W-:-:S02]  /*6ee0*/  PRMT R13, R20, 0x5410, R21 ;  /* 0x00005410140d7816 */ /* 0x000fc40000000015 */
[C---:B------:R-:W-:Y:S01]  /*6ef0*/  F2FP.BF16.F32.PACK_AB R12, R192.reuse, R191 ;  /* 0x000000bfc00c723e */ /* 0x040fe200000010ff */
[----:B------:R-:W3:Y:S01]  /*6f00*/  LDSM.16.MT88.4 R20, [R221+0xac00] ;  /* 0x00ac0000dd14783b */ /* 0x000ee20000004200 */
[----:B------:R-:W-:Y:S01]  /*6f10*/  PRMT R15, R15, 0x5410, R16 ;  /* 0x000054100f0f7816 */ /* 0x000fe20000000010 */
[----:B------:R-:W-:Y:S01]  /*6f20*/  FADD.FTZ R191, R191, R188 ;  /* 0x000000bcbfbf7221 */ /* 0x000fe20000010000 */
[----:B------:R-:W-:Y:S02]  /*6f30*/  LOP3.LUT R4, R213, R216, R175, 0x96, !PT ;  /* 0x000000d8d5047212 */ /* 0x000fe400078e96af */
[----:B------:R-:W-:Y:S01]  /*6f40*/  PRMT R17, R17, 0x5410, R32 ;  /* 0x0000541011117816 */ /* 0x000fe20000000020 */
[----:B------:R-:W-:Y:S01]  /*6f50*/  FADD.FTZ R192, R192, R191 ;  /* 0x000000bfc0c07221 */ /* 0x000fe20000010000 */
[----:B------:R-:W-:Y:S01]  /*6f60*/  LOP3.LUT R32, R19, R12, RZ, 0xc0, !PT ;  /* 0x0000000c13207212 */ /* 0x000fe200078ec0ff */
[----:B------:R-:W-:Y:S01]  /*6f70*/  IMAD.WIDE.U32 R4, R4, -0x2daee0ad, RZ ;  /* 0xd2511f5304047825 */ /* 0x000fe200078e00ff */
[----:B------:R-:W-:-:S03]  /*6f80*/  HSET2.LE.AND R13, R13, R60, PT ;  /* 0x0000003c0d0d7233 */ /* 0x000fc60003803000 */
[----:B------:R-:W-:Y:S01]  /*6f90*/  FADD.FTZ R195, R195, R192 ;  /* 0x000000c0c3c37221 */ /* 0x000fe20000010000 */
[----:B------:R-:W-:Y:S02]  /*6fa0*/  HSET2.LE.AND R15, R15, R60, PT ;  /* 0x0000003c0f0f7233 */ /* 0x000fe40003803000 */
[----:B------:R-:W-:Y:S01]  /*6fb0*/  LOP3.LUT R173, R5, R214, R173, 0x96, !PT ;  /* 0x000000d605ad7212 */ /* 0x000fe200078e96ad */
[----:B------:R-:W-:Y:S01]  /*6fc0*/  FADD.FTZ R250, R198, R195 ;  /* 0x000000c3c6fa7221 */ /* 0x000fe20000010000 */
[----:B------:R-:W-:Y:S02]  /*6fd0*/  LOP3.LUT R6, R4, 0xffff, RZ, 0xc0, !PT ;  /* 0x0000ffff04067812 */ /* 0x000fe400078ec0ff */
[----:B------:R-:W-:Y:S02]  /*6fe0*/  LOP3.LUT R178, R173, 0xffff, RZ, 0xc0, !PT ;  /* 0x0000ffffadb27812 */ /* 0x000fe400078ec0ff */
[----:B------:R-:W-:Y:S02]  /*6ff0*/  SHF.R.U32.HI R7, RZ, 0x10, R4 ;  /* 0x00000010ff077819 */ /* 0x000fe40000011604 */
[----:B------:R-:W-:-:S02]  /*7000*/  SHF.R.U32.HI R186, RZ, 0x10, R173 ;  /* 0x00000010ffba7819 */ /* 0x000fc400000116ad */
[----:B------:R-:W-:Y:S02]  /*7010*/  LOP3.LUT R5, R4, 0xff, RZ, 0xc0, !PT ;  /* 0x000000ff04057812 */ /* 0x000fe400078ec0ff */
[----:B------:R-:W-:Y:S02]  /*7020*/  SHF.R.U32.HI R6, RZ, 0x8, R6 ;  /* 0x00000008ff067819 */ /* 0x000fe40000011606 */
[----:B------:R-:W-:Y:S02]  /*7030*/  LOP3.LUT R175, R173, 0xff, RZ, 0xc0, !PT ;  /* 0x000000ffadaf7812 */ /* 0x000fe400078ec0ff */
[----:B------:R-:W-:Y:S02]  /*7040*/  SHF.R.U32.HI R178, RZ, 0x8, R178 ;  /* 0x00000008ffb27819 */ /* 0x000fe400000116b2 */
[----:B------:R-:W-:Y:S02]  /*7050*/  HSET2.LE.AND R17, R17, R60, PT ;  /* 0x0000003c11117233 */ /* 0x000fe40003803000 */
[----:B------:R-:W-:Y:S01]  /*7060*/  F2FP.BF16.F32.PACK_AB R12, R193, R184 ;  /* 0x000000b8c10c723e */ /* 0x000fe200000010ff */
[----:B------:R-:W-:Y:S01]  /*7070*/  FADD.FTZ R184, R184, R203 ;  /* 0x000000cbb8b87221 */ /* 0x000fe20000010000 */
[----:B------:R-:W-:-:S02]  /*7080*/  F2FP.BF16.F32.PACK_AB R8, R181, R182 ;  /* 0x000000b6b508723e */ /* 0x000fc400000010ff */
[----:B------:R-:W-:Y:S01]  /*7090*/  SHF.R.U32.HI R4, RZ, 0x18, R4 ;  /* 0x00000018ff047819 */ /* 0x000fe20000011604 */
[----:B------:R-:W-:Y:S01]  /*70a0*/  FADD.FTZ R193, R193, R184 ;  /* 0x000000b8c1c17221 */ /* 0x000fe20000010000 */
[----:B------:R-:W-:Y:S02]  /*70b0*/  LOP3.LUT R7, R7, 0xff, RZ, 0xc0, !PT ;  /* 0x000000ff07077812 */ /* 0x000fe400078ec0ff */
[----:B------:R-:W-:Y:S01]  /*70c0*/  SHF.R.U32.HI R173, RZ, 0x18, R173 ;  /* 0x00000018ffad7819 */ /* 0x000fe200000116ad */
[----:B------:R-:W-:Y:S01]  /*70d0*/  FADD.FTZ R182, R182, R193 ;  /* 0x000000c1b6b67221 */ /* 0x000fe20000010000 */
[----:B------:R-:W-:Y:S02]  /*70e0*/  LOP3.LUT R186, R186, 0xff, RZ, 0xc0, !PT ;  /* 0x000000ffbaba7812 */ /* 0x000fe400078ec0ff */
[----:B------:R-:W-:Y:S01]  /*70f0*/  PRMT R183, R5, 0x5410, R6 ;  /* 0x0000541005b77816 */ /* 0x000fe20000000006 */
[----:B------:R-:W-:Y:S01]  /*7100*/  FADD.FTZ R252, R181, R182 ;  /* 0x000000b6b5fc7221 */ /* 0x000fe20000010000 */
[----:B------:R-:W-:-:S02]  /*7110*/  PRMT R175, R175, 0x5410, R178 ;  /* 0x00005410afaf7816 */ /* 0x000fc400000000b2 */
[----:B------:R-:W-:Y:S02]  /*7120*/  PRMT R7, R7, 0x5410, R4 ;  /* 0x0000541007077816 */ /* 0x000fe40000000004 */
[----:B------:R-:W-:Y:S02]  /*7130*/  PRMT R5, R186, 0x5410, R173 ;  /* 0x00005410ba057816 */ /* 0x000fe400000000ad */
[----:B------:R-:W-:Y:S02]  /*7140*/  LOP3.LUT R33, R17, R12, RZ, 0xc0, !PT ;  /* 0x0000000c11217212 */ /* 0x000fe400078ec0ff */
[----:B------:R-:W-:Y:S01]  /*7150*/  LOP3.LUT R34, R13, R34, RZ, 0xc0, !PT ;  /* 0x000000220d227212 */ /* 0x000fe200078ec0ff */
[----:B------:R-:W4:Y:S01]  /*7160*/  LDSM.16.MT88.4 R16, [R170+0xac00] ;  /* 0x00ac0000aa10783b */ /* 0x000f220000004200 */
[----:B------:R-:W-:Y:S02]  /*7170*/  LOP3.LUT R35, R15, R8, RZ, 0xc0, !PT ;  /* 0x000000080f237212 */ /* 0x000fe400078ec0ff */
[--C-:B------:R-:W-:Y:S01]  /*7180*/  HSET2.LE.AND R4, R175, R60.reuse, PT ;  /* 0x0000003caf047233 */ /* 0x100fe20003803000 */
[----:B------:R-:W5:Y:S01]  /*7190*/  LDSM.16.MT88.4 R12, [R221+0xbc00] ;  /* 0x00bc0000dd0c783b */ /* 0x000f620000004200 */
[----:B------:R-:W-:-:S02]  /*71a0*/  HSET2.LE.AND R6, R183, R60, PT ;  /* 0x0000003cb7067233 */ /* 0x000fc40003803000 */
[--C-:B------:R-:W-:Y:S01]  /*71b0*/  HSET2.LE.AND R7, R7, R60.reuse, PT ;  /* 0x0000003c07077233 */ /* 0x100fe20003803000 */
[----:B------:R-:W5:Y:S01]  /*71c0*/  LDSM.16.MT88.4 R8, [R170+0xbc00] ;  /* 0x00bc0000aa08783b */ /* 0x000f620000004200 */
[----:B------:R-:W-:Y:S01]  /*71d0*/  HSET2.LE.AND R5, R5, R60, PT ;  /* 0x0000003c05057233 */ /* 0x000fe20003803000 */
[C---:B-1----:R-:W-:Y:S01]  /*71e0*/  HMMA.16816.F32.BF16 R156, R32.reuse, R28, R156 ;  /* 0x0000001c209c723c */ /* 0x042fe2000004189c */
[----:B------:R-:W-:Y:S01]  /*71f0*/  F2FP.BF16.F32.PACK_AB R175, R180, R179 ;  /* 0x000000b3b4af723e */ /* 0x000fe200000010ff */
[----:B------:R-:W-:Y:S01]  /*7200*/  FADD.FTZ R179, R179, R212 ;  /* 0x000000d4b3b37221 */ /* 0x000fe20000010000 */
        /* <DEDUP_REMOVED lines=17> */
[C---:B--2---:R-:W-:Y:S03]  /*7320*/  HMMA.16816.F32.BF16 R72, R32.reuse, R24, R72 ;  /* 0x000000182048723c */ /* 0x044fe60000041848 */
[----:B------:R1:W-:Y:S03]  /*7330*/  STL [R1+0x8], R250 ;  /* 0x000008fa01007387 */ /* 0x0003e60000100800 */
[C---:B------:R-:W-:Y:S06]  /*7340*/  HMMA.16816.F32.BF16 R76, R32.reuse, R26, R76 ;  /* 0x0000001a204c723c */ /* 0x040fec000004184c */
[C---:B---3--:R-:W-:Y:S06]  /*7350*/  HMMA.16816.F32.BF16 R88, R32.reuse, R20, R88 ;  /* 0x000000142058723c */ /* 0x048fec0000041858 */
        /* <DEDUP_REMOVED lines=21> */
[----:B------:R-:W2:Y:S01]  /*74b0*/  LDL.64 R244, [R1+0x18] ;  /* 0x0000180001f47983 */ /* 0x000ea20000100a00 */
        /* <DEDUP_REMOVED lines=8> */
[----:B------:R-:W-:Y:S02]  /*7540*/  UIADD3 UR4, UR20, -0x2, URZ ;  /* 0xfffffffe14047890 */ /* 0x000fe4000fffe03f */
[----:B------:R-:W-:Y:S02]  /*7550*/  IMAD.U32 R165, RZ, RZ, UR21 ;  /* 0x00000015ffa57e24 */ /* 0x000fe4000f8e00ff */
[----:B------:R-:W-:-:S02]  /*7560*/  USHF.R.S32.HI UR11, URZ, 0x1f, UR4 ;  /* 0x0000001f3f0b7899 */ /* 0x000fc40008011404 */
[----:B------:R-:W-:Y:S01]  /*7570*/  UIMAD UR10, UR12, UR4, URZ ;  /* 0x000000040c0a72a4 */ /* 0x000fe2000f8e023f */
[----:B------:R-:W-:Y:S01]  /*7580*/  IMAD.U32 R18, RZ, RZ, UR4 ;  /* 0x00000004ff127e24 */ /* 0x000fe2000f8e00ff */
[----:B------:R-:W1:Y:S01]  /*7590*/  @!P5 LDC.64 R14, c[0x0][0x220] ;  /* 0x00008800ff0edb82 */ /* 0x000e620000000a00 */
[----:B------:R-:W-:Y:S01]  /*75a0*/  IMAD R165, R165, 0x40, R238 ;  /* 0x00000040a5a57824 */ /* 0x000fe200078e02ee */
[----:B------:R-:W-:-:S06]  /*75b0*/  UIMAD UR10, UR11, UR13, UR10 ;  /* 0x0000000d0b0a72a4 */ /* 0x000fcc000f8e020a */
[----:B------:R-:W3:Y:S01]  /*75c0*/  @!P4 LDC.64 R12, c[0x0][0x220] ;  /* 0x00008800ff0ccb82 */ /* 0x000ee20000000a00 */
[----:B------:R-:W-:Y:S04]  /*75d0*/  @P5 STS [R225+0x9000], RZ ;  /* 0x009000ffe1005388 */ /* 0x000fe80000000800 */
[----:B------:R-:W-:Y:S03]  /*75e0*/  @P5 STS [R225+0x9004], RZ ;  /* 0x009004ffe1005388 */ /* 0x000fe60000000800 */
[----:B------:R-:W4:Y:S01]  /*75f0*/  @!P3 LDC.64 R10, c[0x0][0x220] ;  /* 0x00008800ff0abb82 */ /* 0x000f220000000a00 */
[----:B------:R-:W-:Y:S07]  /*7600*/  @P5 STS.64 [R225+0x9008], RZ ;  /* 0x009008ffe1005388 */ /* 0x000fee0000000a00 */
[----:B------:R-:W5:Y:S08]  /*7610*/  @!P5 LDC.64 R8, c[0x0][0x220] ;  /* 0x00008800ff08db82 */ /* 0x000f700000000a00 */
[----:B------:R-:W5:Y:S08]  /*7620*/  @!P4 LDC.64 R6, c[0x0][0x220] ;  /* 0x00008800ff06cb82 */ /* 0x000f700000000a00 */
[----:B------:R-:W5:Y:S01]  /*7630*/  @!P3 LDC.64 R4, c[0x0][0x220] ;  /* 0x00008800ff04bb82 */ /* 0x000f620000000a00 */
[----:B--2---:R-:W-:-:S04]  /*7640*/  IMAD.WIDE.U32 R18, R18, UR13, R244 ;  /* 0x0000000d12127c25 */ /* 0x004fc8000f8e00f4 */
[----:B------:R-:W-:Y:S01]  /*7650*/  VIADD R16, R19, UR10 ;  /* 0x0000000a13107c36 */ /* 0x000fe20008000000 */
[C---:B-1----:R-:W-:Y:S02]  /*7660*/  @!P5 LEA R20, P0, R18.reuse, R14, 0x1 ;  /* 0x0000000e1214d211 */ /* 0x042fe400078008ff */
[C---:B---3--:R-:W-:Y:S02]  /*7670*/  @!P4 LEA R12, P1, R18.reuse, R12, 0x1 ;  /* 0x0000000c120cc211 */ /* 0x048fe400078208ff */
[C-C-:B------:R-:W-:Y:S02]  /*7680*/  @!P5 LEA.HI.X R21, R18.reuse, R15, R16.reuse, 0x1, P0 ;  /* 0x0000000f1215d211 */ /* 0x140fe400000f0c10 */
[C---:B----4-:R-:W-:Y:S02]  /*7690*/  @!P3 LEA R10, P0, R18.reuse, R10, 0x1 ;  /* 0x0000000a120ab211 */ /* 0x050fe400078008ff */
[C---:B------:R-:W-:Y:S01]  /*76a0*/  IADD3 R14, P2, R18.reuse, UR24, RZ ;  /* 0x00000018120e7c10 */ /* 0x040fe2000ff5e0ff */
[----:B------:R-:W-:Y:S01]  /*76b0*/  @!PT LDS RZ, [RZ] ;  /* 0x00000000fffff984 */ /* 0x000fe20000000800 */
[----:B------:R-:W-:Y:S01]  /*76c0*/  @!PT LDS RZ, [RZ] ;  /* 0x00000000fffff984 */ /* 0x000fe20000000800 */
[----:B------:R-:W-:Y:S01]  /*76d0*/  @!PT LDS RZ, [RZ] ;  /* 0x00000000fffff984 */ /* 0x000fe20000000800 */
[----:B------:R1:W-:Y:S01]  /*76e0*/  @!P5 LDGSTS.E.BYPASS.LTC128B.128 [R225+0x9000], desc[UR22][R20.64] ;  /* 0x0900000014e1dfae */ /* 0x0003e2000b901d56 */
[----:B------:R-:W-:-:S02]  /*76f0*/  @!P4 LEA.HI.X R13, R18, R13, R16, 0x1, P1 ;  /* 0x0000000d120dc211 */ /* 0x000fc400008f0c10 */
[----:B------:R-:W-:Y:S01]  /*7700*/  @!P3 LEA.HI.X R11, R18, R11, R16, 0x1, P0 ;  /* 0x0000000b120bb211 */ /* 0x000fe200000f0c10 */
[----:B------:R-:W-:Y:S01]  /*7710*/  @P4 STS.128 [R225+0xa000], RZ ;  /* 0x00a000ffe1004388 */ /* 0x000fe20000000c00 */
[----:B------:R-:W-:Y:S02]  /*7720*/  IADD3.X R16, R16, UR18, RZ, P2, !PT ;  /* 0x0000001210107c10 */ /* 0x000fe400097fe4ff */
[C---:B-----5:R-:W-:Y:S01]  /*7730*/  @!P5 LEA R18, P2, R14.reuse, R8, 0x1 ;  /* 0x000000080e12d211 */ /* 0x060fe200078408ff */
[----:B------:R-:W-:Y:S01]  /*7740*/  @!PT LDS RZ, [RZ] ;  /* 0x00000000fffff984 */ /* 0x000fe20000000800 */
[----:B------:R-:W-:Y:S01]  /*7750*/  @!PT LDS RZ, [RZ] ;  /* 0x00000000fffff984 */ /* 0x000fe20000000800 */
[----:B------:R-:W-:Y:S01]  /*7760*/  @!PT LDS RZ, [RZ] ;  /* 0x00000000fffff984 */ /* 0x000fe20000000800 */
[----:B------:R-:W-:Y:S01]  /*7770*/  @!P4 LDGSTS.E.BYPASS.LTC128B.128 [R225+0xa000], desc[UR22][R12.64+0x40] ;  /* 0x0a0000400ce1cfae */ /* 0x000fe2000b901d56 */
[C---:B------:R-:W-:Y:S02]  /*7780*/  @!P4 LEA R6, P1, R14.reuse, R6, 0x1 ;  /* 0x000000060e06c211 */ /* 0x040fe400078208ff */
[C---:B------:R-:W-:Y:S01]  /*7790*/  @!P3 LEA R4, P0, R14.reuse, R4, 0x1 ;  /* 0x000000040e04b211 */ /* 0x040fe200078008ff */
[----:B------:R-:W-:Y:S01]  /*77a0*/  @P3 STS.128 [R225+0xb000], RZ ;  /* 0x00b000ffe1003388 */ /* 0x000fe20000000c00 */
[----:B------:R-:W-:-:S02]  /*77b0*/  @!P5 LEA.HI.X R19, R14, R9, R16, 0x1, P2 ;  /* 0x000000090e13d211 */ /* 0x000fc400010f0c10 */
[C-C-:B------:R-:W-:Y:S01]  /*77c0*/  @!P4 LEA.HI.X R7, R14.reuse, R7, R16.reuse, 0x1, P1 ;  /* 0x000000070e07c211 */ /* 0x140fe200008f0c10 */
        /* <DEDUP_REMOVED lines=21> */
[----:B-1----:R-:W1:Y:S04]  /*7920*/  LDSM.16.M88.4 R20, [R224+0x1000] ;  /* 0x00100000e014783b */ /* 0x002e680000000200 */
[----:B------:R-:W5:Y:S04]  /*7930*/  LDSM.16.M88.4 R36, [R223+0x6400] ;  /* 0x00640000df24783b */ /* 0x000f680000000200 */
[----:B------:R-:W4:Y:S04]  /*7940*/  LDSM.16.M88.4 R192, [R223+0x6800] ;  /* 0x00680000dfc0783b */ /* 0x000f280000000200 */
[----:B--2---:R-:W2:Y:S04]  /*7950*/  LDSM.16.M88.4 R8, [R223+0x6c00] ;  /* 0x006c0000df08783b */ /* 0x004ea80000000200 */
[----:B------:R-:W2:Y:S04]  /*7960*/  LDSM.16.M88.4 R184, [R224] ;  /* 0x00000000e0b8783b */ /* 0x000ea80000000200 */
[----:B------:R-:W-:Y:S04]  /*7970*/  LDSM.16.M88.4 R212, [R220+0x6000] ;  /* 0x00600000dcd4783b */ /* 0x000fe80000000200 */
[----:B---3--:R-:W3:Y:S04]  /*7980*/  LDSM.16.M88.4 R16, [R222+0x1000] ;  /* 0x00100000de10783b */ /* 0x008ee80000000200 */
[----:B------:R-:W3:Y:S04]  /*7990*/  LDSM.16.M88.4 R208, [R220+0x6400] ;  /* 0x00640000dcd0783b */ /* 0x000ee80000000200 */
[----:B------:R-:W3:Y:S04]  /*79a0*/  LDSM.16.M88.4 R180, [R220+0x6800] ;  /* 0x00680000dcb4783b */ /* 0x000ee80000000200 */
[----:B------:R-:W3:Y:S01]  /*79b0*/  LDSM.16.M88.4 R176, [R220+0x6c00] ;  /* 0x006c0000dcb0783b */ /* 0x000ee20000000200 */
[C---:B-1----:R-:W-:Y:S03]  /*79c0*/  HMMA.16816.F32.BF16 R52, R20.reuse, R200, RZ ;  /* 0x000000c81434723c */ /* 0x042fe600000418ff */
[----:B------:R-:W1:Y:S04]  /*79d0*/  LDSM.16.M88.4 R12, [R222] ;  /* 0x00000000de0c783b */ /* 0x000e680000000200 */
[----:B------:R-:W-:Y:S01]  /*79e0*/  LDSM.16.M88.4 R172, [R223+0x7000] ;  /* 0x00700000dfac783b */ /* 0x000fe20000000200 */
[C---:B------:R-:W-:Y:S03]  /*79f0*/  HMMA.16816.F32.BF16 R48, R20.reuse, R202, RZ ;  /* 0x000000ca1430723c */ /* 0x040fe600000418ff */
[----:B------:R-:W-:Y:S03]  /*7a00*/  LDSM.16.M88.4 R64, [R223+0x7400] ;  /* 0x00740000df40783b */ /* 0x000fe60000000200 */
[C---:B-----5:R-:W-:Y:S01]  /*7a10*/  HMMA.16816.F32.BF16 R44, R20.reuse, R36, RZ ;  /* 0x00000024142c723c */ /* 0x060fe200000418ff */
[----:B------:R-:W-:Y:S04]  /*7a20*/  LDSM.16.M88.4 R60, [R223+0x7800] ;  /* 0x00780000df3c783b */ /* 0x000fe80000000200 */
[----:B------:R-:W-:Y:S01]  /*7a30*/  LDSM.16.M88.4 R56, [R223+0x7c00] ;  /* 0x007c0000df38783b */ /* 0x000fe20000000200 */
[C---:B----4-:R-:W-:Y:S03]  /*7a40*/  HMMA.16816.F32.BF16 R32, R20.reuse, R192, RZ ;  /* 0x000000c01420723c */ /* 0x050fe600000418ff */
[----:B------:R-:W-:Y:S03]  /*7a50*/  LDSM.16.M88.4 R244, [R222+0x2000] ;  /* 0x00200000def4783b */ /* 0x000fe60000000200 */
[C---:B--2---:R-:W-:Y:S01]  /*7a60*/  HMMA.16816.F32.BF16 R24, R20.reuse, R8, RZ ;  /* 0x000000081418723c */ /* 0x044fe200000418ff */
        /* <DEDUP_REMOVED lines=24> */
[----:B------:R-:W-:Y:S01]  /*7bf0*/  HMMA.16816.F32.BF16 R36, R12, R210, R36 ;  /* 0x000000d20c24723c */ /* 0x000fe20000041824 */
[----:B------:R-:W-:Y:S05]  /*7c00*/  LDSM.16.M88.4 R208, [R220+0x7c00] ;  /* 0x007c0000dcd0783b */ /* 0x000fea0000000200 */
[C---:B--2---:R-:W-:Y:S06]  /*7c10*/  HMMA.16816.F32.BF16 R52, R8.reuse, R172, R52 ;  /* 0x000000ac0834723c */ /* 0x044fec0000041834 */
        /* <DEDUP_REMOVED lines=10> */
[C---:B------:R-:W-:Y:S06]  /*7cc0*/  HMMA.16816.F32.BF16 R188, R12.reuse, R176, R188 ;  /* 0x000000b00cbc723c */ /* 0x040fec00000418bc */
[C---:B------:R-:W-:Y:S01]  /*7cd0*/  HMMA.16816.F32.BF16 R200, R12.reuse, R214, R200 ;  /* 0x000000d60cc8723c */ /* 0x040fe200000418c8 */
[----:B------:R-:W-:Y:S05]  /*7ce0*/  LDSM.16.M88.4 R212, [R220+0x7800] ;  /* 0x00780000dcd4783b */ /* 0x000fea0000000200 */
[C---:B------:R-:W-:Y:S01]  /*7cf0*/  HMMA.16816.F32.BF16 R192, R12.reuse, R182, R192 ;  /* 0x000000b60cc0723c */ /* 0x040fe200000418c0 */
[----:B------:R-:W-:Y:S05]  /*7d00*/  LDSM.16.M88.4 R180, [R224+0x4000] ;  /* 0x00400000e0b4783b */ /* 0x000fea0000000200 */
[----:B------:R-:W-:Y:S01]  /*7d10*/  HMMA.16816.F32.BF16 R184, R12, R178, R184 ;  /* 0x000000b20cb8723c */ /* 0x000fe200000418b8 */
[----:B------:R-:W2:Y:S04]  /*7d20*/  LDSM.16.M88.4 R12, [R222+0x3000] ;  /* 0x00300000de0c783b */ /* 0x000ea80000000200 */
[----:B------:R-:W-:Y:S01]  /*7d30*/  LDSM.16.M88.4 R176, [R224+0x5000] ;  /* 0x00500000e0b0783b */ /* 0x000fe20000000200 */
[C---:B---3--:R-:W-:Y:S06]  /*7d40*/  HMMA.16816.F32.BF16 R4, R16.reuse, R64, R4 ;  /* 0x000000401004723c */ /* 0x048fec0000041804 */
[C---:B------:R-:W-:Y:S01]  /*7d50*/  HMMA.16816.F32.BF16 R36, R16.reuse, R66, R36 ;  /* 0x000000421024723c */ /* 0x040fe20000041824 */
[----:B------:R-:W3:Y:S05]  /*7d60*/  LDSM.16.M88.4 R64, [R223+0x8400] ;  /* 0x00840000df40783b */ /* 0x000eea0000000200 */
[C---:B------:R-:W-:Y:S06]  /*7d70*/  HMMA.16816.F32.BF16 R204, R16.reuse, R172, R204 ;  /* 0x000000ac10cc723c */ /* 0x040fec00000418cc */
[----:B------:R-:W-:Y:S01]  /*7d80*/  HMMA.16816.F32.BF16 R200, R16, R174, R200 ;  /* 0x000000ae10c8723c */ /* 0x000fe200000418c8 */
[----:B------:R-:W-:Y:S05]  /*7d90*/  LDSM.16.M88.4 R172, [R223+0x8000] ;  /* 0x00800000dfac783b */ /* 0x000fea0000000200 */
[----:B-1----:R-:W-:Y:S06]  /*7da0*/  HMMA.16816.F32.BF16 R4, R244, R8, R4 ;  /* 0x00000008f404723c */ /* 0x002fec0000041804 */
[----:B------:R-:W-:Y:S06]  /*7db0*/  HMMA.16816.F32.BF16 R196, R16, R60, R196 ;  /* 0x0000003c10c4723c */ /* 0x000fec00000418c4 */
[----:B--2---:R-:W-:Y:S06]  /*7dc0*/  HMMA.16816.F32.BF16 R44, R12, R8, R44 ;  /* 0x000000080c2c723c */ /* 0x004fec000004182c */
[C---:B------:R-:W-:Y:S01]  /*7dd0*/  HMMA.16816.F32.BF16 R192, R16.reuse, R62, R192 ;  /* 0x0000003e10c0723c */ /* 0x040fe200000418c0 */
[----:B------:R-:W-:Y:S05]  /*7de0*/  LDSM.16.M88.4 R60, [R223+0x8800] ;  /* 0x00880000df3c783b */ /* 0x000fea0000000200 */
[C---:B------:R-:W-:Y:S06]  /*7df0*/  HMMA.16816.F32.BF16 R188, R16.reuse, R56, R188 ;  /* 0x0000003810bc723c */ /* 0x040fec00000418bc */
[----:B------:R-:W-:Y:S01]  /*7e00*/  HMMA.16816.F32.BF16 R184, R16, R58, R184 ;  /* 0x0000003a10b8723c */ /* 0x000fe200000418b8 */
[----:B------:R-:W-:Y:S04]  /*7e10*/  LDSM.16.M88.4 R16, [R222+0x4000] ;  /* 0x00400000de10783b */ /* 0x000fe80000000200 */
[----:B------:R-:W-:Y:S01]  /*7e20*/  LDSM.16.M88.4 R56, [R223+0x8c00] ;  /* 0x008c0000df38783b */ /* 0x000fe20000000200 */
[-C--:B------:R-:W-:Y:S06]  /*7e30*/  HMMA.16816.F32.BF16 R40, R12, R10.reuse, R40 ;  /* 0x0000000a0c28723c */ /* 0x080fec0000041828 */
[----:B------:R-:W-:Y:S01]  /*7e40*/  HMMA.16816.F32.BF16 R36, R244, R10, R36 ;  /* 0x0000000af424723c */ /* 0x000fe20000041824 */
[----:B------:R-:W1:Y:S05]  /*7e50*/  LDSM.16.M88.4 R8, [R220+0x8400] ;  /* 0x00840000dc08783b */ /* 0x000e6a0000000200 */
[C---:B------:R-:W-:Y:S06]  /*7e60*/  HMMA.16816.F32.BF16 R52, R12.reuse, R216, R52 ;  /* 0x000000d80c34723c */ /* 0x040fec0000041834 */
[C---:B------:R-:W-:Y:S06]  /*7e70*/  HMMA.16816.F32.BF16 R48, R12.reuse, R218, R48 ;  /* 0x000000da0c30723c */ /* 0x040fec0000041830 */
[C---:B------:R-:W-:Y:S06]  /*7e80*/  HMMA.16816.F32.BF16 R32, R12.reuse, R212, R32 ;  /* 0x000000d40c20723c */ /* 0x040fec0000041820 */
[C---:B------:R-:W-:Y:S06]  /*7e90*/  HMMA.16816.F32.BF16 R28, R12.reuse, R214, R28 ;  /* 0x000000d60c1c723c */ /* 0x040fec000004181c */
[C---:B------:R-:W-:Y:S06]  /*7ea0*/  HMMA.16816.F32.BF16 R24, R12.reuse, R208, R24 ;  /* 0x000000d00c18723c */ /* 0x040fec0000041818 */
[----:B------:R-:W-:Y:S01]  /*7eb0*/  HMMA.16816.F32.BF16 R20, R12, R210, R20 ;  /* 0x000000d20c14723c */ /* 0x000fe20000041814 */
[----:B------:R-:W2:Y:S05]  /*7ec0*/  LDSM.16.M88.4 R12, [R222+0x5000] ;  /* 0x00500000de0c783b */ /* 0x000eaa0000000200 */
[-C--:B---3--:R-:W-:Y:S06]  /*7ed0*/  HMMA.16816.F32.BF16 R4, R180, R64.reuse, R4 ;  /* 0x00000040b404723c */ /* 0x088fec0000041804 */
[----:B------:R-:W-:Y:S06]  /*7ee0*/  HMMA.16816.F32.BF16 R44, R176, R64, R44 ;  /* 0x00000040b02c723c */ /* 0x000fec000004182c */
[----:B------:R-:W-:Y:S06]  /*7ef0*/  HMMA.16816.F32.BF16 R196, R244, R212, R196 ;  /* 0x000000d4f4c4723c */ /* 0x000fec00000418c4 */
[-C--:B------:R-:W-:Y:S06]  /*7f00*/  HMMA.16816.F32.BF16 R40, R176, R66.reuse, R40 ;  /* 0x00000042b028723c */ /* 0x080fec0000041828 */
[----:B------:R-:W-:Y:S01]  /*7f10*/  HMMA.16816.F32.BF16 R36, R180, R66, R36 ;  /* 0x00000042b424723c */ /* 0x000fe20000041824 */
[----:B------:R-:W3:Y:S05]  /*7f20*/  LDSM.16.M88.4 R64, [R220+0x8800] ;  /* 0x00880000dc40783b */ /* 0x000eea0000000200 */
[-C--:B-1----:R-:W-:Y:S06]  /*7f30*/  HMMA.16816.F32.BF16 R4, R16, R8.reuse, R4 ;  /* 0x000000081004723c */ /* 0x082fec0000041804 */
[----:B--2---:R-:W-:Y:S06]  /*7f40*/  HMMA.16816.F32.BF16 R44, R12, R8, R44 ;  /* 0x000000080c2c723c */ /* 0x004fec000004182c */
[----:B------:R-:W-:Y:S01]  /*7f50*/  HMMA.16816.F32.BF16 R32, R176, R60, R32 ;  /* 0x0000003cb020723c */ /* 0x000fe20000041820 */
[----:B------:R-:W-:-:S05]  /*7f60*/  VIADD R8, R165, 0x10 ;  /* 0x00000010a5087836 */ /* 0x000fca0000000000 */
[----:B------:R-:W-:Y:S01]  /*7f70*/  HMMA.16816.F32.BF16 R196, R180, R60, R196 ;  /* 0x0000003cb4c4723c */ /* 0x000fe200000418c4 */
[----:B------:R-:W-:Y:S02]  /*7f80*/  I2FP.F32.S32 R9, R8 ;  /* 0x0000000800097245 */ /* 0x000fe40000201400 */
[C---:B------:R-:W-:Y:S02]  /*7f90*/  ISETP.GE.AND P6, PT, R8.reuse, R228, PT ;  /* 0x000000e40800720c */ /* 0x040fe40003fc6270 */
[C---:B------:R-:W-:Y:S01]  /*7fa0*/  ISETP.GE.AND P0, PT, R8.reuse, R229, PT ;  /* 0x000000e50800720c */ /* 0x040fe20003f06270 */
[----:B------:R-:W-:Y:S01]  /*7fb0*/  HMMA.16816.F32.BF16 R40, R12, R10, R40 ;  /* 0x0000000a0c28723c */ /* 0x000fe20000041828 */
[----:B------:R-:W-:Y:S01]  /*7fc0*/  FFMA.FTZ R6, R9, UR5, R6 ;  /* 0x0000000509067c23 */ /* 0x000fe20008010006 */
[C---:B------:R-:W-:Y:S02]  /*7fd0*/  ISETP.GE.AND P2, PT, R8.reuse, R227, PT ;  /* 0x000000e30800720c */ /* 0x040fe40003f46270 */
[----:B------:R-:W-:Y:S01]  /*7fe0*/  ISETP.GE.AND P1, PT, R8, R226, PT ;  /* 0x000000e20800720c */ /* 0x000fe20003f26270 */
[----:B------:R-:W-:Y:S01]  /*7ff0*/  VIADD R8, R165, 0x20 ;  /* 0x00000020a5087836 */ /* 0x000fe20000000000 */
[----:B------:R-:W-:Y:S01]  /*8000*/  HMMA.16816.F32.BF16 R184, R244, R210, R184 ;  /* 0x000000d2f4b8723c */ /* 0x000fe200000418b8 */
[C---:B------:R-:W-:Y:S01]  /*8010*/  FFMA.FTZ R44, R9.reuse, UR5, R44 ;  /* 0x00000005092c7c23 */ /* 0x040fe2000801002c */
[----:B------:R-:W-:-:S04]  /*8020*/  FFMA.FTZ R46, R9, UR5, R46 ;  /* 0x00000005092e7c23 */ /* 0x000fc8000801002e */
[----:B------:R-:W-:Y:S01]  /*8030*/  HMMA.16816.F32.BF16 R36, R16, R10, R36 ;  /* 0x0000000a1024723c */ /* 0x000fe20000041824 */
[----:B------:R-:W-:Y:S01]  /*8040*/  FFMA.FTZ R211, R9, UR5, R4 ;  /* 0x0000000509d37c23 */ /* 0x000fe20008010004 */
[----:B------:R-:W-:Y:S01]  /*8050*/  VIADD R4, R165, 0x11 ;  /* 0x00000011a5047836 */ /* 0x000fe20000000000 */
[----:B------:R-:W-:-:S03]  /*8060*/  I2FP.F32.S32 R9, R8 ;  /* 0x0000000800097245 */ /* 0x000fc60000201400 */
[----:B------:R-:W-:Y:S01]  /*8070*/  HMMA.16816.F32.BF16 R204, R244, R216, R204 ;  /* 0x000000d8f4cc723c */ /* 0x000fe200000418cc */
[----:B------:R-:W-:Y:S02]  /*8080*/  FSEL R211, R211, -INF , !P0 ;  /* 0xff800000d3d37808 */ /* 0x000fe40004000000 */
[----:B------:R-:W-:-:S03]  /*8090*/  ISETP.GE.AND P0, PT, R4, R229, PT ;  /* 0x000000e50400720c */ /* 0x000fc60003f06270 */
[C---:B------:R-:W-:Y:S01]  /*80a0*/  HMMA.16816.F32.BF16 R192, R244.reuse, R214, R192 ;  /* 0x000000d6f4c0723c */ /* 0x040fe200000418c0 */
[----:B------:R-:W-:Y:S02]  /*80b0*/  FSEL R216, R6, -INF , !P6 ;  /* 0xff80000006d87808 */ /* 0x000fe40007000000 */
[----:B------:R-:W-:Y:S02]  /*80c0*/  I2FP.F32.S32 R6, R4 ;  /* 0x0000000400067245 */ /* 0x000fe40000201400 */
[----:B------:R-:W-:Y:S01]  /*80d0*/  ISETP.GE.AND P6, PT, R4, R228, PT ;  /* 0x000000e40400720c */ /* 0x000fe20003fc6270 */
[C---:B------:R-:W-:Y:S02]  /*80e0*/  HMMA.16816.F32.BF16 R200, R244.reuse, R218, R200 ;  /* 0x000000daf4c8723c */ /* 0x040fe400000418c8 */
[C---:B------:R-:W-:Y:S01]  /*80f0*/  FFMA.FTZ R5, R6.reuse, UR5, R5 ;  /* 0x0000000506057c23 */ /* 0x040fe20008010005 */
[C---:B------:R-:W-:Y:S01]  /*8100*/  FFMA.FTZ R7, R6.reuse, UR5, R7 ;  /* 0x0000000506077c23 */ /* 0x040fe20008010007 */
[C---:B------:R-:W-:Y:S01]  /*8110*/  FFMA.FTZ R45, R6.reuse, UR5, R45 ;  /* 0x00000005062d7c23 */ /* 0x040fe2000801002d */
[----:B------:R-:W-:Y:S01]  /*8120*/  FFMA.FTZ R47, R6, UR5, R47 ;  /* 0x00000005062f7c23 */ /* 0x000fe2000801002f */
[----:B------:R-:W-:Y:S01]  /*8130*/  HMMA.16816.F32.BF16 R188, R244, R208, R188 ;  /* 0x000000d0f4bc723c */ /* 0x000fe200000418bc */
[----:B------:R-:W-:-:S02]  /*8140*/  FSEL R217, R5, -INF , !P0 ;  /* 0xff80000005d97808 */ /* 0x000fc40004000000 */
[----:B------:R-:W-:-:S03]  /*8150*/  FSEL R218, R7, -INF , !P6 ;  /* 0xff80000007da7808 */ /* 0x000fc60007000000 */
[-C--:B---3--:R-:W-:Y:S01]  /*8160*/  HMMA.16816.F32.BF16 R196, R16, R64.reuse, R196 ;  /* 0x0000004010c4723c */ /* 0x088fe200000418c4 */
[----:B------:R-:W-:Y:S02]  /*8170*/  FSEL R209, R44, -INF , !P2 ;  /* 0xff8000002cd17808 */ /* 0x000fe40005000000 */
[----:B------:R-:W-:Y:S02]  /*8180*/  FSEL R245, R46, -INF , !P1 ;  /* 0xff8000002ef57808 */ /* 0x000fe40004800000 */
[C---:B------:R-:W-:Y:S01]  /*8190*/  ISETP.GE.AND P2, PT, R4.reuse, R227, PT ;  /* 0x000000e30400720c */ /* 0x040fe20003f46270 */
[----:B------:R-:W-:Y:S01]  /*81a0*/  HMMA.16816.F32.BF16 R32, R12, R64, R32 ;  /* 0x000000400c20723c */ /* 0x000fe20000041820 */
[----:B------:R-:W-:Y:S01]  /*81b0*/  ISETP.GE.AND P1, PT, R4, R226, PT ;  /* 0x000000e20400720c */ /* 0x000fe20003f26270 */
[----:B------:R-:W-:Y:S01]  /*81c0*/  VIADD R4, R165, 0x18 ;  /* 0x00000018a5047836 */ /* 0x000fe20000000000 */
[----:B------:R-:W-:Y:S02]  /*81d0*/  FSEL R249, R45, -INF , !P2 ;  /* 0xff8000002df97808 */ /* 0x000fe40005000000 */
[----:B------:R-:W-:Y:S01]  /*81e0*/  FSEL R247, R47, -INF , !P1 ;  /* 0xff8000002ff77808 */ /* 0x000fe20004800000 */
[----:B------:R-:W-:Y:S01]  /*81f0*/  HMMA.16816.F32.BF16 R28, R176, R62, R28 ;  /* 0x0000003eb01c723c */ /* 0x000fe2000004181c */
[----:B------:R-:W-:-:S02]  /*8200*/  I2FP.F32.S32 R5, R4 ;  /* 0x0000000400057245 */ /* 0x000fc40000201400 */
[C---:B------:R-:W-:Y:S02]  /*8210*/  ISETP.GE.AND P0, PT, R4.reuse, R229, PT ;  /* 0x000000e50400720c */ /* 0x040fe40003f06270 */
[C---:B------:R-:W-:Y:S01]  /*8220*/  ISETP.GE.AND P6, PT, R4.reuse, R228, PT ;  /* 0x000000e40400720c */ /* 0x040fe20003fc6270 */
[C---:B------:R-:W-:Y:S01]  /*8230*/  FFMA.FTZ R251, R5.reuse, UR5, R40 ;  /* 0x0000000505fb7c23 */ /* 0x040fe20008010028 */
[C---:B------:R-:W-:Y:S01]  /*8240*/  ISETP.GE.AND P2, PT, R4.reuse, R227, PT ;  /* 0x000000e30400720c */ /* 0x040fe20003f46270 */
[----:B------:R-:W-:Y:S01]  /*8250*/  FFMA.FTZ R36, R5, UR5, R36 ;  /* 0x0000000505247c23 */ /* 0x000fe20008010024 */
[----:B------:R-:W-:Y:S01]  /*8260*/  ISETP.GE.AND P1, PT, R4, R226, PT ;  /* 0x000000e20400720c */ /* 0x000fe20003f26270 */
[----:B------:R-:W-:Y:S02]  /*8270*/  VIADD R4, R165, 0x19 ;  /* 0x00000019a5047836 */ /* 0x000fe40000000000 */
[C---:B------:R-:W-:Y:S01]  /*8280*/  FFMA.FTZ R38, R5.reuse, UR5, R38 ;  /* 0x0000000505267c23 */ /* 0x040fe20008010026 */
[----:B------:R-:W-:Y:S01]  /*8290*/  FFMA.FTZ R40, R5, UR5, R42 ;  /* 0x0000000505287c23 */ /* 0x000fe2000801002a */
[----:B------:R-:W-:Y:S01]  /*82a0*/  FSEL R219, R36, -INF , !P0 ;  /* 0xff80000024db7808 */ /* 0x000fe20004000000 */
[----:B------:R-:W-:Y:S01]  /*82b0*/  HMMA.16816.F32.BF16 R192, R180, R62, R192 ;  /* 0x0000003eb4c0723c */ /* 0x000fe200000418c0 */
[----:B------:R-:W-:Y:S01]  /*82c0*/  I2FP.F32.S32 R10, R4 ;  /* 0x00000004000a7245 */ /* 0x000fe20000201400 */
[C---:B------:R-:W-:Y:S01]  /*82d0*/  FFMA.FTZ R46, R9.reuse, UR5, R198 ;  /* 0x00000005092e7c23 */ /* 0x040fe200080100c6 */
[----:B------:R-:W-:Y:S01]  /*82e0*/  FSEL R42, R38, -INF , !P6 ;  /* 0xff800000262a7808 */ /* 0x000fe20007000000 */
        /* <DEDUP_REMOVED lines=9> */
[C---:B------:R-:W-:Y:S01]  /*8380*/  ISETP.GE.AND P2, PT, R4.reuse, R227, PT ;  /* 0x000000e30400720c */ /* 0x040fe20003f46270 */
[----:B------:R-:W-:Y:S01]  /*8390*/  HMMA.16816.F32.BF16 R24, R176, R56, R24 ;  /* 0x00000038b018723c */ /* 0x000fe20000041818 */
[----:B------:R-:W-:Y:S01]  /*83a0*/  ISETP.GE.AND P1, PT, R4, R226, PT ;  /* 0x000000e20400720c */ /* 0x000fe20003f26270 */
[----:B------:R-:W-:Y:S01]  /*83b0*/  FFMA.FTZ R34, R9, UR5, R34 ;  /* 0x0000000509227c23 */ /* 0x000fe20008010022 */
[----:B------:R-:W1:Y:S01]  /*83c0*/  LDSM.16.M88.4 R4, [R220+0x8c00] ;  /* 0x008c0000dc04783b */ /* 0x000e620000000200 */
[----:B------:R-:W-:-:S02]  /*83d0*/  FSEL R43, R41, -INF , !P2 ;  /* 0xff800000292b7808 */ /* 0x000fc40005000000 */
[----:B------:R-:W-:Y:S01]  /*83e0*/  FSEL R244, R37, -INF , !P0 ;  /* 0xff80000025f47808 */ /* 0x000fe20004000000 */
[----:B------:R-:W-:Y:S01]  /*83f0*/  HMMA.16816.F32.BF16 R188, R180, R56, R188 ;  /* 0x00000038b4bc723c */ /* 0x000fe200000418bc */
[----:B------:R-:W-:Y:S02]  /*8400*/  FSEL R243, R39, -INF , !P6 ;  /* 0xff80000027f37808 */ /* 0x000fe40007000000 */
[----:B------:R-:W-:Y:S02]  /*8410*/  FSEL R41, R10, -INF , !P1 ;  /* 0xff8000000a297808 */ /* 0x000fe40004800000 */
[C---:B------:R-:W-:Y:S01]  /*8420*/  ISETP.GE.AND P0, PT, R8.reuse, R229, PT ;  /* 0x000000e50800720c */ /* 0x040fe20003f06270 */
[----:B------:R-:W-:Y:S01]  /*8430*/  HMMA.16816.F32.BF16 R20, R176, R58, R20 ;  /* 0x0000003ab014723c */ /* 0x000fe20000041814 */
[C---:B------:R-:W-:Y:S01]  /*8440*/  ISETP.GE.AND P6, PT, R8.reuse, R228, PT ;  /* 0x000000e40800720c */ /* 0x040fe20003fc6270 */
[----:B------:R-:W-:Y:S01]  /*8450*/  FFMA.FTZ R56, R9, UR5, R196 ;  /* 0x0000000509387c23 */ /* 0x000fe200080100c4 */
[----:B------:R-:W-:-:S02]  /*8460*/  ISETP.GE.AND P2, PT, R8, R227, PT ;  /* 0x000000e30800720c */ /* 0x000fc40003f46270 */
[----:B------:R-:W-:Y:S01]  /*8470*/  ISETP.GE.AND P1, PT, R8, R226, PT ;  /* 0x000000e20800720c */ /* 0x000fe20003f26270 */
[C---:B------:R-:W-:Y:S01]  /*8480*/  VIADD R8, R165.reuse, 0x21 ;  /* 0x00000021a5087836 */ /* 0x040fe20000000000 */
[----:B------:R-:W-:Y:S01]  /*8490*/  FSEL R56, R56, -INF , !P0 ;  /* 0xff80000038387808 */ /* 0x000fe20004000000 */
[----:B------:R-:W-:Y:S01]  /*84a0*/  HMMA.16816.F32.BF16 R184, R180, R58, R184 ;  /* 0x0000003ab4b8723c */ /* 0x000fe200000418b8 */
[----:B------:R-:W-:Y:S02]  /*84b0*/  FSEL R46, R46, -INF , !P6 ;  /* 0xff8000002e2e7808 */ /* 0x000fe40007000000 */
[----:B------:R-:W-:Y:S02]  /*84c0*/  I2FP.F32.S32 R10, R8 ;  /* 0x00000008000a7245 */ /* 0x000fe40000201400 */
[----:B------:R-:W-:Y:S01]  /*84d0*/  FSEL R198, R32, -INF , !P2 ;  /* 0xff80000020c67808 */ /* 0x000fe20005000000 */
[-C--:B------:R-:W-:Y:S01]  /*84e0*/  HMMA.16816.F32.BF16 R28, R12, R66.reuse, R28 ;  /* 0x000000420c1c723c */ /* 0x080fe2000004181c */
[----:B------:R-:W-:Y:S01]  /*84f0*/  FSEL R196, R34, -INF , !P1 ;  /* 0xff80000022c47808 */ /* 0x000fe20004800000 */
[----:B------:R-:W-:Y:S01]  /*8500*/  FFMA.FTZ R59, R10, UR5, R197 ;  /* 0x000000050a3b7c23 */ /* 0x000fe200080100c5 */
[----:B------:R-:W-:Y:S01]  /*8510*/  ISETP.GE.AND P0, PT, R8, R229, PT ;  /* 0x000000e50800720c */ /* 0x000fe20003f06270 */
[----:B------:R-:W-:Y:S01]  /*8520*/  FFMA.FTZ R58, R10, UR5, R199 ;  /* 0x000000050a3a7c23 */ /* 0x000fe200080100c7 */
[----:B------:R-:W-:Y:S01]  /*8530*/  ISETP.GE.AND P6, PT, R8, R228, PT ;  /* 0x000000e40800720c */ /* 0x000fe20003fc6270 */
[----:B------:R-:W-:Y:S01]  /*8540*/  FFMA.FTZ R33, R10, UR5, R33 ;  /* 0x000000050a217c23 */ /* 0x000fe20008010021 */
[----:B------:R-:W-:Y:S01]  /*8550*/  ISETP.GE.AND P2, PT, R8, R227, PT ;  /* 0x000000e30800720c */ /* 0x000fe20003f46270 */
[----:B------:R-:W-:Y:S01]  /*8560*/  FFMA.FTZ R35, R10, UR5, R35 ;  /* 0x000000050a237c23 */ /* 0x000fe20008010023 */
[----:B------:R-:W-:Y:S01]  /*8570*/  ISETP.GE.AND P1, PT, R8, R226, PT ;  /* 0x000000e20800720c */ /* 0x000fe20003f26270 */
[----:B------:R-:W-:Y:S01]  /*8580*/  VIADD R8, R165, 0x28 ;  /* 0x00000028a5087836 */ /* 0x000fe20000000000 */
[----:B------:R-:W-:Y:S01]  /*8590*/  HMMA.16816.F32.BF16 R192, R16, R66, R192 ;  /* 0x0000004210c0723c */ /* 0x000fe200000418c0 */
[----:B------:R-:W-:-:S02]  /*85a0*/  FSEL R59, R59, -INF , !P0 ;  /* 0xff8000003b3b7808 */ /* 0x000fc40004000000 */
[----:B------:R-:W-:Y:S02]  /*85b0*/  FSEL R58, R58, -INF , !P6 ;  /* 0xff8000003a3a7808 */ /* 0x000fe40007000000 */
[----:B------:R-:W-:Y:S01]  /*85c0*/  FSEL R197, R33, -INF , !P2 ;  /* 0xff80000021c57808 */ /* 0x000fe20005000000 */
[-C--:B-1----:R-:W-:Y:S01]  /*85d0*/  HMMA.16816.F32.BF16 R188, R16, R4.reuse, R188 ;  /* 0x0000000410bc723c */ /* 0x082fe200000418bc */
[----:B------:R-:W-:Y:S02]  /*85e0*/  FSEL R208, R35, -INF , !P1 ;  /* 0xff80000023d07808 */ /* 0x000fe40004800000 */
[C---:B------:R-:W-:Y:S02]  /*85f0*/  ISETP.GE.AND P0, PT, R8.reuse, R229, PT ;  /* 0x000000e50800720c */ /* 0x040fe40003f06270 */
[C---:B------:R-:W-:Y:S01]  /*8600*/  ISETP.GE.AND P6, PT, R8.reuse, R228, PT ;  /* 0x000000e40800720c */ /* 0x040fe20003fc6270 */
[----:B------:R-:W-:Y:S01]  /*8610*/  HMMA.16816.F32.BF16 R24, R12, R4, R24 ;  /* 0x000000040c18723c */ /* 0x000fe20000041818 */
[----:B------:R-:W-:-:S02]  /*8620*/  ISETP.GE.AND P2, PT, R8, R227, PT ;  /* 0x000000e30800720c */ /* 0x000fc40003f46270 */
[----:B------:R-:W-:Y:S02]  /*8630*/  I2FP.F32.S32 R33, R8 ;  /* 0x0000000800217245 */ /* 0x000fe40000201400 */
[----:B------:R-:W-:Y:S01]  /*8640*/  ISETP.GE.AND P1, PT, R8, R226, PT ;  /* 0x000000e20800720c */ /* 0x000fe20003f26270 */
[----:B------:R-:W-:Y:S01]  /*8650*/  HMMA.16816.F32.BF16 R52, R176, R172, R52 ;  /* 0x000000acb034723c */ /* 0x000fe20000041834 */
[----:B------:R-:W1:Y:S01]  /*8660*/  LDSM.16.M88.4 R8, [R220+0x8000] ;  /* 0x00800000dc08783b */ /* 0x000e620000000200 */
[C---:B------:R-:W-:Y:S01]  /*8670*/  FFMA.FTZ R28, R33.reuse, UR5, R28 ;  /* 0x00000005211c7c23 */ /* 0x040fe2000801001c */
[----:B------:R-:W-:Y:S01]  /*8680*/  FFMA.FTZ R30, R33, UR5, R30 ;  /* 0x00000005211e7c23 */ /* 0x000fe2000801001e */
[----:B------:R-:W-:Y:S01]  /*8690*/  VIADD R5, R165, 0x29 ;  /* 0x00000029a5057836 */ /* 0x000fe20000000000 */
[----:B------:R-:W-:-:S04]  /*86a0*/  DEPBAR.LE SB0, 0x0 ;  /* 0x000080000000791a */ /* 0x000fc80000000000 */
[----:B------:R-:W-:Y:S01]  /*86b0*/  HMMA.16816.F32.BF16 R204, R180, R172, R204 ;  /* 0x000000acb4cc723c */ /* 0x000fe200000418cc */
[C---:B------:R-:W-:Y:S01]  /*86c0*/  FFMA.FTZ R63, R33.reuse, UR5, R192 ;  /* 0x00000005213f7c23 */ /* 0x040fe200080100c0 */
[----:B------:R-:W-:Y:S01]  /*86d0*/  FFMA.FTZ R62, R33, UR5, R194 ;  /* 0x00000005213e7c23 */ /* 0x000fe200080100c2 */
        /* <DEDUP_REMOVED lines=8> */
[----:B------:R-:W-:Y:S02]  /*8760*/  I2FP.F32.S32 R4, R5 ;  /* 0x0000000500047245 */ /* 0x000fe40000201400 */
[C---:B------:R-:W-:Y:S01]  /*8770*/  ISETP.GE.AND P2, PT, R5.reuse, R227, PT ;  /* 0x000000e30500720c */ /* 0x040fe20003f46270 */
[-C--:B------:R-:W-:Y:S01]  /*8780*/  HMMA.16816.F32.BF16 R48, R176, R174.reuse, R48 ;  /* 0x000000aeb030723c */ /* 0x080fe20000041830 */
[----:B------:R-:W-:Y:S01]  /*8790*/  ISETP.GE.AND P1, PT, R5, R226, PT ;  /* 0x000000e20500720c */ /* 0x000fe20003f26270 */
[----:B------:R-:W-:Y:S02]  /*87a0*/  VIADD R5, R165, 0x30 ;  /* 0x00000030a5057836 */ /* 0x000fe40000000000 */
[C---:B------:R-:W-:Y:S01]  /*87b0*/  FFMA.FTZ R210, R4.reuse, UR5, R31 ;  /* 0x0000000504d27c23 */ /* 0x040fe2000801001f */
[C---:B------:R-:W-:Y:S01]  /*87c0*/  FFMA.FTZ R173, R4.reuse, UR5, R193 ;  /* 0x0000000504ad7c23 */ /* 0x040fe200080100c1 */
[----:B------:R-:W-:Y:S01]  /*87d0*/  FFMA.FTZ R29, R4, UR5, R29 ;  /* 0x00000005041d7c23 */ /* 0x000fe2000801001d */
[----:B------:R-:W-:Y:S01]  /*87e0*/  HMMA.16816.F32.BF16 R200, R180, R174, R200 ;  /* 0x000000aeb4c8723c */ /* 0x000fe200000418c8 */
[----:B------:R-:W-:-:S02]  /*87f0*/  I2FP.F32.S32 R31, R5 ;  /* 0x00000005001f7245 */ /* 0x000fc40000201400 */
[----:B------:R-:W-:Y:S02]  /*8800*/  FSEL R173, R173, -INF , !P0 ;  /* 0xff800000adad7808 */ /* 0x000fe40004000000 */
[----:B------:R-:W-:Y:S01]  /*8810*/  FSEL R210, R210, -INF , !P1 ;  /* 0xff800000d2d27808 */ /* 0x000fe20004800000 */
[----:B------:R-:W-:Y:S01]  /*8820*/  FFMA.FTZ R47, R31, UR5, R188 ;  /* 0x000000051f2f7c23 */ /* 0x000fe200080100bc */
[----:B------:R-:W-:Y:S01]  /*8830*/  FFMA.FTZ R174, R4, UR5, R195 ;  /* 0x0000000504ae7c23 */ /* 0x000fe200080100c3 */
[----:B------:R-:W-:Y:S01]  /*8840*/  FSEL R195, R29, -INF , !P2 ;  /* 0xff8000001dc37808 */ /* 0x000fe20005000000 */
[C---:B------:R-:W-:Y:S01]  /*8850*/  FFMA.FTZ R44, R31.reuse, UR5, R190 ;  /* 0x000000051f2c7c23 */ /* 0x040fe200080100be */
[C---:B------:R-:W-:Y:S01]  /*8860*/  FFMA.FTZ R24, R31.reuse, UR5, R24 ;  /* 0x000000051f187c23 */ /* 0x040fe20008010018 */
[----:B------:R-:W-:Y:S01]  /*8870*/  FFMA.FTZ R26, R31, UR5, R26 ;  /* 0x000000051f1a7c23 */ /* 0x000fe2000801001a */
[----:B------:R-:W-:Y:S01]  /*8880*/  FSEL R174, R174, -INF , !P6 ;  /* 0xff800000aeae7808 */ /* 0x000fe20007000000 */
[----:B------:R-:W-:Y:S01]  /*8890*/  VIADD R4, R165, 0x31 ;  /* 0x00000031a5047836 */ /* 0x000fe20000000000 */
[C---:B------:R-:W-:Y:S01]  /*88a0*/  ISETP.GE.AND P0, PT, R5.reuse, R229, PT ;  /* 0x000000e50500720c */ /* 0x040fe20003f06270 */
[----:B-1----:R-:W-:Y:S01]  /*88b0*/  HMMA.16816.F32.BF16 R52, R12, R8, R52 ;  /* 0x000000080c34723c */ /* 0x002fe20000041834 */
[----:B------:R-:W-:-:S02]  /*88c0*/  ISETP.GE.AND P6, PT, R5, R228, PT ;  /* 0x000000e40500720c */ /* 0x000fc40003fc6270 */
[C---:B------:R-:W-:Y:S02]  /*88d0*/  ISETP.GE.AND P2, PT, R5.reuse, R227, PT ;  /* 0x000000e30500720c */ /* 0x040fe40003f46270 */
[----:B------:R-:W-:Y:S01]  /*88e0*/  ISETP.GE.AND P1, PT, R5, R226, PT ;  /* 0x000000e20500720c */ /* 0x000fe20003f26270 */
[----:B------:R-:W-:Y:S01]  /*88f0*/  HMMA.16816.F32.BF16 R204, R16, R8, R204 ;  /* 0x0000000810cc723c */ /* 0x000fe200000418cc */
[----:B------:R-:W-:Y:S02]  /*8900*/  FSEL R47, R47, -INF , !P0 ;  /* 0xff8000002f2f7808 */ /* 0x000fe40004000000 */
[----:B------:R-:W-:Y:S02]  /*8910*/  FSEL R44, R44, -INF , !P6 ;  /* 0xff8000002c2c7808 */ /* 0x000fe40007000000 */
[----:B------:R-:W-:Y:S01]  /*8920*/  FSEL R177, R24, -INF , !P2 ;  /* 0xff80000018b17808 */ /* 0x000fe20005000000 */
[----:B------:R-:W-:Y:S01]  /*8930*/  HMMA.16816.F32.BF16 R48, R12, R10, R48 ;  /* 0x0000000a0c30723c */ /* 0x000fe20000041830 */
[----:B------:R-:W-:Y:S01]  /*8940*/  FSEL R61, R26, -INF , !P1 ;  /* 0xff8000001a3d7808 */ /* 0x000fe20004800000 */
[----:B------:R-:W-:Y:S01]  /*8950*/  BAR.SYNC.DEFER_BLOCKING 0x0 ;  /* 0x0000000000007b1d */ /* 0x000fe20000010000 */
[----:B------:R-:W-:-:S02]  /*8960*/  ISETP.GE.AND P0, PT, R4, R229, PT ;  /* 0x000000e50400720c */ /* 0x000fc40003f06270 */
[C---:B------:R-:W-:Y:S01]  /*8970*/  ISETP.GE.AND P6, PT, R4.reuse, R228, PT ;  /* 0x000000e40400720c */ /* 0x040fe20003fc6270 */
[----:B------:R-:W-:Y:S01]  /*8980*/  HMMA.16816.F32.BF16 R200, R16, R10, R200 ;  /* 0x0000000a10c8723c */ /* 0x000fe200000418c8 */
[----:B------:R-:W-:Y:S02]  /*8990*/  I2FP.F32.S32 R6, R4 ;  /* 0x0000000400067245 */ /* 0x000fe40000201400 */
[C---:B------:R-:W-:Y:S02]  /*89a0*/  ISETP.GE.AND P2, PT, R4.reuse, R227, PT ;  /* 0x000000e30400720c */ /* 0x040fe40003f46270 */
[----:B------:R-:W-:Y:S01]  /*89b0*/  ISETP.GE.AND P1, PT, R4, R226, PT ;  /* 0x000000e20400720c */ /* 0x000fe20003f26270 */
[----:B------:R-:W-:Y:S02]  /*89c0*/  VIADD R4, R165, 0x38 ;  /* 0x00000038a5047836 */ /* 0x000fe40000000000 */
[C---:B------:R-:W-:Y:S01]  /*89d0*/  FFMA.FTZ R60, R6.reuse, UR5, R189 ;  /* 0x00000005063c7c23 */ /* 0x040fe200080100bd */
[C---:B------:R-:W-:Y:S01]  /*89e0*/  FFMA.FTZ R45, R6.reuse, UR5, R191 ;  /* 0x00000005062d7c23 */ /* 0x040fe200080100bf */
[C---:B------:R-:W-:Y:S01]  /*89f0*/  FFMA.FTZ R25, R6.reuse, UR5, R25 ;  /* 0x0000000506197c23 */ /* 0x040fe20008010019 */
[----:B------:R-:W-:Y:S01]  /*8a00*/  FFMA.FTZ R27, R6, UR5, R27 ;  /* 0x00000005061b7c23 */ /* 0x000fe2000801001b */
[----:B------:R-:W-:-:S02]  /*8a10*/  I2FP.F32.S32 R5, R4 ;  /* 0x0000000400057245 */ /* 0x000fc40000201400 */
[----:B------:R-:W-:Y:S02]  /*8a20*/  FSEL R60, R60, -INF , !P0 ;  /* 0xff8000003c3c7808 */ /* 0x000fe40004000000 */
[----:B------:R-:W-:Y:S01]  /*8a30*/  FSEL R45, R45, -INF , !P6 ;  /* 0xff8000002d2d7808 */ /* 0x000fe20007000000 */
[----:B------:R-:W-:Y:S01]  /*8a40*/  FFMA.FTZ R64, R5, UR5, R184 ;  /* 0x0000000505407c23 */ /* 0x000fe200080100b8 */
[----:B------:R-:W-:Y:S01]  /*8a50*/  FSEL R188, R25, -INF , !P2 ;  /* 0xff80000019bc7808 */ /* 0x000fe20005000000 */
[C---:B------:R-:W-:Y:S01]  /*8a60*/  FFMA.FTZ R20, R5.reuse, UR5, R20 ;  /* 0x0000000505147c23 */ /* 0x040fe20008010014 */
[C---:B------:R-:W-:Y:S01]  /*8a70*/  FFMA.FTZ R57, R5.reuse, UR5, R186 ;  /* 0x0000000505397c23 */ /* 0x040fe200080100ba */
[C---:B------:R-:W-:Y:S01]  /*8a80*/  ISETP.GE.AND P0, PT, R4.reuse, R229, PT ;  /* 0x000000e50400720c */ /* 0x040fe20003f06270 */
[----:B------:R-:W-:Y:S01]  /*8a90*/  FFMA.FTZ R22, R5, UR5, R22 ;  /* 0x0000000505167c23 */ /* 0x000fe20008010016 */
[C---:B------:R-:W-:Y:S02]  /*8aa0*/  ISETP.GE.AND P6, PT, R4.reuse, R228, PT ;  /* 0x000000e40400720c */ /* 0x040fe40003fc6270 */
[----:B------:R-:W-:-:S02]  /*8ab0*/  ISETP.GE.AND P2, PT, R4, R227, PT ;  /* 0x000000e30400720c */ /* 0x000fc40003f46270 */
        /* <DEDUP_REMOVED lines=8> */
[C---:B------:R-:W-:Y:S01]  /*8b40*/  ISETP.GE.AND P6, PT, R165.reuse, R227, PT ;  /* 0x000000e3a500720c */ /* 0x040fe20003fc6270 */
[----:B------:R-:W-:Y:S01]  /*8b50*/  IMAD.U32 R5, RZ, RZ, UR21 ;  /* 0x00000015ff057e24 */ /* 0x000fe2000f8e00ff */
[C---:B------:R-:W-:Y:S01]  /*8b60*/  ISETP.GE.AND P2, PT, R165.reuse, R226, PT ;  /* 0x000000e2a500720c */ /* 0x040fe20003f46270 */
[----:B------:R-:W-:Y:S01]  /*8b70*/  VIADD R165, R165, 0x39 ;  /* 0x00000039a5a57836 */ /* 0x000fe20000000000 */
[----:B------:R-:W-:-:S02]  /*8b80*/  FSEL R167, R27, -INF , !P1 ;  /* 0xff8000001ba77808 */ /* 0x000fc40004800000 */
[----:B------:R-:W-:Y:S01]  /*8b90*/  ISETP.GE.AND P1, PT, R4, R226, PT ;  /* 0x000000e20400720c */ /* 0x000fe20003f26270 */
[----:B------:R-:W-:Y:S01]  /*8ba0*/  IMAD R4, R5, 0x40, R238 ;  /* 0x0000004005047824 */ /* 0x000fe200078e02ee */
[----:B------:R-:W-:Y:S02]  /*8bb0*/  I2FP.F32.S32 R6, R165 ;  /* 0x000000a500067245 */ /* 0x000fe40000201400 */
[----:B------:R-:W-:Y:S01]  /*8bc0*/  FSEL R172, R22, -INF , !P1 ;  /* 0xff80000016ac7808 */ /* 0x000fe20004800000 */
[----:B------:R-:W-:Y:S01]  /*8bd0*/  VIADD R5, R4, 0x1 ;  /* 0x0000000104057836 */ /* 0x000fe20000000000 */
[----:B------:R-:W-:Y:S01]  /*8be0*/  FSEL R20, R20, -INF , !P0 ;  /* 0xff80000014147808 */ /* 0x000fe20004000000 */
[C---:B------:R-:W-:Y:S01]  /*8bf0*/  FFMA.FTZ R175, R6.reuse, UR5, R185 ;  /* 0x0000000506af7c23 */ /* 0x040fe200080100b9 */
[----:B------:R-:W-:Y:S01]  /*8c00*/  FSEL R15, R15, -INF , !P6 ;  /* 0xff8000000f0f7808 */ /* 0x000fe20007000000 */
[----:B------:R-:W-:Y:S01]  /*8c10*/  FFMA.FTZ R52, R6, UR5, R187 ;  /* 0x0000000506347c23 */ /* 0x000fe200080100bb */
[----:B------:R-:W-:Y:S01]  /*8c20*/  FSEL R14, R14, -INF , !P2 ;  /* 0xff8000000e0e7808 */ /* 0x000fe20005000000 */
[C---:B------:R-:W-:Y:S01]  /*8c30*/  FFMA.FTZ R21, R6.reuse, UR5, R21 ;  /* 0x0000000506157c23 */ /* 0x040fe20008010015 */
[----:B------:R-:W-:Y:S01]  /*8c40*/  FFMA.FTZ R23, R6, UR5, R23 ;  /* 0x0000000506177c23 */ /* 0x000fe20008010017 */
[----:B------:R-:W-:-:S02]  /*8c50*/  ISETP.GE.AND P1, PT, R165, R229, PT ;  /* 0x000000e5a500720c */ /* 0x000fc40003f26270 */
[C---:B------:R-:W-:Y:S02]  /*8c60*/  ISETP.GE.AND P0, PT, R165.reuse, R228, PT ;  /* 0x000000e4a500720c */ /* 0x040fe40003f06270 */
[C---:B------:R-:W-:Y:S02]  /*8c70*/  ISETP.GE.AND P6, PT, R165.reuse, R227, PT ;  /* 0x000000e3a500720c */ /* 0x040fe40003fc6270 */
[----:B------:R-:W-:Y:S02]  /*8c80*/  ISETP.GE.AND P2, PT, R165, R226, PT ;  /* 0x000000e2a500720c */ /* 0x000fe40003f46270 */
[----:B------:R-:W-:Y:S02]  /*8c90*/  FSEL R175, R175, -INF , !P1 ;  /* 0xff800000afaf7808 */ /* 0x000fe40004800000 */
[----:B------:R-:W-:Y:S02]  /*8ca0*/  FSEL R52, R52, -INF , !P0 ;  /* 0xff80000034347808 */ /* 0x000fe40004000000 */
[----:B------:R-:W-:-:S02]  /*8cb0*/  FSEL R187, R21, -INF , !P6 ;  /* 0xff80000015bb7808 */ /* 0x000fc40007000000 */
[----:B------:R-:W-:Y:S02]  /*8cc0*/  FSEL R176, R23, -INF , !P2 ;  /* 0xff80000017b07808 */ /* 0x000fe40005000000 */
[C---:B------:R-:W-:Y:S02]  /*8cd0*/  ISETP.GE.AND P1, PT, R5.reuse, R229, PT ;  /* 0x000000e50500720c */ /* 0x040fe40003f26270 */
[C---:B------:R-:W-:Y:S02]  /*8ce0*/  ISETP.GE.AND P0, PT, R5.reuse, R228, PT ;  /* 0x000000e40500720c */ /* 0x040fe40003f06270 */
[----:B------:R-:W-:Y:S02]  /*8cf0*/  I2FP.F32.S32 R8, R5 ;  /* 0x0000000500087245 */ /* 0x000fe40000201400 */
[C---:B------:R-:W-:Y:S02]  /*8d00*/  ISETP.GE.AND P6, PT, R5.reuse, R227, PT ;  /* 0x000000e30500720c */ /* 0x040fe40003fc6270 */
[----:B------:R-:W-:Y:S01]  /*8d10*/  I2FP.F32.S32 R6, R5 ;  /* 0x0000000500067245 */ /* 0x000fe20000201400 */
[----:B------:R-:W-:Y:S01]  /*8d20*/  FFMA.FTZ R8, R8, UR5, R205 ;  /* 0x0000000508087c23 */ /* 0x000fe200080100cd */
[----:B------:R-:W-:Y:S01]  /*8d30*/  ISETP.GE.AND P2, PT, R5, R226, PT ;  /* 0x000000e20500720c */ /* 0x000fe20003f46270 */
[----:B------:R-:W-:-:S02]  /*8d40*/  VIADD R5, R4, 0x8 ;  /* 0x0000000804057836 */ /* 0x000fc40000000000 */
[C---:B------:R-:W-:Y:S01]  /*8d50*/  FFMA.FTZ R17, R6.reuse, UR5, R53 ;  /* 0x0000000506117c23 */ /* 0x040fe20008010035 */
[C---:B------:R-:W-:Y:S01]  /*8d60*/  FFMA.FTZ R24, R6.reuse, UR5, R207 ;  /* 0x0000000506187c23 */ /* 0x040fe200080100cf */
[----:B------:R-:W-:Y:S01]  /*8d70*/  FFMA.FTZ R16, R6, UR5, R55 ;  /* 0x0000000506107c23 */ /* 0x000fe20008010037 */
[----:B------:R-:W-:Y:S02]  /*8d80*/  I2FP.F32.S32 R7, R5 ;  /* 0x0000000500077245 */ /* 0x000fe40000201400 */
[----:B------:R-:W-:Y:S02]  /*8d90*/  FSEL R29, R8, -INF , !P1 ;  /* 0xff800000081d7808 */ /* 0x000fe40004800000 */
[----:B------:R-:W-:Y:S01]  /*8da0*/  ISETP.GE.AND P1, PT, R5, R229, PT ;  /* 0x000000e50500720c */ /* 0x000fe20003f26270 */
[C---:B------:R-:W-:Y:S01]  /*8db0*/  FFMA.FTZ R31, R7.reuse, UR5, R200 ;  /* 0x00000005071f7c23 */ /* 0x040fe200080100c8 */
[----:B------:R-:W-:Y:S01]  /*8dc0*/  FSEL R24, R24, -INF , !P0 ;  /* 0xff80000018187808 */ /* 0x000fe20004000000 */
[----:B------:R-:W-:Y:S01]  /*8dd0*/  FFMA.FTZ R26, R7, UR5, R202 ;  /* 0x00000005071a7c23 */ /* 0x000fe200080100ca */
[----:B------:R-:W-:Y:S01]  /*8de0*/  FSEL R17, R17, -INF , !P6 ;  /* 0xff80000011117808 */ /* 0x000fe20007000000 */
[C---:B------:R-:W-:Y:S01]  /*8df0*/  FFMA.FTZ R19, R7.reuse, UR5, R48 ;  /* 0x0000000507137c23 */ /* 0x040fe20008010030 */
[----:B------:R-:W-:Y:S01]  /*8e00*/  FSEL R16, R16, -INF , !P2 ;  /* 0xff80000010107808 */ /* 0x000fe20005000000 */
[----:B------:R-:W-:Y:S01]  /*8e10*/  FFMA.FTZ R18, R7, UR5, R50 ;  /* 0x0000000507127c23 */ /* 0x000fe20008010032 */
[----:B------:R-:W-:-:S02]  /*8e20*/  ISETP.GE.AND P0, PT, R5, R228, PT ;  /* 0x000000e40500720c */ /* 0x000fc40003f06270 */
[C---:B------:R-:W-:Y:S02]  /*8e30*/  ISETP.GE.AND P6, PT, R5.reuse, R227, PT ;  /* 0x000000e30500720c */ /* 0x040fe40003fc6270 */
[----:B------:R-:W-:Y:S02]  /*8e40*/  ISETP.GE.AND P2, PT, R5, R226, PT ;  /* 0x000000e20500720c */ /* 0x000fe40003f46270 */
[----:B------:R-:W-:Y:S02]  /*8e50*/  FSEL R31, R31, -INF , !P1 ;  /* 0xff8000001f1f7808 */ /* 0x000fe40004800000 */
[----:B------:R-:W-:Y:S02]  /*8e60*/  I2FP.F32.S32 R5, R4 ;  /* 0x0000000400057245 */ /* 0x000fe40000201400 */
[C---:B------:R-:W-:Y:S01]  /*8e70*/  ISETP.GE.AND P1, PT, R4.reuse, R229, PT ;  /* 0x000000e50400720c */ /* 0x040fe20003f26270 */
[----:B------:R-:W-:Y:S01]  /*8e80*/  VIADD R4, R4, 0x9 ;  /* 0x0000000904047836 */ /* 0x000fe20000000000 */
[----:B------:R-:W-:Y:S01]  /*8e90*/  FSEL R26, R26, -INF , !P0 ;  /* 0xff8000001a1a7808 */ /* 0x000fe20004000000 */
[----:B------:R-:W-:Y:S01]  /*8ea0*/  FFMA.FTZ R5, R5, UR5, R204 ;  /* 0x0000000505057c23 */ /* 0x000fe200080100cc */
[----:B------:R-:W-:-:S02]  /*8eb0*/  FSEL R19, R19, -INF , !P6 ;  /* 0xff80000013137808 */ /* 0x000fc40007000000 */
[----:B------:R-:W-:Y:S02]  /*8ec0*/  I2FP.F32.S32 R6, R4 ;  /* 0x0000000400067245 */ /* 0x000fe40000201400 */
[----:B------:R-:W-:Y:S02]  /*8ed0*/  ISETP.GE.AND P0, PT, R4, R229, PT ;  /* 0x000000e50400720c */ /* 0x000fe40003f06270 */
[----:B------:R-:W-:Y:S01]  /*8ee0*/  FSEL R18, R18, -INF , !P2 ;  /* 0xff80000012127808 */ /* 0x000fe20005000000 */
[C---:B------:R-:W-:Y:S01]  /*8ef0*/  FFMA.FTZ R33, R6.reuse, UR5, R201 ;  /* 0x0000000506217c23 */ /* 0x040fe200080100c9 */
[----:B------:R-:W-:Y:S01]  /*8f00*/  FSEL R35, R5, -INF , !P1 ;  /* 0xff80000005237808 */ /* 0x000fe20004800000 */
[C---:B------:R-:W-:Y:S01]  /*8f10*/  FFMA.FTZ R28, R6.reuse, UR5, R203 ;  /* 0x00000005061c7c23 */ /* 0x040fe200080100cb */
[C---:B------:R-:W-:Y:S01]  /*8f20*/  FFMA.FTZ R21, R6.reuse, UR5, R49 ;  /* 0x0000000506157c23 */ /* 0x040fe20008010031 */
[----:B------:R-:W-:Y:S01]  /*8f30*/  FFMA.FTZ R22, R6, UR5, R51 ;  /* 0x0000000506167c23 */ /* 0x000fe20008010033 */
[----:B------:R-:W-:-:S02]  /*8f40*/  FSEL R33, R33, -INF , !P0 ;  /* 0xff80000021217808 */ /* 0x000fc40004000000 */
[----:B------:R-:W-:Y:S02]  /*8f50*/  PLOP3.LUT P0, PT, PT, PT, UP0, 0x40, 0x0 ;  /* 0x000000000000781c */ /* 0x000fe40003f0e808 */
        /* <DEDUP_REMOVED lines=72> */
.L_x_504:
[----:B------:R-:W-:Y:S05]  /*93e0*/  BSYNC B0 ;  /* 0x0000000000007941 */ /* 0x000fea0003800000 */
.L_x_503:
[----:B------:R-:W0:Y:S02]  /*93f0*/  LDGDEPBAR ;  /* 0x00000000000079af */ /* 0x000e240000000000 */
.L_x_502:
[----:B--2---:R-:W-:Y:S01]  /*9400*/  IMAD.WIDE.U32 R8, R242, -0x326172a9, RZ ;  /* 0xcd9e8d57f2087825 */ /* 0x004fe200078e00ff */
[----:B------:R-:W-:Y:S01]  /*9410*/  USHF.L.U32 UR4, UR21, 0x1, URZ ;  /* 0x0000000115047899 */ /* 0x000fe2000800063f */
[----:B------:R2:W-:Y:S01]  /*9420*/  STL.64 [R1+0x28], R222 ;  /* 0x000028de01007387 */ /* 0x0005e20000100a00 */
[----:B------:R-:W-:Y:S01]  /*9430*/  FMNMX.FTZ R13, R3, R20, !PT ;  /* 0x00000014030d7209 */ /* 0x000fe20007810000 */
[----:B------:R-:W-:Y:S01]  /*9440*/  IMAD.WIDE.U32 R66, R168, -0x2daee0ad, RZ ;  /* 0xd2511f53a8427825 */ /* 0x000fe200078e00ff */
[----:B-1----:R-:W-:Y:S02]  /*9450*/  LOP3.LUT R4, R9, R171, RZ, 0x3c, !PT ;  /* 0x000000ab09047212 */ /* 0x002fe400078e3cff */
[----:B------:R-:W-:Y:S01]  /*9460*/  FMNMX.FTZ R13, R24, R13, !PT ;  /* 0x0000000d180d7209 */ /* 0x000fe20007810000 */
[----:B------:R-:W-:Y:S01]  /*9470*/  VIADD R5, R241, 0xbb67ae85 ;  /* 0xbb67ae85f1057836 */ /* 0x000fe20000000000 */
[----:B------:R-:W-:Y:S01]  /*9480*/  LOP3.LUT R36, R67, UR4, R241, 0x96, !PT ;  /* 0x0000000443247c12 */ /* 0x000fe2000f8e96f1 */
[----:B------:R-:W-:Y:S01]  /*9490*/  IMAD.WIDE.U32 R6, R4, -0x2daee0ad, RZ ;  /* 0xd2511f5304067825 */ /* 0x000fe200078e00ff */
[----:B------:R-:W-:Y:S01]  /*94a0*/  FMNMX.FTZ R13, R26, R13, !PT ;  /* 0x0000000d1a0d7209 */ /* 0x000fe20007810000 */
[----:B------:R-:W-:-:S02]  /*94b0*/  UIADD3 UR4, UR4, 0x1, URZ ;  /* 0x0000000104047890 */ /* 0x000fc4000fffe03f */
[----:B------:R-:W-:Y:S01]  /*94c0*/  VIADD R32, R240, 0x9e3779b9 ;  /* 0x9e3779b9f0207836 */ /* 0x000fe20000000000 */
[----:B------:R-:W-:Y:S01]  /*94d0*/  LOP3.LUT R202, R7, R66, R5, 0x96, !PT ;  /* 0x0000004207ca7212 */ /* 0x000fe200078e9605 */
        /* <DEDUP_REMOVED lines=13> */
[----:B------:R-:W-:Y:S01]  /*95b0*/  IMAD.WIDE.U32 R10, R10, -0x2daee0ad, RZ ;  /* 0xd2511f530a0a7825 */ /* 0x000fe200078e00ff */
[----:B------:R-:W-:-:S03]  /*95c0*/  FMNMX.FTZ R13, R243, R13, !PT ;  /* 0x0000000df30d7209 */ /* 0x000fc60007810000 */
        /* <DEDUP_REMOVED lines=8> */
[C---:B------:R-:W-:Y:S01]  /*9650*/  VIADD R194, R241.reuse, 0xa9066899 ;  /* 0xa9066899f1c27836 */ /* 0x040fe20000000000 */
[----:B------:R-:W-:Y:S01]  /*9660*/  FMNMX.FTZ R13, R62, R13, !PT ;  /* 0x0000000d3e0d7209 */ /* 0x000fe20007810000 */
[----:B------:R-:W-:Y:S01]  /*9670*/  VIADD R189, R241, 0xed9eba14 ;  /* 0xed9eba14f1bd7836 */ /* 0x000fe20000000000 */
[----:B------:R-:W-:Y:S01]  /*9680*/  LOP3.LUT R206, R39, R6, R190, 0x96, !PT ;  /* 0x0000000627ce7212 */ /* 0x000fe200078e96be */
[----:B------:R-:W-:Y:S01]  /*9690*/  IMAD.WIDE.U32 R6, R4, -0x2daee0ad, RZ ;  /* 0xd2511f5304067825 */ /* 0x000fe200078e00ff */
[----:B------:R-:W-:-:S03]  /*96a0*/  FMNMX.FTZ R13, R174, R13, !PT ;  /* 0x0000000dae0d7209 */ /* 0x000fc60007810000 */
[----:B------:R-:W-:-:S04]  /*96b0*/  IMAD.WIDE.U32 R206, R206, -0x2daee0ad, RZ ;  /* 0xd2511f53cece7825 */ /* 0x000fc800078e00ff */
[----:B------:R-:W-:Y:S01]  /*96c0*/  IMAD.WIDE.U32 R54, R169, -0x326172a9, RZ ;  /* 0xcd9e8d57a9367825 */ /* 0x000fe200078e00ff */
[----:B------:R-:W-:-:S03]  /*96d0*/  LOP3.LUT R4, R207, R6, R194, 0x96, !PT ;  /* 0x00000006cf047212 */ /* 0x000fc600078e96c2 */
[----:B------:R-:W-:Y:S02]  /*96e0*/  VIADD R193, R240, 0xb54cda56 ;  /* 0xb54cda56f0c17836 */ /* 0x000fe40000000000 */
[----:B------:R-:W-:Y:S01]  /*96f0*/  IMAD.WIDE.U32 R8, R4, -0x326172a9, RZ ;  /* 0xcd9e8d5704087825 */ /* 0x000fe200078e00ff */
[----:B------:R-:W-:Y:S02]  /*9700*/  LOP3.LUT R4, R7, R10, R189, 0x96, !PT ;  /* 0x0000000a07047212 */ /* 0x000fe400078e96bd */
[----:B------:R-:W-:Y:S01]  /*9710*/  LOP3.LUT R7, R55, R171, RZ, 0x3c, !PT ;  /* 0x000000ab37077212 */ /* 0x000fe200078e3cff */
[----:B------:R-:W-:Y:S01]  /*9720*/  IMAD.MOV.U32 R246, RZ, RZ, R166 ;  /* 0x000000fffff67224 */ /* 0x000fe200078e00a6 */
[----:B------:R-:W-:Y:S01]  /*9730*/  LOP3.LUT R6, R8, 0xffff, RZ, 0xc0, !PT ;  /* 0x0000ffff08067812 */ /* 0x000fe200078ec0ff */
[----:B------:R-:W-:Y:S01]  /*9740*/  IMAD.WIDE.U32 R50, R4, -0x326172a9, RZ ;  /* 0xcd9e8d5704327825 */ /* 0x000fe200078e00ff */
[----:B------:R-:W-:Y:S02]  /*9750*/  LOP3.LUT R27, R8, 0xff, RZ, 0xc0, !PT ;  /* 0x000000ff081b7812 */ /* 0x000fe400078ec0ff */
[----:B------:R-:W-:Y:S01]  /*9760*/  SHF.R.U32.HI R6, RZ, 0x8, R6 ;  /* 0x00000008ff067819 */ /* 0x000fe20000011606 */
[----:B------:R-:W-:Y:S01]  /*9770*/  IMAD.WIDE.U32 R48, R7, -0x2daee0ad, RZ ;  /* 0xd2511f5307307825 */ /* 0x000fe200078e00ff */
[----:B------:R-:W-:-:S02]  /*9780*/  SHF.R.U32.HI R11, RZ, 0x10, R8 ;  /* 0x00000010ff0b7819 */ /* 0x000fc40000011608 */
[----:B------:R-:W-:Y:S01]  /*9790*/  PRMT R27, R27, 0x5410, R6 ;  /* 0x000054101b1b7816 */ /* 0x000fe20000000006 */
[----:B------:R-:W-:Y:S01]  /*97a0*/  IMAD.MOV.U32 R34, RZ, RZ, R50 ;  /* 0x000000ffff227224 */ /* 0x000fe200078e0032 */
[----:B------:R-:W-:Y:S02]  /*97b0*/  FMNMX.FTZ R6, R164, R35, !PT ;  /* 0x00000023a4067209 */ /* 0x000fe40007810000 */
[----:B------:R-:W-:Y:S02]  /*97c0*/  LOP3.LUT R4, R9, R50, R193, 0x96, !PT ;  /* 0x0000003209047212 */ /* 0x000fe400078e96c1 */
[----:B------:R-:W-:Y:S02]  /*97d0*/  SHF.R.U32.HI R8, RZ, 0x18, R8 ;  /* 0x00000018ff087819 */ /* 0x000fe40000011608 */
[----:B------:R-:W-:Y:S02]  /*97e0*/  LOP3.LUT R11, R11, 0xff, RZ, 0xc0, !PT ;  /* 0x000000ff0b0b7812 */ /* 0x000fe400078ec0ff */
[----:B------:R-:W-:-:S02]  /*97f0*/  FMNMX.FTZ R6, R29, R6, !PT ;  /* 0x000000061d067209 */ /* 0x000fc40007810000 */
[----:B------:R-:W-:Y:S02]  /*9800*/  LOP3.LUT R5, R49, R66, R5, 0x96, !PT ;  /* 0x0000004231057212 */ /* 0x000fe400078e9605 */
[----:B------:R-:W-:Y:S02]  /*9810*/  SHF.R.U32.HI R9, RZ, 0x10, R4 ;  /* 0x00000010ff097819 */ /* 0x000fe40000011604 */
[----:B------:R-:W-:Y:S01]  /*9820*/  PRMT R11, R11, 0x5410, R8 ;  /* 0x000054100b0b7816 */ /* 0x000fe20000000008 */
[----:B--2---:R-:W-:Y:S01]  /*9830*/  IMAD.WIDE.U32 R222, R5, -0x326172a9, RZ ;  /* 0xcd9e8d5705de7825 */ /* 0x004fe200078e00ff */
[C---:B------:R-:W-:Y:S02]  /*9840*/  LOP3.LUT R8, R4.reuse, 0xffff, RZ, 0xc0, !PT ;  /* 0x0000ffff04087812 */ /* 0x040fe400078ec0ff */
[----:B------:R-:W-:Y:S02]  /*9850*/  LOP3.LUT R25, R4, 0xff, RZ, 0xc0, !PT ;  /* 0x000000ff04197812 */ /* 0x000fe400078ec0ff */
[----:B------:R-:W-:-:S02]  /*9860*/  FMNMX.FTZ R6, R31, R6, !PT ;  /* 0x000000061f067209 */ /* 0x000fc40007810000 */
[----:B------:R-:W-:Y:S02]  /*9870*/  SHF.R.U32.HI R4, RZ, 0x18, R4 ;  /* 0x00000018ff047819 */ /* 0x000fe40000011604 */
[----:B------:R-:W-:Y:S02]  /*9880*/  LOP3.LUT R9, R9, 0xff, RZ, 0xc0, !PT ;  /* 0x000000ff09097812 */ /* 0x000fe400078ec0ff */
[----:B------:R-:W-:Y:S02]  /*9890*/  FMNMX.FTZ R6, R33, R6, !PT ;  /* 0x0000000621067209 */ /* 0x000fe40007810000 */
[----:B------:R-:W-:Y:S02]  /*98a0*/  PRMT R9, R9, 0x5410, R4 ;  /* 0x0000541009097816 */ /* 0x000fe40000000004 */
        /* <DEDUP_REMOVED lines=18> */
[----:B------:R-:W-:Y:S02]  /*99d0*/  SHF.R.U32.HI R8, RZ, 0x8, R8 ;  /* 0x00000008ff087819 */ /* 0x000fe40000011608 */
[----:B------:R-:W-:Y:S02]  /*99e0*/  FMNMX.FTZ R5, R47, R4, !PT ;  /* 0x000000042f057209 */ /* 0x000fe40007810000 */
[----:B------:R-:W-:Y:S02]  /*99f0*/  FMNMX.FTZ R10, R209, R10, !PT ;  /* 0x0000000ad10a7209 */ /* 0x000fe40007810000 */
[----:B------:R-:W-:-:S02]  /*9a00*/  FMNMX.FTZ R5, R60, R5, !PT ;  /* 0x000000053c057209 */ /* 0x000fc40007810000 */
[----:B------:R-:W-:Y:S02]  /*9a10*/  FMNMX.FTZ R7, R18, R7, !PT ;  /* 0x0000000712077209 */ /* 0x000fe40007810000 */
[----:B------:R-:W-:Y:S02]  /*9a20*/  FMNMX.FTZ R4, R64, R5, !PT ;  /* 0x0000000540047209 */ /* 0x000fe40007810000 */
[----:B------:R-:W-:Y:S02]  /*9a30*/  PRMT R25, R25, 0x5410, R8 ;  /* 0x0000541019197816 */ /* 0x000fe40000000008 */
[----:B------:R-:W-:Y:S02]  /*9a40*/  FMNMX.FTZ R5, R175, R4, !PT ;  /* 0x00000004af057209 */ /* 0x000fe40007810000 */
[----:B------:R-:W-:Y:S02]  /*9a50*/  FMNMX.FTZ R4, R44, R13, !PT ;  /* 0x0000000d2c047209 */ /* 0x000fe40007810000 */
[----:B------:R-:W-:Y:S01]  /*9a60*/  LOP3.LUT R8, R201, R36, R12, 0x96, !PT ;  /* 0x00000024c9087212 */ /* 0x000fe200078e960c */
[----:B------:R-:W1:Y:S01]  /*9a70*/  SHFL.BFLY PT, R6, R5, 0x2, 0x1f ;  /* 0x0c401f0005067f89 */ /* 0x000e6200000e0000 */
[----:B------:R-:W-:-:S02]  /*9a80*/  FMNMX.FTZ R4, R45, R4, !PT ;  /* 0x000000042d047209 */ /* 0x000fc40007810000 */
[----:B------:R-:W-:Y:S02]  /*9a90*/  FMNMX.FTZ R10, R249, R10, !PT ;  /* 0x0000000af90a7209 */ /* 0x000fe40007810000 */
[----:B------:R-:W-:Y:S02]  /*9aa0*/  FMNMX.FTZ R12, R22, R7, !PT ;  /* 0x00000007160c7209 */ /* 0x000fe40007810000 */
[----:B------:R-:W-:Y:S02]  /*9ab0*/  FMNMX.FTZ R7, R57, R4, !PT ;  /* 0x0000000439077209 */ /* 0x000fe40007810000 */
[----:B------:R-:W-:Y:S02]  /*9ac0*/  FMNMX.FTZ R10, R251, R10, !PT ;  /* 0x0000000afb0a7209 */ /* 0x000fe40007810000 */
[----:B------:R-:W-:Y:S02]  /*9ad0*/  FMNMX.FTZ R4, R52, R7, !PT ;  /* 0x0000000734047209 */ /* 0x000fe40007810000 */
[----:B------:R-:W-:Y:S01]  /*9ae0*/  LOP3.LUT R204, R37, R48, R23, 0x96, !PT ;  /* 0x0000003025cc7212 */ /* 0x000fe200078e9617 */
[----:B------:R-:W-:Y:S01]  /*9af0*/  IMAD.WIDE.U32 R48, R8, -0x326172a9, RZ ;  /* 0xcd9e8d5708307825 */ /* 0x000fe200078e00ff */
[----:B------:R-:W-:Y:S01]  /*9b00*/  FMNMX.FTZ R23, R43, R10, !PT ;  /* 0x0000000a2b177209 */ /* 0x000fe20007810000 */
[----:B------:R-:W2:Y:S01]  /*9b10*/  SHFL.BFLY PT, R13, R4, 0x2, 0x1f ;  /* 0x0c401f00040d7f89 */ /* 0x000ea200000e0000 */
        /* <DEDUP_REMOVED lines=9> */
[----:B-1----:R-:W-:Y:S02]  /*9bb0*/  FMNMX.FTZ R6, R5, R6, !PT ;  /* 0x0000000605067209 */ /* 0x002fe40007810000 */
[----:B------:R-:W-:Y:S02]  /*9bc0*/  FMNMX.FTZ R7, R196, R7, !PT ;  /* 0x00000007c4077209 */ /* 0x000fe40007810000 */
[----:B------:R-:W-:Y:S01]  /*9bd0*/  FMNMX.FTZ R5, R177, R8, !PT ;  /* 0x00000008b1057209 */ /* 0x000fe20007810000 */
[----:B------:R-:W1:Y:S01]  /*9be0*/  SHFL.BFLY PT, R215, R6, 0x1, 0x1f ;  /* 0x0c201f0006d77f89 */ /* 0x000e6200000e0000 */
[----:B------:R-:W-:Y:S02]  /*9bf0*/  FMNMX.FTZ R7, R208, R7, !PT ;  /* 0x00000007d0077209 */ /* 0x000fe40007810000 */
[----:B------:R-:W-:Y:S02]  /*9c00*/  FMNMX.FTZ R5, R188, R5, !PT ;  /* 0x00000005bc057209 */ /* 0x000fe40007810000 */
[----:B------:R-:W-:-:S02]  /*9c10*/  FMNMX.FTZ R7, R192, R7, !PT ;  /* 0x00000007c0077209 */ /* 0x000fc40007810000 */
[----:B--2---:R-:W-:Y:S02]  /*9c20*/  FMNMX.FTZ R13, R4, R13, !PT ;  /* 0x0000000d040d7209 */ /* 0x004fe40007810000 */
[----:B------:R-:W-:Y:S02]  /*9c30*/  FMNMX.FTZ R4, R186, R5, !PT ;  /* 0x00000005ba047209 */ /* 0x000fe40007810000 */
[----:B------:R-:W-:Y:S01]  /*9c40*/  FMNMX.FTZ R10, R210, R7, !PT ;  /* 0x00000007d20a7209 */ /* 0x000fe20007810000 */
[----:B------:R-:W2:Y:S01]  /*9c50*/  SHFL.BFLY PT, R214, R13, 0x1, 0x1f ;  /* 0x0c201f000dd67f89 */ /* 0x000ea200000e0000 */
[----:B------:R-:W-:Y:S02]  /*9c60*/  FMNMX.FTZ R4, R187, R4, !PT ;  /* 0x00000004bb047209 */ /* 0x000fe40007810000 */
[----:B------:R-:W-:Y:S02]  /*9c70*/  FMNMX.FTZ R10, R61, R10, !PT ;  /* 0x0000000a3d0a7209 */ /* 0x000fe40007810000 */
[----:B------:R-:W-:Y:S01]  /*9c80*/  LOP3.LUT R36, R205, R222, R191, 0x96, !PT ;  /* 0x000000decd247212 */ /* 0x000fe200078e96bf */
[----:B------:R-:W3:Y:S01]  /*9c90*/  SHFL.BFLY PT, R213, R4, 0x2, 0x1f ;  /* 0x0c401f0004d57f89 */ /* 0x000ee200000e0000 */
[----:B------:R-:W-:-:S02]  /*9ca0*/  LOP3.LUT R204, R49, R204, R190, 0x96, !PT ;  /* 0x000000cc31cc7212 */ /* 0x000fc400078e96be */
[----:B------:R-:W-:Y:S01]  /*9cb0*/  FMNMX.FTZ R5, R167, R10, !PT ;  /* 0x0000000aa7057209 */ /* 0x000fe20007810000 */
[----:B------:R-:W-:Y:S01]  /*9cc0*/  IMAD.WIDE.U32 R36, R36, -0x2daee0ad, RZ ;  /* 0xd2511f5324247825 */ /* 0x000fe200078e00ff */
[----:B------:R-:W-:Y:S02]  /*9cd0*/  PRMT R66, R239, 0x7054, R239 ;  /* 0x00007054ef427816 */ /* 0x000fe400000000ef */
[----:B------:R-:W-:Y:S01]  /*9ce0*/  FMNMX.FTZ R5, R172, R5, !PT ;  /* 0x00000005ac057209 */ /* 0x000fe20007810000 */
[----:B------:R-:W-:Y:S01]  /*9cf0*/  IMAD.WIDE.U32 R204, R204, -0x2daee0ad, RZ ;  /* 0xd2511f53cccc7825 */ /* 0x000fe200078e00ff */
[----:B------:R-:W-:Y:S02]  /*9d00*/  LOP3.LUT R200, R37, R200, R189, 0x96, !PT ;  /* 0x000000c825c87212 */ /* 0x000fe400078e96bd */
[----:B------:R-:W-:Y:S02]  /*9d10*/  FMNMX.FTZ R5, R176, R5, !PT ;  /* 0x00000005b0057209 */ /* 0x000fe40007810000 */
[----:B------:R-:W-:Y:S01]  /*9d20*/  LOP3.LUT R36, R205, R36, R194, 0x96, !PT ;  /* 0x00000024cd247212 */ /* 0x000fe200078e96c2 */
[----:B------:R-:W-:Y:S01]  /*9d30*/  IMAD.WIDE.U32 R200, R200, -0x326172a9, RZ ;  /* 0xcd9e8d57c8c87825 */ /* 0x000fe200078e00ff */
[----:B-1----:R-:W-:Y:S01]  /*9d40*/  FMNMX.FTZ R215, R6, R215, !PT ;  /* 0x000000d706d77209 */ /* 0x002fe20007810000 */
[----:B------:R-:W1:Y:S01]  /*9d50*/  SHFL.BFLY PT, R212, R5, 0x2, 0x1f ;  /* 0x0c401f0005d47f89 */ /* 0x000e6200000e0000 */
[----:B------:R-:W-:Y:S01]  /*9d60*/  HSET2.LE.AND R10, R27, R66, PT ;  /* 0x000000421b0a7233 */ /* 0x000fe20003803000 */
[----:B------:R-:W-:Y:S01]  /*9d70*/  IMAD.WIDE.U32 R36, R36, -0x326172a9, RZ ;  /* 0xcd9e8d5724247825 */ /* 0x000fe200078e00ff */
[----:B------:R-:W-:-:S03]  /*9d80*/  FSETP.NEU.FTZ.AND P2, PT, R215, -INF , PT ;  /* 0xff800000d700780b */ /* 0x000fc60003f5d000 */
[----:B------:R-:W-:Y:S01]  /*9d90*/  FMUL.FTZ R180, R215, UR19 ;  /* 0x00000013d7b47c20 */ /* 0x000fe20008410000 */
[----:B--2---:R-:W-:Y:S02]  /*9da0*/  FMNMX.FTZ R214, R13, R214, !PT ;  /* 0x000000d60dd67209 */ /* 0x004fe40007810000 */
[--C-:B------:R-:W-:Y:S02]  /*9db0*/  SHF.R.U32.HI R7, RZ, 0x10, R36.reuse ;  /* 0x00000010ff077819 */ /* 0x100fe40000011624 */
[----:B------:R-:W-:Y:S01]  /*9dc0*/  SHF.R.U32.HI R6, RZ, 0x18, R36 ;  /* 0x00000018ff067819 */ /* 0x000fe20000011624 */
[----:B------:R-:W-:Y:S01]  /*9dd0*/  FMUL.FTZ R55, R214, UR19 ;  /* 0x00000013d6377c20 */ /* 0x000fe20008410000 */
[----:B------:R-:W-:Y:S02]  /*9de0*/  LOP3.LUT R7, R7, 0xff, RZ, 0xc0, !PT ;  /* 0x000000ff07077812 */ /* 0x000fe400078ec0ff */
[----:B---3--:R-:W-:Y:S02]  /*9df0*/  FMNMX.FTZ R213, R4, R213, !PT ;  /* 0x000000d504d57209 */ /* 0x008fe40007810000 */
[----:B------:R-:W-:-:S02]  /*9e00*/  PRMT R7, R7, 0x5410, R6 ;  /* 0x0000541007077816 */ /* 0x000fc40000000006 */
[----:B------:R-:W-:Y:S01]  /*9e10*/  FSEL R180, R180, RZ, P2 ;  /* 0x000000ffb4b47208 */ /* 0x000fe20001000000 */
[----:B------:R-:W2:Y:S01]  /*9e20*/  SHFL.BFLY PT, R6, R213, 0x1, 0x1f ;  /* 0x0c201f00d5067f89 */ /* 0x000ea200000e0000 */
[----:B------:R-:W-:Y:S02]  /*9e30*/  FSETP.NEU.FTZ.AND P1, PT, R214, -INF , PT ;  /* 0xff800000d600780b */ /* 0x000fe40003f3d000 */
[C---:B------:R-:W-:Y:S01]  /*9e40*/  LOP3.LUT R8, R36.reuse, 0xffff, RZ, 0xc0, !PT ;  /* 0x0000ffff24087812 */ /* 0x040fe200078ec0ff */
[--C-:B------:R-:W-:Y:S01]  /*9e50*/  FFMA.FTZ R54, R29, UR19, -R180.reuse ;  /* 0x000000131d367c23 */ /* 0x100fe200080108b4 */
[----:B------:R-:W-:Y:S01]  /*9e60*/  FSEL R55, R55, RZ, P1 ;  /* 0x000000ff37377208 */ /* 0x000fe20000800000 */
[--C-:B------:R-:W-:Y:S01]  /*9e70*/  FFMA.FTZ R65, R31, UR19, -R180.reuse ;  /* 0x000000131f417c23 */ /* 0x100fe200080108b4 */
[----:B-1----:R-:W-:Y:S01]  /*9e80*/  FMNMX.FTZ R212, R5, R212, !PT ;  /* 0x000000d405d47209 */ /* 0x002fe20007810000 */
[----:B------:R-:W-:Y:S01]  /*9e90*/  FFMA.FTZ R50, R33, UR19, -R180 ;  /* 0x0000001321327c23 */ /* 0x000fe200080108b4 */
[----:B------:R-:W-:Y:S01]  /*9ea0*/  LOP3.LUT R23, R36, 0xff, RZ, 0xc0, !PT ;  /* 0x000000ff24177812 */ /* 0x000fe200078ec0ff */
[----:B------:R-:W-:Y:S01]  /*9eb0*/  IMAD.MOV.U32 R36, RZ, RZ, R48 ;  /* 0x000000ffff247224 */ /* 0x000fe200078e0030 */
[----:B------:R-:W-:Y:S01]  /*9ec0*/  LOP3.LUT R4, R37, R200, R193, 0x96, !PT ;  /* 0x000000c825047212 */ /* 0x000fe200078e96c1 */
[----:B------:R-:W1:Y:S01]  /*9ed0*/  SHFL.BFLY PT, R29, R212, 0x1, 0x1f ;  /* 0x0c201f00d41d7f89 */ /* 0x000e6200000e0000 */
[----:B------:R-:W-:-:S02]  /*9ee0*/  IMAD.MOV.U32 R37, RZ, RZ, R49 ;  /* 0x000000ffff257224 */ /* 0x000fc400078e0031 */
[--C-:B------:R-:W-:Y:S01]  /*9ef0*/  FFMA.FTZ R49, R26, UR19, -R55.reuse ;  /* 0x000000131a317c23 */ /* 0x100fe20008010837 */
[--C-:B------:R-:W-:Y:S01]  /*9f00*/  FFMA.FTZ R48, R28, UR19, -R55.reuse ;  /* 0x000000131c307c23 */ /* 0x100fe20008010837 */
[----:B------:R-:W-:Y:S01]  /*9f10*/  MUFU.EX2 R65, R65 ;  /* 0x0000004100417308 */ /* 0x000fe20000000800 */
[----:B------:R-:W-:Y:S01]  /*9f20*/  FFMA.FTZ R179, R35, UR19, -R180 ;  /* 0x0000001323b37c23 */ /* 0x000fe200080108b4 */
[--C-:B------:R-:W-:Y:S01]  /*9f30*/  FFMA.FTZ R178, R20, UR19, -R55.reuse ;  /* 0x0000001314b27c23 */ /* 0x100fe20008010837 */
[----:B------:R-:W-:Y:S01]  /*9f40*/  FFMA.FTZ R53, R24, UR19, -R55 ;  /* 0x0000001318357c23 */ /* 0x000fe20008010837 */
[----:B------:R-:W-:Y:S01]  /*9f50*/  IMAD.MOV.U32 R35, RZ, RZ, R51 ;  /* 0x000000ffff237224 */ /* 0x000fe200078e0033 */
[----:B------:R-:W-:Y:S02]  /*9f60*/  SHF.R.U32.HI R8, RZ, 0x8, R8 ;  /* 0x00000008ff087819 */ /* 0x000fe40000011608 */
[----:B------:R-:W-:Y:S01]  /*9f70*/  HSET2.LE.AND R11, R11, R66, PT ;  /* 0x000000420b0b7233 */ /* 0x000fe20003803000 */
[----:B------:R-:W3:Y:S01]  /*9f80*/  MUFU.EX2 R50, R50 ;  /* 0x0000003200327308 */ /* 0x000ee20000000800 */
[----:B--2---:R-:W-:-:S02]  /*9f90*/  FMNMX.FTZ R213, R213, R6, !PT ;  /* 0x00000006d5d57209 */ /* 0x004fc40007810000 */
[----:B------:R-:W-:Y:S02]  /*9fa0*/  FSEL R6, R214, RZ, P1 ;  /* 0x000000ffd6067208 */ /* 0x000fe40000800000 */
[C---:B------:R-:W-:Y:S01]  /*9fb0*/  FSETP.NEU.FTZ.AND P0, PT, R213.reuse, -INF , PT ;  /* 0xff800000d500780b */ /* 0x040fe20003f1d000 */
[----:B------:R-:W-:Y:S01]  /*9fc0*/  FMUL.FTZ R200, R213, UR19 ;  /* 0x00000013d5c87c20 */ /* 0x000fe20008410000 */
[----:B------:R-:W-:Y:S01]  /*9fd0*/  SHF.R.U32.HI R5, RZ, 0x10, R4 ;  /* 0x00000010ff057819 */ /* 0x000fe20000011604 */
[----:B------:R-:W-:Y:S01]  /*9fe0*/  MUFU.EX2 R49, R49 ;  /* 0x0000003100317308 */ /* 0x000fe20000000800 */
[----:B------:R-:W-:Y:S02]  /*9ff0*/  PRMT R23, R23, 0x5410, R8 ;  /* 0x0000541017177816 */ /* 0x000fe40000000008 */
[----:B------:R-:W-:Y:S02]  /*a000*/  FSEL R200, R200, RZ, P0 ;  /* 0x000000ffc8c87208 */ /* 0x000fe40000000000 */
[----:B-1----:R-:W-:-:S02]  /*a010*/  FMNMX.FTZ R212, R212, R29, !PT ;  /* 0x0000001dd4d47209 */ /* 0x002fc40007810000 */
[----:B------:R-:W-:Y:S01]  /*a020*/  LOP3.LUT R13, R4, 0xffff, RZ, 0xc0, !PT ;  /* 0x0000ffff040d7812 */ /* 0x000fe200078ec0ff */
[----:B------:R-:W1:Y:S01]  /*a030*/  MUFU.EX2 R48, R48 ;  /* 0x0000003000307308 */ /* 0x000e620000000800 */
[----:B------:R-:W-:Y:S01]  /*a040*/  FFMA.FTZ R182, R15, UR19, -R200 ;  /* 0x000000130fb67c23 */ /* 0x000fe200080108c8 */
[----:B------:R-:W-:Y:S01]  /*a050*/  FADD.FTZ R15, R3, -R6 ;  /* 0x80000006030f7221 */ /* 0x000fe20000010000 */
[----:B------:R-:W-:Y:S01]  /*a060*/  FSEL R3, R213, RZ, P0 ;  /* 0x000000ffd5037208 */ /* 0x000fe20000000000 */
[--C-:B------:R-:W-:Y:S01]  /*a070*/  FFMA.FTZ R67, R17, UR19, -R200.reuse ;  /* 0x0000001311437c23 */ /* 0x100fe200080108c8 */
[C---:B------:R-:W-:Y:S01]  /*a080*/  FSETP.NEU.FTZ.AND P0, PT, R212.reuse, -INF , PT ;  /* 0xff800000d400780b */ /* 0x040fe20003f1d000 */
[--C-:B------:R-:W-:Y:S01]  /*a090*/  FFMA.FTZ R51, R19, UR19, -R200.reuse ;  /* 0x0000001313337c23 */ /* 0x100fe200080108c8 */
[----:B------:R-:W-:Y:S01]  /*a0a0*/  FMUL.FTZ R185, R212, UR19 ;  /* 0x00000013d4b97c20 */ /* 0x000fe20008410000 */
[----:B------:R-:W-:Y:S01]  /*a0b0*/  FADD.FTZ R17, R2, -R3 ;  /* 0x8000000302117221 */ /* 0x000fe20000010000 */
[----:B------:R-:W-:Y:S01]  /*a0c0*/  FSEL R3, R212, RZ, P0 ;  /* 0x000000ffd4037208 */ /* 0x000fe20000000000 */
[----:B------:R-:W-:Y:S01]  /*a0d0*/  FFMA.FTZ R2, R21, UR19, -R200 ;  /* 0x0000001315027c23 */ /* 0x000fe200080108c8 */
[----:B------:R-:W-:Y:S01]  /*a0e0*/  MUFU.EX2 R179, R179 ;  /* 0x000000b300b37308 */ /* 0x000fe20000000800 */
[----:B------:R-:W-:Y:S01]  /*a0f0*/  FSEL R185, R185, RZ, P0 ;  /* 0x000000ffb9b97208 */ /* 0x000fe20000000000 */
[----:B------:R-:W-:Y:S01]  /*a100*/  FMUL.FTZ R181, R17, UR19 ;  /* 0x0000001311b57c20 */ /* 0x000fe20008410000 */
[----:B------:R-:W-:Y:S01]  /*a110*/  FADD.FTZ R12, R0, -R3 ;  /* 0x80000003000c7221 */ /* 0x000fe20000010000 */
[----:B---3--:R-:W-:Y:S01]  /*a120*/  F2FP.BF16.F32.PACK_AB R3, R50, R65 ;  /* 0x000000413203723e */ /* 0x008fe200000010ff */
[----:B------:R-:W-:Y:S01]  /*a130*/  FMUL.FTZ R15, R15, UR19 ;  /* 0x000000130f0f7c20 */ /* 0x000fe20008410000 */
[----:B-1----:R-:W-:Y:S01]  /*a140*/  F2FP.BF16.F32.PACK_AB R0, R48, R49 ;  /* 0x000000313000723e */ /* 0x002fe200000010ff */
[--C-:B------:R-:W-:Y:S01]  /*a150*/  FFMA.FTZ R165, R14, UR19, -R185.reuse ;  /* 0x000000130ea57c23 */ /* 0x100fe200080108b9 */
[----:B------:R-:W1:Y:S01]  /*a160*/  MUFU.EX2 R54, R54 ;  /* 0x0000003600367308 */ /* 0x000e620000000800 */
[----:B------:R-:W-:Y:S01]  /*a170*/  LOP3.LUT R8, R4, 0xff, RZ, 0xc0, !PT ;  /* 0x000000ff04087812 */ /* 0x000fe200078ec0ff */
[----:B------:R-:W-:Y:S01]  /*a180*/  FMUL.FTZ R166, R12, UR19 ;  /* 0x000000130ca67c20 */ /* 0x000fe20008410000 */
[----:B------:R-:W-:Y:S01]  /*a190*/  SHF.R.U32.HI R4, RZ, 0x18, R4 ;  /* 0x00000018ff047819 */ /* 0x000fe20000011604 */
[----:B------:R-:W-:Y:S01]  /*a1a0*/  FFMA.FTZ R207, R43, UR19, -R200 ;  /* 0x000000132bcf7c23 */ /* 0x000fe200080108c8 */
[----:B------:R-:W-:Y:S01]  /*a1b0*/  LOP3.LUT R5, R5, 0xff, RZ, 0xc0, !PT ;  /* 0x000000ff05057812 */ /* 0x000fe200078ec0ff */
[--C-:B------:R-:W-:Y:S01]  /*a1c0*/  FFMA.FTZ R205, R247, UR19, -R185.reuse ;  /* 0x00000013f7cd7c23 */ /* 0x100fe200080108b9 */
[----:B------:R-:W-:Y:S01]  /*a1d0*/  FSEL R29, R215, RZ, P2 ;  /* 0x000000ffd71d7208 */ /* 0x000fe20001000000 */
[----:B------:R-:W-:Y:S01]  /*a1e0*/  MUFU.EX2 R178, R178 ;  /* 0x000000b200b27308 */ /* 0x000fe20000000800 */
[----:B------:R-:W-:Y:S01]  /*a1f0*/  LOP3.LUT R10, R10, R3, RZ, 0xc0, !PT ;  /* 0x000000030a0a7212 */ /* 0x000fe200078ec0ff */
[--C-:B------:R-:W-:Y:S01]  /*a200*/  FFMA.FTZ R3, R18, UR19, -R185.reuse ;  /* 0x0000001312037c23 */ /* 0x100fe200080108b9 */
[----:B------:R-:W-:Y:S01]  /*a210*/  LOP3.LUT R11, R11, R0, RZ, 0xc0, !PT ;  /* 0x000000000b0b7212 */ /* 0x000fe200078ec0ff */
[----:B------:R-:W-:Y:S01]  /*a220*/  FFMA.FTZ R0, R22, UR19, -R185 ;  /* 0x0000001316007c23 */ /* 0x000fe200080108b9 */
[----:B------:R-:W-:Y:S01]  /*a230*/  SHF.R.U32.HI R13, RZ, 0x8, R13 ;  /* 0x00000008ff0d7819 */ /* 0x000fe2000001160d */
[----:B------:R-:W-:Y:S01]  /*a240*/  FFMA.FTZ R192, R192, UR19, -R185 ;  /* 0x00000013c0c07c23 */ /* 0x000fe200080108b9 */
[----:B------:R-:W-:Y:S01]  /*a250*/  PRMT R5, R5, 0x5410, R4 ;  /* 0x0000541005057816 */ /* 0x000fe20000000004 */
[----:B------:R-:W2:Y:S01]  /*a260*/  MUFU.EX2 R53, R53 ;  /* 0x0000003500357308 */ /* 0x000ea20000000800 */
[----:B------:R-:W-:Y:S01]  /*a270*/  FADD.FTZ R4, R164, -R29 ;  /* 0x8000001da4047221 */ /* 0x000fe20000010000 */
[----:B------:R-:W-:Y:S01]  /*a280*/  FFMA.FTZ R164, R16, UR19, -R185 ;  /* 0x0000001310a47c23 */ /* 0x000fe200080108b9 */
[----:B------:R-:W-:-:S02]  /*a290*/  PRMT R13, R8, 0x5410, R13 ;  /* 0x00005410080d7816 */ /* 0x000fc4000000000d */
[--C-:B------:R-:W-:Y:S01]  /*a2a0*/  HSET2.LE.AND R8, R25, R66.reuse, PT ;  /* 0x0000004219087233 */ /* 0x100fe20003803000 */
[----:B------:R-:W-:Y:S01]  /*a2b0*/  FMUL.FTZ R184, R4, UR19 ;  /* 0x0000001304b87c20 */ /* 0x000fe20008410000 */
[--C-:B------:R-:W-:Y:S01]  /*a2c0*/  HSET2.LE.AND R9, R9, R66.reuse, PT ;  /* 0x0000004209097233 */ /* 0x100fe20003803000 */
[----:B------:R-:W-:Y:S01]  /*a2d0*/  MUFU.EX2 R51, R51 ;  /* 0x0000003300337308 */ /* 0x000fe20000000800 */
[----:B-1----:R-:W-:Y:S01]  /*a2e0*/  F2FP.BF16.F32.PACK_AB R19, R54, R179 ;  /* 0x000000b33613723e */ /* 0x002fe200000010ff */
[----:B------:R-:W-:Y:S01]  /*a2f0*/  LDSM.16.MT88.4 R24, [R170+0x9000] ;  /* 0x00900000aa18783b */ /* 0x000fe20000004200 */
[--C-:B------:R-:W-:Y:S02]  /*a300*/  HSET2.LE.AND R7, R7, R66.reuse, PT ;  /* 0x0000004207077233 */ /* 0x100fe40003803000 */
[----:B------:R-:W-:Y:S02]  /*a310*/  LOP3.LUT R8, R8, R19, RZ, 0xc0, !PT ;  /* 0x0000001308087212 */ /* 0x000fe400078ec0ff */
[----:B------:R-:W-:Y:S01]  /*a320*/  HSET2.LE.AND R5, R5, R66, PT ;  /* 0x0000004205057233 */ /* 0x000fe20003803000 */
[----:B------:R-:W1:Y:S01]  /*a330*/  MUFU.EX2 R2, R2 ;  /* 0x0000000200027308 */ /* 0x000e620000000800 */
[----:B--2---:R-:W-:-:S02]  /*a340*/  F2FP.BF16.F32.PACK_AB R6, R53, R178 ;  /* 0x000000b23506723e */ /* 0x004fc400000010ff */
[--C-:B------:R-:W-:Y:S02]  /*a350*/  HSET2.LE.AND R13, R13, R66.reuse, PT ;  /* 0x000000420d0d7233 */ /* 0x100fe40003803000 */
[----:B------:R-:W-:Y:S02]  /*a360*/  LOP3.LUT R9, R9, R6, RZ, 0xc0, !PT ;  /* 0x0000000609097212 */ /* 0x000fe400078ec0ff */
[----:B------:R-:W-:Y:S01]  /*a370*/  HSET2.LE.AND R6, R23, R66, PT ;  /* 0x0000004217067233 */ /* 0x000fe20003803000 */
[----:B------:R-:W-:Y:S08]  /*a380*/  MUFU.EX2 R3, R3 ;  /* 0x0000000300037308 */ /* 0x000ff00000000800 */
[----:B------:R-:W2:Y:S01]  /*a390*/  MUFU.EX2 R0, R0 ;  /* 0x0000000000007308 */ /* 0x000ea20000000800 */
[----:B-1----:R-:W-:-:S04]  /*a3a0*/  F2FP.BF16.F32.PACK_AB R19, R2, R51 ;  /* 0x000000330213723e */ /* 0x002fc800000010ff */
[----:B------:R-:W-:Y:S02]  /*a3b0*/  LOP3.LUT R6, R6, R19, RZ, 0xc0, !PT ;  /* 0x0000001306067212 */ /* 0x000fe400078ec0ff */
[----:B------:R-:W1:Y:S01]  /*a3c0*/  LDSM.16.MT88.4 R16, [R221+0x9000] ;  /* 0x00900000dd10783b */ /* 0x000e620000004200 */
[----:B------:R-:W-:Y:S08]  /*a3d0*/  MUFU.EX2 R165, R165 ;  /* 0x000000a500a57308 */ /* 0x000ff00000000800 */
[----:B------:R-:W3:Y:S01]  /*a3e0*/  MUFU.EX2 R164, R164 ;  /* 0x000000a400a47308 */ /* 0x000ee20000000800 */
[----:B--2---:R-:W-:-:S04]  /*a3f0*/  F2FP.BF16.F32.PACK_AB R14, R0, R3 ;  /* 0x00000003000e723e */ /* 0x004fc800000010ff */
[----:B------:R-:W-:-:S03]  /*a400*/  LOP3.LUT R7, R7, R14, RZ, 0xc0, !PT ;  /* 0x0000000e07077212 */ /* 0x000fc600078ec0ff */
[----:B------:R-:W2:Y:S08]  /*a410*/  MUFU.EX2 R166, R166 ;  /* 0x000000a600a67308 */ /* 0x000eb00000000800 */
[----:B------:R-:W-:Y:S01]  /*a420*/  MUFU.EX2 R182, R182 ;  /* 0x000000b600b67308 */ /* 0x000fe20000000800 */
[----:B---3--:R-:W-:-:S04]  /*a430*/  F2FP.BF16.F32.PACK_AB R14, R164, R165 ;  /* 0x000000a5a40e723e */ /* 0x008fc800000010ff */
[----:B------:R-:W-:-:S03]  /*a440*/  LOP3.LUT R5, R5, R14, RZ, 0xc0, !PT ;  /* 0x0000000e05057212 */ /* 0x000fc600078ec0ff */
[----:B------:R-:W3:Y:S01]  /*a450*/  MUFU.EX2 R67, R67 ;  /* 0x0000004300437308 */ /* 0x000ee20000000800 */
[-C--:B--2---:R-:W-:Y:S01]  /*a460*/  FMUL.FTZ R14, R158, R166.reuse ;  /* 0x000000a69e0e7220 */ /* 0x084fe20000410000 */
[-C--:B------:R-:W-:Y:S01]  /*a470*/  FMUL.FTZ R22, R154, R166.reuse ;  /* 0x000000a69a167220 */ /* 0x080fe20000410000 */
[-C--:B------:R-:W-:Y:S01]  /*a480*/  FMUL.FTZ R23, R155, R166.reuse ;  /* 0x000000a69b177220 */ /* 0x080fe20000410000 */
[----:B------:R-:W-:Y:S02]  /*a490*/  IMAD.MOV.U32 R158, RZ, RZ, R36 ;  /* 0x000000ffff9e7224 */ /* 0x000fe400078e0024 */
[-C--:B------:R-:W-:Y:S01]  /*a4a0*/  FMUL.FTZ R30, R78, R166.reuse ;  /* 0x000000a64e1e7220 */ /* 0x080fe20000410000 */
[----:B------:R-:W-:Y:S02]  /*a4b0*/  IMAD.MOV.U32 R154, RZ, RZ, R38 ;  /* 0x000000ffff9a7224 */ /* 0x000fe400078e0026 */
[----:B------:R-:W-:Y:S01]  /*a4c0*/  FMUL.FTZ R31, R79, R166 ;  /* 0x000000a64f1f7220 */ /* 0x000fe20000410000 */
[----:B------:R2:W4:Y:S01]  /*a4d0*/  MUFU.EX2 R183, R15 ;  /* 0x0000000f00b77308 */ /* 0x0005220000000800 */
[----:B------:R-:W-:-:S02]  /*a4e0*/  IMAD.MOV.U32 R155, RZ, RZ, R39 ;  /* 0x000000ffff9b7224 */ /* 0x000fc400078e0027 */
[-C--:B------:R-:W-:Y:S01]  /*a4f0*/  FMUL.FTZ R106, R106, R166.reuse ;  /* 0x000000a66a6a7220 */ /* 0x080fe20000410000 */
[-C--:B------:R-:W-:Y:S01]  /*a500*/  FMUL.FTZ R107, R107, R166.reuse ;  /* 0x000000a66b6b7220 */ /* 0x080fe20000410000 */
[-C--:B------:R-:W-:Y:S01]  /*a510*/  FMUL.FTZ R110, R110, R166.reuse ;  /* 0x000000a66e6e7220 */ /* 0x080fe20000410000 */
[-C--:B------:R-:W-:Y:S01]  /*a520*/  FMUL.FTZ R111, R111, R166.reuse ;  /* 0x000000a66f6f7220 */ /* 0x080fe20000410000 */
[-C--:B------:R-:W-:Y:S01]  /*a530*/  FMUL.FTZ R118, R118, R166.reuse ;  /* 0x000000a676767220 */ /* 0x080fe20000410000 */
[----:B------:R-:W-:Y:S01]  /*a540*/  FMUL.FTZ R119, R119, R166 ;  /* 0x000000a677777220 */ /* 0x000fe20000410000 */
[----:B------:R-:W1:Y:S01]  /*a550*/  MUFU.EX2 R184, R184 ;  /* 0x000000b800b87308 */ /* 0x000e620000000800 */
[----:B---3--:R-:W-:Y:S01]  /*a560*/  F2FP.BF16.F32.PACK_AB R4, R67, R182 ;  /* 0x000000b64304723e */ /* 0x008fe200000010ff */
[-C--:B------:R-:W-:Y:S01]  /*a570*/  FMUL.FTZ R142, R142, R166.reuse ;  /* 0x000000a68e8e7220 */ /* 0x080fe20000410000 */
[-C--:B------:R-:W-:Y:S01]  /*a580*/  FMUL.FTZ R143, R143, R166.reuse ;  /* 0x000000a68f8f7220 */ /* 0x080fe20000410000 */
[----:B------:R-:W-:Y:S01]  /*a590*/  FMUL.FTZ R126, R126, R166 ;  /* 0x000000a67e7e7220 */ /* 0x000fe20000410000 */
[----:B------:R-:W-:Y:S01]  /*a5a0*/  LOP3.LUT R4, R13, R4, RZ, 0xc0, !PT ;  /* 0x000000040d047212 */ /* 0x000fe200078ec0ff */
[-C--:B------:R-:W-:Y:S01]  /*a5b0*/  FMUL.FTZ R127, R127, R166.reuse ;  /* 0x000000a67f7f7220 */ /* 0x080fe20000410000 */
[-C--:B------:R-:W-:Y:S01]  /*a5c0*/  FMUL.FTZ R134, R134, R166.reuse ;  /* 0x000000a686867220 */ /* 0x080fe20000410000 */
[----:B------:R-:W3:Y:S01]  /*a5d0*/  MUFU.EX2 R181, R181 ;  /* 0x000000b500b57308 */ /* 0x000ee20000000800 */
[----:B--2---:R-:W-:Y:S01]  /*a5e0*/  FMUL.FTZ R15, R159, R166 ;  /* 0x000000a69f0f7220 */ /* 0x004fe20000410000 */
[----:B------:R-:W-:-:S02]  /*a5f0*/  IMAD.MOV.U32 R159, RZ, RZ, R37 ;  /* 0x000000ffff9f7224 */ /* 0x000fc400078e0025 */
[-C--:B----4-:R-:W-:Y:S01]  /*a600*/  FMUL.FTZ R162, R162, R183.reuse ;  /* 0x000000b7a2a27220 */ /* 0x090fe20000410000 */
[----:B------:R-:W2:Y:S01]  /*a610*/  LDSM.16.MT88.4 R36, [R221+0xa000] ;  /* 0x00a00000dd24783b */ /* 0x000ea20000004200 */
[-C--:B------:R-:W-:Y:S01]  /*a620*/  FMUL.FTZ R163, R163, R183.reuse ;  /* 0x000000b7a3a37220 */ /* 0x080fe20000410000 */
[-C--:B------:R-:W-:Y:S01]  /*a630*/  FMUL.FTZ R150, R150, R183.reuse ;  /* 0x000000b796967220 */ /* 0x080fe20000410000 */
[-C--:B------:R-:W-:Y:S01]  /*a640*/  FMUL.FTZ R151, R151, R183.reuse ;  /* 0x000000b797977220 */ /* 0x080fe20000410000 */
[-C--:B------:R-:W-:Y:S01]  /*a650*/  FMUL.FTZ R70, R70, R183.reuse ;  /* 0x000000b746467220 */ /* 0x080fe20000410000 */
[-C--:B-1----:R-:W-:Y:S01]  /*a660*/  FMUL.FTZ R160, R160, R184.reuse ;  /* 0x000000b8a0a07220 */ /* 0x082fe20000410000 */
[-C--:B------:R-:W-:Y:S01]  /*a670*/  FMUL.FTZ R161, R161, R184.reuse ;  /* 0x000000b8a1a17220 */ /* 0x080fe20000410000 */
[-C--:B------:R-:W-:Y:S01]  /*a680*/  FMUL.FTZ R148, R148, R184.reuse ;  /* 0x000000b894947220 */ /* 0x080fe20000410000 */
[-C--:B------:R-:W-:Y:S01]  /*a690*/  FMUL.FTZ R149, R149, R184.reuse ;  /* 0x000000b895957220 */ /* 0x080fe20000410000 */
[-C--:B------:R-:W-:Y:S01]  /*a6a0*/  FMUL.FTZ R68, R68, R184.reuse ;  /* 0x000000b844447220 */ /* 0x080fe20000410000 */
[-C--:B------:R-:W-:Y:S01]  /*a6b0*/  FMUL.FTZ R69, R69, R184.reuse ;  /* 0x000000b845457220 */ /* 0x080fe20000410000 */
[----:B------:R-:W-:Y:S01]  /*a6c0*/  FMUL.FTZ R71, R71, R183 ;  /* 0x000000b747477220 */ /* 0x000fe20000410000 */
[-C--:B------:R-:W-:Y:S01]  /*a6d0*/  FMUL.FTZ R80, R80, R184.reuse ;  /* 0x000000b850507220 */ /* 0x080fe20000410000 */
[-C--:B---3--:R-:W-:Y:S01]  /*a6e0*/  FMUL.FTZ R12, R156, R181.reuse ;  /* 0x000000b59c0c7220 */ /* 0x088fe20000410000 */
[-C--:B------:R-:W-:Y:S01]  /*a6f0*/  FMUL.FTZ R13, R157, R181.reuse ;  /* 0x000000b59d0d7220 */ /* 0x080fe20000410000 */
[-C--:B------:R-:W-:Y:S01]  /*a700*/  FMUL.FTZ R20, R152, R181.reuse ;  /* 0x000000b598147220 */ /* 0x080fe20000410000 */
[----:B------:R-:W-:Y:S01]  /*a710*/  FMUL.FTZ R21, R153, R181 ;  /* 0x000000b599157220 */ /* 0x000fe20000410000 */
[-C--:B------:R-:W-:Y:S01]  /*a720*/  HMMA.16816.F32.BF16 R160, R8, R16.reuse, R160 ;  /* 0x0000001008a0723c */ /* 0x080fe200000418a0 */
[----:B------:R-:W-:Y:S01]  /*a730*/  FMUL.FTZ R81, R81, R184 ;  /* 0x000000b851517220 */ /* 0x000fe20000410000 */
[----:B------:R-:W-:Y:S01]  /*a740*/  FMUL.FTZ R82, R82, R183 ;  /* 0x000000b752527220 */ /* 0x000fe20000410000 */
[-C--:B------:R-:W-:Y:S01]  /*a750*/  FMUL.FTZ R28, R76, R181.reuse ;  /* 0x000000b54c1c7220 */ /* 0x080fe20000410000 */
[----:B------:R-:W-:Y:S01]  /*a760*/  FMUL.FTZ R29, R77, R181 ;  /* 0x000000b54d1d7220 */ /* 0x000fe20000410000 */
[----:B------:R-:W-:Y:S01]  /*a770*/  FMUL.FTZ R83, R83, R183 ;  /* 0x000000b753537220 */ /* 0x000fe20000410000 */
[----:B------:R-:W-:Y:S01]  /*a780*/  HMMA.16816.F32.BF16 R12, R4, R16, R12 ;  /* 0x00000010040c723c */ /* 0x000fe2000004180c */
[----:B------:R-:W-:-:S02]  /*a790*/  IMAD.MOV.U32 R152, RZ, RZ, R34 ;  /* 0x000000ffff987224 */ /* 0x000fc400078e0022 */
[-C--:B------:R-:W-:Y:S01]  /*a7a0*/  FMUL.FTZ R84, R84, R184.reuse ;  /* 0x000000b854547220 */ /* 0x080fe20000410000 */
[----:B------:R-:W-:Y:S02]  /*a7b0*/  IMAD.MOV.U32 R153, RZ, RZ, R35 ;  /* 0x000000ffff997224 */ /* 0x000fe400078e0023 */
[-C--:B------:R-:W-:Y:S01]  /*a7c0*/  FMUL.FTZ R85, R85, R184.reuse ;  /* 0x000000b855557220 */ /* 0x080fe20000410000 */
[----:B------:R-:W-:Y:S01]  /*a7d0*/  FMUL.FTZ R86, R86, R183 ;  /* 0x000000b756567220 */ /* 0x000fe20000410000 */
[-C--:B------:R-:W-:Y:S01]  /*a7e0*/  HMMA.16816.F32.BF16 R20, R4, R18.reuse, R20 ;  /* 0x000000120414723c */ /* 0x080fe20000041814 */
[-C--:B------:R-:W-:Y:S01]  /*a7f0*/  FMUL.FTZ R16, R72, R181.reuse ;  /* 0x000000b548107220 */ /* 0x080fe20000410000 */
[----:B------:R-:W-:Y:S01]  /*a800*/  FMUL.FTZ R17, R73, R181 ;  /* 0x000000b549117220 */ /* 0x000fe20000410000 */
[-C--:B------:R-:W-:Y:S01]  /*a810*/  FMUL.FTZ R87, R87, R183.reuse ;  /* 0x000000b757577220 */ /* 0x080fe20000410000 */
[-C--:B------:R-:W-:Y:S01]  /*a820*/  FMUL.FTZ R96, R96, R184.reuse ;  /* 0x000000b860607220 */ /* 0x080fe20000410000 */
[----:B------:R-:W-:Y:S01]  /*a830*/  FMUL.FTZ R97, R97, R184 ;  /* 0x000000b861617220 */ /* 0x000fe20000410000 */
[C---:B------:R-:W-:Y:S01]  /*a840*/  HMMA.16816.F32.BF16 R148, R8.reuse, R18, R148 ;  /* 0x000000120894723c */ /* 0x040fe20000041894 */
[----:B------:R-:W-:Y:S01]  /*a850*/  FMUL.FTZ R98, R98, R183 ;  /* 0x000000b762627220 */ /* 0x000fe20000410000 */
[-C--:B------:R-:W-:Y:S01]  /*a860*/  FMUL.FTZ R32, R92, R181.reuse ;  /* 0x000000b55c207220 */ /* 0x080fe20000410000 */
[----:B------:R-:W-:Y:S01]  /*a870*/  FMUL.FTZ R33, R93, R181 ;  /* 0x000000b55d217220 */ /* 0x000fe20000410000 */
[-C--:B------:R-:W-:Y:S01]  /*a880*/  FMUL.FTZ R34, R94, R166.reuse ;  /* 0x000000a65e227220 */ /* 0x080fe20000410000 */
[-C--:B------:R-:W-:Y:S01]  /*a890*/  FMUL.FTZ R35, R95, R166.reuse ;  /* 0x000000a65f237220 */ /* 0x080fe20000410000 */
[----:B------:R-:W-:Y:S01]  /*a8a0*/  HMMA.16816.F32.BF16 R68, R8, R24, R68 ;  /* 0x000000180844723c */ /* 0x000fe20000041844 */
[-C--:B------:R-:W-:Y:S01]  /*a8b0*/  FMUL.FTZ R18, R74, R166.reuse ;  /* 0x000000a64a127220 */ /* 0x080fe20000410000 */
[----:B------:R-:W-:Y:S01]  /*a8c0*/  FMUL.FTZ R19, R75, R166 ;  /* 0x000000a64b137220 */ /* 0x000fe20000410000 */
[-C--:B------:R-:W-:Y:S01]  /*a8d0*/  FMUL.FTZ R99, R99, R183.reuse ;  /* 0x000000b763637220 */ /* 0x080fe20000410000 */
[-C--:B------:R-:W-:Y:S01]  /*a8e0*/  FMUL.FTZ R100, R100, R184.reuse ;  /* 0x000000b864647220 */ /* 0x080fe20000410000 */
[-C--:B------:R-:W-:Y:S01]  /*a8f0*/  FMUL.FTZ R101, R101, R184.reuse ;  /* 0x000000b865657220 */ /* 0x080fe20000410000 */
[C---:B------:R-:W-:Y:S01]  /*a900*/  HMMA.16816.F32.BF16 R28, R4.reuse, R26, R28 ;  /* 0x0000001a041c723c */ /* 0x040fe2000004181c */
[-C--:B------:R-:W-:Y:S01]  /*a910*/  FMUL.FTZ R102, R102, R183.reuse ;  /* 0x000000b766667220 */ /* 0x080fe20000410000 */
[----:B------:R-:W-:Y:S01]  /*a920*/  FMUL.FTZ R103, R103, R183 ;  /* 0x000000b767677220 */ /* 0x000fe20000410000 */
[-C--:B------:R-:W-:Y:S01]  /*a930*/  FMUL.FTZ R104, R104, R181.reuse ;  /* 0x000000b568687220 */ /* 0x080fe20000410000 */
[----:B------:R-:W-:Y:S01]  /*a940*/  FMUL.FTZ R105, R105, R181 ;  /* 0x000000b569697220 */ /* 0x000fe20000410000 */
[-C--:B------:R-:W-:Y:S01]  /*a950*/  FMUL.FTZ R144, R144, R184.reuse ;  /* 0x000000b890907220 */ /* 0x080fe20000410000 */
[----:B------:R-:W-:Y:S01]  /*a960*/  HMMA.16816.F32.BF16 R16, R4, R24, R16 ;  /* 0x000000180410723c */ /* 0x000fe20000041810 */
[-C--:B------:R-:W-:Y:S01]  /*a970*/  FMUL.FTZ R145, R145, R184.reuse ;  /* 0x000000b891917220 */ /* 0x080fe20000410000 */
[----:B------:R-:W-:Y:S01]  /*a980*/  FMUL.FTZ R146, R146, R183 ;  /* 0x000000b792927220 */ /* 0x000fe20000410000 */
[-C--:B------:R-:W-:Y:S01]  /*a990*/  FMUL.FTZ R108, R108, R181.reuse ;  /* 0x000000b56c6c7220 */ /* 0x080fe20000410000 */
[----:B------:R-:W-:Y:S01]  /*a9a0*/  FMUL.FTZ R109, R109, R181 ;  /* 0x000000b56d6d7220 */ /* 0x000fe20000410000 */
[----:B------:R-:W-:Y:S01]  /*a9b0*/  FMUL.FTZ R147, R147, R183 ;  /* 0x000000b793937220 */ /* 0x000fe20000410000 */
[C---:B------:R-:W-:Y:S01]  /*a9c0*/  HMMA.16816.F32.BF16 R80, R8.reuse, R26, R80 ;  /* 0x0000001a0850723c */ /* 0x040fe20000041850 */
[-C--:B------:R-:W-:Y:S01]  /*a9d0*/  FMUL.FTZ R24, R88, R181.reuse ;  /* 0x000000b558187220 */ /* 0x080fe20000410000 */
[----:B------:R-:W-:Y:S01]  /*a9e0*/  FMUL.FTZ R25, R89, R181 ;  /* 0x000000b559197220 */ /* 0x000fe20000410000 */
[-C--:B------:R-:W-:Y:S01]  /*a9f0*/  FMUL.FTZ R112, R112, R184.reuse ;  /* 0x000000b870707220 */ /* 0x080fe20000410000 */
[----:B------:R-:W-:Y:S01]  /*aa00*/  FMUL.FTZ R113, R113, R184 ;  /* 0x000000b871717220 */ /* 0x000fe20000410000 */
[-C--:B------:R-:W-:Y:S01]  /*aa10*/  FMUL.FTZ R114, R114, R183.reuse ;  /* 0x000000b772727220 */ /* 0x080fe20000410000 */
[----:B--2---:R-:W-:Y:S01]  /*aa20*/  HMMA.16816.F32.BF16 R84, R8, R36, R84 ;  /* 0x000000240854723c */ /* 0x004fe20000041854 */
[-C--:B------:R-:W-:Y:S01]  /*aa30*/  FMUL.FTZ R26, R90, R166.reuse ;  /* 0x000000a65a1a7220 */ /* 0x080fe20000410000 */
[----:B------:R-:W-:Y:S01]  /*aa40*/  FMUL.FTZ R27, R91, R166 ;  /* 0x000000a65b1b7220 */ /* 0x000fe20000410000 */
[----:B------:R-:W-:Y:S01]  /*aa50*/  FMUL.FTZ R115, R115, R183 ;  /* 0x000000b773737220 */ /* 0x000fe20000410000 */
[-C--:B------:R-:W-:Y:S01]  /*aa60*/  FMUL.FTZ R116, R116, R181.reuse ;  /* 0x000000b574747220 */ /* 0x080fe20000410000 */
[----:B------:R-:W-:Y:S01]  /*aa70*/  FMUL.FTZ R117, R117, R181 ;  /* 0x000000b575757220 */ /* 0x000fe20000410000 */
[C---:B------:R-:W-:Y:S01]  /*aa80*/  HMMA.16816.F32.BF16 R32, R4.reuse, R38, R32 ;  /* 0x000000260420723c */ /* 0x040fe20000041820 */
[-C--:B------:R-:W-:Y:S01]  /*aa90*/  FMUL.FTZ R120, R120, R184.reuse ;  /* 0x000000b878787220 */ /* 0x080fe20000410000 */
[----:B------:R-:W-:Y:S01]  /*aaa0*/  FMUL.FTZ R121, R121, R184 ;  /* 0x000000b879797220 */ /* 0x000fe20000410000 */
[----:B------:R-:W-:Y:S01]  /*aab0*/  FMUL.FTZ R122, R122, R183 ;  /* 0x000000b77a7a7220 */ /* 0x000fe20000410000 */
[-C--:B------:R-:W-:Y:S01]  /*aac0*/  FMUL.FTZ R140, R140, R181.reuse ;  /* 0x000000b58c8c7220 */ /* 0x080fe20000410000 */
[----:B------:R-:W-:Y:S01]  /*aad0*/  FMUL.FTZ R141, R141, R181 ;  /* 0x000000b58d8d7220 */ /* 0x000fe20000410000 */
[----:B------:R-:W-:Y:S01]  /*aae0*/  HMMA.16816.F32.BF16 R24, R4, R36, R24 ;  /* 0x000000240418723c */ /* 0x000fe20000041818 */
[----:B------:R-:W-:Y:S01]  /*aaf0*/  FMUL.FTZ R123, R123, R183 ;  /* 0x000000b77b7b7220 */ /* 0x000fe20000410000 */
[-C--:B------:R-:W-:Y:S01]  /*ab00*/  FMUL.FTZ R124, R124, R181.reuse ;  /* 0x000000b57c7c7220 */ /* 0x080fe20000410000 */
[-C--:B------:R-:W-:Y:S01]  /*ab10*/  FMUL.FTZ R125, R125, R181.reuse ;  /* 0x000000b57d7d7220 */ /* 0x080fe20000410000 */
[-C--:B------:R-:W-:Y:S01]  /*ab20*/  FMUL.FTZ R132, R132, R181.reuse ;  /* 0x000000b584847220 */ /* 0x080fe20000410000 */
[----:B------:R-:W-:Y:S01]  /*ab30*/  FMUL.FTZ R133, R133, R181 ;  /* 0x000000b585857220 */ /* 0x000fe20000410000 */
[----:B------:R-:W-:Y:S01]  /*ab40*/  HMMA.16816.F32.BF16 R96, R8, R38, R96 ;  /* 0x000000260860723c */ /* 0x000fe20000041860 */
[----:B------:R-:W1:Y:S01]  /*ab50*/  LDSM.16.MT88.4 R36, [R170+0xa000] ;  /* 0x00a00000aa24783b */ /* 0x000e620000004200 */
[----:B------:R-:W-:Y:S01]  /*ab60*/  FMUL.FTZ R135, R135, R166 ;  /* 0x000000a687877220 */ /* 0x000fe20000410000 */
[----:B------:R-:W-:-:S02]  /*ab70*/  VIADD R157, R240, 0x1715609d ;  /* 0x1715609df09d7836 */ /* 0x000fc40000000000 */
        /* <DEDUP_REMOVED lines=8> */
[----:B------:R-:W-:Y:S01]  /*ac00*/  LOP3.LUT R201, R201, R158, R157, 0x96, !PT ;  /* 0x0000009ec9c97212 */ /* 0x000fe200078e969d */
[----:B------:R-:W-:Y:S02]  /*ac10*/  IMAD.MOV.U32 R159, RZ, RZ, R243 ;  /* 0x000000ffff9f7224 */ /* 0x000fe400078e00f3 */
[----:B------:R-:W-:Y:S01]  /*ac20*/  FFMA.FTZ R243, R217, UR19, -R180 ;  /* 0x00000013d9f37c23 */ /* 0x000fe200080108b4 */
[----:B------:R-:W-:-:S02]  /*ac30*/  IMAD.MOV.U32 R158, RZ, RZ, R248 ;  /* 0x000000ffff9e7224 */ /* 0x000fc400078e00f8 */
[----:B------:R-:W-:Y:S01]  /*ac40*/  FFMA.FTZ R248, R219, UR19, -R180 ;  /* 0x00000013dbf87c23 */ /* 0x000fe200080108b4 */
[----:B------:R-:W-:Y:S02]  /*ac50*/  IMAD.MOV.U32 R156, RZ, RZ, R250 ;  /* 0x000000ffff9c7224 */ /* 0x000fe400078e00fa */
[--C-:B------:R-:W-:Y:S01]  /*ac60*/  FFMA.FTZ R250, R211, UR19, -R180.reuse ;  /* 0x00000013d3fa7c23 */ /* 0x100fe200080108b4 */
[----:B------:R-:W-:Y:S01]  /*ac70*/  FFMA.FTZ R219, R244, UR19, -R180 ;  /* 0x00000013f4db7c23 */ /* 0x000fe200080108b4 */
[--C-:B------:R-:W-:Y:S01]  /*ac80*/  FFMA.FTZ R244, R42, UR19, -R55.reuse ;  /* 0x000000132af47c23 */ /* 0x100fe20008010837 */
[--C-:B------:R-:W-:Y:S01]  /*ac90*/  FFMA.FTZ R211, R159, UR19, -R55.reuse ;  /* 0x000000139fd37c23 */ /* 0x100fe20008010837 */
[----:B------:R-:W-:Y:S01]  /*aca0*/  MUFU.EX2 R248, R248 ;  /* 0x000000f800f87308 */ /* 0x000fe20000000800 */
[----:B------:R-:W-:Y:S01]  /*acb0*/  FFMA.FTZ R217, R218, UR19, -R55 ;  /* 0x00000013dad97c23 */ /* 0x000fe20008010837 */
[--C-:B------:R-:W-:Y:S01]  /*acc0*/  FFMA.FTZ R218, R209, UR19, -R200.reuse ;  /* 0x00000013d1da7c23 */ /* 0x100fe200080108c8 */
[----:B------:R-:W-:Y:S01]  /*acd0*/  FFMA.FTZ R209, R249, UR19, -R200 ;  /* 0x00000013f9d17c23 */ /* 0x000fe200080108c8 */
[----:B------:R-:W-:-:S02]  /*ace0*/  IMAD.MOV.U32 R76, RZ, RZ, R158 ;  /* 0x000000ffff4c7224 */ /* 0x000fc400078e009e */
[----:B------:R-:W-:Y:S02]  /*acf0*/  IMAD.MOV.U32 R78, RZ, RZ, R156 ;  /* 0x000000ffff4e7224 */ /* 0x000fe400078e009c */
[----:B------:R-:W2:Y:S01]  /*ad00*/  MUFU.EX2 R219, R219 ;  /* 0x000000db00db7308 */ /* 0x000ea20000000800 */
[----:B------:R-:W-:-:S04]  /*ad10*/  IMAD.WIDE.U32 R92, R168, -0x2daee0ad, RZ ;  /* 0xd2511f53a85c7825 */ /* 0x000fc800078e00ff */
[C---:B------:R-:W-:Y:S02]  /*ad20*/  VIADD R94, R240.reuse, 0x9e3779b9 ;  /* 0x9e3779b9f05e7836 */ /* 0x040fe40000000000 */
[----:B------:R-:W-:Y:S01]  /*ad30*/  VIADD R79, R240, 0x3c6ef372 ;  /* 0x3c6ef372f04f7836 */ /* 0x000fe20000000000 */
[----:B------:R-:W-:Y:S01]  /*ad40*/  MUFU.EX2 R244, R244 ;  /* 0x000000f400f47308 */ /* 0x000fe20000000800 */
[----:B------:R-:W-:Y:S01]  /*ad50*/  IMAD.MOV.U32 R249, RZ, RZ, R76 ;  /* 0x000000fffff97224 */ /* 0x000fe200078e004c */
[-C--:B-1----:R-:W-:Y:S06]  /*ad60*/  HMMA.16816.F32.BF16 R100, R8, R36.reuse, R100 ;  /* 0x000000240864723c */ /* 0x082fec0000041864 */
[----:B------:R-:W1:Y:S01]  /*ad70*/  MUFU.EX2 R211, R211 ;  /* 0x000000d300d37308 */ /* 0x000e620000000800 */
[----:B------:R-:W-:Y:S01]  /*ad80*/  HMMA.16816.F32.BF16 R104, R4, R36, R104 ;  /* 0x000000240468723c */ /* 0x000fe20000041868 */
[----:B--2---:R-:W-:-:S05]  /*ad90*/  F2FP.BF16.F32.PACK_AB R43, R219, R248 ;  /* 0x000000f8db2b723e */ /* 0x004fca00000010ff */
[-C--:B------:R-:W-:Y:S01]  /*ada0*/  HMMA.16816.F32.BF16 R108, R4, R38.reuse, R108 ;  /* 0x00000026046c723c */ /* 0x080fe2000004186c */
[----:B------:R-:W-:Y:S05]  /*adb0*/  MUFU.EX2 R250, R250 ;  /* 0x000000fa00fa7308 */ /* 0x000fea0000000800 */
[C---:B------:R-:W-:Y:S01]  /*adc0*/  HMMA.16816.F32.BF16 R144, R8.reuse, R38, R144 ;  /* 0x000000260890723c */ /* 0x040fe20000041890 */
[----:B------:R-:W2:Y:S02]  /*add0*/  LDSM.16.MT88.4 R36, [R221+0xb000] ;  /* 0x00b00000dd24783b */ /* 0x000ea40000004200 */
[----:B------:R-:W3:Y:S08]  /*ade0*/  MUFU.EX2 R243, R243 ;  /* 0x000000f300f37308 */ /* 0x000ef00000000800 */
[----:B------:R-:W-:Y:S08]  /*adf0*/  MUFU.EX2 R217, R217 ;  /* 0x000000d900d97308 */ /* 0x000ff00000000800 */
[----:B------:R-:W-:Y:S08]  /*ae00*/  MUFU.EX2 R207, R207 ;  /* 0x000000cf00cf7308 */ /* 0x000ff00000000800 */
[----:B------:R-:W-:Y:S08]  /*ae10*/  MUFU.EX2 R218, R218 ;  /* 0x000000da00da7308 */ /* 0x000ff00000000800 */
[----:B------:R-:W-:Y:S01]  /*ae20*/  MUFU.EX2 R209, R209 ;  /* 0x000000d100d17308 */ /* 0x000fe20000000800 */
[-C--:B--2---:R-:W-:Y:S07]  /*ae30*/  HMMA.16816.F32.BF16 R112, R8, R36.reuse, R112 ;  /* 0x000000240870723c */ /* 0x084fee0000041870 */
[----:B------:R-:W-:Y:S01]  /*ae40*/  MUFU.EX2 R205, R205 ;  /* 0x000000cd00cd7308 */ /* 0x000fe20000000800 */
[C---:B------:R-:W-:Y:S07]  /*ae50*/  HMMA.16816.F32.BF16 R116, R4.reuse, R36, R116 ;  /* 0x000000240474723c */ /* 0x040fee0000041874 */
[----:B------:R-:W-:Y:S01]  /*ae60*/  MUFU.EX2 R192, R192 ;  /* 0x000000c000c07308 */ /* 0x000fe20000000800 */
[-C--:B------:R-:W-:Y:S06]  /*ae70*/  HMMA.16816.F32.BF16 R140, R4, R38.reuse, R140 ;  /* 0x00000026048c723c */ /* 0x080fec000004188c */
[----:B------:R-:W-:Y:S01]  /*ae80*/  HMMA.16816.F32.BF16 R120, R8, R38, R120 ;  /* 0x000000260878723c */ /* 0x000fe20000041878 */
[----:B------:R-:W2:Y:S05]  /*ae90*/  LDSM.16.MT88.4 R36, [R170+0xb000] ;  /* 0x00b00000aa24783b */ /* 0x000eaa0000004200 */
[C---:B--2---:R-:W-:Y:S06]  /*aea0*/  HMMA.16816.F32.BF16 R124, R4.reuse, R36, R124 ;  /* 0x00000024047c723c */ /* 0x044fec000004187c */
[----:B------:R-:W-:Y:S06]  /*aeb0*/  HMMA.16816.F32.BF16 R132, R4, R38, R132 ;  /* 0x000000260484723c */ /* 0x000fec0000041884 */
[----:B------:R-:W-:Y:S01]  /*aec0*/  HMMA.16816.F32.BF16 R136, R8, R36, R136 ;  /* 0x000000240888723c */ /* 0x000fe20000041888 */
[----:B------:R-:W-:Y:S01]  /*aed0*/  LOP3.LUT R4, R153, R154, R157, 0x96, !PT ;  /* 0x0000009a99047212 */ /* 0x000fe200078e969d */
[----:B------:R-:W-:-:S02]  /*aee0*/  VIADD R6, R241, 0x646e171e ;  /* 0x646e171ef1067836 */ /* 0x000fc40000000000 */
[----:B------:R-:W-:Y:S02]  /*aef0*/  IMAD.MOV.U32 R157, RZ, RZ, R246 ;  /* 0x000000ffff9d7224 */ /* 0x000fe400078e00f6 */
[----:B------:R-:W-:Y:S01]  /*af00*/  FFMA.FTZ R246, R216, UR19, -R55 ;  /* 0x00000013d8f67c23 */ /* 0x000fe20008010837 */
[----:B------:R-:W-:Y:S01]  /*af10*/  IMAD.WIDE.U32 R4, R4, -0x2daee0ad, RZ ;  /* 0xd2511f5304047825 */ /* 0x000fe200078e00ff */
[----:B------:R-:W-:Y:S03]  /*af20*/  HMMA.16816.F32.BF16 R128, R8, R38, R128 ;  /* 0x000000260880723c */ /* 0x000fe60000041880 */
[----:B------:R-:W-:Y:S01]  /*af30*/  FFMA.FTZ R216, R251, UR19, -R200 ;  /* 0x00000013fbd87c23 */ /* 0x000fe200080108c8 */
[----:B------:R-:W-:Y:S01]  /*af40*/  IMAD.MOV.U32 R77, RZ, RZ, R157 ;  /* 0x000000ffff4d7224 */ /* 0x000fe200078e009d */
[----:B------:R-:W-:Y:S01]  /*af50*/  LOP3.LUT R206, R5, R206, R6, 0x96, !PT ;  /* 0x000000ce05ce7212 */ /* 0x000fe200078e9606 */
[----:B------:R-:W2:Y:S01]  /*af60*/  MUFU.EX2 R246, R246 ;  /* 0x000000f600f67308 */ /* 0x000ea20000000800 */
[C---:B------:R-:W-:Y:S01]  /*af70*/  LOP3.LUT R73, R4.reuse, 0xff, RZ, 0xc0, !PT ;  /* 0x000000ff04497812 */ /* 0x040fe200078ec0ff */
[----:B------:R-:W-:Y:S01]  /*af80*/  IMAD.WIDE.U32 R10, R201, -0x2daee0ad, RZ ;  /* 0xd2511f53c90a7825 */ /* 0x000fe200078e00ff */
[----:B------:R-:W-:-:S03]  /*af90*/  LOP3.LUT R8, R4, 0xffff, RZ, 0xc0, !PT ;  /* 0x0000ffff04087812 */ /* 0x000fc600078ec0ff */
[----:B------:R-:W-:Y:S01]  /*afa0*/  FFMA.FTZ R201, R41, UR19, -R185 ;  /* 0x0000001329c97c23 */ /* 0x000fe200080108b9 */
[----:B------:R-:W-:Y:S01]  /*afb0*/  SHF.R.U32.HI R5, RZ, 0x10, R4 ;  /* 0x00000010ff057819 */ /* 0x000fe20000011604 */
[----:B------:R-:W-:Y:S01]  /*afc0*/  IMAD.MOV.U32 R251, RZ, RZ, R78 ;  /* 0x000000fffffb7224 */ /* 0x000fe200078e004e */
[----:B------:R-:W-:Y:S01]  /*afd0*/  SHF.R.U32.HI R7, RZ, 0x18, R4 ;  /* 0x00000018ff077819 */ /* 0x000fe20000011604 */
[----:B------:R-:W4:Y:S01]  /*afe0*/  MUFU.EX2 R216, R216 ;  /* 0x000000d800d87308 */ /* 0x000f220000000800 */
[--C-:B------:R-:W-:Y:S02]  /*aff0*/  SHF.R.U32.HI R4, RZ, 0x10, R10.reuse ;  /* 0x00000010ff047819 */ /* 0x100fe4000001160a */
[----:B------:R-:W-:Y:S02]  /*b000*/  SHF.R.U32.HI R9, RZ, 0x18, R10 ;  /* 0x00000018ff097819 */ /* 0x000fe4000001160a */
[----:B------:R-:W-:Y:S02]  /*b010*/  LOP3.LUT R4, R4, 0xff, RZ, 0xc0, !PT ;  /* 0x000000ff04047812 */ /* 0x000fe400078ec0ff */
[----:B------:R-:W-:Y:S01]  /*b020*/  LOP3.LUT R204, R11, R204, R6, 0x96, !PT ;  /* 0x000000cc0bcc7212 */ /* 0x000fe200078e9606 */
[----:B------:R-:W-:Y:S01]  /*b030*/  MUFU.EX2 R201, R201 ;  /* 0x000000c900c97308 */ /* 0x000fe20000000800 */
[----:B------:R-:W-:-:S02]  /*b040*/  PRMT R9, R4, 0x5410, R9 ;  /* 0x0000541004097816 */ /* 0x000fc40000000009 */
[C---:B------:R-:W-:Y:S02]  /*b050*/  LOP3.LUT R4, R206.reuse, 0xffff, RZ, 0xc0, !PT ;  /* 0x0000ffffce047812 */ /* 0x040fe400078ec0ff */
[----:B------:R-:W-:Y:S02]  /*b060*/  LOP3.LUT R75, R206, 0xff, RZ, 0xc0, !PT ;  /* 0x000000ffce4b7812 */ /* 0x000fe400078ec0ff */
[----:B------:R-:W-:Y:S02]  /*b070*/  SHF.R.U32.HI R4, RZ, 0x8, R4 ;  /* 0x00000008ff047819 */ /* 0x000fe40000011604 */
[----:B------:R-:W-:Y:S02]  /*b080*/  LOP3.LUT R37, R204, 0xffff, RZ, 0xc0, !PT ;  /* 0x0000ffffcc257812 */ /* 0x000fe400078ec0ff */
[----:B------:R-:W-:Y:S02]  /*b090*/  SHF.R.U32.HI R8, RZ, 0x8, R8 ;  /* 0x00000008ff087819 */ /* 0x000fe40000011608 */
[----:B------:R-:W-:-:S02]  /*b0a0*/  PRMT R75, R75, 0x5410, R4 ;  /* 0x000054104b4b7816 */ /* 0x000fc40000000004 */
[----:B------:R-:W-:Y:S02]  /*b0b0*/  SHF.R.U32.HI R37, RZ, 0x8, R37 ;  /* 0x00000008ff257819 */ /* 0x000fe40000011625 */
[----:B------:R-:W-:Y:S02]  /*b0c0*/  LOP3.LUT R4, R204, 0xff, RZ, 0xc0, !PT ;  /* 0x000000ffcc047812 */ /* 0x000fe400078ec0ff */
[----:B------:R-:W-:Y:S02]  /*b0d0*/  PRMT R73, R73, 0x5410, R8 ;  /* 0x0000541049497816 */ /* 0x000fe40000000008 */
[----:B------:R-:W-:Y:S02]  /*b0e0*/  LOP3.LUT R6, R10, 0xffff, RZ, 0xc0, !PT ;  /* 0x0000ffff0a067812 */ /* 0x000fe400078ec0ff */
[----:B------:R-:W-:Y:S02]  /*b0f0*/  LOP3.LUT R8, R5, 0xff, RZ, 0xc0, !PT ;  /* 0x000000ff05087812 */ /* 0x000fe400078ec0ff */
[----:B------:R-:W-:-:S02]  /*b100*/  PRMT R37, R4, 0x5410, R37 ;  /* 0x0000541004257816 */ /* 0x000fc40000000025 */
[----:B------:R-:W-:Y:S02]  /*b110*/  SHF.R.U32.HI R4, RZ, 0x10, R204 ;  /* 0x00000010ff047819 */ /* 0x000fe400000116cc */
[----:B------:R-:W-:Y:S02]  /*b120*/  LOP3.LUT R11, R10, 0xff, RZ, 0xc0, !PT ;  /* 0x000000ff0a0b7812 */ /* 0x000fe400078ec0ff */
[----:B------:R-:W-:Y:S02]  /*b130*/  PRMT R7, R8, 0x5410, R7 ;  /* 0x0000541008077816 */ /* 0x000fe40000000007 */
[----:B------:R-:W-:Y:S02]  /*b140*/  SHF.R.U32.HI R6, RZ, 0x8, R6 ;  /* 0x00000008ff067819 */ /* 0x000fe40000011606 */
[----:B------:R-:W-:Y:S01]  /*b150*/  SHF.R.U32.HI R39, RZ, 0x18, R204 ;  /* 0x00000018ff277819 */ /* 0x000fe200000116cc */
[----:B------:R-:W-:Y:S01]  /*b160*/  FFMA.FTZ R204, R40, UR19, -R185 ;  /* 0x0000001328cc7c23 */ /* 0x000fe200080108b9 */
[----:B------:R-:W-:-:S02]  /*b170*/  LOP3.LUT R4, R4, 0xff, RZ, 0xc0, !PT ;  /* 0x000000ff04047812 */ /* 0x000fc400078ec0ff */
[----:B------:R-:W-:Y:S02]  /*b180*/  PRMT R11, R11, 0x5410, R6 ;  /* 0x000054100b0b7816 */ /* 0x000fe40000000006 */
[----:B------:R-:W-:Y:S01]  /*b190*/  PRMT R39, R4, 0x5410, R39 ;  /* 0x0000541004277816 */ /* 0x000fe20000000027 */
[----:B------:R-:W4:Y:S01]  /*b1a0*/  MUFU.EX2 R204, R204 ;  /* 0x000000cc00cc7308 */ /* 0x000f220000000800 */
[--C-:B------:R-:W-:Y:S02]  /*b1b0*/  HSET2.LE.AND R6, R73, R66.reuse, PT ;  /* 0x0000004249067233 */ /* 0x100fe40003803000 */
[----:B------:R-:W-:Y:S02]  /*b1c0*/  HSET2.LE.AND R7, R7, R66, PT ;  /* 0x0000004207077233 */ /* 0x000fe40003803000 */
[----:B-1----:R-:W-:Y:S02]  /*b1d0*/  F2FP.BF16.F32.PACK_AB R4, R211, R244 ;  /* 0x000000f4d304723e */ /* 0x002fe400000010ff */
[----:B------:R-:W-:-:S02]  /*b1e0*/  LOP3.LUT R6, R6, R43, RZ, 0xc0, !PT ;  /* 0x0000002b06067212 */ /* 0x000fc400078ec0ff */
[----:B------:R-:W-:Y:S02]  /*b1f0*/  LOP3.LUT R7, R7, R4, RZ, 0xc0, !PT ;  /* 0x0000000407077212 */ /* 0x000fe400078ec0ff */
[----:B------:R-:W-:Y:S02]  /*b200*/  HSET2.LE.AND R4, R75, R66, PT ;  /* 0x000000424b047233 */ /* 0x000fe40003803000 */
[----:B---3--:R-:W-:Y:S02]  /*b210*/  F2FP.BF16.F32.PACK_AB R43, R243, R250 ;  /* 0x000000faf32b723e */ /* 0x008fe400000010ff */
[--C-:B------:R-:W-:Y:S02]  /*b220*/  SHF.R.U32.HI R5, RZ, 0x10, R206.reuse ;  /* 0x00000010ff057819 */ /* 0x100fe400000116ce */
[----:B------:R-:W-:Y:S02]  /*b230*/  LOP3.LUT R4, R4, R43, RZ, 0xc0, !PT ;  /* 0x0000002b04047212 */ /* 0x000fe400078ec0ff */
[----:B------:R-:W1:Y:S01]  /*b240*/  LDSM.16.MT88.4 R40, [R221+0x9400] ;  /* 0x00940000dd28783b */ /* 0x000e620000004200 */
[----:B------:R-:W-:-:S02]  /*b250*/  SHF.R.U32.HI R206, RZ, 0x18, R206 ;  /* 0x00000018ffce7819 */ /* 0x000fc400000116ce */
[----:B------:R-:W-:Y:S02]  /*b260*/  LOP3.LUT R5, R5, 0xff, RZ, 0xc0, !PT ;  /* 0x000000ff05057812 */ /* 0x000fe400078ec0ff */
[----:B--2---:R-:W-:Y:S02]  /*b270*/  F2FP.BF16.F32.PACK_AB R8, R217, R246 ;  /* 0x000000f6d908723e */ /* 0x004fe400000010ff */
[----:B------:R-:W-:Y:S01]  /*b280*/  PRMT R5, R5, 0x5410, R206 ;  /* 0x0000541005057816 */ /* 0x000fe200000000ce */
[----:B------:R-:W-:Y:S01]  /*b290*/  FFMA.FTZ R206, R245, UR19, -R185 ;  /* 0x00000013f5ce7c23 */ /* 0x000fe200080108b9 */
[--C-:B------:R-:W-:Y:S01]  /*b2a0*/  HSET2.LE.AND R10, R11, R66.reuse, PT ;  /* 0x000000420b0a7233 */ /* 0x100fe20003803000 */
[----:B------:R-:W-:Y:S01]  /*b2b0*/  IMAD.MOV.U32 R245, RZ, RZ, R77 ;  /* 0x000000fffff57224 */ /* 0x000fe200078e004d */
[----:B----4-:R-:W-:Y:S02]  /*b2c0*/  F2FP.BF16.F32.PACK_AB R11, R207, R216 ;  /* 0x000000d8cf0b723e */ /* 0x010fe400000010ff */
[--C-:B------:R-:W-:Y:S01]  /*b2d0*/  HSET2.LE.AND R5, R5, R66.reuse, PT ;  /* 0x0000004205057233 */ /* 0x100fe20003803000 */
[----:B------:R-:W2:Y:S01]  /*b2e0*/  MUFU.EX2 R206, R206 ;  /* 0x000000ce00ce7308 */ /* 0x000ea20000000800 */
[----:B------:R-:W-:-:S02]  /*b2f0*/  HSET2.LE.AND R9, R9, R66, PT ;  /* 0x0000004209097233 */ /* 0x000fc40003803000 */
[----:B------:R-:W-:Y:S02]  /*b300*/  LOP3.LUT R10, R10, R11, RZ, 0xc0, !PT ;  /* 0x0000000b0a0a7212 */ /* 0x000fe400078ec0ff */
[----:B------:R-:W-:Y:S02]  /*b310*/  LOP3.LUT R5, R5, R8, RZ, 0xc0, !PT ;  /* 0x0000000805057212 */ /* 0x000fe400078ec0ff */
[----:B------:R-:W-:-:S04]  /*b320*/  F2FP.BF16.F32.PACK_AB R8, R201, R204 ;  /* 0x000000ccc908723e */ /* 0x000fc800000010ff */
[----:B------:R-:W-:Y:S02]  /*b330*/  LOP3.LUT R11, R9, R8, RZ, 0xc0, !PT ;  /* 0x00000008090b7212 */ /* 0x000fe400078ec0ff */
[--C-:B------:R-:W-:Y:S02]  /*b340*/  HSET2.LE.AND R8, R37, R66.reuse, PT ;  /* 0x0000004225087233 */ /* 0x100fe40003803000 */
[----:B------:R-:W-:Y:S02]  /*b350*/  F2FP.BF16.F32.PACK_AB R9, R209, R218 ;  /* 0x000000dad109723e */ /* 0x000fe400000010ff */
[----:B--2---:R-:W-:Y:S02]  /*b360*/  F2FP.BF16.F32.PACK_AB R36, R205, R206 ;  /* 0x000000cecd24723e */ /* 0x004fe400000010ff */
[----:B------:R-:W-:Y:S02]  /*b370*/  LOP3.LUT R8, R8, R9, RZ, 0xc0, !PT ;  /* 0x0000000908087212 */ /* 0x000fe400078ec0ff */
[----:B------:R-:W-:-:S05]  /*b380*/  HSET2.LE.AND R9, R39, R66, PT ;  /* 0x0000004227097233 */ /* 0x000fca0003803000 */
[----:B------:R-:W-:Y:S01]  /*b390*/  LOP3.LUT R9, R9, R36, RZ, 0xc0, !PT ;  /* 0x0000002409097212 */ /* 0x000fe200078ec0ff */
[-C--:B-1----:R-:W-:Y:S01]  /*b3a0*/  HMMA.16816.F32.BF16 R160, R4, R40.reuse, R160 ;  /* 0x0000002804a0723c */ /* 0x082fe200000418a0 */
[----:B------:R-:W1:Y:S05]  /*b3b0*/  LDSM.16.MT88.4 R36, [R221+0xa400] ;  /* 0x00a40000dd24783b */ /* 0x000e6a0000004200 */
[C---:B------:R-:W-:Y:S01]  /*b3c0*/  HMMA.16816.F32.BF16 R156, R8.reuse, R40, R12 ;  /* 0x00000028089c723c */ /* 0x040fe2000004180c */
[----:B------:R-:W2:Y:S05]  /*b3d0*/  LDSM.16.MT88.4 R12, [R170+0x9400] ;  /* 0x00940000aa0c783b */ /* 0x000eaa0000004200 */
[----:B------:R-:W-:Y:S01]  /*b3e0*/  HMMA.16816.F32.BF16 R152, R8, R42, R20 ;  /* 0x0000002a0898723c */ /* 0x000fe20000041814 */
[----:B------:R-:W3:Y:S01]  /*b3f0*/  LDSM.16.MT88.4 R20, [R170+0xa400] ;  /* 0x00a40000aa14783b */ /* 0x000ee20000004200 */
[----:B------:R-:W-:-:S04]  /*b400*/  IMAD.WIDE.U32 R40, R242, -0x326172a9, RZ ;  /* 0xcd9e8d57f2287825 */ /* 0x000fc800078e00ff */
[--C-:B------:R-:W-:Y:S01]  /*b410*/  FFMA.FTZ R41, R197, UR19, -R200.reuse ;  /* 0x00000013c5297c23 */ /* 0x100fe200080108c8 */
[--C-:B------:R-:W-:Y:S01]  /*b420*/  FFMA.FTZ R197, R210, UR19, -R185.reuse ;  /* 0x00000013d2c57c23 */ /* 0x100fe200080108b9 */
[----:B------:R-:W-:Y:S04]  /*b430*/  HMMA.16816.F32.BF16 R148, R4, R42, R148 ;  /* 0x0000002a0494723c */ /* 0x000fe80000041894 */
[----:B------:R-:W-:Y:S03]  /*b440*/  MUFU.EX2 R41, R41 ;  /* 0x0000002900297308 */ /* 0x000fe60000000800 */
[--C-:B------:R-:W-:Y:S01]  /*b450*/  FFMA.FTZ R42, R199, UR19, -R200.reuse ;  /* 0x00000013c72a7c23 */ /* 0x100fe200080108c8 */
[----:B------:R-:W-:Y:S01]  /*b460*/  FFMA.FTZ R43, R195, UR19, -R200 ;  /* 0x00000013c32b7c23 */ /* 0x000fe200080108c8 */
[--C-:B------:R-:W-:Y:S01]  /*b470*/  FFMA.FTZ R195, R196, UR19, -R185.reuse ;  /* 0x00000013c4c37c23 */ /* 0x100fe200080108b9 */
[----:B------:R-:W-:-:S02]  /*b480*/  FFMA.FTZ R196, R208, UR19, -R185 ;  /* 0x00000013d0c47c23 */ /* 0x000fc400080108b9 */
[----:B------:R-:W-:Y:S08]  /*b490*/  MUFU.EX2 R197, R197 ;  /* 0x000000c500c57308 */ /* 0x000ff00000000800 */
[----:B------:R-:W-:Y:S01]  /*b4a0*/  MUFU.EX2 R42, R42 ;  /* 0x0000002a002a7308 */ /* 0x000fe20000000800 */
[----:B-1----:R-:W-:Y:S01]  /*b4b0*/  HMMA.16816.F32.BF16 R88, R8, R36, R24 ;  /* 0x000000240858723c */ /* 0x002fe20000041818 */
[----:B------:R-:W-:Y:S06]  /*b4c0*/  LDSM.16.MT88.4 R24, [R170+0x9800] ;  /* 0x00980000aa18783b */ /* 0x000fec0000004200 */
[----:B------:R-:W-:Y:S01]  /*b4d0*/  MUFU.EX2 R43, R43 ;  /* 0x0000002b002b7308 */ /* 0x000fe20000000800 */
[-C--:B--2---:R-:W-:Y:S06]  /*b4e0*/  HMMA.16816.F32.BF16 R68, R4, R12.reuse, R68 ;  /* 0x0000000c0444723c */ /* 0x084fec0000041844 */
[C---:B------:R-:W-:Y:S01]  /*b4f0*/  HMMA.16816.F32.BF16 R72, R8.reuse, R12, R16 ;  /* 0x0000000c0848723c */ /* 0x040fe20000041810 */
[----:B------:R-:W1:Y:S01]  /*b500*/  LDSM.16.MT88.4 R16, [R221+0xb400] ;  /* 0x00b40000dd10783b */ /* 0x000e620000004200 */
[----:B------:R-:W-:Y:S04]  /*b510*/  MUFU.EX2 R195, R195 ;  /* 0x000000c300c37308 */ /* 0x000fe80000000800 */
[-C--:B------:R-:W-:Y:S04]  /*b520*/  HMMA.16816.F32.BF16 R28, R8, R14.reuse, R28 ;  /* 0x0000000e081c723c */ /* 0x080fe8000004181c */
[----:B------:R-:W-:Y:S02]  /*b530*/  MUFU.EX2 R196, R196 ;  /* 0x000000c400c47308 */ /* 0x000fe40000000800 */
[----:B------:R-:W-:Y:S01]  /*b540*/  HMMA.16816.F32.BF16 R80, R4, R14, R80 ;  /* 0x0000000e0450723c */ /* 0x000fe20000041850 */
[----:B------:R-:W2:Y:S05]  /*b550*/  LDSM.16.MT88.4 R12, [R170+0xb400] ;  /* 0x00b40000aa0c783b */ /* 0x000eaa0000004200 */
[C---:B------:R-:W-:Y:S06]  /*b560*/  HMMA.16816.F32.BF16 R32, R8.reuse, R38, R32 ;  /* 0x000000260820723c */ /* 0x040fec0000041820 */
[C---:B---3--:R-:W-:Y:S06]  /*b570*/  HMMA.16816.F32.BF16 R104, R8.reuse, R20, R104 ;  /* 0x000000140868723c */ /* 0x048fec0000041868 */
[----:B------:R-:W-:Y:S06]  /*b580*/  HMMA.16816.F32.BF16 R108, R8, R22, R108 ;  /* 0x00000016086c723c */ /* 0x000fec000004186c */
[----:B------:R-:W-:Y:S06]  /*b590*/  HMMA.16816.F32.BF16 R100, R4, R20, R100 ;  /* 0x000000140464723c */ /* 0x000fec0000041864 */
[C---:B-1----:R-:W-:Y:S06]  /*b5a0*/  HMMA.16816.F32.BF16 R116, R8.reuse, R16, R116 ;  /* 0x000000100874723c */ /* 0x042fec0000041874 */
[C---:B------:R-:W-:Y:S06]  /*b5b0*/  HMMA.16816.F32.BF16 R140, R8.reuse, R18, R140 ;  /* 0x00000012088c723c */ /* 0x040fec000004188c */
[C---:B--2---:R-:W-:Y:S06]  /*b5c0*/  HMMA.16816.F32.BF16 R124, R8.reuse, R12, R124 ;  /* 0x0000000c087c723c */ /* 0x044fec000004187c */
[----:B------:R-:W-:Y:S06]  /*b5d0*/  HMMA.16816.F32.BF16 R132, R8, R14, R132 ;  /* 0x0000000e0884723c */ /* 0x000fec0000041884 */
[----:B------:R-:W-:Y:S01]  /*b5e0*/  HMMA.16816.F32.BF16 R112, R4, R16, R112 ;  /* 0x000000100470723c */ /* 0x000fe20000041870 */
[----:B------:R-:W-:Y:S01]  /*b5f0*/  LOP3.LUT R8, R93, UR4, R241, 0x96, !PT ;  /* 0x000000045d087c12 */ /* 0x000fe2000f8e96f1 */
[----:B------:R-:W-:-:S04]  /*b600*/  IMAD.WIDE.U32 R92, R169, -0x326172a9, RZ ;  /* 0xcd9e8d57a95c7825 */ /* 0x000fc800078e00ff */
[----:B------:R-:W-:Y:S01]  /*b610*/  IMAD.WIDE.U32 R20, R8, -0x326172a9, RZ ;  /* 0xcd9e8d5708147825 */ /* 0x000fe200078e00ff */
[----:B------:R-:W-:Y:S04]  /*b620*/  HMMA.16816.F32.BF16 R120, R4, R18, R120 ;  /* 0x000000120478723c */ /* 0x000fe80000041878 */
[C-C-:B------:R-:W-:Y:S01]  /*b630*/  LOP3.LUT R11, R21.reuse, R92, R94.reuse, 0x96, !PT ;  /* 0x0000005c150b7212 */ /* 0x140fe200078e965e */
[----:B------:R-:W-:Y:S01]  /*b640*/  IMAD.WIDE.U32 R92, R242, -0x326172a9, RZ ;  /* 0xcd9e8d57f25c7825 */ /* 0x000fe200078e00ff */
[----:B------:R-:W-:-:S03]  /*b650*/  LOP3.LUT R10, R21, R40, R94, 0x96, !PT ;  /* 0x00000028150a7212 */ /* 0x000fc600078e965e */
[----:B------:R-:W-:Y:S01]  /*b660*/  FFMA.FTZ R40, R198, UR19, -R200 ;  /* 0x00000013c6287c23 */ /* 0x000fe200080108c8 */
[-CC-:B------:R-:W-:Y:S01]  /*b670*/  LOP3.LUT R8, R203, R20.reuse, R79.reuse, 0x96, !PT ;  /* 0x00000014cb087212 */ /* 0x180fe200078e964f */
[C---:B------:R-:W-:Y:S01]  /*b680*/  HMMA.16816.F32.BF16 R136, R4.reuse, R12, R136 ;  /* 0x0000000c0488723c */ /* 0x040fe20000041888 */
[----:B------:R-:W-:Y:S01]  /*b690*/  LOP3.LUT R92, R93, R171, RZ, 0x3c, !PT ;  /* 0x000000ab5d5c7212 */ /* 0x000fe200078e3cff */
[----:B------:R-:W-:Y:S01]  /*b6a0*/  IMAD.WIDE.U32 R16, R10, -0x2daee0ad, RZ ;  /* 0xd2511f530a107825 */ /* 0x000fe200078e00ff */
[----:B------:R-:W-:Y:S01]  /*b6b0*/  LOP3.LUT R9, R223, R20, R79, 0x96, !PT ;  /* 0x00000014df097212 */ /* 0x000fe200078e964f */
[----:B------:R-:W1:Y:S02]  /*b6c0*/  MUFU.EX2 R40, R40 ;  /* 0x0000002800287308 */ /* 0x000e640000000800 */
[----:B------:R-:W-:Y:S01]  /*b6d0*/  VIADD R79, R241, 0x76cf5d0a ;  /* 0x76cf5d0af14f7836 */ /* 0x000fe20000000000 */
[----:B------:R-:W-:Y:S01]  /*b6e0*/  HMMA.16816.F32.BF16 R84, R4, R36, R84 ;  /* 0x000000240454723c */ /* 0x000fe20000041854 */
[----:B------:R-:W-:-:S04]  /*b6f0*/  IMAD.WIDE.U32 R92, R92, -0x2daee0ad, RZ ;  /* 0xd2511f535c5c7825 */ /* 0x000fc800078e00ff */
[----:B------:R-:W-:Y:S01]  /*b700*/  IMAD.WIDE.U32 R20, R11, -0x2daee0ad, RZ ;  /* 0xd2511f530b147825 */ /* 0x000fe200078e00ff */
[----:B------:R-:W-:Y:S01]  /*b710*/  LOP3.LUT R203, R17, R92, R79, 0x96, !PT ;  /* 0x0000005c11cb7212 */ /* 0x000fe200078e964f */
[----:B------:R-:W-:Y:S01]  /*b720*/  HMMA.16816.F32.BF16 R96, R4, R38, R96 ;  /* 0x000000260460723c */ /* 0x000fe20000041860 */
[----:B------:R-:W2:Y:S01]  /*b730*/  LDSM.16.MT88.4 R36, [R221+0x9800] ;  /* 0x00980000dd24783b */ /* 0x000ea20000004200 */
[----:B------:R-:W-:-:S04]  /*b740*/  IMAD.WIDE.U32 R92, R169, -0x326172a9, RZ ;  /* 0xcd9e8d57a95c7825 */ /* 0x000fc800078e00ff */
[----:B------:R-:W-:Y:S01]  /*b750*/  IMAD.WIDE.U32 R18, R9, -0x2daee0ad, RZ ;  /* 0xd2511f5309127825 */ /* 0x000fe200078e00ff */
[----:B------:R-:W-:Y:S01]  /*b760*/  LOP3.LUT R92, R93, R171, RZ, 0x3c, !PT ;  /* 0x000000ab5d5c7212 */ /* 0x000fe200078e3cff */
[----:B------:R-:W-:Y:S02]  /*b770*/  HMMA.16816.F32.BF16 R144, R4, R22, R144 ;  /* 0x000000160490723c */ /* 0x000fe40000041890 */
[----:B------:R-:W-:-:S04]  /*b780*/  IMAD.WIDE.U32 R94, R8, -0x2daee0ad, RZ ;  /* 0xd2511f53085e7825 */ /* 0x000fc800078e00ff */
[----:B------:R-:W-:Y:S01]  /*b790*/  IMAD.WIDE.U32 R92, R92, -0x2daee0ad, RZ ;  /* 0xd2511f535c5c7825 */ /* 0x000fe200078e00ff */
[----:B------:R-:W-:Y:S02]  /*b7a0*/  HMMA.16816.F32.BF16 R128, R4, R14, R128 ;  /* 0x0000000e0480723c */ /* 0x000fe40000041880 */
[----:B------:R-:W-:Y:S01]  /*b7b0*/  LOP3.LUT R10, R21, R92, R79, 0x96, !PT ;  /* 0x0000005c150a7212 */ /* 0x000fe200078e964f */
[----:B------:R-:W-:-:S05]  /*b7c0*/  VIADD R79, R241, 0x32370b8f ;  /* 0x32370b8ff14f7836 */ /* 0x000fca0000000000 */
        /* <DEDUP_REMOVED lines=9> */
[----:B------:R-:W-:Y:S01]  /*b860*/  IMAD.WIDE.U32 R222, R10, -0x326172a9, RZ ;  /* 0xcd9e8d570ade7825 */ /* 0x000fe200078e00ff */
[----:B------:R-:W-:Y:S01]  /*b870*/  LOP3.LUT R199, R95, R16, R79, 0x96, !PT ;  /* 0x000000105fc77212 */ /* 0x000fe200078e964f */
[----:B------:R-:W3:Y:S02]  /*b880*/  LDSM.16.MT88.4 R20, [R221+0xa800] ;  /* 0x00a80000dd14783b */ /* 0x000ee40000004200 */
[----:B------:R-:W-:Y:S02]  /*b890*/  IMAD.WIDE.U32 R10, R9, -0x326172a9, RZ ;  /* 0xcd9e8d57090a7825 */ /* 0x000fe400078e00ff */
[----:B------:R-:W4:Y:S03]  /*b8a0*/  LDSM.16.MT88.4 R16, [R170+0xa800] ;  /* 0x00a80000aa10783b */ /* 0x000f260000004200 */
[----:B------:R-:W-:-:S02]  /*b8b0*/  LOP3.LUT R8, R11, R222, R193, 0x96, !PT ;  /* 0x000000de0b087212 */ /* 0x000fc400078e96c1 */
[----:B------:R-:W-:Y:S02]  /*b8c0*/  LOP3.LUT R4, R10, 0xffff, RZ, 0xc0, !PT ;  /* 0x0000ffff0a047812 */ /* 0x000fe400078ec0ff */
[C---:B------:R-:W-:Y:S02]  /*b8d0*/  LOP3.LUT R12, R8.reuse, 0xffff, RZ, 0xc0, !PT ;  /* 0x0000ffff080c7812 */ /* 0x040fe400078ec0ff */
[----:B------:R-:W-:Y:S02]  /*b8e0*/  LOP3.LUT R7, R8, 0xff, RZ, 0xc0, !PT ;  /* 0x000000ff08077812 */ /* 0x000fe400078ec0ff */
[----:B------:R-:W-:Y:S02]  /*b8f0*/  SHF.R.U32.HI R12, RZ, 0x8, R12 ;  /* 0x00000008ff0c7819 */ /* 0x000fe4000001160c */
[----:B------:R-:W-:Y:S02]  /*b900*/  SHF.R.U32.HI R9, RZ, 0x10, R8 ;  /* 0x00000010ff097819 */ /* 0x000fe40000011608 */
[----:B------:R-:W-:-:S02]  /*b910*/  SHF.R.U32.HI R6, RZ, 0x10, R10 ;  /* 0x00000010ff067819 */ /* 0x000fc4000001160a */
[----:B------:R-:W-:Y:S02]  /*b920*/  PRMT R7, R7, 0x5410, R12 ;  /* 0x0000541007077816 */ /* 0x000fe4000000000c */
[----:B------:R-:W-:Y:S01]  /*b930*/  LOP3.LUT R5, R10, 0xff, RZ, 0xc0, !PT ;  /* 0x000000ff0a057812 */ /* 0x000fe200078ec0ff */
[----:B------:R-:W4:Y:S01]  /*b940*/  LDSM.16.MT88.4 R12, [R221+0xb800] ;  /* 0x00b80000dd0c783b */ /* 0x000f220000004200 */
[----:B------:R-:W-:Y:S02]  /*b950*/  SHF.R.U32.HI R4, RZ, 0x8, R4 ;  /* 0x00000008ff047819 */ /* 0x000fe40000011604 */
[----:B------:R-:W-:Y:S02]  /*b960*/  SHF.R.U32.HI R8, RZ, 0x18, R8 ;  /* 0x00000018ff087819 */ /* 0x000fe40000011608 */
[----:B------:R-:W-:Y:S02]  /*b970*/  LOP3.LUT R9, R9, 0xff, RZ, 0xc0, !PT ;  /* 0x000000ff09097812 */ /* 0x000fe400078ec0ff */
[----:B------:R-:W-:-:S02]  /*b980*/  SHF.R.U32.HI R10, RZ, 0x18, R10 ;  /* 0x00000018ff0a7819 */ /* 0x000fc4000001160a */
[----:B------:R-:W-:Y:S02]  /*b990*/  LOP3.LUT R11, R6, 0xff, RZ, 0xc0, !PT ;  /* 0x000000ff060b7812 */ /* 0x000fe400078ec0ff */
[----:B------:R-:W-:Y:S02]  /*b9a0*/  HSET2.LE.AND R7, R7, R66, PT ;  /* 0x0000004207077233 */ /* 0x000fe40003803000 */
[----:B-1----:R-:W-:Y:S02]  /*b9b0*/  F2FP.BF16.F32.PACK_AB R6, R41, R40 ;  /* 0x000000282906723e */ /* 0x002fe400000010ff */
[----:B------:R-:W-:Y:S02]  /*b9c0*/  PRMT R5, R5, 0x5410, R4 ;  /* 0x0000541005057816 */ /* 0x000fe40000000004 */
[----:B------:R-:W-:Y:S02]  /*b9d0*/  PRMT R9, R9, 0x5410, R8 ;  /* 0x0000541009097816 */ /* 0x000fe40000000008 */
[----:B------:R-:W-:-:S02]  /*b9e0*/  PRMT R11, R11, 0x5410, R10 ;  /* 0x000054100b0b7816 */ /* 0x000fc4000000000a */
[----:B------:R-:W-:Y:S02]  /*b9f0*/  LOP3.LUT R4, R7, R6, RZ, 0xc0, !PT ;  /* 0x0000000607047212 */ /* 0x000fe400078ec0ff */
[--C-:B------:R-:W-:Y:S02]  /*ba00*/  HSET2.LE.AND R6, R5, R66.reuse, PT ;  /* 0x0000004205067233 */ /* 0x100fe40003803000 */
[--C-:B------:R-:W-:Y:S02]  /*ba10*/  HSET2.LE.AND R5, R9, R66.reuse, PT ;  /* 0x0000004209057233 */ /* 0x100fe40003803000 */
[----:B------:R-:W-:Y:S02]  /*ba20*/  F2FP.BF16.F32.PACK_AB R10, R196, R195 ;  /* 0x000000c3c40a723e */ /* 0x000fe400000010ff */
[----:B------:R-:W-:Y:S02]  /*ba30*/  F2FP.BF16.F32.PACK_AB R9, R43, R42 ;  /* 0x0000002a2b09723e */ /* 0x000fe400000010ff */
[----:B------:R-:W-:-:S02]  /*ba40*/  HSET2.LE.AND R7, R11, R66, PT ;  /* 0x000000420b077233 */ /* 0x000fc40003803000 */
[----:B------:R-:W-:Y:S02]  /*ba50*/  F2FP.BF16.F32.PACK_AB R8, R197, R192 ;  /* 0x000000c0c508723e */ /* 0x000fe400000010ff */
[----:B------:R-:W-:Y:S02]  /*ba60*/  LOP3.LUT R5, R5, R10, RZ, 0xc0, !PT ;  /* 0x0000000a05057212 */ /* 0x000fe400078ec0ff */
[----:B------:R-:W-:Y:S02]  /*ba70*/  LOP3.LUT R6, R6, R9, RZ, 0xc0, !PT ;  /* 0x0000000906067212 */ /* 0x000fe400078ec0ff */
[----:B------:R-:W-:Y:S02]  /*ba80*/  LOP3.LUT R7, R7, R8, RZ, 0xc0, !PT ;  /* 0x0000000807077212 */ /* 0x000fe400078ec0ff */
[----:B------:R-:W1:Y:S05]  /*ba90*/  LDSM.16.MT88.4 R8, [R170+0xb800] ;  /* 0x00b80000aa08783b */ /* 0x000e6a0000004200 */
[C---:B------:R-:W-:Y:S06]  /*baa0*/  HMMA.16816.F32.BF16 R76, R4.reuse, R26, R28 ;  /* 0x0000001a044c723c */ /* 0x040fec000004181c */
[----:B--2---:R-:W-:Y:S01]  /*bab0*/  HMMA.16816.F32.BF16 R156, R4, R36, R156 ;  /* 0x00000024049c723c */ /* 0x004fe2000004189c */
[----:B------:R-:W-:-:S02]  /*bac0*/  IMAD.MOV.U32 R28, RZ, RZ, R94 ;  /* 0x000000ffff1c7224 */ /* 0x000fc400078e005e */
[----:B------:R-:W-:Y:S02]  /*bad0*/  IMAD.MOV.U32 R29, RZ, RZ, R95 ;  /* 0x000000ffff1d7224 */ /* 0x000fe400078e005f */
[----:B------:R-:W-:Y:S01]  /*bae0*/  IMAD.MOV.U32 R30, RZ, RZ, R92 ;  /* 0x000000ffff1e7224 */ /* 0x000fe200078e005c */
[----:B------:R-:W-:Y:S01]  /*baf0*/  HMMA.16816.F32.BF16 R152, R4, R38, R152 ;  /* 0x000000260498723c */ /* 0x000fe20000041898 */
[----:B------:R-:W-:-:S05]  /*bb00*/  IMAD.MOV.U32 R31, RZ, RZ, R93 ;  /* 0x000000ffff1f7224 */ /* 0x000fca00078e005d */
[C---:B------:R-:W-:Y:S06]  /*bb10*/  HMMA.16816.F32.BF16 R72, R4.reuse, R24, R72 ;  /* 0x000000180448723c */ /* 0x040fec0000041848 */
[C---:B---3--:R-:W-:Y:S06]  /*bb20*/  HMMA.16816.F32.BF16 R88, R4.reuse, R20, R88 ;  /* 0x000000140458723c */ /* 0x048fec0000041858 */
[C---:B------:R-:W-:Y:S06]  /*bb30*/  HMMA.16816.F32.BF16 R92, R4.reuse, R22, R32 ;  /* 0x00000016045c723c */ /* 0x040fec0000041820 */
[C---:B----4-:R-:W-:Y:S06]  /*bb40*/  HMMA.16816.F32.BF16 R104, R4.reuse, R16, R104 ;  /* 0x000000100468723c */ /* 0x050fec0000041868 */
[C---:B------:R-:W-:Y:S06]  /*bb50*/  HMMA.16816.F32.BF16 R108, R4.reuse, R18, R108 ;  /* 0x00000012046c723c */ /* 0x040fec000004186c */
[C---:B------:R-:W-:Y:S06]  /*bb60*/  HMMA.16816.F32.BF16 R116, R4.reuse, R12, R116 ;  /* 0x0000000c0474723c */ /* 0x040fec0000041874 */
[C---:B------:R-:W-:Y:S06]  /*bb70*/  HMMA.16816.F32.BF16 R140, R4.reuse, R14, R140 ;  /* 0x0000000e048c723c */ /* 0x040fec000004188c */
[C---:B-1----:R-:W-:Y:S06]  /*bb80*/  HMMA.16816.F32.BF16 R124, R4.reuse, R8, R124 ;  /* 0x00000008047c723c */ /* 0x042fec000004187c */
[----:B------:R-:W-:Y:S01]  /*bb90*/  HMMA.16816.F32.BF16 R132, R4, R10, R132 ;  /* 0x0000000a0484723c */ /* 0x000fe20000041884 */
[----:B------:R-:W-:-:S02]  /*bba0*/  VIADD R247, R240, 0x1715609d ;  /* 0x1715609df0f77836 */ /* 0x000fc40000000000 */
[----:B------:R-:W-:Y:S02]  /*bbb0*/  IMAD.MOV.U32 R33, RZ, RZ, R31 ;  /* 0x000000ffff217224 */ /* 0x000fe400078e001f */
[----:B------:R-:W-:Y:S01]  /*bbc0*/  FFMA.FTZ R62, R62, UR19, -R55 ;  /* 0x000000133e3e7c23 */ /* 0x000fe20008010837 */
[--C-:B------:R-:W-:Y:S01]  /*bbd0*/  FFMA.FTZ R56, R56, UR19, -R180.reuse ;  /* 0x0000001338387c23 */ /* 0x100fe200080108b4 */
[----:B------:R-:W-:Y:S01]  /*bbe0*/  FFMA.FTZ R59, R59, UR19, -R180 ;  /* 0x000000133b3b7c23 */ /* 0x000fe200080108b4 */
[----:B------:R-:W-:-:S04]  /*bbf0*/  IMAD.WIDE.U32 R6, R203, -0x326172a9, RZ ;  /* 0xcd9e8d57cb067825 */ /* 0x000fc800078e00ff */
[----:B------:R-:W-:Y:S01]  /*bc00*/  IMAD.WIDE.U32 R4, R199, -0x326172a9, RZ ;  /* 0xcd9e8d57c7047825 */ /* 0x000fe200078e00ff */
[----:B------:R-:W-:-:S03]  /*bc10*/  LOP3.LUT R191, R7, R202, R191, 0x96, !PT ;  /* 0x000000ca07bf7212 */ /* 0x000fc600078e96bf */
[----:B------:R-:W-:Y:S01]  /*bc20*/  FFMA.FTZ R63, R63, UR19, -R180 ;  /* 0x000000133f3f7c23 */ /* 0x000fe200080108b4 */
[----:B------:R-:W-:Y:S01]  /*bc30*/  FFMA.FTZ R46, R46, UR19, -R55 ;  /* 0x000000132e2e7c23 */ /* 0x000fe20008010837 */
[----:B------:R-:W-:Y:S01]  /*bc40*/  IMAD.MOV.U32 R32, RZ, RZ, R30 ;  /* 0x000000ffff207224 */ /* 0x000fe200078e001e */
[----:B------:R-:W-:Y:S01]  /*bc50*/  LOP3.LUT R202, R5, R6, R190, 0x96, !PT ;  /* 0x0000000605ca7212 */ /* 0x000fe200078e96be */
[----:B------:R-:W-:-:S04]  /*bc60*/  IMAD.WIDE.U32 R6, R191, -0x2daee0ad, RZ ;  /* 0xd2511f53bf067825 */ /* 0x000fc800078e00ff */
[----:B------:R-:W-:Y:S01]  /*bc70*/  IMAD.WIDE.U32 R202, R202, -0x2daee0ad, RZ ;  /* 0xd2511f53caca7825 */ /* 0x000fe200078e00ff */
[----:B------:R-:W-:-:S03]  /*bc80*/  LOP3.LUT R189, R7, R28, R189, 0x96, !PT ;  /* 0x0000001c07bd7212 */ /* 0x000fc600078e96bd */
[----:B------:R-:W-:Y:S01]  /*bc90*/  IMAD.MOV.U32 R35, RZ, RZ, R223 ;  /* 0x000000ffff237224 */ /* 0x000fe200078e00df */
[----:B------:R-:W-:Y:S01]  /*bca0*/  LOP3.LUT R194, R203, R6, R194, 0x96, !PT ;  /* 0x00000006cbc27212 */ /* 0x000fe200078e96c2 */
[----:B------:R-:W-:-:S04]  /*bcb0*/  IMAD.WIDE.U32 R6, R189, -0x326172a9, RZ ;  /* 0xcd9e8d57bd067825 */ /* 0x000fc800078e00ff */
[----:B------:R-:W-:-:S04]  /*bcc0*/  IMAD.WIDE.U32 R28, R194, -0x326172a9, RZ ;  /* 0xcd9e8d57c21c7825 */ /* 0x000fc800078e00ff */
[----:B------:R-:W-:Y:S01]  /*bcd0*/  FFMA.FTZ R178, R245, R183, R178 ;  /* 0x000000b7f5b27223 */ /* 0x000fe200000100b2 */
[----:B------:R-:W-:Y:S01]  /*bce0*/  FFMA.FTZ R182, R251, R181, R182 ;  /* 0x000000b5fbb67223 */ /* 0x000fe200000100b6 */
[--C-:B------:R-:W-:Y:S01]  /*bcf0*/  FFMA.FTZ R188, R188, UR19, -R200.reuse ;  /* 0x00000013bcbc7c23 */ /* 0x100fe200080108c8 */
[----:B------:R-:W-:Y:S01]  /*bd00*/  FFMA.FTZ R186, R186, UR19, -R200 ;  /* 0x00000013baba7c23 */ /* 0x000fe200080108c8 */
[----:B------:R-:W-:Y:S01]  /*bd10*/  LOP3.LUT R193, R29, R6, R193, 0x96, !PT ;  /* 0x000000061dc17212 */ /* 0x000fe200078e96c1 */
[----:B------:R-:W-:Y:S01]  /*bd20*/  FFMA.FTZ R190, R173, UR19, -R180 ;  /* 0x00000013adbe7c23 */ /* 0x000fe200080108b4 */
[----:B------:R-:W-:Y:S01]  /*bd30*/  LOP3.LUT R189, R7, R4, R247, 0x96, !PT ;  /* 0x0000000407bd7212 */ /* 0x000fe200078e96f7 */
[----:B------:R-:W-:Y:S01]  /*bd40*/  FFMA.FTZ R187, R187, UR19, -R200 ;  /* 0x00000013bbbb7c23 */ /* 0x000fe200080108c8 */
[----:B------:R-:W-:Y:S01]  /*bd50*/  LOP3.LUT R5, R193, 0xffff, RZ, 0xc0, !PT ;  /* 0x0000ffffc1057812 */ /* 0x000fe200078ec0ff */
[--C-:B------:R-:W-:Y:S01]  /*bd60*/  FFMA.FTZ R173, R174, UR19, -R55.reuse ;  /* 0x00000013aead7c23 */ /* 0x100fe20008010837 */
[C---:B------:R-:W-:Y:S01]  /*bd70*/  LOP3.LUT R6, R28.reuse, 0xffff, RZ, 0xc0, !PT ;  /* 0x0000ffff1c067812 */ /* 0x040fe200078ec0ff */
[----:B------:R-:W-:Y:S01]  /*bd80*/  FFMA.FTZ R47, R47, UR19, -R180 ;  /* 0x000000132f2f7c23 */ /* 0x000fe200080108b4 */
[----:B------:R-:W-:Y:S01]  /*bd90*/  LOP3.LUT R31, R28, 0xff, RZ, 0xc0, !PT ;  /* 0x000000ff1c1f7812 */ /* 0x000fe200078ec0ff */
[--C-:B------:R-:W-:Y:S01]  /*bda0*/  FFMA.FTZ R44, R44, UR19, -R55.reuse ;  /* 0x000000132c2c7c23 */ /* 0x100fe20008010837 */
[--C-:B------:R-:W-:Y:S01]  /*bdb0*/  SHF.R.U32.HI R4, RZ, 0x10, R28.reuse ;  /* 0x00000010ff047819 */ /* 0x100fe2000001161c */
[----:B------:R-:W-:Y:S01]  /*bdc0*/  FFMA.FTZ R45, R45, UR19, -R55 ;  /* 0x000000132d2d7c23 */ /* 0x000fe20008010837 */
[----:B------:R-:W-:Y:S01]  /*bdd0*/  SHF.R.U32.HI R7, RZ, 0x18, R28 ;  /* 0x00000018ff077819 */ /* 0x000fe2000001161c */
[----:B------:R-:W-:Y:S01]  /*bde0*/  FFMA.FTZ R165, R252, R166, R165 ;  /* 0x000000a6fca57223 */ /* 0x000fe200000100a5 */
[----:B------:R-:W-:Y:S01]  /*bdf0*/  LOP3.LUT R29, R193, 0xff, RZ, 0xc0, !PT ;  /* 0x000000ffc11d7812 */ /* 0x000fe200078ec0ff */
[----:B------:R-:W-:Y:S01]  /*be00*/  FFMA.FTZ R175, R175, UR19, -R180 ;  /* 0x00000013afaf7c23 */ /* 0x000fe200080108b4 */
[----:B------:R-:W-:Y:S01]  /*be10*/  SHF.R.U32.HI R28, RZ, 0x8, R5 ;  /* 0x00000008ff1c7819 */ /* 0x000fe20000011605 */
[----:B------:R-:W-:Y:S01]  /*be20*/  MUFU.EX2 R62, R62 ;  /* 0x0000003e003e7308 */ /* 0x000fe20000000800 */
[--C-:B------:R-:W-:Y:S01]  /*be30*/  FFMA.FTZ R57, R57, UR19, -R55.reuse ;  /* 0x0000001339397c23 */ /* 0x100fe20008010837 */
[--C-:B------:R-:W-:Y:S01]  /*be40*/  FFMA.FTZ R52, R52, UR19, -R55.reuse ;  /* 0x0000001334347c23 */ /* 0x100fe20008010837 */
[----:B------:R-:W-:Y:S01]  /*be50*/  PRMT R29, R29, 0x5410, R28 ;  /* 0x000054101d1d7816 */ /* 0x000fe2000000001c */
[----:B------:R-:W-:Y:S01]  /*be60*/  FFMA.FTZ R28, R177, UR19, -R200 ;  /* 0x00000013b11c7c23 */ /* 0x000fe200080108c8 */
[----:B------:R-:W-:Y:S01]  /*be70*/  FFMA.FTZ R177, R58, UR19, -R55 ;  /* 0x000000133ab17c23 */ /* 0x000fe20008010837 */
[----:B------:R-:W-:-:S02]  /*be80*/  IMAD.MOV.U32 R34, RZ, RZ, R222 ;  /* 0x000000ffff227224 */ /* 0x000fc400078e00de */
[----:B------:R-:W1:Y:S01]  /*be90*/  MUFU.EX2 R173, R173 ;  /* 0x000000ad00ad7308 */ /* 0x000e620000000800 */
[----:B------:R-:W-:Y:S02]  /*bea0*/  SHF.R.U32.HI R6, RZ, 0x8, R6 ;  /* 0x00000008ff067819 */ /* 0x000fe40000011606 */
[----:B------:R-:W-:-:S05]  /*beb0*/  LOP3.LUT R4, R4, 0xff, RZ, 0xc0, !PT ;  /* 0x000000ff04047812 */ /* 0x000fca00078ec0ff */
[----:B------:R-:W-:Y:S01]  /*bec0*/  MUFU.EX2 R56, R56 ;  /* 0x0000003800387308 */ /* 0x000fe20000000800 */
[----:B------:R-:W-:-:S07]  /*bed0*/  PRMT R31, R31, 0x5410, R6 ;  /* 0x000054101f1f7816 */ /* 0x000fce0000000006 */
[----:B------:R-:W-:Y:S01]  /*bee0*/  MUFU.EX2 R59, R59 ;  /* 0x0000003b003b7308 */ /* 0x000fe20000000800 */
[----:B------:R-:W-:-:S07]  /*bef0*/  SHF.R.U32.HI R6, RZ, 0x10, R193 ;  /* 0x00000010ff067819 */ /* 0x000fce00000116c1 */
[----:B------:R-:W-:Y:S01]  /*bf00*/  MUFU.EX2 R63, R63 ;  /* 0x0000003f003f7308 */ /* 0x000fe20000000800 */
[----:B------:R-:W-:-:S07]  /*bf10*/  PRMT R7, R4, 0x5410, R7 ;  /* 0x0000541004077816 */ /* 0x000fce0000000007 */
[----:B------:R-:W2:Y:S01]  /*bf20*/  MUFU.EX2 R190, R190 ;  /* 0x000000be00be7308 */ /* 0x000ea20000000800 */
[----:B------:R-:W-:-:S07]  /*bf30*/  SHF.R.U32.HI R4, RZ, 0x18, R193 ;  /* 0x00000018ff047819 */ /* 0x000fce00000116c1 */
[----:B------:R-:W-:Y:S01]  /*bf40*/  MUFU.EX2 R46, R46 ;  /* 0x0000002e002e7308 */ /* 0x000fe20000000800 */
[----:B------:R-:W-:Y:S01]  /*bf50*/  LOP3.LUT R5, R6, 0xff, RZ, 0xc0, !PT ;  /* 0x000000ff06057812 */ /* 0x000fe200078ec0ff */
[----:B------:R-:W-:-:S06]  /*bf60*/  FFMA.FTZ R58, R61, UR19, -R185 ;  /* 0x000000133d3a7c23 */ /* 0x000fcc00080108b9 */
[----:B------:R-:W3:Y:S01]  /*bf70*/  MUFU.EX2 R177, R177 ;  /* 0x000000b100b17308 */ /* 0x000ee20000000800 */
[----:B------:R-:W-:Y:S01]  /*bf80*/  PRMT R5, R5, 0x5410, R4 ;  /* 0x0000541005057816 */ /* 0x000fe20000000004 */
[----:B------:R-:W-:Y:S01]  /*bf90*/  FADD.FTZ R182, R67, R182 ;  /* 0x000000b643b67221 */ /* 0x000fe20000010000 */
[--C-:B------:R-:W-:Y:S01]  /*bfa0*/  HSET2.LE.AND R7, R7, R66.reuse, PT ;  /* 0x0000004207077233 */ /* 0x100fe20003803000 */
[----:B------:R-:W-:Y:S01]  /*bfb0*/  FADD.FTZ R164, R164, R165 ;  /* 0x000000a5a4a47221 */ /* 0x000fe20000010000 */
[----:B-1----:R-:W-:Y:S01]  /*bfc0*/  F2FP.BF16.F32.PACK_AB R4, R173, R62 ;  /* 0x0000003ead04723e */ /* 0x002fe200000010ff */
[----:B------:R1:W5:Y:S01]  /*bfd0*/  LDL.LU.64 R222, [R1+0x28] ;  /* 0x0000280001de7983 */ /* 0x0003620000300a00 */
[--C-:B------:R-:W-:Y:S01]  /*bfe0*/  HSET2.LE.AND R6, R31, R66.reuse, PT ;  /* 0x000000421f067233 */ /* 0x100fe20003803000 */
[--C-:B------:R-:W-:Y:S01]  /*bff0*/  FFMA.FTZ R61, R167, UR19, -R185.reuse ;  /* 0x00000013a73d7c23 */ /* 0x100fe200080108b9 */
[----:B------:R-:W-:Y:S01]  /*c000*/  LOP3.LUT R7, R7, R4, RZ, 0xc0, !PT ;  /* 0x0000000407077212 */ /* 0x000fe200078ec0ff */
[--C-:B------:R-:W-:Y:S01]  /*c010*/  FFMA.FTZ R167, R172, UR19, -R185.reuse ;  /* 0x00000013aca77c23 */ /* 0x100fe200080108b9 */
[--C-:B------:R-:W-:Y:S01]  /*c020*/  HSET2.LE.AND R4, R29, R66.reuse, PT ;  /* 0x000000421d047233 */ /* 0x100fe20003803000 */
[----:B------:R-:W-:Y:S01]  /*c030*/  FFMA.FTZ R172, R176, UR19, -R185 ;  /* 0x00000013b0ac7c23 */ /* 0x000fe200080108b9 */
[----:B------:R-:W-:Y:S01]  /*c040*/  HSET2.LE.AND R5, R5, R66, PT ;  /* 0x0000004205057233 */ /* 0x000fe20003803000 */
[----:B------:R-:W-:Y:S01]  /*c050*/  FADD.FTZ R51, R51, R182 ;  /* 0x000000b633337221 */ /* 0x000fe20000010000 */
[----:B--2---:R-:W-:Y:S01]  /*c060*/  F2FP.BF16.F32.PACK_AB R31, R190, R63 ;  /* 0x0000003fbe1f723e */ /* 0x004fe200000010ff */
[----:B------:R-:W-:Y:S01]  /*c070*/  MUFU.EX2 R58, R58 ;  /* 0x0000003a003a7308 */ /* 0x000fe20000000800 */
[----:B------:R-:W-:Y:S01]  /*c080*/  F2FP.BF16.F32.PACK_AB R29, R59, R56 ;  /* 0x000000383b1d723e */ /* 0x000fe200000010ff */
[----:B------:R-:W-:Y:S01]  /*c090*/  FADD.FTZ R51, R2, R51 ;  /* 0x0000003302337221 */ /* 0x000fe20000010000 */
[----:B---3--:R-:W-:Y:S01]  /*c0a0*/  F2FP.BF16.F32.PACK_AB R30, R177, R46 ;  /* 0x0000002eb11e723e */ /* 0x008fe200000010ff */
[----:B------:R-:W-:Y:S01]  /*c0b0*/  FADD.FTZ R3, R3, R164 ;  /* 0x000000a403037221 */ /* 0x000fe20000010000 */
[----:B------:R-:W-:Y:S01]  /*c0c0*/  LOP3.LUT R6, R6, R31, RZ, 0xc0, !PT ;  /* 0x0000001f06067212 */ /* 0x000fe200078ec0ff */
[----:B------:R-:W-:Y:S01]  /*c0d0*/  FADD.FTZ R218, R218, R51 ;  /* 0x00000033dada7221 */ /* 0x000fe20000010000 */
[----:B------:R-:W-:Y:S01]  /*c0e0*/  LOP3.LUT R4, R4, R29, RZ, 0xc0, !PT ;  /* 0x0000001d04047212 */ /* 0x000fe200078ec0ff */
[----:B------:R-:W-:Y:S01]  /*c0f0*/  MUFU.EX2 R61, R61 ;  /* 0x0000003d003d7308 */ /* 0x000fe20000000800 */
[----:B------:R-:W-:Y:S01]  /*c100*/  LOP3.LUT R5, R5, R30, RZ, 0xc0, !PT ;  /* 0x0000001e05057212 */ /* 0x000fe200078ec0ff */
[----:B------:R-:W-:Y:S01]  /*c110*/  FADD.FTZ R209, R209, R218 ;  /* 0x000000dad1d17221 */ /* 0x000fe20000010000 */
[----:B------:R-:W-:Y:S01]  /*c120*/  FADD.FTZ R3, R0, R3 ;  /* 0x0000000300037221 */ /* 0x000fe20000010000 */
[----:B------:R-:W-:Y:S01]  /*c130*/  PLOP3.LUT P0, PT, PT, PT, UP0, 0x40, 0x0 ;  /* 0x000000000000781c */ /* 0x000fe20003f0e808 */
[----:B------:R-:W-:-:S02]  /*c140*/  IMAD.MOV.U32 R164, RZ, RZ, R215 ;  /* 0x000000ffffa47224 */ /* 0x000fc400078e00d7 */
[----:B------:R-:W-:Y:S01]  /*c150*/  FADD.FTZ R216, R216, R209 ;  /* 0x000000d1d8d87221 */ /* 0x000fe20000010000 */
[----:B------:R-:W-:Y:S01]  /*c160*/  FADD.FTZ R206, R206, R3 ;  /* 0x00000003cece7221 */ /* 0x000fe20000010000 */
[C---:B------:R-:W-:Y:S01]  /*c170*/  HMMA.16816.F32.BF16 R84, R4.reuse, R20, R84 ;  /* 0x000000140454723c */ /* 0x040fe20000041854 */
[----:B------:R-:W-:Y:S01]  /*c180*/  MUFU.EX2 R167, R167 ;  /* 0x000000a700a77308 */ /* 0x000fe20000000800 */
[----:B------:R-:W-:Y:S01]  /*c190*/  FADD.FTZ R207, R207, R216 ;  /* 0x000000d8cfcf7221 */ /* 0x000fe20000010000 */
[----:B------:R-:W-:Y:S01]  /*c1a0*/  FADD.FTZ R205, R205, R206 ;  /* 0x000000cecdcd7221 */ /* 0x000fe20000010000 */
[----:B------:R-:W-:Y:S02]  /*c1b0*/  IMAD.MOV.U32 R3, RZ, RZ, R214 ;  /* 0x000000ffff037224 */ /* 0x000fe400078e00d6 */
[----:B------:R-:W-:Y:S01]  /*c1c0*/  HMMA.16816.F32.BF16 R160, R4, R36, R160 ;  /* 0x0000002404a0723c */ /* 0x000fe200000418a0 */
[----:B------:R-:W-:Y:S01]  /*c1d0*/  LOP3.LUT R20, R35, R32, R247, 0x96, !PT ;  /* 0x0000002023147212 */ /* 0x000fe200078e96f7 */
[----:B------:R-:W-:Y:S01]  /*c1e0*/  IMAD.MOV.U32 R247, RZ, RZ, R249 ;  /* 0x000000fffff77224 */ /* 0x000fe200078e00f9 */
[----:B------:R2:W-:Y:S01]  /*c1f0*/  MUFU.EX2 R37, R28 ;  /* 0x0000001c00257308 */ /* 0x0005e20000000800 */
[----:B------:R-:W-:-:S02]  /*c200*/  VIADD R249, R241, 0x646e171e ;  /* 0x646e171ef1f97836 */ /* 0x000fc40000000000 */
[----:B------:R-:W-:Y:S01]  /*c210*/  FADD.FTZ R40, R40, R207 ;  /* 0x000000cf28287221 */ /* 0x000fe20000010000 */
[----:B------:R-:W-:Y:S01]  /*c220*/  HMMA.16816.F32.BF16 R148, R4, R38, R148 ;  /* 0x000000260494723c */ /* 0x000fe20000041894 */
[----:B------:R-:W-:-:S04]  /*c230*/  IMAD.WIDE.U32 R20, R20, -0x2daee0ad, RZ ;  /* 0xd2511f5314147825 */ /* 0x000fc800078e00ff */
[----:B------:R-:W-:Y:S01]  /*c240*/  FFMA.FTZ R179, R247, R184, R179 ;  /* 0x000000b8f7b37223 */ /* 0x000fe200000100b3 */
[----:B------:R-:W-:Y:S01]  /*c250*/  FADD.FTZ R41, R41, R40 ;  /* 0x0000002829297221 */ /* 0x000fe20000010000 */
[----:B------:R-:W-:Y:S01]  /*c260*/  FADD.FTZ R204, R204, R205 ;  /* 0x000000cdcccc7221 */ /* 0x000fe20000010000 */
[----:B------:R-:W3:Y:S01]  /*c270*/  MUFU.EX2 R36, R188 ;  /* 0x000000bc00247308 */ /* 0x000ee20000000800 */
[C---:B------:R-:W-:Y:S01]  /*c280*/  HMMA.16816.F32.BF16 R68, R4.reuse, R24, R68 ;  /* 0x000000180444723c */ /* 0x040fe20000041844 */
[----:B------:R-:W-:Y:S01]  /*c290*/  LOP3.LUT R198, R21, R198, R249, 0x96, !PT ;  /* 0x000000c615c67212 */ /* 0x000fe200078e96f9 */
[----:B------:R-:W-:Y:S01]  /*c2a0*/  FADD.FTZ R42, R42, R41 ;  /* 0x000000292a2a7221 */ /* 0x000fe20000010000 */
[----:B------:R-:W-:Y:S01]  /*c2b0*/  FADD.FTZ R204, R201, R204 ;  /* 0x000000ccc9cc7221 */ /* 0x000fe20000010000 */
[----:B------:R-:W-:Y:S01]  /*c2c0*/  IMAD.MOV.U32 R2, RZ, RZ, R213 ;  /* 0x000000ffff027224 */ /* 0x000fe200078e00d5 */
[----:B------:R-:W-:Y:S01]  /*c2d0*/  LOP3.LUT R33, R198, 0xff, RZ, 0xc0, !PT ;  /* 0x000000ffc6217812 */ /* 0x000fe200078ec0ff */
[----:B------:R-:W-:Y:S01]  /*c2e0*/  HMMA.16816.F32.BF16 R80, R4, R26, R80 ;  /* 0x0000001a0450723c */ /* 0x000fe20000041850 */
[----:B------:R-:W4:Y:S01]  /*c2f0*/  MUFU.EX2 R172, R172 ;  /* 0x000000ac00ac7308 */ /* 0x000f220000000800 */
[----:B--2---:R-:W2:Y:S01]  /*c300*/  LDSM.16.MT88.4 R28, [R221+0x9c00] ;  /* 0x009c0000dd1c783b */ /* 0x004ea20000004200 */
[----:B------:R-:W-:Y:S01]  /*c310*/  FADD.FTZ R42, R43, R42 ;  /* 0x0000002a2b2a7221 */ /* 0x000fe20000010000 */
[----:B------:R-:W-:-:S02]  /*c320*/  FADD.FTZ R195, R195, R204 ;  /* 0x000000ccc3c37221 */ /* 0x000fc40000010000 */
[C---:B------:R-:W-:Y:S01]  /*c330*/  HMMA.16816.F32.BF16 R96, R4.reuse, R22, R96 ;  /* 0x000000160460723c */ /* 0x040fe20000041860 */
[----:B------:R-:W1:Y:S01]  /*c340*/  LDSM.16.MT88.4 R24, [R170+0x9c00] ;  /* 0x009c0000aa18783b */ /* 0x000e620000004200 */
[----:B------:R-:W-:Y:S01]  /*c350*/  FADD.FTZ R195, R196, R195 ;  /* 0x000000c3c4c37221 */ /* 0x000fe20000010000 */
[----:B------:R-:W-:Y:S03]  /*c360*/  MUFU.EX2 R38, R186 ;  /* 0x000000ba00267308 */ /* 0x000fe60000000800 */
[----:B------:R-:W-:Y:S01]  /*c370*/  HMMA.16816.F32.BF16 R100, R4, R16, R100 ;  /* 0x000000100464723c */ /* 0x000fe20000041864 */
[----:B------:R-:W-:-:S04]  /*c380*/  FADD.FTZ R192, R192, R195 ;  /* 0x000000c3c0c07221 */ /* 0x000fc80000010000 */
[----:B------:R-:W4:Y:S01]  /*c390*/  MUFU.EX2 R39, R187 ;  /* 0x000000bb00277308 */ /* 0x000f220000000800 */
[----:B------:R-:W-:Y:S01]  /*c3a0*/  HMMA.16816.F32.BF16 R144, R4, R18, R144 ;  /* 0x000000120490723c */ /* 0x000fe20000041890 */
[----:B------:R-:W-:Y:S01]  /*c3b0*/  SHF.R.U32.HI R16, RZ, 0x18, R20 ;  /* 0x00000018ff107819 */ /* 0x000fe20000011614 */
[----:B------:R-:W-:Y:S01]  /*c3c0*/  FADD.FTZ R197, R197, R192 ;  /* 0x000000c0c5c57221 */ /* 0x000fe20000010000 */
[----:B------:R-:W-:-:S03]  /*c3d0*/  LOP3.LUT R17, R20, 0xff, RZ, 0xc0, !PT ;  /* 0x000000ff14117812 */ /* 0x000fc600078ec0ff */
[C---:B------:R-:W-:Y:S01]  /*c3e0*/  HMMA.16816.F32.BF16 R112, R4.reuse, R12, R112 ;  /* 0x0000000c0470723c */ /* 0x040fe20000041870 */
[----:B------:R-:W-:Y:S01]  /*c3f0*/  SHF.R.U32.HI R19, RZ, 0x10, R20 ;  /* 0x00000010ff137819 */ /* 0x000fe20000011614 */
[----:B------:R-:W-:Y:S01]  /*c400*/  MUFU.EX2 R47, R47 ;  /* 0x0000002f002f7308 */ /* 0x000fe20000000800 */
[----:B------:R-:W-:Y:S02]  /*c410*/  LOP3.LUT R18, R20, 0xffff, RZ, 0xc0, !PT ;  /* 0x0000ffff14127812 */ /* 0x000fe400078ec0ff */
[----:B------:R-:W-:Y:S01]  /*c420*/  LOP3.LUT R19, R19, 0xff, RZ, 0xc0, !PT ;  /* 0x000000ff13137812 */ /* 0x000fe200078ec0ff */
[C---:B------:R-:W-:Y:S01]  /*c430*/  HMMA.16816.F32.BF16 R120, R4.reuse, R14, R120 ;  /* 0x0000000e0478723c */ /* 0x040fe20000041878 */
[----:B------:R-:W-:Y:S02]  /*c440*/  LOP3.LUT R12, R198, 0xffff, RZ, 0xc0, !PT ;  /* 0x0000ffffc60c7812 */ /* 0x000fe400078ec0ff */
[--C-:B------:R-:W-:Y:S01]  /*c450*/  SHF.R.U32.HI R13, RZ, 0x10, R198.reuse ;  /* 0x00000010ff0d7819 */ /* 0x100fe200000116c6 */
[----:B------:R-:W-:Y:S01]  /*c460*/  MUFU.EX2 R44, R44 ;  /* 0x0000002c002c7308 */ /* 0x000fe20000000800 */
[----:B------:R-:W-:Y:S01]  /*c470*/  SHF.R.U32.HI R198, RZ, 0x18, R198 ;  /* 0x00000018ffc67819 */ /* 0x000fe200000116c6 */
[----:B------:R-:W-:Y:S01]  /*c480*/  HMMA.16816.F32.BF16 R136, R4, R8, R136 ;  /* 0x000000080488723c */ /* 0x000fe20000041888 */
[----:B------:R-:W-:-:S02]  /*c490*/  SHF.R.U32.HI R18, RZ, 0x8, R18 ;  /* 0x00000008ff127819 */ /* 0x000fc40000011612 */
[----:B------:R-:W-:Y:S02]  /*c4a0*/  SHF.R.U32.HI R12, RZ, 0x8, R12 ;  /* 0x00000008ff0c7819 */ /* 0x000fe4000001160c */
[----:B------:R-:W-:Y:S01]  /*c4b0*/  LOP3.LUT R21, R13, 0xff, RZ, 0xc0, !PT ;  /* 0x000000ff0d157812 */ /* 0x000fe200078ec0ff */
[----:B------:R-:W-:Y:S01]  /*c4c0*/  HMMA.16816.F32.BF16 R128, R4, R10, R128 ;  /* 0x0000000a0480723c */ /* 0x000fe20000041880 */
[----:B------:R-:W-:Y:S01]  /*c4d0*/  PRMT R13, R19, 0x5410, R16 ;  /* 0x00005410130d7816 */ /* 0x000fe20000000010 */
[----:B------:R-:W-:Y:S01]  /*c4e0*/  MUFU.EX2 R45, R45 ;  /* 0x0000002d002d7308 */ /* 0x000fe20000000800 */
[----:B------:R-:W-:Y:S02]  /*c4f0*/  PRMT R17, R17, 0x5410, R18 ;  /* 0x0000541011117816 */ /* 0x000fe40000000012 */
[----:B------:R-:W-:Y:S01]  /*c500*/  PRMT R33, R33, 0x5410, R12 ;  /* 0x0000541021217816 */ /* 0x000fe2000000000c */
[----:B------:R-:W-:Y:S01]  /*c510*/  FFMA.FTZ R12, R60, UR19, -R180 ;  /* 0x000000133c0c7c23 */ /* 0x000fe200080108b4 */
[----:B------:R-:W-:Y:S01]  /*c520*/  IMAD.WIDE.U32 R4, R189, -0x2daee0ad, RZ ;  /* 0xd2511f53bd047825 */ /* 0x000fe200078e00ff */
[----:B------:R-:W-:-:S03]  /*c530*/  PRMT R19, R21, 0x5410, R198 ;  /* 0x0000541015137816 */ /* 0x000fc600000000c6 */
[----:B------:R-:W-:Y:S01]  /*c540*/  FFMA.FTZ R60, R64, UR19, -R180 ;  /* 0x00000013403c7c23 */ /* 0x000fe200080108b4 */
[----:B------:R-:W-:Y:S01]  /*c550*/  HSET2.LE.AND R17, R17, R66, PT ;  /* 0x0000004211117233 */ /* 0x000fe20003803000 */
[----:B------:R-:W2:Y:S01]  /*c560*/  MUFU.EX2 R64, R12 ;  /* 0x0000000c00407308 */ /* 0x000ea20000000800 */
[C---:B------:R-:W-:Y:S01]  /*c570*/  LOP3.LUT R6, R4.reuse, 0xffff, RZ, 0xc0, !PT ;  /* 0x0000ffff04067812 */ /* 0x040fe200078ec0ff */
[----:B------:R-:W1:Y:S01]  /*c580*/  LDSM.16.MT88.4 R20, [R221+0xac00] ;  /* 0x00ac0000dd14783b */ /* 0x000e620000004200 */
[----:B------:R-:W-:Y:S02]  /*c590*/  LOP3.LUT R202, R5, R202, R249, 0x96, !PT ;  /* 0x000000ca05ca7212 */ /* 0x000fe400078e96f9 */
[----:B------:R-:W-:Y:S02]  /*c5a0*/  LOP3.LUT R5, R4, 0xff, RZ, 0xc0, !PT ;  /* 0x000000ff04057812 */ /* 0x000fe400078ec0ff */
[----:B------:R-:W-:Y:S01]  /*c5b0*/  SHF.R.U32.HI R6, RZ, 0x8, R6 ;  /* 0x00000008ff067819 */ /* 0x000fe20000011606 */
[----:B------:R-:W-:Y:S01]  /*c5c0*/  MUFU.EX2 R60, R60 ;  /* 0x0000003c003c7308 */ /* 0x000fe20000000800 */
[----:B------:R-:W-:-:S02]  /*c5d0*/  SHF.R.U32.HI R7, RZ, 0x10, R4 ;  /* 0x00000010ff077819 */ /* 0x000fc40000011604 */
[C---:B------:R-:W-:Y:S02]  /*c5e0*/  LOP3.LUT R176, R202.reuse, 0xffff, RZ, 0xc0, !PT ;  /* 0x0000ffffcab07812 */ /* 0x040fe400078ec0ff */
[----:B------:R-:W-:Y:S02]  /*c5f0*/  SHF.R.U32.HI R174, RZ, 0x10, R202 ;  /* 0x00000010ffae7819 */ /* 0x000fe400000116ca */
[----:B------:R-:W-:Y:S01]  /*c600*/  PRMT R5, R5, 0x5410, R6 ;  /* 0x0000541005057816 */ /* 0x000fe20000000006 */
[----:B------:R-:W2:Y:S01]  /*c610*/  MUFU.EX2 R175, R175 ;  /* 0x000000af00af7308 */ /* 0x000ea20000000800 */
[----:B------:R-:W-:Y:S02]  /*c620*/  LOP3.LUT R6, R202, 0xff, RZ, 0xc0, !PT ;  /* 0x000000ffca067812 */ /* 0x000fe400078ec0ff */
[----:B------:R-:W-:Y:S02]  /*c630*/  SHF.R.U32.HI R4, RZ, 0x18, R4 ;  /* 0x00000018ff047819 */ /* 0x000fe40000011604 */
[----:B------:R-:W-:-:S02]  /*c640*/  LOP3.LUT R7, R7, 0xff, RZ, 0xc0, !PT ;  /* 0x000000ff07077812 */ /* 0x000fc400078ec0ff */
[----:B------:R-:W-:Y:S01]  /*c650*/  SHF.R.U32.HI R202, RZ, 0x18, R202 ;  /* 0x00000018ffca7819 */ /* 0x000fe200000116ca */
[----:B------:R-:W-:Y:S01]  /*c660*/  MUFU.EX2 R57, R57 ;  /* 0x0000003900397308 */ /* 0x000fe20000000800 */
[----:B------:R-:W-:Y:S02]  /*c670*/  SHF.R.U32.HI R181, RZ, 0x8, R176 ;  /* 0x00000008ffb57819 */ /* 0x000fe400000116b0 */
[----:B------:R-:W-:Y:S02]  /*c680*/  LOP3.LUT R183, R174, 0xff, RZ, 0xc0, !PT ;  /* 0x000000ffaeb77812 */ /* 0x000fe400078ec0ff */
[----:B------:R-:W-:Y:S02]  /*c690*/  PRMT R7, R7, 0x5410, R4 ;  /* 0x0000541007077816 */ /* 0x000fe40000000004 */
[----:B------:R-:W-:Y:S01]  /*c6a0*/  PRMT R181, R6, 0x5410, R181 ;  /* 0x0000541006b57816 */ /* 0x000fe200000000b5 */
[----:B------:R-:W1:Y:S01]  /*c6b0*/  MUFU.EX2 R52, R52 ;  /* 0x0000003400347308 */ /* 0x000e620000000800 */
[----:B------:R-:W-:-:S02]  /*c6c0*/  PRMT R183, R183, 0x5410, R202 ;  /* 0x00005410b7b77816 */ /* 0x000fc400000000ca */
[--C-:B------:R-:W-:Y:S02]  /*c6d0*/  HSET2.LE.AND R6, R5, R66.reuse, PT ;  /* 0x0000004205067233 */ /* 0x100fe40003803000 */
[--C-:B------:R-:W-:Y:S02]  /*c6e0*/  HSET2.LE.AND R13, R13, R66.reuse, PT ;  /* 0x000000420d0d7233 */ /* 0x100fe40003803000 */
[--C-:B------:R-:W-:Y:S02]  /*c6f0*/  HSET2.LE.AND R32, R33, R66.reuse, PT ;  /* 0x0000004221207233 */ /* 0x100fe40003803000 */
[--C-:B------:R-:W-:Y:S02]  /*c700*/  HSET2.LE.AND R19, R19, R66.reuse, PT ;  /* 0x0000004213137233 */ /* 0x100fe40003803000 */
[--C-:B------:R-:W-:Y:S02]  /*c710*/  HSET2.LE.AND R7, R7, R66.reuse, PT ;  /* 0x0000004207077233 */ /* 0x100fe40003803000 */
[----:B------:R-:W-:-:S02]  /*c720*/  HSET2.LE.AND R4, R181, R66, PT ;  /* 0x00000042b5047233 */ /* 0x000fc40003803000 */
[----:B------:R-:W-:Y:S01]  /*c730*/  HSET2.LE.AND R5, R183, R66, PT ;  /* 0x00000042b7057233 */ /* 0x000fe20003803000 */
[----:B------:R-:W-:Y:S01]  /*c740*/  FADD.FTZ R66, R54, R179 ;  /* 0x000000b336427221 */ /* 0x000fe20000010000 */
[----:B------:R-:W-:Y:S01]  /*c750*/  FADD.FTZ R54, R53, R178 ;  /* 0x000000b235367221 */ /* 0x000fe20000010000 */
[C---:B---3--:R-:W-:Y:S01]  /*c760*/  F2FP.BF16.F32.PACK_AB R9, R36.reuse, R37 ;  /* 0x000000252409723e */ /* 0x048fe200000010ff */
[----:B------:R-:W-:Y:S01]  /*c770*/  FADD.FTZ R37, R37, R42 ;  /* 0x0000002a25257221 */ /* 0x000fe20000010000 */
[----:B------:R-:W-:Y:S01]  /*c780*/  FADD.FTZ R65, R65, R66 ;  /* 0x0000004241417221 */ /* 0x000fe20000010000 */
[----:B------:R-:W-:Y:S01]  /*c790*/  FADD.FTZ R49, R49, R54 ;  /* 0x0000003631317221 */ /* 0x000fe20000010000 */
[----:B------:R-:W-:Y:S01]  /*c7a0*/  F2FP.BF16.F32.PACK_AB R14, R61, R58 ;  /* 0x0000003a3d0e723e */ /* 0x000fe200000010ff */
[----:B------:R-:W-:Y:S01]  /*c7b0*/  FADD.FTZ R37, R36, R37 ;  /* 0x0000002524257221 */ /* 0x000fe20000010000 */
[----:B------:R-:W-:Y:S01]  /*c7c0*/  FADD.FTZ R65, R50, R65 ;  /* 0x0000004132417221 */ /* 0x000fe20000010000 */
[----:B------:R-:W-:Y:S01]  /*c7d0*/  FADD.FTZ R49, R48, R49 ;  /* 0x0000003130317221 */ /* 0x000fe20000010000 */
[----:B----4-:R-:W-:Y:S01]  /*c7e0*/  F2FP.BF16.F32.PACK_AB R8, R172, R167 ;  /* 0x000000a7ac08723e */ /* 0x010fe200000010ff */
[----:B------:R-:W-:Y:S01]  /*c7f0*/  FADD.FTZ R58, R58, R197 ;  /* 0x000000c53a3a7221 */ /* 0x000fe20000010000 */
[----:B------:R-:W-:Y:S01]  /*c800*/  FADD.FTZ R250, R250, R65 ;  /* 0x00000041fafa7221 */ /* 0x000fe20000010000 */
[----:B------:R-:W-:Y:S01]  /*c810*/  FADD.FTZ R246, R246, R49 ;  /* 0x00000031f6f67221 */ /* 0x000fe20000010000 */
[----:B------:R-:W-:Y:S01]  /*c820*/  F2FP.BF16.F32.PACK_AB R34, R39, R38 ;  /* 0x000000262722723e */ /* 0x000fe200000010ff */
[----:B------:R-:W-:Y:S01]  /*c830*/  FADD.FTZ R38, R38, R37 ;  /* 0x0000002526267221 */ /* 0x000fe20000010000 */
[----:B------:R-:W-:Y:S01]  /*c840*/  FADD.FTZ R243, R243, R250 ;  /* 0x000000faf3f37221 */ /* 0x000fe20000010000 */
[----:B------:R-:W-:Y:S01]  /*c850*/  FADD.FTZ R217, R217, R246 ;  /* 0x000000f6d9d97221 */ /* 0x000fe20000010000 */
[----:B------:R-:W-:Y:S01]  /*c860*/  LOP3.LUT R32, R32, R9, RZ, 0xc0, !PT ;  /* 0x0000000920207212 */ /* 0x000fe200078ec0ff */
        /* <DEDUP_REMOVED lines=12> */
[----:B------:R-:W3:Y:S01]  /*c930*/  LDSM.16.MT88.4 R16, [R170+0xac00] ;  /* 0x00ac0000aa10783b */ /* 0x000ee20000004200 */
[----:B------:R-:W-:Y:S01]  /*c940*/  FADD.FTZ R56, R59, R56 ;  /* 0x000000383b387221 */ /* 0x000fe20000010000 */
[----:B------:R-:W-:Y:S01]  /*c950*/  FADD.FTZ R177, R177, R46 ;  /* 0x0000002eb1b17221 */ /* 0x000fe20000010000 */
[----:B--2---:R-:W-:Y:S01]  /*c960*/  F2FP.BF16.F32.PACK_AB R55, R64, R47 ;  /* 0x0000002f4037723e */ /* 0x004fe200000010ff */
[----:B------:R-:W2:Y:S01]  /*c970*/  LDSM.16.MT88.4 R12, [R221+0xbc00] ;  /* 0x00bc0000dd0c783b */ /* 0x000ea20000004200 */
[----:B------:R-:W-:Y:S01]  /*c980*/  FADD.FTZ R63, R63, R56 ;  /* 0x000000383f3f7221 */ /* 0x000fe20000010000 */
[----:B------:R-:W-:Y:S01]  /*c990*/  FADD.FTZ R62, R62, R177 ;  /* 0x000000b13e3e7221 */ /* 0x000fe20000010000 */
[----:B------:R-:W-:Y:S01]  /*c9a0*/  F2FP.BF16.F32.PACK_AB R66, R45, R44 ;  /* 0x0000002c2d42723e */ /* 0x000fe200000010ff */
[----:B------:R-:W4:Y:S01]  /*c9b0*/  LDSM.16.MT88.4 R8, [R170+0xbc00] ;  /* 0x00bc0000aa08783b */ /* 0x000f220000004200 */
[----:B------:R-:W-:Y:S01]  /*c9c0*/  FADD.FTZ R190, R190, R63 ;  /* 0x0000003fbebe7221 */ /* 0x000fe20000010000 */
[----:B------:R-:W-:Y:S01]  /*c9d0*/  FADD.FTZ R173, R173, R62 ;  /* 0x0000003eadad7221 */ /* 0x000fe20000010000 */
[----:B------:R-:W-:Y:S01]  /*c9e0*/  F2FP.BF16.F32.PACK_AB R53, R175, R60 ;  /* 0x0000003caf35723e */ /* 0x000fe200000010ff */
[C---:B------:R-:W-:Y:S01]  /*c9f0*/  HMMA.16816.F32.BF16 R156, R32.reuse, R28, R156 ;  /* 0x0000001c209c723c */ /* 0x040fe2000004189c */
[----:B------:R-:W-:Y:S01]  /*ca00*/  FADD.FTZ R47, R47, R190 ;  /* 0x000000be2f2f7221 */ /* 0x000fe20000010000 */
[----:B------:R-:W-:Y:S01]  /*ca10*/  FADD.FTZ R44, R44, R173 ;  /* 0x000000ad2c2c7221 */ /* 0x000fe20000010000 */
[----:B-1----:R-:W-:Y:S01]  /*ca20*/  F2FP.BF16.F32.PACK_AB R166, R52, R57 ;  /* 0x0000003934a6723e */ /* 0x002fe200000010ff */
[----:B------:R-:W-:Y:S01]  /*ca30*/  FADD.FTZ R252, R172, R167 ;  /* 0x000000a7acfc7221 */ /* 0x000fe20000010000 */
[----:B------:R-:W-:Y:S01]  /*ca40*/  FADD.FTZ R47, R64, R47 ;  /* 0x0000002f402f7221 */ /* 0x000fe20000010000 */
[----:B------:R-:W-:Y:S01]  /*ca50*/  FADD.FTZ R44, R45, R44 ;  /* 0x0000002c2d2c7221 */ /* 0x000fe20000010000 */
[----:B------:R-:W-:Y:S01]  /*ca60*/  LOP3.LUT R6, R6, R53, RZ, 0xc0, !PT ;  /* 0x0000003506067212 */ /* 0x000fe200078ec0ff */
[----:B------:R-:W-:Y:S01]  /*ca70*/  HMMA.16816.F32.BF16 R152, R32, R30, R152 ;  /* 0x0000001e2098723c */ /* 0x000fe20000041898 */
[----:B------:R-:W-:Y:S01]  /*ca80*/  FADD.FTZ R60, R60, R47 ;  /* 0x0000002f3c3c7221 */ /* 0x000fe20000010000 */
[----:B------:R-:W-:Y:S01]  /*ca90*/  FADD.FTZ R57, R57, R44 ;  /* 0x0000002c39397221 */ /* 0x000fe20000010000 */
[----:B------:R-:W-:-:S02]  /*caa0*/  LOP3.LUT R7, R7, R166, RZ, 0xc0, !PT ;  /* 0x000000a607077212 */ /* 0x000fc400078ec0ff */
[----:B------:R-:W-:Y:S01]  /*cab0*/  FADD.FTZ R0, R175, R60 ;  /* 0x0000003caf007221 */ /* 0x000fe20000010000 */
[----:B------:R-:W-:Y:S01]  /*cac0*/  FADD.FTZ R251, R52, R57 ;  /* 0x0000003934fb7221 */ /* 0x000fe20000010000 */
[----:B------:R-:W-:Y:S01]  /*cad0*/  LOP3.LUT R4, R4, R55, RZ, 0xc0, !PT ;  /* 0x0000003704047212 */ /* 0x000fe200078ec0ff */
[C---:B------:R-:W-:Y:S01]  /*cae0*/  HMMA.16816.F32.BF16 R72, R32.reuse, R24, R72 ;  /* 0x000000182048723c */ /* 0x040fe20000041848 */
[----:B------:R-:W-:Y:S01]  /*caf0*/  LOP3.LUT R5, R5, R66, RZ, 0xc0, !PT ;  /* 0x0000004205057212 */ /* 0x000fe200078ec0ff */
[----:B------:R1:W-:Y:S04]  /*cb00*/  STL [R1+0x10], R0 ;  /* 0x0000100001007387 */ /* 0x0003e80000100800 */
[----:B------:R2:W-:Y:S01]  /*cb10*/  STL [R1+0xc], R251 ;  /* 0x00000cfb01007387 */ /* 0x0005e20000100800 */
[C---:B------:R-:W-:Y:S03]  /*cb20*/  HMMA.16816.F32.BF16 R76, R32.reuse, R26, R76 ;  /* 0x0000001a204c723c */ /* 0x040fe6000004184c */
[----:B------:R2:W-:Y:S03]  /*cb30*/  STL [R1+0x8], R249 ;  /* 0x000008f901007387 */ /* 0x0005e60000100800 */
[C---:B------:R-:W-:Y:S06]  /*cb40*/  HMMA.16816.F32.BF16 R88, R32.reuse, R20, R88 ;  /* 0x000000142058723c */ /* 0x040fec0000041858 */
[C---:B------:R-:W-:Y:S06]  /*cb50*/  HMMA.16816.F32.BF16 R92, R32.reuse, R22, R92 ;  /* 0x00000016205c723c */ /* 0x040fec000004185c */
[----:B---3--:R-:W-:Y:S01]  /*cb60*/  HMMA.16816.F32.BF16 R104, R32, R16, R104 ;  /* 0x000000102068723c */ /* 0x008fe20000041868 */
[----:B-1----:R-:W-:-:S05]  /*cb70*/  IMAD.MOV.U32 R0, RZ, RZ, R212 ;  /* 0x000000ffff007224 */ /* 0x002fca00078e00d4 */
        /* <DEDUP_REMOVED lines=19> */
[----:B------:R-:W2:Y:S04]  /*ccb0*/  LDL.64 R198, [R1] ;  /* 0x0000000001c67983 */ /* 0x000ea80000100a00 */
[----:B------:R-:W3:Y:S01]  /*ccc0*/  LDL.64 R186, [R1+0x18] ;  /* 0x0000180001ba7983 */ /* 0x000ee20000100a00 */
        /* <DEDUP_REMOVED lines=8> */
[----:B------:R-:W4:Y:S01]  /*cd50*/  @!P4 LDC.64 R10, c[0x0][0x220] ;  /* 0x00008800ff0acb82 */ /* 0x000f220000000a00 */
[----:B------:R-:W-:Y:S01]  /*cd60*/  UIMAD UR10, UR4, UR7, UR10 ;  /* 0x00000007040a72a4 */ /* 0x000fe2000f8e020a */
[----:B------:R-:W-:Y:S01]  /*cd70*/  IMAD.U32 R16, RZ, RZ, UR26 ;  /* 0x0000001aff107e24 */ /* 0x000fe2000f8e00ff */
[----:B------:R-:W-:Y:S01]  /*cd80*/  UISETP.GE.AND UP0, UPT, UR20, 0x4, UPT ;  /* 0x000000041400788c */ /* 0x000fe2000bf06270 */
[----:B------:R-:W-:Y:S01]  /*cd90*/  IMAD.U32 R17, RZ, RZ, UR27 ;  /* 0x0000001bff117e24 */ /* 0x000fe2000f8e00ff */
[----:B------:R-:W-:-:S03]  /*cda0*/  UIADD3 UR10, UR27, UR10, URZ ;  /* 0x0000000a1b0a7290 */ /* 0x000fc6000fffe03f */
[----:B------:R-:W4:Y:S03]  /*cdb0*/  @!P3 LDC.64 R8, c[0x0][0x220] ;  /* 0x00008800ff08bb82 */ /* 0x000f260000000a00 */
[----:B------:R-:W-:-:S05]  /*cdc0*/  IMAD.U32 R0, RZ, RZ, UR10 ;  /* 0x0000000aff007e24 */ /* 0x000fca000f8e00ff */
[----:B------:R-:W4:Y:S01]  /*cdd0*/  @!P5 LDC.64 R6, c[0x0][0x220] ;  /* 0x00008800ff06db82 */ /* 0x000f220000000a00 */
[----:B------:R-:W-:Y:S04]  /*cde0*/  @P5 STS [R225+0x9000], RZ ;  /* 0x009000ffe1005388 */ /* 0x000fe80000000800 */
[----:B------:R-:W-:Y:S03]  /*cdf0*/  @P5 STS [R225+0x9004], RZ ;  /* 0x009004ffe1005388 */ /* 0x000fe60000000800 */
[----:B------:R-:W4:Y:S01]  /*ce00*/  @!P4 LDC.64 R4, c[0x0][0x220] ;  /* 0x00008800ff04cb82 */ /* 0x000f220000000a00 */
[----:B------:R-:W-:Y:S07]  /*ce10*/  @P5 STS.64 [R225+0x9008], RZ ;  /* 0x009008ffe1005388 */ /* 0x000fee0000000a00 */
[----:B------:R-:W4:Y:S01]  /*ce20*/  @!P3 LDC.64 R2, c[0x0][0x220] ;  /* 0x00008800ff02bb82 */ /* 0x000f220000000a00 */
[----:B--2---:R-:W-:-:S04]  /*ce30*/  LEA R14, P0, R16, R198, 0x6 ;  /* 0x000000c6100e7211 */ /* 0x004fc800078030ff */
[----:B---3--:R-:W-:Y:S02]  /*ce40*/  LEA.HI.X R0, R16, R187, R0, 0x6, P0 ;  /* 0x000000bb10007211 */ /* 0x008fe400000f3400 */
[C---:B-1----:R-:W-:Y:S02]  /*ce50*/  @!P5 LEA R16, P0, R14.reuse, R12, 0x1 ;  /* 0x0000000c0e10d211 */ /* 0x042fe400078008ff */
[C---:B----4-:R-:W-:Y:S02]  /*ce60*/  @!P4 LEA R10, P1, R14.reuse, R10, 0x1 ;  /* 0x0000000a0e0ac211 */ /* 0x050fe400078208ff */
[C-C-:B------:R-:W-:Y:S02]  /*ce70*/  @!P5 LEA.HI.X R17, R14.reuse, R13, R0.reuse, 0x1, P0 ;  /* 0x0000000d0e11d211 */ /* 0x140fe400000f0c00 */
[C---:B------:R-:W-:Y:S02]  /*ce80*/  @!P3 LEA R8, P0, R14.reuse, R8, 0x1 ;  /* 0x000000080e08b211 */ /* 0x040fe400078008ff */
[C---:B------:R-:W-:Y:S01]  /*ce90*/  IADD3 R12, P6, R14.reuse, UR24, RZ ;  /* 0x000000180e0c7c10 */ /* 0x040fe2000ffde0ff */
[----:B------:R-:W-:Y:S01]  /*cea0*/  @!PT LDS RZ, [RZ] ;  /* 0x00000000fffff984 */ /* 0x000fe20000000800 */
[----:B------:R-:W-:Y:S01]  /*ceb0*/  @!PT LDS RZ, [RZ] ;  /* 0x00000000fffff984 */ /* 0x000fe20000000800 */
[----:B------:R-:W-:Y:S01]  /*cec0*/  @!PT LDS RZ, [RZ] ;  /* 0x00000000fffff984 */ /* 0x000fe20000000800 */
[----:B------:R-:W-:Y:S01]  /*ced0*/  @!P5 LDGSTS.E.BYPASS.LTC128B.128 [R225+0x9000], desc[UR22][R16.64] ;  /* 0x0900000010e1dfae */ /* 0x000fe2000b901d56 */
[----:B------:R-:W-:-:S02]  /*cee0*/  @!P4 LEA.HI.X R11, R14, R11, R0, 0x1, P1 ;  /* 0x0000000b0e0bc211 */ /* 0x000fc400008f0c00 */
[----:B------:R-:W-:Y:S01]  /*cef0*/  @!P3 LEA.HI.X R9, R14, R9, R0, 0x1, P0 ;  /* 0x000000090e09b211 */ /* 0x000fe200000f0c00 */
[----:B------:R-:W-:Y:S01]  /*cf00*/  @P4 STS.128 [R225+0xa000], RZ ;  /* 0x00a000ffe1004388 */ /* 0x000fe20000000c00 */
[----:B------:R-:W-:Y:S02]  /*cf10*/  @!P5 LEA R18, P2, R12, R6, 0x1 ;  /* 0x000000060c12d211 */ /* 0x000fe400078408ff */
[----:B------:R-:W-:Y:S01]  /*cf20*/  IADD3.X R0, R0, UR18, RZ, P6, !PT ;  /* 0x0000001200007c10 */ /* 0x000fe2000b7fe4ff */
        /* <DEDUP_REMOVED lines=29> */
[----:B-----5:R-:W-:Y:S04]  /*d100*/  LDSM.16.M88.4 R28, [R223+0x6000] ;  /* 0x00600000df1c783b */ /* 0x020fe80000000200 */
        /* <DEDUP_REMOVED lines=14> */
[C---:B---3--:R-:W-:Y:S03]  /*d1f0*/  HMMA.16816.F32.BF16 R180, R60.reuse, R20, RZ ;  /* 0x000000143cb4723c */ /* 0x048fe600000418ff */
[----:B------:R-:W3:Y:S03]  /*d200*/  LDSM.16.M88.4 R208, [R224+0x2000] ;  /* 0x00200000e0d0783b */ /* 0x000ee60000000200 */
[C---:B----4-:R-:W-:Y:S01]  /*d210*/  HMMA.16816.F32.BF16 R172, R60.reuse, R12, RZ ;  /* 0x0000000c3cac723c */ /* 0x050fe200000418ff */
[----:B------:R-:W4:Y:S04]  /*d220*/  LDSM.16.M88.4 R52, [R223+0x7400] ;  /* 0x00740000df34783b */ /* 0x000f280000000200 */
[----:B------:R-:W-:Y:S01]  /*d230*/  LDSM.16.M88.4 R204, [R220+0x7000] ;  /* 0x00700000dccc783b */ /* 0x000fe20000000200 */
[C---:B------:R-:W-:Y:S03]  /*d240*/  HMMA.16816.F32.BF16 R64, R60.reuse, R48, RZ ;  /* 0x000000303c40723c */ /* 0x040fe600000418ff */
[----:B------:R-:W0:Y:S03]  /*d250*/  LDGDEPBAR ;  /* 0x00000000000079af */ /* 0x000e260000000000 */
[C---:B------:R-:W-:Y:S06]  /*d260*/  HMMA.16816.F32.BF16 R184, R60.reuse, R30, RZ ;  /* 0x0000001e3cb8723c */ /* 0x040fec00000418ff */
        /* <DEDUP_REMOVED lines=11> */
[----:B------:R-:W4:Y:S05]  /*d320*/  LDSM.16.M88.4 R48, [R223+0x7800] ;  /* 0x00780000df30783b */ /* 0x000f2a0000000200 */
        /* <DEDUP_REMOVED lines=21> */
[----:B------:R-:W2:Y:S01]  /*d480*/  LDSM.16.M88.4 R36, [R222+0x2000] ;  /* 0x00200000de24783b */ /* 0x000ea20000000200 */
[C---:B---3--:R-:W-:Y:S06]  /*d490*/  HMMA.16816.F32.BF16 R32, R208.reuse, R56, R32 ;  /* 0x00000038d020723c */ /* 0x048fec0000041820 */
[C---:B----4-:R-:W-:Y:S06]  /*d4a0*/  HMMA.16816.F32.BF16 R24, R208.reuse, R52, R24 ;  /* 0x00000034d018723c */ /* 0x050fec0000041818 */
[C---:B------:R-:W-:Y:S06]  /*d4b0*/  HMMA.16816.F32.BF16 R16, R208.reuse, R48, R16 ;  /* 0x00000030d010723c */ /* 0x040fec0000041810 */
[C---:B-1----:R-:W-:Y:S06]  /*d4c0*/  HMMA.16816.F32.BF16 R8, R208.reuse, R44, R8 ;  /* 0x0000002cd008723c */ /* 0x042fec0000041808 */
[C---:B------:R-:W-:Y:S06]  /*d4d0*/  HMMA.16816.F32.BF16 R28, R208.reuse, R58, R28 ;  /* 0x0000003ad01c723c */ /* 0x040fec000004181c */
[C---:B------:R-:W-:Y:S06]  /*d4e0*/  HMMA.16816.F32.BF16 R20, R208.reuse, R54, R20 ;  /* 0x00000036d014723c */ /* 0x040fec0000041814 */
[C---:B------:R-:W-:Y:S06]  /*d4f0*/  HMMA.16816.F32.BF16 R12, R208.reuse, R50, R12 ;  /* 0x00000032d00c723c */ /* 0x040fec000004180c */
[----:B------:R-:W-:Y:S01]  /*d500*/  HMMA.16816.F32.BF16 R4, R208, R46, R4 ;  /* 0x0000002ed004723c */ /* 0x000fe20000041804 */
[----:B------:R-:W1:Y:S05]  /*d510*/  LDSM.16.M88.4 R208, [R222+0x3000] ;  /* 0x00300000ded0783b */ /* 0x000e6a0000000200 */
[C---:B--2---:R-:W-:Y:S06]  /*d520*/  HMMA.16816.F32.BF16 R188, R40.reuse, R56, R188 ;  /* 0x0000003828bc723c */ /* 0x044fec00000418bc */
[C---:B------:R-:W-:Y:S01]  /*d530*/  HMMA.16816.F32.BF16 R184, R40.reuse, R58, R184 ;  /* 0x0000003a28b8723c */ /* 0x040fe200000418b8 */
[----:B------:R-:W-:Y:S05]  /*d540*/  LDSM.16.M88.4 R56, [R224+0x4000] ;  /* 0x00400000e038783b */ /* 0x000fea0000000200 */
        /* <DEDUP_REMOVED lines=8> */
[----:B------:R-:W3:Y:S04]  /*d5d0*/  LDSM.16.M88.4 R44, [R223+0x8400] ;  /* 0x00840000df2c783b */ /* 0x000ee80000000200 */
[----:B------:R-:W4:Y:S01]  /*d5e0*/  LDSM.16.M88.4 R40, [R223+0x8800] ;  /* 0x00880000df28783b */ /* 0x000f220000000200 */
        /* <DEDUP_REMOVED lines=9> */
[C---:B-1----:R-:W-:Y:S06]  /*d680*/  HMMA.16816.F32.BF16 R180, R208.reuse, R200, R180 ;  /* 0x000000c8d0b4723c */ /* 0x042fec00000418b4 */
[C---:B------:R-:W-:Y:S01]  /*d690*/  HMMA.16816.F32.BF16 R176, R208.reuse, R202, R176 ;  /* 0x000000cad0b0723c */ /* 0x040fe200000418b0 */
[----:B------:R-:W-:Y:S05]  /*d6a0*/  LDSM.16.M88.4 R200, [R222+0x4000] ;  /* 0x00400000dec8783b */ /* 0x000fea0000000200 */
[C---:B------:R-:W-:Y:S06]  /*d6b0*/  HMMA.16816.F32.BF16 R172, R208.reuse, R196, R172 ;  /* 0x000000c4d0ac723c */ /* 0x040fec00000418ac */
[C---:B------:R-:W-:Y:S01]  /*d6c0*/  HMMA.16816.F32.BF16 R164, R208.reuse, R198, R164 ;  /* 0x000000c6d0a4723c */ /* 0x040fe200000418a4 */
[----:B------:R-:W1:Y:S05]  /*d6d0*/  LDSM.16.M88.4 R196, [R220+0x8000] ;  /* 0x00800000dcc4783b */ /* 0x000e6a0000000200 */
[C---:B------:R-:W-:Y:S06]  /*d6e0*/  HMMA.16816.F32.BF16 R64, R208.reuse, R192, R64 ;  /* 0x000000c0d040723c */ /* 0x040fec0000041840 */
[----:B------:R-:W-:Y:S01]  /*d6f0*/  HMMA.16816.F32.BF16 R60, R208, R194, R60 ;  /* 0x000000c2d03c723c */ /* 0x000fe2000004183c */
[----:B------:R-:W1:Y:S05]  /*d700*/  LDSM.16.M88.4 R192, [R220+0x8400] ;  /* 0x00840000dcc0783b */ /* 0x000e6a0000000200 */
[C---:B--2---:R-:W-:Y:S06]  /*d710*/  HMMA.16816.F32.BF16 R32, R56.reuse, R48, R32 ;  /* 0x000000303820723c */ /* 0x044fec0000041820 */
[C---:B------:R-:W-:Y:S06]  /*d720*/  HMMA.16816.F32.BF16 R28, R56.reuse, R50, R28 ;  /* 0x00000032381c723c */ /* 0x040fec000004181c */
[C---:B---3--:R-:W-:Y:S06]  /*d730*/  HMMA.16816.F32.BF16 R24, R56.reuse, R44, R24 ;  /* 0x0000002c3818723c */ /* 0x048fec0000041818 */
[C---:B------:R-:W-:Y:S06]  /*d740*/  HMMA.16816.F32.BF16 R20, R56.reuse, R46, R20 ;  /* 0x0000002e3814723c */ /* 0x040fec0000041814 */
[C---:B----4-:R-:W-:Y:S06]  /*d750*/  HMMA.16816.F32.BF16 R16, R56.reuse, R40, R16 ;  /* 0x000000283810723c */ /* 0x050fec0000041810 */
[C---:B------:R-:W-:Y:S06]  /*d760*/  HMMA.16816.F32.BF16 R12, R56.reuse, R42, R12 ;  /* 0x0000002a380c723c */ /* 0x040fec000004180c */
[C---:B------:R-:W-:Y:S06]  /*d770*/  HMMA.16816.F32.BF16 R8, R56.reuse, R36, R8 ;  /* 0x000000243808723c */ /* 0x040fec0000041808 */
[----:B------:R-:W-:Y:S01]  /*d780*/  HMMA.16816.F32.BF16 R4, R56, R38, R4 ;  /* 0x000000263804723c */ /* 0x000fe20000041804 */
[----:B------:R-:W2:Y:S05]  /*d790*/  LDSM.16.M88.4 R56, [R220+0x8800] ;  /* 0x00880000dc38783b */ /* 0x000eaa0000000200 */
[C---:B------:R-:W-:Y:S06]  /*d7a0*/  HMMA.16816.F32.BF16 R188, R208.reuse, R204, R188 ;  /* 0x000000ccd0bc723c */ /* 0x040fec00000418bc */
[----:B------:R-:W-:Y:S01]  /*d7b0*/  HMMA.16816.F32.BF16 R184, R208, R206, R184 ;  /* 0x000000ced0b8723c */ /* 0x000fe200000418b8 */
[----:B------:R-:W3:Y:S04]  /*d7c0*/  LDSM.16.M88.4 R204, [R220+0x8c00] ;  /* 0x008c0000dccc783b */ /* 0x000ee80000000200 */
[----:B------:R-:W4:Y:S01]  /*d7d0*/  LDSM.16.M88.4 R208, [R222+0x5000] ;  /* 0x00500000ded0783b */ /* 0x000f220000000200 */
[----:B-1----:R-:W-:Y:S01]  /*d7e0*/  HMMA.16816.F32.BF16 R28, R200, R198, R28 ;  /* 0x000000c6c81c723c */ /* 0x002fe2000004181c */
[----:B------:R-:W-:-:S05]  /*d7f0*/  DEPBAR.LE SB0, 0x0 ;  /* 0x000080000000791a */ /* 0x000fca0000000000 */
[----:B------:R-:W-:Y:S06]  /*d800*/  HMMA.16816.F32.BF16 R172, R52, R40, R172 ;  /* 0x0000002834ac723c */ /* 0x000fec00000418ac */
[----:B------:R-:W-:Y:S06]  /*d810*/  HMMA.16816.F32.BF16 R32, R200, R196, R32 ;  /* 0x000000c4c820723c */ /* 0x000fec0000041820 */
[C---:B------:R-:W-:Y:S06]  /*d820*/  HMMA.16816.F32.BF16 R184, R52.reuse, R50, R184 ;  /* 0x0000003234b8723c */ /* 0x040fec00000418b8 */
[----:B------:R-:W-:Y:S06]  /*d830*/  HMMA.16816.F32.BF16 R64, R52, R36, R64 ;  /* 0x000000243440723c */ /* 0x000fec0000041840 */
[----:B------:R-:W-:Y:S01]  /*d840*/  HMMA.16816.F32.BF16 R24, R200, R192, R24 ;  /* 0x000000c0c818723c */ /* 0x000fe20000041818 */
[----:B------:R-:W-:-:S04]  /*d850*/  IMAD R36, R3, 0x40, R238 ;  /* 0x0000004003247824 */ /* 0x000fc800078e02ee */
[C---:B------:R-:W-:Y:S01]  /*d860*/  VIADD R0, R36.reuse, 0x1 ;  /* 0x0000000124007836 */ /* 0x040fe20000000000 */
[C---:B------:R-:W-:Y:S01]  /*d870*/  HMMA.16816.F32.BF16 R180, R52.reuse, R44, R180 ;  /* 0x0000002c34b4723c */ /* 0x040fe200000418b4 */
[C---:B------:R-:W-:Y:S01]  /*d880*/  VIADD R243, R36.reuse, 0x10 ;  /* 0x0000001024f37836 */ /* 0x040fe20000000000 */
[----:B------:R-:W-:Y:S01]  /*d890*/  I2FP.F32.S32 R3, R36 ;  /* 0x0000002400037245 */ /* 0x000fe20000201400 */
[C---:B------:R-:W-:Y:S01]  /*d8a0*/  VIADD R51, R36.reuse, 0x28 ;  /* 0x0000002824337836 */ /* 0x040fe20000000000 */
[----:B------:R-:W-:Y:S01]  /*d8b0*/  I2FP.F32.S32 R244, R0 ;  /* 0x0000000000f47245 */ /* 0x000fe20000201400 */
[----:B------:R-:W-:Y:S01]  /*d8c0*/  VIADD R218, R36, 0x18 ;  /* 0x0000001824da7836 */ /* 0x000fe20000000000 */
[----:B------:R-:W-:Y:S01]  /*d8d0*/  HMMA.16816.F32.BF16 R188, R52, R48, R188 ;  /* 0x0000003034bc723c */ /* 0x000fe200000418bc */
[----:B------:R-:W-:Y:S01]  /*d8e0*/  I2FP.F32.S32 R41, R36 ;  /* 0x0000002400297245 */ /* 0x000fe20000201400 */
[----:B------:R-:W-:Y:S01]  /*d8f0*/  FFMA.FTZ R32, R3, UR5, R32 ;  /* 0x0000000503207c23 */ /* 0x000fe20008010020 */
[----:B------:R-:W-:Y:S01]  /*d900*/  FFMA.FTZ R33, R244, UR5, R33 ;  /* 0x00000005f4217c23 */ /* 0x000fe20008010021 */
[----:B------:R-:W-:Y:S01]  /*d910*/  I2FP.F32.S32 R247, R243 ;  /* 0x000000f300f77245 */ /* 0x000fe20000201400 */
[C---:B------:R-:W-:Y:S01]  /*d920*/  VIADD R3, R36.reuse, 0x31 ;  /* 0x0000003124037836 */ /* 0x040fe20000000000 */
[C---:B--2---:R-:W-:Y:S01]  /*d930*/  HMMA.16816.F32.BF16 R12, R200.reuse, R58, R12 ;  /* 0x0000003ac80c723c */ /* 0x044fe2000004180c */
[----:B------:R-:W-:Y:S01]  /*d940*/  VIADD R48, R36, 0x8 ;  /* 0x0000000824307836 */ /* 0x000fe20000000000 */
[----:B------:R-:W-:Y:S01]  /*d950*/  ISETP.GE.AND P6, PT, R0, R229, PT ;  /* 0x000000e50000720c */ /* 0x000fe20003fc6270 */
[----:B------:R-:W-:Y:S01]  /*d960*/  VIADD R49, R36, 0x29 ;  /* 0x0000002924317836 */ /* 0x000fe20000000000 */
[----:B------:R-:W-:Y:S01]  /*d970*/  I2FP.F32.S32 R217, R51 ;  /* 0x0000003300d97245 */ /* 0x000fe20000201400 */
[----:B------:R-:W-:Y:S01]  /*d980*/  FFMA.FTZ R37, R41, UR5, R34 ;  /* 0x0000000529257c23 */ /* 0x000fe20008010022 */
[C---:B---3--:R-:W-:Y:S01]  /*d990*/  HMMA.16816.F32.BF16 R8, R200.reuse, R204, R8 ;  /* 0x000000ccc808723c */ /* 0x048fe20000041808 */
[----:B------:R-:W-:Y:S01]  /*d9a0*/  I2FP.F32.S32 R245, R48 ;  /* 0x0000003000f57245 */ /* 0x000fe20000201400 */
[----:B------:R-:W-:Y:S01]  /*d9b0*/  FFMA.FTZ R24, R247, UR5, R24 ;  /* 0x00000005f7187c23 */ /* 0x000fe20008010018 */
[-C--:B------:R-:W-:Y:S01]  /*d9c0*/  ISETP.GE.AND P1, PT, R48, R229.reuse, PT ;  /* 0x000000e53000720c */ /* 0x080fe20003f26270 */
[----:B------:R-:W-:Y:S01]  /*d9d0*/  FFMA.FTZ R35, R244, UR5, R35 ;  /* 0x00000005f4237c23 */ /* 0x000fe20008010023 */
[C---:B------:R-:W-:Y:S01]  /*d9e0*/  ISETP.GE.AND P0, PT, R36.reuse, R229, PT ;  /* 0x000000e52400720c */ /* 0x040fe20003f06270 */
[----:B------:R-:W-:Y:S01]  /*d9f0*/  HMMA.16816.F32.BF16 R16, R200, R56, R16 ;  /* 0x00000038c810723c */ /* 0x000fe20000041810 */
[C---:B------:R-:W-:Y:S01]  /*da00*/  FFMA.FTZ R44, R245.reuse, UR5, R28 ;  /* 0x00000005f52c7c23 */ /* 0x040fe2000801001c */
[----:B------:R-:W-:Y:S01]  /*da10*/  VIADD R28, R36, 0x11 ;  /* 0x00000011241c7836 */ /* 0x000fe20000000000 */
[----:B------:R-:W-:Y:S01]  /*da20*/  I2FP.F32.S32 R219, R218 ;  /* 0x000000da00db7245 */ /* 0x000fe20000201400 */
[----:B------:R-:W-:Y:S01]  /*da30*/  FFMA.FTZ R30, R245, UR5, R30 ;  /* 0x00000005f51e7c23 */ /* 0x000fe2000801001e */
[----:B------:R-:W-:Y:S01]  /*da40*/  I2FP.F32.S32 R2, R3 ;  /* 0x0000000300027245 */ /* 0x000fe20000201400 */
[----:B------:R-:W-:Y:S01]  /*da50*/  HMMA.16816.F32.BF16 R176, R52, R46, R176 ;  /* 0x0000002e34b0723c */ /* 0x000fe200000418b0 */
[----:B------:R-:W-:-:S02]  /*da60*/  I2FP.F32.S32 R216, R28 ;  /* 0x0000001c00d87245 */ /* 0x000fc40000201400 */
[----:B------:R-:W-:Y:S02]  /*da70*/  FSEL R44, R44, -INF , !P1 ;  /* 0xff8000002c2c7808 */ /* 0x000fe40004800000 */
[----:B------:R-:W-:Y:S01]  /*da80*/  ISETP.GE.AND P1, PT, R28, R229, PT ;  /* 0x000000e51c00720c */ /* 0x000fe20003f26270 */
[C---:B------:R-:W-:Y:S01]  /*da90*/  HMMA.16816.F32.BF16 R20, R200.reuse, R194, R20 ;  /* 0x000000c2c814723c */ /* 0x040fe20000041814 */
[----:B------:R-:W-:Y:S02]  /*daa0*/  VIADD R46, R36, 0x9 ;  /* 0x00000009242e7836 */ /* 0x000fe40000000000 */
[----:B------:R-:W-:Y:S01]  /*dab0*/  FFMA.FTZ R34, R216, UR5, R25 ;  /* 0x00000005d8227c23 */ /* 0x000fe20008010019 */
[----:B------:R-:W-:Y:S02]  /*dac0*/  VIADD R47, R36, 0x30 ;  /* 0x00000030242f7836 */ /* 0x000fe40000000000 */
[----:B------:R-:W-:Y:S01]  /*dad0*/  FFMA.FTZ R25, R216, UR5, R27 ;  /* 0x00000005d8197c23 */ /* 0x000fe2000801001b */
[----:B------:R-:W-:Y:S01]  /*dae0*/  ISETP.GE.AND P2, PT, R36, R228, PT ;  /* 0x000000e42400720c */ /* 0x000fe20003f46270 */
[----:B------:R-:W-:Y:S01]  /*daf0*/  HMMA.16816.F32.BF16 R4, R200, R206, R4 ;  /* 0x000000cec804723c */ /* 0x000fe20000041804 */
[----:B------:R-:W-:Y:S01]  /*db00*/  I2FP.F32.S32 R50, R46 ;  /* 0x0000002e00327245 */ /* 0x000fe20000201400 */
[----:B------:R-:W-:Y:S01]  /*db10*/  FFMA.FTZ R14, R217, UR5, R14 ;  /* 0x00000005d90e7c23 */ /* 0x000fe2000801000e */
[----:B------:R-:W-:Y:S01]  /*db20*/  I2FP.F32.S32 R45, R47 ;  /* 0x0000002f002d7245 */ /* 0x000fe20000201400 */
[----:B------:R-:W-:-:S02]  /*db30*/  FFMA.FTZ R11, R2, UR5, R11 ;  /* 0x00000005020b7c23 */ /* 0x000fc4000801000b */
[----:B----4-:R-:W-:Y:S01]  /*db40*/  HMMA.16816.F32.BF16 R172, R208, R56, R172 ;  /* 0x00000038d0ac723c */ /* 0x010fe200000418ac */
[----:B------:R-:W-:Y:S01]  /*db50*/  FFMA.FTZ R40, R50, UR5, R31 ;  /* 0x0000000532287c23 */ /* 0x000fe2000801001f */
[----:B------:R-:W-:-:S04]  /*db60*/  FFMA.FTZ R10, R45, UR5, R10 ;  /* 0x000000052d0a7c23 */ /* 0x000fc8000801000a */
[----:B------:R-:W-:Y:S01]  /*db70*/  HMMA.16816.F32.BF16 R164, R52, R42, R164 ;  /* 0x0000002a34a4723c */ /* 0x000fe200000418a4 */
[C---:B------:R-:W-:Y:S01]  /*db80*/  VIADD R57, R36.reuse, 0x20 ;  /* 0x0000002024397836 */ /* 0x040fe20000000000 */
[----:B------:R-:W-:Y:S02]  /*db90*/  FSEL R56, R33, -INF , !P6 ;  /* 0xff80000021387808 */ /* 0x000fe40007000000 */
[----:B------:R-:W-:Y:S02]  /*dba0*/  ISETP.GE.AND P6, PT, R243, R229, PT ;  /* 0x000000e5f300720c */ /* 0x000fe40003fc6270 */
[----:B------:R-:W-:Y:S01]  /*dbb0*/  HMMA.16816.F32.BF16 R184, R208, R198, R184 ;  /* 0x000000c6d0b8723c */ /* 0x000fe200000418b8 */
[----:B------:R-:W-:Y:S01]  /*dbc0*/  VIADD R43, R36, 0x21 ;  /* 0x00000021242b7836 */ /* 0x000fe20000000000 */
[----:B------:R-:W-:Y:S01]  /*dbd0*/  I2FP.F32.S32 R31, R57 ;  /* 0x00000039001f7245 */ /* 0x000fe20000201400 */
[----:B------:R-:W-:Y:S01]  /*dbe0*/  FFMA.FTZ R42, R50, UR5, R29 ;  /* 0x00000005322a7c23 */ /* 0x000fe2000801001d */
[----:B------:R-:W-:-:S02]  /*dbf0*/  VIADD R29, R36, 0x19 ;  /* 0x00000019241d7836 */ /* 0x000fc40000000000 */
[----:B------:R-:W-:Y:S01]  /*dc00*/  FFMA.FTZ R20, R219, UR5, R20 ;  /* 0x00000005db147c23 */ /* 0x000fe20008010014 */
[C---:B------:R-:W-:Y:S01]  /*dc10*/  HMMA.16816.F32.BF16 R180, R208.reuse, R192, R180 ;  /* 0x000000c0d0b4723c */ /* 0x040fe200000418b4 */
[----:B------:R-:W-:Y:S01]  /*dc20*/  I2FP.F32.S32 R198, R49 ;  /* 0x0000003100c67245 */ /* 0x000fe20000201400 */
[----:B------:R-:W-:Y:S01]  /*dc30*/  FFMA.FTZ R16, R31, UR5, R16 ;  /* 0x000000051f107c23 */ /* 0x000fe20008010010 */
[----:B------:R-:W-:Y:S01]  /*dc40*/  I2FP.F32.S32 R200, R43 ;  /* 0x0000002b00c87245 */ /* 0x000fe20000201400 */
[----:B------:R-:W-:Y:S01]  /*dc50*/  FFMA.FTZ R199, R219, UR5, R22 ;  /* 0x00000005dbc77c23 */ /* 0x000fe20008010016 */
[----:B------:R-:W-:Y:S01]  /*dc60*/  I2FP.F32.S32 R202, R29 ;  /* 0x0000001d00ca7245 */ /* 0x000fe20000201400 */
[----:B------:R-:W-:Y:S01]  /*dc70*/  HMMA.16816.F32.BF16 R188, R208, R196, R188 ;  /* 0x000000c4d0bc723c */ /* 0x000fe200000418bc */
[----:B------:R-:W-:Y:S01]  /*dc80*/  FFMA.FTZ R193, R217, UR5, R12 ;  /* 0x00000005d9c17c23 */ /* 0x000fe2000801000c */
[----:B------:R-:W-:Y:S01]  /*dc90*/  FFMA.FTZ R12, R198, UR5, R15 ;  /* 0x00000005c60c7c23 */ /* 0x000fe2000801000f */
[----:B------:R-:W-:Y:S01]  /*dca0*/  FFMA.FTZ R15, R45, UR5, R8 ;  /* 0x000000052d0f7c23 */ /* 0x000fe20008010008 */
[----:B------:R-:W-:-:S02]  /*dcb0*/  VIADD R8, R36, 0x38 ;  /* 0x0000003824087836 */ /* 0x000fc40000000000 */
[----:B------:R-:W-:Y:S01]  /*dcc0*/  FFMA.FTZ R201, R200, UR5, R19 ;  /* 0x00000005c8c97c23 */ /* 0x000fe20008010013 */
[----:B------:R-:W-:Y:S01]  /*dcd0*/  HMMA.16816.F32.BF16 R176, R208, R194, R176 ;  /* 0x000000c2d0b0723c */ /* 0x000fe200000418b0 */
[----:B------:R-:W-:Y:S01]  /*dce0*/  FFMA.FTZ R197, R247, UR5, R26 ;  /* 0x00000005f7c57c23 */ /* 0x000fe2000801001a */
[----:B------:R-:W-:Y:S01]  /*dcf0*/  FSEL R196, R32, -INF , !P0 ;  /* 0xff80000020c47808 */ /* 0x000fe20004000000 */
[----:B------:R-:W-:Y:S01]  /*dd00*/  FFMA.FTZ R19, R2, UR5, R9 ;  /* 0x0000000502137c23 */ /* 0x000fe20008010009 */
[----:B------:R-:W-:Y:S01]  /*dd10*/  FSEL R26, R24, -INF , !P6 ;  /* 0xff800000181a7808 */ /* 0x000fe20007000000 */
[----:B------:R-:W-:Y:S01]  /*dd20*/  FFMA.FTZ R13, R198, UR5, R13 ;  /* 0x00000005c60d7c23 */ /* 0x000fe2000801000d */
[-C--:B------:R-:W-:Y:S01]  /*dd30*/  ISETP.GE.AND P0, PT, R46, R229.reuse, PT ;  /* 0x000000e52e00720c */ /* 0x080fe20003f06270 */
        /* <DEDUP_REMOVED lines=8> */
[----:B------:R-:W-:Y:S01]  /*ddc0*/  HMMA.16816.F32.BF16 R60, R52, R38, R60 ;  /* 0x00000026343c723c */ /* 0x000fe2000004183c */
[----:B------:R-:W-:Y:S01]  /*ddd0*/  FSEL R195, R16, -INF , !P1 ;  /* 0xff80000010c37808 */ /* 0x000fe20004800000 */
[----:B------:R-:W-:Y:S01]  /*dde0*/  FFMA.FTZ R184, R245, UR5, R184 ;  /* 0x00000005f5b87c23 */ /* 0x000fe200080100b8 */
[----:B------:R-:W-:Y:S01]  /*ddf0*/  I2FP.F32.S32 R9, R8 ;  /* 0x0000000800097245 */ /* 0x000fe20000201400 */
[----:B------:R-:W-:Y:S01]  /*de00*/  FFMA.FTZ R188, R41, UR5, R188 ;  /* 0x0000000529bc7c23 */ /* 0x000fe200080100bc */
[-C--:B------:R-:W-:Y:S01]  /*de10*/  ISETP.GE.AND P1, PT, R49, R229.reuse, PT ;  /* 0x000000e53100720c */ /* 0x080fe20003f26270 */
[C---:B------:R-:W-:Y:S01]  /*de20*/  HMMA.16816.F32.BF16 R164, R208.reuse, R58, R164 ;  /* 0x0000003ad0a4723c */ /* 0x040fe200000418a4 */
[-C--:B------:R-:W-:Y:S01]  /*de30*/  ISETP.GE.AND P6, PT, R29, R229.reuse, PT ;  /* 0x000000e51d00720c */ /* 0x080fe20003fc6270 */
[C---:B------:R-:W-:Y:S01]  /*de40*/  FFMA.FTZ R4, R9.reuse, UR5, R4 ;  /* 0x0000000509047c23 */ /* 0x040fe20008010004 */
[----:B------:R-:W-:Y:S01]  /*de50*/  FSEL R22, R20, -INF , !P0 ;  /* 0xff80000014167808 */ /* 0x000fe20004000000 */
[----:B------:R-:W-:Y:S01]  /*de60*/  FFMA.FTZ R6, R9, UR5, R6 ;  /* 0x0000000509067c23 */ /* 0x000fe20008010006 */
[-C--:B------:R-:W-:Y:S01]  /*de70*/  ISETP.GE.AND P0, PT, R43, R229.reuse, PT ;  /* 0x000000e52b00720c */ /* 0x080fe20003f06270 */
[C---:B------:R-:W-:Y:S01]  /*de80*/  HMMA.16816.F32.BF16 R64, R208.reuse, R204, R64 ;  /* 0x000000ccd040723c */ /* 0x040fe20000041840 */
[----:B------:R-:W-:Y:S01]  /*de90*/  FSEL R192, R13, -INF , !P1 ;  /* 0xff8000000dc07808 */ /* 0x000fe20004800000 */
[----:B------:R-:W-:Y:S01]  /*dea0*/  FFMA.FTZ R185, R50, UR5, R185 ;  /* 0x0000000532b97c23 */ /* 0x000fe200080100b9 */
[-C--:B------:R-:W-:Y:S01]  /*deb0*/  ISETP.GE.AND P1, PT, R8, R229.reuse, PT ;  /* 0x000000e50800720c */ /* 0x080fe20003f26270 */
[----:B------:R-:W-:Y:S01]  /*dec0*/  FFMA.FTZ R16, R50, UR5, R187 ;  /* 0x0000000532107c23 */ /* 0x000fe200080100bb */
[----:B------:R-:W-:Y:S01]  /*ded0*/  FSEL R20, R27, -INF , !P6 ;  /* 0xff8000001b147808 */ /* 0x000fe20007000000 */
[C---:B------:R-:W-:Y:S01]  /*dee0*/  FFMA.FTZ R181, R216.reuse, UR5, R181 ;  /* 0x00000005d8b57c23 */ /* 0x040fe200080100b5 */
[-C--:B------:R-:W-:Y:S01]  /*def0*/  ISETP.GE.AND P6, PT, R51, R229.reuse, PT ;  /* 0x000000e53300720c */ /* 0x080fe20003fc6270 */
[----:B------:R-:W-:Y:S01]  /*df00*/  FFMA.FTZ R183, R216, UR5, R183 ;  /* 0x00000005d8b77c23 */ /* 0x000fe200080100b7 */
[----:B------:R-:W-:Y:S01]  /*df10*/  FSEL R194, R17, -INF , !P0 ;  /* 0xff80000011c27808 */ /* 0x000fe20004000000 */
[----:B------:R-:W-:Y:S01]  /*df20*/  FFMA.FTZ R176, R219, UR5, R176 ;  /* 0x00000005dbb07c23 */ /* 0x000fe200080100b0 */
[-C--:B------:R-:W-:Y:S01]  /*df30*/  ISETP.GE.AND P0, PT, R47, R229.reuse, PT ;  /* 0x000000e52f00720c */ /* 0x080fe20003f06270 */
[----:B------:R-:W-:Y:S01]  /*df40*/  HMMA.16816.F32.BF16 R208, R208, R206, R60 ;  /* 0x000000ced0d0723c */ /* 0x000fe2000004183c */
[----:B------:R-:W-:Y:S01]  /*df50*/  FSEL R32, R4, -INF , !P1 ;  /* 0xff80000004207808 */ /* 0x000fe20004800000 */
[----:B------:R-:W-:Y:S01]  /*df60*/  VIADD R4, R36, 0x39 ;  /* 0x0000003924047836 */ /* 0x000fe20000000000 */
[-C--:B------:R-:W-:Y:S01]  /*df70*/  ISETP.GE.AND P1, PT, R48, R228.reuse, PT ;  /* 0x000000e43000720c */ /* 0x080fe20003f26270 */
[C---:B------:R-:W-:Y:S01]  /*df80*/  FFMA.FTZ R177, R202.reuse, UR5, R177 ;  /* 0x00000005cab17c23 */ /* 0x040fe200080100b1 */
[----:B------:R-:W-:Y:S01]  /*df90*/  FSEL R193, R193, -INF , !P6 ;  /* 0xff800000c1c17808 */ /* 0x000fe20007000000 */
[----:B------:R-:W-:Y:S01]  /*dfa0*/  FFMA.FTZ R179, R202, UR5, R179 ;  /* 0x00000005cab37c23 */ /* 0x000fe200080100b3 */
[----:B------:R-:W-:Y:S01]  /*dfb0*/  ISETP.GE.AND P6, PT, R3, R229, PT ;  /* 0x000000e50300720c */ /* 0x000fe20003fc6270 */
[----:B------:R-:W-:Y:S01]  /*dfc0*/  FFMA.FTZ R172, R31, UR5, R172 ;  /* 0x000000051fac7c23 */ /* 0x000fe200080100ac */
[----:B------:R-:W-:Y:S01]  /*dfd0*/  FSEL R34, R15, -INF , !P0 ;  /* 0xff8000000f227808 */ /* 0x000fe20004000000 */
[C---:B------:R-:W-:Y:S01]  /*dfe0*/  FFMA.FTZ R182, R247.reuse, UR5, R182 ;  /* 0x00000005f7b67c23 */ /* 0x040fe200080100b6 */
[----:B------:R-:W-:Y:S01]  /*dff0*/  FSEL R15, R30, -INF , !P1 ;  /* 0xff8000001e0f7808 */ /* 0x000fe20004800000 */
[----:B------:R-:W-:Y:S01]  /*e000*/  FFMA.FTZ R30, R247, UR5, R180 ;  /* 0x00000005f71e7c23 */ /* 0x000fe200080100b4 */
[-C--:B------:R-:W-:Y:S01]  /*e010*/  ISETP.GE.AND P1, PT, R28, R228.reuse, PT ;  /* 0x000000e41c00720c */ /* 0x080fe20003f26270 */
        /* <DEDUP_REMOVED lines=21> */
[----:B------:R-:W-:Y:S01]  /*e170*/  BAR.SYNC.DEFER_BLOCKING 0x0 ;  /* 0x0000000000007b1d */ /* 0x000fe20000010000 */
[-C--:B------:R-:W-:Y:S01]  /*e180*/  ISETP.GE.AND P6, PT, R0, R228.reuse, PT ;  /* 0x000000e40000720c */ /* 0x080fe20003fc6270 */
[----:B------:R-:W-:Y:S01]  /*e190*/  FFMA.FTZ R65, R2, UR5, R65 ;  /* 0x0000000502417c23 */ /* 0x000fe20008010041 */
[----:B------:R-:W-:Y:S01]  /*e1a0*/  FSEL R199, R14, -INF , !P1 ;  /* 0xff8000000ec77808 */ /* 0x000fe20004800000 */
[----:B------:R-:W-:Y:S01]  /*e1b0*/  FFMA.FTZ R14, R245, UR5, R186 ;  /* 0x00000005f50e7c23 */ /* 0x000fe200080100ba */
[-C--:B------:R-:W-:Y:S01]  /*e1c0*/  ISETP.GE.AND P1, PT, R47, R228.reuse, PT ;  /* 0x000000e42f00720c */ /* 0x080fe20003f26270 */
[----:B------:R-:W-:Y:S01]  /*e1d0*/  FFMA.FTZ R62, R2, UR5, R67 ;  /* 0x00000005023e7c23 */ /* 0x000fe20008010043 */
[----:B------:R-:W-:-:S02]  /*e1e0*/  ISETP.GE.AND P2, PT, R43, R228, PT ;  /* 0x000000e42b00720c */ /* 0x000fc40003f46270 */
[----:B------:R-:W-:Y:S02]  /*e1f0*/  FSEL R17, R35, -INF , !P6 ;  /* 0xff80000023117808 */ /* 0x000fe40007000000 */
[-C--:B------:R-:W-:Y:S02]  /*e200*/  ISETP.GE.AND P6, PT, R243, R228.reuse, PT ;  /* 0x000000e4f300720c */ /* 0x080fe40003fc6270 */
[----:B------:R-:W-:Y:S02]  /*e210*/  FSEL R40, R10, -INF , !P1 ;  /* 0xff8000000a287808 */ /* 0x000fe40004800000 */
[----:B------:R-:W-:Y:S02]  /*e220*/  FSEL R201, R201, -INF , !P2 ;  /* 0xff800000c9c97808 */ /* 0x000fe40005000000 */
[-C--:B------:R-:W-:Y:S02]  /*e230*/  ISETP.GE.AND P1, PT, R8, R228.reuse, PT ;  /* 0x000000e40800720c */ /* 0x080fe40003f26270 */
[----:B------:R-:W-:-:S02]  /*e240*/  ISETP.GE.AND P2, PT, R49, R228, PT ;  /* 0x000000e43100720c */ /* 0x000fc40003f46270 */
[----:B------:R-:W-:Y:S02]  /*e250*/  FSEL R27, R197, -INF , !P6 ;  /* 0xff800000c51b7808 */ /* 0x000fe40007000000 */
[----:B------:R-:W-:Y:S02]  /*e260*/  ISETP.GE.AND P6, PT, R29, R228, PT ;  /* 0x000000e41d00720c */ /* 0x000fe40003fc6270 */
[----:B------:R-:W-:Y:S02]  /*e270*/  FSEL R37, R6, -INF , !P1 ;  /* 0xff80000006257808 */ /* 0x000fe40004800000 */
[----:B------:R-:W-:Y:S01]  /*e280*/  FSEL R197, R12, -INF , !P2 ;  /* 0xff8000000cc57808 */ /* 0x000fe20005000000 */
[----:B------:R-:W-:Y:S01]  /*e290*/  FFMA.FTZ R12, R41, UR5, R190 ;  /* 0x00000005290c7c23 */ /* 0x000fe200080100be */
[----:B------:R-:W-:Y:S02]  /*e2a0*/  I2FP.F32.S32 R6, R4 ;  /* 0x0000000400067245 */ /* 0x000fe40000201400 */
[----:B------:R-:W-:-:S02]  /*e2b0*/  ISETP.GE.AND P2, PT, R3, R228, PT ;  /* 0x000000e40300720c */ /* 0x000fc40003f46270 */
[----:B------:R-:W-:Y:S01]  /*e2c0*/  FSEL R21, R21, -INF , !P6 ;  /* 0xff80000015157808 */ /* 0x000fe20007000000 */
[----:B------:R-:W-:Y:S01]  /*e2d0*/  FFMA.FTZ R5, R6, UR5, R5 ;  /* 0x0000000506057c23 */ /* 0x000fe20008010005 */
[----:B------:R-:W-:Y:S01]  /*e2e0*/  ISETP.GE.AND P0, PT, R36, R227, PT ;  /* 0x000000e32400720c */ /* 0x000fe20003f06270 */
[----:B------:R-:W-:Y:S01]  /*e2f0*/  FFMA.FTZ R7, R6, UR5, R7 ;  /* 0x0000000506077c23 */ /* 0x000fe20008010007 */
[----:B------:R-:W-:Y:S02]  /*e300*/  ISETP.GE.AND P6, PT, R36, R226, PT ;  /* 0x000000e22400720c */ /* 0x000fe40003fc6270 */
[----:B------:R-:W-:Y:S02]  /*e310*/  FSEL R36, R11, -INF , !P2 ;  /* 0xff8000000b247808 */ /* 0x000fe40005000000 */
[C---:B------:R-:W-:Y:S02]  /*e320*/  ISETP.GE.AND P2, PT, R4.reuse, R229, PT ;  /* 0x000000e50400720c */ /* 0x040fe40003f46270 */
[----:B------:R-:W-:-:S02]  /*e330*/  ISETP.GE.AND P1, PT, R4, R228, PT ;  /* 0x000000e40400720c */ /* 0x000fc40003f26270 */
[----:B------:R-:W-:Y:S02]  /*e340*/  FSEL R35, R5, -INF , !P2 ;  /* 0xff80000005237808 */ /* 0x000fe40005000000 */
[----:B------:R-:W-:Y:S02]  /*e350*/  FSEL R41, R7, -INF , !P1 ;  /* 0xff80000007297808 */ /* 0x000fe40004800000 */
[C---:B------:R-:W-:Y:S02]  /*e360*/  ISETP.GE.AND P2, PT, R0.reuse, R227, PT ;  /* 0x000000e30000720c */ /* 0x040fe40003f46270 */
[----:B------:R-:W-:Y:S02]  /*e370*/  ISETP.GE.AND P1, PT, R0, R226, PT ;  /* 0x000000e20000720c */ /* 0x000fe40003f26270 */
[----:B------:R-:W-:Y:S02]  /*e380*/  FSEL R0, R188, -INF , !P0 ;  /* 0xff800000bc007808 */ /* 0x000fe40004000000 */
[----:B------:R-:W-:-:S02]  /*e390*/  FSEL R12, R12, -INF , !P6 ;  /* 0xff8000000c0c7808 */ /* 0x000fc40007000000 */
[CC--:B------:R-:W-:Y:S02]  /*e3a0*/  ISETP.GE.AND P0, PT, R48.reuse, R227.reuse, PT ;  /* 0x000000e33000720c */ /* 0x0c0fe40003f06270 */
[-C--:B------:R-:W-:Y:S01]  /*e3b0*/  ISETP.GE.AND P6, PT, R48, R226.reuse, PT ;  /* 0x000000e23000720c */ /* 0x080fe20003fc6270 */
[----:B------:R-:W-:Y:S01]  /*e3c0*/  FFMA.FTZ R48, R244, UR5, R189 ;  /* 0x00000005f4307c23 */ /* 0x000fe200080100bd */
[----:B------:R-:W-:Y:S02]  /*e3d0*/  FSEL R18, R18, -INF , !P1 ;  /* 0xff80000012127808 */ /* 0x000fe40004800000 */
[----:B------:R-:W-:Y:S02]  /*e3e0*/  ISETP.GE.AND P1, PT, R46, R226, PT ;  /* 0x000000e22e00720c */ /* 0x000fe40003f26270 */
[----:B------:R-:W-:Y:S02]  /*e3f0*/  FSEL R48, R48, -INF , !P2 ;  /* 0xff80000030307808 */ /* 0x000fe40005000000 */
[----:B------:R-:W-:-:S02]  /*e400*/  ISETP.GE.AND P2, PT, R46, R227, PT ;  /* 0x000000e32e00720c */ /* 0x000fc40003f46270 */
[----:B------:R-:W-:Y:S02]  /*e410*/  FSEL R46, R184, -INF , !P0 ;  /* 0xff800000b82e7808 */ /* 0x000fe40004000000 */
[-C--:B------:R-:W-:Y:S02]  /*e420*/  ISETP.GE.AND P0, PT, R243, R227.reuse, PT ;  /* 0x000000e3f300720c */ /* 0x080fe40003f06270 */
[----:B------:R-:W-:Y:S02]  /*e430*/  FSEL R50, R185, -INF , !P2 ;  /* 0xff800000b9327808 */ /* 0x000fe40005000000 */
[----:B------:R-:W-:Y:S02]  /*e440*/  FSEL R16, R16, -INF , !P1 ;  /* 0xff80000010107808 */ /* 0x000fe40004800000 */
[C---:B------:R-:W-:Y:S02]  /*e450*/  ISETP.GE.AND P2, PT, R28.reuse, R227, PT ;  /* 0x000000e31c00720c */ /* 0x040fe40003f46270 */
        /* <DEDUP_REMOVED lines=8> */
[----:B------:R-:W-:Y:S02]  /*e4e0*/  ISETP.GE.AND P0, PT, R57, R227, PT ;  /* 0x000000e33900720c */ /* 0x000fe40003f06270 */
[----:B------:R-:W-:Y:S02]  /*e4f0*/  FSEL R14, R14, -INF , !P6 ;  /* 0xff8000000e0e7808 */ /* 0x000fe40007000000 */
[----:B------:R-:W-:Y:S02]  /*e500*/  ISETP.GE.AND P6, PT, R243, R226, PT ;  /* 0x000000e2f300720c */ /* 0x000fe40003fc6270 */
[----:B------:R-:W-:Y:S02]  /*e510*/  FSEL R187, R177, -INF , !P2 ;  /* 0xff800000b1bb7808 */ /* 0x000fe40005000000 */
[----:B------:R-:W-:-:S02]  /*e520*/  FSEL R31, R179, -INF , !P1 ;  /* 0xff800000b31f7808 */ /* 0x000fc40004800000 */
[CC--:B------:R-:W-:Y:S02]  /*e530*/  ISETP.GE.AND P2, PT, R43.reuse, R227.reuse, PT ;  /* 0x000000e32b00720c */ /* 0x0c0fe40003f46270 */
[-C--:B------:R-:W-:Y:S02]  /*e540*/  ISETP.GE.AND P1, PT, R43, R226.reuse, PT ;  /* 0x000000e22b00720c */ /* 0x080fe40003f26270 */
[----:B------:R-:W-:Y:S01]  /*e550*/  FSEL R244, R172, -INF , !P0 ;  /* 0xff800000acf47808 */ /* 0x000fe20004000000 */
[----:B------:R-:W-:Y:S01]  /*e560*/  FFMA.FTZ R172, R6, UR5, R209 ;  /* 0x0000000506ac7c23 */ /* 0x000fe200080100d1 */
[----:B------:R-:W-:Y:S02]  /*e570*/  ISETP.GE.AND P0, PT, R51, R227, PT ;  /* 0x000000e33300720c */ /* 0x000fe40003f06270 */
[----:B------:R-:W-:Y:S02]  /*e580*/  FSEL R28, R182, -INF , !P6 ;  /* 0xff800000b61c7808 */ /* 0x000fe40007000000 */
        /* <DEDUP_REMOVED lines=8> */
[----:B------:R-:W-:Y:S01]  /*e610*/  FSEL R206, R167, -INF , !P1 ;  /* 0xff800000a7ce7808 */ /* 0x000fe20004800000 */
[----:B------:R-:W-:Y:S01]  /*e620*/  FFMA.FTZ R167, R9, UR5, R208 ;  /* 0x0000000509a77c23 */ /* 0x000fe200080100d0 */
[----:B------:R-:W-:Y:S02]  /*e630*/  FSEL R29, R178, -INF , !P6 ;  /* 0xff800000b21d7808 */ /* 0x000fe40007000000 */
[----:B------:R-:W-:Y:S02]  /*e640*/  FSEL R165, R64, -INF , !P0 ;  /* 0xff80000040a57808 */ /* 0x000fe40004000000 */
[----:B------:R-:W-:Y:S02]  /*e650*/  ISETP.GE.AND P6, PT, R57, R226, PT ;  /* 0x000000e23900720c */ /* 0x000fe40003fc6270 */
[----:B------:R-:W-:-:S02]  /*e660*/  ISETP.GE.AND P0, PT, R8, R227, PT ;  /* 0x000000e30800720c */ /* 0x000fc40003f06270 */
[----:B------:R-:W-:Y:S02]  /*e670*/  FSEL R216, R174, -INF , !P6 ;  /* 0xff800000aed87808 */ /* 0x000fe40007000000 */
[----:B------:R-:W-:Y:S02]  /*e680*/  FSEL R167, R167, -INF , !P0 ;  /* 0xff800000a7a77808 */ /* 0x000fe40004000000 */
[-C--:B------:R-:W-:Y:S02]  /*e690*/  ISETP.GE.AND P6, PT, R51, R226.reuse, PT ;  /* 0x000000e23300720c */ /* 0x080fe40003fc6270 */
[----:B------:R-:W-:Y:S02]  /*e6a0*/  PLOP3.LUT P0, PT, PT, PT, UP0, 0x80, 0x0 ;  /* 0x000000000000781c */ /* 0x000fe40003f0f008 */
[----:B------:R-:W-:Y:S02]  /*e6b0*/  FSEL R248, R166, -INF , !P6 ;  /* 0xff800000a6f87808 */ /* 0x000fe40007000000 */
[----:B------:R-:W-:-:S02]  /*e6c0*/  ISETP.GE.AND P6, PT, R47, R226, PT ;  /* 0x000000e22f00720c */ /* 0x000fc40003fc6270 */
[CC--:B------:R-:W-:Y:S02]  /*e6d0*/  ISETP.GE.AND P2, PT, R3.reuse, R227.reuse, PT ;  /* 0x000000e30300720c */ /* 0x0c0fe40003f46270 */
[----:B------:R-:W-:Y:S02]  /*e6e0*/  ISETP.GE.AND P1, PT, R3, R226, PT ;  /* 0x000000e20300720c */ /* 0x000fe40003f26270 */
[----:B------:R-:W-:Y:S01]  /*e6f0*/  FSEL R64, R66, -INF , !P6 ;  /* 0xff80000042407808 */ /* 0x000fe20007000000 */
[----:B------:R-:W-:Y:S01]  /*e700*/  FFMA.FTZ R66, R9, UR5, R210 ;  /* 0x0000000509427c23 */ /* 0x000fe200080100d2 */
[----:B------:R-:W-:Y:S01]  /*e710*/  FSEL R166, R65, -INF , !P2 ;  /* 0xff80000041a67808 */ /* 0x000fe20005000000 */
[----:B------:R-:W-:Y:S01]  /*e720*/  FFMA.FTZ R65, R6, UR5, R211 ;  /* 0x0000000506417c23 */ /* 0x000fe200080100d3 */
[----:B------:R-:W-:Y:S02]  /*e730*/  FSEL R62, R62, -INF , !P1 ;  /* 0xff8000003e3e7808 */ /* 0x000fe40004800000 */
[----:B------:R-:W-:-:S02]  /*e740*/  ISETP.GE.AND P6, PT, R4, R227, PT ;  /* 0x000000e30400720c */ /* 0x000fc40003fc6270 */
[-C--:B------:R-:W-:Y:S02]  /*e750*/  ISETP.GE.AND P2, PT, R8, R226.reuse, PT ;  /* 0x000000e20800720c */ /* 0x080fe40003f46270 */
[----:B------:R-:W-:Y:S02]  /*e760*/  ISETP.GE.AND P1, PT, R4, R226, PT ;  /* 0x000000e20400720c */ /* 0x000fe40003f26270 */
        /* <DEDUP_REMOVED lines=69> */
.L_x_507:
[----:B------:R-:W-:Y:S05]  /*ebc0*/  BSYNC B0 ;  /* 0x0000000000007941 */ /* 0x000fea0003800000 */
.L_x_506:
[----:B------:R-:W0:Y:S02]  /*ebd0*/  LDGDEPBAR ;  /* 0x00000000000079af */ /* 0x000e240000000000 */
.L_x_505:
[----:B------:R-:W3:Y:S01]  /*ebe0*/  LDL.LU R43, [R1+0x10] ;  /* 0x00001000012b7983 */ /* 0x000ee20000300800 */
[----:B------:R-:W-:Y:S01]  /*ebf0*/  IMAD.WIDE.U32 R210, R242, -0x326172a9, RZ ;  /* 0xcd9e8d57f2d27825 */ /* 0x000fe200078e00ff */
[----:B------:R-:W-:Y:S01]  /*ec00*/  USHF.L.U32 UR4, UR21, 0x1, URZ ;  /* 0x0000000115047899 */ /* 0x000fe2000800063f */
[----:B--2---:R-:W-:Y:S01]  /*ec10*/  FMNMX.FTZ R9, R215, R196, !PT ;  /* 0x000000c4d7097209 */ /* 0x004fe20007810000 */
[----:B------:R-:W-:Y:S01]  /*ec20*/  STL.64 [R1+0x38], R230 ;  /* 0x000038e601007387 */ /* 0x000fe20000100a00 */
[----:B------:R-:W-:Y:S01]  /*ec30*/  VIADD R5, R241, 0xbb67ae85 ;  /* 0xbb67ae85f1057836 */ /* 0x000fe20000000000 */
[----:B------:R-:W-:Y:S01]  /*ec40*/  LOP3.LUT R184, R211, R171, RZ, 0x3c, !PT ;  /* 0x000000abd3b87212 */ /* 0x000fe200078e3cff */
[----:B------:R-:W-:Y:S01]  /*ec50*/  VIADD R208, R240, 0x9e3779b9 ;  /* 0x9e3779b9f0d07836 */ /* 0x000fe20000000000 */
[----:B------:R-:W-:Y:S01]  /*ec60*/  STL.64 [R1+0x30], R224 ;  /* 0x000030e001007387 */ /* 0x000fe20000100a00 */
[----:B------:R-:W-:Y:S01]  /*ec70*/  FMNMX.FTZ R9, R56, R9, !PT ;  /* 0x0000000938097209 */ /* 0x000fe20007810000 */
[----:B------:R-:W-:Y:S01]  /*ec80*/  VIADD R180, R240, 0x3c6ef372 ;  /* 0x3c6ef372f0b47836 */ /* 0x000fe20000000000 */
[----:B------:R-:W-:Y:S01]  /*ec90*/  FMNMX.FTZ R8, R214, R19, !PT ;  /* 0x00000013d6087209 */ /* 0x000fe20007810000 */
[----:B------:R2:W-:Y:S01]  /*eca0*/  STL.64 [R1+0x28], R222 ;  /* 0x000028de01007387 */ /* 0x0005e20000100a00 */
[----:B------:R-:W-:Y:S01]  /*ecb0*/  IMAD.WIDE.U32 R184, R184, -0x2daee0ad, RZ ;  /* 0xd2511f53b8b87825 */ /* 0x000fe200078e00ff */
[----:B------:R-:W-:-:S02]  /*ecc0*/  FMNMX.FTZ R9, R44, R9, !PT ;  /* 0x000000092c097209 */ /* 0x000fc40007810000 */
[----:B------:R-:W-:Y:S01]  /*ecd0*/  FMNMX.FTZ R8, R17, R8, !PT ;  /* 0x0000000811087209 */ /* 0x000fe20007810000 */
[C---:B------:R-:W-:Y:S01]  /*ece0*/  VIADD R179, R241.reuse, 0x76cf5d0a ;  /* 0x76cf5d0af1b37836 */ /* 0x040fe20000000000 */
[----:B------:R-:W-:Y:S01]  /*ecf0*/  FMNMX.FTZ R9, R42, R9, !PT ;  /* 0x000000092a097209 */ /* 0x000fe20007810000 */
[----:B------:R-:W-:Y:S01]  /*ed00*/  VIADD R177, R241, 0x32370b8f ;  /* 0x32370b8ff1b17836 */ /* 0x000fe20000000000 */
[----:B------:R-:W-:Y:S01]  /*ed10*/  FMNMX.FTZ R8, R15, R8, !PT ;  /* 0x000000080f087209 */ /* 0x000fe20007810000 */
[----:B------:R-:W-:Y:S01]  /*ed20*/  IMAD.WIDE.U32 R52, R169, -0x326172a9, RZ ;  /* 0xcd9e8d57a9347825 */ /* 0x000fe200078e00ff */
[----:B------:R-:W-:Y:S02]  /*ed30*/  FMNMX.FTZ R9, R26, R9, !PT ;  /* 0x000000091a097209 */ /* 0x000fe40007810000 */
[----:B------:R-:W-:Y:S01]  /*ed40*/  FMNMX.FTZ R8, R13, R8, !PT ;  /* 0x000000080d087209 */ /* 0x000fe20007810000 */
[----:B------:R-:W-:Y:S01]  /*ed50*/  VIADD R178, R240, 0xdaa66d2b ;  /* 0xdaa66d2bf0b27836 */ /* 0x000fe20000000000 */
[----:B------:R-:W-:Y:S01]  /*ed60*/  FMNMX.FTZ R9, R24, R9, !PT ;  /* 0x0000000918097209 */ /* 0x000fe20007810000 */
[----:B------:R-:W-:Y:S01]  /*ed70*/  VIADD R176, R240, 0x78dde6e4 ;  /* 0x78dde6e4f0b07836 */ /* 0x000fe20000000000 */
[----:B------:R-:W-:Y:S01]  /*ed80*/  FMNMX.FTZ R8, R27, R8, !PT ;  /* 0x000000081b087209 */ /* 0x000fe20007810000 */
[----:B------:R-:W-:-:S02]  /*ed90*/  VIADD R181, R241, 0xa9066899 ;  /* 0xa9066899f1b57836 */ /* 0x000fc40000000000 */
[----:B------:R-:W-:Y:S01]  /*eda0*/  VIADD R175, R241, 0xed9eba14 ;  /* 0xed9eba14f1af7836 */ /* 0x000fe20000000000 */
[----:B------:R-:W-:Y:S01]  /*edb0*/  FMNMX.FTZ R8, R25, R8, !PT ;  /* 0x0000000819087209 */ /* 0x000fe20007810000 */
[----:B------:R-:W-:-:S03]  /*edc0*/  VIADD R174, R240, 0xb54cda56 ;  /* 0xb54cda56f0ae7836 */ /* 0x000fc60000000000 */
[----:B------:R-:W-:Y:S01]  /*edd0*/  FMNMX.FTZ R8, R23, R8, !PT ;  /* 0x0000000817087209 */ /* 0x000fe20007810000 */
[----:B--2---:R-:W-:-:S03]  /*ede0*/  IMAD.WIDE.U32 R222, R168, -0x2daee0ad, RZ ;  /* 0xd2511f53a8de7825 */ /* 0x004fc600078e00ff */
[----:B------:R-:W-:Y:S02]  /*edf0*/  FMNMX.FTZ R8, R21, R8, !PT ;  /* 0x0000000815087209 */ /* 0x000fe40007810000 */
[----:B------:R-:W-:Y:S02]  /*ee00*/  LOP3.LUT R38, R223, UR4, R241, 0x96, !PT ;  /* 0x00000004df267c12 */ /* 0x000fe4000f8e96f1 */
[----:B------:R-:W-:Y:S02]  /*ee10*/  LOP3.LUT R182, R185, R222, R5, 0x96, !PT ;  /* 0x000000deb9b67212 */ /* 0x000fe400078e9605 */
[----:B------:R-:W-:Y:S01]  /*ee20*/  FMNMX.FTZ R8, R203, R8, !PT ;  /* 0x00000008cb087209 */ /* 0x000fe20007810000 */
[----:B------:R-:W-:-:S03]  /*ee30*/  IMAD.WIDE.U32 R38, R38, -0x326172a9, RZ ;  /* 0xcd9e8d5726267825 */ /* 0x000fc600078e00ff */
[----:B------:R-:W-:Y:S01]  /*ee40*/  FMNMX.FTZ R8, R201, R8, !PT ;  /* 0x00000008c9087209 */ /* 0x000fe20007810000 */
[----:B------:R-:W-:Y:S01]  /*ee50*/  IMAD.WIDE.U32 R182, R182, -0x326172a9, RZ ;  /* 0xcd9e8d57b6b67825 */ /* 0x000fe200078e00ff */
[----:B-1----:R-:W-:Y:S02]  /*ee60*/  LOP3.LUT R2, R39, R210, R208, 0x96, !PT ;  /* 0x000000d227027212 */ /* 0x002fe400078e96d0 */
[----:B------:R-:W-:Y:S02]  /*ee70*/  FMNMX.FTZ R8, R199, R8, !PT ;  /* 0x00000008c7087209 */ /* 0x000fe40007810000 */
[----:B------:R-:W-:Y:S01]  /*ee80*/  LOP3.LUT R6, R183, R38, R180, 0x96, !PT ;  /* 0x00000026b7067212 */ /* 0x000fe200078e96b4 */
[----:B------:R-:W-:-:S04]  /*ee90*/  IMAD.WIDE.U32 R2, R2, -0x2daee0ad, RZ ;  /* 0xd2511f5302027825 */ /* 0x000fc800078e00ff */
[----:B------:R-:W-:Y:S01]  /*eea0*/  IMAD.WIDE.U32 R6, R6, -0x2daee0ad, RZ ;  /* 0xd2511f5306067825 */ /* 0x000fe200078e00ff */
[----:B------:R-:W-:-:S04]  /*eeb0*/  LOP3.LUT R4, R3, R184, R179, 0x96, !PT ;  /* 0x000000b803047212 */ /* 0x000fc800078e96b3 */
[----:B------:R-:W-:Y:S01]  /*eec0*/  LOP3.LUT R3, R7, R2, R177, 0x96, !PT ;  /* 0x0000000207037212 */ /* 0x000fe200078e96b1 */
[----:B------:R-:W-:Y:S01]  /*eed0*/  IMAD.WIDE.U32 R204, R4, -0x326172a9, RZ ;  /* 0xcd9e8d5704cc7825 */ /* 0x000fe200078e00ff */
[----:B------:R-:W-:-:S03]  /*eee0*/  FMNMX.FTZ R7, R22, R9, !PT ;  /* 0x0000000916077209 */ /* 0x000fc60007810000 */
[----:B------:R-:W-:Y:S01]  /*eef0*/  IMAD.WIDE.U32 R224, R3, -0x326172a9, RZ ;  /* 0xcd9e8d5703e07825 */ /* 0x000fe200078e00ff */
[----:B------:R-:W-:Y:S02]  /*ef00*/  FMNMX.FTZ R2, R20, R7, !PT ;  /* 0x0000000714027209 */ /* 0x000fe40007810000 */
[----:B------:R-:W-:Y:S02]  /*ef10*/  LOP3.LUT R3, R53, R171, RZ, 0x3c, !PT ;  /* 0x000000ab35037212 */ /* 0x000fe400078e3cff */
[----:B------:R-:W-:Y:S02]  /*ef20*/  FMNMX.FTZ R7, R195, R2, !PT ;  /* 0x00000002c3077209 */ /* 0x000fe40007810000 */
[----:B------:R-:W-:Y:S01]  /*ef30*/  LOP3.LUT R2, R205, R182, R178, 0x96, !PT ;  /* 0x000000b6cd027212 */ /* 0x000fe200078e96b2 */
[----:B------:R-:W-:Y:S01]  /*ef40*/  IMAD.WIDE.U32 R60, R3, -0x2daee0ad, RZ ;  /* 0xd2511f53033c7825 */ /* 0x000fe200078e00ff */
[----:B------:R-:W-:Y:S02]  /*ef50*/  FMNMX.FTZ R4, R194, R7, !PT ;  /* 0x00000007c2047209 */ /* 0x000fe40007810000 */
[----:B------:R-:W-:Y:S01]  /*ef60*/  LOP3.LUT R204, R225, R204, R176, 0x96, !PT ;  /* 0x000000cce1cc7212 */ /* 0x000fe200078e96b0 */
[----:B------:R-:W-:Y:S01]  /*ef70*/  IMAD.WIDE.U32 R10, R2, -0x2daee0ad, RZ ;  /* 0xd2511f53020a7825 */ /* 0x000fe200078e00ff */
[----:B------:R-:W-:-:S02]  /*ef80*/  FMNMX.FTZ R3, R193, R4, !PT ;  /* 0x00000004c1037209 */ /* 0x000fc40007810000 */
[----:B------:R-:W-:Y:S01]  /*ef90*/  LOP3.LUT R226, R61, R222, R5, 0x96, !PT ;  /* 0x000000de3de27212 */ /* 0x000fe200078e9605 */
[----:B------:R-:W-:Y:S01]  /*efa0*/  IMAD.WIDE.U32 R204, R204, -0x2daee0ad, RZ ;  /* 0xd2511f53cccc7825 */ /* 0x000fe200078e00ff */
[----:B------:R-:W-:Y:S02]  /*efb0*/  FMNMX.FTZ R3, R192, R3, !PT ;  /* 0x00000003c0037209 */ /* 0x000fe40007810000 */
[----:B------:R-:W-:Y:S01]  /*efc0*/  LOP3.LUT R2, R39, R52, R208, 0x96, !PT ;  /* 0x0000003427027212 */ /* 0x000fe200078e96d0 */
[----:B------:R-:W-:Y:S01]  /*efd0*/  IMAD.WIDE.U32 R226, R226, -0x326172a9, RZ ;  /* 0xcd9e8d57e2e27825 */ /* 0x000fe200078e00ff */
[----:B------:R-:W-:Y:S02]  /*efe0*/  FMNMX.FTZ R4, R34, R3, !PT ;  /* 0x0000000322047209 */ /* 0x000fe40007810000 */
[----:B------:R-:W-:Y:S01]  /*eff0*/  LOP3.LUT R10, R205, R10, R181, 0x96, !PT ;  /* 0x0000000acd0a7212 */ /* 0x000fe200078e96b5 */
[----:B------:R-:W-:Y:S01]  /*f000*/  IMAD.WIDE.U32 R58, R2, -0x2daee0ad, RZ ;  /* 0xd2511f53023a7825 */ /* 0x000fe200078e00ff */
[----:B------:R-:W-:-:S02]  /*f010*/  FMNMX.FTZ R3, R33, R4, !PT ;  /* 0x0000000421037209 */ /* 0x000fc40007810000 */
[----:B------:R-:W-:Y:S02]  /*f020*/  LOP3.LUT R38, R227, R38, R180, 0x96, !PT ;  /* 0x00000026e3267212 */ /* 0x000fe400078e96b4 */
[----:B------:R-:W-:Y:S02]  /*f030*/  FMNMX.FTZ R52, R32, R3, !PT ;  /* 0x0000000320347209 */ /* 0x000fe40007810000 */
[----:B------:R-:W-:Y:S01]  /*f040*/  LOP3.LUT R6, R11, R6, R175, 0x96, !PT ;  /* 0x000000060b067212 */ /* 0x000fe200078e96af */
[----:B------:R-:W-:Y:S01]  /*f050*/  IMAD.WIDE.U32 R10, R10, -0x326172a9, RZ ;  /* 0xcd9e8d570a0a7825 */ /* 0x000fe200078e00ff */
[----:B------:R-:W-:Y:S02]  /*f060*/  FMNMX.FTZ R52, R35, R52, !PT ;  /* 0x0000003423347209 */ /* 0x000fe40007810000 */
[----:B------:R-:W-:Y:S01]  /*f070*/  LOP3.LUT R4, R59, R60, R179, 0x96, !PT ;  /* 0x0000003c3b047212 */ /* 0x000fe200078e96b3 */
[----:B------:R-:W-:Y:S01]  /*f080*/  IMAD.WIDE.U32 R38, R38, -0x2daee0ad, RZ ;  /* 0xd2511f5326267825 */ /* 0x000fe200078e00ff */
[----:B------:R-:W-:Y:S01]  /*f090*/  SHF.R.U32.HI R7, RZ, 0x10, R10 ;  /* 0x00000010ff077819 */ /* 0x000fe2000001160a */
[----:B------:R-:W1:Y:S01]  /*f0a0*/  SHFL.BFLY PT, R3, R52, 0x2, 0x1f ;  /* 0x0c401f0034037f89 */ /* 0x000e6200000e0000 */
[----:B------:R-:W-:Y:S01]  /*f0b0*/  FMNMX.FTZ R5, R197, R8, !PT ;  /* 0x00000008c5057209 */ /* 0x000fe20007810000 */
[----:B------:R-:W-:Y:S01]  /*f0c0*/  IMAD.WIDE.U32 R60, R6, -0x326172a9, RZ ;  /* 0xcd9e8d57063c7825 */ /* 0x000fe200078e00ff */
[----:B------:R-:W-:-:S02]  /*f0d0*/  LOP3.LUT R2, R39, R58, R177, 0x96, !PT ;  /* 0x0000003a27027212 */ /* 0x000fc400078e96b1 */
[----:B------:R-:W-:Y:S01]  /*f0e0*/  LOP3.LUT R54, R10, 0xffff, RZ, 0xc0, !PT ;  /* 0x0000ffff0a367812 */ /* 0x000fe200078ec0ff */
[----:B------:R-:W-:Y:S01]  /*f0f0*/  IMAD.WIDE.U32 R8, R4, -0x326172a9, RZ ;  /* 0xcd9e8d5704087825 */ /* 0x000fe200078e00ff */
[----:B------:R-:W-:Y:S01]  /*f100*/  LOP3.LUT R49, R10, 0xff, RZ, 0xc0, !PT ;  /* 0x000000ff0a317812 */ /* 0x000fe200078ec0ff */
[----:B------:R-:W-:Y:S01]  /*f110*/  STL.64 [R1+0x20], R60 ;  /* 0x0000203c01007387 */ /* 0x000fe20000100a00 */
[----:B------:R-:W-:Y:S01]  /*f120*/  SHF.R.U32.HI R10, RZ, 0x18, R10 ;  /* 0x00000018ff0a7819 */ /* 0x000fe2000001160a */
[----:B------:R-:W-:Y:S01]  /*f130*/  IMAD.WIDE.U32 R230, R2, -0x326172a9, RZ ;  /* 0xcd9e8d5702e67825 */ /* 0x000fe200078e00ff */
[----:B------:R-:W-:Y:S01]  /*f140*/  LOP3.LUT R7, R7, 0xff, RZ, 0xc0, !PT ;  /* 0x000000ff07077812 */ /* 0x000fe200078ec0ff */
[----:B------:R2:W-:Y:S01]  /*f150*/  STL.64 [R1+0x40], R232 ;  /* 0x000040e801007387 */ /* 0x0005e20000100a00 */
[----:B------:R-:W-:Y:S02]  /*f160*/  FMNMX.FTZ R5, R40, R5, !PT ;  /* 0x0000000528057209 */ /* 0x000fe40007810000 */
[----:B------:R-:W-:-:S02]  /*f170*/  PRMT R7, R7, 0x5410, R10 ;  /* 0x0000541007077816 */ /* 0x000fc4000000000a */
[----:B------:R-:W-:Y:S02]  /*f180*/  LOP3.LUT R6, R11, R60, R174, 0x96, !PT ;  /* 0x0000003c0b067212 */ /* 0x000fe400078e96ae */
[----:B------:R-:W-:Y:S02]  /*f190*/  FMNMX.FTZ R10, R36, R5, !PT ;  /* 0x00000005240a7209 */ /* 0x000fe40007810000 */
[----:B------:R-:W-:Y:S02]  /*f1a0*/  LOP3.LUT R2, R231, R8, R176, 0x96, !PT ;  /* 0x00000008e7027212 */ /* 0x000fe400078e96b0 */
[----:B------:R-:W-:Y:S02]  /*f1b0*/  LOP3.LUT R8, R6, 0xffff, RZ, 0xc0, !PT ;  /* 0x0000ffff06087812 */ /* 0x000fe400078ec0ff */
[----:B------:R-:W-:Y:S02]  /*f1c0*/  FMNMX.FTZ R10, R37, R10, !PT ;  /* 0x0000000a250a7209 */ /* 0x000fe40007810000 */
[----:B------:R-:W-:-:S02]  /*f1d0*/  LOP3.LUT R4, R9, R226, R178, 0x96, !PT ;  /* 0x000000e209047212 */ /* 0x000fc400078e96b2 */
[----:B-1----:R-:W-:Y:S02]  /*f1e0*/  FMNMX.FTZ R3, R52, R3, !PT ;  /* 0x0000000334037209 */ /* 0x002fe40007810000 */
[----:B------:R-:W-:Y:S02]  /*f1f0*/  SHF.R.U32.HI R8, RZ, 0x8, R8 ;  /* 0x00000008ff087819 */ /* 0x000fe40000011608 */
[----:B------:R-:W-:Y:S01]  /*f200*/  LOP3.LUT R57, R6, 0xff, RZ, 0xc0, !PT ;  /* 0x000000ff06397812 */ /* 0x000fe200078ec0ff */
[----:B------:R-:W1:Y:S01]  /*f210*/  SHFL.BFLY PT, R164, R3, 0x1, 0x1f ;  /* 0x0c201f0003a47f89 */ /* 0x000e6200000e0000 */
[----:B------:R-:W-:Y:S02]  /*f220*/  FMNMX.FTZ R9, R41, R10, !PT ;  /* 0x0000000a29097209 */ /* 0x000fe40007810000 */
[----:B------:R-:W-:Y:S02]  /*f230*/  FMNMX.FTZ R11, R213, R0, !PT ;  /* 0x00000000d50b7209 */ /* 0x000fe40007810000 */
[----:B------:R-:W-:Y:S01]  /*f240*/  PRMT R57, R57, 0x5410, R8 ;  /* 0x0000541039397816 */ /* 0x000fe20000000008 */
[----:B--2---:R-:W-:Y:S01]  /*f250*/  IMAD.WIDE.U32 R232, R2, -0x2daee0ad, RZ ;  /* 0xd2511f5302e87825 */ /* 0x004fe200078e00ff */
[----:B------:R-:W-:Y:S01]  /*f260*/  FMNMX.FTZ R11, R48, R11, !PT ;  /* 0x0000000b300b7209 */ /* 0x000fe20007810000 */
[----:B------:R-:W2:Y:S01]  /*f270*/  SHFL.BFLY PT, R8, R9, 0x2, 0x1f ;  /* 0x0c401f0009087f89 */ /* 0x000ea200000e0000 */
[----:B------:R-:W-:-:S02]  /*f280*/  SHF.R.U32.HI R54, RZ, 0x8, R54 ;  /* 0x00000008ff367819 */ /* 0x000fc40000011636 */
[----:B------:R-:W-:Y:S02]  /*f290*/  FMNMX.FTZ R11, R46, R11, !PT ;  /* 0x0000000b2e0b7209 */ /* 0x000fe40007810000 */
[----:B------:R-:W-:Y:S01]  /*f2a0*/  PRMT R49, R49, 0x5410, R54 ;  /* 0x0000541031317816 */ /* 0x000fe20000000036 */
[----:B------:R-:W-:Y:S01]  /*f2b0*/  IMAD.WIDE.U32 R54, R4, -0x2daee0ad, RZ ;  /* 0xd2511f5304367825 */ /* 0x000fe200078e00ff */
[----:B------:R-:W-:Y:S02]  /*f2c0*/  FMNMX.FTZ R11, R50, R11, !PT ;  /* 0x0000000b320b7209 */ /* 0x000fe40007810000 */
[--C-:B------:R-:W-:Y:S02]  /*f2d0*/  SHF.R.U32.HI R5, RZ, 0x10, R6.reuse ;  /* 0x00000010ff057819 */ /* 0x100fe40000011606 */
[----:B------:R-:W-:Y:S02]  /*f2e0*/  FMNMX.FTZ R11, R30, R11, !PT ;  /* 0x0000000b1e0b7209 */ /* 0x000fe40007810000 */
[----:B------:R-:W-:-:S02]  /*f2f0*/  SHF.R.U32.HI R6, RZ, 0x18, R6 ;  /* 0x00000018ff067819 */ /* 0x000fc40000011606 */
[----:B------:R-:W-:Y:S02]  /*f300*/  FMNMX.FTZ R11, R188, R11, !PT ;  /* 0x0000000bbc0b7209 */ /* 0x000fe40007810000 */
[----:B-1----:R-:W-:Y:S02]  /*f310*/  FMNMX.FTZ R164, R3, R164, !PT ;  /* 0x000000a403a47209 */ /* 0x002fe40007810000 */
[----:B------:R-:W-:Y:S02]  /*f320*/  FMNMX.FTZ R2, R190, R11, !PT ;  /* 0x0000000bbe027209 */ /* 0x000fe40007810000 */
[----:B------:R-:W-:Y:S01]  /*f330*/  LOP3.LUT R5, R5, 0xff, RZ, 0xc0, !PT ;  /* 0x000000ff05057812 */ /* 0x000fe200078ec0ff */
[----:B------:R-:W-:Y:S01]  /*f340*/  FMUL.FTZ R61, R164, UR19 ;  /* 0x00000013a43d7c20 */ /* 0x000fe20008410000 */
[----:B------:R-:W-:Y:S02]  /*f350*/  FMNMX.FTZ R3, R187, R2, !PT ;  /* 0x00000002bb037209 */ /* 0x000fe40007810000 */
[----:B--2---:R-:W-:-:S02]  /*f360*/  FMNMX.FTZ R8, R9, R8, !PT ;  /* 0x0000000809087209 */ /* 0x004fc40007810000 */
        /* <DEDUP_REMOVED lines=14> */
[----:B------:R-:W-:Y:S02]  /*f450*/  LOP3.LUT R54, R233, R54, R181, 0x96, !PT ;  /* 0x00000036e9367212 */ /* 0x000fe400078e96b5 */
[----:B------:R-:W-:Y:S02]  /*f460*/  FMNMX.FTZ R9, R31, R2, !PT ;  /* 0x000000021f097209 */ /* 0x000fe40007810000 */
[----:B------:R-:W-:Y:S02]  /*f470*/  PRMT R5, R5, 0x5410, R6 ;  /* 0x0000541005057816 */ /* 0x000fe40000000006 */
[----:B------:R-:W-:Y:S02]  /*f480*/  FMNMX.FTZ R9, R216, R9, !PT ;  /* 0x00000009d8097209 */ /* 0x000fe40007810000 */
[----:B------:R-:W-:-:S02]  /*f490*/  FMNMX.FTZ R39, R167, R4, !PT ;  /* 0x00000004a7277209 */ /* 0x000fc40007810000 */
[----:B------:R-:W-:Y:S02]  /*f4a0*/  FMNMX.FTZ R9, R228, R9, !PT ;  /* 0x00000009e4097209 */ /* 0x000fe40007810000 */
[----:B------:R-:W-:Y:S01]  /*f4b0*/  LOP3.LUT R6, R55, R38, R175, 0x96, !PT ;  /* 0x0000002637067212 */ /* 0x000fe200078e96af */
[----:B------:R-:W-:Y:S01]  /*f4c0*/  IMAD.WIDE.U32 R54, R54, -0x326172a9, RZ ;  /* 0xcd9e8d5736367825 */ /* 0x000fe200078e00ff */
[----:B------:R-:W-:Y:S02]  /*f4d0*/  FMNMX.FTZ R9, R248, R9, !PT ;  /* 0x00000009f8097209 */ /* 0x000fe40007810000 */
[----:B------:R-:W-:Y:S01]  /*f4e0*/  FMNMX.FTZ R39, R172, R39, !PT ;  /* 0x00000027ac277209 */ /* 0x000fe20007810000 */
[----:B------:R-:W-:Y:S01]  /*f4f0*/  IMAD.WIDE.U32 R58, R6, -0x326172a9, RZ ;  /* 0xcd9e8d57063a7825 */ /* 0x000fe200078e00ff */
[----:B------:R-:W-:Y:S02]  /*f500*/  FMNMX.FTZ R9, R206, R9, !PT ;  /* 0x00000009ce097209 */ /* 0x000fe40007810000 */
[----:B------:R-:W-:Y:S01]  /*f510*/  LOP3.LUT R4, R54, 0xffff, RZ, 0xc0, !PT ;  /* 0x0000ffff36047812 */ /* 0x000fe200078ec0ff */
[----:B------:R-:W2:Y:S01]  /*f520*/  SHFL.BFLY PT, R2, R39, 0x2, 0x1f ;  /* 0x0c401f0027027f89 */ /* 0x000ea200000e0000 */
[----:B------:R-:W-:-:S02]  /*f530*/  FMNMX.FTZ R9, R64, R9, !PT ;  /* 0x0000000940097209 */ /* 0x000fc40007810000 */
[----:B------:R-:W-:Y:S02]  /*f540*/  SHF.R.U32.HI R4, RZ, 0x8, R4 ;  /* 0x00000008ff047819 */ /* 0x000fe40000011604 */
[----:B------:R-:W-:Y:S02]  /*f550*/  LOP3.LUT R11, R54, 0xff, RZ, 0xc0, !PT ;  /* 0x000000ff360b7812 */ /* 0x000fe400078ec0ff */
[----:B------:R-:W-:Y:S02]  /*f560*/  FMNMX.FTZ R9, R62, R9, !PT ;  /* 0x000000093e097209 */ /* 0x000fe40007810000 */
[----:B------:R-:W-:Y:S02]  /*f570*/  PRMT R11, R11, 0x5410, R4 ;  /* 0x000054100b0b7816 */ /* 0x000fe40000000004 */
[----:B------:R-:W-:Y:S02]  /*f580*/  FMNMX.FTZ R4, R66, R9, !PT ;  /* 0x0000000942047209 */ /* 0x000fe40007810000 */
[----:B------:R-:W-:-:S02]  /*f590*/  FSETP.NEU.FTZ.AND P3, PT, R164, -INF , PT ;  /* 0xff800000a400780b */ /* 0x000fc40003f7d000 */
[----:B------:R-:W-:Y:S02]  /*f5a0*/  FMNMX.FTZ R4, R65, R4, !PT ;  /* 0x0000000441047209 */ /* 0x000fe40007810000 */
[----:B------:R-:W-:Y:S02]  /*f5b0*/  FSEL R61, R61, RZ, P3 ;  /* 0x000000ff3d3d7208 */ /* 0x000fe40001800000 */
[----:B-1----:R-:W-:Y:S01]  /*f5c0*/  FMNMX.FTZ R3, R8, R3, !PT ;  /* 0x0000000308037209 */ /* 0x002fe20007810000 */
[----:B------:R-:W1:Y:S01]  /*f5d0*/  SHFL.BFLY PT, R45, R4, 0x2, 0x1f ;  /* 0x0c401f00042d7f89 */ /* 0x000e6200000e0000 */
[----:B------:R-:W-:Y:S01]  /*f5e0*/  SHF.R.U32.HI R9, RZ, 0x10, R54 ;  /* 0x00000010ff097819 */ /* 0x000fe20000011636 */
[--C-:B------:R-:W-:Y:S01]  /*f5f0*/  FFMA.FTZ R53, R56, UR19, -R61.reuse ;  /* 0x0000001338357c23 */ /* 0x100fe2000801083d */
[C---:B------:R-:W-:Y:S01]  /*f600*/  FSETP.NEU.FTZ.AND P2, PT, R3.reuse, -INF , PT ;  /* 0xff8000000300780b */ /* 0x040fe20003f5d000 */
[----:B------:R-:W-:Y:S01]  /*f610*/  FMUL.FTZ R56, R3, UR19 ;  /* 0x0000001303387c20 */ /* 0x000fe20008410000 */
[----:B--2---:R-:W-:Y:S01]  /*f620*/  FMNMX.FTZ R2, R39, R2, !PT ;  /* 0x0000000227027209 */ /* 0x004fe20007810000 */
[--C-:B------:R-:W-:Y:S01]  /*f630*/  FFMA.FTZ R44, R44, UR19, -R61.reuse ;  /* 0x000000132c2c7c23 */ /* 0x100fe2000801083d */
[----:B------:R-:W-:Y:S01]  /*f640*/  LOP3.LUT R6, R55, R58, R174, 0x96, !PT ;  /* 0x0000003a37067212 */ /* 0x000fe200078e96ae */
[----:B------:R-:W-:Y:S01]  /*f650*/  FFMA.FTZ R60, R196, UR19, -R61 ;  /* 0x00000013c43c7c23 */ /* 0x000fe2000801083d */
[----:B------:R-:W-:Y:S01]  /*f660*/  FSEL R56, R56, RZ, P2 ;  /* 0x000000ff38387208 */ /* 0x000fe20001000000 */
[----:B------:R-:W2:Y:S01]  /*f670*/  SHFL.BFLY PT, R39, R2, 0x1, 0x1f ;  /* 0x0c201f0002277f89 */ /* 0x000ea200000e0000 */
[----:B------:R-:W-:Y:S01]  /*f680*/  LOP3.LUT R9, R9, 0xff, RZ, 0xc0, !PT ;  /* 0x000000ff09097812 */ /* 0x000fe200078ec0ff */
[----:B------:R-:W-:Y:S01]  /*f690*/  MUFU.EX2 R44, R44 ;  /* 0x0000002c002c7308 */ /* 0x000fe20000000800 */
[----:B------:R-:W-:-:S02]  /*f6a0*/  SHF.R.U32.HI R8, RZ, 0x18, R54 ;  /* 0x00000018ff087819 */ /* 0x000fc40000011636 */
[----:B-1----:R-:W-:Y:S01]  /*f6b0*/  FMNMX.FTZ R4, R4, R45, !PT ;  /* 0x0000002d04047209 */ /* 0x002fe20007810000 */
[----:B------:R-:W-:Y:S01]  /*f6c0*/  FFMA.FTZ R38, R13, UR19, -R56 ;  /* 0x000000130d267c23 */ /* 0x000fe20008010838 */
[----:B------:R-:W-:Y:S01]  /*f6d0*/  PRMT R9, R9, 0x5410, R8 ;  /* 0x0000541009097816 */ /* 0x000fe20000000008 */
[----:B------:R-:W-:Y:S01]  /*f6e0*/  FFMA.FTZ R51, R19, UR19, -R56 ;  /* 0x0000001313337c23 */ /* 0x000fe20008010838 */
[----:B------:R-:W-:Y:S01]  /*f6f0*/  IMAD.MOV.U32 R54, RZ, RZ, R232 ;  /* 0x000000ffff367224 */ /* 0x000fe200078e00e8 */
[----:B------:R-:W1:Y:S01]  /*f700*/  SHFL.BFLY PT, R45, R4, 0x1, 0x1f ;  /* 0x0c201f00042d7f89 */ /* 0x000e6200000e0000 */
[----:B------:R-:W-:Y:S01]  /*f710*/  MUFU.EX2 R60, R60 ;  /* 0x0000003c003c7308 */ /* 0x000fe20000000800 */
[----:B------:R-:W-:Y:S01]  /*f720*/  IMAD.MOV.U32 R55, RZ, RZ, R233 ;  /* 0x000000ffff377224 */ /* 0x000fe200078e00e9 */
[----:B--2---:R-:W-:Y:S01]  /*f730*/  FMNMX.FTZ R2, R2, R39, !PT ;  /* 0x0000002702027209 */ /* 0x004fe20007810000 */
[----:B------:R-:W-:-:S05]  /*f740*/  FFMA.FTZ R39, R15, UR19, -R56 ;  /* 0x000000130f277c23 */ /* 0x000fca0008010838 */
[----:B------:R-:W-:Y:S01]  /*f750*/  MUFU.EX2 R38, R38 ;  /* 0x0000002600267308 */ /* 0x000fe20000000800 */
[C---:B------:R-:W-:Y:S01]  /*f760*/  FMUL.FTZ R173, R2.reuse, UR19 ;  /* 0x0000001302ad7c20 */ /* 0x040fe20008410000 */
[----:B------:R-:W-:Y:S01]  /*f770*/  FSETP.NEU.FTZ.AND P1, PT, R2, -INF , PT ;  /* 0xff8000000200780b */ /* 0x000fe20003f3d000 */
[----:B------:R2:W5:Y:S03]  /*f780*/  LDL.LU.64 R232, [R1+0x40] ;  /* 0x0000400001e87983 */ /* 0x0005660000300a00 */
[----:B------:R-:W-:Y:S02]  /*f790*/  FSEL R173, R173, RZ, P1 ;  /* 0x000000ffadad7208 */ /* 0x000fe40000800000 */
[----:B------:R-:W-:Y:S01]  /*f7a0*/  MUFU.EX2 R39, R39 ;  /* 0x0000002700277308 */ /* 0x000fe20000000800 */
[----:B---3--:R-:W-:Y:S02]  /*f7b0*/  IMAD.MOV.U32 R189, RZ, RZ, R43 ;  /* 0x000000ffffbd7224 */ /* 0x008fe400078e002b */
[----:B------:R-:W-:Y:S01]  /*f7c0*/  FFMA.FTZ R43, R42, UR19, -R61 ;  /* 0x000000132a2b7c23 */ /* 0x000fe2000801083d */
[----:B------:R-:W-:Y:S01]  /*f7d0*/  FFMA.FTZ R52, R0, UR19, -R173 ;  /* 0x0000001300347c23 */ /* 0x000fe200080108ad */
[----:B------:R-:W-:Y:S01]  /*f7e0*/  FFMA.FTZ R42, R17, UR19, -R56 ;  /* 0x00000013112a7c23 */ /* 0x000fe20008010838 */
[----:B-1----:R-:W-:-:S02]  /*f7f0*/  FMNMX.FTZ R0, R4, R45, !PT ;  /* 0x0000002d04007209 */ /* 0x002fc40007810000 */
[----:B------:R-:W-:Y:S01]  /*f800*/  MUFU.EX2 R53, R53 ;  /* 0x0000003500357308 */ /* 0x000fe20000000800 */
[----:B------:R-:W-:Y:S02]  /*f810*/  SHF.R.U32.HI R17, RZ, 0x10, R6 ;  /* 0x00000010ff117819 */ /* 0x000fe40000011606 */
[----:B------:R-:W-:-:S05]  /*f820*/  LOP3.LUT R8, R6, 0xffff, RZ, 0xc0, !PT ;  /* 0x0000ffff06087812 */ /* 0x000fca00078ec0ff */
[----:B------:R-:W1:Y:S01]  /*f830*/  MUFU.EX2 R43, R43 ;  /* 0x0000002b002b7308 */ /* 0x000e620000000800 */
[----:B------:R-:W-:Y:S01]  /*f840*/  LOP3.LUT R19, R6, 0xff, RZ, 0xc0, !PT ;  /* 0x000000ff06137812 */ /* 0x000fe200078ec0ff */
[C---:B------:R-:W-:Y:S01]  /*f850*/  FMUL.FTZ R67, R0.reuse, UR19 ;  /* 0x0000001300437c20 */ /* 0x040fe20008410000 */
[----:B------:R-:W-:Y:S02]  /*f860*/  FSEL R13, R3, RZ, P2 ;  /* 0x000000ff030d7208 */ /* 0x000fe40001000000 */
[----:B------:R-:W-:Y:S02]  /*f870*/  SHF.R.U32.HI R6, RZ, 0x18, R6 ;  /* 0x00000018ff067819 */ /* 0x000fe40000011606 */
[----:B------:R-:W-:Y:S02]  /*f880*/  LOP3.LUT R17, R17, 0xff, RZ, 0xc0, !PT ;  /* 0x000000ff11117812 */ /* 0x000fe400078ec0ff */
[----:B------:R-:W-:Y:S01]  /*f890*/  FSETP.NEU.FTZ.AND P2, PT, R0, -INF , PT ;  /* 0xff8000000000780b */ /* 0x000fe20003f5d000 */
[----:B------:R-:W-:Y:S01]  /*f8a0*/  FADD.FTZ R10, R214, -R13 ;  /* 0x8000000dd60a7221 */ /* 0x000fe20000010000 */
[----:B------:R-:W-:Y:S01]  /*f8b0*/  FSEL R4, R164, RZ, P3 ;  /* 0x000000ffa4047208 */ /* 0x000fe20001800000 */
[----:B------:R-:W-:Y:S01]  /*f8c0*/  IMAD.MOV.U32 R214, RZ, RZ, R54 ;  /* 0x000000ffffd67224 */ /* 0x000fe200078e0036 */
[----:B------:R-:W-:-:S02]  /*f8d0*/  PRMT R17, R17, 0x5410, R6 ;  /* 0x0000541011117816 */ /* 0x000fc40000000006 */
[----:B------:R-:W-:Y:S02]  /*f8e0*/  SHF.R.U32.HI R8, RZ, 0x8, R8 ;  /* 0x00000008ff087819 */ /* 0x000fe40000011608 */
[----:B------:R-:W-:Y:S02]  /*f8f0*/  FSEL R67, R67, RZ, P2 ;  /* 0x000000ff43437208 */ /* 0x000fe40001000000 */
[----:B------:R-:W-:Y:S02]  /*f900*/  FSEL R6, R2, RZ, P1 ;  /* 0x000000ff02067208 */ /* 0x000fe40000800000 */
[----:B------:R-:W-:Y:S02]  /*f910*/  FSEL R15, R0, RZ, P2 ;  /* 0x000000ff000f7208 */ /* 0x000fe40001000000 */
[----:B------:R-:W-:Y:S01]  /*f920*/  PRMT R54, R239, 0x7054, R239 ;  /* 0x00007054ef367816 */ /* 0x000fe200000000ef */
[----:B------:R-:W-:Y:S01]  /*f930*/  FADD.FTZ R4, R215, -R4 ;  /* 0x80000004d7047221 */ /* 0x000fe20000010000 */
[----:B------:R-:W-:Y:S01]  /*f940*/  PRMT R19, R19, 0x5410, R8 ;  /* 0x0000541013137816 */ /* 0x000fe20000000008 */
[----:B------:R-:W-:-:S02]  /*f950*/  IMAD.MOV.U32 R215, RZ, RZ, R55 ;  /* 0x000000ffffd77224 */ /* 0x000fc400078e0037 */
[----:B------:R-:W-:Y:S01]  /*f960*/  FADD.FTZ R13, R213, -R6 ;  /* 0x80000006d50d7221 */ /* 0x000fe20000010000 */
[----:B------:R-:W-:Y:S01]  /*f970*/  FFMA.FTZ R55, R12, UR19, -R67 ;  /* 0x000000130c377c23 */ /* 0x000fe20008010843 */
[----:B------:R-:W-:Y:S01]  /*f980*/  FADD.FTZ R8, R212, -R15 ;  /* 0x8000000fd4087221 */ /* 0x000fe20000010000 */
[----:B------:R-:W-:Y:S01]  /*f990*/  MUFU.EX2 R51, R51 ;  /* 0x0000003300337308 */ /* 0x000fe20000000800 */
[--C-:B------:R-:W-:Y:S01]  /*f9a0*/  FFMA.FTZ R47, R48, UR19, -R173.reuse ;  /* 0x00000013302f7c23 */ /* 0x100fe200080108ad */
[--C-:B------:R-:W-:Y:S01]  /*f9b0*/  FFMA.FTZ R46, R46, UR19, -R173.reuse ;  /* 0x000000132e2e7c23 */ /* 0x100fe200080108ad */
[----:B------:R-:W-:Y:S01]  /*f9c0*/  FFMA.FTZ R45, R50, UR19, -R173 ;  /* 0x00000013322d7c23 */ /* 0x000fe200080108ad */
[--C-:B------:R-:W-:Y:S01]  /*f9d0*/  HSET2.LE.AND R6, R49, R54.reuse, PT ;  /* 0x0000003631067233 */ /* 0x100fe20003803000 */
[--C-:B------:R-:W-:Y:S01]  /*f9e0*/  FFMA.FTZ R49, R14, UR19, -R67.reuse ;  /* 0x000000130e317c23 */ /* 0x100fe20008010843 */
[----:B-1----:R-:W-:Y:S01]  /*f9f0*/  F2FP.BF16.F32.PACK_AB R15, R43, R44 ;  /* 0x0000002c2b0f723e */ /* 0x002fe200000010ff */
[----:B------:R-:W-:Y:S01]  /*fa00*/  FFMA.FTZ R48, R16, UR19, -R67 ;  /* 0x0000001310307c23 */ /* 0x000fe20008010843 */
[----:B------:R-:W1:Y:S01]  /*fa10*/  MUFU.EX2 R42, R42 ;  /* 0x0000002a002a7308 */ /* 0x000e620000000800 */
[----:B------:R-:W-:-:S02]  /*fa20*/  HSET2.LE.AND R7, R7, R54, PT ;  /* 0x0000003607077233 */ /* 0x000fc40003803000 */
[----:B------:R-:W-:Y:S01]  /*fa30*/  F2FP.BF16.F32.PACK_AB R12, R38, R39 ;  /* 0x00000027260c723e */ /* 0x000fe200000010ff */
[----:B------:R-:W-:Y:S01]  /*fa40*/  IMAD.MOV.U32 R213, RZ, RZ, R59 ;  /* 0x000000ffffd57224 */ /* 0x000fe200078e003b */
[----:B------:R-:W-:Y:S01]  /*fa50*/  LOP3.LUT R6, R6, R15, RZ, 0xc0, !PT ;  /* 0x0000000f06067212 */ /* 0x000fe200078ec0ff */
[----:B------:R-:W-:Y:S01]  /*fa60*/  FMUL.FTZ R59, R13, UR19 ;  /* 0x000000130d3b7c20 */ /* 0x000fe20008410000 */
[----:B------:R-:W-:Y:S01]  /*fa70*/  LOP3.LUT R7, R7, R12, RZ, 0xc0, !PT ;  /* 0x0000000c07077212 */ /* 0x000fe200078ec0ff */
[----:B------:R-:W-:Y:S01]  /*fa80*/  MUFU.EX2 R46, R46 ;  /* 0x0000002e002e7308 */ /* 0x000fe20000000800 */
[----:B------:R-:W3:Y:S01]  /*fa90*/  LDSM.16.MT88.4 R12, [R221+0x9000] ;  /* 0x00900000dd0c783b */ /* 0x000ee20000004200 */
[----:B------:R-:W-:Y:S01]  /*faa0*/  HSET2.LE.AND R57, R57, R54, PT ;  /* 0x0000003639397233 */ /* 0x000fe20003803000 */
[----:B------:R-:W-:-:S05]  /*fab0*/  FMUL.FTZ R63, R4, UR19 ;  /* 0x00000013043f7c20 */ /* 0x000fca0008410000 */
[----:B------:R-:W4:Y:S01]  /*fac0*/  MUFU.EX2 R45, R45 ;  /* 0x0000002d002d7308 */ /* 0x000f220000000800 */
[----:B------:R-:W-:Y:S01]  /*fad0*/  F2FP.BF16.F32.PACK_AB R4, R53, R60 ;  /* 0x0000003c3504723e */ /* 0x000fe200000010ff */
[----:B------:R-:W-:-:S06]  /*fae0*/  FFMA.FTZ R50, R18, UR19, -R67 ;  /* 0x0000001312327c23 */ /* 0x000fcc0008010843 */
[----:B------:R-:W-:Y:S08]  /*faf0*/  MUFU.EX2 R49, R49 ;  /* 0x0000003100317308 */ /* 0x000ff00000000800 */
[----:B------:R-:W2:Y:S01]  /*fb00*/  MUFU.EX2 R48, R48 ;  /* 0x0000003000307308 */ /* 0x000ea20000000800 */
[----:B------:R-:W-:Y:S01]  /*fb10*/  IMAD.MOV.U32 R212, RZ, RZ, R58 ;  /* 0x000000ffffd47224 */ /* 0x000fe200078e003a */
[----:B------:R-:W-:Y:S01]  /*fb20*/  LOP3.LUT R4, R57, R4, RZ, 0xc0, !PT ;  /* 0x0000000439047212 */ /* 0x000fe200078ec0ff */
[----:B------:R-:W-:Y:S01]  /*fb30*/  FMUL.FTZ R58, R10, UR19 ;  /* 0x000000130a3a7c20 */ /* 0x000fe20008410000 */
[----:B------:R-:W-:-:S04]  /*fb40*/  HSET2.LE.AND R5, R5, R54, PT ;  /* 0x0000003605057233 */ /* 0x000fc80003803000 */
[----:B------:R-:W-:Y:S01]  /*fb50*/  MUFU.EX2 R52, R52 ;  /* 0x0000003400347308 */ /* 0x000fe20000000800 */
[----:B------:R-:W-:Y:S01]  /*fb60*/  FMUL.FTZ R57, R8, UR19 ;  /* 0x0000001308397c20 */ /* 0x000fe20008410000 */
[----:B-1----:R-:W-:-:S06]  /*fb70*/  F2FP.BF16.F32.PACK_AB R10, R42, R51 ;  /* 0x000000332a0a723e */ /* 0x002fcc00000010ff */
[----:B------:R-:W1:Y:S01]  /*fb80*/  MUFU.EX2 R47, R47 ;  /* 0x0000002f002f7308 */ /* 0x000e620000000800 */
[----:B------:R-:W-:Y:S02]  /*fb90*/  LOP3.LUT R5, R5, R10, RZ, 0xc0, !PT ;  /* 0x0000000a05057212 */ /* 0x000fe400078ec0ff */
[----:B------:R-:W-:-:S05]  /*fba0*/  HSET2.LE.AND R10, R11, R54, PT ;  /* 0x000000360b0a7233 */ /* 0x000fca0003803000 */
[----:B------:R-:W-:Y:S01]  /*fbb0*/  MUFU.EX2 R55, R55 ;  /* 0x0000003700377308 */ /* 0x000fe20000000800 */
[----:B----4-:R-:W-:Y:S02]  /*fbc0*/  F2FP.BF16.F32.PACK_AB R11, R45, R46 ;  /* 0x0000002e2d0b723e */ /* 0x010fe400000010ff */
[----:B------:R-:W-:-:S05]  /*fbd0*/  HSET2.LE.AND R9, R9, R54, PT ;  /* 0x0000003609097233 */ /* 0x000fca0003803000 */
[----:B------:R-:W4:Y:S01]  /*fbe0*/  MUFU.EX2 R50, R50 ;  /* 0x0000003200327308 */ /* 0x000f220000000800 */
[----:B--2---:R-:W-:Y:S02]  /*fbf0*/  F2FP.BF16.F32.PACK_AB R16, R48, R49 ;  /* 0x000000313010723e */ /* 0x004fe400000010ff */
[----:B------:R-:W-:-:S05]  /*fc00*/  LOP3.LUT R10, R10, R11, RZ, 0xc0, !PT ;  /* 0x0000000b0a0a7212 */ /* 0x000fca00078ec0ff */
[----:B------:R-:W2:Y:S01]  /*fc10*/  MUFU.EX2 R63, R63 ;  /* 0x0000003f003f7308 */ /* 0x000ea20000000800 */
[----:B------:R-:W-:-:S07]  /*fc20*/  LOP3.LUT R11, R9, R16, RZ, 0xc0, !PT ;  /* 0x00000010090b7212 */ /* 0x000fce00078ec0ff */
[----:B------:R-:W3:Y:S01]  /*fc30*/  MUFU.EX2 R58, R58 ;  /* 0x0000003a003a7308 */ /* 0x000ee20000000800 */
[----:B------:R-:W-:-:S07]  /*fc40*/  HSET2.LE.AND R8, R19, R54, PT ;  /* 0x0000003613087233 */ /* 0x000fce0003803000 */
[----:B------:R-:W3:Y:S01]  /*fc50*/  MUFU.EX2 R59, R59 ;  /* 0x0000003b003b7308 */ /* 0x000ee20000000800 */
[----:B-1----:R-:W-:-:S07]  /*fc60*/  F2FP.BF16.F32.PACK_AB R9, R47, R52 ;  /* 0x000000342f09723e */ /* 0x002fce00000010ff */
[----:B------:R-:W1:Y:S01]  /*fc70*/  MUFU.EX2 R57, R57 ;  /* 0x0000003900397308 */ /* 0x000e620000000800 */
[----:B------:R-:W-:Y:S02]  /*fc80*/  LOP3.LUT R8, R8, R9, RZ, 0xc0, !PT ;  /* 0x0000000908087212 */ /* 0x000fe400078ec0ff */
[----:B------:R-:W-:Y:S02]  /*fc90*/  HSET2.LE.AND R9, R17, R54, PT ;  /* 0x0000003611097233 */ /* 0x000fe40003803000 */
[----:B----4-:R-:W-:Y:S01]  /*fca0*/  F2FP.BF16.F32.PACK_AB R16, R50, R55 ;  /* 0x000000373210723e */ /* 0x010fe200000010ff */
[-C--:B--2---:R-:W-:Y:S01]  /*fcb0*/  FMUL.FTZ R160, R160, R63.reuse ;  /* 0x0000003fa0a07220 */ /* 0x084fe20000410000 */
[----:B------:R-:W-:Y:S01]  /*fcc0*/  FMUL.FTZ R161, R161, R63 ;  /* 0x0000003fa1a17220 */ /* 0x000fe20000410000 */
[----:B---3--:R-:W-:Y:S01]  /*fcd0*/  FMUL.FTZ R162, R162, R58 ;  /* 0x0000003aa2a27220 */ /* 0x008fe20000410000 */
[----:B------:R-:W-:Y:S01]  /*fce0*/  LOP3.LUT R9, R9, R16, RZ, 0xc0, !PT ;  /* 0x0000001009097212 */ /* 0x000fe200078ec0ff */
[-C--:B------:R-:W-:Y:S01]  /*fcf0*/  FMUL.FTZ R163, R163, R58.reuse ;  /* 0x0000003aa3a37220 */ /* 0x080fe20000410000 */
[-C--:B------:R-:W-:Y:S01]  /*fd00*/  FMUL.FTZ R156, R156, R59.reuse ;  /* 0x0000003b9c9c7220 */ /* 0x080fe20000410000 */
[----:B------:R-:W-:Y:S01]  /*fd10*/  FMUL.FTZ R157, R157, R59 ;  /* 0x0000003b9d9d7220 */ /* 0x000fe20000410000 */
[-C--:B------:R-:W-:Y:S01]  /*fd20*/  FMUL.FTZ R148, R148, R63.reuse ;  /* 0x0000003f94947220 */ /* 0x080fe20000410000 */
[----:B------:R-:W-:Y:S01]  /*fd30*/  FMUL.FTZ R149, R149, R63 ;  /* 0x0000003f95957220 */ /* 0x000fe20000410000 */
[-C--:B------:R-:W-:Y:S01]  /*fd40*/  FMUL.FTZ R150, R150, R58.reuse ;  /* 0x0000003a96967220 */ /* 0x080fe20000410000 */
[----:B------:R-:W-:Y:S01]  /*fd50*/  FMUL.FTZ R152, R152, R59 ;  /* 0x0000003b98987220 */ /* 0x000fe20000410000 */
[-C--:B-1----:R-:W-:Y:S01]  /*fd60*/  FMUL.FTZ R158, R158, R57.reuse ;  /* 0x000000399e9e7220 */ /* 0x082fe20000410000 */
[----:B------:R-:W-:Y:S01]  /*fd70*/  FMUL.FTZ R159, R159, R57 ;  /* 0x000000399f9f7220 */ /* 0x000fe20000410000 */
[----:B------:R-:W-:Y:S01]  /*fd80*/  FMUL.FTZ R153, R153, R59 ;  /* 0x0000003b99997220 */ /* 0x000fe20000410000 */
[-C--:B------:R-:W-:Y:S01]  /*fd90*/  FMUL.FTZ R154, R154, R57.reuse ;  /* 0x000000399a9a7220 */ /* 0x080fe20000410000 */
[----:B------:R-:W-:Y:S01]  /*fda0*/  FMUL.FTZ R155, R155, R57 ;  /* 0x000000399b9b7220 */ /* 0x000fe20000410000 */
[-C--:B------:R-:W-:Y:S01]  /*fdb0*/  FMUL.FTZ R151, R151, R58.reuse ;  /* 0x0000003a97977220 */ /* 0x080fe20000410000 */
[-C--:B------:R-:W-:Y:S01]  /*fdc0*/  HMMA.16816.F32.BF16 R160, R4, R12.reuse, R160 ;  /* 0x0000000c04a0723c */ /* 0x080fe200000418a0 */
[-C--:B------:R-:W-:Y:S01]  /*fdd0*/  FMUL.FTZ R68, R68, R63.reuse ;  /* 0x0000003f44447220 */ /* 0x080fe20000410000 */
[----:B------:R-:W-:Y:S01]  /*fde0*/  FMUL.FTZ R69, R69, R63 ;  /* 0x0000003f45457220 */ /* 0x000fe20000410000 */
[-C--:B------:R-:W-:Y:S01]  /*fdf0*/  FMUL.FTZ R70, R70, R58.reuse ;  /* 0x0000003a46467220 */ /* 0x080fe20000410000 */
[-C--:B------:R-:W-:Y:S01]  /*fe00*/  FMUL.FTZ R71, R71, R58.reuse ;  /* 0x0000003a47477220 */ /* 0x080fe20000410000 */
        /* <DEDUP_REMOVED lines=9> */
[-C--:B------:R-:W-:Y:S01]  /*fea0*/  FMUL.FTZ R76, R76, R59.reuse ;  /* 0x0000003b4c4c7220 */ /* 0x080fe20000410000 */
[----:B------:R-:W-:Y:S01]  /*feb0*/  FMUL.FTZ R77, R77, R59 ;  /* 0x0000003b4d4d7220 */ /* 0x000fe20000410000 */
[-C--:B------:R-:W-:Y:S01]  /*fec0*/  FMUL.FTZ R78, R78, R57.reuse ;  /* 0x000000394e4e7220 */ /* 0x080fe20000410000 */
[----:B------:R-:W-:Y:S01]  /*fed0*/  FMUL.FTZ R79, R79, R57 ;  /* 0x000000394f4f7220 */ /* 0x000fe20000410000 */
[C---:B------:R-:W-:Y:S01]  /*fee0*/  HMMA.16816.F32.BF16 R148, R4.reuse, R14, R148 ;  /* 0x0000000e0494723c */ /* 0x040fe20000041894 */
[----:B------:R-:W1:Y:S01]  /*fef0*/  LDSM.16.MT88.4 R12, [R170+0x9000] ;  /* 0x00900000aa0c783b */ /* 0x000e620000004200 */
[-C--:B------:R-:W-:Y:S01]  /*ff00*/  FMUL.FTZ R83, R83, R58.reuse ;  /* 0x0000003a53537220 */ /* 0x080fe20000410000 */
        /* <DEDUP_REMOVED lines=8> */
[-C--:B------:R-:W-:Y:S01]  /*ff90*/  FMUL.FTZ R96, R96, R63.reuse ;  /* 0x0000003f60607220 */ /* 0x080fe20000410000 */
[----:B------:R-:W-:Y:S01]  /*ffa0*/  FMUL.FTZ R97, R97, R63 ;  /* 0x0000003f61617220 */ /* 0x000fe20000410000 */
[-C--:B------:R-:W-:Y:S01]  /*ffb0*/  FMUL.FTZ R98, R98, R58.reuse ;  /* 0x0000003a62627220 */ /* 0x080fe20000410000 */
        /* <DEDUP_REMOVED lines=21> */
[----:B------:R-:W-:Y:S01]  /*10110*/  LDSM.16.MT88.4 R16, [R221+0xb000] ;  /* 0x00b00000dd10783b */ /* 0x000fe20000004200 */
[-C--:B-1----:R-:W-:Y:S06]  /*10120*/  HMMA.16816.F32.BF16 R68, R4, R12.reuse, R68 ;  /* 0x0000000c0444723c */ /* 0x082fec0000041844 */
[C---:B------:R-:W-:Y:S06]  /*10130*/  HMMA.16816.F32.BF16 R72, R8.reuse, R12, R72 ;  /* 0x0000000c0848723c */ /* 0x040fec0000041848 */
[-C--:B------:R-:W-:Y:S06]  /*10140*/  HMMA.16816.F32.BF16 R76, R8, R14.reuse, R76 ;  /* 0x0000000e084c723c */ /* 0x080fec000004184c */
[C---:B------:R-:W-:Y:S01]  /*10150*/  HMMA.16816.F32.BF16 R80, R4.reuse, R14, R80 ;  /* 0x0000000e0450723c */ /* 0x040fe20000041850 */
[----:B------:R-:W1:Y:S05]  /*10160*/  LDSM.16.MT88.4 R12, [R221+0xa000] ;  /* 0x00a00000dd0c783b */ /* 0x000e6a0000004200 */
[-C--:B-1----:R-:W-:Y:S06]  /*10170*/  HMMA.16816.F32.BF16 R84, R4, R12.reuse, R84 ;  /* 0x0000000c0454723c */ /* 0x082fec0000041854 */
[C---:B------:R-:W-:Y:S06]  /*10180*/  HMMA.16816.F32.BF16 R88, R8.reuse, R12, R88 ;  /* 0x0000000c0858723c */ /* 0x040fec0000041858 */
[-C--:B------:R-:W-:Y:S06]  /*10190*/  HMMA.16816.F32.BF16 R92, R8, R14.reuse, R92 ;  /* 0x0000000e085c723c */ /* 0x080fec000004185c */
[C---:B------:R-:W-:Y:S01]  /*101a0*/  HMMA.16816.F32.BF16 R96, R4.reuse, R14, R96 ;  /* 0x0000000e0460723c */ /* 0x040fe20000041860 */
[----:B------:R-:W1:Y:S01]  /*101b0*/  LDSM.16.MT88.4 R12, [R170+0xa000] ;  /* 0x00a00000aa0c783b */ /* 0x000e620000004200 */
[-C--:B------:R-:W-:Y:S01]  /*101c0*/  FMUL.FTZ R116, R116, R59.reuse ;  /* 0x0000003b74747220 */ /* 0x080fe20000410000 */
[-C--:B------:R-:W-:Y:S01]  /*101d0*/  FMUL.FTZ R117, R117, R59.reuse ;  /* 0x0000003b75757220 */ /* 0x080fe20000410000 */
[-C--:B------:R-:W-:Y:S01]  /*101e0*/  FMUL.FTZ R140, R140, R59.reuse ;  /* 0x0000003b8c8c7220 */ /* 0x080fe20000410000 */
[-C--:B------:R-:W-:Y:S01]  /*101f0*/  FMUL.FTZ R141, R141, R59.reuse ;  /* 0x0000003b8d8d7220 */ /* 0x080fe20000410000 */
[-C--:B------:R-:W-:Y:S01]  /*10200*/  FMUL.FTZ R124, R124, R59.reuse ;  /* 0x0000003b7c7c7220 */ /* 0x080fe20000410000 */
[-C--:B------:R-:W-:Y:S01]  /*10210*/  FMUL.FTZ R125, R125, R59.reuse ;  /* 0x0000003b7d7d7220 */ /* 0x080fe20000410000 */
[-C--:B-1----:R-:W-:Y:S06]  /*10220*/  HMMA.16816.F32.BF16 R100, R4, R12.reuse, R100 ;  /* 0x0000000c0464723c */ /* 0x082fec0000041864 */
[C---:B------:R-:W-:Y:S06]  /*10230*/  HMMA.16816.F32.BF16 R104, R8.reuse, R12, R104 ;  /* 0x0000000c0868723c */ /* 0x040fec0000041868 */
[-C--:B------:R-:W-:Y:S06]  /*10240*/  HMMA.16816.F32.BF16 R108, R8, R14.reuse, R108 ;  /* 0x0000000e086c723c */ /* 0x080fec000004186c */
[----:B------:R-:W-:Y:S01]  /*10250*/  HMMA.16816.F32.BF16 R144, R4, R14, R144 ;  /* 0x0000000e0490723c */ /* 0x000fe20000041890 */
[----:B------:R-:W1:Y:S01]  /*10260*/  LDSM.16.MT88.4 R12, [R170+0xb000] ;  /* 0x00b00000aa0c783b */ /* 0x000e620000004200 */
[----:B------:R-:W-:Y:S01]  /*10270*/  FMUL.FTZ R132, R132, R59 ;  /* 0x0000003b84847220 */ /* 0x000fe20000410000 */
[-C--:B------:R-:W-:Y:S01]  /*10280*/  FMUL.FTZ R118, R118, R57.reuse ;  /* 0x0000003976767220 */ /* 0x080fe20000410000 */
[----:B------:R-:W-:Y:S01]  /*10290*/  FMUL.FTZ R119, R119, R57 ;  /* 0x0000003977777220 */ /* 0x000fe20000410000 */
[----:B------:R-:W-:Y:S01]  /*102a0*/  FMUL.FTZ R133, R133, R59 ;  /* 0x0000003b85857220 */ /* 0x000fe20000410000 */
[-C--:B------:R-:W-:Y:S01]  /*102b0*/  FMUL.FTZ R142, R142, R57.reuse ;  /* 0x000000398e8e7220 */ /* 0x080fe20000410000 */
[-C--:B------:R-:W-:Y:S01]  /*102c0*/  FMUL.FTZ R143, R143, R57.reuse ;  /* 0x000000398f8f7220 */ /* 0x080fe20000410000 */
[-C--:B------:R-:W-:Y:S01]  /*102d0*/  FMUL.FTZ R126, R126, R57.reuse ;  /* 0x000000397e7e7220 */ /* 0x080fe20000410000 */
[-C--:B------:R-:W-:Y:S01]  /*102e0*/  FMUL.FTZ R127, R127, R57.reuse ;  /* 0x000000397f7f7220 */ /* 0x080fe20000410000 */
[-C--:B------:R-:W-:Y:S01]  /*102f0*/  FMUL.FTZ R134, R134, R57.reuse ;  /* 0x0000003986867220 */ /* 0x080fe20000410000 */
[----:B------:R-:W-:Y:S01]  /*10300*/  FMUL.FTZ R135, R135, R57 ;  /* 0x0000003987877220 */ /* 0x000fe20000410000 */
[C---:B------:R-:W-:Y:S06]  /*10310*/  HMMA.16816.F32.BF16 R116, R8.reuse, R16, R116 ;  /* 0x000000100874723c */ /* 0x040fec0000041874 */
[C---:B------:R-:W-:Y:S06]  /*10320*/  HMMA.16816.F32.BF16 R140, R8.reuse, R18, R140 ;  /* 0x00000012088c723c */ /* 0x040fec000004188c */
[C---:B-1----:R-:W-:Y:S06]  /*10330*/  HMMA.16816.F32.BF16 R124, R8.reuse, R12, R124 ;  /* 0x0000000c087c723c */ /* 0x042fec000004187c */
[----:B------:R-:W-:Y:S01]  /*10340*/  HMMA.16816.F32.BF16 R132, R8, R14, R132 ;  /* 0x0000000e0884723c */ /* 0x000fe20000041884 */
[----:B------:R-:W2:Y:S01]  /*10350*/  LDL.LU.64 R8, [R1+0x20] ;  /* 0x0000200001087983 */ /* 0x000ea20000300a00 */
        /* <DEDUP_REMOVED lines=16> */
[----:B------:R-:W-:Y:S01]  /*10460*/  HMMA.16816.F32.BF16 R112, R4, R16, R112 ;  /* 0x000000100470723c */ /* 0x000fe20000041870 */
[----:B------:R-:W-:-:S06]  /*10470*/  VIADD R217, R240, 0x1715609d ;  /* 0x1715609df0d97836 */ /* 0x000fcc0000000000 */
[----:B------:R-:W-:Y:S01]  /*10480*/  IMAD.MOV.U32 R16, RZ, RZ, R224 ;  /* 0x000000ffff107224 */ /* 0x000fe200078e00e0 */
[----:B------:R-:W-:Y:S01]  /*10490*/  HMMA.16816.F32.BF16 R120, R4, R18, R120 ;  /* 0x000000120478723c */ /* 0x000fe20000041878 */
[----:B------:R-:W-:-:S05]  /*104a0*/  IMAD.MOV.U32 R10, RZ, RZ, R230 ;  /* 0x000000ffff0a7224 */ /* 0x000fca00078e00e6 */
[C---:B------:R-:W-:Y:S06]  /*104b0*/  HMMA.16816.F32.BF16 R136, R4.reuse, R12, R136 ;  /* 0x0000000c0488723c */ /* 0x040fec0000041888 */
[----:B------:R-:W-:Y:S07]  /*104c0*/  HMMA.16816.F32.BF16 R128, R4, R14, R128 ;  /* 0x0000000e0480723c */ /* 0x000fee0000041880 */
[----:B------:R-:W-:Y:S01]  /*104d0*/  LOP3.LUT R4, R213, R10, R217, 0x96, !PT ;  /* 0x0000000ad5047212 */ /* 0x000fe200078e96d9 */
[----:B------:R-:W-:-:S02]  /*104e0*/  VIADD R212, R241, 0x646e171e ;  /* 0x646e171ef1d47836 */ /* 0x000fc40000000000 */
[----:B------:R-:W-:Y:S02]  /*104f0*/  FFMA.FTZ R205, R23, UR19, -R56 ;  /* 0x0000001317cd7c23 */ /* 0x000fe40008010838 */
[----:B------:R-:W-:-:S04]  /*10500*/  IMAD.WIDE.U32 R12, R4, -0x2daee0ad, RZ ;  /* 0xd2511f53040c7825 */ /* 0x000fc800078e00ff */
[----:B------:R-:W-:Y:S01]  /*10510*/  FFMA.FTZ R198, R21, UR19, -R56 ;  /* 0x0000001315c67c23 */ /* 0x000fe20008010838 */
[----:B------:R-:W-:Y:S01]  /*10520*/  IMAD.MOV.U32 R11, RZ, RZ, R231 ;  /* 0x000000ffff0b7224 */ /* 0x000fe200078e00e7 */
[----:B------:R-:W-:Y:S01]  /*10530*/  LOP3.LUT R11, R12, 0xffff, RZ, 0xc0, !PT ;  /* 0x0000ffff0c0b7812 */ /* 0x000fe200078ec0ff */
[----:B------:R-:W-:Y:S01]  /*10540*/  FFMA.FTZ R211, R26, UR19, -R61 ;  /* 0x000000131ad37c23 */ /* 0x000fe2000801083d */
[----:B------:R-:W-:Y:S01]  /*10550*/  LOP3.LUT R4, R13, R214, R212, 0x96, !PT ;  /* 0x000000d60d047212 */ /* 0x000fe200078e96d4 */
[----:B------:R-:W-:Y:S01]  /*10560*/  FFMA.FTZ R207, R27, UR19, -R56 ;  /* 0x000000131bcf7c23 */ /* 0x000fe20008010838 */
[----:B------:R-:W-:Y:S01]  /*10570*/  SHF.R.U32.HI R13, RZ, 0x18, R12 ;  /* 0x00000018ff0d7819 */ /* 0x000fe2000001160c */
[----:B------:R-:W-:Y:S01]  /*10580*/  FFMA.FTZ R200, R25, UR19, -R56 ;  /* 0x0000001319c87c23 */ /* 0x000fe20008010838 */
[----:B------:R-:W-:Y:S01]  /*10590*/  MUFU.EX2 R205, R205 ;  /* 0x000000cd00cd7308 */ /* 0x000fe20000000800 */
[----:B------:R-:W-:Y:S01]  /*105a0*/  LOP3.LUT R15, R4, 0xffff, RZ, 0xc0, !PT ;  /* 0x0000ffff040f7812 */ /* 0x000fe200078ec0ff */
[----:B------:R-:W-:-:S02]  /*105b0*/  IMAD.MOV.U32 R17, RZ, RZ, R225 ;  /* 0x000000ffff117224 */ /* 0x000fc400078e00e1 */
[--C-:B------:R-:W-:Y:S01]  /*105c0*/  FFMA.FTZ R209, R22, UR19, -R61.reuse ;  /* 0x0000001316d17c23 */ /* 0x100fe2000801083d */
[----:B------:R-:W-:Y:S01]  /*105d0*/  FFMA.FTZ R202, R20, UR19, -R61 ;  /* 0x0000001314ca7c23 */ /* 0x000fe2000801083d */
[----:B------:R-:W-:Y:S02]  /*105e0*/  IMAD.MOV.U32 R219, RZ, RZ, R189 ;  /* 0x000000ffffdb7224 */ /* 0x000fe400078e00bd */
[----:B------:R-:W-:Y:S01]  /*105f0*/  FFMA.FTZ R190, R190, UR19, -R173 ;  /* 0x00000013bebe7c23 */ /* 0x000fe200080108ad */
[----:B------:R-:W-:Y:S01]  /*10600*/  FFMA.FTZ R185, R31, UR19, -R67 ;  /* 0x000000131fb97c23 */ /* 0x000fe20008010843 */
[----:B------:R-:W1:Y:S01]  /*10610*/  MUFU.EX2 R198, R198 ;  /* 0x000000c600c67308 */ /* 0x000e620000000800 */
[----:B------:R-:W-:Y:S01]  /*10620*/  SHF.R.U32.HI R15, RZ, 0x8, R15 ;  /* 0x00000008ff0f7819 */ /* 0x000fe2000001160f */
[--C-:B------:R-:W-:Y:S01]  /*10630*/  FFMA.FTZ R191, R188, UR19, -R173.reuse ;  /* 0x00000013bcbf7c23 */ /* 0x100fe200080108ad */
[--C-:B------:R-:W-:Y:S01]  /*10640*/  FFMA.FTZ R196, R30, UR19, -R173.reuse ;  /* 0x000000131ec47c23 */ /* 0x100fe200080108ad */
[----:B------:R-:W-:Y:S01]  /*10650*/  UIADD3 UR4, UR4, 0x1, URZ ;  /* 0x0000000104047890 */ /* 0x000fe2000fffe03f */
[----:B------:R-:W-:Y:S01]  /*10660*/  FFMA.FTZ R213, R244, UR19, -R173 ;  /* 0x00000013f4d57c23 */ /* 0x000fe200080108ad */
[----:B------:R-:W-:Y:S01]  /*10670*/  FFMA.FTZ R216, R216, UR19, -R67 ;  /* 0x00000013d8d87c23 */ /* 0x000fe20008010843 */
[--C-:B------:R-:W-:Y:S01]  /*10680*/  FFMA.FTZ R203, R203, UR19, -R56.reuse ;  /* 0x00000013cbcb7c23 */ /* 0x100fe20008010838 */
[----:B------:R-:W-:Y:S01]  /*10690*/  MUFU.EX2 R211, R211 ;  /* 0x000000d300d37308 */ /* 0x000fe20000000800 */
[----:B------:R-:W-:Y:S01]  /*106a0*/  FFMA.FTZ R201, R201, UR19, -R56 ;  /* 0x00000013c9c97c23 */ /* 0x000fe20008010838 */
[----:B------:R-:W-:Y:S01]  /*106b0*/  FFMA.FTZ R51, R251, R58, R51 ;  /* 0x0000003afb337223 */ /* 0x000fe20000010033 */
[----:B------:R-:W-:Y:S01]  /*106c0*/  FFMA.FTZ R52, R249, R59, R52 ;  /* 0x0000003bf9347223 */ /* 0x000fe20000010034 */
[--C-:B------:R-:W-:Y:S01]  /*106d0*/  FFMA.FTZ R165, R165, UR19, -R173.reuse ;  /* 0x00000013a5a57c23 */ /* 0x100fe200080108ad */
[--C-:B------:R-:W-:Y:S01]  /*106e0*/  FFMA.FTZ R166, R166, UR19, -R173.reuse ;  /* 0x00000013a6a67c23 */ /* 0x100fe200080108ad */
[--C-:B------:R-:W-:Y:S01]  /*106f0*/  FFMA.FTZ R167, R167, UR19, -R173.reuse ;  /* 0x00000013a7a77c23 */ /* 0x100fe200080108ad */
[----:B------:R-:W-:Y:S01]  /*10700*/  FFMA.FTZ R172, R172, UR19, -R173 ;  /* 0x00000013acac7c23 */ /* 0x000fe200080108ad */
[----:B------:R-:W-:Y:S01]  /*10710*/  MUFU.EX2 R207, R207 ;  /* 0x000000cf00cf7308 */ /* 0x000fe20000000800 */
[--C-:B------:R-:W-:Y:S01]  /*10720*/  FFMA.FTZ R64, R64, UR19, -R67.reuse ;  /* 0x0000001340407c23 */ /* 0x100fe20008010843 */
[----:B------:R-:W-:Y:S01]  /*10730*/  FFMA.FTZ R66, R66, UR19, -R67 ;  /* 0x0000001342427c23 */ /* 0x000fe20008010843 */
[----:B------:R-:W-:Y:S01]  /*10740*/  FFMA.FTZ R40, R40, UR19, -R56 ;  /* 0x0000001328287c23 */ /* 0x000fe20008010838 */
[----:B------:R-:W-:Y:S01]  /*10750*/  FFMA.FTZ R34, R34, UR19, -R61 ;  /* 0x0000001322227c23 */ /* 0x000fe2000801083d */
[----:B------:R-:W-:Y:S01]  /*10760*/  FFMA.FTZ R55, R252, R57, R55 ;  /* 0x00000039fc377223 */ /* 0x000fe20000010037 */
[----:B------:R3:W5:Y:S02]  /*10770*/  LDL.LU.64 R230, [R1+0x38] ;  /* 0x0000380001e67983 */ /* 0x0007640000300a00 */
[----:B------:R-:W-:Y:S01]  /*10780*/  MUFU.EX2 R200, R200 ;  /* 0x000000c800c87308 */ /* 0x000fe20000000800 */
[----:B------:R-:W-:Y:S01]  /*10790*/  SHF.R.U32.HI R17, RZ, 0x18, R4 ;  /* 0x00000018ff117819 */ /* 0x000fe20000011604 */
[----:B------:R-:W-:Y:S01]  /*107a0*/  FFMA.FTZ R189, R187, UR19, -R173 ;  /* 0x00000013bbbd7c23 */ /* 0x000fe200080108ad */
[--C-:B------:R-:W-:Y:S01]  /*107b0*/  FFMA.FTZ R187, R186, UR19, -R67.reuse ;  /* 0x00000013babb7c23 */ /* 0x100fe20008010843 */
[--C-:B------:R-:W-:Y:S01]  /*107c0*/  FFMA.FTZ R186, R29, UR19, -R67.reuse ;  /* 0x000000131dba7c23 */ /* 0x100fe20008010843 */
[----:B------:R-:W-:Y:S01]  /*107d0*/  IMAD.WIDE.U32 R214, R169, -0x326172a9, RZ ;  /* 0xcd9e8d57a9d67825 */ /* 0x000fe200078e00ff */
[----:B------:R-:W-:Y:S02]  /*107e0*/  LDSM.16.MT88.4 R20, [R170+0xa400] ;  /* 0x00a40000aa14783b */ /* 0x000fe40000004200 */
[----:B------:R-:W-:Y:S01]  /*107f0*/  MUFU.EX2 R209, R209 ;  /* 0x000000d100d17308 */ /* 0x000fe20000000800 */
[----:B------:R-:W-:-:S07]  /*10800*/  FFMA.FTZ R188, R28, UR19, -R67 ;  /* 0x000000131cbc7c23 */ /* 0x000fce0008010843 */
[----:B------:R-:W-:Y:S01]  /*10810*/  MUFU.EX2 R202, R202 ;  /* 0x000000ca00ca7308 */ /* 0x000fe20000000800 */
[----:B------:R-:W-:Y:S07]  /*10820*/  LDSM.16.MT88.4 R28, [R170+0x9400] ;  /* 0x00940000aa1c783b */ /* 0x000fee0000004200 */
[----:B------:R-:W-:Y:S08]  /*10830*/  MUFU.EX2 R190, R190 ;  /* 0x000000be00be7308 */ /* 0x000ff00000000800 */
[----:B------:R-:W-:Y:S08]  /*10840*/  MUFU.EX2 R185, R185 ;  /* 0x000000b900b97308 */ /* 0x000ff00000000800 */
[----:B------:R-:W-:Y:S08]  /*10850*/  MUFU.EX2 R196, R196 ;  /* 0x000000c400c47308 */ /* 0x000ff00000000800 */
[----:B------:R-:W-:Y:S01]  /*10860*/  MUFU.EX2 R191, R191 ;  /* 0x000000bf00bf7308 */ /* 0x000fe20000000800 */
[----:B--2---:R-:W-:-:S07]  /*10870*/  LOP3.LUT R5, R9, R16, R217, 0x96, !PT ;  /* 0x0000001009057212 */ /* 0x004fce00078e96d9 */
[----:B------:R-:W-:Y:S01]  /*10880*/  MUFU.EX2 R213, R213 ;  /* 0x000000d500d57308 */ /* 0x000fe20000000800 */
[----:B------:R-:W-:-:S07]  /*10890*/  IMAD.MOV.U32 R229, RZ, RZ, R219 ;  /* 0x000000ffffe57224 */ /* 0x000fce00078e00db */
[----:B------:R-:W-:Y:S01]  /*108a0*/  MUFU.EX2 R216, R216 ;  /* 0x000000d800d87308 */ /* 0x000fe20000000800 */
[----:B------:R-:W-:-:S04]  /*108b0*/  IMAD.WIDE.U32 R8, R5, -0x2daee0ad, RZ ;  /* 0xd2511f5305087825 */ /* 0x000fc800078e00ff */
[----:B------:R-:W-:Y:S01]  /*108c0*/  FADD.FTZ R42, R42, R51 ;  /* 0x000000332a2a7221 */ /* 0x000fe20000010000 */
[----:B------:R-:W-:Y:S02]  /*108d0*/  FADD.FTZ R47, R47, R52 ;  /* 0x000000342f2f7221 */ /* 0x000fe40000010000 */
[----:B------:R-:W-:Y:S01]  /*108e0*/  MUFU.EX2 R165, R165 ;  /* 0x000000a500a57308 */ /* 0x000fe20000000800 */
[----:B------:R-:W-:-:S07]  /*108f0*/  LOP3.LUT R6, R8, 0xffff, RZ, 0xc0, !PT ;  /* 0x0000ffff08067812 */ /* 0x000fce00078ec0ff */
[----:B------:R-:W-:Y:S01]  /*10900*/  MUFU.EX2 R166, R166 ;  /* 0x000000a600a67308 */ /* 0x000fe20000000800 */
[----:B------:R-:W-:-:S07]  /*10910*/  SHF.R.U32.HI R10, RZ, 0x10, R8 ;  /* 0x00000010ff0a7819 */ /* 0x000fce0000011608 */
[----:B------:R-:W-:Y:S01]  /*10920*/  MUFU.EX2 R64, R64 ;  /* 0x0000004000407308 */ /* 0x000fe20000000800 */
[----:B------:R-:W-:-:S07]  /*10930*/  LOP3.LUT R19, R8, 0xff, RZ, 0xc0, !PT ;  /* 0x000000ff08137812 */ /* 0x000fce00078ec0ff */
[----:B------:R-:W-:Y:S01]  /*10940*/  MUFU.EX2 R167, R167 ;  /* 0x000000a700a77308 */ /* 0x000fe20000000800 */
[----:B------:R-:W-:-:S07]  /*10950*/  SHF.R.U32.HI R7, RZ, 0x18, R8 ;  /* 0x00000018ff077819 */ /* 0x000fce0000011608 */
[----:B------:R-:W-:Y:S01]  /*10960*/  MUFU.EX2 R172, R172 ;  /* 0x000000ac00ac7308 */ /* 0x000fe20000000800 */
[----:B------:R-:W-:Y:S01]  /*10970*/  SHF.R.U32.HI R6, RZ, 0x8, R6 ;  /* 0x00000008ff067819 */ /* 0x000fe20000011606 */
[----:B------:R-:W-:Y:S01]  /*10980*/  FADD.FTZ R50, R50, R55 ;  /* 0x0000003732327221 */ /* 0x000fe20000010000 */
[----:B------:R-:W-:Y:S01]  /*10990*/  SHF.R.U32.HI R8, RZ, 0x10, R12 ;  /* 0x00000010ff087819 */ /* 0x000fe2000001160c */
[----:B------:R3:W5:Y:S01]  /*109a0*/  LDL.LU.64 R224, [R1+0x30] ;  /* 0x0000300001e07983 */ /* 0x0007620000300a00 */
[----:B------:R-:W-:Y:S02]  /*109b0*/  LOP3.LUT R10, R10, 0xff, RZ, 0xc0, !PT ;  /* 0x000000ff0a0a7812 */ /* 0x000fe400078ec0ff */
[----:B------:R-:W-:Y:S01]  /*109c0*/  LOP3.LUT R5, R9, R204, R212, 0x96, !PT ;  /* 0x000000cc09057212 */ /* 0x000fe200078e96d4 */
[----:B------:R-:W-:Y:S01]  /*109d0*/  FFMA.FTZ R204, R24, UR19, -R61 ;  /* 0x0000001318cc7c23 */ /* 0x000fe2000801083d */
[----:B------:R-:W-:Y:S01]  /*109e0*/  PRMT R19, R19, 0x5410, R6 ;  /* 0x0000541013137816 */ /* 0x000fe20000000006 */
[----:B------:R-:W-:Y:S01]  /*109f0*/  MUFU.EX2 R189, R189 ;  /* 0x000000bd00bd7308 */ /* 0x000fe20000000800 */
[----:B------:R-:W-:Y:S01]  /*10a00*/  LOP3.LUT R9, R12, 0xff, RZ, 0xc0, !PT ;  /* 0x000000ff0c097812 */ /* 0x000fe200078ec0ff */
[----:B------:R-:W-:Y:S01]  /*10a10*/  LDSM.16.MT88.4 R24, [R221+0xa400] ;  /* 0x00a40000dd18783b */ /* 0x000fe20000004200 */
[----:B------:R-:W-:-:S02]  /*10a20*/  SHF.R.U32.HI R6, RZ, 0x8, R11 ;  /* 0x00000008ff067819 */ /* 0x000fc4000001160b */
[----:B------:R-:W-:Y:S02]  /*10a30*/  LOP3.LUT R8, R8, 0xff, RZ, 0xc0, !PT ;  /* 0x000000ff08087812 */ /* 0x000fe400078ec0ff */
[----:B------:R-:W-:Y:S02]  /*10a40*/  PRMT R7, R10, 0x5410, R7 ;  /* 0x000054100a077816 */ /* 0x000fe40000000007 */
[----:B------:R-:W-:Y:S02]  /*10a50*/  SHF.R.U32.HI R10, RZ, 0x10, R5 ;  /* 0x00000010ff0a7819 */ /* 0x000fe40000011605 */
[----:B------:R-:W-:Y:S02]  /*10a60*/  PRMT R9, R9, 0x5410, R6 ;  /* 0x0000541009097816 */ /* 0x000fe40000000006 */
[----:B------:R-:W-:Y:S01]  /*10a70*/  PRMT R13, R8, 0x5410, R13 ;  /* 0x00005410080d7816 */ /* 0x000fe2000000000d */
[----:B------:R-:W2:Y:S01]  /*10a80*/  MUFU.EX2 R204, R204 ;  /* 0x000000cc00cc7308 */ /* 0x000ea20000000800 */
[----:B------:R-:W-:-:S02]  /*10a90*/  LOP3.LUT R8, R5, 0xffff, RZ, 0xc0, !PT ;  /* 0x0000ffff05087812 */ /* 0x000fc400078ec0ff */
[----:B------:R-:W-:Y:S02]  /*10aa0*/  LOP3.LUT R11, R5, 0xff, RZ, 0xc0, !PT ;  /* 0x000000ff050b7812 */ /* 0x000fe400078ec0ff */
[----:B------:R-:W-:Y:S02]  /*10ab0*/  SHF.R.U32.HI R6, RZ, 0x18, R5 ;  /* 0x00000018ff067819 */ /* 0x000fe40000011605 */
[----:B------:R-:W-:-:S04]  /*10ac0*/  LOP3.LUT R5, R10, 0xff, RZ, 0xc0, !PT ;  /* 0x000000ff0a057812 */ /* 0x000fc800078ec0ff */
[----:B------:R-:W-:Y:S02]  /*10ad0*/  PRMT R5, R5, 0x5410, R6 ;  /* 0x0000541005057816 */ /* 0x000fe40000000006 */
[----:B------:R-:W-:Y:S02]  /*10ae0*/  LOP3.LUT R6, R4, 0xff, RZ, 0xc0, !PT ;  /* 0x000000ff04067812 */ /* 0x000fe400078ec0ff */
[----:B------:R-:W-:Y:S02]  /*10af0*/  SHF.R.U32.HI R8, RZ, 0x8, R8 ;  /* 0x00000008ff087819 */ /* 0x000fe40000011608 */
[----:B------:R-:W-:Y:S02]  /*10b00*/  PRMT R15, R6, 0x5410, R15 ;  /* 0x00005410060f7816 */ /* 0x000fe4000000000f */
[----:B------:R-:W-:Y:S02]  /*10b10*/  SHF.R.U32.HI R6, RZ, 0x10, R4 ;  /* 0x00000010ff067819 */ /* 0x000fe40000011604 */
[----:B------:R-:W-:-:S02]  /*10b20*/  HSET2.LE.AND R7, R7, R54, PT ;  /* 0x0000003607077233 */ /* 0x000fc40003803000 */
[----:B------:R-:W-:Y:S02]  /*10b30*/  PRMT R11, R11, 0x5410, R8 ;  /* 0x000054100b0b7816 */ /* 0x000fe40000000008 */
[----:B-1----:R-:W-:Y:S02]  /*10b40*/  F2FP.BF16.F32.PACK_AB R4, R198, R205 ;  /* 0x000000cdc604723e */ /* 0x002fe400000010ff */
[--C-:B------:R-:W-:Y:S02]  /*10b50*/  HSET2.LE.AND R5, R5, R54.reuse, PT ;  /* 0x0000003605057233 */ /* 0x100fe40003803000 */
[----:B------:R-:W-:Y:S02]  /*10b60*/  LOP3.LUT R7, R7, R4, RZ, 0xc0, !PT ;  /* 0x0000000407077212 */ /* 0x000fe400078ec0ff */
[----:B------:R-:W-:Y:S02]  /*10b70*/  HSET2.LE.AND R4, R11, R54, PT ;  /* 0x000000360b047233 */ /* 0x000fe40003803000 */
[----:B--2---:R-:W-:-:S02]  /*10b80*/  F2FP.BF16.F32.PACK_AB R11, R204, R211 ;  /* 0x000000d3cc0b723e */ /* 0x004fc400000010ff */
[----:B------:R-:W-:Y:S02]  /*10b90*/  F2FP.BF16.F32.PACK_AB R8, R200, R207 ;  /* 0x000000cfc808723e */ /* 0x000fe400000010ff */
[----:B------:R-:W-:Y:S02]  /*10ba0*/  LOP3.LUT R4, R4, R11, RZ, 0xc0, !PT ;  /* 0x0000000b04047212 */ /* 0x000fe400078ec0ff */
[----:B------:R-:W-:Y:S02]  /*10bb0*/  LOP3.LUT R5, R5, R8, RZ, 0xc0, !PT ;  /* 0x0000000805057212 */ /* 0x000fe400078ec0ff */
[----:B------:R-:W-:Y:S02]  /*10bc0*/  HSET2.LE.AND R18, R9, R54, PT ;  /* 0x0000003609127233 */ /* 0x000fe40003803000 */
[----:B------:R-:W1:Y:S01]  /*10bd0*/  LDSM.16.MT88.4 R8, [R221+0x9400] ;  /* 0x00940000dd08783b */ /* 0x000e620000004200 */
[----:B------:R-:W2:Y:S01]  /*10be0*/  MUFU.EX2 R186, R186 ;  /* 0x000000ba00ba7308 */ /* 0x000ea20000000800 */
[----:B------:R-:W-:-:S07]  /*10bf0*/  LOP3.LUT R6, R6, 0xff, RZ, 0xc0, !PT ;  /* 0x000000ff06067812 */ /* 0x000fce00078ec0ff */
[----:B------:R-:W-:Y:S01]  /*10c00*/  MUFU.EX2 R188, R188 ;  /* 0x000000bc00bc7308 */ /* 0x000fe20000000800 */
[----:B------:R-:W-:Y:S02]  /*10c10*/  PRMT R17, R6, 0x5410, R17 ;  /* 0x0000541006117816 */ /* 0x000fe40000000011 */
[----:B------:R-:W-:-:S05]  /*10c20*/  HSET2.LE.AND R6, R19, R54, PT ;  /* 0x0000003613067233 */ /* 0x000fca0003803000 */
[----:B------:R-:W4:Y:S01]  /*10c30*/  MUFU.EX2 R187, R187 ;  /* 0x000000bb00bb7308 */ /* 0x000f220000000800 */
[----:B------:R-:W-:Y:S02]  /*10c40*/  F2FP.BF16.F32.PACK_AB R19, R202, R209 ;  /* 0x000000d1ca13723e */ /* 0x000fe400000010ff */
[----:B------:R-:W-:Y:S02]  /*10c50*/  HSET2.LE.AND R13, R13, R54, PT ;  /* 0x000000360d0d7233 */ /* 0x000fe40003803000 */
[----:B------:R-:W-:Y:S02]  /*10c60*/  LOP3.LUT R6, R6, R19, RZ, 0xc0, !PT ;  /* 0x0000001306067212 */ /* 0x000fe400078ec0ff */
[----:B------:R-:W-:Y:S02]  /*10c70*/  F2FP.BF16.F32.PACK_AB R19, R189, R190 ;  /* 0x000000bebd13723e */ /* 0x000fe400000010ff */
[----:B--2---:R-:W-:Y:S02]  /*10c80*/  F2FP.BF16.F32.PACK_AB R12, R185, R186 ;  /* 0x000000bab90c723e */ /* 0x004fe400000010ff */
[----:B------:R-:W-:-:S02]  /*10c90*/  LOP3.LUT R18, R18, R19, RZ, 0xc0, !PT ;  /* 0x0000001312127212 */ /* 0x000fc400078ec0ff */
[----:B------:R-:W-:Y:S02]  /*10ca0*/  LOP3.LUT R19, R13, R12, RZ, 0xc0, !PT ;  /* 0x0000000c0d137212 */ /* 0x000fe400078ec0ff */
[--C-:B------:R-:W-:Y:S02]  /*10cb0*/  HSET2.LE.AND R15, R15, R54.reuse, PT ;  /* 0x000000360f0f7233 */ /* 0x100fe40003803000 */
[----:B------:R-:W-:Y:S02]  /*10cc0*/  HSET2.LE.AND R17, R17, R54, PT ;  /* 0x0000003611117233 */ /* 0x000fe40003803000 */
[----:B----4-:R-:W-:Y:S02]  /*10cd0*/  F2FP.BF16.F32.PACK_AB R12, R187, R188 ;  /* 0x000000bcbb0c723e */ /* 0x010fe400000010ff */
[----:B------:R-:W-:Y:S02]  /*10ce0*/  F2FP.BF16.F32.PACK_AB R16, R191, R196 ;  /* 0x000000c4bf10723e */ /* 0x000fe400000010ff */
[----:B------:R-:W-:-:S02]  /*10cf0*/  LOP3.LUT R17, R17, R12, RZ, 0xc0, !PT ;  /* 0x0000000c11117212 */ /* 0x000fc400078ec0ff */
[----:B------:R-:W-:Y:S02]  /*10d00*/  LOP3.LUT R16, R15, R16, RZ, 0xc0, !PT ;  /* 0x000000100f107212 */ /* 0x000fe400078ec0ff */
[----:B------:R-:W2:Y:S01]  /*10d10*/  LDSM.16.MT88.4 R12, [R221+0xb400] ;  /* 0x00b40000dd0c783b */ /* 0x000ea20000004200 */
[-C--:B-1----:R-:W-:Y:S06]  /*10d20*/  HMMA.16816.F32.BF16 R160, R4, R8.reuse, R160 ;  /* 0x0000000804a0723c */ /* 0x082fec00000418a0 */
[C---:B------:R-:W-:Y:S06]  /*10d30*/  HMMA.16816.F32.BF16 R156, R16.reuse, R8, R156 ;  /* 0x00000008109c723c */ /* 0x040fec000004189c */
[-C--:B------:R-:W-:Y:S06]  /*10d40*/  HMMA.16816.F32.BF16 R152, R16, R10.reuse, R152 ;  /* 0x0000000a1098723c */ /* 0x080fec0000041898 */
[C---:B------:R-:W-:Y:S01]  /*10d50*/  HMMA.16816.F32.BF16 R148, R4.reuse, R10, R148 ;  /* 0x0000000a0494723c */ /* 0x040fe20000041894 */
[----:B------:R-:W1:Y:S05]  /*10d60*/  LDSM.16.MT88.4 R8, [R170+0xb400] ;  /* 0x00b40000aa08783b */ /* 0x000e6a0000004200 */
[-C--:B------:R-:W-:Y:S06]  /*10d70*/  HMMA.16816.F32.BF16 R68, R4, R28.reuse, R68 ;  /* 0x0000001c0444723c */ /* 0x080fec0000041844 */
[C---:B------:R-:W-:Y:S06]  /*10d80*/  HMMA.16816.F32.BF16 R72, R16.reuse, R28, R72 ;  /* 0x0000001c1048723c */ /* 0x040fec0000041848 */
[-C--:B--2---:R-:W-:Y:S06]  /*10d90*/  HMMA.16816.F32.BF16 R116, R16, R12.reuse, R116 ;  /* 0x0000000c1074723c */ /* 0x084fec0000041874 */
[----:B------:R-:W-:Y:S01]  /*10da0*/  HMMA.16816.F32.BF16 R112, R4, R12, R112 ;  /* 0x0000000c0470723c */ /* 0x000fe20000041870 */
[----:B------:R-:W-:-:S06]  /*10db0*/  IMAD.WIDE.U32 R28, R169, -0x326172a9, RZ ;  /* 0xcd9e8d57a91c7825 */ /* 0x000fcc00078e00ff */
[----:B------:R-:W-:-:S05]  /*10dc0*/  LOP3.LUT R12, R223, UR4, R241, 0x96, !PT ;  /* 0x00000004df0c7c12 */ /* 0x000fca000f8e96f1 */
[----:B------:R-:W-:Y:S01]  /*10dd0*/  IMAD.WIDE.U32 R222, R12, -0x326172a9, RZ ;  /* 0xcd9e8d570cde7825 */ /* 0x000fe200078e00ff */
[----:B------:R-:W-:Y:S01]  /*10de0*/  LOP3.LUT R28, R29, R171, RZ, 0x3c, !PT ;  /* 0x000000ab1d1c7212 */ /* 0x000fe200078e3cff */
[----:B-1----:R-:W-:Y:S03]  /*10df0*/  HMMA.16816.F32.BF16 R124, R16, R8, R124 ;  /* 0x00000008107c723c */ /* 0x002fe6000004187c */
[----:B------:R-:W-:-:S03]  /*10e00*/  LOP3.LUT R12, R223, R214, R208, 0x96, !PT ;  /* 0x000000d6df0c7212 */ /* 0x000fc600078e96d0 */
[----:B------:R-:W-:Y:S01]  /*10e10*/  HMMA.16816.F32.BF16 R136, R4, R8, R136 ;  /* 0x000000080488723c */ /* 0x000fe20000041888 */
[----:B------:R-:W-:-:S06]  /*10e20*/  IMAD.WIDE.U32 R28, R28, -0x2daee0ad, RZ ;  /* 0xd2511f531c1c7825 */ /* 0x000fcc00078e00ff */
        /* <DEDUP_REMOVED lines=11> */
[----:B------:R-:W-:Y:S01]  /*10ee0*/  FFMA.FTZ R215, R246, UR19, -R173 ;  /* 0x00000013f6d77c23 */ /* 0x000fe200080108ad */
[----:B------:R-:W-:Y:S02]  /*10ef0*/  LOP3.LUT R246, R9, R12, R175, 0x96, !PT ;  /* 0x0000000c09f67212 */ /* 0x000fe400078e96af */
[----:B------:R-:W-:Y:S01]  /*10f00*/  LOP3.LUT R8, R227, R8, R181, 0x96, !PT ;  /* 0x00000008e3087212 */ /* 0x000fe200078e96b5 */
[----:B------:R-:W-:Y:S02]  /*10f10*/  FFMA.FTZ R214, R218, UR19, -R173 ;  /* 0x00000013dad67c23 */ /* 0x000fe400080108ad */
[----:B------:R-:W-:-:S04]  /*10f20*/  IMAD.WIDE.U32 R246, R246, -0x326172a9, RZ ;  /* 0xcd9e8d57f6f67825 */ /* 0x000fc800078e00ff */
[----:B------:R-:W-:Y:S01]  /*10f30*/  IMAD.WIDE.U32 R12, R8, -0x326172a9, RZ ;  /* 0xcd9e8d57080c7825 */ /* 0x000fe200078e00ff */
[----:B------:R-:W1:Y:S01]  /*10f40*/  MUFU.EX2 R214, R214 ;  /* 0x000000d600d67308 */ /* 0x000e620000000800 */
[----:B------:R-:W-:Y:S02]  /*10f50*/  LOP3.LUT R210, R223, R210, R208, 0x96, !PT ;  /* 0x000000d2dfd27212 */ /* 0x000fe400078e96d0 */
[----:B------:R-:W-:Y:S01]  /*10f60*/  FFMA.FTZ R218, R250, UR19, -R173 ;  /* 0x00000013fada7c23 */ /* 0x000fe200080108ad */
[----:B------:R-:W-:Y:S01]  /*10f70*/  LOP3.LUT R8, R13, R246, R174, 0x96, !PT ;  /* 0x000000f60d087212 */ /* 0x000fe200078e96ae */
[--C-:B------:R-:W-:Y:S01]  /*10f80*/  FFMA.FTZ R219, R228, UR19, -R67.reuse ;  /* 0x00000013e4db7c23 */ /* 0x100fe20008010843 */
[--C-:B------:R-:W-:Y:S01]  /*10f90*/  FFMA.FTZ R208, R248, UR19, -R67.reuse ;  /* 0x00000013f8d07c23 */ /* 0x100fe20008010843 */
[----:B------:R-:W-:Y:S01]  /*10fa0*/  FFMA.FTZ R227, R206, UR19, -R67 ;  /* 0x00000013cee37c23 */ /* 0x000fe20008010843 */
[-C--:B------:R-:W-:Y:S01]  /*10fb0*/  HMMA.16816.F32.BF16 R132, R16, R10.reuse, R132 ;  /* 0x0000000a1084723c */ /* 0x080fe20000041884 */
[----:B------:R-:W-:Y:S05]  /*10fc0*/  MUFU.EX2 R215, R215 ;  /* 0x000000d700d77308 */ /* 0x000fea0000000800 */
[C---:B------:R-:W-:Y:S03]  /*10fd0*/  HMMA.16816.F32.BF16 R128, R4.reuse, R10, R128 ;  /* 0x0000000a0480723c */ /* 0x040fe60000041880 */
[----:B------:R-:W-:Y:S04]  /*10fe0*/  MUFU.EX2 R218, R218 ;  /* 0x000000da00da7308 */ /* 0x000fe80000000800 */
[----:B------:R-:W-:Y:S01]  /*10ff0*/  LOP3.LUT R10, R8, 0xffff, RZ, 0xc0, !PT ;  /* 0x0000ffff080a7812 */ /* 0x000fe200078ec0ff */
[----:B------:R-:W-:Y:S03]  /*11000*/  HMMA.16816.F32.BF16 R80, R4, R30, R80 ;  /* 0x0000001e0450723c */ /* 0x000fe60000041850 */
[----:B------:R-:W2:Y:S01]  /*11010*/  MUFU.EX2 R219, R219 ;  /* 0x000000db00db7308 */ /* 0x000ea20000000800 */
[----:B------:R-:W-:-:S02]  /*11020*/  SHF.R.U32.HI R10, RZ, 0x8, R10 ;  /* 0x00000008ff0a7819 */ /* 0x000fc4000001160a */
[----:B------:R-:W-:Y:S01]  /*11030*/  HMMA.16816.F32.BF16 R84, R4, R24, R84 ;  /* 0x000000180454723c */ /* 0x000fe20000041854 */
[----:B------:R-:W-:-:S04]  /*11040*/  SHF.R.U32.HI R9, RZ, 0x10, R8 ;  /* 0x00000010ff097819 */ /* 0x000fc80000011608 */
[----:B------:R-:W-:Y:S01]  /*11050*/  MUFU.EX2 R208, R208 ;  /* 0x000000d000d07308 */ /* 0x000fe20000000800 */
[C---:B------:R-:W-:Y:S06]  /*11060*/  HMMA.16816.F32.BF16 R96, R4.reuse, R26, R96 ;  /* 0x0000001a0460723c */ /* 0x040fec0000041860 */
[C---:B------:R-:W-:Y:S01]  /*11070*/  HMMA.16816.F32.BF16 R100, R4.reuse, R20, R100 ;  /* 0x000000140464723c */ /* 0x040fe20000041864 */
[----:B------:R-:W4:Y:S05]  /*11080*/  MUFU.EX2 R227, R227 ;  /* 0x000000e300e37308 */ /* 0x000f2a0000000800 */
[C---:B------:R-:W-:Y:S06]  /*11090*/  HMMA.16816.F32.BF16 R144, R4.reuse, R22, R144 ;  /* 0x000000160490723c */ /* 0x040fec0000041890 */
[----:B------:R-:W-:Y:S07]  /*110a0*/  HMMA.16816.F32.BF16 R120, R4, R14, R120 ;  /* 0x0000000e0478723c */ /* 0x000fee0000041878 */
[----:B------:R-:W-:-:S02]  /*110b0*/  LOP3.LUT R7, R8, 0xff, RZ, 0xc0, !PT ;  /* 0x000000ff08077812 */ /* 0x000fc400078ec0ff */
[C---:B------:R-:W-:Y:S02]  /*110c0*/  LOP3.LUT R4, R12.reuse, 0xffff, RZ, 0xc0, !PT ;  /* 0x0000ffff0c047812 */ /* 0x040fe400078ec0ff */
[----:B------:R-:W-:Y:S02]  /*110d0*/  SHF.R.U32.HI R6, RZ, 0x10, R12 ;  /* 0x00000010ff067819 */ /* 0x000fe4000001160c */
[----:B------:R-:W-:Y:S02]  /*110e0*/  PRMT R7, R7, 0x5410, R10 ;  /* 0x0000541007077816 */ /* 0x000fe4000000000a */
[----:B------:R-:W-:Y:S02]  /*110f0*/  LOP3.LUT R5, R12, 0xff, RZ, 0xc0, !PT ;  /* 0x000000ff0c057812 */ /* 0x000fe400078ec0ff */
[----:B------:R-:W-:Y:S02]  /*11100*/  SHF.R.U32.HI R4, RZ, 0x8, R4 ;  /* 0x00000008ff047819 */ /* 0x000fe40000011604 */
[----:B------:R-:W-:-:S02]  /*11110*/  SHF.R.U32.HI R8, RZ, 0x18, R8 ;  /* 0x00000018ff087819 */ /* 0x000fc40000011608 */
[----:B------:R-:W-:Y:S02]  /*11120*/  LOP3.LUT R9, R9, 0xff, RZ, 0xc0, !PT ;  /* 0x000000ff09097812 */ /* 0x000fe400078ec0ff */
[----:B------:R-:W-:Y:S02]  /*11130*/  SHF.R.U32.HI R12, RZ, 0x18, R12 ;  /* 0x00000018ff0c7819 */ /* 0x000fe4000001160c */
[----:B------:R-:W-:Y:S02]  /*11140*/  LOP3.LUT R11, R6, 0xff, RZ, 0xc0, !PT ;  /* 0x000000ff060b7812 */ /* 0x000fe400078ec0ff */
[----:B------:R-:W-:Y:S02]  /*11150*/  HSET2.LE.AND R7, R7, R54, PT ;  /* 0x0000003607077233 */ /* 0x000fe40003803000 */
[----:B-1----:R-:W-:Y:S02]  /*11160*/  F2FP.BF16.F32.PACK_AB R6, R214, R213 ;  /* 0x000000d5d606723e */ /* 0x002fe400000010ff */
[----:B------:R-:W-:-:S02]  /*11170*/  PRMT R5, R5, 0x5410, R4 ;  /* 0x0000541005057816 */ /* 0x000fc40000000004 */
[----:B------:R-:W-:Y:S02]  /*11180*/  PRMT R9, R9, 0x5410, R8 ;  /* 0x0000541009097816 */ /* 0x000fe40000000008 */
[----:B------:R-:W-:Y:S02]  /*11190*/  PRMT R11, R11, 0x5410, R12 ;  /* 0x000054100b0b7816 */ /* 0x000fe4000000000c */
[----:B------:R-:W-:Y:S02]  /*111a0*/  LOP3.LUT R4, R7, R6, RZ, 0xc0, !PT ;  /* 0x0000000607047212 */ /* 0x000fe400078ec0ff */
[--C-:B------:R-:W-:Y:S02]  /*111b0*/  HSET2.LE.AND R6, R5, R54.reuse, PT ;  /* 0x0000003605067233 */ /* 0x100fe40003803000 */
[----:B------:R-:W-:Y:S02]  /*111c0*/  HSET2.LE.AND R5, R9, R54, PT ;  /* 0x0000003609057233 */ /* 0x000fe40003803000 */
[----:B--2---:R-:W-:-:S02]  /*111d0*/  F2FP.BF16.F32.PACK_AB R10, R219, R216 ;  /* 0x000000d8db0a723e */ /* 0x004fc400000010ff */
[----:B------:R-:W-:Y:S02]  /*111e0*/  F2FP.BF16.F32.PACK_AB R9, R218, R215 ;  /* 0x000000d7da09723e */ /* 0x000fe400000010ff */
[----:B------:R-:W-:Y:S02]  /*111f0*/  HSET2.LE.AND R7, R11, R54, PT ;  /* 0x000000360b077233 */ /* 0x000fe40003803000 */
[----:B----4-:R-:W-:Y:S01]  /*11200*/  F2FP.BF16.F32.PACK_AB R8, R227, R208 ;  /* 0x000000d0e308723e */ /* 0x010fe200000010ff */
[C---:B------:R-:W-:Y:S01]  /*11210*/  HMMA.16816.F32.BF16 R76, R16.reuse, R30, R76 ;  /* 0x0000001e104c723c */ /* 0x040fe2000004184c */
[----:B------:R-:W-:Y:S01]  /*11220*/  LOP3.LUT R5, R5, R10, RZ, 0xc0, !PT ;  /* 0x0000000a05057212 */ /* 0x000fe200078ec0ff */
[----:B------:R-:W1:Y:S01]  /*11230*/  LDSM.16.MT88.4 R28, [R221+0x9800] ;  /* 0x00980000dd1c783b */ /* 0x000e620000004200 */
[----:B------:R-:W-:Y:S02]  /*11240*/  LOP3.LUT R6, R6, R9, RZ, 0xc0, !PT ;  /* 0x0000000906067212 */ /* 0x000fe400078ec0ff */
[----:B------:R-:W-:Y:S01]  /*11250*/  LOP3.LUT R7, R7, R8, RZ, 0xc0, !PT ;  /* 0x0000000807077212 */ /* 0x000fe200078ec0ff */
[C---:B------:R-:W-:Y:S01]  /*11260*/  HMMA.16816.F32.BF16 R88, R16.reuse, R24, R88 ;  /* 0x000000181058723c */ /* 0x040fe20000041858 */
[----:B------:R-:W-:Y:S05]  /*11270*/  LDSM.16.MT88.4 R8, [R170+0xb800] ;  /* 0x00b80000aa08783b */ /* 0x000fea0000004200 */
[C---:B------:R-:W-:Y:S01]  /*11280*/  HMMA.16816.F32.BF16 R92, R16.reuse, R26, R92 ;  /* 0x0000001a105c723c */ /* 0x040fe2000004185c */
[----:B------:R-:W2:Y:S05]  /*11290*/  LDSM.16.MT88.4 R24, [R170+0x9800] ;  /* 0x00980000aa18783b */ /* 0x000eaa0000004200 */
[C---:B------:R-:W-:Y:S06]  /*112a0*/  HMMA.16816.F32.BF16 R104, R16.reuse, R20, R104 ;  /* 0x000000141068723c */ /* 0x040fec0000041868 */
[C---:B------:R-:W-:Y:S01]  /*112b0*/  HMMA.16816.F32.BF16 R108, R16.reuse, R22, R108 ;  /* 0x00000016106c723c */ /* 0x040fe2000004186c */
[----:B------:R-:W4:Y:S05]  /*112c0*/  LDSM.16.MT88.4 R20, [R221+0xa800] ;  /* 0x00a80000dd14783b */ /* 0x000f2a0000004200 */
[----:B------:R-:W-:Y:S01]  /*112d0*/  HMMA.16816.F32.BF16 R140, R16, R14, R140 ;  /* 0x0000000e108c723c */ /* 0x000fe2000004188c */
[----:B------:R-:W3:Y:S04]  /*112e0*/  LDSM.16.MT88.4 R16, [R170+0xa800] ;  /* 0x00a80000aa10783b */ /* 0x000ee80000004200 */
[----:B------:R-:W3:Y:S01]  /*112f0*/  LDSM.16.MT88.4 R12, [R221+0xb800] ;  /* 0x00b80000dd0c783b */ /* 0x000ee20000004200 */
[----:B------:R-:W-:Y:S01]  /*11300*/  LOP3.LUT R180, R183, R222, R180, 0x96, !PT ;  /* 0x000000deb7b47212 */ /* 0x000fe200078e96b4 */
[----:B------:R-:W-:-:S02]  /*11310*/  IMAD.MOV.U32 R243, RZ, RZ, R229 ;  /* 0x000000fffff37224 */ /* 0x000fc400078e00e5 */
[----:B------:R-:W-:Y:S01]  /*11320*/  IMAD.WIDE.U32 R228, R210, -0x2daee0ad, RZ ;  /* 0xd2511f53d2e47825 */ /* 0x000fe200078e00ff */
[----:B------:R-:W-:-:S03]  /*11330*/  LOP3.LUT R244, R247, R244, R217, 0x96, !PT ;  /* 0x000000f4f7f47212 */ /* 0x000fc600078e96d9 */
[----:B------:R-:W-:Y:S01]  /*11340*/  FFMA.FTZ R173, R62, UR19, -R67 ;  /* 0x000000133ead7c23 */ /* 0x000fe20008010843 */
[----:B-1----:R-:W-:Y:S01]  /*11350*/  HMMA.16816.F32.BF16 R156, R4, R28, R156 ;  /* 0x0000001c049c723c */ /* 0x002fe2000004189c */
[----:B------:R-:W-:-:S05]  /*11360*/  FADD.FTZ R39, R39, R42 ;  /* 0x0000002a27277221 */ /* 0x000fca0000010000 */
[----:B------:R-:W-:Y:S01]  /*11370*/  HMMA.16816.F32.BF16 R152, R4, R30, R152 ;  /* 0x0000001e0498723c */ /* 0x000fe20000041898 */
[----:B------:R-:W-:-:S05]  /*11380*/  LOP3.LUT R179, R229, R184, R179, 0x96, !PT ;  /* 0x000000b8e5b37212 */ /* 0x000fca00078e96b3 */
[C---:B--2---:R-:W-:Y:S06]  /*11390*/  HMMA.16816.F32.BF16 R72, R4.reuse, R24, R72 ;  /* 0x000000180448723c */ /* 0x044fec0000041848 */
[C---:B------:R-:W-:Y:S06]  /*113a0*/  HMMA.16816.F32.BF16 R76, R4.reuse, R26, R76 ;  /* 0x0000001a044c723c */ /* 0x040fec000004184c */
[C---:B----4-:R-:W-:Y:S06]  /*113b0*/  HMMA.16816.F32.BF16 R88, R4.reuse, R20, R88 ;  /* 0x000000140458723c */ /* 0x050fec0000041858 */
[C---:B------:R-:W-:Y:S06]  /*113c0*/  HMMA.16816.F32.BF16 R92, R4.reuse, R22, R92 ;  /* 0x00000016045c723c */ /* 0x040fec000004185c */
[C---:B---3--:R-:W-:Y:S06]  /*113d0*/  HMMA.16816.F32.BF16 R104, R4.reuse, R16, R104 ;  /* 0x000000100468723c */ /* 0x048fec0000041868 */
[C---:B------:R-:W-:Y:S06]  /*113e0*/  HMMA.16816.F32.BF16 R108, R4.reuse, R18, R108 ;  /* 0x00000012046c723c */ /* 0x040fec000004186c */
[C---:B------:R-:W-:Y:S06]  /*113f0*/  HMMA.16816.F32.BF16 R116, R4.reuse, R12, R116 ;  /* 0x0000000c0474723c */ /* 0x040fec0000041874 */
[C---:B------:R-:W-:Y:S06]  /*11400*/  HMMA.16816.F32.BF16 R140, R4.reuse, R14, R140 ;  /* 0x0000000e048c723c */ /* 0x040fec000004188c */
[C---:B------:R-:W-:Y:S06]  /*11410*/  HMMA.16816.F32.BF16 R124, R4.reuse, R8, R124 ;  /* 0x00000008047c723c */ /* 0x040fec000004187c */
[----:B------:R-:W-:Y:S01]  /*11420*/  HMMA.16816.F32.BF16 R132, R4, R10, R132 ;  /* 0x0000000a0484723c */ /* 0x000fe20000041884 */
[----:B------:R-:W-:Y:S01]  /*11430*/  FADD.FTZ R46, R46, R47 ;  /* 0x0000002f2e2e7221 */ /* 0x000fe20000010000 */
[----:B------:R-:W-:Y:S01]  /*11440*/  MUFU.EX2 R40, R40 ;  /* 0x0000002800287308 */ /* 0x000fe20000000800 */
[----:B------:R-:W-:Y:S01]  /*11450*/  FADD.FTZ R49, R49, R50 ;  /* 0x0000003231317221 */ /* 0x000fe20000010000 */
[----:B------:R1:W5:Y:S03]  /*11460*/  LDL.LU.64 R222, [R1+0x28] ;  /* 0x0000280001de7983 */ /* 0x0003660000300a00 */
        /* <DEDUP_REMOVED lines=9> */
[----:B------:R-:W-:-:S05]  /*11500*/  LOP3.LUT R181, R183, R178, R181, 0x96, !PT ;  /* 0x000000b2b7b57212 */ /* 0x000fca00078e96b5 */
[----:B------:R-:W-:-:S04]  /*11510*/  IMAD.WIDE.U32 R178, R181, -0x326172a9, RZ ;  /* 0xcd9e8d57b5b27825 */ /* 0x000fc800078e00ff */
[--C-:B------:R-:W-:Y:S01]  /*11520*/  FFMA.FTZ R175, R195, UR19, -R61.reuse ;  /* 0x00000013c3af7c23 */ /* 0x100fe2000801083d */
[----:B------:R-:W-:Y:S01]  /*11530*/  FFMA.FTZ R176, R194, UR19, -R61 ;  /* 0x00000013c2b07c23 */ /* 0x000fe2000801083d */
[----:B------:R-:W-:Y:S01]  /*11540*/  IMAD.WIDE.U32 R194, R4, -0x326172a9, RZ ;  /* 0xcd9e8d5704c27825 */ /* 0x000fe200078e00ff */
[C---:B------:R-:W-:Y:S02]  /*11550*/  LOP3.LUT R6, R178.reuse, 0xffff, RZ, 0xc0, !PT ;  /* 0x0000ffffb2067812 */ /* 0x040fe400078ec0ff */
[----:B------:R-:W-:Y:S02]  /*11560*/  LOP3.LUT R181, R178, 0xff, RZ, 0xc0, !PT ;  /* 0x000000ffb2b57812 */ /* 0x000fe400078ec0ff */
[----:B------:R-:W-:Y:S02]  /*11570*/  SHF.R.U32.HI R6, RZ, 0x8, R6 ;  /* 0x00000008ff067819 */ /* 0x000fe40000011606 */
[----:B------:R-:W-:Y:S02]  /*11580*/  SHF.R.U32.HI R5, RZ, 0x10, R178 ;  /* 0x00000010ff057819 */ /* 0x000fe400000116b2 */
[----:B------:R-:W-:Y:S01]  /*11590*/  LOP3.LUT R4, R179, R194, R174, 0x96, !PT ;  /* 0x000000c2b3047212 */ /* 0x000fe200078e96ae */
[----:B------:R-:W-:Y:S01]  /*115a0*/  FFMA.FTZ R179, R197, UR19, -R56 ;  /* 0x00000013c5b37c23 */ /* 0x000fe20008010838 */
[----:B------:R-:W-:Y:S01]  /*115b0*/  SHF.R.U32.HI R7, RZ, 0x18, R178 ;  /* 0x00000018ff077819 */ /* 0x000fe200000116b2 */
[----:B------:R-:W-:Y:S01]  /*115c0*/  FFMA.FTZ R178, R199, UR19, -R56 ;  /* 0x00000013c7b27c23 */ /* 0x000fe20008010838 */
[----:B------:R-:W-:-:S02]  /*115d0*/  PRMT R181, R181, 0x5410, R6 ;  /* 0x00005410b5b57816 */ /* 0x000fc40000000006 */
[----:B------:R-:W-:Y:S02]  /*115e0*/  LOP3.LUT R6, R5, 0xff, RZ, 0xc0, !PT ;  /* 0x000000ff05067812 */ /* 0x000fe400078ec0ff */
[----:B------:R-:W-:Y:S01]  /*115f0*/  LOP3.LUT R5, R4, 0xffff, RZ, 0xc0, !PT ;  /* 0x0000ffff04057812 */ /* 0x000fe200078ec0ff */
[----:B------:R-:W-:Y:S01]  /*11600*/  FFMA.FTZ R177, R193, UR19, -R61 ;  /* 0x00000013c1b17c23 */ /* 0x000fe2000801083d */
[----:B------:R-:W-:Y:S01]  /*11610*/  PRMT R7, R6, 0x5410, R7 ;  /* 0x0000541006077816 */ /* 0x000fe20000000007 */
[----:B------:R-:W-:Y:S01]  /*11620*/  FFMA.FTZ R174, R192, UR19, -R61 ;  /* 0x00000013c0ae7c23 */ /* 0x000fe2000801083d */
[----:B------:R-:W-:Y:S01]  /*11630*/  MUFU.EX2 R178, R178 ;  /* 0x000000b200b27308 */ /* 0x000fe20000000800 */
[----:B------:R-:W-:Y:S02]  /*11640*/  SHF.R.U32.HI R6, RZ, 0x10, R4 ;  /* 0x00000010ff067819 */ /* 0x000fe40000011604 */
[----:B------:R-:W-:Y:S02]  /*11650*/  SHF.R.U32.HI R180, RZ, 0x8, R5 ;  /* 0x00000008ffb47819 */ /* 0x000fe40000011605 */
[----:B------:R-:W-:-:S03]  /*11660*/  LOP3.LUT R183, R4, 0xff, RZ, 0xc0, !PT ;  /* 0x000000ff04b77812 */ /* 0x000fc600078ec0ff */
[----:B------:R-:W2:Y:S01]  /*11670*/  MUFU.EX2 R179, R179 ;  /* 0x000000b300b37308 */ /* 0x000ea20000000800 */
[----:B------:R-:W-:Y:S02]  /*11680*/  LOP3.LUT R5, R6, 0xff, RZ, 0xc0, !PT ;  /* 0x000000ff06057812 */ /* 0x000fe400078ec0ff */
[----:B------:R-:W-:Y:S02]  /*11690*/  PRMT R183, R183, 0x5410, R180 ;  /* 0x00005410b7b77816 */ /* 0x000fe400000000b4 */
[----:B------:R-:W-:-:S03]  /*116a0*/  HSET2.LE.AND R6, R181, R54, PT ;  /* 0x00000036b5067233 */ /* 0x000fc60003803000 */
[----:B------:R-:W-:Y:S01]  /*116b0*/  MUFU.EX2 R175, R175 ;  /* 0x000000af00af7308 */ /* 0x000fe20000000800 */
[----:B------:R-:W-:-:S07]  /*116c0*/  SHF.R.U32.HI R4, RZ, 0x18, R4 ;  /* 0x00000018ff047819 */ /* 0x000fce0000011604 */
[----:B------:R-:W-:Y:S08]  /*116d0*/  MUFU.EX2 R176, R176 ;  /* 0x000000b000b07308 */ /* 0x000ff00000000800 */
[----:B------:R-:W-:Y:S08]  /*116e0*/  MUFU.EX2 R177, R177 ;  /* 0x000000b100b17308 */ /* 0x000ff00000000800 */
[----:B------:R-:W3:Y:S08]  /*116f0*/  MUFU.EX2 R174, R174 ;  /* 0x000000ae00ae7308 */ /* 0x000ef00000000800 */
[----:B------:R-:W-:Y:S08]  /*11700*/  MUFU.EX2 R180, R203 ;  /* 0x000000cb00b47308 */ /* 0x000ff00000000800 */
[----:B------:R-:W4:Y:S01]  /*11710*/  MUFU.EX2 R181, R201 ;  /* 0x000000c900b57308 */ /* 0x000f220000000800 */
[----:B------:R-:W-:-:S02]  /*11720*/  PRMT R5, R5, 0x5410, R4 ;  /* 0x0000541005057816 */ /* 0x000fc40000000004 */
[--C-:B------:R-:W-:Y:S02]  /*11730*/  HSET2.LE.AND R7, R7, R54.reuse, PT ;  /* 0x0000003607077233 */ /* 0x100fe40003803000 */
[----:B--2---:R-:W-:Y:S02]  /*11740*/  F2FP.BF16.F32.PACK_AB R4, R179, R178 ;  /* 0x000000b2b304723e */ /* 0x004fe400000010ff */
[--C-:B------:R-:W-:Y:S02]  /*11750*/  HSET2.LE.AND R5, R5, R54.reuse, PT ;  /* 0x0000003605057233 */ /* 0x100fe40003803000 */
[----:B------:R-:W-:Y:S02]  /*11760*/  LOP3.LUT R7, R7, R4, RZ, 0xc0, !PT ;  /* 0x0000000407077212 */ /* 0x000fe400078ec0ff */
[----:B------:R-:W-:Y:S02]  /*11770*/  HSET2.LE.AND R4, R183, R54, PT ;  /* 0x00000036b7047233 */ /* 0x000fe40003803000 */
[----:B---3--:R-:W-:-:S02]  /*11780*/  F2FP.BF16.F32.PACK_AB R193, R174, R177 ;  /* 0x000000b1aec1723e */ /* 0x008fc400000010ff */
[----:B------:R-:W-:Y:S02]  /*11790*/  F2FP.BF16.F32.PACK_AB R183, R176, R175 ;  /* 0x000000afb0b7723e */ /* 0x000fe400000010ff */
[----:B----4-:R-:W-:Y:S01]  /*117a0*/  F2FP.BF16.F32.PACK_AB R184, R181, R180 ;  /* 0x000000b4b5b8723e */ /* 0x010fe200000010ff */
[----:B------:R-:W-:Y:S01]  /*117b0*/  IMAD.WIDE.U32 R244, R244, -0x2daee0ad, RZ ;  /* 0xd2511f53f4f47825 */ /* 0x000fe200078e00ff */
[----:B------:R-:W-:Y:S02]  /*117c0*/  LOP3.LUT R6, R6, R193, RZ, 0xc0, !PT ;  /* 0x000000c106067212 */ /* 0x000fe400078ec0ff */
[----:B------:R-:W-:Y:S02]  /*117d0*/  LOP3.LUT R4, R4, R183, RZ, 0xc0, !PT ;  /* 0x000000b704047212 */ /* 0x000fe400078ec0ff */
[----:B------:R-:W-:Y:S01]  /*117e0*/  LOP3.LUT R5, R5, R184, RZ, 0xc0, !PT ;  /* 0x000000b805057212 */ /* 0x000fe200078ec0ff */
[----:B------:R-:W-:Y:S01]  /*117f0*/  FFMA.FTZ R184, R243, R63, R60 ;  /* 0x0000003ff3b87223 */ /* 0x000fe2000001003c */
[----:B------:R-:W-:Y:S01]  /*11800*/  LOP3.LUT R226, R245, R226, R212, 0x96, !PT ;  /* 0x000000e2f5e27212 */ /* 0x000fe200078e96d4 */
[----:B------:R-:W-:-:S02]  /*11810*/  FFMA.FTZ R62, R65, UR19, -R67 ;  /* 0x00000013413e7c23 */ /* 0x000fc40008010843 */
[----:B------:R-:W-:Y:S02]  /*11820*/  FADD.FTZ R53, R53, R184 ;  /* 0x000000b835357221 */ /* 0x000fe40000010000 */
[----:B------:R-:W-:Y:S01]  /*11830*/  HMMA.16816.F32.BF16 R112, R4, R12, R112 ;  /* 0x0000000c0470723c */ /* 0x000fe20000041870 */
[----:B------:R-:W-:Y:S01]  /*11840*/  LOP3.LUT R194, R195, R228, R217, 0x96, !PT ;  /* 0x000000e4c3c27212 */ /* 0x000fe200078e96d9 */
[----:B------:R-:W-:Y:S01]  /*11850*/  FADD.FTZ R44, R44, R53 ;  /* 0x000000352c2c7221 */ /* 0x000fe20000010000 */
[----:B------:R-:W-:-:S04]  /*11860*/  LOP3.LUT R67, R226, 0xff, RZ, 0xc0, !PT ;  /* 0x000000ffe2437812 */ /* 0x000fc800078ec0ff */
[----:B------:R-:W-:-:S04]  /*11870*/  LOP3.LUT R12, R226, 0xffff, RZ, 0xc0, !PT ;  /* 0x0000ffffe20c7812 */ /* 0x000fc800078ec0ff */
[----:B------:R-:W-:Y:S01]  /*11880*/  SHF.R.U32.HI R12, RZ, 0x8, R12 ;  /* 0x00000008ff0c7819 */ /* 0x000fe2000001160c */
[----:B------:R-:W-:-:S04]  /*11890*/  IMAD.WIDE.U32 R194, R194, -0x2daee0ad, RZ ;  /* 0xd2511f53c2c27825 */ /* 0x000fc800078e00ff */
[----:B------:R-:W-:Y:S01]  /*118a0*/  FADD.FTZ R44, R43, R44 ;  /* 0x0000002c2b2c7221 */ /* 0x000fe20000010000 */
[----:B------:R-:W-:Y:S01]  /*118b0*/  PRMT R67, R67, 0x5410, R12 ;  /* 0x0000541043437816 */ /* 0x000fe2000000000c */
[----:B------:R-:W-:Y:S01]  /*118c0*/  FADD.FTZ R38, R38, R39 ;  /* 0x0000002726267221 */ /* 0x000fe20000010000 */
[----:B------:R2:W-:Y:S01]  /*118d0*/  MUFU.EX2 R65, R66 ;  /* 0x0000004200417308 */ /* 0x0005e20000000800 */
[----:B------:R-:W-:Y:S01]  /*118e0*/  FADD.FTZ R45, R45, R46 ;  /* 0x0000002e2d2d7221 */ /* 0x000fe20000010000 */
[----:B------:R-:W-:Y:S01]  /*118f0*/  FFMA.FTZ R183, R32, UR19, -R61 ;  /* 0x0000001320b77c23 */ /* 0x000fe2000801083d */
[----:B------:R-:W-:Y:S01]  /*11900*/  HMMA.16816.F32.BF16 R144, R4, R18, R144 ;  /* 0x000000120490723c */ /* 0x000fe20000041890 */
[----:B------:R-:W-:Y:S01]  /*11910*/  HSET2.LE.AND R32, R67, R54, PT ;  /* 0x0000003643207233 */ /* 0x000fe20003803000 */
[----:B------:R-:W-:-:S03]  /*11920*/  FADD.FTZ R211, R211, R44 ;  /* 0x0000002cd3d37221 */ /* 0x000fc60000010000 */
[----:B------:R-:W3:Y:S01]  /*11930*/  MUFU.EX2 R62, R62 ;  /* 0x0000003e003e7308 */ /* 0x000ee20000000800 */
[----:B------:R-:W-:Y:S01]  /*11940*/  SHF.R.U32.HI R67, RZ, 0x10, R194 ;  /* 0x00000010ff437819 */ /* 0x000fe200000116c2 */
[----:B------:R-:W-:Y:S01]  /*11950*/  FADD.FTZ R207, R207, R38 ;  /* 0x00000026cfcf7221 */ /* 0x000fe20000010000 */
[----:B------:R-:W-:Y:S01]  /*11960*/  SHF.R.U32.HI R19, RZ, 0x10, R244 ;  /* 0x00000010ff137819 */ /* 0x000fe200000116f4 */
[C---:B------:R-:W-:Y:S01]  /*11970*/  HMMA.16816.F32.BF16 R160, R4.reuse, R28, R160 ;  /* 0x0000001c04a0723c */ /* 0x040fe200000418a0 */
[----:B------:R-:W-:Y:S01]  /*11980*/  LOP3.LUT R182, R195, R182, R212, 0x96, !PT ;  /* 0x000000b6c3b67212 */ /* 0x000fe200078e96d4 */
[----:B------:R-:W-:Y:S01]  /*11990*/  FADD.FTZ R196, R196, R45 ;  /* 0x0000002dc4c47221 */ /* 0x000fe20000010000 */
[--C-:B------:R-:W-:Y:S01]  /*119a0*/  FFMA.FTZ R192, R37, UR19, -R56.reuse ;  /* 0x0000001325c07c23 */ /* 0x100fe20008010838 */
[----:B------:R-:W-:Y:S02]  /*119b0*/  FFMA.FTZ R37, R41, UR19, -R56 ;  /* 0x0000001329257c23 */ /* 0x000fe40008010838 */
[----:B------:R-:W-:Y:S01]  /*119c0*/  HMMA.16816.F32.BF16 R148, R4, R30, R148 ;  /* 0x0000001e0494723c */ /* 0x000fe20000041894 */
[----:B------:R-:W-:Y:S01]  /*119d0*/  FADD.FTZ R204, R204, R211 ;  /* 0x000000d3cccc7221 */ /* 0x000fe20000010000 */
[----:B------:R-:W4:Y:S01]  /*119e0*/  MUFU.EX2 R173, R173 ;  /* 0x000000ad00ad7308 */ /* 0x000f220000000800 */
[----:B------:R-:W-:-:S03]  /*119f0*/  LOP3.LUT R13, R19, 0xff, RZ, 0xc0, !PT ;  /* 0x000000ff130d7812 */ /* 0x000fc600078ec0ff */
[----:B------:R-:W-:Y:S01]  /*11a00*/  HMMA.16816.F32.BF16 R68, R4, R24, R68 ;  /* 0x000000180444723c */ /* 0x000fe20000041844 */
[----:B------:R-:W-:Y:S01]  /*11a10*/  FADD.FTZ R200, R200, R207 ;  /* 0x000000cfc8c87221 */ /* 0x000fe20000010000 */
[----:B------:R-:W-:-:S04]  /*11a20*/  FADD.FTZ R191, R191, R196 ;  /* 0x000000c4bfbf7221 */ /* 0x000fc80000010000 */
[C---:B------:R-:W-:Y:S06]  /*11a30*/  HMMA.16816.F32.BF16 R80, R4.reuse, R26, R80 ;  /* 0x0000001a0450723c */ /* 0x040fec0000041850 */
[C---:B------:R-:W-:Y:S06]  /*11a40*/  HMMA.16816.F32.BF16 R84, R4.reuse, R20, R84 ;  /* 0x000000140454723c */ /* 0x040fec0000041854 */
[C---:B------:R-:W-:Y:S06]  /*11a50*/  HMMA.16816.F32.BF16 R96, R4.reuse, R22, R96 ;  /* 0x000000160460723c */ /* 0x040fec0000041860 */
[C---:B------:R-:W-:Y:S06]  /*11a60*/  HMMA.16816.F32.BF16 R100, R4.reuse, R16, R100 ;  /* 0x000000100464723c */ /* 0x040fec0000041864 */
[----:B------:R-:W-:Y:S01]  /*11a70*/  HMMA.16816.F32.BF16 R120, R4, R14, R120 ;  /* 0x0000000e0478723c */ /* 0x000fe20000041878 */
[----:B------:R-:W-:-:S05]  /*11a80*/  SHF.R.U32.HI R16, RZ, 0x18, R244 ;  /* 0x00000018ff107819 */ /* 0x000fca00000116f4 */
[C---:B------:R-:W-:Y:S06]  /*11a90*/  HMMA.16816.F32.BF16 R136, R4.reuse, R8, R136 ;  /* 0x000000080488723c */ /* 0x040fec0000041888 */
[----:B------:R-:W-:Y:S01]  /*11aa0*/  HMMA.16816.F32.BF16 R128, R4, R10, R128 ;  /* 0x0000000a0480723c */ /* 0x000fe20000041880 */
[----:B------:R-:W1:Y:S01]  /*11ab0*/  LDSM.16.MT88.4 R4, [R170+0xbc00] ;  /* 0x00bc0000aa04783b */ /* 0x000e620000004200 */
[----:B------:R3:W-:Y:S01]  /*11ac0*/  MUFU.EX2 R63, R183 ;  /* 0x000000b7003f7308 */ /* 0x0007e20000000800 */
[----:B------:R-:W-:Y:S01]  /*11ad0*/  FADD.FTZ R209, R209, R204 ;  /* 0x000000ccd1d17221 */ /* 0x000fe20000010000 */
[----:B------:R-:W-:Y:S01]  /*11ae0*/  LOP3.LUT R18, R244, 0xffff, RZ, 0xc0, !PT ;  /* 0x0000fffff4127812 */ /* 0x000fe200078ec0ff */
[--C-:B--2---:R-:W-:Y:S01]  /*11af0*/  FFMA.FTZ R66, R35, UR19, -R61.reuse ;  /* 0x0000001323427c23 */ /* 0x104fe2000801083d */
[----:B------:R-:W-:Y:S01]  /*11b00*/  SHF.R.U32.HI R19, RZ, 0x10, R226 ;  /* 0x00000010ff137819 */ /* 0x000fe200000116e2 */
[----:B------:R-:W-:Y:S01]  /*11b10*/  FFMA.FTZ R10, R36, UR19, -R56 ;  /* 0x00000013240a7c23 */ /* 0x000fe20008010838 */
[----:B------:R-:W-:Y:S01]  /*11b20*/  LOP3.LUT R56, R67, 0xff, RZ, 0xc0, !PT ;  /* 0x000000ff43387812 */ /* 0x000fe200078ec0ff */
[----:B------:R-:W-:Y:S01]  /*11b30*/  FADD.FTZ R205, R205, R200 ;  /* 0x000000c8cdcd7221 */ /* 0x000fe20000010000 */
[C---:B------:R-:W-:Y:S01]  /*11b40*/  LOP3.LUT R67, R182.reuse, 0xffff, RZ, 0xc0, !PT ;  /* 0x0000ffffb6437812 */ /* 0x040fe200078ec0ff */
[----:B------:R2:W-:Y:S01]  /*11b50*/  MUFU.EX2 R36, R192 ;  /* 0x000000c000247308 */ /* 0x0005e20000000800 */
[----:B------:R-:W-:Y:S01]  /*11b60*/  PRMT R13, R13, 0x5410, R16 ;  /* 0x000054100d0d7816 */ /* 0x000fe20000000010 */
[----:B------:R-:W-:Y:S01]  /*11b70*/  FFMA.FTZ R12, R33, UR19, -R61 ;  /* 0x00000013210c7c23 */ /* 0x000fe2000801083d */
[----:B------:R-:W-:Y:S01]  /*11b80*/  LOP3.LUT R41, R182, 0xff, RZ, 0xc0, !PT ;  /* 0x000000ffb6297812 */ /* 0x000fe200078ec0ff */
[----:B------:R-:W-:Y:S01]  /*11b90*/  FADD.FTZ R190, R190, R191 ;  /* 0x000000bfbebe7221 */ /* 0x000fe20000010000 */
[----:B------:R-:W-:Y:S01]  /*11ba0*/  FADD.FTZ R202, R202, R209 ;  /* 0x000000d1caca7221 */ /* 0x000fe20000010000 */
[----:B------:R-:W-:Y:S01]  /*11bb0*/  FADD.FTZ R49, R48, R49 ;  /* 0x0000003130317221 */ /* 0x000fe20000010000 */
[----:B------:R-:W1:Y:S01]  /*11bc0*/  LDSM.16.MT88.4 R28, [R221+0x9c00] ;  /* 0x009c0000dd1c783b */ /* 0x000e620000004200 */
[----:B---3--:R-:W-:Y:S01]  /*11bd0*/  SHF.R.U32.HI R183, RZ, 0x10, R182 ;  /* 0x00000010ffb77819 */ /* 0x008fe200000116b6 */
[----:B------:R-:W-:Y:S01]  /*11be0*/  FADD.FTZ R205, R198, R205 ;  /* 0x000000cdc6cd7221 */ /* 0x000fe20000010000 */
[----:B------:R-:W-:Y:S01]  /*11bf0*/  LOP3.LUT R17, R244, 0xff, RZ, 0xc0, !PT ;  /* 0x000000fff4117812 */ /* 0x000fe200078ec0ff */
[----:B------:R3:W-:Y:S01]  /*11c00*/  MUFU.EX2 R61, R34 ;  /* 0x00000022003d7308 */ /* 0x0007e20000000800 */
[----:B------:R-:W-:Y:S01]  /*11c10*/  SHF.R.U32.HI R18, RZ, 0x8, R18 ;  /* 0x00000008ff127819 */ /* 0x000fe20000011612 */
[----:B------:R-:W-:Y:S01]  /*11c20*/  FADD.FTZ R190, R189, R190 ;  /* 0x000000bebdbe7221 */ /* 0x000fe20000010000 */
[----:B------:R-:W-:Y:S01]  /*11c30*/  SHF.R.U32.HI R226, RZ, 0x18, R226 ;  /* 0x00000018ffe27819 */ /* 0x000fe200000116e2 */
[----:B------:R-:W1:Y:S01]  /*11c40*/  LDSM.16.MT88.4 R24, [R170+0x9c00] ;  /* 0x009c0000aa18783b */ /* 0x000e620000004200 */
[----:B--2---:R-:W-:-:S02]  /*11c50*/  SHF.R.U32.HI R192, RZ, 0x8, R67 ;  /* 0x00000008ffc07819 */ /* 0x004fc40000011643 */
[----:B------:R-:W-:Y:S01]  /*11c60*/  LOP3.LUT R19, R19, 0xff, RZ, 0xc0, !PT ;  /* 0x000000ff13137812 */ /* 0x000fe200078ec0ff */
[----:B------:R2:W2:Y:S01]  /*11c70*/  MUFU.EX2 R60, R12 ;  /* 0x0000000c003c7308 */ /* 0x0004a20000000800 */
[----:B------:R-:W-:Y:S01]  /*11c80*/  LOP3.LUT R67, R183, 0xff, RZ, 0xc0, !PT ;  /* 0x000000ffb7437812 */ /* 0x000fe200078ec0ff */
[----:B------:R-:W1:Y:S01]  /*11c90*/  LDSM.16.MT88.4 R20, [R221+0xac00] ;  /* 0x00ac0000dd14783b */ /* 0x000e620000004200 */
[----:B------:R-:W-:Y:S02]  /*11ca0*/  HSET2.LE.AND R13, R13, R54, PT ;  /* 0x000000360d0d7233 */ /* 0x000fe40003803000 */
[----:B------:R-:W-:Y:S01]  /*11cb0*/  PRMT R183, R41, 0x5410, R192 ;  /* 0x0000541029b77816 */ /* 0x000fe200000000c0 */
[----:B------:R-:W-:Y:S01]  /*11cc0*/  FADD.FTZ R175, R175, R202 ;  /* 0x000000caafaf7221 */ /* 0x000fe20000010000 */
[----:B------:R-:W-:Y:S01]  /*11cd0*/  F2FP.BF16.F32.PACK_AB R8, R62, R65 ;  /* 0x000000413e08723e */ /* 0x000fe200000010ff */
[----:B------:R-:W2:Y:S01]  /*11ce0*/  MUFU.EX2 R66, R66 ;  /* 0x0000004200427308 */ /* 0x000ea20000000800 */
[----:B------:R-:W-:Y:S01]  /*11cf0*/  F2FP.BF16.F32.PACK_AB R9, R166, R165 ;  /* 0x000000a5a609723e */ /* 0x000fe200000010ff */
[----:B------:R-:W-:Y:S01]  /*11d00*/  FADD.FTZ R180, R180, R205 ;  /* 0x000000cdb4b47221 */ /* 0x000fe20000010000 */
[----:B------:R-:W-:Y:S01]  /*11d10*/  LOP3.LUT R11, R194, 0xffff, RZ, 0xc0, !PT ;  /* 0x0000ffffc20b7812 */ /* 0x000fe200078ec0ff */
[----:B------:R-:W-:Y:S01]  /*11d20*/  FADD.FTZ R213, R213, R190 ;  /* 0x000000bed5d57221 */ /* 0x000fe20000010000 */
[----:B------:R-:W-:-:S03]  /*11d30*/  PRMT R17, R17, 0x5410, R18 ;  /* 0x0000541011117816 */ /* 0x000fc60000000012 */
[----:B------:R-:W1:Y:S01]  /*11d40*/  MUFU.EX2 R37, R37 ;  /* 0x0000002500257308 */ /* 0x000e620000000800 */
[----:B------:R-:W-:Y:S01]  /*11d50*/  PRMT R19, R19, 0x5410, R226 ;  /* 0x0000541013137816 */ /* 0x000fe200000000e2 */
[----:B------:R-:W-:Y:S01]  /*11d60*/  FADD.FTZ R176, R176, R175 ;  /* 0x000000afb0b07221 */ /* 0x000fe20000010000 */
[----:B------:R-:W-:-:S05]  /*11d70*/  LOP3.LUT R35, R13, R8, RZ, 0xc0, !PT ;  /* 0x000000080d237212 */ /* 0x000fca00078ec0ff */
[----:B------:R-:W1:Y:S01]  /*11d80*/  MUFU.EX2 R41, R10 ;  /* 0x0000000a00297308 */ /* 0x000e620000000800 */
[----:B------:R-:W-:Y:S01]  /*11d90*/  LOP3.LUT R32, R32, R9, RZ, 0xc0, !PT ;  /* 0x0000000920207212 */ /* 0x000fe200078ec0ff */
[----:B------:R-:W-:Y:S01]  /*11da0*/  FADD.FTZ R181, R181, R180 ;  /* 0x000000b4b5b57221 */ /* 0x000fe20000010000 */
[----:B------:R-:W-:Y:S02]  /*11db0*/  LOP3.LUT R8, R194, 0xff, RZ, 0xc0, !PT ;  /* 0x000000ffc2087812 */ /* 0x000fe400078ec0ff */
[----:B------:R-:W-:Y:S01]  /*11dc0*/  SHF.R.U32.HI R11, RZ, 0x8, R11 ;  /* 0x00000008ff0b7819 */ /* 0x000fe2000001160b */
[----:B------:R-:W-:Y:S01]  /*11dd0*/  FADD.FTZ R214, R214, R213 ;  /* 0x000000d5d6d67221 */ /* 0x000fe20000010000 */
[----:B------:R-:W-:Y:S02]  /*11de0*/  SHF.R.U32.HI R9, RZ, 0x18, R194 ;  /* 0x00000018ff097819 */ /* 0x000fe400000116c2 */
[--C-:B------:R-:W-:Y:S02]  /*11df0*/  HSET2.LE.AND R17, R17, R54.reuse, PT ;  /* 0x0000003611117233 */ /* 0x100fe40003803000 */
[----:B------:R-:W-:-:S02]  /*11e00*/  HSET2.LE.AND R19, R19, R54, PT ;  /* 0x0000003613137233 */ /* 0x000fc40003803000 */
[----:B----4-:R-:W-:Y:S02]  /*11e10*/  F2FP.BF16.F32.PACK_AB R14, R173, R64 ;  /* 0x00000040ad0e723e */ /* 0x010fe400000010ff */
[----:B------:R-:W-:Y:S01]  /*11e20*/  SHF.R.U32.HI R182, RZ, 0x18, R182 ;  /* 0x00000018ffb67819 */ /* 0x000fe200000116b6 */
[----:B------:R-:W-:Y:S01]  /*11e30*/  FADD.FTZ R177, R177, R176 ;  /* 0x000000b0b1b17221 */ /* 0x000fe20000010000 */
[----:B---3--:R-:W-:Y:S01]  /*11e40*/  F2FP.BF16.F32.PACK_AB R34, R172, R167 ;  /* 0x000000a7ac22723e */ /* 0x008fe200000010ff */
[----:B------:R-:W-:Y:S01]  /*11e50*/  FADD.FTZ R178, R178, R181 ;  /* 0x000000b5b2b27221 */ /* 0x000fe20000010000 */
[----:B------:R-:W-:Y:S01]  /*11e60*/  PRMT R11, R8, 0x5410, R11 ;  /* 0x00005410080b7816 */ /* 0x000fe2000000000b */
[----:B------:R-:W-:Y:S01]  /*11e70*/  FADD.FTZ R215, R215, R214 ;  /* 0x000000d6d7d77221 */ /* 0x000fe20000010000 */
[----:B------:R-:W-:Y:S01]  /*11e80*/  PRMT R9, R56, 0x5410, R9 ;  /* 0x0000541038097816 */ /* 0x000fe20000000009 */
[----:B------:R-:W-:Y:S01]  /*11e90*/  FADD.FTZ R188, R188, R49 ;  /* 0x00000031bcbc7221 */ /* 0x000fe20000010000 */
[----:B------:R-:W-:Y:S01]  /*11ea0*/  PRMT R67, R67, 0x5410, R182 ;  /* 0x0000541043437816 */ /* 0x000fe200000000b6 */
[----:B------:R-:W-:Y:S01]  /*11eb0*/  FADD.FTZ R174, R174, R177 ;  /* 0x000000b1aeae7221 */ /* 0x000fe20000010000 */
[----:B------:R-:W-:-:S02]  /*11ec0*/  LOP3.LUT R33, R19, R14, RZ, 0xc0, !PT ;  /* 0x0000000e13217212 */ /* 0x000fc400078ec0ff */
[----:B------:R-:W-:Y:S01]  /*11ed0*/  LOP3.LUT R34, R17, R34, RZ, 0xc0, !PT ;  /* 0x0000002211227212 */ /* 0x000fe200078ec0ff */
[----:B--2---:R-:W-:Y:S01]  /*11ee0*/  LDSM.16.MT88.4 R12, [R221+0xbc00] ;  /* 0x00bc0000dd0c783b */ /* 0x004fe20000004200 */
[--C-:B------:R-:W-:Y:S01]  /*11ef0*/  HSET2.LE.AND R56, R11, R54.reuse, PT ;  /* 0x000000360b387233 */ /* 0x100fe20003803000 */
[----:B------:R-:W-:Y:S02]  /*11f00*/  FADD.FTZ R179, R179, R178 ;  /* 0x000000b2b3b37221 */ /* 0x000fe40000010000 */
[----:B------:R-:W2:Y:S01]  /*11f10*/  LDSM.16.MT88.4 R16, [R170+0xac00] ;  /* 0x00ac0000aa10783b */ /* 0x000ea20000004200 */
[--C-:B------:R-:W-:Y:S01]  /*11f20*/  HSET2.LE.AND R11, R9, R54.reuse, PT ;  /* 0x00000036090b7233 */ /* 0x100fe20003803000 */
[----:B------:R-:W-:Y:S01]  /*11f30*/  FADD.FTZ R218, R218, R215 ;  /* 0x000000d7dada7221 */ /* 0x000fe20000010000 */
[--C-:B------:R-:W-:Y:S01]  /*11f40*/  HSET2.LE.AND R8, R183, R54.reuse, PT ;  /* 0x00000036b7087233 */ /* 0x100fe20003803000 */
[----:B------:R-:W-:Y:S01]  /*11f50*/  FADD.FTZ R187, R187, R188 ;  /* 0x000000bcbbbb7221 */ /* 0x000fe20000010000 */
[----:B------:R-:W-:-:S02]  /*11f60*/  HSET2.LE.AND R9, R67, R54, PT ;  /* 0x0000003643097233 */ /* 0x000fc40003803000 */
        /* <DEDUP_REMOVED lines=19> */
[----:B------:R-:W-:Y:S01]  /*120a0*/  HMMA.16816.F32.BF16 R132, R32, R6, R132 ;  /* 0x000000062084723c */ /* 0x000fe20000041884 */
[----:B------:R-:W-:-:S05]  /*120b0*/  FADD.FTZ R216, R216, R185 ;  /* 0x000000b9d8d87221 */ /* 0x000fca0000010000 */
[----:B------:R-:W-:Y:S01]  /*120c0*/  HMMA.16816.F32.BF16 R128, R8, R6, R128 ;  /* 0x000000060880723c */ /* 0x000fe20000041880 */
[----:B------:R-:W-:-:S05]  /*120d0*/  FADD.FTZ R219, R219, R216 ;  /* 0x000000d8dbdb7221 */ /* 0x000fca0000010000 */
[----:B------:R-:W-:Y:S01]  /*120e0*/  HMMA.16816.F32.BF16 R124, R32, R4, R124 ;  /* 0x00000004207c723c */ /* 0x000fe2000004187c */
[----:B------:R-:W-:-:S05]  /*120f0*/  FADD.FTZ R6, R66, R63 ;  /* 0x0000003f42067221 */ /* 0x000fca0000010000 */
[----:B------:R-:W-:Y:S01]  /*12100*/  HMMA.16816.F32.BF16 R136, R8, R4, R136 ;  /* 0x000000040888723c */ /* 0x000fe20000041888 */
[----:B------:R1:W-:Y:S06]  /*12110*/  STL [R1+0x10], R6 ;  /* 0x0000100601007387 */ /* 0x0003ec0000100800 */
[----:B------:R-:W-:Y:S01]  /*12120*/  FADD.FTZ R5, R37, R36 ;  /* 0x0000002425057221 */ /* 0x000fe20000010000 */
[----:B------:R-:W-:Y:S01]  /*12130*/  FADD.FTZ R4, R172, R167 ;  /* 0x000000a7ac047221 */ /* 0x000fe20000010000 */
[----:B------:R-:W-:-:S03]  /*12140*/  FADD.FTZ R208, R208, R219 ;  /* 0x000000dbd0d07221 */ /* 0x000fc60000010000 */
[----:B------:R1:W-:Y:S04]  /*12150*/  STL [R1+0xc], R5 ;  /* 0x00000c0501007387 */ /* 0x0003e80000100800 */
[----:B------:R1:W-:Y:S01]  /*12160*/  STL [R1+0x8], R4 ;  /* 0x0000080401007387 */ /* 0x0003e20000100800 */
[----:B------:R-:W-:-:S04]  /*12170*/  FADD.FTZ R227, R227, R208 ;  /* 0x000000d0e3e37221 */ /* 0x000fc80000010000 */
[----:B------:R-:W-:-:S04]  /*12180*/  FADD.FTZ R64, R64, R227 ;  /* 0x000000e340407221 */ /* 0x000fc80000010000 */
[----:B------:R-:W-:Y:S01]  /*12190*/  FADD.FTZ R64, R173, R64 ;  /* 0x00000040ad407221 */ /* 0x000fe20000010000 */
[----:B------:R-:W-:Y:S01]  /*121a0*/  HMMA.16816.F32.BF16 R156, R32, R28, R156 ;  /* 0x0000001c209c723c */ /* 0x000fe2000004189c */
[----:B------:R-:W-:Y:S02]  /*121b0*/  @UP0 UIADD3 UR20, UR20, -0x4, URZ ;  /* 0xfffffffc14140890 */ /* 0x000fe4000fffe03f */
[----:B------:R-:W-:-:S03]  /*121c0*/  FADD.FTZ R65, R65, R64 ;  /* 0x0000004041417221 */ /* 0x000fc60000010000 */
[----:B------:R-:W-:Y:S01]  /*121d0*/  HMMA.16816.F32.BF16 R152, R32, R30, R152 ;  /* 0x0000001e2098723c */ /* 0x000fe20000041898 */
[----:B------:R-:W-:-:S05]  /*121e0*/  FADD.FTZ R252, R62, R65 ;  /* 0x000000413efc7221 */ /* 0x000fca0000010000 */
[C---:B------:R-:W-:Y:S06]  /*121f0*/  HMMA.16816.F32.BF16 R72, R32.reuse, R24, R72 ;  /* 0x000000182048723c */ /* 0x040fec0000041848 */
[C---:B------:R-:W-:Y:S06]  /*12200*/  HMMA.16816.F32.BF16 R76, R32.reuse, R26, R76 ;  /* 0x0000001a204c723c */ /* 0x040fec000004184c */
[C---:B------:R-:W-:Y:S06]  /*12210*/  HMMA.16816.F32.BF16 R88, R32.reuse, R20, R88 ;  /* 0x000000142058723c */ /* 0x040fec0000041858 */
[C---:B------:R-:W-:Y:S06]  /*12220*/  HMMA.16816.F32.BF16 R92, R32.reuse, R22, R92 ;  /* 0x00000016205c723c */ /* 0x040fec000004185c */
[C---:B--2---:R-:W-:Y:S06]  /*12230*/  HMMA.16816.F32.BF16 R104, R32.reuse, R16, R104 ;  /* 0x000000102068723c */ /* 0x044fec0000041868 */
        /* <DEDUP_REMOVED lines=15> */
.L_x_501:
[----:B------:R-:W-:-:S12]  /*12330*/  UIADD3 UR20, UR21, -0x1, URZ ;  /* 0xffffffff15147890 */ /* 0x000fd8000fffe03f */
.L_x_508:
[----:B------:R-:W-:-:S13]  /*12340*/  ISETP.LE.AND P0, PT, RZ, UR20, PT ;  /* 0x00000014ff007c0c */ /* 0x000fda000bf03270 */
[----:B------:R-:W-:Y:S05]  /*12350*/  @!P0 BRA `(.L_x_509) ;  /* 0x0000005000148947 */ /* 0x000fea0003800000 */
[----:B------:R-:W2:Y:S01]  /*12360*/  LDL.LU.64 R6, [R1+0x18] ;  /* 0x0000180001067983 */ /* 0x000ea20000300a00 */
[----:B------:R-:W-:Y:S01]  /*12370*/  ULDC UR4, c[0x0][0x2d0] ;  /* 0x0000b40000047ab9 */ /* 0x000fe20000000800 */
[----:B------:R-:W-:Y:S01]  /*12380*/  MOV R166, R3 ;  /* 0x0000000300a67202 */ /* 0x000fe20000000f00 */
[----:B------:R-:W-:Y:S01]  /*12390*/  IMAD.MOV.U32 R165, RZ, RZ, R2 ;  /* 0x000000ffffa57224 */ /* 0x000fe200078e0002 */
[----:B------:R-:W3:Y:S01]  /*123a0*/  LDL.LU.64 R4, [R1] ;  /* 0x0000000001047983 */ /* 0x000ee20000300a00 */
[----:B------:R-:W-:Y:S01]  /*123b0*/  ISETP.GE.AND P4, PT, R236, UR4, PT ;  /* 0x00000004ec007c0c */ /* 0x000fe2000bf86270 */
[----:B------:R-:W-:Y:S01]  /*123c0*/  IMAD.WIDE.U32 R248, R242, -0x326172a9, RZ ;  /* 0xcd9e8d57f2f87825 */ /* 0x000fe200078e00ff */
[----:B------:R-:W-:Y:S01]  /*123d0*/  PRMT R239, R239, 0x7054, R239 ;  /* 0x00007054efef7816 */ /* 0x000fe200000000ef */
[----:B------:R-:W-:Y:S01]  /*123e0*/  ULDC UR8, c[0x0][0x2d0] ;  /* 0x0000b40000087ab9 */ /* 0x000fe20000000800 */
[----:B------:R-:W-:Y:S01]  /*123f0*/  MOV R167, R164 ;  /* 0x000000a400a77202 */ /* 0x000fe20000000f00 */
[----:B------:R-:W-:Y:S01]  /*12400*/  IMAD.WIDE.U32 R244, R169, -0x326172a9, RZ ;  /* 0xcd9e8d57a9f47825 */ /* 0x000fe200078e00ff */
[-C--:B------:R-:W-:Y:S01]  /*12410*/  LOP3.LUT R246, R249, R171.reuse, RZ, 0x3c, !PT ;  /* 0x000000abf9f67212 */ /* 0x080fe200078e3cff */
[----:B------:R-:W-:Y:S01]  /*12420*/  ULDC UR4, c[0x0][0x2ec] ;  /* 0x0000bb0000047ab9 */ /* 0x000fe20000000800 */
[----:B------:R-:W-:Y:S01]  /*12430*/  MOV R169, R0 ;  /* 0x0000000000a97202 */ /* 0x000fe20000000f00 */
[----:B------:R-:W-:Y:S01]  /*12440*/  IMAD.WIDE.U32 R250, R168, -0x2daee0ad, RZ ;  /* 0xd2511f53a8fa7825 */ /* 0x000fe200078e00ff */
[----:B------:R-:W-:Y:S01]  /*12450*/  LOP3.LUT R242, R245, R171, RZ, 0x3c, !PT ;  /* 0x000000abf5f27212 */ /* 0x000fe200078e3cff */
[----:B------:R-:W-:-:S02]  /*12460*/  ULDC.64 UR6, c[0x0][0x248] ;  /* 0x0000920000067ab9 */ /* 0x000fc40000000a00 */
[----:B------:R-:W1:Y:S08]  /*12470*/  @!P4 LDC.64 R228, c[0x0][0x220] ;  /* 0x00008800ffe4cb82 */ /* 0x000e700000000a00 */
[----:B------:R-:W4:Y:S01]  /*12480*/  @!P4 LDC.64 R226, c[0x0][0x220] ;  /* 0x00008800ffe2cb82 */ /* 0x000f220000000a00 */
[----:B------:R-:W-:-:S04]  /*12490*/  IMAD.WIDE.U32 R246, R246, -0x2daee0ad, RZ ;  /* 0xd2511f53f6f67825 */ /* 0x000fc800078e00ff */
[----:B------:R-:W-:-:S04]  /*124a0*/  IMAD.WIDE.U32 R242, R242, -0x2daee0ad, RZ ;  /* 0xd2511f53f2f27825 */ /* 0x000fc800078e00ff */
[----:B--2---:R-:W-:Y:S01]  /*124b0*/  IMAD.MOV.U32 R3, RZ, RZ, R7 ;  /* 0x000000ffff037224 */ /* 0x004fe200078e0007 */
[----:B---3--:R-:W-:-:S05]  /*124c0*/  MOV R2, R4 ;  /* 0x0000000400027202 */ /* 0x008fca0000000f00 */
[----:B------:R2:W-:Y:S01]  /*124d0*/  STL.64 [R1], R2 ;  /* 0x0000000201007387 */ /* 0x0005e20000100a00 */
[----:B-1--4-:R-:W-:Y:S05]  /*124e0*/  BRA `(.L_x_510) ;  /* 0x0000000400047947 */ /* 0x012fea0003800000 */
.L_x_512:
        /* <DEDUP_REMOVED lines=65> */
.L_x_510:
[----:B-1----:R-:W3:Y:S01]  /*12900*/  LDL.64 R4, [R1] ;  /* 0x0000000001047983 */ /* 0x002ee20000100a00 */
[----:B-----5:R-:W-:Y:S01]  /*12910*/  ISETP.GE.AND P3, PT, R231, UR8, PT ;  /* 0x00000008e7007c0c */ /* 0x020fe2000bf66270 */
        /* <DEDUP_REMOVED lines=8> */
[----:B------:R-:W1:Y:S05]  /*129a0*/  @!P3 LDC.64 R14, c[0x0][0x220] ;  /* 0x00008800ff0ebb82 */ /* 0x000e6a0000000a00 */
[----:B------:R-:W-:Y:S06]  /*129b0*/  @P4 STS [R225+0x9004], RZ ;  /* 0x009004ffe1004388 */ /* 0x000fec0000000800 */
[----:B------:R-:W-:Y:S01]  /*129c0*/  @P4 STS.64 [R225+0x9008], RZ ;  /* 0x009008ffe1004388 */ /* 0x000fe20000000a00 */
[----:B------:R-:W4:Y:S08]  /*129d0*/  @!P2 LDC.64 R218, c[0x0][0x220] ;  /* 0x00008800ffdaab82 */ /* 0x000f300000000a00 */
[----:B------:R-:W4:Y:S08]  /*129e0*/  @!P3 LDC.64 R216, c[0x0][0x220] ;  /* 0x00008800ffd8bb82 */ /* 0x000f300000000a00 */
[----:B--2---:R-:W2:Y:S01]  /*129f0*/  @!P2 LDC.64 R2, c[0x0][0x220] ;  /* 0x00008800ff02ab82 */ /* 0x004ea20000000a00 */
[----:B---3--:R-:W-:Y:S04]  /*12a00*/  IMAD.WIDE.U32 R18, R0, UR13, R4 ;  /* 0x0000000d00127c25 */ /* 0x008fe8000f8e0004 */
[----:B------:R-:W-:Y:S01]  /*12a10*/  VIADD R164, R19, UR9 ;  /* 0x0000000913a47c36 */ /* 0x000fe20008000000 */
[C---:B------:R-:W-:Y:S02]  /*12a20*/  @!P4 LEA R22, P0, R18.reuse, R228, 0x1 ;  /* 0x000000e41216c211 */ /* 0x040fe400078008ff */
[C---:B-1----:R-:W-:Y:S02]  /*12a30*/  @!P3 LEA R14, P1, R18.reuse, R14, 0x1 ;  /* 0x0000000e120eb211 */ /* 0x042fe400078208ff */
[C-C-:B------:R-:W-:Y:S02]  /*12a40*/  @!P4 LEA.HI.X R23, R18.reuse, R229, R164.reuse, 0x1, P0 ;  /* 0x000000e51217c211 */ /* 0x140fe400000f0ca4 */
[C-C-:B------:R-:W-:Y:S02]  /*12a50*/  @!P3 LEA.HI.X R15, R18.reuse, R15, R164.reuse, 0x1, P1 ;  /* 0x0000000f120fb211 */ /* 0x140fe400008f0ca4 */
[C---:B----4-:R-:W-:Y:S01]  /*12a60*/  @!P2 LEA R218, P0, R18.reuse, R218, 0x1 ;  /* 0x000000da12daa211 */ /* 0x050fe200078008ff */
[----:B------:R-:W-:Y:S01]  /*12a70*/  @!PT LDS RZ, [RZ] ;  /* 0x00000000fffff984 */ /* 0x000fe20000000800 */
[----:B------:R-:W-:Y:S01]  /*12a80*/  @!PT LDS RZ, [RZ] ;  /* 0x00000000fffff984 */ /* 0x000fe20000000800 */
[----:B------:R-:W-:Y:S01]  /*12a90*/  @!PT LDS RZ, [RZ] ;  /* 0x00000000fffff984 */ /* 0x000fe20000000800 */
[----:B------:R-:W-:Y:S01]  /*12aa0*/  @!P4 LDGSTS.E.BYPASS.LTC128B.128 [R225+0x9000], desc[UR22][R22.64] ;  /* 0x0900000016e1cfae */ /* 0x000fe2000b901d56 */
[C---:B------:R-:W-:Y:S02]  /*12ab0*/  IADD3 R0, P5, R18.reuse, UR24, RZ ;  /* 0x0000001812007c10 */ /* 0x040fe4000ffbe0ff */
[----:B------:R-:W-:Y:S03]  /*12ac0*/  @!P2 LEA.HI.X R219, R18, R219, R164, 0x1, P0 ;  /* 0x000000db12dba211 */ /* 0x000fe600000f0ca4 */
[----:B------:R-:W-:Y:S01]  /*12ad0*/  @P3 STS.128 [R225+0xa000], RZ ;  /* 0x00a000ffe1003388 */ /* 0x000fe20000000c00 */
[----:B------:R-:W-:Y:S02]  /*12ae0*/  IADD3.X R164, R164, UR18, RZ, P5, !PT ;  /* 0x00000012a4a47c10 */ /* 0x000fe4000affe4ff */
[C---:B------:R-:W-:Y:S03]  /*12af0*/  @!P4 LEA R18, P5, R0.reuse, R226, 0x1 ;  /* 0x000000e20012c211 */ /* 0x040fe600078a08ff */
[----:B------:R-:W-:Y:S01]  /*12b00*/  @!PT LDS RZ, [RZ] ;  /* 0x00000000fffff984 */ /* 0x000fe20000000800 */
[----:B------:R-:W-:Y:S01]  /*12b10*/  @!PT LDS RZ, [RZ] ;  /* 0x00000000fffff984 */ /* 0x000fe20000000800 */
[----:B------:R-:W-:Y:S01]  /*12b20*/  @!PT LDS RZ, [RZ] ;  /* 0x00000000fffff984 */ /* 0x000fe20000000800 */
[----:B------:R-:W-:Y:S01]  /*12b30*/  @!P3 LDGSTS.E.BYPASS.LTC128B.128 [R225+0xa000], desc[UR22][R14.64+0x40] ;  /* 0x0a0000400ee1bfae */ /* 0x000fe2000b901d56 */
[C---:B------:R-:W-:Y:S02]  /*12b40*/  @!P3 LEA R216, P1, R0.reuse, R216, 0x1 ;  /* 0x000000d800d8b211 */ /* 0x040fe400078208ff */
[C-C-:B------:R-:W-:Y:S03]  /*12b50*/  @!P4 LEA.HI.X R19, R0.reuse, R227, R164.reuse, 0x1, P5 ;  /* 0x000000e30013c211 */ /* 0x140fe600028f0ca4 */
[----:B------:R-:W-:Y:S01]  /*12b60*/  @P2 STS.128 [R225+0xb000], RZ ;  /* 0x00b000ffe1002388 */ /* 0x000fe20000000c00 */
[C-C-:B------:R-:W-:Y:S02]  /*12b70*/  @!P3 LEA.HI.X R217, R0.reuse, R217, R164.reuse, 0x1, P1 ;  /* 0x000000d900d9b211 */ /* 0x140fe400008f0ca4 */
[C---:B--2---:R-:W-:Y:S03]  /*12b80*/  @!P2 LEA R2, P0, R0.reuse, R2, 0x1 ;  /* 0x000000020002a211 */ /* 0x044fe600078008ff */
        /* <DEDUP_REMOVED lines=22> */
[----:B------:R-:W2:Y:S06]  /*12cf0*/  LDSM.16.M88.4 R176, [R223+0x6000] ;  /* 0x00600000dfb0783b */ /* 0x000eac0000000200 */
[----:B------:R-:W3:Y:S06]  /*12d00*/  LDSM.16.M88.4 R180, [R224+0x1000] ;  /* 0x00100000e0b4783b */ /* 0x000eec0000000200 */
[----:B------:R-:W4:Y:S01]  /*12d10*/  LDSM.16.M88.4 R184, [R223+0x6400] ;  /* 0x00640000dfb8783b */ /* 0x000f220000000200 */
[----:B-1----:R-:W-:Y:S05]  /*12d20*/  IMAD.U32 R3, RZ, RZ, UR20 ;  /* 0x00000014ff037e24 */ /* 0x002fea000f8e00ff */
[----:B------:R-:W0:Y:S01]  /*12d30*/  LDGDEPBAR ;  /* 0x00000000000079af */ /* 0x000e220000000000 */
[----:B------:R-:W-:Y:S05]  /*12d40*/  IMAD R0, R3, 0x40, R238 ;  /* 0x0000004003007824 */ /* 0x000fea00078e02ee */
[----:B------:R-:W1:Y:S01]  /*12d50*/  LDSM.16.M88.4 R188, [R223+0x6800] ;  /* 0x00680000dfbc783b */ /* 0x000e620000000200 */
[C---:B------:R-:W-:Y:S01]  /*12d60*/  VIADD R164, R0.reuse, 0x1 ;  /* 0x0000000100a47836 */ /* 0x040fe20000000000 */
[----:B------:R-:W-:Y:S01]  /*12d70*/  I2FP.F32.S32 R171, R0 ;  /* 0x0000000000ab7245 */ /* 0x000fe20000201400 */
[C---:B------:R-:W-:Y:S03]  /*12d80*/  VIADD R2, R0.reuse, 0x20 ;  /* 0x0000002000027836 */ /* 0x040fe60000000000 */
[----:B------:R-:W1:Y:S01]  /*12d90*/  LDSM.16.M88.4 R192, [R223+0x6c00] ;  /* 0x006c0000dfc0783b */ /* 0x000e620000000200 */
[C---:B------:R-:W-:Y:S01]  /*12da0*/  VIADD R3, R0.reuse, 0x19 ;  /* 0x0000001900037836 */ /* 0x040fe20000000000 */
[----:B------:R-:W-:Y:S01]  /*12db0*/  I2FP.F32.S32 R164, R164 ;  /* 0x000000a400a47245 */ /* 0x000fe20000201400 */
[C---:B------:R-:W-:Y:S03]  /*12dc0*/  VIADD R168, R0.reuse, 0x11 ;  /* 0x0000001100a87836 */ /* 0x040fe60000000000 */
[----:B------:R-:W-:Y:S02]  /*12dd0*/  LDSM.16.M88.4 R196, [R222] ;  /* 0x00000000dec4783b */ /* 0x000fe40000000200 */
[----:B------:R-:W-:Y:S01]  /*12de0*/  I2FP.F32.S32 R168, R168 ;  /* 0x000000a800a87245 */ /* 0x000fe20000201400 */
[-C--:B--2---:R-:W-:Y:S03]  /*12df0*/  HMMA.16816.F32.BF16 R4, R172, R176.reuse, RZ ;  /* 0x000000b0ac04723c */ /* 0x084fe600000418ff */
[----:B------:R-:W2:Y:S03]  /*12e00*/  LDSM.16.M88.4 R200, [R220+0x6000] ;  /* 0x00600000dcc8783b */ /* 0x000ea60000000200 */
[C---:B---3--:R-:W-:Y:S03]  /*12e10*/  HMMA.16816.F32.BF16 R8, R180.reuse, R176, RZ ;  /* 0x000000b0b408723c */ /* 0x048fe600000418ff */
[----:B------:R-:W3:Y:S03]  /*12e20*/  LDSM.16.M88.4 R204, [R222+0x1000] ;  /* 0x00100000decc783b */ /* 0x000ee60000000200 */
[-C--:B------:R-:W-:Y:S03]  /*12e30*/  HMMA.16816.F32.BF16 R12, R180, R178.reuse, RZ ;  /* 0x000000b2b40c723c */ /* 0x080fe600000418ff */
[----:B------:R-:W3:Y:S03]  /*12e40*/  LDSM.16.M88.4 R208, [R220+0x6400] ;  /* 0x00640000dcd0783b */ /* 0x000ee60000000200 */
[C---:B------:R-:W-:Y:S03]  /*12e50*/  HMMA.16816.F32.BF16 R16, R172.reuse, R178, RZ ;  /* 0x000000b2ac10723c */ /* 0x040fe600000418ff */
[----:B------:R-:W3:Y:S03]  /*12e60*/  LDSM.16.M88.4 R176, [R220+0x6800] ;  /* 0x00680000dcb0783b */ /* 0x000ee60000000200 */
[-C--:B----4-:R-:W-:Y:S03]  /*12e70*/  HMMA.16816.F32.BF16 R20, R172, R184.reuse, RZ ;  /* 0x000000b8ac14723c */ /* 0x090fe600000418ff */
[----:B------:R-:W4:Y:S03]  /*12e80*/  LDSM.16.M88.4 R212, [R220+0x6c00] ;  /* 0x006c0000dcd4783b */ /* 0x000f260000000200 */
[C---:B------:R-:W-:Y:S03]  /*12e90*/  HMMA.16816.F32.BF16 R24, R180.reuse, R184, RZ ;  /* 0x000000b8b418723c */ /* 0x040fe600000418ff */
[----:B------:R-:W-:Y:S03]  /*12ea0*/  LDSM.16.M88.4 R216, [R222+0x3000] ;  /* 0x00300000ded8783b */ /* 0x000fe60000000200 */
[-C--:B------:R-:W-:Y:S06]  /*12eb0*/  HMMA.16816.F32.BF16 R28, R180, R186.reuse, RZ ;  /* 0x000000bab41c723c */ /* 0x080fec00000418ff */
[C---:B------:R-:W-:Y:S01]  /*12ec0*/  HMMA.16816.F32.BF16 R32, R172.reuse, R186, RZ ;  /* 0x000000baac20723c */ /* 0x040fe200000418ff */
[----:B------:R-:W-:Y:S05]  /*12ed0*/  LDSM.16.M88.4 R184, [R224+0x3000] ;  /* 0x00300000e0b8783b */ /* 0x000fea0000000200 */
[-C--:B-1----:R-:W-:Y:S06]  /*12ee0*/  HMMA.16816.F32.BF16 R36, R172, R188.reuse, RZ ;  /* 0x000000bcac24723c */ /* 0x082fec00000418ff */
        /* <DEDUP_REMOVED lines=9> */
[----:B------:R-:W1:Y:S05]  /*12f80*/  LDSM.16.M88.4 R172, [R224+0x2000] ;  /* 0x00200000e0ac783b */ /* 0x000e6a0000000200 */
[-C--:B--2---:R-:W-:Y:S01]  /*12f90*/  HMMA.16816.F32.BF16 R4, R196, R200.reuse, R4 ;  /* 0x000000c8c404723c */ /* 0x084fe20000041804 */
[----:B------:R-:W2:Y:S05]  /*12fa0*/  LDSM.16.M88.4 R192, [R223+0x7800] ;  /* 0x00780000dfc0783b */ /* 0x000eaa0000000200 */
        /* <DEDUP_REMOVED lines=14> */
[-C--:B----4-:R-:W-:Y:S06]  /*13090*/  HMMA.16816.F32.BF16 R52, R196, R212.reuse, R52 ;  /* 0x000000d4c434723c */ /* 0x090fec0000041834 */
[C---:B------:R-:W-:Y:S06]  /*130a0*/  HMMA.16816.F32.BF16 R56, R204.reuse, R212, R56 ;  /* 0x000000d4cc38723c */ /* 0x040fec0000041838 */
[-C--:B------:R-:W-:Y:S01]  /*130b0*/  HMMA.16816.F32.BF16 R60, R204, R214.reuse, R60 ;  /* 0x000000d6cc3c723c */ /* 0x080fe2000004183c */
[----:B------:R-:W4:Y:S05]  /*130c0*/  LDSM.16.M88.4 R204, [R220+0x7400] ;  /* 0x00740000dccc783b */ /* 0x000f2a0000000200 */
[----:B------:R-:W-:Y:S01]  /*130d0*/  HMMA.16816.F32.BF16 R64, R196, R214, R64 ;  /* 0x000000d6c440723c */ /* 0x000fe20000041840 */
[----:B------:R-:W-:Y:S05]  /*130e0*/  LDSM.16.M88.4 R196, [R223+0x8800] ;  /* 0x00880000dfc4783b */ /* 0x000fea0000000200 */
[-C--:B-1----:R-:W-:Y:S01]  /*130f0*/  HMMA.16816.F32.BF16 R4, R172, R180.reuse, R4 ;  /* 0x000000b4ac04723c */ /* 0x082fe20000041804 */
[----:B------:R-:W-:Y:S05]  /*13100*/  LDSM.16.M88.4 R212, [R222+0x5000] ;  /* 0x00500000ded4783b */ /* 0x000fea0000000200 */
[C---:B------:R-:W-:Y:S06]  /*13110*/  HMMA.16816.F32.BF16 R8, R184.reuse, R180, R8 ;  /* 0x000000b4b808723c */ /* 0x040fec0000041808 */
[-C--:B------:R-:W-:Y:S06]  /*13120*/  HMMA.16816.F32.BF16 R12, R184, R182.reuse, R12 ;  /* 0x000000b6b80c723c */ /* 0x080fec000004180c */
[C---:B------:R-:W-:Y:S01]  /*13130*/  HMMA.16816.F32.BF16 R16, R172.reuse, R182, R16 ;  /* 0x000000b6ac10723c */ /* 0x040fe20000041810 */
[----:B------:R-:W1:Y:S05]  /*13140*/  LDSM.16.M88.4 R180, [R220+0x7800] ;  /* 0x00780000dcb4783b */ /* 0x000e6a0000000200 */
[-C--:B------:R-:W-:Y:S06]  /*13150*/  HMMA.16816.F32.BF16 R20, R172, R188.reuse, R20 ;  /* 0x000000bcac14723c */ /* 0x080fec0000041814 */
        /* <DEDUP_REMOVED lines=14> */
[----:B------:R-:W-:Y:S05]  /*13240*/  LDSM.16.M88.4 R172, [R224+0x4000] ;  /* 0x00400000e0ac783b */ /* 0x000fea0000000200 */
[-C--:B------:R-:W-:Y:S01]  /*13250*/  HMMA.16816.F32.BF16 R4, R200, R208.reuse, R4 ;  /* 0x000000d0c804723c */ /* 0x080fe20000041804 */
[----:B------:R-:W2:Y:S05]  /*13260*/  LDSM.16.M88.4 R176, [R223+0x8000] ;  /* 0x00800000dfb0783b */ /* 0x000eaa0000000200 */
        /* <DEDUP_REMOVED lines=17> */
[----:B------:R-:W3:Y:S05]  /*13380*/  LDSM.16.M88.4 R216, [R220+0x8400] ;  /* 0x00840000dcd8783b */ /* 0x000eea0000000200 */
[----:B------:R-:W-:Y:S06]  /*13390*/  HMMA.16816.F32.BF16 R64, R200, R190, R64 ;  /* 0x000000bec840723c */ /* 0x000fec0000041840 */
[-C--:B--2---:R-:W-:Y:S05]  /*133a0*/  HMMA.16816.F32.BF16 R4, R172, R176.reuse, R4 ;  /* 0x000000b0ac04723c */ /* 0x084fea0000041804 */
[----:B------:R-:W-:Y:S01]  /*133b0*/  I2FP.F32.S32 R203, R2 ;  /* 0x0000000200cb7245 */ /* 0x000fe20000201400 */
[C---:B------:R-:W-:Y:S05]  /*133c0*/  HMMA.16816.F32.BF16 R8, R184.reuse, R176, R8 ;  /* 0x000000b0b808723c */ /* 0x040fea0000041808 */
[----:B------:R-:W-:Y:S01]  /*133d0*/  I2FP.F32.S32 R202, R3 ;  /* 0x0000000300ca7245 */ /* 0x000fe20000201400 */
[-C--:B------:R-:W-:Y:S06]  /*133e0*/  HMMA.16816.F32.BF16 R12, R184, R178.reuse, R12 ;  /* 0x000000b2b80c723c */ /* 0x080fec000004180c */
[C---:B------:R-:W-:Y:S01]  /*133f0*/  HMMA.16816.F32.BF16 R16, R172.reuse, R178, R16 ;  /* 0x000000b2ac10723c */ /* 0x040fe20000041810 */
[----:B------:R-:W2:Y:S05]  /*13400*/  LDSM.16.M88.4 R176, [R220+0x8800] ;  /* 0x00880000dcb0783b */ /* 0x000eaa0000000200 */
        /* <DEDUP_REMOVED lines=12> */
[----:B------:R-:W1:Y:S01]  /*134d0*/  LDSM.16.M88.4 R172, [R220+0x8c00] ;  /* 0x008c0000dcac783b */ /* 0x000e620000000200 */
[----:B------:R-:W-:Y:S04]  /*134e0*/  DEPBAR.LE SB0, 0x0 ;  /* 0x000080000000791a */ /* 0x000fe80000000000 */
[-C--:B------:R-:W-:Y:S01]  /*134f0*/  HMMA.16816.F32.BF16 R4, R204, R208.reuse, R4 ;  /* 0x000000d0cc04723c */ /* 0x080fe20000041804 */
[----:B------:R-:W-:Y:S05]  /*13500*/  BAR.SYNC.DEFER_BLOCKING 0x0 ;  /* 0x0000000000007b1d */ /* 0x000fea0000010000 */
[C---:B------:R-:W-:Y:S06]  /*13510*/  HMMA.16816.F32.BF16 R8, R212.reuse, R208, R8 ;  /* 0x000000d0d408723c */ /* 0x040fec0000041808 */
[-C--:B------:R-:W-:Y:S05]  /*13520*/  HMMA.16816.F32.BF16 R12, R212, R210.reuse, R12 ;  /* 0x000000d2d40c723c */ /* 0x080fea000004180c */
[----:B------:R-:W-:Y:S01]  /*13530*/  VIADD R209, R0, 0x18 ;  /* 0x0000001800d17836 */ /* 0x000fe20000000000 */
[C---:B------:R-:W-:Y:S05]  /*13540*/  HMMA.16816.F32.BF16 R16, R204.reuse, R210, R16 ;  /* 0x000000d2cc10723c */ /* 0x040fea0000041810 */
[----:B------:R-:W-:Y:S01]  /*13550*/  I2FP.F32.S32 R209, R209 ;  /* 0x000000d100d17245 */ /* 0x000fe20000201400 */
[-C--:B---3--:R-:W-:Y:S05]  /*13560*/  HMMA.16816.F32.BF16 R20, R204, R216.reuse, R20 ;  /* 0x000000d8cc14723c */ /* 0x088fea0000041814 */
[C---:B------:R-:W-:Y:S01]  /*13570*/  FFMA.FTZ R4, R171.reuse, UR5, R4 ;  /* 0x00000005ab047c23 */ /* 0x040fe20008010004 */
[C---:B------:R-:W-:Y:S05]  /*13580*/  HMMA.16816.F32.BF16 R24, R212.reuse, R216, R24 ;  /* 0x000000d8d418723c */ /* 0x040fea0000041818 */
[----:B------:R-:W-:Y:S01]  /*13590*/  FMNMX.FTZ R2, R4, R167, !PT ;  /* 0x000000a704027209 */ /* 0x000fe20007810000 */
[-C--:B------:R-:W-:Y:S05]  /*135a0*/  HMMA.16816.F32.BF16 R28, R212, R218.reuse, R28 ;  /* 0x000000dad41c723c */ /* 0x080fea000004181c */
[----:B------:R-:W-:Y:S01]  /*135b0*/  VIADD R217, R0, 0x8 ;  /* 0x0000000800d97836 */ /* 0x000fe20000000000 */
[C---:B------:R-:W-:Y:S05]  /*135c0*/  HMMA.16816.F32.BF16 R32, R204.reuse, R218, R32 ;  /* 0x000000dacc20723c */ /* 0x040fea0000041820 */
[----:B------:R-:W-:Y:S01]  /*135d0*/  I2FP.F32.S32 R217, R217 ;  /* 0x000000d900d97245 */ /* 0x000fe20000201400 */
[-C--:B--2---:R-:W-:Y:S05]  /*135e0*/  HMMA.16816.F32.BF16 R36, R204, R176.reuse, R36 ;  /* 0x000000b0cc24723c */ /* 0x084fea0000041824 */
[----:B------:R-:W-:Y:S01]  /*135f0*/  FFMA.FTZ R6, R171, UR5, R6 ;  /* 0x00000005ab067c23 */ /* 0x000fe20008010006 */
[C---:B------:R-:W-:Y:S05]  /*13600*/  HMMA.16816.F32.BF16 R40, R212.reuse, R176, R40 ;  /* 0x000000b0d428723c */ /* 0x040fea0000041828 */
[----:B------:R-:W-:Y:S01]  /*13610*/  FMNMX.FTZ R3, R6, R166, !PT ;  /* 0x000000a606037209 */ /* 0x000fe20007810000 */
[-C--:B------:R-:W-:Y:S05]  /*13620*/  HMMA.16816.F32.BF16 R44, R212, R178.reuse, R44 ;  /* 0x000000b2d42c723c */ /* 0x080fea000004182c */
[----:B------:R-:W-:Y:S02]  /*13630*/  VIADD R216, R0, 0x9 ;  /* 0x0000000900d87836 */ /* 0x000fe40000000000 */
[C---:B------:R-:W-:Y:S01]  /*13640*/  FFMA.FTZ R5, R164.reuse, UR5, R5 ;  /* 0x00000005a4057c23 */ /* 0x040fe20008010005 */
[C---:B------:R-:W-:Y:S04]  /*13650*/  HMMA.16816.F32.BF16 R48, R204.reuse, R178, R48 ;  /* 0x000000b2cc30723c */ /* 0x040fe80000041830 */
[----:B------:R-:W-:Y:S01]  /*13660*/  I2FP.F32.S32 R216, R216 ;  /* 0x000000d800d87245 */ /* 0x000fe20000201400 */
[----:B------:R-:W-:Y:S01]  /*13670*/  FFMA.FTZ R7, R164, UR5, R7 ;  /* 0x00000005a4077c23 */ /* 0x000fe20008010007 */
[----:B------:R-:W-:Y:S01]  /*13680*/  FMNMX.FTZ R2, R5, R2, !PT ;  /* 0x0000000205027209 */ /* 0x000fe20007810000 */
[----:B------:R-:W-:Y:S04]  /*13690*/  VIADD R219, R0, 0x10 ;  /* 0x0000001000db7836 */ /* 0x000fe80000000000 */
[----:B------:R-:W-:Y:S01]  /*136a0*/  FFMA.FTZ R16, R217, UR5, R16 ;  /* 0x00000005d9107c23 */ /* 0x000fe20008010010 */
[-C--:B-1----:R-:W-:Y:S03]  /*136b0*/  HMMA.16816.F32.BF16 R52, R204, R172.reuse, R52 ;  /* 0x000000accc34723c */ /* 0x082fe60000041834 */
[----:B------:R-:W-:Y:S01]  /*136c0*/  FMNMX.FTZ R3, R7, R3, !PT ;  /* 0x0000000307037209 */ /* 0x000fe20007810000 */
[----:B------:R-:W-:Y:S01]  /*136d0*/  FFMA.FTZ R18, R217, UR5, R18 ;  /* 0x00000005d9127c23 */ /* 0x000fe20008010012 */
[----:B------:R-:W-:Y:S01]  /*136e0*/  I2FP.F32.S32 R219, R219 ;  /* 0x000000db00db7245 */ /* 0x000fe20000201400 */
[----:B------:R-:W-:Y:S01]  /*136f0*/  FFMA.FTZ R17, R216, UR5, R17 ;  /* 0x00000005d8117c23 */ /* 0x000fe20008010011 */
[----:B------:R-:W-:Y:S01]  /*13700*/  FMNMX.FTZ R2, R16, R2, !PT ;  /* 0x0000000210027209 */ /* 0x000fe20007810000 */
[----:B------:R-:W-:Y:S01]  /*13710*/  FFMA.FTZ R19, R216, UR5, R19 ;  /* 0x00000005d8137c23 */ /* 0x000fe20008010013 */
[C---:B------:R-:W-:Y:S04]  /*13720*/  HMMA.16816.F32.BF16 R56, R212.reuse, R172, R56 ;  /* 0x000000acd438723c */ /* 0x040fe80000041838 */
[----:B------:R-:W-:Y:S01]  /*13730*/  FMNMX.FTZ R3, R18, R3, !PT ;  /* 0x0000000312037209 */ /* 0x000fe20007810000 */
[----:B------:R-:W-:Y:S01]  /*13740*/  FFMA.FTZ R20, R219, UR5, R20 ;  /* 0x00000005db147c23 */ /* 0x000fe20008010014 */
[----:B------:R-:W-:Y:S01]  /*13750*/  FMNMX.FTZ R2, R17, R2, !PT ;  /* 0x0000000211027209 */ /* 0x000fe20007810000 */
[----:B------:R-:W-:Y:S01]  /*13760*/  FFMA.FTZ R22, R219, UR5, R22 ;  /* 0x00000005db167c23 */ /* 0x000fe20008010016 */
[----:B------:R-:W-:Y:S01]  /*13770*/  FMNMX.FTZ R3, R19, R3, !PT ;  /* 0x0000000313037209 */ /* 0x000fe20007810000 */
[-C--:B------:R-:W-:Y:S03]  /*13780*/  HMMA.16816.F32.BF16 R60, R212, R174.reuse, R60 ;  /* 0x000000aed43c723c */ /* 0x080fe6000004183c */
[----:B------:R-:W-:Y:S01]  /*13790*/  FMNMX.FTZ R2, R20, R2, !PT ;  /* 0x0000000214027209 */ /* 0x000fe20007810000 */
[----:B------:R-:W-:Y:S01]  /*137a0*/  FFMA.FTZ R21, R168, UR5, R21 ;  /* 0x00000005a8157c23 */ /* 0x000fe20008010015 */
[----:B------:R-:W-:Y:S01]  /*137b0*/  FMNMX.FTZ R3, R22, R3, !PT ;  /* 0x0000000316037209 */ /* 0x000fe20007810000 */
[----:B------:R-:W-:Y:S01]  /*137c0*/  FFMA.FTZ R23, R168, UR5, R23 ;  /* 0x00000005a8177c23 */ /* 0x000fe20008010017 */
[C---:B------:R-:W-:Y:S01]  /*137d0*/  FFMA.FTZ R32, R209.reuse, UR5, R32 ;  /* 0x00000005d1207c23 */ /* 0x040fe20008010020 */
[----:B------:R-:W-:Y:S01]  /*137e0*/  FFMA.FTZ R34, R209, UR5, R34 ;  /* 0x00000005d1227c23 */ /* 0x000fe20008010022 */
[----:B------:R-:W-:Y:S04]  /*137f0*/  HMMA.16816.F32.BF16 R64, R204, R174, R64 ;  /* 0x000000aecc40723c */ /* 0x000fe80000041840 */
[----:B------:R-:W-:Y:S01]  /*13800*/  FMNMX.FTZ R2, R21, R2, !PT ;  /* 0x0000000215027209 */ /* 0x000fe20007810000 */
[----:B------:R-:W-:Y:S01]  /*13810*/  VIADD R218, R0, 0x21 ;  /* 0x0000002100da7836 */ /* 0x000fe20000000000 */
[----:B------:R-:W-:Y:S01]  /*13820*/  FMNMX.FTZ R3, R23, R3, !PT ;  /* 0x0000000317037209 */ /* 0x000fe20007810000 */
[----:B------:R-:W-:Y:S01]  /*13830*/  FFMA.FTZ R33, R202, UR5, R33 ;  /* 0x00000005ca217c23 */ /* 0x000fe20008010021 */
[----:B------:R-:W-:Y:S03]  /*13840*/  FMNMX.FTZ R213, R32, R2, !PT ;  /* 0x0000000220d57209 */ /* 0x000fe60007810000 */
[----:B------:R-:W-:Y:S01]  /*13850*/  FMNMX.FTZ R2, R34, R3, !PT ;  /* 0x0000000322027209 */ /* 0x000fe20007810000 */
[----:B------:R-:W-:Y:S01]  /*13860*/  FFMA.FTZ R35, R202, UR5, R35 ;  /* 0x00000005ca237c23 */ /* 0x000fe20008010023 */
[----:B------:R-:W-:Y:S01]  /*13870*/  I2FP.F32.S32 R218, R218 ;  /* 0x000000da00da7245 */ /* 0x000fe20000201400 */
[C---:B------:R-:W-:Y:S01]  /*13880*/  VIADD R211, R0.reuse, 0x28 ;  /* 0x0000002800d37836 */ /* 0x040fe20000000000 */
[----:B------:R-:W-:Y:S01]  /*13890*/  FMNMX.FTZ R3, R33, R213, !PT ;  /* 0x000000d521037209 */ /* 0x000fe20007810000 */
[----:B------:R-:W-:Y:S01]  /*138a0*/  FFMA.FTZ R36, R203, UR5, R36 ;  /* 0x00000005cb247c23 */ /* 0x000fe20008010024 */
[----:B------:R-:W-:Y:S01]  /*138b0*/  FMNMX.FTZ R2, R35, R2, !PT ;  /* 0x0000000223027209 */ /* 0x000fe20007810000 */
[----:B------:R-:W-:Y:S01]  /*138c0*/  FFMA.FTZ R38, R203, UR5, R38 ;  /* 0x00000005cb267c23 */ /* 0x000fe20008010026 */
[----:B------:R-:W-:Y:S01]  /*138d0*/  I2FP.F32.S32 R211, R211 ;  /* 0x000000d300d37245 */ /* 0x000fe20000201400 */
[----:B------:R-:W-:Y:S01]  /*138e0*/  VIADD R210, R0, 0x29 ;  /* 0x0000002900d27836 */ /* 0x000fe20000000000 */
[----:B------:R-:W-:Y:S01]  /*138f0*/  FMNMX.FTZ R3, R36, R3, !PT ;  /* 0x0000000324037209 */ /* 0x000fe20007810000 */
[----:B------:R-:W-:Y:S01]  /*13900*/  FFMA.FTZ R37, R218, UR5, R37 ;  /* 0x00000005da257c23 */ /* 0x000fe20008010025 */
        /* <DEDUP_REMOVED lines=27> */
[----:B------:R-:W-:Y:S01]  /*13ac0*/  FFMA.FTZ R64, R213, UR5, R64 ;  /* 0x00000005d5407c23 */ /* 0x000fe20008010040 */
[----:B------:R-:W-:Y:S01]  /*13ad0*/  FMNMX.FTZ R3, R53, R3, !PT ;  /* 0x0000000335037209 */ /* 0x000fe20007810000 */
[----:B------:R-:W-:Y:S01]  /*13ae0*/  FFMA.FTZ R66, R213, UR5, R66 ;  /* 0x00000005d5427c23 */ /* 0x000fe20008010042 */
[----:B------:R-:W-:Y:S01]  /*13af0*/  FMNMX.FTZ R2, R55, R2, !PT ;  /* 0x0000000237027209 */ /* 0x000fe20007810000 */
[----:B------:R-:W-:Y:S01]  /*13b00*/  FFMA.FTZ R65, R0, UR5, R65 ;  /* 0x0000000500417c23 */ /* 0x000fe20008010041 */
[----:B------:R-:W-:Y:S01]  /*13b10*/  FMNMX.FTZ R3, R64, R3, !PT ;  /* 0x0000000340037209 */ /* 0x000fe20007810000 */
[----:B------:R-:W-:Y:S01]  /*13b20*/  FFMA.FTZ R67, R0, UR5, R67 ;  /* 0x0000000500437c23 */ /* 0x000fe20008010043 */
[----:B------:R-:W-:Y:S01]  /*13b30*/  FMNMX.FTZ R2, R66, R2, !PT ;  /* 0x0000000242027209 */ /* 0x000fe20007810000 */
[----:B------:R-:W-:Y:S01]  /*13b40*/  FFMA.FTZ R8, R171, UR5, R8 ;  /* 0x00000005ab087c23 */ /* 0x000fe20008010008 */
[----:B------:R-:W-:Y:S02]  /*13b50*/  FMNMX.FTZ R198, R65, R3, !PT ;  /* 0x0000000341c67209 */ /* 0x000fe40007810000 */
[----:B------:R-:W-:Y:S01]  /*13b60*/  FMNMX.FTZ R197, R67, R2, !PT ;  /* 0x0000000243c57209 */ /* 0x000fe20007810000 */
[----:B------:R-:W-:Y:S06]  /*13b70*/  @P5 BRA `(.L_x_512) ;  /* 0xffffffe8005c5947 */ /* 0x000fec000383ffff */
.L_x_511:
[----:B------:R-:W-:Y:S01]  /*13b80*/  IADD3 R183, R240, 0x3c6ef372, RZ ;  /* 0x3c6ef372f0b77810 */ /* 0x000fe20007ffe0ff */
[----:B--2---:R-:W1:Y:S01]  /*13b90*/  SHFL.BFLY PT, R3, R198, 0x2, 0x1f ;  /* 0x0c401f00c6037f89 */ /* 0x004e6200000e0000 */
[C---:B------:R-:W-:Y:S01]  /*13ba0*/  FFMA.FTZ R9, R164.reuse, UR5, R9 ;  /* 0x00000005a4097c23 */ /* 0x040fe20008010009 */
[----:B------:R-:W-:Y:S01]  /*13bb0*/  FFMA.FTZ R11, R164, UR5, R11 ;  /* 0x00000005a40b7c23 */ /* 0x000fe2000801000b */
[----:B------:R-:W-:Y:S05]  /*13bc0*/  FMNMX.FTZ R164, R8, R165, !PT ;  /* 0x000000a508a47209 */ /* 0x000fea0007810000 */
[----:B------:R-:W2:Y:S01]  /*13bd0*/  SHFL.BFLY PT, R2, R197, 0x2, 0x1f ;  /* 0x0c401f00c5027f89 */ /* 0x000ea200000e0000 */
[----:B------:R-:W-:Y:S01]  /*13be0*/  FFMA.FTZ R10, R171, UR5, R10 ;  /* 0x00000005ab0a7c23 */ /* 0x000fe2000801000a */
[C---:B------:R-:W-:Y:S01]  /*13bf0*/  FFMA.FTZ R25, R168.reuse, UR5, R25 ;  /* 0x00000005a8197c23 */ /* 0x040fe20008010019 */
[----:B------:R-:W-:Y:S01]  /*13c00*/  FMNMX.FTZ R171, R9, R164, !PT ;  /* 0x000000a409ab7209 */ /* 0x000fe20007810000 */
[----:B------:R-:W-:Y:S01]  /*13c10*/  FFMA.FTZ R27, R168, UR5, R27 ;  /* 0x00000005a81b7c23 */ /* 0x000fe2000801001b */
[C---:B------:R-:W-:Y:S01]  /*13c20*/  FFMA.FTZ R12, R217.reuse, UR5, R12 ;  /* 0x00000005d90c7c23 */ /* 0x040fe2000801000c */
[----:B------:R-:W-:Y:S01]  /*13c30*/  FMNMX.FTZ R168, R10, R169, !PT ;  /* 0x000000a90aa87209 */ /* 0x000fe20007810000 */
[----:B------:R-:W-:Y:S01]  /*13c40*/  FFMA.FTZ R13, R216, UR5, R13 ;  /* 0x00000005d80d7c23 */ /* 0x000fe2000801000d */
[----:B------:R-:W-:Y:S01]  /*13c50*/  FFMA.FTZ R14, R217, UR5, R14 ;  /* 0x00000005d90e7c23 */ /* 0x000fe2000801000e */
        /* <DEDUP_REMOVED lines=9> */
[----:B------:R-:W-:Y:S01]  /*13cf0*/  IADD3 R215, R241, -0x56f99767, RZ ;  /* 0xa9066899f1d77810 */ /* 0x000fe20007ffe0ff */
[----:B------:R-:W-:Y:S01]  /*13d00*/  FFMA.FTZ R61, R0, UR5, R61 ;  /* 0x00000005003d7c23 */ /* 0x000fe2000801003d */
[----:B-1----:R-:W-:Y:S01]  /*13d10*/  FMNMX.FTZ R3, R198, R3, !PT ;  /* 0x00000003c6037209 */ /* 0x002fe20007810000 */
[----:B------:R-:W-:Y:S01]  /*13d20*/  FFMA.FTZ R63, R0, UR5, R63 ;  /* 0x00000005003f7c23 */ /* 0x000fe2000801003f */
[----:B------:R-:W-:Y:S01]  /*13d30*/  FFMA.FTZ R62, R213, UR5, R62 ;  /* 0x00000005d53e7c23 */ /* 0x000fe2000801003e */
[----:B------:R-:W-:Y:S01]  /*13d40*/  VIADD R214, R240, 0xb54cda56 ;  /* 0xb54cda56f0d67836 */ /* 0x000fe20000000000 */
[----:B--2---:R-:W-:Y:S01]  /*13d50*/  FMNMX.FTZ R2, R197, R2, !PT ;  /* 0x00000002c5027209 */ /* 0x004fe20007810000 */
[----:B------:R-:W-:Y:S01]  /*13d60*/  FFMA.FTZ R15, R216, UR5, R15 ;  /* 0x00000005d80f7c23 */ /* 0x000fe2000801000f */
[C---:B------:R-:W-:Y:S01]  /*13d70*/  FFMA.FTZ R24, R219.reuse, UR5, R24 ;  /* 0x00000005db187c23 */ /* 0x040fe20008010018 */
[----:B------:R-:W1:Y:S01]  /*13d80*/  SHFL.BFLY PT, R164, R3, 0x1, 0x1f ;  /* 0x0c201f0003a47f89 */ /* 0x000e6200000e0000 */
[----:B------:R-:W-:Y:S01]  /*13d90*/  FFMA.FTZ R26, R219, UR5, R26 ;  /* 0x00000005db1a7c23 */ /* 0x000fe2000801001a */
[----:B------:R-:W-:Y:S01]  /*13da0*/  VIADD R219, R241, 0x76cf5d0a ;  /* 0x76cf5d0af1db7836 */ /* 0x000fe20000000000 */
[----:B------:R-:W-:Y:S05]  /*13db0*/  FMNMX.FTZ R173, R15, R168, !PT ;  /* 0x000000a80fad7209 */ /* 0x000fea0007810000 */
[----:B------:R-:W2:Y:S01]  /*13dc0*/  SHFL.BFLY PT, R171, R2, 0x1, 0x1f ;  /* 0x0c201f0002ab7f89 */ /* 0x000ea200000e0000 */
[----:B------:R-:W-:Y:S01]  /*13dd0*/  FMNMX.FTZ R168, R24, R175, !PT ;  /* 0x000000af18a87209 */ /* 0x000fe20007810000 */
[----:B------:R-:W-:Y:S01]  /*13de0*/  VIADD R216, R241, 0xed9eba14 ;  /* 0xed9eba14f1d87836 */ /* 0x000fe20000000000 */
        /* <DEDUP_REMOVED lines=9> */
[C---:B------:R-:W-:Y:S01]  /*13e80*/  FFMA.FTZ R41, R218.reuse, UR5, R41 ;  /* 0x00000005da297c23 */ /* 0x040fe20008010029 */
        /* <DEDUP_REMOVED lines=9> */
[C---:B------:R-:W-:Y:S01]  /*13f20*/  FFMA.FTZ R45, R210.reuse, UR5, R45 ;  /* 0x00000005d22d7c23 */ /* 0x040fe2000801002d */
[----:B-1----:R-:W-:Y:S01]  /*13f30*/  FMNMX.FTZ R164, R3, R164, !PT ;  /* 0x000000a403a47209 */ /* 0x002fe20007810000 */
[----:B------:R-:W-:Y:S01]  /*13f40*/  FFMA.FTZ R47, R210, UR5, R47 ;  /* 0x00000005d22f7c23 */ /* 0x000fe2000801002f */
[----:B--2---:R-:W-:Y:S01]  /*13f50*/  FMNMX.FTZ R3, R2, R171, !PT ;  /* 0x000000ab02037209 */ /* 0x004fe20007810000 */
[----:B------:R-:W-:Y:S01]  /*13f60*/  VIADD R175, R241, 0xbb67ae85 ;  /* 0xbb67ae85f1af7836 */ /* 0x000fe20000000000 */
[----:B------:R-:W-:Y:S01]  /*13f70*/  FMNMX.FTZ R171, R43, R0, !PT ;  /* 0x000000002bab7209 */ /* 0x000fe20007810000 */
[----:B------:R-:W-:Y:S01]  /*13f80*/  VIADD R184, R240, 0x9e3779b9 ;  /* 0x9e3779b9f0b87836 */ /* 0x000fe20000000000 */
[----:B------:R-:W-:Y:S01]  /*13f90*/  FMNMX.FTZ R2, R44, R173, !PT ;  /* 0x000000ad2c027209 */ /* 0x000fe20007810000 */
[----:B------:R-:W-:Y:S01]  /*13fa0*/  FMUL.FTZ R212, R3, UR4 ;  /* 0x0000000403d47c20 */ /* 0x000fe20008410000 */
[----:B------:R-:W-:Y:S01]  /*13fb0*/  FMNMX.FTZ R0, R46, R171, !PT ;  /* 0x000000ab2e007209 */ /* 0x000fe20007810000 */
[----:B------:R-:W-:Y:S01]  /*13fc0*/  FFMA.FTZ R60, R213, UR5, R60 ;  /* 0x00000005d53c7c23 */ /* 0x000fe2000801003c */
[----:B------:R-:W-:Y:S01]  /*13fd0*/  FMNMX.FTZ R173, R45, R2, !PT ;  /* 0x000000022dad7209 */ /* 0x000fe20007810000 */
[----:B------:R-:W-:Y:S01]  /*13fe0*/  FMUL.FTZ R213, R164, UR4 ;  /* 0x00000004a4d57c20 */ /* 0x000fe20008410000 */
[----:B------:R-:W-:Y:S01]  /*13ff0*/  FMNMX.FTZ R171, R47, R0, !PT ;  /* 0x000000002fab7209 */ /* 0x000fe20007810000 */
[----:B------:R-:W-:Y:S01]  /*14000*/  USHF.L.U32 UR9, UR20, 0x1, URZ ;  /* 0x0000000114097899 */ /* 0x000fe2000800063f */
[----:B------:R-:W-:Y:S01]  /*14010*/  FMNMX.FTZ R0, R56, R173, !PT ;  /* 0x000000ad38007209 */ /* 0x000fe20007810000 */
[----:B------:R-:W-:Y:S01]  /*14020*/  VIADD R217, R240, 0x78dde6e4 ;  /* 0x78dde6e4f0d97836 */ /* 0x000fe20000000000 */
[----:B------:R-:W-:Y:S01]  /*14030*/  FMNMX.FTZ R2, R58, R171, !PT ;  /* 0x000000ab3a027209 */ /* 0x000fe20007810000 */
[----:B------:R-:W-:Y:S01]  /*14040*/  VIADD R182, R241, 0x32370b8f ;  /* 0x32370b8ff1b67836 */ /* 0x000fe20000000000 */
[----:B------:R-:W-:Y:S01]  /*14050*/  FMNMX.FTZ R171, R57, R0, !PT ;  /* 0x0000000039ab7209 */ /* 0x000fe20007810000 */
[----:B------:R-:W-:Y:S01]  /*14060*/  FADD.FTZ R0, -R164, R167 ;  /* 0x000000a7a4007221 */ /* 0x000fe20000010100 */
[----:B------:R-:W-:Y:S01]  /*14070*/  FMNMX.FTZ R167, R59, R2, !PT ;  /* 0x000000023ba77209 */ /* 0x000fe20007810000 */
[----:B------:R-:W-:Y:S01]  /*14080*/  UIADD3 UR20, UR20, -0x1, URZ ;  /* 0xffffffff14147890 */ /* 0x000fe2000fffe03f */
[----:B------:R-:W-:Y:S01]  /*14090*/  FMNMX.FTZ R174, R60, R171, !PT ;  /* 0x000000ab3cae7209 */ /* 0x000fe20007810000 */
[----:B------:R-:W-:Y:S01]  /*140a0*/  FMUL.FTZ R168, R0, UR4 ;  /* 0x0000000400a87c20 */ /* 0x000fe20008410000 */
[----:B------:R-:W-:Y:S01]  /*140b0*/  FMNMX.FTZ R2, R62, R167, !PT ;  /* 0x000000a73e027209 */ /* 0x000fe20007810000 */
[----:B------:R-:W-:Y:S01]  /*140c0*/  FADD.FTZ R0, -R3, R166 ;  /* 0x000000a603007221 */ /* 0x000fe20000010100 */
[----:B------:R-:W-:Y:S02]  /*140d0*/  FMNMX.FTZ R174, R61, R174, !PT ;  /* 0x000000ae3dae7209 */ /* 0x000fe40007810000 */
[----:B------:R-:W-:Y:S01]  /*140e0*/  FMNMX.FTZ R171, R63, R2, !PT ;  /* 0x000000023fab7209 */ /* 0x000fe20007810000 */
[----:B------:R-:W1:Y:S01]  /*140f0*/  MUFU.EX2 R168, R168 ;  /* 0x000000a800a87308 */ /* 0x000e620000000800 */
[-CC-:B------:R-:W-:Y:S01]  /*14100*/  LOP3.LUT R173, R247, R250.reuse, R175.reuse, 0x96, !PT ;  /* 0x000000faf7ad7212 */ /* 0x180fe200078e96af */
[----:B------:R-:W-:Y:S01]  /*14110*/  FMUL.FTZ R167, R0, UR4 ;  /* 0x0000000400a77c20 */ /* 0x000fe20008410000 */
[----:B------:R-:W-:Y:S01]  /*14120*/  LOP3.LUT R172, R243, R250, R175, 0x96, !PT ;  /* 0x000000faf3ac7212 */ /* 0x000fe200078e96af */
[----:B------:R-:W2:Y:S01]  /*14130*/  SHFL.BFLY PT, R0, R171, 0x2, 0x1f ;  /* 0x0c401f00ab007f89 */ /* 0x000ea200000e0000 */
[----:B------:R-:W-:Y:S01]  /*14140*/  LOP3.LUT R176, R251, UR9, R241, 0x96, !PT ;  /* 0x00000009fbb07c12 */ /* 0x000fe2000f8e96f1 */
[----:B------:R-:W-:Y:S01]  /*14150*/  IMAD.WIDE.U32 R180, R173, -0x326172a9, RZ ;  /* 0xcd9e8d57adb47825 */ /* 0x000fe200078e00ff */
[----:B------:R-:W-:Y:S05]  /*14160*/  FSETP.NEU.FTZ.AND P0, PT, R164, -INF , PT ;  /* 0xff800000a400780b */ /* 0x000fea0003f1d000 */
[----:B------:R-:W3:Y:S01]  /*14170*/  SHFL.BFLY PT, R175, R174, 0x2, 0x1f ;  /* 0x0c401f00aeaf7f89 */ /* 0x000ee200000e0000 */
[----:B------:R-:W-:Y:S01]  /*14180*/  IADD3 R218, R240, -0x255992d5, RZ ;  /* 0xdaa66d2bf0da7810 */ /* 0x000fe20007ffe0ff */
[----:B------:R-:W-:Y:S01]  /*14190*/  IMAD.WIDE.U32 R176, R176, -0x326172a9, RZ ;  /* 0xcd9e8d57b0b07825 */ /* 0x000fe200078e00ff */
[----:B------:R-:W-:Y:S01]  /*141a0*/  FSEL R213, R213, RZ, P0 ;  /* 0x000000ffd5d57208 */ /* 0x000fe20000000000 */
[----:B------:R-:W4:Y:S01]  /*141b0*/  MUFU.EX2 R167, R167 ;  /* 0x000000a700a77308 */ /* 0x000f220000000800 */
[----:B------:R-:W-:Y:S01]  /*141c0*/  FSETP.NEU.FTZ.AND P0, PT, R3, -INF , PT ;  /* 0xff8000000300780b */ /* 0x000fe20003f1d000 */
[----:B------:R-:W-:Y:S01]  /*141d0*/  IMAD.WIDE.U32 R178, R172, -0x326172a9, RZ ;  /* 0xcd9e8d57acb27825 */ /* 0x000fe200078e00ff */
[C-C-:B------:R-:W-:Y:S01]  /*141e0*/  LOP3.LUT R2, R177.reuse, R248, R184.reuse, 0x96, !PT ;  /* 0x000000f8b1027212 */ /* 0x140fe200078e96b8 */
[----:B------:R-:W-:Y:S01]  /*141f0*/  UIADD3 UR9, UR9, 0x1, URZ ;  /* 0x0000000109097890 */ /* 0x000fe2000fffe03f */
[----:B------:R-:W-:Y:S01]  /*14200*/  FSEL R212, R212, RZ, P0 ;  /* 0x000000ffd4d47208 */ /* 0x000fe20000000000 */
[----:B------:R-:W-:Y:S01]  /*14210*/  FFMA.FTZ R187, R16, UR4, -R213 ;  /* 0x0000000410bb7c23 */ /* 0x000fe200080108d5 */
[----:B------:R-:W-:Y:S01]  /*14220*/  LOP3.LUT R166, R177, R244, R184, 0x96, !PT ;  /* 0x000000f4b1a67212 */ /* 0x000fe200078e96b8 */
[----:B------:R-:W-:Y:S01]  /*14230*/  IMAD.WIDE.U32 R208, R2, -0x2daee0ad, RZ ;  /* 0xd2511f5302d07825 */ /* 0x000fe200078e00ff */
[-CC-:B------:R-:W-:Y:S02]  /*14240*/  LOP3.LUT R172, R181, R176.reuse, R183.reuse, 0x96, !PT ;  /* 0x000000b0b5ac7212 */ /* 0x180fe400078e96b7 */
[----:B------:R-:W-:Y:S01]  /*14250*/  LOP3.LUT R206, R179, R176, R183, 0x96, !PT ;  /* 0x000000b0b3ce7212 */ /* 0x000fe200078e96b7 */
[----:B------:R-:W-:Y:S01]  /*14260*/  FFMA.FTZ R184, R17, UR4, -R213 ;  /* 0x0000000411b87c23 */ /* 0x000fe200080108d5 */
[----:B------:R-:W-:Y:S01]  /*14270*/  LOP3.LUT R16, R209, R246, R219, 0x96, !PT ;  /* 0x000000f6d1107212 */ /* 0x000fe200078e96db */
[--C-:B------:R-:W-:Y:S01]  /*14280*/  FFMA.FTZ R188, R18, UR4, -R212.reuse ;  /* 0x0000000412bc7c23 */ /* 0x100fe200080108d4 */
[--C-:B------:R-:W-:Y:S01]  /*14290*/  FFMA.FTZ R197, R4, UR4, -R213.reuse ;  /* 0x0000000404c57c23 */ /* 0x100fe200080108d5 */
[----:B--2---:R-:W-:Y:S01]  /*142a0*/  FMNMX.FTZ R17, R171, R0, !PT ;  /* 0x00000000ab117209 */ /* 0x004fe20007810000 */
[--C-:B------:R-:W-:Y:S01]  /*142b0*/  FFMA.FTZ R171, R19, UR4, -R212.reuse ;  /* 0x0000000413ab7c23 */ /* 0x100fe200080108d4 */
[----:B------:R-:W-:Y:S01]  /*142c0*/  FFMA.FTZ R193, R5, UR4, -R213 ;  /* 0x0000000405c17c23 */ /* 0x000fe200080108d5 */
[--C-:B------:R-:W-:Y:S01]  /*142d0*/  FFMA.FTZ R198, R6, UR4, -R212.reuse ;  /* 0x0000000406c67c23 */ /* 0x100fe200080108d4 */
[----:B---3--:R-:W-:Y:S01]  /*142e0*/  FMNMX.FTZ R2, R174, R175, !PT ;  /* 0x000000afae027209 */ /* 0x008fe20007810000 */
[----:B------:R-:W-:Y:S01]  /*142f0*/  IMAD.WIDE.U32 R172, R172, -0x2daee0ad, RZ ;  /* 0xd2511f53acac7825 */ /* 0x000fe200078e00ff */
[----:B------:R-:W2:Y:S01]  /*14300*/  SHFL.BFLY PT, R0, R17, 0x1, 0x1f ;  /* 0x0c201f0011007f89 */ /* 0x000ea200000e0000 */
[----:B------:R-:W-:Y:S02]  /*14310*/  MUFU.EX2 R197, R197 ;  /* 0x000000c500c57308 */ /* 0x000fe40000000800 */
[----:B------:R-:W-:Y:S01]  /*14320*/  FFMA.FTZ R196, R7, UR4, -R212 ;  /* 0x0000000407c47c23 */ /* 0x000fe200080108d4 */
[----:B------:R-:W-:Y:S01]  /*14330*/  IMAD.WIDE.U32 R204, R166, -0x2daee0ad, RZ ;  /* 0xd2511f53a6cc7825 */ /* 0x000fe200078e00ff */
[--C-:B------:R-:W-:Y:S03]  /*14340*/  LOP3.LUT R208, R173, R208, R182.reuse, 0x96, !PT ;  /* 0x000000d0add07212 */ /* 0x100fe600078e96b6 */
[----:B------:R-:W3:Y:S01]  /*14350*/  SHFL.BFLY PT, R19, R2, 0x1, 0x1f ;  /* 0x0c201f0002137f89 */ /* 0x000ee200000e0000 */
[----:B-1----:R-:W-:Y:S01]  /*14360*/  FMUL.FTZ R68, R168, R68 ;  /* 0x00000044a8447220 */ /* 0x002fe20000410000 */
[----:B------:R-:W-:Y:S01]  /*14370*/  IMAD.WIDE.U32 R206, R206, -0x2daee0ad, RZ ;  /* 0xd2511f53cece7825 */ /* 0x000fe200078e00ff */
[----:B------:R-:W-:Y:S01]  /*14380*/  LOP3.LUT R18, R205, R242, R219, 0x96, !PT ;  /* 0x000000f2cd127212 */ /* 0x000fe200078e96db */
[----:B------:R-:W-:Y:S02]  /*14390*/  MUFU.EX2 R198, R198 ;  /* 0x000000c600c67308 */ /* 0x000fe40000000800 */
[----:B------:R-:W-:Y:S01]  /*143a0*/  FMUL.FTZ R69, R168, R69 ;  /* 0x00000045a8457220 */ /* 0x000fe20000410000 */
[----:B------:R-:W-:Y:S01]  /*143b0*/  IMAD.WIDE.U32 R202, R16, -0x326172a9, RZ ;  /* 0xcd9e8d5710ca7825 */ /* 0x000fe200078e00ff */
[----:B------:R-:W-:Y:S03]  /*143c0*/  LOP3.LUT R204, R207, R204, R182, 0x96, !PT ;  /* 0x000000cccfcc7212 */ /* 0x000fe600078e96b6 */
[----:B----4-:R-:W-:Y:S01]  /*143d0*/  FMUL.FTZ R70, R167, R70 ;  /* 0x00000046a7467220 */ /* 0x010fe20000410000 */
[----:B------:R-:W-:Y:S01]  /*143e0*/  IMAD.WIDE.U32 R200, R18, -0x326172a9, RZ ;  /* 0xcd9e8d5712c87825 */ /* 0x000fe200078e00ff */
[--C-:B------:R-:W-:Y:S01]  /*143f0*/  LOP3.LUT R16, R203, R180, R218.reuse, 0x96, !PT ;  /* 0x000000b4cb107212 */ /* 0x100fe200078e96da */
[----:B------:R-:W-:Y:S02]  /*14400*/  MUFU.EX2 R196, R196 ;  /* 0x000000c400c47308 */ /* 0x000fe40000000800 */
[----:B------:R-:W-:Y:S01]  /*14410*/  FMUL.FTZ R71, R167, R71 ;  /* 0x00000047a7477220 */ /* 0x000fe20000410000 */
[----:B------:R-:W-:Y:S01]  /*14420*/  IMAD.WIDE.U32 R208, R208, -0x326172a9, RZ ;  /* 0xcd9e8d57d0d07825 */ /* 0x000fe200078e00ff */
[----:B------:R-:W-:Y:S03]  /*14430*/  LOP3.LUT R4, R201, R178, R218, 0x96, !PT ;  /* 0x000000b2c9047212 */ /* 0x000fe600078e96da */
[----:B------:R-:W-:Y:S01]  /*14440*/  FMUL.FTZ R80, R168, R80 ;  /* 0x00000050a8507220 */ /* 0x000fe20000410000 */
[----:B------:R-:W-:Y:S01]  /*14450*/  IMAD.WIDE.U32 R204, R204, -0x326172a9, RZ ;  /* 0xcd9e8d57cccc7825 */ /* 0x000fe200078e00ff */
[--C-:B------:R-:W-:Y:S01]  /*14460*/  LOP3.LUT R202, R209, R202, R217.reuse, 0x96, !PT ;  /* 0x000000cad1ca7212 */ /* 0x100fe200078e96d9 */
[----:B------:R-:W-:Y:S01]  /*14470*/  MUFU.EX2 R193, R193 ;  /* 0x000000c100c17308 */ /* 0x000fe20000000800 */
[----:B--2---:R-:W-:Y:S01]  /*14480*/  FMNMX.FTZ R0, R17, R0, !PT ;  /* 0x0000000011007209 */ /* 0x004fe20007810000 */
[----:B------:R-:W-:Y:S01]  /*14490*/  IMAD.WIDE.U32 R174, R16, -0x2daee0ad, RZ ;  /* 0xd2511f5310ae7825 */ /* 0x000fe200078e00ff */
[----:B------:R-:W-:Y:S02]  /*144a0*/  LOP3.LUT R200, R205, R200, R217, 0x96, !PT ;  /* 0x000000c8cdc87212 */ /* 0x000fe400078e96d9 */
[----:B---3--:R-:W-:Y:S01]  /*144b0*/  FMNMX.FTZ R2, R2, R19, !PT ;  /* 0x0000001302027209 */ /* 0x008fe20007810000 */
[----:B------:R-:W-:Y:S01]  /*144c0*/  IMAD.WIDE.U32 R202, R202, -0x2daee0ad, RZ ;  /* 0xd2511f53caca7825 */ /* 0x000fe200078e00ff */
[--C-:B------:R-:W-:Y:S03]  /*144d0*/  LOP3.LUT R5, R175, R172, R216.reuse, 0x96, !PT ;  /* 0x000000acaf057212 */ /* 0x100fe600078e96d8 */
[----:B------:R-:W-:Y:S01]  /*144e0*/  MUFU.EX2 R187, R187 ;  /* 0x000000bb00bb7308 */ /* 0x000fe20000000800 */
[----:B------:R-:W-:Y:S01]  /*144f0*/  FSETP.NEU.FTZ.AND P0, PT, R2, -INF , PT ;  /* 0xff8000000200780b */ /* 0x000fe20003f1d000 */
[----:B------:R-:W-:Y:S04]  /*14500*/  IMAD.WIDE.U32 R200, R200, -0x2daee0ad, RZ ;  /* 0xd2511f53c8c87825 */ /* 0x000fe800078e00ff */
[----:B------:R-:W-:Y:S01]  /*14510*/  FMUL.FTZ R211, R2, UR4 ;  /* 0x0000000402d37c20 */ /* 0x000fe20008410000 */
[--C-:B------:R-:W-:Y:S01]  /*14520*/  LOP3.LUT R6, R203, R174, R215.reuse, 0x96, !PT ;  /* 0x000000aecb067212 */ /* 0x100fe200078e96d7 */
[----:B------:R-:W-:Y:S04]  /*14530*/  IMAD.WIDE.U32 R172, R4, -0x2daee0ad, RZ ;  /* 0xd2511f5304ac7825 */ /* 0x000fe800078e00ff */
[----:B------:R-:W-:Y:S01]  /*14540*/  FMUL.FTZ R209, R0, UR4 ;  /* 0x0000000400d17c20 */ /* 0x000fe20008410000 */
[----:B------:R-:W1:Y:S01]  /*14550*/  MUFU.EX2 R184, R184 ;  /* 0x000000b800b87308 */ /* 0x000e620000000800 */
[----:B------:R-:W-:Y:S01]  /*14560*/  FSEL R211, R211, RZ, P0 ;  /* 0x000000ffd3d37208 */ /* 0x000fe20000000000 */
[----:B------:R-:W-:Y:S01]  /*14570*/  IMAD.WIDE.U32 R176, R5, -0x326172a9, RZ ;  /* 0xcd9e8d5705b07825 */ /* 0x000fe200078e00ff */
[----:B------:R-:W-:Y:S02]  /*14580*/  LOP3.LUT R4, R201, R172, R215, 0x96, !PT ;  /* 0x000000acc9047212 */ /* 0x000fe400078e96d7 */
[----:B------:R-:W-:Y:S01]  /*14590*/  LOP3.LUT R206, R173, R206, R216, 0x96, !PT ;  /* 0x000000ceadce7212 */ /* 0x000fe200078e96d8 */
[----:B------:R-:W-:Y:S01]  /*145a0*/  IMAD.WIDE.U32 R6, R6, -0x326172a9, RZ ;  /* 0xcd9e8d5706067825 */ /* 0x000fe200078e00ff */
[----:B------:R-:W-:Y:S03]  /*145b0*/  FSETP.NEU.FTZ.AND P0, PT, R0, -INF , PT ;  /* 0xff8000000000780b */ /* 0x000fe60003f1d000 */
[----:B------:R-:W-:Y:S01]  /*145c0*/  MUFU.EX2 R188, R188 ;  /* 0x000000bc00bc7308 */ /* 0x000fe20000000800 */
[----:B------:R-:W-:Y:S01]  /*145d0*/  FFMA.FTZ R195, R8, UR4, -R211 ;  /* 0x0000000408c37c23 */ /* 0x000fe200080108d3 */
[----:B------:R-:W-:Y:S01]  /*145e0*/  IMAD.WIDE.U32 R172, R4, -0x326172a9, RZ ;  /* 0xcd9e8d5704ac7825 */ /* 0x000fe200078e00ff */
[----:B------:R-:W-:Y:S02]  /*145f0*/  FSEL R209, R209, RZ, P0 ;  /* 0x000000ffd1d17208 */ /* 0x000fe40000000000 */
[----:B------:R-:W-:Y:S01]  /*14600*/  LOP3.LUT R8, R7, R176, R214, 0x96, !PT ;  /* 0x000000b007087212 */ /* 0x000fe200078e96d6 */
[----:B------:R-:W-:Y:S01]  /*14610*/  IMAD.WIDE.U32 R206, R206, -0x326172a9, RZ ;  /* 0xcd9e8d57cece7825 */ /* 0x000fe200078e00ff */
[----:B------:R-:W-:Y:S03]  /*14620*/  LOP3.LUT R19, R6, 0xffff, RZ, 0xc0, !PT ;  /* 0x0000ffff06137812 */ /* 0x000fe600078ec0ff */
[----:B------:R-:W2:Y:S01]  /*14630*/  MUFU.EX2 R171, R171 ;  /* 0x000000ab00ab7308 */ /* 0x000ea20000000800 */
[--C-:B------:R-:W-:Y:S01]  /*14640*/  SHF.R.U32.HI R7, RZ, 0x10, R172.reuse ;  /* 0x00000010ff077819 */ /* 0x100fe200000116ac */
[----:B------:R-:W-:Y:S01]  /*14650*/  FFMA.FTZ R194, R10, UR4, -R209 ;  /* 0x000000040ac27c23 */ /* 0x000fe200080108d1 */
[----:B------:R-:W-:Y:S01]  /*14660*/  SHF.R.U32.HI R10, RZ, 0x18, R172 ;  /* 0x00000018ff0a7819 */ /* 0x000fe200000116ac */
[--C-:B------:R-:W-:Y:S01]  /*14670*/  FFMA.FTZ R190, R12, UR4, -R211.reuse ;  /* 0x000000040cbe7c23 */ /* 0x100fe200080108d3 */
[----:B------:R-:W-:Y:S01]  /*14680*/  LOP3.LUT R7, R7, 0xff, RZ, 0xc0, !PT ;  /* 0x000000ff07077812 */ /* 0x000fe200078ec0ff */
[----:B------:R-:W-:Y:S01]  /*14690*/  IMAD.MOV.U32 R16, RZ, RZ, R180 ;  /* 0x000000ffff107224 */ /* 0x000fe200078e00b4 */
[----:B------:R-:W-:Y:S01]  /*146a0*/  LOP3.LUT R5, R173, R206, R214, 0x96, !PT ;  /* 0x000000cead057212 */ /* 0x000fe200078e96d6 */
[----:B------:R-:W-:Y:S01]  /*146b0*/  FFMA.FTZ R192, R9, UR4, -R211 ;  /* 0x0000000409c07c23 */ /* 0x000fe200080108d3 */
[----:B------:R-:W-:Y:S01]  /*146c0*/  SHF.R.U32.HI R17, RZ, 0x10, R6 ;  /* 0x00000010ff117819 */ /* 0x000fe20000011606 */
[----:B------:R-:W-:Y:S01]  /*146d0*/  IMAD.MOV.U32 R18, RZ, RZ, R176 ;  /* 0x000000ffff127224 */ /* 0x000fe200078e00b0 */
[----:B------:R-:W-:Y:S01]  /*146e0*/  PRMT R10, R7, 0x5410, R10 ;  /* 0x00005410070a7816 */ /* 0x000fe2000000000a */
[--C-:B------:R-:W-:Y:S01]  /*146f0*/  FFMA.FTZ R191, R11, UR4, -R209.reuse ;  /* 0x000000040bbf7c23 */ /* 0x100fe200080108d1 */
[----:B------:R-:W-:Y:S01]  /*14700*/  LOP3.LUT R174, R6, 0xff, RZ, 0xc0, !PT ;  /* 0x000000ff06ae7812 */ /* 0x000fe200078ec0ff */
[----:B------:R-:W-:Y:S01]  /*14710*/  FFMA.FTZ R189, R14, UR4, -R209 ;  /* 0x000000040ebd7c23 */ /* 0x000fe200080108d1 */
[----:B------:R-:W-:Y:S01]  /*14720*/  SHF.R.U32.HI R19, RZ, 0x8, R19 ;  /* 0x00000008ff137819 */ /* 0x000fe20000011613 */
[----:B------:R-:W-:Y:S01]  /*14730*/  FFMA.FTZ R185, R13, UR4, -R211 ;  /* 0x000000040db97c23 */ /* 0x000fe200080108d3 */
[----:B------:R-:W-:Y:S01]  /*14740*/  LOP3.LUT R7, R5, 0xffff, RZ, 0xc0, !PT ;  /* 0x0000ffff05077812 */ /* 0x000fe200078ec0ff */
[----:B------:R-:W-:Y:S01]  /*14750*/  FFMA.FTZ R186, R15, UR4, -R209 ;  /* 0x000000040fba7c23 */ /* 0x000fe200080108d1 */
[----:B------:R-:W-:Y:S01]  /*14760*/  SHF.R.U32.HI R4, RZ, 0x18, R6 ;  /* 0x00000018ff047819 */ /* 0x000fe20000011606 */
[----:B------:R-:W-:Y:S01]  /*14770*/  MUFU.EX2 R194, R194 ;  /* 0x000000c200c27308 */ /* 0x000fe20000000800 */
[----:B------:R-:W-:Y:S01]  /*14780*/  LOP3.LUT R17, R17, 0xff, RZ, 0xc0, !PT ;  /* 0x000000ff11117812 */ /* 0x000fe200078ec0ff */
[----:B------:R-:W-:Y:S01]  /*14790*/  FMUL.FTZ R81, R168, R81 ;  /* 0x00000051a8517220 */ /* 0x000fe20000410000 */
[----:B------:R-:W-:Y:S01]  /*147a0*/  SHF.R.U32.HI R12, RZ, 0x10, R5 ;  /* 0x00000010ff0c7819 */ /* 0x000fe20000011605 */
[C---:B------:R-:W-:Y:S01]  /*147b0*/  FMUL.FTZ R82, R167.reuse, R82 ;  /* 0x00000052a7527220 */ /* 0x040fe20000410000 */
[----:B------:R-:W-:Y:S01]  /*147c0*/  PRMT R174, R174, 0x5410, R19 ;  /* 0x00005410aeae7816 */ /* 0x000fe20000000013 */
[----:B------:R-:W-:Y:S01]  /*147d0*/  FMUL.FTZ R83, R167, R83 ;  /* 0x00000053a7537220 */ /* 0x000fe20000410000 */
[----:B------:R-:W-:Y:S03]  /*147e0*/  SHF.R.U32.HI R7, RZ, 0x8, R7 ;  /* 0x00000008ff077819 */ /* 0x000fe60000011607 */
[----:B------:R-:W-:Y:S01]  /*147f0*/  MUFU.EX2 R191, R191 ;  /* 0x000000bf00bf7308 */ /* 0x000fe20000000800 */
[----:B------:R-:W-:Y:S01]  /*14800*/  LOP3.LUT R180, R5, 0xff, RZ, 0xc0, !PT ;  /* 0x000000ff05b47812 */ /* 0x000fe200078ec0ff */
[C---:B------:R-:W-:Y:S01]  /*14810*/  FMUL.FTZ R84, R168.reuse, R84 ;  /* 0x00000054a8547220 */ /* 0x040fe20000410000 */
[----:B------:R-:W-:Y:S01]  /*14820*/  PRMT R4, R17, 0x5410, R4 ;  /* 0x0000541011047816 */ /* 0x000fe20000000004 */
[----:B------:R-:W-:Y:S01]  /*14830*/  IMAD.MOV.U32 R17, RZ, RZ, R181 ;  /* 0x000000ffff117224 */ /* 0x000fe200078e00b5 */
[----:B------:R-:W-:Y:S01]  /*14840*/  SHF.R.U32.HI R5, RZ, 0x18, R5 ;  /* 0x00000018ff057819 */ /* 0x000fe20000011605 */
[----:B------:R-:W-:Y:S01]  /*14850*/  FMUL.FTZ R85, R168, R85 ;  /* 0x00000055a8557220 */ /* 0x000fe20000410000 */
[----:B------:R-:W-:Y:S03]  /*14860*/  LOP3.LUT R12, R12, 0xff, RZ, 0xc0, !PT ;  /* 0x000000ff0c0c7812 */ /* 0x000fe600078ec0ff */
[----:B------:R-:W-:Y:S01]  /*14870*/  MUFU.EX2 R195, R195 ;  /* 0x000000c300c37308 */ /* 0x000fe20000000800 */
[----:B------:R-:W-:Y:S01]  /*14880*/  PRMT R180, R180, 0x5410, R7 ;  /* 0x00005410b4b47816 */ /* 0x000fe20000000007 */
[----:B------:R-:W-:Y:S01]  /*14890*/  IMAD.MOV.U32 R7, RZ, RZ, R179 ;  /* 0x000000ffff077224 */ /* 0x000fe200078e00b3 */
[----:B------:R-:W-:Y:S01]  /*148a0*/  LOP3.LUT R9, R172, 0xffff, RZ, 0xc0, !PT ;  /* 0x0000ffffac097812 */ /* 0x000fe200078ec0ff */
[C---:B------:R-:W-:Y:S01]  /*148b0*/  FMUL.FTZ R86, R167.reuse, R86 ;  /* 0x00000056a7567220 */ /* 0x040fe20000410000 */
[----:B------:R-:W-:Y:S01]  /*148c0*/  MOV R19, R177 ;  /* 0x000000b100137202 */ /* 0x000fe20000000f00 */
[----:B------:R-:W-:Y:S01]  /*148d0*/  FMUL.FTZ R87, R167, R87 ;  /* 0x00000057a7577220 */ /* 0x000fe20000410000 */
[----:B------:R-:W-:Y:S03]  /*148e0*/  MOV R6, R178 ;  /* 0x000000b200067202 */ /* 0x000fe60000000f00 */
[----:B------:R-:W-:Y:S01]  /*148f0*/  MUFU.EX2 R192, R192 ;  /* 0x000000c000c07308 */ /* 0x000fe20000000800 */
[----:B------:R-:W-:Y:S01]  /*14900*/  PRMT R12, R12, 0x5410, R5 ;  /* 0x000054100c0c7816 */ /* 0x000fe20000000005 */
[----:B------:R-:W3:Y:S01]  /*14910*/  LDSM.16.MT88.4 R176, [R221+0x9000] ;  /* 0x00900000ddb0783b */ /* 0x000ee20000004200 */
[--C-:B------:R-:W-:Y:S01]  /*14920*/  HSET2.LE.AND R174, R174, R239.reuse, PT ;  /* 0x000000efaeae7233 */ /* 0x100fe20003803000 */
[----:B------:R-:W-:Y:S01]  /*14930*/  IMAD.MOV.U32 R14, RZ, RZ, R6 ;  /* 0x000000ffff0e7224 */ /* 0x000fe200078e0006 */
[--C-:B------:R-:W-:Y:S01]  /*14940*/  HSET2.LE.AND R175, R4, R239.reuse, PT ;  /* 0x000000ef04af7233 */ /* 0x100fe20003803000 */
[----:B------:R-:W-:Y:S01]  /*14950*/  FADD.FTZ R4, -R2, R165 ;  /* 0x000000a502047221 */ /* 0x000fe20000010100 */
[----:B-1----:R-:W-:Y:S03]  /*14960*/  F2FP.BF16.F32.PACK_AB R5, R184, R187 ;  /* 0x000000bbb805723e */ /* 0x002fe600000010ff */
[----:B------:R-:W-:Y:S01]  /*14970*/  MUFU.EX2 R190, R190 ;  /* 0x000000be00be7308 */ /* 0x000fe20000000800 */
[----:B------:R-:W-:Y:S01]  /*14980*/  LOP3.LUT R182, R172, 0xff, RZ, 0xc0, !PT ;  /* 0x000000ffacb67812 */ /* 0x000fe200078ec0ff */
[C---:B------:R-:W-:Y:S01]  /*14990*/  FMUL.FTZ R96, R168.reuse, R96 ;  /* 0x00000060a8607220 */ /* 0x040fe20000410000 */
[----:B------:R-:W-:Y:S01]  /*149a0*/  SHF.R.U32.HI R9, RZ, 0x8, R9 ;  /* 0x00000008ff097819 */ /* 0x000fe20000011609 */
[----:B------:R-:W-:Y:S01]  /*149b0*/  FMUL.FTZ R97, R168, R97 ;  /* 0x00000061a8617220 */ /* 0x000fe20000410000 */
[----:B------:R-:W-:Y:S01]  /*149c0*/  LOP3.LUT R174, R174, R5, RZ, 0xc0, !PT ;  /* 0x00000005aeae7212 */ /* 0x000fe200078ec0ff */
[----:B------:R-:W-:Y:S01]  /*149d0*/  FMUL.FTZ R5, R4, UR4 ;  /* 0x0000000404057c20 */ /* 0x000fe20008410000 */
[----:B--2---:R-:W-:Y:S01]  /*149e0*/  F2FP.BF16.F32.PACK_AB R6, R171, R188 ;  /* 0x000000bcab06723e */ /* 0x004fe200000010ff */
[----:B------:R-:W-:Y:S01]  /*149f0*/  FADD.FTZ R4, -R0, R169 ;  /* 0x000000a900047221 */ /* 0x000fe20000010100 */
[----:B------:R-:W-:Y:S01]  /*14a00*/  PRMT R182, R182, 0x5410, R9 ;  /* 0x00005410b6b67816 */ /* 0x000fe20000000009 */
[----:B------:R-:W1:Y:S01]  /*14a10*/  MUFU.EX2 R166, R5 ;  /* 0x0000000500a67308 */ /* 0x000e620000000800 */
[--C-:B------:R-:W-:Y:S01]  /*14a20*/  SHF.R.U32.HI R9, RZ, 0x10, R8.reuse ;  /* 0x00000010ff097819 */ /* 0x100fe20000011608 */
[----:B------:R-:W-:Y:S01]  /*14a30*/  FMUL.FTZ R98, R167, R98 ;  /* 0x00000062a7627220 */ /* 0x000fe20000410000 */
[----:B------:R-:W-:Y:S01]  /*14a40*/  LOP3.LUT R175, R175, R6, RZ, 0xc0, !PT ;  /* 0x00000006afaf7212 */ /* 0x000fe200078ec0ff */
[----:B------:R-:W-:Y:S01]  /*14a50*/  FMUL.FTZ R6, R4, UR4 ;  /* 0x0000000404067c20 */ /* 0x000fe20008410000 */
[C---:B------:R-:W-:Y:S01]  /*14a60*/  LOP3.LUT R11, R8.reuse, 0xffff, RZ, 0xc0, !PT ;  /* 0x0000ffff080b7812 */ /* 0x040fe200078ec0ff */
[----:B------:R-:W-:Y:S01]  /*14a70*/  FMUL.FTZ R99, R167, R99 ;  /* 0x00000063a7637220 */ /* 0x000fe20000410000 */
[----:B------:R-:W-:Y:S03]  /*14a80*/  LOP3.LUT R172, R8, 0xff, RZ, 0xc0, !PT ;  /* 0x000000ff08ac7812 */ /* 0x000fe600078ec0ff */
[----:B------:R-:W2:Y:S01]  /*14a90*/  MUFU.EX2 R185, R185 ;  /* 0x000000b900b97308 */ /* 0x000ea20000000800 */
[----:B------:R-:W-:Y:S01]  /*14aa0*/  LOP3.LUT R9, R9, 0xff, RZ, 0xc0, !PT ;  /* 0x000000ff09097812 */ /* 0x000fe200078ec0ff */
[C---:B------:R-:W-:Y:S01]  /*14ab0*/  FMUL.FTZ R100, R168.reuse, R100 ;  /* 0x00000064a8647220 */ /* 0x040fe20000410000 */
[----:B------:R-:W-:Y:S01]  /*14ac0*/  SHF.R.U32.HI R8, RZ, 0x18, R8 ;  /* 0x00000018ff087819 */ /* 0x000fe20000011608 */
[----:B------:R-:W-:Y:S01]  /*14ad0*/  FMUL.FTZ R101, R168, R101 ;  /* 0x00000065a8657220 */ /* 0x000fe20000410000 */
[----:B------:R-:W-:Y:S01]  /*14ae0*/  SHF.R.U32.HI R11, RZ, 0x8, R11 ;  /* 0x00000008ff0b7819 */ /* 0x000fe2000001160b */
[----:B------:R-:W-:Y:S01]  /*14af0*/  FMUL.FTZ R102, R167, R102 ;  /* 0x00000066a7667220 */ /* 0x000fe20000410000 */
[----:B------:R-:W-:Y:S03]  /*14b00*/  PRMT R8, R9, 0x5410, R8 ;  /* 0x0000541009087816 */ /* 0x000fe60000000008 */
[----:B------:R-:W-:Y:S01]  /*14b10*/  MUFU.EX2 R189, R189 ;  /* 0x000000bd00bd7308 */ /* 0x000fe20000000800 */
[----:B------:R-:W-:Y:S01]  /*14b20*/  PRMT R172, R172, 0x5410, R11 ;  /* 0x00005410acac7816 */ /* 0x000fe2000000000b */
[C---:B-1----:R-:W-:Y:S01]  /*14b30*/  FMUL.FTZ R13, R166.reuse, R153 ;  /* 0x00000099a60d7220 */ /* 0x042fe20000410000 */
[--C-:B------:R-:W-:Y:S01]  /*14b40*/  HSET2.LE.AND R181, R12, R239.reuse, PT ;  /* 0x000000ef0cb57233 */ /* 0x100fe20003803000 */
[C---:B------:R-:W-:Y:S01]  /*14b50*/  FMUL.FTZ R12, R166.reuse, R152 ;  /* 0x00000098a60c7220 */ /* 0x040fe20000410000 */
[--C-:B------:R-:W-:Y:S01]  /*14b60*/  HSET2.LE.AND R173, R8, R239.reuse, PT ;  /* 0x000000ef08ad7233 */ /* 0x100fe20003803000 */
[----:B------:R-:W-:Y:S01]  /*14b70*/  FMUL.FTZ R72, R166, R72 ;  /* 0x00000048a6487220 */ /* 0x000fe20000410000 */
[----:B------:R-:W-:Y:S03]  /*14b80*/  F2FP.BF16.F32.PACK_AB R8, R196, R198 ;  /* 0x000000c6c408723e */ /* 0x000fe600000010ff */
[----:B------:R-:W1:Y:S01]  /*14b90*/  MUFU.EX2 R186, R186 ;  /* 0x000000ba00ba7308 */ /* 0x000e620000000800 */
[--C-:B------:R-:W-:Y:S01]  /*14ba0*/  HSET2.LE.AND R172, R172, R239.reuse, PT ;  /* 0x000000efacac7233 */ /* 0x100fe20003803000 */
[C---:B------:R-:W-:Y:S01]  /*14bb0*/  FMUL.FTZ R73, R166.reuse, R73 ;  /* 0x00000049a6497220 */ /* 0x040fe20000410000 */
[----:B------:R-:W-:Y:S01]  /*14bc0*/  LOP3.LUT R173, R173, R8, RZ, 0xc0, !PT ;  /* 0x00000008adad7212 */ /* 0x000fe200078ec0ff */
[C---:B------:R-:W-:Y:S01]  /*14bd0*/  FMUL.FTZ R76, R166.reuse, R76 ;  /* 0x0000004ca64c7220 */ /* 0x040fe20000410000 */
[----:B------:R-:W-:Y:S01]  /*14be0*/  F2FP.BF16.F32.PACK_AB R9, R193, R197 ;  /* 0x000000c5c109723e */ /* 0x000fe200000010ff */
[C---:B------:R-:W-:Y:S01]  /*14bf0*/  FMUL.FTZ R77, R166.reuse, R77 ;  /* 0x0000004da64d7220 */ /* 0x040fe20000410000 */
[----:B------:R-:W-:Y:S03]  /*14c00*/  F2FP.BF16.F32.PACK_AB R8, R191, R194 ;  /* 0x000000c2bf08723e */ /* 0x000fe600000010ff */
[----:B------:R-:W4:Y:S01]  /*14c10*/  MUFU.EX2 R165, R6 ;  /* 0x0000000600a57308 */ /* 0x000f220000000800 */
[----:B------:R-:W-:Y:S01]  /*14c20*/  MOV R15, R7 ;  /* 0x00000007000f7202 */ /* 0x000fe20000000f00 */
[C---:B------:R-:W-:Y:S01]  /*14c30*/  FMUL.FTZ R88, R166.reuse, R88 ;  /* 0x00000058a6587220 */ /* 0x040fe20000410000 */
[--C-:B------:R-:W-:Y:S01]  /*14c40*/  HSET2.LE.AND R183, R10, R239.reuse, PT ;  /* 0x000000ef0ab77233 */ /* 0x100fe20003803000 */
[C---:B------:R-:W-:Y:S01]  /*14c50*/  FMUL.FTZ R89, R166.reuse, R89 ;  /* 0x00000059a6597220 */ /* 0x040fe20000410000 */
[--C-:B------:R-:W-:Y:S01]  /*14c60*/  HSET2.LE.AND R180, R180, R239.reuse, PT ;  /* 0x000000efb4b47233 */ /* 0x100fe20003803000 */
[C---:B------:R-:W-:Y:S01]  /*14c70*/  FMUL.FTZ R92, R166.reuse, R92 ;  /* 0x0000005ca65c7220 */ /* 0x040fe20000410000 */
[--C-:B------:R-:W-:Y:S01]  /*14c80*/  HSET2.LE.AND R182, R182, R239.reuse, PT ;  /* 0x000000efb6b67233 */ /* 0x100fe20003803000 */
[----:B------:R-:W-:Y:S01]  /*14c90*/  FMUL.FTZ R93, R166, R93 ;  /* 0x0000005da65d7220 */ /* 0x000fe20000410000 */
[----:B------:R-:W-:Y:S01]  /*14ca0*/  F2FP.BF16.F32.PACK_AB R7, R192, R195 ;  /* 0x000000c3c007723e */ /* 0x000fe200000010ff */
[----:B------:R-:W-:Y:S01]  /*14cb0*/  FMUL.FTZ R103, R167, R103 ;  /* 0x00000067a7677220 */ /* 0x000fe20000410000 */
[----:B--2---:R-:W-:Y:S01]  /*14cc0*/  F2FP.BF16.F32.PACK_AB R5, R185, R190 ;  /* 0x000000beb905723e */ /* 0x004fe200000010ff */
[----:B------:R-:W-:Y:S01]  /*14cd0*/  FMUL.FTZ R104, R166, R104 ;  /* 0x00000068a6687220 */ /* 0x000fe20000410000 */
[----:B-1----:R-:W-:Y:S01]  /*14ce0*/  F2FP.BF16.F32.PACK_AB R4, R186, R189 ;  /* 0x000000bdba04723e */ /* 0x002fe200000010ff */
[----:B------:R-:W-:Y:S01]  /*14cf0*/  FMUL.FTZ R105, R166, R105 ;  /* 0x00000069a6697220 */ /* 0x000fe20000410000 */
[----:B------:R-:W-:Y:S01]  /*14d00*/  LOP3.LUT R172, R172, R9, RZ, 0xc0, !PT ;  /* 0x00000009acac7212 */ /* 0x000fe200078ec0ff */
[C---:B------:R-:W-:Y:S01]  /*14d10*/  FMUL.FTZ R9, R166.reuse, R157 ;  /* 0x0000009da6097220 */ /* 0x040fe20000410000 */
[----:B------:R-:W-:Y:S01]  /*14d20*/  LOP3.LUT R181, R181, R8, RZ, 0xc0, !PT ;  /* 0x00000008b5b57212 */ /* 0x000fe200078ec0ff */
[----:B------:R-:W-:Y:S01]  /*14d30*/  FMUL.FTZ R8, R166, R156 ;  /* 0x0000009ca6087220 */ /* 0x000fe20000410000 */
[C---:B----4-:R-:W-:Y:S01]  /*14d40*/  FMUL.FTZ R10, R165.reuse, R158 ;  /* 0x0000009ea50a7220 */ /* 0x050fe20000410000 */
[----:B------:R-:W-:Y:S01]  /*14d50*/  FMUL.FTZ R11, R165, R159 ;  /* 0x0000009fa50b7220 */ /* 0x000fe20000410000 */
[----:B------:R-:W-:Y:S01]  /*14d60*/  LOP3.LUT R180, R180, R7, RZ, 0xc0, !PT ;  /* 0x00000007b4b47212 */ /* 0x000fe200078ec0ff */
[----:B------:R-:W1:Y:S01]  /*14d70*/  LDSM.16.MT88.4 R156, [R170+0x9000] ;  /* 0x00900000aa9c783b */ /* 0x000e620000004200 */
[----:B------:R-:W-:Y:S01]  /*14d80*/  LOP3.LUT R182, R182, R5, RZ, 0xc0, !PT ;  /* 0x00000005b6b67212 */ /* 0x000fe200078ec0ff */
[C---:B------:R-:W-:Y:S01]  /*14d90*/  FMUL.FTZ R5, R168.reuse, R161 ;  /* 0x000000a1a8057220 */ /* 0x040fe20000410000 */
[----:B------:R-:W-:Y:S01]  /*14da0*/  LOP3.LUT R183, R183, R4, RZ, 0xc0, !PT ;  /* 0x00000004b7b77212 */ /* 0x000fe200078ec0ff */
[----:B------:R-:W-:Y:S01]  /*14db0*/  FMUL.FTZ R4, R168, R160 ;  /* 0x000000a0a8047220 */ /* 0x000fe20000410000 */
[C---:B------:R-:W-:Y:S01]  /*14dc0*/  FMUL.FTZ R6, R167.reuse, R162 ;  /* 0x000000a2a7067220 */ /* 0x040fe20000410000 */
[----:B------:R-:W-:Y:S01]  /*14dd0*/  FMUL.FTZ R7, R167, R163 ;  /* 0x000000a3a7077220 */ /* 0x000fe20000410000 */
[----:B------:R-:W-:Y:S01]  /*14de0*/  FFMA.FTZ R62, R62, UR4, -R209 ;  /* 0x000000043e3e7c23 */ /* 0x000fe200080108d1 */
[----:B------:R-:W-:Y:S02]  /*14df0*/  IMAD.MOV.U32 R160, RZ, RZ, R14 ;  /* 0x000000ffffa07224 */ /* 0x000fe400078e000e */
[C---:B------:R-:W-:Y:S01]  /*14e00*/  FMUL.FTZ R14, R165.reuse, R154 ;  /* 0x0000009aa50e7220 */ /* 0x040fe20000410000 */
[----:B------:R-:W-:Y:S02]  /*14e10*/  IMAD.MOV.U32 R161, RZ, RZ, R15 ;  /* 0x000000ffffa17224 */ /* 0x000fe400078e000f */
[----:B------:R-:W-:Y:S01]  /*14e20*/  FMUL.FTZ R15, R165, R155 ;  /* 0x0000009ba50f7220 */ /* 0x000fe20000410000 */
[----:B------:R-:W-:Y:S01]  /*14e30*/  MOV R162, R16 ;  /* 0x0000001000a27202 */ /* 0x000fe20000000f00 */
[-C--:B---3--:R-:W-:Y:S01]  /*14e40*/  HMMA.16816.F32.BF16 R4, R172, R176.reuse, R4 ;  /* 0x000000b0ac04723c */ /* 0x088fe20000041804 */
[----:B------:R-:W-:Y:S04]  /*14e50*/  LDSM.16.MT88.4 R152, [R170+0xa000] ;  /* 0x00a00000aa98783b */ /* 0x000fe80000004200 */
[C---:B------:R-:W-:Y:S01]  /*14e60*/  FMUL.FTZ R16, R168.reuse, R148 ;  /* 0x00000094a8107220 */ /* 0x040fe20000410000 */
[C---:B------:R-:W-:Y:S05]  /*14e70*/  HMMA.16816.F32.BF16 R8, R180.reuse, R176, R8 ;  /* 0x000000b0b408723c */ /* 0x040fea0000041808 */
[----:B------:R-:W-:Y:S01]  /*14e80*/  IMAD.MOV.U32 R163, RZ, RZ, R17 ;  /* 0x000000ffffa37224 */ /* 0x000fe200078e0011 */
[-C--:B------:R-:W-:Y:S05]  /*14e90*/  HMMA.16816.F32.BF16 R12, R180, R178.reuse, R12 ;  /* 0x000000b2b40c723c */ /* 0x080fea000004180c */
[----:B------:R-:W-:Y:S01]  /*14ea0*/  IMAD.MOV.U32 R176, RZ, RZ, R18 ;  /* 0x000000ffffb07224 */ /* 0x000fe200078e0012 */
[----:B------:R-:W-:Y:S01]  /*14eb0*/  MOV R177, R19 ;  /* 0x0000001300b17202 */ /* 0x000fe20000000f00 */
[----:B------:R-:W-:Y:S01]  /*14ec0*/  FMUL.FTZ R17, R168, R149 ;  /* 0x00000095a8117220 */ /* 0x000fe20000410000 */
[C---:B------:R-:W-:Y:S03]  /*14ed0*/  FMUL.FTZ R18, R167.reuse, R150 ;  /* 0x00000096a7127220 */ /* 0x040fe60000410000 */
[----:B------:R-:W-:Y:S01]  /*14ee0*/  FMUL.FTZ R19, R167, R151 ;  /* 0x00000097a7137220 */ /* 0x000fe20000410000 */
[C---:B------:R-:W-:Y:S01]  /*14ef0*/  FMUL.FTZ R94, R165.reuse, R94 ;  /* 0x0000005ea55e7220 */ /* 0x040fe20000410000 */
[----:B------:R-:W2:Y:S01]  /*14f00*/  LDSM.16.MT88.4 R148, [R221+0xa000] ;  /* 0x00a00000dd94783b */ /* 0x000ea20000004200 */
[----:B------:R-:W-:Y:S01]  /*14f10*/  FMUL.FTZ R95, R165, R95 ;  /* 0x0000005fa55f7220 */ /* 0x000fe20000410000 */
[----:B------:R-:W-:Y:S02]  /*14f20*/  IMAD.MOV.U32 R206, RZ, RZ, R162 ;  /* 0x000000ffffce7224 */ /* 0x000fe400078e00a2 */
[--C-:B------:R-:W-:Y:S01]  /*14f30*/  FFMA.FTZ R169, R32, UR4, -R213.reuse ;  /* 0x0000000420a97c23 */ /* 0x100fe200080108d5 */
[----:B------:R-:W-:Y:S01]  /*14f40*/  FFMA.FTZ R176, R33, UR4, -R213 ;  /* 0x0000000421b07c23 */ /* 0x000fe200080108d5 */
[C---:B------:R-:W-:Y:S04]  /*14f50*/  HMMA.16816.F32.BF16 R16, R172.reuse, R178, R16 ;  /* 0x000000b2ac10723c */ /* 0x040fe80000041810 */
[C---:B------:R-:W-:Y:S01]  /*14f60*/  FMUL.FTZ R74, R165.reuse, R74 ;  /* 0x0000004aa54a7220 */ /* 0x040fe20000410000 */
[C---:B------:R-:W-:Y:S01]  /*14f70*/  FMUL.FTZ R75, R165.reuse, R75 ;  /* 0x0000004ba54b7220 */ /* 0x040fe20000410000 */
[-C--:B-1----:R-:W-:Y:S01]  /*14f80*/  HMMA.16816.F32.BF16 R68, R172, R156.reuse, R68 ;  /* 0x0000009cac44723c */ /* 0x082fe20000041844 */
[----:B------:R-:W-:Y:S04]  /*14f90*/  MUFU.EX2 R169, R169 ;  /* 0x000000a900a97308 */ /* 0x000fe80000000800 */
[C---:B------:R-:W-:Y:S01]  /*14fa0*/  FMUL.FTZ R78, R165.reuse, R78 ;  /* 0x0000004ea54e7220 */ /* 0x040fe20000410000 */
[C---:B------:R-:W-:Y:S05]  /*14fb0*/  HMMA.16816.F32.BF16 R72, R180.reuse, R156, R72 ;  /* 0x0000009cb448723c */ /* 0x040fea0000041848 */
[----:B------:R-:W1:Y:S01]  /*14fc0*/  MUFU.EX2 R176, R176 ;  /* 0x000000b000b07308 */ /* 0x000e620000000800 */
[----:B------:R-:W-:Y:S01]  /*14fd0*/  FMUL.FTZ R79, R165, R79 ;  /* 0x0000004fa54f7220 */ /* 0x000fe20000410000 */
[----:B------:R-:W-:Y:S01]  /*14fe0*/  IMAD.MOV.U32 R178, RZ, RZ, R160 ;  /* 0x000000ffffb27224 */ /* 0x000fe200078e00a0 */
[----:B------:R-:W-:Y:S03]  /*14ff0*/  IADD3 R157, R241, 0x646e171e, RZ ;  /* 0x646e171ef19d7810 */ /* 0x000fe60007ffe0ff */
[----:B------:R-:W-:Y:S02]  /*15000*/  VIADD R156, R240, 0x1715609d ;  /* 0x1715609df09c7836 */ /* 0x000fe40000000000 */
[----:B------:R-:W-:Y:S01]  /*15010*/  IMAD.MOV.U32 R179, RZ, RZ, R161 ;  /* 0x000000ffffb37224 */ /* 0x000fe200078e00a1 */
[-C--:B------:R-:W-:Y:S03]  /*15020*/  HMMA.16816.F32.BF16 R76, R180, R158.reuse, R76 ;  /* 0x0000009eb44c723c */ /* 0x080fe6000004184c */
[----:B------:R-:W-:Y:S01]  /*15030*/  LOP3.LUT R208, R177, R208, R156, 0x96, !PT ;  /* 0x000000d0b1d07212 */ /* 0x000fe200078e969c */
[----:B------:R-:W-:Y:S01]  /*15040*/  FFMA.FTZ R177, R35, UR4, -R212 ;  /* 0x0000000423b17c23 */ /* 0x000fe200080108d4 */
[C---:B------:R-:W-:Y:S01]  /*15050*/  FMUL.FTZ R32, R168.reuse, R144 ;  /* 0x00000090a8207220 */ /* 0x040fe20000410000 */
[C---:B------:R-:W-:Y:S04]  /*15060*/  HMMA.16816.F32.BF16 R80, R172.reuse, R158, R80 ;  /* 0x0000009eac50723c */ /* 0x040fe80000041850 */
[----:B------:R-:W-:Y:S01]  /*15070*/  MUFU.EX2 R177, R177 ;  /* 0x000000b100b17308 */ /* 0x000fe20000000800 */
[C---:B------:R-:W-:Y:S01]  /*15080*/  FMUL.FTZ R90, R165.reuse, R90 ;  /* 0x0000005aa55a7220 */ /* 0x040fe20000410000 */
[-C--:B--2---:R-:W-:Y:S05]  /*15090*/  HMMA.16816.F32.BF16 R84, R172, R148.reuse, R84 ;  /* 0x00000094ac54723c */ /* 0x084fea0000041854 */
[----:B------:R-:W-:Y:S01]  /*150a0*/  FMUL.FTZ R91, R165, R91 ;  /* 0x0000005ba55b7220 */ /* 0x000fe20000410000 */
[C---:B------:R-:W-:Y:S01]  /*150b0*/  FMUL.FTZ R33, R168.reuse, R145 ;  /* 0x00000091a8217220 */ /* 0x040fe20000410000 */
[C---:B------:R-:W-:Y:S01]  /*150c0*/  FMUL.FTZ R35, R167.reuse, R147 ;  /* 0x00000093a7237220 */ /* 0x040fe20000410000 */
[C---:B------:R-:W-:Y:S03]  /*150d0*/  FMUL.FTZ R112, R168.reuse, R112 ;  /* 0x00000070a8707220 */ /* 0x040fe60000410000 */
[----:B------:R-:W-:Y:S01]  /*150e0*/  FMUL.FTZ R113, R168, R113 ;  /* 0x00000071a8717220 */ /* 0x000fe20000410000 */
[C---:B------:R-:W-:Y:S04]  /*150f0*/  HMMA.16816.F32.BF16 R88, R180.reuse, R148, R88 ;  /* 0x00000094b458723c */ /* 0x040fe80000041858 */
[C---:B------:R-:W-:Y:S01]  /*15100*/  FMUL.FTZ R114, R167.reuse, R114 ;  /* 0x00000072a7727220 */ /* 0x040fe20000410000 */
[----:B------:R-:W-:Y:S01]  /*15110*/  FMUL.FTZ R115, R167, R115 ;  /* 0x00000073a7737220 */ /* 0x000fe20000410000 */
[-C--:B------:R-:W-:Y:S05]  /*15120*/  HMMA.16816.F32.BF16 R92, R180, R150.reuse, R92 ;  /* 0x00000096b45c723c */ /* 0x080fea000004185c */
[----:B------:R-:W-:Y:S01]  /*15130*/  IMAD.WIDE.U32 R148, R208, -0x2daee0ad, RZ ;  /* 0xd2511f53d0947825 */ /* 0x000fe200078e00ff */
[C---:B------:R-:W-:Y:S05]  /*15140*/  HMMA.16816.F32.BF16 R96, R172.reuse, R150, R96 ;  /* 0x00000096ac60723c */ /* 0x040fea0000041860 */
[----:B------:R-:W-:Y:S01]  /*15150*/  LOP3.LUT R202, R149, R202, R157, 0x96, !PT ;  /* 0x000000ca95ca7212 */ /* 0x000fe200078e969d */
[-C--:B------:R-:W-:Y:S05]  /*15160*/  HMMA.16816.F32.BF16 R100, R172, R152.reuse, R100 ;  /* 0x00000098ac64723c */ /* 0x080fea0000041864 */
[C---:B------:R-:W-:Y:S01]  /*15170*/  LOP3.LUT R161, R148.reuse, 0xffff, RZ, 0xc0, !PT ;  /* 0x0000ffff94a17812 */ /* 0x040fe200078ec0ff */
[C---:B------:R-:W-:Y:S01]  /*15180*/  FMUL.FTZ R106, R165.reuse, R106 ;  /* 0x0000006aa56a7220 */ /* 0x040fe20000410000 */
[--C-:B------:R-:W-:Y:S01]  /*15190*/  SHF.R.U32.HI R162, RZ, 0x10, R148.reuse ;  /* 0x00000010ffa27819 */ /* 0x100fe20000011694 */
[----:B------:R-:W-:Y:S03]  /*151a0*/  FMUL.FTZ R107, R165, R107 ;  /* 0x0000006ba56b7220 */ /* 0x000fe60000410000 */
[----:B------:R-:W-:Y:S01]  /*151b0*/  LOP3.LUT R160, R148, 0xff, RZ, 0xc0, !PT ;  /* 0x000000ff94a07812 */ /* 0x000fe200078ec0ff */
[C---:B------:R-:W-:Y:S01]  /*151c0*/  FMUL.FTZ R108, R166.reuse, R108 ;  /* 0x0000006ca66c7220 */ /* 0x040fe20000410000 */
[----:B------:R-:W-:Y:S01]  /*151d0*/  SHF.R.U32.HI R159, RZ, 0x18, R148 ;  /* 0x00000018ff9f7819 */ /* 0x000fe20000011694 */
[----:B------:R-:W-:Y:S01]  /*151e0*/  FMUL.FTZ R109, R166, R109 ;  /* 0x0000006da66d7220 */ /* 0x000fe20000410000 */
[C---:B------:R-:W-:Y:S01]  /*151f0*/  HMMA.16816.F32.BF16 R104, R180.reuse, R152, R104 ;  /* 0x00000098b468723c */ /* 0x040fe20000041868 */
[----:B------:R-:W2:Y:S03]  /*15200*/  LDSM.16.MT88.4 R148, [R221+0xb000] ;  /* 0x00b00000dd94783b */ /* 0x000ea60000004200 */
[----:B------:R-:W-:Y:S01]  /*15210*/  LOP3.LUT R204, R207, R204, R156, 0x96, !PT ;  /* 0x000000cccfcc7212 */ /* 0x000fe200078e969c */
[C---:B------:R-:W-:Y:S01]  /*15220*/  FMUL.FTZ R110, R165.reuse, R110 ;  /* 0x0000006ea56e7220 */ /* 0x040fe20000410000 */
[----:B------:R-:W-:Y:S01]  /*15230*/  FMUL.FTZ R111, R165, R111 ;  /* 0x0000006fa56f7220 */ /* 0x000fe20000410000 */
[----:B------:R-:W-:Y:S01]  /*15240*/  MOV R201, R179 ;  /* 0x000000b300c97202 */ /* 0x000fe20000000f00 */
[----:B------:R-:W-:Y:S03]  /*15250*/  FFMA.FTZ R179, R21, UR4, -R213 ;  /* 0x0000000415b37c23 */ /* 0x000fe600080108d5 */
[----:B------:R-:W-:Y:S01]  /*15260*/  IMAD.WIDE.U32 R204, R204, -0x2daee0ad, RZ ;  /* 0xd2511f53cccc7825 */ /* 0x000fe200078e00ff */
[----:B------:R-:W-:Y:S01]  /*15270*/  MOV R147, R201 ;  /* 0x000000c900937202 */ /* 0x000fe20000000f00 */
[-C--:B------:R-:W-:Y:S01]  /*15280*/  HMMA.16816.F32.BF16 R108, R180, R154.reuse, R108 ;  /* 0x0000009ab46c723c */ /* 0x080fe2000004186c */
[----:B------:R-:W-:Y:S02]  /*15290*/  MUFU.EX2 R179, R179 ;  /* 0x000000b300b37308 */ /* 0x000fe40000000800 */
[----:B------:R-:W-:Y:S01]  /*152a0*/  LOP3.LUT R158, R205, R200, R157, 0x96, !PT ;  /* 0x000000c8cd9e7212 */ /* 0x000fe200078e969d */
[----:B------:R-:W-:Y:S02]  /*152b0*/  IMAD.MOV.U32 R200, RZ, RZ, R178 ;  /* 0x000000ffffc87224 */ /* 0x000fe400078e00b2 */
[----:B------:R-:W-:Y:S01]  /*152c0*/  FFMA.FTZ R178, R34, UR4, -R212 ;  /* 0x0000000422b27c23 */ /* 0x000fe200080108d4 */
[----:B------:R-:W-:Y:S01]  /*152d0*/  FMUL.FTZ R34, R167, R146 ;  /* 0x00000092a7227220 */ /* 0x000fe20000410000 */
[----:B------:R-:W-:Y:S03]  /*152e0*/  SHF.R.U32.HI R144, RZ, 0x10, R204 ;  /* 0x00000010ff907819 */ /* 0x000fe600000116cc */
[----:B------:R-:W-:Y:S01]  /*152f0*/  IMAD.MOV.U32 R146, RZ, RZ, R200 ;  /* 0x000000ffff927224 */ /* 0x000fe200078e00c8 */
[----:B------:R-:W-:Y:S01]  /*15300*/  LOP3.LUT R21, R144, 0xff, RZ, 0xc0, !PT ;  /* 0x000000ff90157812 */ /* 0x000fe200078ec0ff */
[----:B------:R-:W-:Y:S01]  /*15310*/  FFMA.FTZ R200, R20, UR4, -R213 ;  /* 0x0000000414c87c23 */ /* 0x000fe200080108d5 */
[C---:B------:R-:W-:Y:S01]  /*15320*/  HMMA.16816.F32.BF16 R32, R172.reuse, R154, R32 ;  /* 0x0000009aac20723c */ /* 0x040fe20000041820 */
[----:B------:R-:W3:Y:S03]  /*15330*/  MUFU.EX2 R178, R178 ;  /* 0x000000b200b27308 */ /* 0x000ee60000000800 */
[----:B------:R-:W-:Y:S01]  /*15340*/  LOP3.LUT R145, R204, 0xffff, RZ, 0xc0, !PT ;  /* 0x0000ffffcc917812 */ /* 0x000fe200078ec0ff */
[C---:B------:R-:W-:Y:S01]  /*15350*/  FMUL.FTZ R116, R166.reuse, R116 ;  /* 0x00000074a6747220 */ /* 0x040fe20000410000 */
[----:B------:R-:W-:Y:S01]  /*15360*/  SHF.R.U32.HI R161, RZ, 0x8, R161 ;  /* 0x00000008ffa17819 */ /* 0x000fe200000116a1 */
[----:B------:R-:W-:Y:S01]  /*15370*/  FMUL.FTZ R117, R166, R117 ;  /* 0x00000075a6757220 */ /* 0x000fe20000410000 */
[----:B------:R-:W-:Y:S03]  /*15380*/  SHF.R.U32.HI R145, RZ, 0x8, R145 ;  /* 0x00000008ff917819 */ /* 0x000fe60000011691 */
[----:B------:R-:W4:Y:S01]  /*15390*/  MUFU.EX2 R200, R200 ;  /* 0x000000c800c87308 */ /* 0x000f220000000800 */
[----:B------:R-:W-:Y:S01]  /*153a0*/  LOP3.LUT R20, R204, 0xff, RZ, 0xc0, !PT ;  /* 0x000000ffcc147812 */ /* 0x000fe200078ec0ff */
[C---:B------:R-:W-:Y:S01]  /*153b0*/  FMUL.FTZ R118, R165.reuse, R118 ;  /* 0x00000076a5767220 */ /* 0x040fe20000410000 */
[----:B------:R-:W-:Y:S01]  /*153c0*/  FMUL.FTZ R119, R165, R119 ;  /* 0x00000077a5777220 */ /* 0x000fe20000410000 */
[----:B------:R-:W-:Y:S01]  /*153d0*/  FFMA.FTZ R199, R22, UR4, -R212 ;  /* 0x0000000416c77c23 */ /* 0x000fe200080108d4 */
[-C--:B--2---:R-:W-:Y:S03]  /*153e0*/  HMMA.16816.F32.BF16 R112, R172, R148.reuse, R112 ;  /* 0x00000094ac70723c */ /* 0x084fe60000041870 */
[----:B------:R-:W-:Y:S01]  /*153f0*/  SHF.R.U32.HI R152, RZ, 0x18, R204 ;  /* 0x00000018ff987819 */ /* 0x000fe200000116cc */
[----:B------:R-:W-:Y:S01]  /*15400*/  FFMA.FTZ R204, R23, UR4, -R212 ;  /* 0x0000000417cc7c23 */ /* 0x000fe200080108d4 */
[----:B------:R-:W-:Y:S01]  /*15410*/  PRMT R210, R160, 0x5410, R161 ;  /* 0x00005410a0d27816 */ /* 0x000fe200000000a1 */
[C---:B------:R-:W-:Y:S01]  /*15420*/  HMMA.16816.F32.BF16 R116, R180.reuse, R148, R116 ;  /* 0x00000094b474723c */ /* 0x040fe20000041874 */
[----:B------:R-:W-:Y:S04]  /*15430*/  MUFU.EX2 R199, R199 ;  /* 0x000000c700c77308 */ /* 0x000fe80000000800 */
[----:B------:R-:W-:Y:S01]  /*15440*/  IMAD.MOV.U32 R22, RZ, RZ, R146 ;  /* 0x000000ffff167224 */ /* 0x000fe200078e0092 */
[----:B------:R-:W-:Y:S01]  /*15450*/  MOV R23, R147 ;  /* 0x0000009300177202 */ /* 0x000fe20000000f00 */
[----:B------:R-:W-:Y:S01]  /*15460*/  FFMA.FTZ R201, R29, UR4, -R211 ;  /* 0x000000041dc97c23 */ /* 0x000fe200080108d3 */
[----:B------:R-:W-:Y:S03]  /*15470*/  PRMT R160, R20, 0x5410, R145 ;  /* 0x0000541014a07816 */ /* 0x000fe60000000091 */
[----:B------:R-:W2:Y:S01]  /*15480*/  MUFU.EX2 R204, R204 ;  /* 0x000000cc00cc7308 */ /* 0x000ea20000000800 */
[----:B------:R-:W5:Y:S01]  /*15490*/  LDSM.16.MT88.4 R144, [R170+0xb000] ;  /* 0x00b00000aa90783b */ /* 0x000f620000004200 */
[----:B------:R-:W-:Y:S01]  /*154a0*/  LOP3.LUT R20, R158, 0xffff, RZ, 0xc0, !PT ;  /* 0x0000ffff9e147812 */ /* 0x000fe200078ec0ff */
[----:B------:R-:W-:Y:S01]  /*154b0*/  FFMA.FTZ R28, R28, UR4, -R211 ;  /* 0x000000041c1c7c23 */ /* 0x000fe200080108d3 */
[----:B------:R-:W-:Y:S01]  /*154c0*/  LOP3.LUT R162, R162, 0xff, RZ, 0xc0, !PT ;  /* 0x000000ffa2a27812 */ /* 0x000fe200078ec0ff */
[----:B------:R-:W-:Y:S01]  /*154d0*/  FMUL.FTZ R120, R168, R120 ;  /* 0x00000078a8787220 */ /* 0x000fe20000410000 */
[----:B------:R-:W-:Y:S01]  /*154e0*/  SHF.R.U32.HI R29, RZ, 0x8, R20 ;  /* 0x00000008ff1d7819 */ /* 0x000fe20000011614 */
[C---:B------:R-:W-:Y:S01]  /*154f0*/  FMUL.FTZ R20, R166.reuse, R140 ;  /* 0x0000008ca6147220 */ /* 0x040fe20000410000 */
[----:B------:R-:W-:Y:S01]  /*15500*/  PRMT R152, R21, 0x5410, R152 ;  /* 0x0000541015987816 */ /* 0x000fe20000000098 */
[----:B------:R-:W-:Y:S01]  /*15510*/  FMUL.FTZ R21, R166, R141 ;  /* 0x0000008da6157220 */ /* 0x000fe20000410000 */
[----:B------:R-:W-:Y:S01]  /*15520*/  PRMT R208, R162, 0x5410, R159 ;  /* 0x00005410a2d07816 */ /* 0x000fe2000000009f */
[----:B------:R-:W-:Y:S01]  /*15530*/  IMAD.MOV.U32 R140, RZ, RZ, R22 ;  /* 0x000000ffff8c7224 */ /* 0x000fe200078e0016 */
[--C-:B------:R-:W-:Y:S01]  /*15540*/  SHF.R.U32.HI R149, RZ, 0x18, R202.reuse ;  /* 0x00000018ff957819 */ /* 0x100fe200000116ca */
[C---:B------:R-:W-:Y:S01]  /*15550*/  FMUL.FTZ R22, R165.reuse, R142 ;  /* 0x0000008ea5167220 */ /* 0x040fe20000410000 */
[----:B------:R-:W-:Y:S01]  /*15560*/  MOV R141, R23 ;  /* 0x00000017008d7202 */ /* 0x000fe20000000f00 */
[----:B------:R-:W-:Y:S01]  /*15570*/  FMUL.FTZ R23, R165, R143 ;  /* 0x0000008fa5177220 */ /* 0x000fe20000410000 */
[----:B------:R-:W-:Y:S01]  /*15580*/  SHF.R.U32.HI R148, RZ, 0x10, R202 ;  /* 0x00000010ff947819 */ /* 0x000fe200000116ca */
[----:B------:R-:W-:Y:S01]  /*15590*/  FMUL.FTZ R121, R168, R121 ;  /* 0x00000079a8797220 */ /* 0x000fe20000410000 */
[C---:B------:R-:W-:Y:S01]  /*155a0*/  LOP3.LUT R162, R202.reuse, 0xff, RZ, 0xc0, !PT ;  /* 0x000000ffcaa27812 */ /* 0x040fe200078ec0ff */
[C---:B------:R-:W-:Y:S01]  /*155b0*/  FMUL.FTZ R122, R167.reuse, R122 ;  /* 0x0000007aa77a7220 */ /* 0x040fe20000410000 */
[----:B------:R-:W-:Y:S01]  /*155c0*/  LOP3.LUT R153, R202, 0xffff, RZ, 0xc0, !PT ;  /* 0x0000ffffca997812 */ /* 0x000fe200078ec0ff */
[----:B------:R-:W-:Y:S01]  /*155d0*/  FMUL.FTZ R123, R167, R123 ;  /* 0x0000007ba77b7220 */ /* 0x000fe20000410000 */
[-C--:B------:R-:W-:Y:S01]  /*155e0*/  HMMA.16816.F32.BF16 R20, R180, R150.reuse, R20 ;  /* 0x00000096b414723c */ /* 0x080fe20000041814 */
[----:B------:R1:W-:Y:S02]  /*155f0*/  MUFU.EX2 R202, R28 ;  /* 0x0000001c00ca7308 */ /* 0x0003e40000000800 */
[----:B------:R-:W-:Y:S01]  /*15600*/  IMAD.MOV.U32 R142, RZ, RZ, R206 ;  /* 0x000000ffff8e7224 */ /* 0x000fe200078e00ce */
[----:B------:R-:W-:Y:S01]  /*15610*/  MOV R207, R163 ;  /* 0x000000a300cf7202 */ /* 0x000fe20000000f00 */
[----:B------:R-:W-:Y:S01]  /*15620*/  FMUL.FTZ R128, R168, R128 ;  /* 0x00000080a8807220 */ /* 0x000fe20000410000 */
[C---:B------:R-:W-:Y:S05]  /*15630*/  HMMA.16816.F32.BF16 R120, R172.reuse, R150, R120 ;  /* 0x00000096ac78723c */ /* 0x040fea0000041878 */
[----:B------:R-:W2:Y:S01]  /*15640*/  MUFU.EX2 R201, R201 ;  /* 0x000000c900c97308 */ /* 0x000ea20000000800 */
[----:B------:R-:W-:Y:S01]  /*15650*/  LOP3.LUT R154, R158, 0xff, RZ, 0xc0, !PT ;  /* 0x000000ff9e9a7812 */ /* 0x000fe200078ec0ff */
[--C-:B------:R-:W-:Y:S01]  /*15660*/  FFMA.FTZ R205, R24, UR4, -R211.reuse ;  /* 0x0000000418cd7c23 */ /* 0x100fe200080108d3 */
[----:B------:R-:W-:Y:S03]  /*15670*/  IMAD.MOV.U32 R150, RZ, RZ, R140 ;  /* 0x000000ffff967224 */ /* 0x000fe600078e008c */
[----:B------:R-:W-:Y:S02]  /*15680*/  MOV R151, R141 ;  /* 0x0000008d00977202 */ /* 0x000fe40000000f00 */
[--C-:B------:R-:W-:Y:S01]  /*15690*/  HSET2.LE.AND R24, R208, R239.reuse, PT ;  /* 0x000000efd0187233 */ /* 0x100fe20003803000 */
[----:B------:R-:W-:Y:S01]  /*156a0*/  FFMA.FTZ R208, R25, UR4, -R211 ;  /* 0x0000000419d07c23 */ /* 0x000fe200080108d3 */
[--C-:B-1----:R-:W-:Y:S01]  /*156b0*/  SHF.R.U32.HI R28, RZ, 0x10, R158.reuse ;  /* 0x00000010ff1c7819 */ /* 0x102fe2000001169e */
[--C-:B------:R-:W-:Y:S01]  /*156c0*/  FFMA.FTZ R203, R30, UR4, -R209.reuse ;  /* 0x000000041ecb7c23 */ /* 0x100fe200080108d1 */
[----:B------:R-:W-:Y:S01]  /*156d0*/  SHF.R.U32.HI R141, RZ, 0x18, R158 ;  /* 0x00000018ff8d7819 */ /* 0x000fe2000001169e */
[----:B------:R-:W-:Y:S01]  /*156e0*/  FFMA.FTZ R206, R31, UR4, -R209 ;  /* 0x000000041fce7c23 */ /* 0x000fe200080108d1 */
[--C-:B------:R-:W-:Y:S01]  /*156f0*/  HSET2.LE.AND R140, R210, R239.reuse, PT ;  /* 0x000000efd28c7233 */ /* 0x100fe20003803000 */
[C---:B------:R-:W-:Y:S01]  /*15700*/  FMUL.FTZ R30, R167.reuse, R138 ;  /* 0x0000008aa71e7220 */ /* 0x040fe20000410000 */
[----:B------:R-:W-:Y:S01]  /*15710*/  MOV R143, R207 ;  /* 0x000000cf008f7202 */ /* 0x000fe20000000f00 */
[----:B------:R-:W-:Y:S01]  /*15720*/  FMUL.FTZ R31, R167, R139 ;  /* 0x0000008ba71f7220 */ /* 0x000fe20000410000 */
[----:B------:R-:W-:Y:S01]  /*15730*/  LOP3.LUT R158, R28, 0xff, RZ, 0xc0, !PT ;  /* 0x000000ff1c9e7812 */ /* 0x000fe200078ec0ff */
[----:B------:R-:W-:Y:S01]  /*15740*/  FMUL.FTZ R28, R168, R136 ;  /* 0x00000088a81c7220 */ /* 0x000fe20000410000 */
[----:B------:R-:W-:Y:S01]  /*15750*/  F2FP.BF16.F32.PACK_AB R25, R176, R169 ;  /* 0x000000a9b019723e */ /* 0x000fe200000010ff */
[----:B------:R-:W-:Y:S01]  /*15760*/  IMAD.MOV.U32 R136, RZ, RZ, R142 ;  /* 0x000000ffff887224 */ /* 0x000fe200078e008e */
[----:B------:R-:W-:Y:S01]  /*15770*/  PRMT R154, R154, 0x5410, R29 ;  /* 0x000054109a9a7816 */ /* 0x000fe2000000001d */
[----:B------:R-:W-:Y:S01]  /*15780*/  FMUL.FTZ R29, R168, R137 ;  /* 0x00000089a81d7220 */ /* 0x000fe20000410000 */
[----:B------:R-:W-:Y:S01]  /*15790*/  MOV R137, R143 ;  /* 0x0000008f00897202 */ /* 0x000fe20000000f00 */
[----:B------:R-:W-:Y:S01]  /*157a0*/  FMUL.FTZ R124, R166, R124 ;  /* 0x0000007ca67c7220 */ /* 0x000fe20000410000 */
[----:B------:R-:W-:Y:S01]  /*157b0*/  PRMT R158, R158, 0x5410, R141 ;  /* 0x000054109e9e7816 */ /* 0x000fe2000000008d */
[----:B------:R-:W-:Y:S01]  /*157c0*/  FMUL.FTZ R125, R166, R125 ;  /* 0x0000007da67d7220 */ /* 0x000fe20000410000 */
[----:B------:R-:W-:Y:S01]  /*157d0*/  LOP3.LUT R138, R140, R25, RZ, 0xc0, !PT ;  /* 0x000000198c8a7212 */ /* 0x000fe200078ec0ff */
[C---:B------:R-:W-:Y:S01]  /*157e0*/  FMUL.FTZ R126, R165.reuse, R126 ;  /* 0x0000007ea57e7220 */ /* 0x040fe20000410000 */
[-C--:B-----5:R-:W-:Y:S01]  /*157f0*/  HMMA.16816.F32.BF16 R28, R172, R144.reuse, R28 ;  /* 0x00000090ac1c723c */ /* 0x0a0fe2000004181c */
[----:B------:R-:W1:Y:S01]  /*15800*/  LDSM.16.MT88.4 R140, [R221+0x9400] ;  /* 0x00940000dd8c783b */ /* 0x000e620000004200 */
[----:B------:R-:W-:Y:S01]  /*15810*/  MUFU.EX2 R205, R205 ;  /* 0x000000cd00cd7308 */ /* 0x000fe20000000800 */
[----:B------:R-:W-:Y:S01]  /*15820*/  FMUL.FTZ R127, R165, R127 ;  /* 0x0000007fa57f7220 */ /* 0x000fe20000410000 */
[----:B---3--:R-:W-:Y:S01]  /*15830*/  F2FP.BF16.F32.PACK_AB R139, R177, R178 ;  /* 0x000000b2b18b723e */ /* 0x008fe200000010ff */
[--C-:B------:R-:W-:Y:S01]  /*15840*/  FFMA.FTZ R210, R26, UR4, -R209.reuse ;  /* 0x000000041ad27c23 */ /* 0x100fe200080108d1 */
[----:B------:R-:W-:Y:S01]  /*15850*/  FFMA.FTZ R207, R27, UR4, -R209 ;  /* 0x000000041bcf7c23 */ /* 0x000fe200080108d1 */
[----:B------:R-:W-:Y:S01]  /*15860*/  FMUL.FTZ R25, R166, R133 ;  /* 0x00000085a6197220 */ /* 0x000fe20000410000 */
[----:B------:R-:W-:Y:S02]  /*15870*/  LOP3.LUT R139, R24, R139, RZ, 0xc0, !PT ;  /* 0x0000008b188b7212 */ /* 0x000fe400078ec0ff */
[C---:B------:R-:W-:Y:S02]  /*15880*/  HMMA.16816.F32.BF16 R124, R180.reuse, R144, R124 ;  /* 0x00000090b47c723c */ /* 0x040fe4000004187c */
[----:B------:R-:W3:Y:S02]  /*15890*/  MUFU.EX2 R208, R208 ;  /* 0x000000d000d07308 */ /* 0x000ee40000000800 */
[----:B------:R-:W-:Y:S01]  /*158a0*/  FMUL.FTZ R24, R166, R132 ;  /* 0x00000084a6187220 */ /* 0x000fe20000410000 */
[C---:B------:R-:W-:Y:S01]  /*158b0*/  FMUL.FTZ R26, R165.reuse, R134 ;  /* 0x00000086a51a7220 */ /* 0x040fe20000410000 */
[----:B------:R-:W-:Y:S01]  /*158c0*/  FMUL.FTZ R27, R165, R135 ;  /* 0x00000087a51b7220 */ /* 0x000fe20000410000 */
[----:B------:R-:W-:Y:S01]  /*158d0*/  LOP3.LUT R148, R148, 0xff, RZ, 0xc0, !PT ;  /* 0x000000ff94947812 */ /* 0x000fe200078ec0ff */
[----:B------:R-:W-:Y:S04]  /*158e0*/  FMUL.FTZ R129, R168, R129 ;  /* 0x00000081a8817220 */ /* 0x000fe80000410000 */
[----:B------:R-:W-:Y:S01]  /*158f0*/  MUFU.EX2 R210, R210 ;  /* 0x000000d200d27308 */ /* 0x000fe20000000800 */
[----:B------:R-:W-:Y:S01]  /*15900*/  PRMT R148, R148, 0x5410, R149 ;  /* 0x0000541094947816 */ /* 0x000fe20000000095 */
[C---:B------:R-:W-:Y:S01]  /*15910*/  FMUL.FTZ R130, R167.reuse, R130 ;  /* 0x00000082a7827220 */ /* 0x040fe20000410000 */
[-C--:B------:R-:W-:Y:S03]  /*15920*/  HMMA.16816.F32.BF16 R24, R180, R146.reuse, R24 ;  /* 0x00000092b418723c */ /* 0x080fe60000041818 */
[----:B------:R-:W-:Y:S04]  /*15930*/  SHF.R.U32.HI R153, RZ, 0x8, R153 ;  /* 0x00000008ff997819 */ /* 0x000fe80000011699 */
[----:B------:R-:W5:Y:S01]  /*15940*/  MUFU.EX2 R207, R207 ;  /* 0x000000cf00cf7308 */ /* 0x000f620000000800 */
[----:B------:R-:W-:Y:S03]  /*15950*/  MOV R161, R137 ;  /* 0x0000008900a17202 */ /* 0x000fe60000000f00 */
[----:B------:R-:W-:Y:S01]  /*15960*/  FMUL.FTZ R131, R167, R131 ;  /* 0x00000083a7837220 */ /* 0x000fe20000410000 */
[--C-:B------:R-:W-:Y:S01]  /*15970*/  HSET2.LE.AND R137, R148, R239.reuse, PT ;  /* 0x000000ef94897233 */ /* 0x100fe20003803000 */
[----:B------:R-:W-:Y:S01]  /*15980*/  IMAD.MOV.U32 R182, RZ, RZ, R150 ;  /* 0x000000ffffb67224 */ /* 0x000fe200078e0096 */
[----:B------:R-:W-:Y:S03]  /*15990*/  MOV R183, R151 ;  /* 0x0000009700b77202 */ /* 0x000fe60000000f00 */
[----:B------:R-:W-:Y:S01]  /*159a0*/  MUFU.EX2 R203, R203 ;  /* 0x000000cb00cb7308 */ /* 0x000fe20000000800 */
[----:B------:R-:W-:Y:S01]  /*159b0*/  HMMA.16816.F32.BF16 R128, R172, R146, R128 ;  /* 0x00000092ac80723c */ /* 0x000fe20000041880 */
[----:B------:R-:W5:Y:S03]  /*159c0*/  LDSM.16.MT88.4 R148, [R170+0x9400] ;  /* 0x00940000aa94783b */ /* 0x000f660000004200 */
[----:B------:R-:W-:Y:S01]  /*159d0*/  PRMT R162, R162, 0x5410, R153 ;  /* 0x00005410a2a27816 */ /* 0x000fe20000000099 */
[----:B------:R-:W-:Y:S01]  /*159e0*/  VIADD R163, R240, 0x9e3779b9 ;  /* 0x9e3779b9f0a37836 */ /* 0x000fe20000000000 */
[--C-:B------:R-:W-:Y:S03]  /*159f0*/  HSET2.LE.AND R144, R160, R239.reuse, PT ;  /* 0x000000efa0907233 */ /* 0x100fe60003803000 */
[----:B------:R-:W5:Y:S02]  /*15a00*/  MUFU.EX2 R206, R206 ;  /* 0x000000ce00ce7308 */ /* 0x000f640000000800 */
[----:B------:R-:W-:Y:S01]  /*15a10*/  IMAD.MOV.U32 R160, RZ, RZ, R136 ;  /* 0x000000ffffa07224 */ /* 0x000fe200078e0088 */
[--C-:B------:R-:W-:Y:S03]  /*15a20*/  HSET2.LE.AND R136, R162, R239.reuse, PT ;  /* 0x000000efa2887233 */ /* 0x100fe60003803000 */
[----:B------:R-:W-:Y:S01]  /*15a30*/  IMAD.MOV.U32 R180, RZ, RZ, R160 ;  /* 0x000000ffffb47224 */ /* 0x000fe200078e00a0 */
[----:B----4-:R-:W-:Y:S01]  /*15a40*/  F2FP.BF16.F32.PACK_AB R135, R179, R200 ;  /* 0x000000c8b387723e */ /* 0x010fe200000010ff */
[----:B------:R-:W-:Y:S01]  /*15a50*/  VIADD R155, R241, 0x32370b8f ;  /* 0x32370b8ff19b7836 */ /* 0x000fe20000000000 */
[----:B--2---:R-:W-:Y:S01]  /*15a60*/  F2FP.BF16.F32.PACK_AB R132, R204, R199 ;  /* 0x000000c7cc84723e */ /* 0x004fe200000010ff */
[--C-:B------:R-:W-:Y:S01]  /*15a70*/  FFMA.FTZ R172, R48, UR4, -R213.reuse ;  /* 0x0000000430ac7c23 */ /* 0x100fe200080108d5 */
[----:B------:R-:W-:Y:S01]  /*15a80*/  F2FP.BF16.F32.PACK_AB R133, R201, R202 ;  /* 0x000000cac985723e */ /* 0x000fe200000010ff */
[----:B------:R-:W-:Y:S01]  /*15a90*/  FFMA.FTZ R173, R49, UR4, -R213 ;  /* 0x0000000431ad7c23 */ /* 0x000fe200080108d5 */
[----:B------:R-:W-:Y:S01]  /*15aa0*/  LOP3.LUT R136, R136, R135, RZ, 0xc0, !PT ;  /* 0x0000008788887212 */ /* 0x000fe200078ec0ff */
[----:B------:R-:W-:Y:S01]  /*15ab0*/  FFMA.FTZ R43, R43, UR4, -R209 ;  /* 0x000000042b2b7c23 */ /* 0x000fe200080108d1 */
[----:B------:R-:W-:Y:S01]  /*15ac0*/  LOP3.LUT R137, R137, R132, RZ, 0xc0, !PT ;  /* 0x0000008489897212 */ /* 0x000fe200078ec0ff */
[----:B------:R-:W-:Y:S01]  /*15ad0*/  FFMA.FTZ R44, R44, UR4, -R211 ;  /* 0x000000042c2c7c23 */ /* 0x000fe200080108d3 */
[----:B------:R-:W-:Y:S01]  /*15ae0*/  LOP3.LUT R134, R144, R133, RZ, 0xc0, !PT ;  /* 0x0000008590867212 */ /* 0x000fe200078ec0ff */
[----:B------:R-:W-:Y:S01]  /*15af0*/  MUFU.EX2 R172, R172 ;  /* 0x000000ac00ac7308 */ /* 0x000fe20000000800 */
[--C-:B------:R-:W-:Y:S01]  /*15b00*/  HSET2.LE.AND R132, R154, R239.reuse, PT ;  /* 0x000000ef9a847233 */ /* 0x100fe20003803000 */
[----:B------:R-:W-:Y:S01]  /*15b10*/  FFMA.FTZ R47, R47, UR4, -R209 ;  /* 0x000000042f2f7c23 */ /* 0x000fe200080108d1 */
[--C-:B------:R-:W-:Y:S01]  /*15b20*/  HSET2.LE.AND R133, R158, R239.reuse, PT ;  /* 0x000000ef9e857233 */ /* 0x100fe20003803000 */
[-C--:B-1----:R-:W-:Y:S06]  /*15b30*/  HMMA.16816.F32.BF16 R4, R136, R140.reuse, R4 ;  /* 0x0000008c8804723c */ /* 0x082fec0000041804 */
[----:B------:R-:W-:Y:S01]  /*15b40*/  MUFU.EX2 R173, R173 ;  /* 0x000000ad00ad7308 */ /* 0x000fe20000000800 */
[--C-:B------:R-:W-:Y:S01]  /*15b50*/  HSET2.LE.AND R135, R152, R239.reuse, PT ;  /* 0x000000ef98877233 */ /* 0x100fe20003803000 */
[----:B------:R-:W-:Y:S03]  /*15b60*/  FFMA.FTZ R194, R165, R252, R194 ;  /* 0x000000fca5c27223 */ /* 0x000fe600000100c2 */
[----:B---3--:R-:W-:Y:S02]  /*15b70*/  F2FP.BF16.F32.PACK_AB R145, R208, R205 ;  /* 0x000000cdd091723e */ /* 0x008fe400000010ff */
[----:B-----5:R-:W-:Y:S01]  /*15b80*/  F2FP.BF16.F32.PACK_AB R144, R207, R210 ;  /* 0x000000d2cf90723e */ /* 0x020fe200000010ff */
[----:B------:R-:W-:Y:S01]  /*15b90*/  FADD.FTZ R194, R191, R194 ;  /* 0x000000c2bfc27221 */ /* 0x000fe20000010000 */
[----:B------:R-:W-:Y:S02]  /*15ba0*/  F2FP.BF16.F32.PACK_AB R152, R206, R203 ;  /* 0x000000cbce98723e */ /* 0x000fe400000010ff */
[----:B------:R-:W-:Y:S01]  /*15bb0*/  LOP3.LUT R132, R132, R145, RZ, 0xc0, !PT ;  /* 0x0000009184847212 */ /* 0x000fe200078ec0ff */
[----:B------:R-:W-:Y:S01]  /*15bc0*/  FADD.FTZ R189, R189, R194 ;  /* 0x000000c2bdbd7221 */ /* 0x000fe20000010000 */
[----:B------:R-:W-:Y:S02]  /*15bd0*/  LOP3.LUT R133, R133, R144, RZ, 0xc0, !PT ;  /* 0x0000009085857212 */ /* 0x000fe400078ec0ff */
[----:B------:R-:W-:Y:S01]  /*15be0*/  LOP3.LUT R135, R135, R152, RZ, 0xc0, !PT ;  /* 0x0000009887877212 */ /* 0x000fe200078ec0ff */
[----:B------:R-:W1:Y:S01]  /*15bf0*/  LDSM.16.MT88.4 R144, [R221+0xa400] ;  /* 0x00a40000dd90783b */ /* 0x000e620000004200 */
[----:B------:R-:W-:Y:S01]  /*15c00*/  MOV R181, R161 ;  /* 0x000000a100b57202 */ /* 0x000fe20000000f00 */
[----:B------:R-:W-:Y:S01]  /*15c10*/  FADD.FTZ R189, R186, R189 ;  /* 0x000000bdbabd7221 */ /* 0x000fe20000010000 */
[----:B------:R-:W-:Y:S03]  /*15c20*/  LOP3.LUT R158, R251, UR9, R241, 0x96, !PT ;  /* 0x00000009fb9e7c12 */ /* 0x000fe6000f8e96f1 */
[C---:B------:R-:W-:Y:S04]  /*15c30*/  HMMA.16816.F32.BF16 R8, R132.reuse, R140, R8 ;  /* 0x0000008c8408723c */ /* 0x040fe80000041808 */
[----:B------:R-:W-:Y:S04]  /*15c40*/  IMAD.WIDE.U32 R158, R158, -0x326172a9, RZ ;  /* 0xcd9e8d579e9e7825 */ /* 0x000fe800078e00ff */
[----:B------:R-:W-:Y:S01]  /*15c50*/  FADD.FTZ R210, R210, R189 ;  /* 0x000000bdd2d27221 */ /* 0x000fe20000010000 */
[-C--:B------:R-:W-:Y:S03]  /*15c60*/  HMMA.16816.F32.BF16 R12, R132, R142.reuse, R12 ;  /* 0x0000008e840c723c */ /* 0x080fe6000004180c */
[C-C-:B------:R-:W-:Y:S03]  /*15c70*/  LOP3.LUT R140, R159.reuse, R244, R163.reuse, 0x96, !PT ;  /* 0x000000f49f8c7212 */ /* 0x140fe600078e96a3 */
[C---:B------:R-:W-:Y:S05]  /*15c80*/  HMMA.16816.F32.BF16 R16, R136.reuse, R142, R16 ;  /* 0x0000008e8810723c */ /* 0x040fea0000041810 */
[----:B------:R-:W-:Y:S01]  /*15c90*/  LOP3.LUT R152, R159, R248, R163, 0x96, !PT ;  /* 0x000000f89f987212 */ /* 0x000fe200078e96a3 */
[-C--:B------:R-:W-:Y:S05]  /*15ca0*/  HMMA.16816.F32.BF16 R68, R136, R148.reuse, R68 ;  /* 0x000000948844723c */ /* 0x080fea0000041844 */
[----:B------:R-:W-:Y:S01]  /*15cb0*/  IADD3 R163, R240, 0x3c6ef372, RZ ;  /* 0x3c6ef372f0a37810 */ /* 0x000fe20007ffe0ff */
[C---:B------:R-:W-:Y:S05]  /*15cc0*/  HMMA.16816.F32.BF16 R72, R132.reuse, R148, R72 ;  /* 0x000000948448723c */ /* 0x040fea0000041848 */
[-CC-:B------:R-:W-:Y:S01]  /*15cd0*/  LOP3.LUT R160, R181, R158.reuse, R163.reuse, 0x96, !PT ;  /* 0x0000009eb5a07212 */ /* 0x180fe200078e96a3 */
[-C--:B------:R-:W-:Y:S05]  /*15ce0*/  HMMA.16816.F32.BF16 R76, R132, R150.reuse, R76 ;  /* 0x00000096844c723c */ /* 0x080fea000004184c */
[----:B------:R-:W-:Y:S01]  /*15cf0*/  LOP3.LUT R158, R183, R158, R163, 0x96, !PT ;  /* 0x0000009eb79e7212 */ /* 0x000fe200078e96a3 */
[C---:B------:R-:W-:Y:S05]  /*15d00*/  HMMA.16816.F32.BF16 R80, R136.reuse, R150, R80 ;  /* 0x000000968850723c */ /* 0x040fea0000041850 */
[----:B------:R-:W-:Y:S01]  /*15d10*/  IMAD.WIDE.U32 R140, R140, -0x2daee0ad, RZ ;  /* 0xd2511f538c8c7825 */ /* 0x000fe200078e00ff */
[-C--:B-1----:R-:W-:Y:S05]  /*15d20*/  HMMA.16816.F32.BF16 R84, R136, R144.reuse, R84 ;  /* 0x000000908854723c */ /* 0x082fea0000041854 */
[----:B------:R-:W-:Y:S01]  /*15d30*/  IMAD.WIDE.U32 R158, R158, -0x2daee0ad, RZ ;  /* 0xd2511f539e9e7825 */ /* 0x000fe200078e00ff */
[C---:B------:R-:W-:Y:S05]  /*15d40*/  HMMA.16816.F32.BF16 R88, R132.reuse, R144, R88 ;  /* 0x000000908458723c */ /* 0x040fea0000041858 */
[----:B------:R-:W-:Y:S01]  /*15d50*/  LOP3.LUT R140, R159, R140, R155, 0x96, !PT ;  /* 0x0000008c9f8c7212 */ /* 0x000fe200078e969b */
[-C--:B------:R-:W-:Y:S05]  /*15d60*/  HMMA.16816.F32.BF16 R92, R132, R146.reuse, R92 ;  /* 0x00000092845c723c */ /* 0x080fea000004185c */
[----:B------:R-:W-:Y:S01]  /*15d70*/  LOP3.LUT R162, R141, R242, R219, 0x96, !PT ;  /* 0x000000f28da27212 */ /* 0x000fe200078e96db */
[C---:B------:R-:W-:Y:S05]  /*15d80*/  HMMA.16816.F32.BF16 R96, R136.reuse, R146, R96 ;  /* 0x000000928860723c */ /* 0x040fea0000041860 */
[----:B------:R-:W-:Y:S06]  /*15d90*/  IMAD.WIDE.U32 R148, R140, -0x326172a9, RZ ;  /* 0xcd9e8d578c947825 */ /* 0x000fec00078e00ff */
[----:B------:R-:W-:Y:S01]  /*15da0*/  FFMA.FTZ R181, R37, UR4, -R213 ;  /* 0x0000000425b57c23 */ /* 0x000fe200080108d5 */
[----:B------:R-:W1:Y:S01]  /*15db0*/  LDSM.16.MT88.4 R140, [R170+0xa400] ;  /* 0x00a40000aa8c783b */ /* 0x000e620000004200 */
[----:B------:R-:W-:Y:S01]  /*15dc0*/  FFMA.FTZ R183, R39, UR4, -R212 ;  /* 0x0000000427b77c23 */ /* 0x000fe200080108d4 */
[----:B------:R-:W-:Y:S03]  /*15dd0*/  IMAD.WIDE.U32 R152, R152, -0x2daee0ad, RZ ;  /* 0xd2511f5398987825 */ /* 0x000fe600078e00ff */
[----:B------:R-:W-:Y:S01]  /*15de0*/  MUFU.EX2 R181, R181 ;  /* 0x000000b500b57308 */ /* 0x000fe20000000800 */
[----:B------:R-:W-:Y:S01]  /*15df0*/  FADD.FTZ R210, R207, R210 ;  /* 0x000000d2cfd27221 */ /* 0x000fe20000010000 */
[----:B------:R-:W-:Y:S01]  /*15e00*/  IMAD.WIDE.U32 R160, R160, -0x2daee0ad, RZ ;  /* 0xd2511f53a0a07825 */ /* 0x000fe200078e00ff */
[----:B------:R-:W-:Y:S03]  /*15e10*/  LOP3.LUT R174, R153, R246, R219, 0x96, !PT ;  /* 0x000000f699ae7212 */ /* 0x000fe600078e96db */
[----:B------:R-:W-:Y:S01]  /*15e20*/  FADD.FTZ R203, R203, R210 ;  /* 0x000000d2cbcb7221 */ /* 0x000fe20000010000 */
[----:B------:R-:W-:Y:S01]  /*15e30*/  IMAD.WIDE.U32 R162, R162, -0x326172a9, RZ ;  /* 0xcd9e8d57a2a27825 */ /* 0x000fe200078e00ff */
[----:B------:R-:W-:Y:S02]  /*15e40*/  LOP3.LUT R152, R161, R152, R155, 0x96, !PT ;  /* 0x00000098a1987212 */ /* 0x000fe400078e969b */
[----:B------:R-:W-:Y:S01]  /*15e50*/  MUFU.EX2 R183, R183 ;  /* 0x000000b700b77308 */ /* 0x000fe20000000800 */
[----:B------:R-:W-:Y:S01]  /*15e60*/  FADD.FTZ R203, R206, R203 ;  /* 0x000000cbcecb7221 */ /* 0x000fe20000010000 */
[----:B------:R-:W-:Y:S04]  /*15e70*/  IMAD.WIDE.U32 R174, R174, -0x326172a9, RZ ;  /* 0xcd9e8d57aeae7825 */ /* 0x000fe800078e00ff */
[----:B------:R-:W-:Y:S01]  /*15e80*/  IMAD.WIDE.U32 R152, R152, -0x326172a9, RZ ;  /* 0xcd9e8d5798987825 */ /* 0x000fe200078e00ff */
[--C-:B------:R-:W-:Y:S02]  /*15e90*/  LOP3.LUT R154, R175, R180, R218.reuse, 0x96, !PT ;  /* 0x000000b4af9a7212 */ /* 0x100fe400078e96da */
[----:B------:R-:W-:Y:S01]  /*15ea0*/  LOP3.LUT R218, R163, R182, R218, 0x96, !PT ;  /* 0x000000b6a3da7212 */ /* 0x000fe200078e96da */
[--C-:B------:R-:W-:Y:S01]  /*15eb0*/  FFMA.FTZ R175, R51, UR4, -R212.reuse ;  /* 0x0000000433af7c23 */ /* 0x100fe200080108d4 */
[--C-:B------:R-:W-:Y:S01]  /*15ec0*/  LOP3.LUT R155, R153, R174, R217.reuse, 0x96, !PT ;  /* 0x000000ae999b7212 */ /* 0x100fe200078e96d9 */
        /* <DEDUP_REMOVED lines=10> */
[----:B------:R-:W-:Y:S04]  /*15f70*/  IMAD.WIDE.U32 R218, R218, -0x2daee0ad, RZ ;  /* 0xd2511f53dada7825 */ /* 0x000fe800078e00ff */
[----:B------:R-:W-:Y:S01]  /*15f80*/  FFMA.FTZ R217, R46, UR4, -R209 ;  /* 0x000000042ed97c23 */ /* 0x000fe200080108d1 */
[-C--:B-1----:R-:W-:Y:S01]  /*15f90*/  HMMA.16816.F32.BF16 R100, R136, R140.reuse, R100 ;  /* 0x0000008c8864723c */ /* 0x082fe20000041864 */
[----:B------:R-:W-:Y:S02]  /*15fa0*/  MUFU.EX2 R180, R180 ;  /* 0x000000b400b47308 */ /* 0x000fe40000000800 */
[----:B------:R-:W-:Y:S01]  /*15fb0*/  LOP3.LUT R216, R219, R158, R216, 0x96, !PT ;  /* 0x0000009edbd87212 */ /* 0x000fe200078e96d8 */
[----:B------:R-:W-:Y:S01]  /*15fc0*/  IMAD.WIDE.U32 R160, R48, -0x326172a9, RZ ;  /* 0xcd9e8d5730a07825 */ /* 0x000fe200078e00ff */
[----:B------:R-:W-:Y:S01]  /*15fd0*/  LOP3.LUT R215, R151, R218, R215, 0x96, !PT ;  /* 0x000000da97d77212 */ /* 0x000fe200078e96d7 */
[C---:B------:R-:W-:Y:S05]  /*15fe0*/  HMMA.16816.F32.BF16 R104, R132.reuse, R140, R104 ;  /* 0x0000008c8468723c */ /* 0x040fea0000041868 */
[----:B------:R-:W-:Y:S01]  /*15ff0*/  MUFU.EX2 R217, R217 ;  /* 0x000000d900d97308 */ /* 0x000fe20000000800 */
[----:B------:R-:W-:Y:S01]  /*16000*/  IMAD.WIDE.U32 R158, R159, -0x326172a9, RZ ;  /* 0xcd9e8d579f9e7825 */ /* 0x000fe200078e00ff */
[-C--:B------:R-:W-:Y:S04]  /*16010*/  HMMA.16816.F32.BF16 R108, R132, R142.reuse, R108 ;  /* 0x0000008e846c723c */ /* 0x080fe8000004186c */
[----:B------:R-:W-:Y:S02]  /*16020*/  IMAD.WIDE.U32 R144, R216, -0x326172a9, RZ ;  /* 0xcd9e8d57d8907825 */ /* 0x000fe400078e00ff */
[C---:B------:R-:W-:Y:S02]  /*16030*/  HMMA.16816.F32.BF16 R32, R136.reuse, R142, R32 ;  /* 0x0000008e8820723c */ /* 0x040fe40000041820 */
[----:B------:R-:W1:Y:S03]  /*16040*/  MUFU.EX2 R174, R174 ;  /* 0x000000ae00ae7308 */ /* 0x000e660000000800 */
[----:B------:R-:W-:Y:S01]  /*16050*/  IMAD.WIDE.U32 R50, R215, -0x326172a9, RZ ;  /* 0xcd9e8d57d7327825 */ /* 0x000fe200078e00ff */
[C---:B------:R-:W-:Y:S02]  /*16060*/  LOP3.LUT R48, R160.reuse, 0xffff, RZ, 0xc0, !PT ;  /* 0x0000ffffa0307812 */ /* 0x040fe400078ec0ff */
[----:B------:R-:W-:Y:S04]  /*16070*/  LOP3.LUT R36, R161, R158, R214, 0x96, !PT ;  /* 0x0000009ea1247212 */ /* 0x000fe800078e96d6 */
[----:B------:R-:W-:Y:S01]  /*16080*/  MUFU.EX2 R182, R182 ;  /* 0x000000b600b67308 */ /* 0x000fe20000000800 */
[----:B------:R-:W-:Y:S01]  /*16090*/  LOP3.LUT R218, R160, 0xff, RZ, 0xc0, !PT ;  /* 0x000000ffa0da7812 */ /* 0x000fe200078ec0ff */
[----:B------:R-:W-:Y:S01]  /*160a0*/  FFMA.FTZ R215, R40, UR4, -R211 ;  /* 0x0000000428d77c23 */ /* 0x000fe200080108d3 */
[--C-:B------:R-:W-:Y:S01]  /*160b0*/  SHF.R.U32.HI R149, RZ, 0x10, R160.reuse ;  /* 0x00000010ff957819 */ /* 0x100fe200000116a0 */
[----:B------:R-:W-:Y:S01]  /*160c0*/  FFMA.FTZ R151, R65, UR4, -R213 ;  /* 0x0000000441977c23 */ /* 0x000fe200080108d5 */
[----:B------:R-:W-:Y:S01]  /*160d0*/  SHF.R.U32.HI R155, RZ, 0x18, R160 ;  /* 0x00000018ff9b7819 */ /* 0x000fe200000116a0 */
[----:B------:R-:W-:Y:S01]  /*160e0*/  FFMA.FTZ R216, R42, UR4, -R209 ;  /* 0x000000042ad87c23 */ /* 0x000fe200080108d1 */
[----:B------:R-:W-:Y:S03]  /*160f0*/  LOP3.LUT R144, R51, R144, R214, 0x96, !PT ;  /* 0x0000009033907212 */ /* 0x000fe600078e96d6 */
[----:B------:R2:W-:Y:S01]  /*16100*/  MUFU.EX2 R65, R43 ;  /* 0x0000002b00417308 */ /* 0x0005e20000000800 */
[----:B------:R-:W-:Y:S01]  /*16110*/  LOP3.LUT R146, R50, 0xffff, RZ, 0xc0, !PT ;  /* 0x0000ffff32927812 */ /* 0x000fe200078ec0ff */
[----:B------:R-:W-:Y:S01]  /*16120*/  FFMA.FTZ R214, R41, UR4, -R211 ;  /* 0x0000000429d67c23 */ /* 0x000fe200080108d3 */
[----:B------:R-:W-:Y:S01]  /*16130*/  SHF.R.U32.HI R37, RZ, 0x10, R50 ;  /* 0x00000010ff257819 */ /* 0x000fe20000011632 */
[----:B------:R-:W-:Y:S01]  /*16140*/  FFMA.FTZ R219, R64, UR4, -R213 ;  /* 0x0000000440db7c23 */ /* 0x000fe200080108d5 */
[----:B------:R-:W-:Y:S01]  /*16150*/  LOP3.LUT R160, R50, 0xff, RZ, 0xc0, !PT ;  /* 0x000000ff32a07812 */ /* 0x000fe200078ec0ff */
[----:B------:R-:W-:Y:S01]  /*16160*/  FFMA.FTZ R64, R60, UR4, -R211 ;  /* 0x000000043c407c23 */ /* 0x000fe200080108d3 */
[----:B------:R-:W-:Y:S03]  /*16170*/  SHF.R.U32.HI R147, RZ, 0x8, R48 ;  /* 0x00000008ff937819 */ /* 0x000fe60000011630 */
[----:B------:R-:W-:Y:S01]  /*16180*/  MUFU.EX2 R215, R215 ;  /* 0x000000d700d77308 */ /* 0x000fe20000000800 */
[----:B------:R-:W-:Y:S02]  /*16190*/  SHF.R.U32.HI R158, RZ, 0x18, R50 ;  /* 0x00000018ff9e7819 */ /* 0x000fe40000011632 */
[----:B------:R-:W3:Y:S01]  /*161a0*/  LDSM.16.MT88.4 R48, [R221+0xb400] ;  /* 0x00b40000dd30783b */ /* 0x000ee20000004200 */
[C---:B------:R-:W-:Y:S02]  /*161b0*/  LOP3.LUT R140, R36.reuse, 0xffff, RZ, 0xc0, !PT ;  /* 0x0000ffff248c7812 */ /* 0x040fe400078ec0ff */
[----:B------:R-:W-:Y:S02]  /*161c0*/  LOP3.LUT R39, R37, 0xff, RZ, 0xc0, !PT ;  /* 0x000000ff25277812 */ /* 0x000fe400078ec0ff */
[----:B------:R-:W-:Y:S02]  /*161d0*/  LOP3.LUT R37, R36, 0xff, RZ, 0xc0, !PT ;  /* 0x000000ff24257812 */ /* 0x000fe400078ec0ff */
[----:B------:R-:W4:Y:S01]  /*161e0*/  MUFU.EX2 R214, R214 ;  /* 0x000000d600d67308 */ /* 0x000f220000000800 */
[----:B------:R-:W-:Y:S02]  /*161f0*/  SHF.R.U32.HI R140, RZ, 0x8, R140 ;  /* 0x00000008ff8c7819 */ /* 0x000fe4000001168c */
[----:B------:R-:W-:Y:S01]  /*16200*/  LOP3.LUT R38, R149, 0xff, RZ, 0xc0, !PT ;  /* 0x000000ff95267812 */ /* 0x000fe200078ec0ff */
[----:B------:R-:W-:Y:S01]  /*16210*/  FFMA.FTZ R149, R66, UR4, -R212 ;  /* 0x0000000442957c23 */ /* 0x000fe200080108d4 */
[----:B------:R-:W-:Y:S02]  /*16220*/  PRMT R40, R37, 0x5410, R140 ;  /* 0x0000541025287816 */ /* 0x000fe4000000008c */
[----:B------:R-:W-:Y:S03]  /*16230*/  PRMT R155, R38, 0x5410, R155 ;  /* 0x00005410269b7816 */ /* 0x000fe6000000009b */
[----:B------:R1:W-:Y:S01]  /*16240*/  MUFU.EX2 R66, R44 ;  /* 0x0000002c00427308 */ /* 0x0003e20000000800 */
[----:B------:R-:W-:Y:S02]  /*16250*/  PRMT R158, R39, 0x5410, R158 ;  /* 0x00005410279e7816 */ /* 0x000fe4000000009e */
[--C-:B------:R-:W-:Y:S02]  /*16260*/  SHF.R.U32.HI R140, RZ, 0x10, R36.reuse ;  /* 0x00000010ff8c7819 */ /* 0x100fe40000011624 */
[----:B------:R-:W-:Y:S02]  /*16270*/  SHF.R.U32.HI R142, RZ, 0x18, R36 ;  /* 0x00000018ff8e7819 */ /* 0x000fe40000011624 */
[----:B------:R-:W5:Y:S01]  /*16280*/  LDSM.16.MT88.4 R36, [R170+0xb400] ;  /* 0x00b40000aa24783b */ /* 0x000f620000004200 */
[----:B------:R-:W-:Y:S01]  /*16290*/  SHF.R.U32.HI R141, RZ, 0x8, R146 ;  /* 0x00000008ff8d7819 */ /* 0x000fe20000011692 */
[--C-:B------:R-:W-:Y:S01]  /*162a0*/  FFMA.FTZ R146, R52, UR4, -R213.reuse ;  /* 0x0000000434927c23 */ /* 0x100fe200080108d5 */
[----:B------:R-:W-:Y:S01]  /*162b0*/  FFMA.FTZ R213, R53, UR4, -R213 ;  /* 0x0000000435d57c23 */ /* 0x000fe200080108d5 */
[--C-:B------:R-:W-:Y:S01]  /*162c0*/  SHF.R.U32.HI R41, RZ, 0x10, R144.reuse ;  /* 0x00000010ff297819 */ /* 0x100fe20000011690 */
[----:B------:R-:W-:Y:S01]  /*162d0*/  MUFU.EX2 R219, R219 ;  /* 0x000000db00db7308 */ /* 0x000fe20000000800 */
[----:B------:R-:W-:Y:S02]  /*162e0*/  PRMT R160, R160, 0x5410, R141 ;  /* 0x00005410a0a07816 */ /* 0x000fe4000000008d */
[----:B------:R-:W-:Y:S02]  /*162f0*/  LOP3.LUT R141, R144, 0xffff, RZ, 0xc0, !PT ;  /* 0x0000ffff908d7812 */ /* 0x000fe400078ec0ff */
[----:B------:R-:W-:Y:S02]  /*16300*/  LOP3.LUT R143, R140, 0xff, RZ, 0xc0, !PT ;  /* 0x000000ff8c8f7812 */ /* 0x000fe400078ec0ff */
[----:B------:R-:W-:Y:S03]  /*16310*/  LOP3.LUT R153, R144, 0xff, RZ, 0xc0, !PT ;  /* 0x000000ff90997812 */ /* 0x000fe600078ec0ff */
[----:B------:R-:W-:Y:S01]  /*16320*/  MUFU.EX2 R163, R146 ;  /* 0x0000009200a37308 */ /* 0x000fe20000000800 */
[----:B------:R-:W-:Y:S02]  /*16330*/  SHF.R.U32.HI R140, RZ, 0x8, R141 ;  /* 0x00000008ff8c7819 */ /* 0x000fe4000001168d */
[----:B------:R-:W-:Y:S01]  /*16340*/  SHF.R.U32.HI R162, RZ, 0x18, R144 ;  /* 0x00000018ffa27819 */ /* 0x000fe20000011690 */
[----:B------:R-:W-:Y:S01]  /*16350*/  FFMA.FTZ R144, R58, UR4, -R209 ;  /* 0x000000043a907c23 */ /* 0x000fe200080108d1 */
[----:B------:R-:W-:Y:S01]  /*16360*/  LOP3.LUT R141, R41, 0xff, RZ, 0xc0, !PT ;  /* 0x000000ff298d7812 */ /* 0x000fe200078ec0ff */
[-C--:B---3--:R-:W-:Y:S04]  /*16370*/  HMMA.16816.F32.BF16 R112, R136, R48.reuse, R112 ;  /* 0x000000308870723c */ /* 0x088fe80000041870 */
[----:B------:R-:W-:Y:S01]  /*16380*/  MUFU.EX2 R213, R213 ;  /* 0x000000d500d57308 */ /* 0x000fe20000000800 */
[----:B------:R-:W-:Y:S01]  /*16390*/  PRMT R162, R141, 0x5410, R162 ;  /* 0x000054108da27816 */ /* 0x000fe200000000a2 */
[----:B------:R-:W-:Y:S01]  /*163a0*/  FFMA.FTZ R141, R57, UR4, -R211 ;  /* 0x00000004398d7c23 */ /* 0x000fe200080108d3 */
[----:B------:R-:W-:Y:S01]  /*163b0*/  PRMT R153, R153, 0x5410, R140 ;  /* 0x0000541099997816 */ /* 0x000fe2000000008c */
[C---:B------:R-:W-:Y:S06]  /*163c0*/  HMMA.16816.F32.BF16 R116, R132.reuse, R48, R116 ;  /* 0x000000308474723c */ /* 0x040fec0000041874 */
[----:B------:R-:W-:Y:S01]  /*163d0*/  MUFU.EX2 R141, R141 ;  /* 0x0000008d008d7308 */ /* 0x000fe20000000800 */
[----:B------:R-:W-:Y:S01]  /*163e0*/  FFMA.FTZ R140, R59, UR4, -R209 ;  /* 0x000000043b8c7c23 */ /* 0x000fe200080108d1 */
[-C--:B------:R-:W-:Y:S03]  /*163f0*/  HMMA.16816.F32.BF16 R20, R132, R50.reuse, R20 ;  /* 0x000000328414723c */ /* 0x080fe60000041814 */
[----:B------:R-:W-:Y:S03]  /*16400*/  PRMT R41, R143, 0x5410, R142 ;  /* 0x000054108f297816 */ /* 0x000fe6000000008e */
[C---:B------:R-:W-:Y:S01]  /*16410*/  HMMA.16816.F32.BF16 R120, R136.reuse, R50, R120 ;  /* 0x000000328878723c */ /* 0x040fe20000041878 */
[----:B------:R-:W3:Y:S01]  /*16420*/  LDSM.16.MT88.4 R48, [R221+0x9800] ;  /* 0x00980000dd30783b */ /* 0x000ee20000004200 */
[----:B------:R-:W-:Y:S03]  /*16430*/  MUFU.EX2 R216, R216 ;  /* 0x000000d800d87308 */ /* 0x000fe60000000800 */
[----:B------:R-:W-:Y:S01]  /*16440*/  PRMT R218, R218, 0x5410, R147 ;  /* 0x00005410dada7816 */ /* 0x000fe20000000093 */
[-C--:B-----5:R-:W-:Y:S06]  /*16450*/  HMMA.16816.F32.BF16 R28, R136, R36.reuse, R28 ;  /* 0x00000024881c723c */ /* 0x0a0fec000004181c */
[----:B------:R-:W-:Y:S01]  /*16460*/  MUFU.EX2 R140, R140 ;  /* 0x0000008c008c7308 */ /* 0x000fe20000000800 */
[--C-:B------:R-:W-:Y:S01]  /*16470*/  FFMA.FTZ R147, R67, UR4, -R212.reuse ;  /* 0x0000000443937c23 */ /* 0x100fe200080108d4 */
[C---:B------:R-:W-:Y:S04]  /*16480*/  HMMA.16816.F32.BF16 R124, R132.reuse, R36, R124 ;  /* 0x00000024847c723c */ /* 0x040fe8000004187c */
[--C-:B--2---:R-:W-:Y:S02]  /*16490*/  HSET2.LE.AND R43, R155, R239.reuse, PT ;  /* 0x000000ef9b2b7233 */ /* 0x104fe40003803000 */
[-C--:B------:R-:W-:Y:S02]  /*164a0*/  HMMA.16816.F32.BF16 R24, R132, R38.reuse, R24 ;  /* 0x000000268418723c */ /* 0x080fe40000041818 */
[----:B------:R-:W-:Y:S03]  /*164b0*/  MUFU.EX2 R133, R151 ;  /* 0x0000009700857308 */ /* 0x000fe60000000800 */
[--C-:B------:R-:W-:Y:S01]  /*164c0*/  FFMA.FTZ R67, R45, UR4, -R211.reuse ;  /* 0x000000042d437c23 */ /* 0x100fe200080108d3 */
[----:B------:R-:W-:Y:S06]  /*164d0*/  HMMA.16816.F32.BF16 R128, R136, R38, R128 ;  /* 0x000000268880723c */ /* 0x000fec0000041880 */
[----:B------:R-:W-:Y:S01]  /*164e0*/  MUFU.EX2 R147, R147 ;  /* 0x0000009300937308 */ /* 0x000fe20000000800 */
[--C-:B------:R-:W-:Y:S01]  /*164f0*/  HSET2.LE.AND R42, R218, R239.reuse, PT ;  /* 0x000000efda2a7233 */ /* 0x100fe20003803000 */
[--C-:B------:R-:W-:Y:S03]  /*16500*/  FFMA.FTZ R142, R56, UR4, -R211.reuse ;  /* 0x00000004388e7c23 */ /* 0x100fe600080108d3 */
[----:B-1----:R-:W-:Y:S01]  /*16510*/  F2FP.BF16.F32.PACK_AB R44, R175, R174 ;  /* 0x000000aeaf2c723e */ /* 0x002fe200000010ff */
[----:B------:R-:W-:Y:S01]  /*16520*/  FFMA.FTZ R211, R61, UR4, -R211 ;  /* 0x000000043dd37c23 */ /* 0x000fe200080108d3 */
[----:B------:R-:W-:Y:S01]  /*16530*/  LDSM.16.MT88.4 R56, [R221+0xa800] ;  /* 0x00a80000dd38783b */ /* 0x000fe20000004200 */
[----:B------:R-:W-:Y:S02]  /*16540*/  F2FP.BF16.F32.PACK_AB R45, R173, R172 ;  /* 0x000000acad2d723e */ /* 0x000fe400000010ff */
[----:B------:R1:W-:Y:S01]  /*16550*/  MUFU.EX2 R218, R47 ;  /* 0x0000002f00da7308 */ /* 0x0003e20000000800 */
[----:B------:R-:W-:Y:S01]  /*16560*/  LOP3.LUT R43, R43, R44, RZ, 0xc0, !PT ;  /* 0x0000002c2b2b7212 */ /* 0x000fe200078ec0ff */
[--C-:B------:R-:W-:Y:S01]  /*16570*/  FFMA.FTZ R143, R54, UR4, -R212.reuse ;  /* 0x00000004368f7c23 */ /* 0x100fe200080108d4 */
[----:B------:R-:W-:Y:S01]  /*16580*/  LOP3.LUT R42, R42, R45, RZ, 0xc0, !PT ;  /* 0x0000002d2a2a7212 */ /* 0x000fe200078ec0ff */
[----:B------:R-:W-:Y:S01]  /*16590*/  FFMA.FTZ R212, R55, UR4, -R212 ;  /* 0x0000000437d47c23 */ /* 0x000fe200080108d4 */
[--C-:B------:R-:W-:Y:S01]  /*165a0*/  HSET2.LE.AND R44, R153, R239.reuse, PT ;  /* 0x000000ef992c7233 */ /* 0x100fe20003803000 */
[----:B------:R-:W2:Y:S01]  /*165b0*/  LDSM.16.MT88.4 R52, [R170+0x9800] ;  /* 0x00980000aa34783b */ /* 0x000ea20000004200 */
[--C-:B------:R-:W-:Y:S03]  /*165c0*/  HSET2.LE.AND R45, R162, R239.reuse, PT ;  /* 0x000000efa22d7233 */ /* 0x100fe60003803000 */
[----:B------:R-:W5:Y:S01]  /*165d0*/  MUFU.EX2 R67, R67 ;  /* 0x0000004300437308 */ /* 0x000f620000000800 */
[----:B----4-:R-:W-:Y:S01]  /*165e0*/  F2FP.BF16.F32.PACK_AB R61, R214, R215 ;  /* 0x000000d7d63d723e */ /* 0x010fe200000010ff */
[----:B------:R-:W-:Y:S01]  /*165f0*/  FFMA.FTZ R209, R63, UR4, -R209 ;  /* 0x000000043fd17c23 */ /* 0x000fe200080108d1 */
[--C-:B------:R-:W-:Y:S02]  /*16600*/  HSET2.LE.AND R40, R40, R239.reuse, PT ;  /* 0x000000ef28287233 */ /* 0x100fe40003803000 */
[----:B------:R-:W-:Y:S01]  /*16610*/  LOP3.LUT R44, R44, R61, RZ, 0xc0, !PT ;  /* 0x0000003d2c2c7212 */ /* 0x000fe200078ec0ff */
[----:B------:R-:W4:Y:S01]  /*16620*/  LDL.LU R162, [R1+0x8] ;  /* 0x0000080001a27983 */ /* 0x000f220000300800 */
[--C-:B------:R-:W-:Y:S03]  /*16630*/  HSET2.LE.AND R41, R41, R239.reuse, PT ;  /* 0x000000ef29297233 */ /* 0x100fe60003803000 */
[----:B------:R-:W-:Y:S01]  /*16640*/  MUFU.EX2 R63, R144 ;  /* 0x00000090003f7308 */ /* 0x000fe20000000800 */
[----:B------:R-:W-:Y:S01]  /*16650*/  F2FP.BF16.F32.PACK_AB R37, R181, R180 ;  /* 0x000000b4b525723e */ /* 0x000fe200000010ff */
[----:B------:R-:W4:Y:S01]  /*16660*/  LDL.LU R61, [R1+0xc] ;  /* 0x00000c00013d7983 */ /* 0x000f220000300800 */
[----:B------:R-:W-:Y:S02]  /*16670*/  F2FP.BF16.F32.PACK_AB R36, R183, R182 ;  /* 0x000000b6b724723e */ /* 0x000fe400000010ff */
[----:B------:R-:W-:Y:S01]  /*16680*/  LOP3.LUT R40, R40, R37, RZ, 0xc0, !PT ;  /* 0x0000002528287212 */ /* 0x000fe200078ec0ff */
[----:B------:R-:W4:Y:S01]  /*16690*/  LDL.LU R139, [R1+0x10] ;  /* 0x00001000018b7983 */ /* 0x000f220000300800 */
[----:B------:R-:W-:Y:S03]  /*166a0*/  LOP3.LUT R41, R41, R36, RZ, 0xc0, !PT ;  /* 0x0000002429297212 */ /* 0x000fe600078ec0ff */
[----:B------:R-:W-:Y:S01]  /*166b0*/  MUFU.EX2 R161, R143 ;  /* 0x0000008f00a17308 */ /* 0x000fe20000000800 */
[--C-:B------:R-:W-:Y:S02]  /*166c0*/  HSET2.LE.AND R46, R160, R239.reuse, PT ;  /* 0x000000efa02e7233 */ /* 0x100fe40003803000 */
[--C-:B-1----:R-:W-:Y:S02]  /*166d0*/  HSET2.LE.AND R47, R158, R239.reuse, PT ;  /* 0x000000ef9e2f7233 */ /* 0x102fe40003803000 */
[----:B-----5:R-:W-:Y:S01]  /*166e0*/  F2FP.BF16.F32.PACK_AB R37, R67, R66 ;  /* 0x000000424325723e */ /* 0x020fe200000010ff */
[-C--:B---3--:R-:W-:Y:S04]  /*166f0*/  HMMA.16816.F32.BF16 R4, R40, R48.reuse, R4 ;  /* 0x000000302804723c */ /* 0x088fe80000041804 */
[----:B------:R-:W1:Y:S01]  /*16700*/  MUFU.EX2 R160, R149 ;  /* 0x0000009500a07308 */ /* 0x000e620000000800 */
[----:B------:R-:W-:Y:S02]  /*16710*/  F2FP.BF16.F32.PACK_AB R36, R218, R217 ;  /* 0x000000d9da24723e */ /* 0x000fe400000010ff */
[C---:B------:R-:W-:Y:S01]  /*16720*/  F2FP.BF16.F32.PACK_AB R60, R65.reuse, R216 ;  /* 0x000000d8413c723e */ /* 0x040fe200000010ff */
[----:B------:R-:W-:Y:S06]  /*16730*/  FADD.FTZ R216, R216, R203 ;  /* 0x000000cbd8d87221 */ /* 0x000fec0000010000 */
[----:B------:R-:W-:Y:S01]  /*16740*/  MUFU.EX2 R212, R212 ;  /* 0x000000d400d47308 */ /* 0x000fe20000000800 */
[----:B------:R-:W-:Y:S01]  /*16750*/  LOP3.LUT R46, R46, R37, RZ, 0xc0, !PT ;  /* 0x000000252e2e7212 */ /* 0x000fe200078ec0ff */
[----:B------:R-:W-:Y:S01]  /*16760*/  FADD.FTZ R216, R65, R216 ;  /* 0x000000d841d87221 */ /* 0x000fe20000010000 */
[----:B------:R-:W-:Y:S02]  /*16770*/  LOP3.LUT R47, R47, R36, RZ, 0xc0, !PT ;  /* 0x000000242f2f7212 */ /* 0x000fe400078ec0ff */
[----:B------:R-:W-:Y:S01]  /*16780*/  LOP3.LUT R45, R45, R60, RZ, 0xc0, !PT ;  /* 0x0000003c2d2d7212 */ /* 0x000fe200078ec0ff */
[----:B------:R-:W3:Y:S01]  /*16790*/  LDSM.16.MT88.4 R36, [R170+0xa800] ;  /* 0x00a80000aa24783b */ /* 0x000ee20000004200 */
[----:B------:R-:W-:Y:S03]  /*167a0*/  LOP3.LUT R136, R145, R148, R156, 0x96, !PT ;  /* 0x0000009491887212 */ /* 0x000fe600078e969c */
[----:B------:R-:W-:Y:S01]  /*167b0*/  MUFU.EX2 R211, R211 ;  /* 0x000000d300d37308 */ /* 0x000fe20000000800 */
[----:B-1----:R-:W-:Y:S01]  /*167c0*/  IMAD.MOV.U32 R165, RZ, RZ, R160 ;  /* 0x000000ffffa57224 */ /* 0x002fe200078e00a0 */
[----:B------:R-:W-:Y:S01]  /*167d0*/  MOV R252, R133 ;  /* 0x0000008500fc7202 */ /* 0x000fe20000000f00 */
[----:B------:R-:W-:Y:S01]  /*167e0*/  FADD.FTZ R217, R217, R216 ;  /* 0x000000d8d9d97221 */ /* 0x000fe20000010000 */
[C---:B------:R-:W-:Y:S04]  /*167f0*/  HMMA.16816.F32.BF16 R8, R44.reuse, R48, R8 ;  /* 0x000000302c08723c */ /* 0x040fe80000041808 */
[----:B------:R-:W-:Y:S01]  /*16800*/  IMAD.WIDE.U32 R136, R136, -0x2daee0ad, RZ ;  /* 0xd2511f5388887825 */ /* 0x000fe200078e00ff */
[----:B------:R-:W-:Y:S01]  /*16810*/  MOV R191, R163 ;  /* 0x000000a300bf7202 */ /* 0x000fe20000000f00 */
[-C--:B------:R-:W-:Y:S01]  /*16820*/  HMMA.16816.F32.BF16 R12, R44, R50.reuse, R12 ;  /* 0x000000322c0c723c */ /* 0x080fe2000004180c */
[----:B------:R1:W5:Y:S04]  /*16830*/  MUFU.EX2 R135, R142 ;  /* 0x0000008e00877308 */ /* 0x0003680000000800 */
[--C-:B------:R-:W-:Y:S01]  /*16840*/  LOP3.LUT R150, R137, R150, R157.reuse, 0x96, !PT ;  /* 0x0000009689967212 */ /* 0x100fe200078e969d */
[C---:B------:R-:W-:Y:S01]  /*16850*/  HMMA.16816.F32.BF16 R16, R40.reuse, R50, R16 ;  /* 0x000000322810723c */ /* 0x040fe20000041810 */
[----:B------:R-:W1:Y:S04]  /*16860*/  LDSM.16.MT88.4 R48, [R221+0xb800] ;  /* 0x00b80000dd30783b */ /* 0x000e680000004200 */
[----:B------:R-:W-:Y:S01]  /*16870*/  MUFU.EX2 R209, R209 ;  /* 0x000000d100d17308 */ /* 0x000fe20000000800 */
[----:B------:R-:W-:Y:S01]  /*16880*/  SHF.R.U32.HI R138, RZ, 0x10, R150 ;  /* 0x00000010ff8a7819 */ /* 0x000fe20000011696 */
[-C--:B--2---:R-:W-:Y:S04]  /*16890*/  HMMA.16816.F32.BF16 R68, R40, R52.reuse, R68 ;  /* 0x000000342844723c */ /* 0x084fe80000041844 */
[----:B------:R-:W-:Y:S02]  /*168a0*/  LOP3.LUT R132, R150, 0xff, RZ, 0xc0, !PT ;  /* 0x000000ff96847812 */ /* 0x000fe400078ec0ff */
[C---:B------:R-:W-:Y:S05]  /*168b0*/  HMMA.16816.F32.BF16 R72, R44.reuse, R52, R72 ;  /* 0x000000342c48723c */ /* 0x040fea0000041848 */
[C---:B------:R-:W-:Y:S01]  /*168c0*/  LOP3.LUT R134, R136.reuse, 0xff, RZ, 0xc0, !PT ;  /* 0x000000ff88867812 */ /* 0x040fe200078ec0ff */
[-C--:B------:R-:W-:Y:S05]  /*168d0*/  HMMA.16816.F32.BF16 R76, R44, R54.reuse, R76 ;  /* 0x000000362c4c723c */ /* 0x080fea000004184c */
[----:B------:R-:W-:Y:S01]  /*168e0*/  LOP3.LUT R52, R136, 0xffff, RZ, 0xc0, !PT ;  /* 0x0000ffff88347812 */ /* 0x000fe200078ec0ff */
[C---:B------:R-:W-:Y:S05]  /*168f0*/  HMMA.16816.F32.BF16 R80, R40.reuse, R54, R80 ;  /* 0x000000362850723c */ /* 0x040fea0000041850 */
[----:B------:R-:W-:Y:S01]  /*16900*/  LOP3.LUT R152, R159, R152, R156, 0x96, !PT ;  /* 0x000000989f987212 */ /* 0x000fe200078e969c */
[-C--:B------:R-:W-:Y:S05]  /*16910*/  HMMA.16816.F32.BF16 R84, R40, R56.reuse, R84 ;  /* 0x000000382854723c */ /* 0x080fea0000041854 */
[----:B------:R-:W-:Y:S01]  /*16920*/  SHF.R.U32.HI R54, RZ, 0x10, R136 ;  /* 0x00000010ff367819 */ /* 0x000fe20000011688 */
[C---:B------:R-:W-:Y:S05]  /*16930*/  HMMA.16816.F32.BF16 R88, R44.reuse, R56, R88 ;  /* 0x000000382c58723c */ /* 0x040fea0000041858 */
[----:B------:R-:W-:Y:S01]  /*16940*/  IMAD.WIDE.U32 R152, R152, -0x2daee0ad, RZ ;  /* 0xd2511f5398987825 */ /* 0x000fe200078e00ff */
[-C--:B------:R-:W-:Y:S05]  /*16950*/  HMMA.16816.F32.BF16 R92, R44, R58.reuse, R92 ;  /* 0x0000003a2c5c723c */ /* 0x080fea000004185c */
[C---:B------:R-:W-:Y:S01]  /*16960*/  LOP3.LUT R55, R152.reuse, 0xffff, RZ, 0xc0, !PT ;  /* 0x0000ffff98377812 */ /* 0x040fe200078ec0ff */
[C---:B------:R-:W-:Y:S05]  /*16970*/  HMMA.16816.F32.BF16 R96, R40.reuse, R58, R96 ;  /* 0x0000003a2860723c */ /* 0x040fea0000041860 */
[----:B------:R-:W-:Y:S01]  /*16980*/  SHF.R.U32.HI R53, RZ, 0x10, R152 ;  /* 0x00000010ff357819 */ /* 0x000fe20000011698 */
[-C--:B---3--:R-:W-:Y:S05]  /*16990*/  HMMA.16816.F32.BF16 R100, R40, R36.reuse, R100 ;  /* 0x000000242864723c */ /* 0x088fea0000041864 */
[----:B------:R-:W-:Y:S01]  /*169a0*/  LOP3.LUT R154, R153, R154, R157, 0x96, !PT ;  /* 0x0000009a999a7212 */ /* 0x000fe200078e969d */
[C---:B------:R-:W-:Y:S05]  /*169b0*/  HMMA.16816.F32.BF16 R104, R44.reuse, R36, R104 ;  /* 0x000000242c68723c */ /* 0x040fea0000041868 */
[----:B------:R-:W-:Y:S01]  /*169c0*/  SHF.R.U32.HI R55, RZ, 0x8, R55 ;  /* 0x00000008ff377819 */ /* 0x000fe20000011637 */
[-C--:B------:R-:W-:Y:S05]  /*169d0*/  HMMA.16816.F32.BF16 R108, R44, R38.reuse, R108 ;  /* 0x000000262c6c723c */ /* 0x080fea000004186c */
[----:B------:R-:W-:Y:S01]  /*169e0*/  LOP3.LUT R57, R53, 0xff, RZ, 0xc0, !PT ;  /* 0x000000ff35397812 */ /* 0x000fe200078ec0ff */
[C---:B------:R-:W-:Y:S05]  /*169f0*/  HMMA.16816.F32.BF16 R32, R40.reuse, R38, R32 ;  /* 0x000000262820723c */ /* 0x040fea0000041820 */
[----:B------:R-:W-:Y:S01]  /*16a00*/  LOP3.LUT R60, R152, 0xff, RZ, 0xc0, !PT ;  /* 0x000000ff983c7812 */ /* 0x000fe200078ec0ff */
[-C--:B-1----:R-:W-:Y:S05]  /*16a10*/  HMMA.16816.F32.BF16 R112, R40, R48.reuse, R112 ;  /* 0x000000302870723c */ /* 0x082fea0000041870 */
[----:B------:R-:W-:Y:S01]  /*16a20*/  LOP3.LUT R53, R154, 0xffff, RZ, 0xc0, !PT ;  /* 0x0000ffff9a357812 */ /* 0x000fe200078ec0ff */
[C---:B------:R-:W-:Y:S05]  /*16a30*/  HMMA.16816.F32.BF16 R116, R44.reuse, R48, R116 ;  /* 0x000000302c74723c */ /* 0x040fea0000041874 */
[----:B------:R-:W-:Y:S01]  /*16a40*/  PRMT R60, R60, 0x5410, R55 ;  /* 0x000054103c3c7816 */ /* 0x000fe20000000037 */
[-C--:B------:R-:W-:Y:S05]  /*16a50*/  HMMA.16816.F32.BF16 R20, R44, R50.reuse, R20 ;  /* 0x000000322c14723c */ /* 0x080fea0000041814 */
[----:B------:R-:W-:Y:S01]  /*16a60*/  SHF.R.U32.HI R55, RZ, 0x8, R52 ;  /* 0x00000008ff377819 */ /* 0x000fe20000011634 */
[C---:B------:R-:W-:Y:S01]  /*16a70*/  HMMA.16816.F32.BF16 R120, R40.reuse, R50, R120 ;  /* 0x000000322878723c */ /* 0x040fe20000041878 */
[----:B------:R-:W-:Y:S04]  /*16a80*/  LDSM.16.MT88.4 R48, [R170+0x9c00] ;  /* 0x009c0000aa30783b */ /* 0x000fe80000004200 */
[----:B------:R-:W-:Y:S01]  /*16a90*/  SHF.R.U32.HI R53, RZ, 0x8, R53 ;  /* 0x00000008ff357819 */ /* 0x000fe20000011635 */
[----:B------:R-:W-:Y:S01]  /*16aa0*/  FADD.FTZ R217, R218, R217 ;  /* 0x000000d9dad97221 */ /* 0x000fe20000010000 */
[----:B------:R-:W-:Y:S04]  /*16ab0*/  LOP3.LUT R56, R154, 0xff, RZ, 0xc0, !PT ;  /* 0x000000ff9a387812 */ /* 0x000fe800078ec0ff */
[----:B------:R-:W-:Y:S02]  /*16ac0*/  LOP3.LUT R59, R54, 0xff, RZ, 0xc0, !PT ;  /* 0x000000ff363b7812 */ /* 0x000fe400078ec0ff */
[----:B------:R-:W-:Y:S02]  /*16ad0*/  PRMT R134, R134, 0x5410, R55 ;  /* 0x0000541086867816 */ /* 0x000fe40000000037 */
[----:B------:R-:W-:Y:S02]  /*16ae0*/  PRMT R56, R56, 0x5410, R53 ;  /* 0x0000541038387816 */ /* 0x000fe40000000035 */
[----:B------:R-:W1:Y:S01]  /*16af0*/  LDSM.16.MT88.4 R52, [R170+0xb800] ;  /* 0x00b80000aa34783b */ /* 0x000e620000004200 */
[----:B------:R-:W-:Y:S02]  /*16b00*/  SHF.R.U32.HI R146, RZ, 0x18, R152 ;  /* 0x00000018ff927819 */ /* 0x000fe40000011698 */
[----:B------:R-:W-:Y:S02]  /*16b10*/  SHF.R.U32.HI R37, RZ, 0x18, R150 ;  /* 0x00000018ff257819 */ /* 0x000fe40000011696 */
[----:B------:R-:W-:Y:S02]  /*16b20*/  PRMT R146, R57, 0x5410, R146 ;  /* 0x0000541039927816 */ /* 0x000fe40000000092 */
[----:B------:R-:W-:Y:S02]  /*16b30*/  LOP3.LUT R57, R150, 0xffff, RZ, 0xc0, !PT ;  /* 0x0000ffff96397812 */ /* 0x000fe400078ec0ff */
[----:B------:R-:W2:Y:S01]  /*16b40*/  LDSM.16.MT88.4 R148, [R221+0x9c00] ;  /* 0x009c0000dd94783b */ /* 0x000ea20000004200 */
[----:B------:R-:W-:Y:S02]  /*16b50*/  SHF.R.U32.HI R136, RZ, 0x18, R136 ;  /* 0x00000018ff887819 */ /* 0x000fe40000011688 */
[--C-:B------:R-:W-:Y:S02]  /*16b60*/  HSET2.LE.AND R39, R146, R239.reuse, PT ;  /* 0x000000ef92277233 */ /* 0x100fe40003803000 */
[----:B------:R-:W-:Y:S02]  /*16b70*/  PRMT R136, R59, 0x5410, R136 ;  /* 0x000054103b887816 */ /* 0x000fe40000000088 */
[--C-:B------:R-:W-:Y:S02]  /*16b80*/  SHF.R.U32.HI R59, RZ, 0x10, R154.reuse ;  /* 0x00000010ff3b7819 */ /* 0x100fe4000001169a */
[----:B------:R-:W-:Y:S02]  /*16b90*/  SHF.R.U32.HI R57, RZ, 0x8, R57 ;  /* 0x00000008ff397819 */ /* 0x000fe40000011639 */
[----:B------:R-:W-:Y:S02]  /*16ba0*/  LOP3.LUT R59, R59, 0xff, RZ, 0xc0, !PT ;  /* 0x000000ff3b3b7812 */ /* 0x000fe400078ec0ff */
[----:B------:R-:W-:Y:S02]  /*16bb0*/  PRMT R132, R132, 0x5410, R57 ;  /* 0x0000541084847816 */ /* 0x000fe40000000039 */
[----:B------:R-:W-:Y:S02]  /*16bc0*/  SHF.R.U32.HI R58, RZ, 0x18, R154 ;  /* 0x00000018ff3a7819 */ /* 0x000fe4000001169a */
[--C-:B------:R-:W-:Y:S02]  /*16bd0*/  HSET2.LE.AND R38, R60, R239.reuse, PT ;  /* 0x000000ef3c267233 */ /* 0x100fe40003803000 */
[----:B------:R-:W-:Y:S02]  /*16be0*/  PRMT R58, R59, 0x5410, R58 ;  /* 0x000054103b3a7816 */ /* 0x000fe4000000003a */
[--C-:B------:R-:W-:Y:S02]  /*16bf0*/  HSET2.LE.AND R132, R132, R239.reuse, PT ;  /* 0x000000ef84847233 */ /* 0x100fe40003803000 */
[----:B------:R-:W-:Y:S02]  /*16c00*/  LOP3.LUT R138, R138, 0xff, RZ, 0xc0, !PT ;  /* 0x000000ff8a8a7812 */ /* 0x000fe400078ec0ff */
[--C-:B------:R-:W-:Y:S02]  /*16c10*/  HSET2.LE.AND R134, R134, R239.reuse, PT ;  /* 0x000000ef86867233 */ /* 0x100fe40003803000 */
[----:B------:R-:W-:Y:S02]  /*16c20*/  PRMT R138, R138, 0x5410, R37 ;  /* 0x000054108a8a7816 */ /* 0x000fe40000000025 */
[----:B------:R-:W-:Y:S01]  /*16c30*/  F2FP.BF16.F32.PACK_AB R37, R252, R219 ;  /* 0x000000dbfc25723e */ /* 0x000fe200000010ff */
[-C--:B-1----:R-:W-:Y:S03]  /*16c40*/  HMMA.16816.F32.BF16 R28, R40, R52.reuse, R28 ;  /* 0x00000034281c723c */ /* 0x082fe6000004181c */
[----:B------:R-:W-:Y:S02]  /*16c50*/  LOP3.LUT R38, R38, R37, RZ, 0xc0, !PT ;  /* 0x0000002526267212 */ /* 0x000fe400078ec0ff */
[--C-:B------:R-:W-:Y:S01]  /*16c60*/  HSET2.LE.AND R37, R58, R239.reuse, PT ;  /* 0x000000ef3a257233 */ /* 0x100fe20003803000 */
[C---:B------:R-:W-:Y:S06]  /*16c70*/  HMMA.16816.F32.BF16 R124, R44.reuse, R52, R124 ;  /* 0x000000342c7c723c */ /* 0x040fec000004187c */
[-C--:B------:R-:W-:Y:S06]  /*16c80*/  HMMA.16816.F32.BF16 R24, R44, R54.reuse, R24 ;  /* 0x000000362c18723c */ /* 0x080fec0000041818 */
[----:B------:R-:W-:Y:S05]  /*16c90*/  HMMA.16816.F32.BF16 R128, R40, R54, R128 ;  /* 0x000000362880723c */ /* 0x000fea0000041880 */
[----:B----4-:R-:W-:Y:S02]  /*16ca0*/  FFMA.FTZ R195, R166, R162, R195 ;  /* 0x000000a2a6c37223 */ /* 0x010fe400000100c3 */
[----:B------:R-:W1:Y:S01]  /*16cb0*/  MUFU.EX2 R166, R64 ;  /* 0x0000004000a67308 */ /* 0x000e620000000800 */
[----:B------:R-:W-:Y:S03]  /*16cc0*/  FFMA.FTZ R198, R167, R61, R198 ;  /* 0x0000003da7c67223 */ /* 0x000fe600000100c6 */
[----:B------:R-:W-:Y:S01]  /*16cd0*/  MOV R167, R147 ;  /* 0x0000009300a77202 */ /* 0x000fe20000000f00 */
[----:B------:R-:W-:Y:S01]  /*16ce0*/  FADD.FTZ R195, R192, R195 ;  /* 0x000000c3c0c37221 */ /* 0x000fe20000010000 */
[----:B------:R-:W-:Y:S02]  /*16cf0*/  IMAD.MOV.U32 R192, RZ, RZ, R161 ;  /* 0x000000ffffc07224 */ /* 0x000fe400078e00a1 */
[----:B------:R-:W-:Y:S01]  /*16d00*/  FFMA.FTZ R197, R168, R139, R197 ;  /* 0x0000008ba8c57223 */ /* 0x000fe200000100c5 */
[----:B------:R-:W-:Y:S01]  /*16d10*/  F2FP.BF16.F32.PACK_AB R36, R167, R165 ;  /* 0x000000a5a724723e */ /* 0x000fe200000010ff */
[----:B------:R-:W3:Y:S01]  /*16d20*/  MUFU.EX2 R168, R62 ;  /* 0x0000003e00a87308 */ /* 0x000ee20000000800 */
[----:B------:R-:W-:Y:S01]  /*16d30*/  FADD.FTZ R133, R196, R198 ;  /* 0x000000c6c4857221 */ /* 0x000fe20000010000 */
[----:B------:R-:W-:Y:S01]  /*16d40*/  MOV R198, R63 ;  /* 0x0000003f00c67202 */ /* 0x000fe20000000f00 */
[----:B------:R-:W-:Y:S01]  /*16d50*/  FADD.FTZ R142, R193, R197 ;  /* 0x000000c5c18e7221 */ /* 0x000fe20000010000 */
[----:B------:R-:W-:Y:S01]  /*16d60*/  LOP3.LUT R39, R39, R36, RZ, 0xc0, !PT ;  /* 0x0000002427277212 */ /* 0x000fe200078ec0ff */
[----:B------:R-:W-:Y:S01]  /*16d70*/  IMAD.MOV.U32 R193, RZ, RZ, R141 ;  /* 0x000000ffffc17224 */ /* 0x000fe200078e008d */
[--C-:B------:R-:W-:Y:S01]  /*16d80*/  HSET2.LE.AND R36, R56, R239.reuse, PT ;  /* 0x000000ef38247233 */ /* 0x100fe20003803000 */
[----:B-----5:R-:W-:Y:S01]  /*16d90*/  IMAD.MOV.U32 R196, RZ, RZ, R135 ;  /* 0x000000ffffc47224 */ /* 0x020fe200078e0087 */
[----:B------:R-:W-:Y:S01]  /*16da0*/  F2FP.BF16.F32.PACK_AB R63, R213, R191 ;  /* 0x000000bfd53f723e */ /* 0x000fe200000010ff */
[----:B------:R-:W-:Y:S01]  /*16db0*/  FADD.FTZ R188, R188, R133 ;  /* 0x00000085bcbc7221 */ /* 0x000fe20000010000 */
[----:B------:R-:W-:Y:S01]  /*16dc0*/  F2FP.BF16.F32.PACK_AB R60, R212, R192 ;  /* 0x000000c0d43c723e */ /* 0x000fe200000010ff */
[----:B------:R-:W4:Y:S01]  /*16dd0*/  LDSM.16.MT88.4 R56, [R221+0xac00] ;  /* 0x00ac0000dd38783b */ /* 0x000f220000004200 */
[----:B------:R-:W-:Y:S01]  /*16de0*/  MOV R197, R140 ;  /* 0x0000008c00c57202 */ /* 0x000fe20000000f00 */
[----:B------:R-:W-:Y:S01]  /*16df0*/  FADD.FTZ R187, R187, R142 ;  /* 0x0000008ebbbb7221 */ /* 0x000fe20000010000 */
[----:B------:R-:W-:Y:S01]  /*16e00*/  LOP3.LUT R36, R36, R63, RZ, 0xc0, !PT ;  /* 0x0000003f24247212 */ /* 0x000fe200078ec0ff */
[----:B------:R-:W-:Y:S01]  /*16e10*/  FADD.FTZ R188, R171, R188 ;  /* 0x000000bcabbc7221 */ /* 0x000fe20000010000 */
[----:B------:R-:W-:Y:S01]  /*16e20*/  LOP3.LUT R37, R37, R60, RZ, 0xc0, !PT ;  /* 0x0000003c25257212 */ /* 0x000fe200078ec0ff */
[----:B------:R-:W-:Y:S01]  /*16e30*/  FADD.FTZ R187, R184, R187 ;  /* 0x000000bbb8bb7221 */ /* 0x000fe20000010000 */
[--C-:B------:R-:W-:Y:S01]  /*16e40*/  HSET2.LE.AND R133, R138, R239.reuse, PT ;  /* 0x000000ef8a857233 */ /* 0x100fe20003803000 */
[----:B------:R-:W5:Y:S01]  /*16e50*/  LDSM.16.MT88.4 R144, [R170+0xac00] ;  /* 0x00ac0000aa90783b */ /* 0x000f620000004200 */
[----:B------:R-:W-:Y:S01]  /*16e60*/  HSET2.LE.AND R135, R136, R239, PT ;  /* 0x000000ef88877233 */ /* 0x000fe20003803000 */
[----:B------:R-:W-:Y:S01]  /*16e70*/  FADD.FTZ R200, R200, R187 ;  /* 0x000000bbc8c87221 */ /* 0x000fe20000010000 */
[----:B------:R-:W-:Y:S01]  /*16e80*/  F2FP.BF16.F32.PACK_AB R61, R193, R196 ;  /* 0x000000c4c13d723e */ /* 0x000fe200000010ff */
[-C--:B--2---:R-:W-:Y:S04]  /*16e90*/  HMMA.16816.F32.BF16 R160, R36, R148.reuse, R4 ;  /* 0x0000009424a0723c */ /* 0x084fe80000041804 */
[----:B------:R-:W-:Y:S01]  /*16ea0*/  LDSM.16.MT88.4 R4, [R170+0xbc00] ;  /* 0x00bc0000aa04783b */ /* 0x000fe20000004200 */
[----:B-1----:R-:W-:Y:S01]  /*16eb0*/  F2FP.BF16.F32.PACK_AB R53, R211, R166 ;  /* 0x000000a6d335723e */ /* 0x002fe200000010ff */
[----:B------:R-:W-:Y:S01]  /*16ec0*/  FADD.FTZ R200, R179, R200 ;  /* 0x000000c8b3c87221 */ /* 0x000fe20000010000 */
[----:B------:R-:W-:Y:S01]  /*16ed0*/  F2FP.BF16.F32.PACK_AB R64, R197, R198 ;  /* 0x000000c6c540723e */ /* 0x000fe200000010ff */
[----:B------:R-:W-:Y:S03]  /*16ee0*/  FADD.FTZ R199, R199, R188 ;  /* 0x000000bcc7c77221 */ /* 0x000fe60000010000 */
[----:B---3--:R-:W-:Y:S01]  /*16ef0*/  F2FP.BF16.F32.PACK_AB R52, R209, R168 ;  /* 0x000000a8d134723e */ /* 0x008fe200000010ff */
[----:B------:R-:W-:Y:S01]  /*16f00*/  FADD.FTZ R169, R169, R200 ;  /* 0x000000c8a9a97221 */ /* 0x000fe20000010000 */
[----:B------:R-:W-:Y:S01]  /*16f10*/  LOP3.LUT R132, R132, R61, RZ, 0xc0, !PT ;  /* 0x0000003d84847212 */ /* 0x000fe200078ec0ff */
[----:B------:R-:W-:Y:S01]  /*16f20*/  FADD.FTZ R199, R204, R199 ;  /* 0x000000c7ccc77221 */ /* 0x000fe20000010000 */
[----:B------:R-:W-:Y:S01]  /*16f30*/  LOP3.LUT R133, R133, R64, RZ, 0xc0, !PT ;  /* 0x0000004085857212 */ /* 0x000fe200078ec0ff */
[----:B------:R-:W1:Y:S01]  /*16f40*/  LDSM.16.MT88.4 R60, [R221+0xbc00] ;  /* 0x00bc0000dd3c783b */ /* 0x000e620000004200 */
[----:B------:R-:W-:Y:S01]  /*16f50*/  LOP3.LUT R134, R134, R53, RZ, 0xc0, !PT ;  /* 0x0000003586867212 */ /* 0x000fe200078ec0ff */
[----:B------:R-:W-:Y:S01]  /*16f60*/  FADD.FTZ R169, R176, R169 ;  /* 0x000000a9b0a97221 */ /* 0x000fe20000010000 */
[----:B------:R-:W-:Y:S01]  /*16f70*/  LOP3.LUT R135, R135, R52, RZ, 0xc0, !PT ;  /* 0x0000003487877212 */ /* 0x000fe200078ec0ff */
[----:B------:R-:W-:Y:S01]  /*16f80*/  FADD.FTZ R178, R178, R199 ;  /* 0x000000c7b2b27221 */ /* 0x000fe20000010000 */
[----:B------:R-:W-:Y:S01]  /*16f90*/  FADD.FTZ R190, R190, R195 ;  /* 0x000000c3bebe7221 */ /* 0x000fe20000010000 */
[----:B------:R-:W-:Y:S01]  /*16fa0*/  FADD.FTZ R180, R180, R169 ;  /* 0x000000a9b4b47221 */ /* 0x000fe20000010000 */
[----:B------:R-:W-:Y:S02]  /*16fb0*/  IMAD.MOV.U32 R169, RZ, RZ, R0 ;  /* 0x000000ffffa97224 */ /* 0x000fe400078e0000 */
        /* <DEDUP_REMOVED lines=17> */
[-C--:B----4-:R-:W-:Y:S05]  /*170d0*/  HMMA.16816.F32.BF16 R84, R36, R56.reuse, R84 ;  /* 0x000000382454723c */ /* 0x090fea0000041854 */
[----:B------:R-:W-:Y:S01]  /*170e0*/  FADD.FTZ R174, R174, R183 ;  /* 0x000000b7aeae7221 */ /* 0x000fe20000010000 */
[C---:B------:R-:W-:Y:S05]  /*170f0*/  HMMA.16816.F32.BF16 R88, R132.reuse, R56, R88 ;  /* 0x000000388458723c */ /* 0x040fea0000041858 */
[----:B------:R-:W-:Y:S01]  /*17100*/  FADD.FTZ R174, R175, R174 ;  /* 0x000000aeafae7221 */ /* 0x000fe20000010000 */
[-C--:B------:R-:W-:Y:S05]  /*17110*/  HMMA.16816.F32.BF16 R92, R132, R58.reuse, R92 ;  /* 0x0000003a845c723c */ /* 0x080fea000004185c */
[----:B------:R-:W-:Y:S01]  /*17120*/  FADD.FTZ R205, R205, R190 ;  /* 0x000000becdcd7221 */ /* 0x000fe20000010000 */
[C---:B------:R-:W-:Y:S05]  /*17130*/  HMMA.16816.F32.BF16 R96, R36.reuse, R58, R96 ;  /* 0x0000003a2460723c */ /* 0x040fea0000041860 */
[----:B------:R-:W-:Y:S01]  /*17140*/  FADD.FTZ R205, R208, R205 ;  /* 0x000000cdd0cd7221 */ /* 0x000fe20000010000 */
[-C--:B-----5:R-:W-:Y:S05]  /*17150*/  HMMA.16816.F32.BF16 R100, R36, R144.reuse, R100 ;  /* 0x000000902464723c */ /* 0x0a0fea0000041864 */
        /* <DEDUP_REMOVED lines=21> */
[----:B------:R-:W-:Y:S05]  /*172b0*/  HMMA.16816.F32.BF16 R128, R36, R6, R128 ;  /* 0x000000062480723c */ /* 0x000fea0000041880 */
[----:B------:R-:W-:Y:S02]  /*172c0*/  FADD.FTZ R5, R212, R5 ;  /* 0x00000005d4057221 */ /* 0x000fe40000010000 */
[----:B------:R-:W-:Y:S01]  /*172d0*/  FADD.FTZ R6, R252, R172 ;  /* 0x000000acfc067221 */ /* 0x000fe20000010000 */
[----:B------:R-:W-:Y:S03]  /*172e0*/  FADD.FTZ R7, R193, R66 ;  /* 0x00000042c1077221 */ /* 0x000fe60000010000 */
[----:B------:R-:W-:Y:S01]  /*172f0*/  FADD.FTZ R5, R165, R5 ;  /* 0x00000005a5057221 */ /* 0x000fe20000010000 */
[----:B------:R1:W-:Y:S01]  /*17300*/  STL [R1+0x10], R6 ;  /* 0x0000100601007387 */ /* 0x0003e20000100800 */
[----:B------:R-:W-:Y:S01]  /*17310*/  FADD.FTZ R166, R166, R7 ;  /* 0x00000007a6a67221 */ /* 0x000fe20000010000 */
[----:B------:R-:W-:Y:S01]  /*17320*/  FADD.FTZ R252, R209, R168 ;  /* 0x000000a8d1fc7221 */ /* 0x000fe20000010000 */
[----:B------:R-:W-:Y:S01]  /*17330*/  FADD.FTZ R5, R167, R5 ;  /* 0x00000005a7057221 */ /* 0x000fe20000010000 */
[----:B------:R-:W-:Y:S02]  /*17340*/  IMAD.MOV.U32 R167, RZ, RZ, R164 ;  /* 0x000000ffffa77224 */ /* 0x000fe400078e00a4 */
[----:B------:R-:W-:Y:S01]  /*17350*/  FADD.FTZ R4, R211, R166 ;  /* 0x000000a6d3047221 */ /* 0x000fe20000010000 */
[----:B------:R-:W-:Y:S01]  /*17360*/  MOV R166, R3 ;  /* 0x0000000300a67202 */ /* 0x000fe20000000f00 */
[----:B------:R1:W-:Y:S01]  /*17370*/  STL [R1+0xc], R5 ;  /* 0x00000c0501007387 */ /* 0x0003e20000100800 */
[----:B------:R-:W-:Y:S03]  /*17380*/  MOV R165, R2 ;  /* 0x0000000200a57202 */ /* 0x000fe60000000f00 */
[----:B------:R1:W-:Y:S01]  /*17390*/  STL [R1+0x8], R4 ;  /* 0x0000080401007387 */ /* 0x0003e20000100800 */
[----:B------:R-:W-:Y:S05]  /*173a0*/  @P5 BRA `(.L_x_510) ;  /* 0xffffffb400545947 */ /* 0x000fea000383ffff */
.L_x_509:
[----:B-1----:R-:W2:Y:S04]  /*173b0*/  LDL.LU R5, [R1+0x10] ;  /* 0x0000100001057983 */ /* 0x002ea80000300800 */
[----:B------:R-:W1:Y:S01]  /*173c0*/  SHFL.BFLY PT, R15, R252, 0x2, 0x1f ;  /* 0x0c401f00fc0f7f89 */ /* 0x000e6200000e0000 */
[----:B------:R-:W-:Y:S01]  /*173d0*/  MOV R12, 0x3f800000 ;  /* 0x3f800000000c7802 */ /* 0x000fe20000000f00 */
[----:B------:R-:W-:Y:S02]  /*173e0*/  ULDC UR4, c[0x0][0x38c] ;  /* 0x0000e30000047ab9 */ /* 0x000fe40000000800 */
[----:B------:R-:W3:Y:S04]  /*173f0*/  LDL.LU R4, [R1+0xc] ;  /* 0x00000c0001047983 */ /* 0x000ee80000300800 */
[----:B------:R-:W4:Y:S01]  /*17400*/  LDL.LU R7, [R1+0x8] ;  /* 0x0000080001077983 */ /* 0x000f220000300800 */
[----:B------:R-:W-:Y:S01]  /*17410*/  MOV R13, 0x3f800000 ;  /* 0x3f800000000d7802 */ /* 0x000fe20000000f00 */
[----:B------:R-:W-:Y:S01]  /*17420*/  UMOV UR5, 0x400 ;  /* 0x0000040000057882 */ /* 0x000fe20000000000 */
[----:B------:R-:W-:Y:S01]  /*17430*/  UISETP.NE.AND UP0, UPT, UR15, -0x1, UPT ;  /* 0xffffffff0f00788c */ /* 0x000fe2000bf05270 */
[----:B-1----:R-:W-:-:S05]  /*17440*/  FADD.FTZ R15, R15, R252 ;  /* 0x000000fc0f0f7221 */ /* 0x002fca0000010000 */
[----:B------:R-:W1:Y:S02]  /*17450*/  SHFL.BFLY PT, R14, R15, 0x1, 0x1f ;  /* 0x0c201f000f0e7f89 */ /* 0x000e6400000e0000 */
[----:B-1----:R-:W-:-:S05]  /*17460*/  FADD.FTZ R14, R15, R14 ;  /* 0x0000000e0f0e7221 */ /* 0x002fca0000010000 */
[----:B------:R-:W-:Y:S01]  /*17470*/  FSETP.NE.FTZ.AND P4, PT, R14, RZ, PT ;  /* 0x000000ff0e00720b */ /* 0x000fe20003f95000 */
[----:B--2---:R-:W1:Y:S04]  /*17480*/  SHFL.BFLY PT, R10, R5, 0x2, 0x1f ;  /* 0x0c401f00050a7f89 */ /* 0x004e6800000e0000 */
[----:B---3--:R-:W2:Y:S04]  /*17490*/  SHFL.BFLY PT, R8, R4, 0x2, 0x1f ;  /* 0x0c401f0004087f89 */ /* 0x008ea800000e0000 */
[----:B----4-:R-:W3:Y:S01]  /*174a0*/  SHFL.BFLY PT, R6, R7, 0x2, 0x1f ;  /* 0x0c401f0007067f89 */ /* 0x010ee200000e0000 */
[----:B-1----:R-:W-:-:S05]  /*174b0*/  FADD.FTZ R10, R10, R5 ;  /* 0x000000050a0a7221 */ /* 0x002fca0000010000 */
[----:B------:R-:W1:Y:S01]  /*174c0*/  SHFL.BFLY PT, R5, R10, 0x1, 0x1f ;  /* 0x0c201f000a057f89 */ /* 0x000e6200000e0000 */
[----:B--2---:R-:W-:Y:S02]  /*174d0*/  FADD.FTZ R8, R8, R4 ;  /* 0x0000000408087221 */ /* 0x004fe40000010000 */
[----:B------:R-:W2:Y:S01]  /*174e0*/  S2R R4, SR_TID.X ;  /* 0x0000000000047919 */ /* 0x000ea20000002100 */
[----:B---3--:R-:W-:Y:S02]  /*174f0*/  FADD.FTZ R6, R6, R7 ;  /* 0x0000000706067221 */ /* 0x008fe40000010000 */
[----:B------:R-:W3:Y:S04]  /*17500*/  SHFL.BFLY PT, R11, R8, 0x1, 0x1f ;  /* 0x0c201f00080b7f89 */ /* 0x000ee800000e0000 */
[----:B------:R-:W4:Y:S01]  /*17510*/  SHFL.BFLY PT, R17, R6, 0x1, 0x1f ;  /* 0x0c201f0006117f89 */ /* 0x000f2200000e0000 */
[----:B-1----:R-:W-:-:S05]  /*17520*/  FADD.FTZ R5, R10, R5 ;  /* 0x000000050a057221 */ /* 0x002fca0000010000 */
[----:B------:R-:W-:Y:S01]  /*17530*/  FSETP.NE.FTZ.AND P0, PT, R5, RZ, PT ;  /* 0x000000ff0500720b */ /* 0x000fe20003f15000 */
[----:B---3--:R-:W-:Y:S01]  /*17540*/  FADD.FTZ R11, R8, R11 ;  /* 0x0000000b080b7221 */ /* 0x008fe20000010000 */
[----:B--2---:R-:W-:Y:S01]  /*17550*/  SHF.R.S32.HI R7, RZ, 0x1f, R4 ;  /* 0x0000001fff077819 */ /* 0x004fe20000011404 */
[----:B----4-:R-:W-:-:S03]  /*17560*/  FADD.FTZ R6, R6, R17 ;  /* 0x0000001106067221 */ /* 0x010fc60000010000 */
[----:B------:R-:W-:Y:S02]  /*17570*/  FSETP.NE.FTZ.AND P2, PT, R11, RZ, PT ;  /* 0x000000ff0b00720b */ /* 0x000fe40003f55000 */
[----:B------:R-:W-:-:S05]  /*17580*/  LEA.HI R9, R7, R4, RZ, 0x2 ;  /* 0x0000000407097211 */ /* 0x000fca00078f10ff */
[----:B------:R-:W1:Y:S01]  /*17590*/  @P0 MUFU.RCP R12, R5 ;  /* 0x00000005000c0308 */ /* 0x000e620000001000 */
[-C--:B------:R-:W-:Y:S02]  /*175a0*/  LEA.HI R8, R7, R4.reuse, RZ, 0x5 ;  /* 0x0000000407087211 */ /* 0x080fe400078f28ff */
[----:B------:R-:W-:Y:S02]  /*175b0*/  LOP3.LUT R19, R9, 0xfffffffc, RZ, 0xc0, !PT ;  /* 0xfffffffc09137812 */ /* 0x000fe400078ec0ff */
[----:B------:R-:W-:Y:S02]  /*175c0*/  FSETP.NE.FTZ.AND P5, PT, R6, RZ, PT ;  /* 0x000000ff0600720b */ /* 0x000fe40003fb5000 */
[----:B------:R-:W-:Y:S02]  /*175d0*/  SHF.R.S32.HI R7, RZ, 0x5, R8 ;  /* 0x00000005ff077819 */ /* 0x000fe40000011408 */
[----:B------:R-:W-:Y:S01]  /*175e0*/  IADD3 R10, -R19, R4, RZ ;  /* 0x00000004130a7210 */ /* 0x000fe20007ffe1ff */
[----:B------:R-:W-:Y:S01]  /*175f0*/  @P2 MUFU.RCP R13, R11 ;  /* 0x0000000b000d2308 */ /* 0x000fe20000001000 */
[----:B------:R-:W-:-:S02]  /*17600*/  SHF.R.S32.HI R9, RZ, 0x2, R9 ;  /* 0x00000002ff097819 */ /* 0x000fc40000011409 */
[----:B------:R-:W-:Y:S02]  /*17610*/  LEA R7, R7, R10, 0x8 ;  /* 0x0000000a07077211 */ /* 0x000fe400078e40ff */
[----:B------:R-:W-:Y:S01]  /*17620*/  MOV R10, 0x3f800000 ;  /* 0x3f800000000a7802 */ /* 0x000fe20000000f00 */
[----:B-1----:R-:W-:-:S05]  /*17630*/  FMUL.FTZ R12, R12, UR4 ;  /* 0x000000040c0c7c20 */ /* 0x002fca0008410000 */
        /* <DEDUP_REMOVED lines=26> */
[----:B-1----:R-:W-:Y:S01]  /*177e0*/  FMUL.FTZ R10, R10, UR4 ;  /* 0x000000040a0a7c20 */ /* 0x002fe20008410000 */
[----:B------:R-:W-:Y:S01]  /*177f0*/  FMUL.FTZ R13, R13, UR4 ;  /* 0x000000040d0d7c20 */ /* 0x000fe20008410000 */
[----:B------:R-:W-:-:S02]  /*17800*/  F2FP.BF16.F32.PACK_AB R160, R161, R160 ;  /* 0x000000a0a1a0723e */ /* 0x000fc400000010ff */
        /* <DEDUP_REMOVED lines=26> */
[----:B-1----:R-:W-:Y:S01]  /*179b0*/  FMUL.FTZ R12, R12, UR4 ;  /* 0x000000040c0c7c20 */ /* 0x002fe20008410000 */
[----:B------:R-:W1:Y:S01]  /*179c0*/  S2UR UR4, SR_CgaCtaId ;  /* 0x00000000000479c3 */ /* 0x000e620000008800 */
[----:B------:R-:W-:Y:S01]  /*179d0*/  FMUL.FTZ R162, R13, R162 ;  /* 0x000000a20da27220 */ /* 0x000fe20000410000 */
[----:B------:R-:W-:Y:S01]  /*179e0*/  LEA.HI R10, R10, R9, RZ, 0x3 ;  /* 0x000000090a0a7211 */ /* 0x000fe200078f18ff */
[C---:B------:R-:W-:Y:S01]  /*179f0*/  FMUL.FTZ R158, R12.reuse, R158 ;  /* 0x0000009e0c9e7220 */ /* 0x040fe20000410000 */
[C---:B------:R-:W-:Y:S01]  /*17a00*/  FMUL.FTZ R159, R12.reuse, R159 ;  /* 0x0000009f0c9f7220 */ /* 0x040fe20000410000 */
[----:B------:R-:W-:Y:S01]  /*17a10*/  FMUL.FTZ R154, R12, R154 ;  /* 0x0000009a0c9a7220 */ /* 0x000fe20000410000 */
        /* <DEDUP_REMOVED lines=24> */
[----:B-1----:R-:W-:Y:S01]  /*17ba0*/  ULEA UR4, UR4, UR5, 0x18 ;  /* 0x0000000504047291 */ /* 0x002fe2000f8ec03f */
[C---:B------:R-:W-:Y:S01]  /*17bb0*/  FMUL.FTZ R163, R13.reuse, R163 ;  /* 0x000000a30da37220 */ /* 0x040fe20000410000 */
[C---:B------:R-:W-:Y:S01]  /*17bc0*/  FMUL.FTZ R150, R13.reuse, R150 ;  /* 0x000000960d967220 */ /* 0x040fe20000410000 */
[----:B------:R-:W-:Y:S01]  /*17bd0*/  LOP3.LUT R17, R12, 0x3fffffe, RZ, 0xc0, !PT ;  /* 0x03fffffe0c117812 */ /* 0x000fe200078ec0ff */
[C---:B------:R-:W-:Y:S01]  /*17be0*/  FMUL.FTZ R151, R13.reuse, R151 ;  /* 0x000000970d977220 */ /* 0x040fe20000410000 */
[----:B------:R-:W-:Y:S01]  /*17bf0*/  SHF.R.S32.HI R15, RZ, 0x1, R12 ;  /* 0x00000001ff0f7819 */ /* 0x000fe2000001140c */
[C---:B------:R-:W-:Y:S01]  /*17c00*/  FMUL.FTZ R70, R13.reuse, R70 ;  /* 0x000000460d467220 */ /* 0x040fe20000410000 */
[----:B------:R-:W-:Y:S01]  /*17c10*/  IADD3 R10, R10, -R17, RZ ;  /* 0x800000110a0a7210 */ /* 0x000fe20007ffe0ff */
[----:B------:R-:W-:Y:S01]  /*17c20*/  FMUL.FTZ R71, R13, R71 ;  /* 0x000000470d477220 */ /* 0x000fe20000410000 */
[----:B------:R-:W-:Y:S01]  /*17c30*/  SHF.L.U32 R12, R15, 0x6, RZ ;  /* 0x000000060f0c7819 */ /* 0x000fe200000006ff */
[C---:B------:R-:W-:Y:S01]  /*17c40*/  FMUL.FTZ R82, R13.reuse, R82 ;  /* 0x000000520d527220 */ /* 0x040fe20000410000 */
[----:B------:R-:W-:Y:S01]  /*17c50*/  LEA R7, R10, R7, 0x4 ;  /* 0x000000070a077211 */ /* 0x000fe200078e20ff */
[C---:B------:R-:W-:Y:S01]  /*17c60*/  FMUL.FTZ R83, R13.reuse, R83 ;  /* 0x000000530d537220 */ /* 0x040fe20000410000 */
[----:B------:R-:W-:Y:S01]  /*17c70*/  LOP3.LUT R12, R12, 0xc0, RZ, 0xc0, !PT ;  /* 0x000000c00c0c7812 */ /* 0x000fe200078ec0ff */
[----:B------:R-:W-:Y:S01]  /*17c80*/  FMUL.FTZ R86, R13, R86 ;  /* 0x000000560d567220 */ /* 0x000fe20000410000 */
[----:B------:R-:W-:Y:S01]  /*17c90*/  LOP3.LUT R10, R15, 0x1, RZ, 0xc0, !PT ;  /* 0x000000010f0a7812 */ /* 0x000fe200078ec0ff */
[C---:B------:R-:W-:Y:S01]  /*17ca0*/  FMUL.FTZ R87, R13.reuse, R87 ;  /* 0x000000570d577220 */ /* 0x040fe20000410000 */
[----:B------:R-:W-:Y:S01]  /*17cb0*/  LEA.HI R12, R12, R12, RZ, 0x1d ;  /* 0x0000000c0c0c7211 */ /* 0x000fe200078fe8ff */
[C---:B------:R-:W-:Y:S01]  /*17cc0*/  FMUL.FTZ R98, R13.reuse, R98 ;  /* 0x000000620d627220 */ /* 0x040fe20000410000 */
[----:B------:R-:W-:Y:S01]  /*17cd0*/  ISETP.NE.U32.AND P3, PT, R10, 0x1, PT ;  /* 0x000000010a00780c */ /* 0x000fe20003f65070 */
[----:B------:R-:W-:Y:S01]  /*17ce0*/  FMUL.FTZ R99, R13, R99 ;  /* 0x000000630d637220 */ /* 0x000fe20000410000 */
[----:B------:R-:W-:Y:S01]  /*17cf0*/  LEA R7, R7, R12, 0x1 ;  /* 0x0000000c07077211 */ /* 0x000fe200078e08ff */
[----:B------:R-:W-:Y:S01]  /*17d00*/  FMUL.FTZ R102, R13, R102 ;  /* 0x000000660d667220 */ /* 0x000fe20000410000 */
[----:B------:R-:W-:Y:S01]  /*17d10*/  LOP3.LUT P1, RZ, R15, 0x2, RZ, 0xc0, !PT ;  /* 0x000000020fff7812 */ /* 0x000fe2000782c0ff */
[----:B------:R-:W-:Y:S01]  /*17d20*/  FMUL.FTZ R103, R13, R103 ;  /* 0x000000670d677220 */ /* 0x000fe20000410000 */
[----:B------:R-:W-:Y:S01]  /*17d30*/  LEA R7, R7, UR4, 0x1 ;  /* 0x0000000407077c11 */ /* 0x000fe2000f8e08ff */
[C---:B------:R-:W-:Y:S01]  /*17d40*/  FMUL.FTZ R146, R13.reuse, R146 ;  /* 0x000000920d927220 */ /* 0x040fe20000410000 */
[----:B------:R-:W-:Y:S01]  /*17d50*/  MOV R10, 0x20 ;  /* 0x00000020000a7802 */ /* 0x000fe20000000f00 */
[----:B------:R-:W-:Y:S01]  /*17d60*/  FMUL.FTZ R147, R13, R147 ;  /* 0x000000930d937220 */ /* 0x000fe20000410000 */
[----:B------:R-:W-:Y:S01]  /*17d70*/  F2FP.BF16.F32.PACK_AB R162, R163, R162 ;  /* 0x000000a2a3a2723e */ /* 0x000fe200000010ff */
[----:B------:R1:W-:Y:S01]  /*17d80*/  STS [R7], R160 ;  /* 0x000000a007007388 */ /* 0x0003e20000000800 */
[----:B------:R-:W-:Y:S01]  /*17d90*/  IADD3 R17, R7, -0x10, RZ ;  /* 0xfffffff007117810 */ /* 0x000fe20007ffe0ff */
[----:B------:R-:W-:Y:S01]  /*17da0*/  @UP0 ULDC.64 UR4, c[0x0][0x298] ;  /* 0x0000a60000040ab9 */ /* 0x000fe20000000a00 */
[----:B------:R-:W-:Y:S01]  /*17db0*/  SEL R10, R10, 0xffffffe0, !P1 ;  /* 0xffffffe00a0a7807 */ /* 0x000fe20004800000 */
[----:B------:R1:W-:Y:S01]  /*17dc0*/  STS [R7+0x200], R162 ;  /* 0x000200a207007388 */ /* 0x0003e20000000800 */
[----:B------:R-:W-:Y:S01]  /*17dd0*/  F2FP.BF16.F32.PACK_AB R148, R149, R148 ;  /* 0x000000949594723e */ /* 0x000fe200000010ff */
[----:B------:R-:W-:Y:S01]  /*17de0*/  @UP0 UIMAD.WIDE.U32 UR10, UR15, UR4, URZ ;  /* 0x000000040f0a02a5 */ /* 0x000fe2000f8e003f */
[----:B------:R-:W-:Y:S01]  /*17df0*/  F2FP.BF16.F32.PACK_AB R150, R151, R150 ;  /* 0x000000969796723e */ /* 0x000fe200000010ff */
[----:B------:R-:W-:Y:S01]  /*17e00*/  FMUL.FTZ R114, R13, R114 ;  /* 0x000000720d727220 */ /* 0x000fe20000410000 */
[----:B------:R-:W-:Y:S01]  /*17e10*/  @P3 IADD3 R17, R7, 0x10, RZ ;  /* 0x0000001007113810 */ /* 0x000fe20007ffe0ff */
[----:B------:R-:W-:Y:S01]  /*17e20*/  FMUL.FTZ R115, R13, R115 ;  /* 0x000000730d737220 */ /* 0x000fe20000410000 */
[----:B------:R-:W-:Y:S01]  /*17e30*/  F2FP.BF16.F32.PACK_AB R156, R157, R156 ;  /* 0x0000009c9d9c723e */ /* 0x000fe200000010ff */
[----:B------:R-:W-:Y:S01]  /*17e40*/  FMUL.FTZ R122, R13, R122 ;  /* 0x0000007a0d7a7220 */ /* 0x000fe20000410000 */
[----:B------:R-:W-:Y:S01]  /*17e50*/  F2FP.BF16.F32.PACK_AB R158, R159, R158 ;  /* 0x0000009e9f9e723e */ /* 0x000fe200000010ff */
[----:B------:R1:W-:Y:S01]  /*17e60*/  STS [R17], R148 ;  /* 0x0000009411007388 */ /* 0x0003e20000000800 */
[----:B------:R-:W-:Y:S01]  /*17e70*/  F2FP.BF16.F32.PACK_AB R152, R153, R152 ;  /* 0x000000989998723e */ /* 0x000fe200000010ff */
[----:B------:R-:W-:Y:S01]  /*17e80*/  FMUL.FTZ R123, R13, R123 ;  /* 0x0000007b0d7b7220 */ /* 0x000fe20000410000 */
[----:B------:R-:W-:Y:S01]  /*17e90*/  F2FP.BF16.F32.PACK_AB R154, R155, R154 ;  /* 0x0000009a9b9a723e */ /* 0x000fe200000010ff */
[----:B------:R1:W-:Y:S01]  /*17ea0*/  STS [R17+0x200], R150 ;  /* 0x0002009611007388 */ /* 0x0003e20000000800 */
[----:B------:R-:W-:Y:S01]  /*17eb0*/  F2FP.BF16.F32.PACK_AB R68, R69, R68 ;  /* 0x000000444544723e */ /* 0x000fe200000010ff */
[----:B------:R-:W-:Y:S01]  /*17ec0*/  FMUL.FTZ R138, R13, R138 ;  /* 0x0000008a0d8a7220 */ /* 0x000fe20000410000 */
[----:B------:R-:W-:Y:S01]  /*17ed0*/  F2FP.BF16.F32.PACK_AB R70, R71, R70 ;  /* 0x000000464746723e */ /* 0x000fe200000010ff */
[----:B------:R1:W-:Y:S01]  /*17ee0*/  STS [R7+0x1000], R156 ;  /* 0x0010009c07007388 */ /* 0x0003e20000000800 */
[----:B------:R-:W-:Y:S01]  /*17ef0*/  IADD3 R15, R7, R10, RZ ;  /* 0x0000000a070f7210 */ /* 0x000fe20007ffe0ff */
[----:B------:R-:W-:Y:S01]  /*17f00*/  FMUL.FTZ R139, R13, R139 ;  /* 0x0000008b0d8b7220 */ /* 0x000fe20000410000 */
[----:B------:R-:W-:Y:S01]  /*17f10*/  F2FP.BF16.F32.PACK_AB R80, R81, R80 ;  /* 0x000000505150723e */ /* 0x000fe200000010ff */
[----:B------:R1:W-:Y:S01]  /*17f20*/  STS [R7+0x1200], R158 ;  /* 0x0012009e07007388 */ /* 0x0003e20000000800 */
[----:B------:R-:W-:Y:S01]  /*17f30*/  F2FP.BF16.F32.PACK_AB R82, R83, R82 ;  /* 0x000000525352723e */ /* 0x000fe200000010ff */
[----:B------:R-:W-:Y:S01]  /*17f40*/  FMUL.FTZ R130, R13, R130 ;  /* 0x000000820d827220 */ /* 0x000fe20000410000 */
[----:B------:R-:W-:Y:S01]  /*17f50*/  IADD3 R19, R10, R17, RZ ;  /* 0x000000110a137210 */ /* 0x000fe20007ffe0ff */
[----:B------:R1:W-:Y:S01]  /*17f60*/  STS [R17+0x1000], R152 ;  /* 0x0010009811007388 */ /* 0x0003e20000000800 */
[----:B------:R-:W-:Y:S01]  /*17f70*/  F2FP.BF16.F32.PACK_AB R72, R73, R72 ;  /* 0x000000484948723e */ /* 0x000fe200000010ff */
[----:B------:R-:W-:Y:S01]  /*17f80*/  FMUL.FTZ R13, R13, R131 ;  /* 0x000000830d0d7220 */ /* 0x000fe20000410000 */
[----:B------:R-:W-:Y:S01]  /*17f90*/  F2FP.BF16.F32.PACK_AB R74, R75, R74 ;  /* 0x0000004a4b4a723e */ /* 0x000fe200000010ff */
[----:B------:R1:W-:Y:S01]  /*17fa0*/  STS [R17+0x1200], R154 ;  /* 0x0012009a11007388 */ /* 0x0003e20000000800 */
[----:B------:R-:W-:Y:S01]  /*17fb0*/  F2FP.BF16.F32.PACK_AB R76, R77, R76 ;  /* 0x0000004c4d4c723e */ /* 0x000fe200000010ff */
[----:B------:R-:W-:Y:S01]  /*17fc0*/  @UP0 UIMAD UR6, UR15, UR5, UR11 ;  /* 0x000000050f0602a4 */ /* 0x000fe2000f8e020b */
[----:B------:R-:W-:Y:S01]  /*17fd0*/  F2FP.BF16.F32.PACK_AB R78, R79, R78 ;  /* 0x0000004e4f4e723e */ /* 0x000fe200000010ff */
[----:B------:R1:W-:Y:S01]  /*17fe0*/  STS [R15], R68 ;  /* 0x000000440f007388 */ /* 0x0003e20000000800 */
[----:B------:R-:W-:-:S02]  /*17ff0*/  F2FP.BF16.F32.PACK_AB R84, R85, R84 ;  /* 0x000000545554723e */ /* 0x000fc400000010ff */
[----:B------:R-:W-:Y:S01]  /*18000*/  F2FP.BF16.F32.PACK_AB R86, R87, R86 ;  /* 0x000000565756723e */ /* 0x000fe200000010ff */
[----:B------:R1:W-:Y:S01]  /*18010*/  STS [R15+0x200], R70 ;  /* 0x000200460f007388 */ /* 0x0003e20000000800 */
[----:B------:R-:W-:Y:S02]  /*18020*/  F2FP.BF16.F32.PACK_AB R96, R97, R96 ;  /* 0x000000606160723e */ /* 0x000fe400000010ff */
[----:B------:R-:W-:Y:S01]  /*18030*/  F2FP.BF16.F32.PACK_AB R98, R99, R98 ;  /* 0x000000626362723e */ /* 0x000fe200000010ff */
[----:B------:R1:W-:Y:S01]  /*18040*/  STS [R19], R80 ;  /* 0x0000005013007388 */ /* 0x0003e20000000800 */
        /* <DEDUP_REMOVED lines=19> */
[----:B------:R-:W-:Y:S01]  /*18180*/  PLOP3.LUT P1, PT, PT, PT, UP0, 0x80, 0x0 ;  /* 0x000000000000781c */ /* 0x000fe20003f2f008 */
        /* <DEDUP_REMOVED lines=22> */
[----:B------:R-:W-:-:S03]  /*182f0*/  F2FP.BF16.F32.PACK_AB R134, R135, R134 ;  /* 0x000000868786723e */ /* 0x000fc600000010ff */
        /* <DEDUP_REMOVED lines=17> */
.L_x_513:
[----:B------:R-:W-:Y:S01]  /*18410*/  ULDC.U8 UR5, c[0x0][0x3d9] ;  /* 0x0000f64000057ab9 */ /* 0x000fe20000000000 */
[----:B------:R-:W-:Y:S01]  /*18420*/  STS [R7+0x4200], R114 ;  /* 0x0042007207007388 */ /* 0x000fe20000000800 */
[----:B------:R-:W-:Y:S01]  /*18430*/  ISETP.NE.AND P1, PT, RZ, UR5, PT ;  /* 0x00000005ff007c0c */ /* 0x000fe2000bf25270 */
[----:B------:R-:W-:Y:S01]  /*18440*/  ULDC.U8 UR8, c[0x0][0x3d8] ;  /* 0x0000f60000087ab9 */ /* 0x000fe20000000000 */
[----:B------:R-:W3:Y:S01]  /*18450*/  @P0 LDC R25, c[0x0][0x2e8] ;  /* 0x0000ba00ff190b82 */ /* 0x000ee20000000800 */
[----:B------:R-:W-:Y:S01]  /*18460*/  STS [R17+0x4000], R120 ;  /* 0x0040007811007388 */ /* 0x000fe20000000800 */
[----:B------:R-:W-:Y:S01]  /*18470*/  ISETP.NE.AND P6, PT, RZ, UR8, PT ;  /* 0x00000008ff007c0c */ /* 0x000fe2000bfc5270 */
[----:B------:R-:W4:Y:S02]  /*18480*/  @P0 MUFU.LG2 R5, R5 ;  /* 0x0000000500050308 */ /* 0x000f240000000c00 */
[----:B------:R-:W-:Y:S01]  /*18490*/  STS [R17+0x4200], R122 ;  /* 0x0042007a11007388 */ /* 0x000fe20000000800 */
[----:B------:R-:W-:-:S02]  /*184a0*/  ISETP.EQ.AND P6, PT, RZ, UR5, P6 ;  /* 0x00000005ff007c0c */ /* 0x000fc4000b7c2270 */
[----:B------:R-:W1:Y:S01]  /*184b0*/  @P2 LDC R26, c[0x0][0x2e8] ;  /* 0x0000ba00ff1a2b82 */ /* 0x000e620000000800 */
[----:B------:R-:W-:Y:S02]  /*184c0*/  STS [R7+0x5000], R116 ;  /* 0x0050007407007388 */ /* 0x000fe40000000800 */
[----:B------:R-:W1:Y:S02]  /*184d0*/  @P2 MUFU.LG2 R11, R11 ;  /* 0x0000000b000b2308 */ /* 0x000e640000000c00 */
[----:B------:R-:W-:Y:S03]  /*184e0*/  STS [R7+0x5200], R118 ;  /* 0x0052007607007388 */ /* 0x000fe60000000800 */
[----:B------:R-:W2:Y:S01]  /*184f0*/  @P1 LDC.64 R12, c[0x0][0x2c0] ;  /* 0x0000b000ff0c1b82 */ /* 0x000ea20000000a00 */
[----:B------:R-:W-:Y:S02]  /*18500*/  STS [R17+0x5000], R140 ;  /* 0x0050008c11007388 */ /* 0x000fe40000000800 */
[----:B------:R-:W-:-:S02]  /*18510*/  @!P6 PLOP3.LUT P3, PT, PT, PT, PT, 0x8, 0x0 ;  /* 0x000000000000e81c */ /* 0x000fc40003f6e170 */
[----:B------:R-:W-:Y:S01]  /*18520*/  @!P6 CS2R R32, SRZ ;  /* 0x000000000020e805 */ /* 0x000fe2000001ff00 */
[----:B------:R1:W-:Y:S02]  /*18530*/  STS [R17+0x5200], R142 ;  /* 0x0052008e11007388 */ /* 0x0003e40000000800 */
[----:B------:R-:W1:Y:S02]  /*18540*/  S2UR UR4, SR_CTAID.X ;  /* 0x00000000000479c3 */ /* 0x000e640000002500 */
[----:B------:R-:W-:Y:S04]  /*18550*/  STS [R15+0x4000], R136 ;  /* 0x004000880f007388 */ /* 0x000fe80000000800 */
[----:B------:R-:W-:Y:S04]  /*18560*/  STS [R15+0x4200], R138 ;  /* 0x0042008a0f007388 */ /* 0x000fe80000000800 */
[----:B------:R-:W-:Y:S04]  /*18570*/  STS [R19+0x4000], R128 ;  /* 0x0040008013007388 */ /* 0x000fe80000000800 */
[----:B------:R-:W-:Y:S01]  /*18580*/  STS [R19+0x4200], R130 ;  /* 0x0042008213007388 */ /* 0x000fe20000000800 */
[----:B--2---:R-:W-:-:S03]  /*18590*/  @P1 IMAD R27, R13, R12, RZ ;  /* 0x0000000c0d1b1224 */ /* 0x004fc600078e02ff */
[----:B------:R-:W-:Y:S01]  /*185a0*/  STS [R15+0x5000], R124 ;  /* 0x0050007c0f007388 */ /* 0x000fe20000000800 */
[----:B------:R-:W-:Y:S01]  /*185b0*/  LOP3.LUT R13, R8, 0xffffffe0, RZ, 0xc0, !PT ;  /* 0xffffffe0080d7812 */ /* 0x000fe200078ec0ff */
[----:B------:R-:W-:Y:S02]  /*185c0*/  @P1 IMAD.MOV.U32 R8, RZ, RZ, 0x1 ;  /* 0x00000001ff081424 */ /* 0x000fe400078e00ff */
[----:B------:R2:W-:Y:S01]  /*185d0*/  STS [R15+0x5200], R126 ;  /* 0x0052007e0f007388 */ /* 0x0005e20000000800 */
[----:B-1----:R-:W-:-:S03]  /*185e0*/  SHF.R.S32.HI R17, RZ, 0x1f, R10 ;  /* 0x0000001fff117819 */ /* 0x002fc6000001140a */
[----:B------:R1:W-:Y:S01]  /*185f0*/  STS [R19+0x5000], R132 ;  /* 0x0050008413007388 */ /* 0x0003e20000000800 */
[----:B------:R-:W-:Y:S01]  /*18600*/  LEA.HI R10, R17, R10, RZ, 0x2 ;  /* 0x0000000a110a7211 */ /* 0x000fe200078f10ff */
[----:B------:R-:W1:Y:S03]  /*18610*/  S2R R7, SR_CTAID.Y ;  /* 0x0000000000077919 */ /* 0x000e660000002600 */
[----:B------:R-:W-:Y:S01]  /*18620*/  SHF.R.S32.HI R12, RZ, 0x2, R10 ;  /* 0x00000002ff0c7819 */ /* 0x000fe2000001140a */
[----:B------:R-:W1:Y:S01]  /*18630*/  S2R R24, SR_CTAID.Z ;  /* 0x0000000000187919 */ /* 0x000e620000002700 */
[----:B------:R1:W-:Y:S01]  /*18640*/  STS [R19+0x5200], R134 ;  /* 0x0052008613007388 */ /* 0x0003e20000000800 */
[----:B--2---:R-:W2:Y:S01]  /*18650*/  @P1 LDC R15, c[0x0][0x2c0] ;  /* 0x0000b000ff0f1b82 */ /* 0x004ea20000000800 */
[----:B---34-:R-:W-:Y:S05]  /*18660*/  @!P6 BRA `(.L_x_514) ;  /* 0x000000000020e947 */ /* 0x018fea0003800000 */
[----:B------:R-:W3:Y:S01]  /*18670*/  S2UR UR5, SR_CTAID.Y ;  /* 0x00000000000579c3 */ /* 0x000ee20000002600 */
[----:B------:R-:W-:Y:S01]  /*18680*/  ULDC UR7, c[0x0][0x2c4] ;  /* 0x0000b10000077ab9 */ /* 0x000fe20000000800 */
[----:B------:R-:W-:Y:S01]  /*18690*/  PLOP3.LUT P3, PT, PT, PT, PT, 0x80, 0x0 ;  /* 0x000000000000781c */ /* 0x000fe20003f6f070 */
[----:B---3--:R-:W-:-:S04]  /*186a0*/  UIMAD UR5, UR5, UR7, URZ ;  /* 0x00000007050572a4 */ /* 0x008fc8000f8e023f */
[----:B------:R-:W-:-:S04]  /*186b0*/  USEL UR15, UR5, UR15, !UP0 ;  /* 0x0000000f050f7287 */ /* 0x000fc8000c000000 */
[----:B------:R-:W-:Y:S02]  /*186c0*/  USHF.R.S32.HI UR5, URZ, 0x1f, UR15 ;  /* 0x0000001f3f057899 */ /* 0x000fe4000801140f */
[----:B------:R-:W-:-:S04]  /*186d0*/  IMAD.U32 R32, RZ, RZ, UR15 ;  /* 0x0000000fff207e24 */ /* 0x000fc8000f8e00ff */
[----:B------:R-:W-:Y:S02]  /*186e0*/  MOV R33, UR5 ;  /* 0x0000000500217c02 */ /* 0x000fe40008000f00 */
.L_x_514:
[----:B------:R-:W-:Y:S05]  /*186f0*/  @P1 BRA `(.L_x_515) ;  /* 0x0000000000181947 */ /* 0x000fea0003800000 */
[----:B------:R-:W3:Y:S01]  /*18700*/  LDC R27, c[0x0][0x2c4] ;  /* 0x0000b100ff1b7b82 */ /* 0x000ee20000000800 */
[----:B------:R-:W-:Y:S02]  /*18710*/  ISETP.NE.AND P1, PT, RZ, UR8, PT ;  /* 0x00000008ff007c0c */ /* 0x000fe4000bf25270 */
[----:B--2---:R-:W-:-:S05]  /*18720*/  MOV R15, 0x1 ;  /* 0x00000001000f7802 */ /* 0x004fca0000000f00 */
[----:B------:R-:W2:Y:S08]  /*18730*/  LDC R8, c[0x0][0x270] ;  /* 0x00009c00ff087b82 */ /* 0x000eb00000000800 */
[----:B---3--:R-:W2:Y:S02]  /*18740*/  @P1 LDC R27, c[0x0][0x2e4] ;  /* 0x0000b900ff1b1b82 */ /* 0x008ea40000000800 */
[----:B--2---:R-:W-:-:S07]  /*18750*/  IMAD R8, R27, R8, RZ ;  /* 0x000000081b087224 */ /* 0x004fce00078e02ff */
.L_x_515:
[----:B------:R-:W-:Y:S01]  /*18760*/  BAR.SYNC.DEFER_BLOCKING 0x0 ;  /* 0x0000000000007b1d */ /* 0x000fe20000010000 */
[----:B-1----:R-:W-:Y:S01]  /*18770*/  IMAD R7, R7, R8, RZ ;  /* 0x0000000807077224 */ /* 0x002fe200078e02ff */
[----:B------:R-:W-:Y:S01]  /*18780*/  IADD3 R4, -R13, R4, RZ ;  /* 0x000000040d047210 */ /* 0x000fe20007ffe1ff */
[----:B------:R-:W-:Y:S01]  /*18790*/  @P0 FMUL.FTZ R5, R5, 0.69314718246459960938 ;  /* 0x3f31721805050820 */ /* 0x000fe20000410000 */
[----:B------:R-:W-:Y:S01]  /*187a0*/  MOV R8, 0x7f800000 ;  /* 0x7f80000000087802 */ /* 0x000fe20000000f00 */
[----:B------:R-:W-:-:S03]  /*187b0*/  @P2 FMUL.FTZ R28, R11, 0.69314718246459960938 ;  /* 0x3f3172180b1c2820 */ /* 0x000fc60000410000 */
[----:B------:R-:W1:Y:S01]  /*187c0*/  @P5 LDC R31, c[0x0][0x2e8] ;  /* 0x0000ba00ff1f5b82 */ /* 0x000e620000000800 */
[----:B------:R-:W3:Y:S01]  /*187d0*/  @P4 MUFU.LG2 R14, R14 ;  /* 0x0000000e000e4308 */ /* 0x000ee20000000c00 */
[----:B------:R-:W-:Y:S01]  /*187e0*/  LOP3.LUT P6, RZ, R4, 0x3, RZ, 0xc0, !PT ;  /* 0x0000000304ff7812 */ /* 0x000fe200078cc0ff */
[----:B------:R-:W-:Y:S01]  /*187f0*/  @P0 FFMA.FTZ R8, R164, R25, R5 ;  /* 0x00000019a4080223 */ /* 0x000fe20000010005 */
[----:B------:R-:W-:Y:S01]  /*18800*/  SEL R7, R7, RZ, !P3 ;  /* 0x000000ff07077207 */ /* 0x000fe20005800000 */
[----:B--2---:R-:W-:Y:S01]  /*18810*/  IMAD R5, R15, UR4, RZ ;  /* 0x000000040f057c24 */ /* 0x004fe2000f8e02ff */
[----:B------:R-:W-:Y:S01]  /*18820*/  IADD3 R10, R12, 0x20, RZ ;  /* 0x000000200c0a7810 */ /* 0x000fe20007ffe0ff */
[----:B------:R-:W-:Y:S01]  /*18830*/  BSSY B0, `(.L_x_516) ;  /* 0x0000048000007945 */ /* 0x000fe20003800000 */
[----:B------:R-:W2:Y:S01]  /*18840*/  @P4 LDC R29, c[0x0][0x2e8] ;  /* 0x0000ba00ff1d4b82 */ /* 0x000ea20000000800 */
[----:B------:R-:W4:Y:S01]  /*18850*/  @P5 MUFU.LG2 R6, R6 ;  /* 0x0000000600065308 */ /* 0x000f220000000c00 */
[----:B------:R-:W-:Y:S01]  /*18860*/  IMAD R7, R24, R27, R7 ;  /* 0x0000001b18077224 */ /* 0x000fe200078e0207 */
[----:B------:R-:W-:Y:S01]  /*18870*/  SHF.L.U32 R5, R5, 0x7, RZ ;  /* 0x0000000705057819 */ /* 0x000fe200000006ff */
[----:B------:R-:W-:Y:S01]  /*18880*/  IMAD.MOV.U32 R11, RZ, RZ, 0x7f800000 ;  /* 0x7f800000ff0b7424 */ /* 0x000fe200078e00ff */
[----:B------:R-:W-:Y:S01]  /*18890*/  ISETP.GE.AND P1, PT, R10, UR14, PT ;  /* 0x0000000e0a007c0c */ /* 0x000fe2000bf26270 */
[----:B------:R-:W-:-:S02]  /*188a0*/  IMAD.MOV.U32 R10, RZ, RZ, 0x7f800000 ;  /* 0x7f800000ff0a7424 */ /* 0x000fc400078e00ff */
[----:B------:R-:W-:Y:S01]  /*188b0*/  @P2 FFMA.FTZ R10, R3, R26, R28 ;  /* 0x0000001a030a2223 */ /* 0x000fe2000001001c */
[----:B------:R-:W-:Y:S01]  /*188c0*/  IADD3 R4, R12, 0x40, RZ ;  /* 0x000000400c047810 */ /* 0x000fe20007ffe0ff */
[----:B-----5:R1:W2:Y:S01]  /*188d0*/  LDS.128 R20, [R225+0x1800] ;  /* 0x00180000e1147984 */ /* 0x0202a20000000c00 */
[----:B---3--:R-:W-:Y:S01]  /*188e0*/  @P4 FMUL.FTZ R35, R14, 0.69314718246459960938 ;  /* 0x3f3172180e234820 */ /* 0x008fe20000410000 */
[----:B------:R-:W-:Y:S02]  /*188f0*/  IADD3 R14, P3, P2, R5, R32, R7 ;  /* 0x00000020050e7210 */ /* 0x000fe40007a7e007 */
[----:B------:R3:W3:Y:S01]  /*18900*/  LDS.128 R16, [R225+0x3800] ;  /* 0x00380000e1107984 */ /* 0x0006e20000000c00 */
[----:B------:R-:W-:Y:S02]  /*18910*/  SHF.R.S32.HI R27, RZ, 0x1f, R5 ;  /* 0x0000001fff1b7819 */ /* 0x000fe40000011405 */
[----:B------:R-:W-:Y:S01]  /*18920*/  SHF.R.S32.HI R32, RZ, 0x1f, R7 ;  /* 0x0000001fff207819 */ /* 0x000fe20000011407 */
[----:B----4-:R-:W-:Y:S01]  /*18930*/  @P5 FMUL.FTZ R3, R6, 0.69314718246459960938 ;  /* 0x3f31721806035820 */ /* 0x010fe20000410000 */
[----:B------:R-:W-:-:S02]  /*18940*/  MOV R25, 0x7f800000 ;  /* 0x7f80000000197802 */ /* 0x000fc40000000f00 */
[----:B------:R-:W-:Y:S01]  /*18950*/  ISETP.GE.AND P0, PT, R4, UR14, PT ;  /* 0x0000000e04007c0c */ /* 0x000fe2000bf06270 */
[----:B-1----:R-:W-:Y:S01]  /*18960*/  @P5 FFMA.FTZ R11, R2, R31, R3 ;  /* 0x0000001f020b5223 */ /* 0x002fe20000010003 */
[----:B------:R-:W-:Y:S01]  /*18970*/  IADD3.X R32, R27, R33, R32, P3, P2 ;  /* 0x000000211b207210 */ /* 0x000fe20001fe4420 */
[----:B--2---:R-:W-:Y:S01]  /*18980*/  @P4 FFMA.FTZ R25, R0, R29, R35 ;  /* 0x0000001d00194223 */ /* 0x004fe20000010023 */
[----:B------:R-:W-:Y:S09]  /*18990*/  @P6 BRA `(.L_x_517) ;  /* 0x0000000000c46947 */ /* 0x000ff20003800000 */
[----:B------:R-:W1:Y:S02]  /*189a0*/  S2R R2, SR_TID.X ;  /* 0x0000000000027919 */ /* 0x000e640000002100 */
[----:B-1----:R-:W-:-:S04]  /*189b0*/  SHF.R.S32.HI R5, RZ, 0x1f, R2 ;  /* 0x0000001fff057819 */ /* 0x002fc80000011402 */
[----:B------:R-:W-:-:S04]  /*189c0*/  LEA.HI R5, R5, R2, RZ, 0x5 ;  /* 0x0000000205057211 */ /* 0x000fc800078f28ff */
[----:B------:R-:W-:Y:S02]  /*189d0*/  SHF.R.S32.HI R3, RZ, 0x5, R5 ;  /* 0x00000005ff037819 */ /* 0x000fe40000011405 */
[----:B------:R-:W-:Y:S02]  /*189e0*/  LOP3.LUT R5, R5, 0xffffffe0, RZ, 0xc0, !PT ;  /* 0xffffffe005057812 */ /* 0x000fe400078ec0ff */
[----:B------:R-:W-:-:S03]  /*189f0*/  SHF.R.S32.HI R0, RZ, 0x1f, R3 ;  /* 0x0000001fff007819 */ /* 0x000fc60000011403 */
[----:B------:R-:W-:Y:S01]  /*18a00*/  IMAD.IADD R5, R2, 0x1, -R5 ;  /* 0x0000000102057824 */ /* 0x000fe200078e0a05 */
[----:B------:R-:W-:-:S04]  /*18a10*/  LEA.HI R0, R0, R3, RZ, 0x2 ;  /* 0x0000000300007211 */ /* 0x000fc800078f10ff */
[----:B------:R-:W-:Y:S02]  /*18a20*/  SHF.R.S32.HI R2, RZ, 0x1f, R5 ;  /* 0x0000001fff027819 */ /* 0x000fe40000011405 */
[----:B------:R-:W-:Y:S02]  /*18a30*/  LOP3.LUT R0, R0, 0xfffffffc, RZ, 0xc0, !PT ;  /* 0xfffffffc00007812 */ /* 0x000fe400078ec0ff */
[----:B------:R-:W-:-:S03]  /*18a40*/  LEA.HI R2, R2, R5, RZ, 0x2 ;  /* 0x0000000502027211 */ /* 0x000fc600078f10ff */
[----:B------:R-:W-:Y:S01]  /*18a50*/  IMAD.IADD R0, R3, 0x1, -R0 ;  /* 0x0000000103007824 */ /* 0x000fe200078e0a00 */
        /* <DEDUP_REMOVED lines=12> */
[C---:B------:R-:W-:Y:S02]  /*18b20*/  @!P6 IADD3 R29, P2, R31.reuse, R14, RZ ;  /* 0x0000000e1f1de210 */ /* 0x040fe40007f5e0ff */
[----:B------:R-:W2:Y:S02]  /*18b30*/  @!P5 LDC.64 R6, c[0x0][0x2b0] ;  /* 0x0000ac00ff06db82 */ /* 0x000ea40000000a00 */
[----:B------:R-:W-:-:S06]  /*18b40*/  @!P6 LEA.HI.X.SX32 R28, R31, R32, 0x1, P2 ;  /* 0x000000201f1ce211 */ /* 0x000fcc00010f0eff */
[----:B------:R-:W4:Y:S01]  /*18b50*/  @!P4 LDC.64 R4, c[0x0][0x2b0] ;  /* 0x0000ac00ff04cb82 */ /* 0x000f220000000a00 */
[----:B-1----:R-:W-:-:S04]  /*18b60*/  @!P6 LEA R30, P2, R29, R2, 0x2 ;  /* 0x000000021d1ee211 */ /* 0x002fc800078410ff */
[----:B------:R-:W-:Y:S01]  /*18b70*/  @!P6 LEA.HI.X R31, R29, R3, R28, 0x2, P2 ;  /* 0x000000031d1fe211 */ /* 0x000fe200010f141c */
[-C--:B------:R-:W-:Y:S01]  /*18b80*/  @!P4 IMAD R29, R26, R15.reuse, RZ ;  /* 0x0000000f1a1dc224 */ /* 0x080fe200078e02ff */
[C---:B------:R-:W-:Y:S01]  /*18b90*/  @!P5 IADD3 R28, P2, R27.reuse, R14, RZ ;  /* 0x0000000e1b1cd210 */ /* 0x040fe20007f5e0ff */
[----:B------:R-:W1:Y:S01]  /*18ba0*/  @!P3 LDC.64 R2, c[0x0][0x2b0] ;  /* 0x0000ac00ff02bb82 */ /* 0x000e620000000a00 */
[----:B------:R-:W-:Y:S01]  /*18bb0*/  @!P3 IMAD R15, R0, R15, RZ ;  /* 0x0000000f000fb224 */ /* 0x000fe200078e02ff */
[----:B------:R1:W-:Y:S01]  /*18bc0*/  @!P6 STG.E desc[UR22][R30.64], R8 ;  /* 0x000000081e00e986 */ /* 0x0003e2000c101916 */
[----:B------:R-:W-:Y:S02]  /*18bd0*/  @!P5 LEA.HI.X.SX32 R27, R27, R32, 0x1, P2 ;  /* 0x000000201b1bd211 */ /* 0x000fe400010f0eff */
[----:B--2---:R-:W-:-:S04]  /*18be0*/  @!P5 LEA R26, P2, R28, R6, 0x2 ;  /* 0x000000061c1ad211 */ /* 0x004fc800078410ff */
        /* <DEDUP_REMOVED lines=12> */
.L_x_517:
[----:B------:R-:W-:Y:S05]  /*18cb0*/  BSYNC B0 ;  /* 0x0000000000007941 */ /* 0x000fea0003800000 */
.L_x_516:
[----:B--2---:R-:W-:Y:S01]  /*18cc0*/  SHF.R.S32.HI R3, RZ, 0x1f, R24 ;  /* 0x0000001fff037819 */ /* 0x004fe20000011418 */
        /* <DEDUP_REMOVED lines=11> */
[----:B------:R1:W2:Y:S01]  /*18d80*/  LDS.128 R8, [R225+0x2000] ;  /* 0x00200000e1087984 */ /* 0x0002a20000000c00 */
        /* <DEDUP_REMOVED lines=22> */
[----:B--2---:R1:W-:Y:S04]  /*18ef0*/  @!P5 STG.E.128 desc[UR22][R24.64+0x40], R8 ;  /* 0x000040081800d986 */ /* 0x0043e8000c101d16 */
[----:B----4-:R1:W-:Y:S02]  /*18f00*/  @!P4 STG.E.128 desc[UR22][R24.64+0x80], R4 ;  /* 0x000080041800c986 */ /* 0x0103e4000c101d16 */
.L_x_519:
[----:B------:R-:W-:Y:S05]  /*18f10*/  BSYNC B0 ;  /* 0x0000000000007941 */ /* 0x000fea0003800000 */
.L_x_518:
        /* <DEDUP_REMOVED lines=24> */
.L_x_521:
[----:B------:R-:W-:Y:S05]  /*190a0*/  BSYNC B0 ;  /* 0x0000000000007941 */ /* 0x000fea0003800000 */
.L_x_520:
        /* <DEDUP_REMOVED lines=24> */
.L_x_523:
[----:B------:R-:W-:Y:S05]  /*19230*/  BSYNC B0 ;  /* 0x0000000000007941 */ /* 0x000fea0003800000 */
.L_x_522:
        /* <DEDUP_REMOVED lines=19> */
[----:B---3--:R3:W-:Y:S01]  /*19370*/  @!P1 STG.E.128 desc[UR22][R2.64+0x40], R16 ;  /* 0x0000401002009986 */ /* 0x0087e2000c101d16 */
[----:B------:R-:W-:Y:S05]  /*19380*/  @P0 EXIT ;  /* 0x000000000000094d */ /* 0x000fea0003800000 */
[----:B-1----:R-:W-:Y:S01]  /*19390*/  STG.E.128 desc[UR22][R2.64+0x80], R4 ;  /* 0x0000800402007986 */ /* 0x002fe2000c101d16 */
[----:B------:R-:W-:Y:S05]  /*193a0*/  EXIT ;  /* 0x000000000000794d */ /* 0x000fea0003800000 */
.L_x_479:
        /* <DEDUP_REMOVED lines=86> */
.L_x_525:
[----:B------:R-:W-:Y:S05]  /*19910*/  BSYNC B0 ;  /* 0x0000000000007941 */ /* 0x000fea0003800000 */
.L_x_524:
        /* <DEDUP_REMOVED lines=22> */
.L_x_527:
[----:B------:R-:W-:Y:S05]  /*19a80*/  BSYNC B0 ;  /* 0x0000000000007941 */ /* 0x000fea0003800000 */
.L_x_526:
        /* <DEDUP_REMOVED lines=22> */
.L_x_529:
[----:B------:R-:W-:Y:S05]  /*19bf0*/  BSYNC B0 ;  /* 0x0000000000007941 */ /* 0x000fea0003800000 */
.L_x_528:
        /* <DEDUP_REMOVED lines=23> */
.L_x_531:
[----:B------:R-:W-:Y:S05]  /*19d70*/  BSYNC B0 ;  /* 0x0000000000007941 */ /* 0x000fea0003800000 */
.L_x_530:
        /* <DEDUP_REMOVED lines=10> */
.L_x_533:
[----:B------:R-:W-:Y:S05]  /*19e20*/  BSYNC B0 ;  /* 0x0000000000007941 */ /* 0x000fea0003800000 */
.L_x_532:
        /* <DEDUP_REMOVED lines=10> */
.L_x_535:
[----:B------:R-:W-:Y:S05]  /*19ed0*/  BSYNC B0 ;  /* 0x0000000000007941 */ /* 0x000fea0003800000 */
.L_x_534:
        /* <DEDUP_REMOVED lines=10> */
.L_x_537:
[----:B------:R-:W-:Y:S05]  /*19f80*/  BSYNC B0 ;  /* 0x0000000000007941 */ /* 0x000fea0003800000 */
.L_x_536:
        /* <DEDUP_REMOVED lines=10> */
.L_x_538:
        /* <DEDUP_REMOVED lines=13> */
.L_x_1154:


//--------------------- .text._ZN5flash16flash_fwd_kernelI23Flash_fwd_kernel_traitsILi96ELi128ELi64ELi4ELb0ELb0EN7cutlass10bfloat16_tE19Flash_kernel_traitsILi96ELi128ELi64ELi4ES3_EELb1ELb1ELb0ELb0ELb0ELb0ELb0ELb1EEEvNS_16Flash_fwd_paramsE --------------------------
	.section	.text._ZN5flash16flash_fwd_kernelI23Flash_fwd_kernel_traitsILi96ELi128ELi64ELi4ELb0ELb0EN7cutlass10bfloat16_tE19Flash_kernel_traitsILi96ELi128ELi64ELi4ES3_EELb1ELb1ELb0ELb0ELb0ELb0ELb0ELb1EEEvNS_16Flash_fwd_paramsE,"ax",@progbits
	.align	128
        .global         _ZN5flash16flash_fwd_kernelI23Flash_fwd_kernel_traitsILi96ELi128ELi64ELi4ELb0ELb0EN7cutlass10bfloat16_tE19Flash_kernel_traitsILi96ELi128ELi64ELi4ES3_EELb1ELb1ELb0ELb0ELb0ELb0ELb0ELb1EEEvNS_16Flash_fwd_paramsE
        .type           _ZN5flash16flash_fwd_kernelI23Flash_fwd_kernel_traitsILi96ELi128ELi64ELi4ELb0ELb0EN7cutlass10bfloat16_tE19Flash_kernel_traitsILi96ELi128ELi64ELi4ES3_EELb1ELb1ELb0ELb0ELb0ELb0ELb0ELb1EEEvNS_16Flash_fwd_paramsE,@function
        .size           _ZN5flash16flash_fwd_kernelI23Flash_fwd_kernel_traitsILi96ELi128ELi64ELi4ELb0ELb0EN7cutlass10bfloat16_tE19Flash_kernel_traitsILi96ELi128ELi64ELi4ES3_EELb1ELb1ELb0ELb0ELb0ELb0ELb0ELb1EEEvNS_16Flash_fwd_paramsE,(.L_x_1155 - _ZN5flash16flash_fwd_kernelI23Flash_fwd_kernel_traitsILi96ELi128ELi64ELi4ELb0ELb0EN7cutlass10bfloat16_tE19Flash_kernel_traitsILi96ELi128ELi64ELi4ES3_EELb1ELb1ELb0ELb0ELb0ELb0ELb0ELb1EEEvNS_16Flash_fwd_paramsE)
        .other          _ZN5flash16flash_fwd_kernelI23Flash_fwd_kernel_traitsILi96ELi128ELi64ELi4ELb0ELb0EN7cutlass10bfloat16_tE19Flash_kernel_traitsILi96ELi128ELi64ELi4ES3_EELb1ELb1ELb0ELb0ELb0ELb0ELb0ELb1EEEvNS_16Flash_fwd_paramsE,@"STO_CUDA_ENTRY STV_DEFAULT"
_ZN5flash16flash_fwd_kernelI23Flash_fwd_kernel_traitsILi96ELi128ELi64ELi4ELb0ELb0EN7cutlass10bfloat16_tE19Flash_kernel_traitsILi96ELi128ELi64ELi4ES3_EELb1ELb1ELb0ELb0ELb0ELb0ELb0ELb1EEEvNS_16Flash_fwd_paramsE:
.text._ZN5flash16flash_fwd_kernelI23Flash_fwd_kernel_traitsILi96ELi128ELi64ELi4ELb0ELb0EN7cutlass10bfloat16_tE19Flash_kernel_traitsILi96ELi128ELi64ELi4ES3_EELb1ELb1ELb0ELb0ELb0ELb0ELb0ELb1EEEvNS_16Flash_fwd_paramsE:
        /* <DEDUP_REMOVED lines=14> */
[----:B------:R2:W5:Y:S07]  /*00e0*/  @P2 LDG.E.64 R4, desc[UR22][R2.64] ;  /* 0x0000001602042981 */ /* 0x00056e000c1e1b00 */
[----:B------:R-:W-:Y:S01]  /*00f0*/  S2UR UR17, SR_CTAID.Y ;  /* 0x00000000001179c3 */ /* 0x000fe20000002600 */
[----:B------:R-:W-:Y:S01]  /*0100*/  UMOV UR13, 0xffffffff ;  /* 0xffffffff000d7882 */ /* 0x000fe20000000000 */
[----:B------:R-:W-:Y:S01]  /*0110*/  UMOV UR28, URZ ;  /* 0x0000003f001c7c82 */ /* 0x000fe20008000000 */
[----:B------:R-:W-:-:S05]  /*0120*/  ULDC.U8 UR12, c[0x0][0x388] ;  /* 0x0000e200000c7ab9 */ /* 0x000fca0000000000 */
[----:B------:R-:W1:Y:S08]  /*0130*/  S2UR UR4, SR_CTAID.Z ;  /* 0x00000000000479c3 */ /* 0x000e700000002700 */
[----:B------:R-:W5:Y:S01]  /*0140*/  @P2 LDC R0, c[0x0][0x3b0] ;  /* 0x0000ec00ff002b82 */ /* 0x000f620000000800 */
[----:B--2---:R-:W-:Y:S02]  /*0150*/  @P2 IMAD.MOV.U32 R2, RZ, RZ, R9 ;  /* 0x000000ffff022224 */ /* 0x004fe400078e0009 */
[----:B---3--:R-:W-:-:S06]  /*0160*/  @P2 IMAD.MOV.U32 R3, RZ, RZ, R8 ;  /* 0x000000ffff032224 */ /* 0x008fcc00078e0008 */
[----:B------:R-:W2:Y:S01]  /*0170*/  @P2 LDG.E.64 R2, desc[UR22][R2.64] ;  /* 0x0000001602022981 */ /* 0x000ea2000c1e1b00 */
[----:B------:R-:W-:Y:S02]  /*0180*/  UISETP.NE.U32.AND UP2, UPT, UR8, URZ, UPT ;  /* 0x0000003f0800728c */ /* 0x000fe4000bf45070 */
[----:B------:R-:W-:Y:S02]  /*0190*/  UISETP.NE.U32.AND UP1, UPT, UR6, URZ, UPT ;  /* 0x0000003f0600728c */ /* 0x000fe4000bf25070 */
[----:B------:R-:W-:Y:S02]  /*01a0*/  UISETP.NE.AND.EX UP2, UPT, UR9, URZ, UPT, UP2 ;  /* 0x0000003f0900728c */ /* 0x000fe4000bf45320 */
[----:B-1----:R-:W-:Y:S01]  /*01b0*/  ULOP3.LUT UR5, UR4, UR14, UR17, 0xfe, !UPT ;  /* 0x0000000e04057292 */ /* 0x002fe2000f8efe11 */
[----:B------:R-:W-:Y:S01]  /*01c0*/  ULDC.64 UR8, c[0x0][0x2f0] ;  /* 0x0000bc0000087ab9 */ /* 0x000fe20000000a00 */
[----:B------:R-:W-:Y:S02]  /*01d0*/  UISETP.NE.AND.EX UP1, UPT, UR7, URZ, UPT, UP1 ;  /* 0x0000003f0700728c */ /* 0x000fe4000bf25310 */
[----:B------:R-:W-:Y:S01]  /*01e0*/  PLOP3.LUT P0, PT, PT, PT, UP2, 0x80, 0x0 ;  /* 0x000000000000781c */ /* 0x000fe20003f0f028 */
[----:B------:R-:W-:Y:S01]  /*01f0*/  UIMAD.WIDE UR8, UR17, 0x4, UR8 ;  /* 0x00000004110878a5 */ /* 0x000fe2000f8e0208 */
[----:B----4-:R-:W-:Y:S01]  /*0200*/  LOP3.LUT P3, RZ, R151, UR5, RZ, 0xfc, !PT ;  /* 0x0000000597ff7c12 */ /* 0x010fe2000f86fcff */
[----:B------:R-:W-:Y:S01]  /*0210*/  ULDC.U8 UR5, c[0x0][0x3c2] ;  /* 0x0000f08000057ab9 */ /* 0x000fe20000000000 */
[----:B------:R-:W-:Y:S01]  /*0220*/  ULDC.64 UR6, c[0x0][0x2f8] ;  /* 0x0000be0000067ab9 */ /* 0x000fe20000000a00 */
[----:B------:R-:W-:-:S02]  /*0230*/  UISETP.NE.AND UP3, UPT, UR5, URZ, UPT ;  /* 0x0000003f0500728c */ /* 0x000fc4000bf65270 */
[----:B------:R-:W-:Y:S02]  /*0240*/  UISETP.EQ.U32.AND UP0, UPT, UR6, URZ, UPT ;  /* 0x0000003f0600728c */ /* 0x000fe4000bf02070 */
[----:B------:R-:W-:Y:S02]  /*0250*/  @UP1 ULDC.64 UR10, c[0x0][0x300] ;  /* 0x0000c000000a1ab9 */ /* 0x000fe40000000a00 */
[----:B------:R-:W-:Y:S02]  /*0260*/  UISETP.EQ.OR.EX UP0, UPT, UR7, URZ, !UP3, UP0 ;  /* 0x0000003f0700728c */ /* 0x000fe4000df02700 */
[----:B------:R-:W-:Y:S02]  /*0270*/  @UP1 UIMAD.WIDE UR10, UR17, 0x4, UR10 ;  /* 0x00000004110a18a5 */ /* 0x000fe4000f8e020a */
[----:B------:R-:W1:Y:S01]  /*0280*/  @!P3 LDC.64 R6, c[0x0][0x3b8] ;  /* 0x0000ee00ff06bb82 */ /* 0x000e620000000a00 */
[----:B-----5:R-:W-:Y:S02]  /*0290*/  @P2 R2UR UR26, R4 ;  /* 0x00000000041a22ca */ /* 0x020fe400000e0000 */
[----:B------:R-:W-:-:S11]  /*02a0*/  @P2 R2UR UR27, R5 ;  /* 0x00000000051b22ca */ /* 0x000fd600000e0000 */
[----:B------:R-:W-:Y:S02]  /*02b0*/  IMAD.U32 R4, RZ, RZ, UR26 ;  /* 0x0000001aff047e24 */ /* 0x000fe4000f8e00ff */
[----:B------:R-:W-:-:S05]  /*02c0*/  IMAD.U32 R5, RZ, RZ, UR27 ;  /* 0x0000001bff057e24 */ /* 0x000fca000f8e00ff */
[----:B-1----:R1:W-:Y:S01]  /*02d0*/  @!P3 STG.E.64 desc[UR22][R6.64], R4 ;  /* 0x000000040600b986 */ /* 0x0023e2000c101b16 */
[----:B--2---:R-:W-:Y:S01]  /*02e0*/  @P2 IADD3 R9, P1, R2, R0, RZ ;  /* 0x0000000002092210 */ /* 0x004fe20007f3e0ff */
[----:B------:R-:W-:-:S04]  /*02f0*/  IMAD.U32 R2, RZ, RZ, UR8 ;  /* 0x00000008ff027e24 */ /* 0x000fc8000f8e00ff */
[----:B------:R-:W-:Y:S01]  /*0300*/  @P2 IMAD.X R8, RZ, RZ, R3, P1 ;  /* 0x000000ffff082224 */ /* 0x000fe200008e0603 */
[----:B------:R-:W-:Y:S01]  /*0310*/  PLOP3.LUT P1, PT, PT, PT, UP1, 0x80, 0x0 ;  /* 0x000000000000781c */ /* 0x000fe20003f2f018 */
[----:B------:R-:W-:Y:S01]  /*0320*/  IMAD.U32 R3, RZ, RZ, UR9 ;  /* 0x00000009ff037e24 */ /* 0x000fe2000f8e00ff */
[----:B------:R-:W-:Y:S01]  /*0330*/  ULDC.64 UR8, c[0x0][0x2f8] ;  /* 0x0000be0000087ab9 */ /* 0x000fe20000000a00 */
[----:B-1----:R-:W-:Y:S02]  /*0340*/  @!P3 IMAD.MOV.U32 R4, RZ, RZ, R9 ;  /* 0x000000ffff04b224 */ /* 0x002fe400078e0009 */
[----:B------:R-:W-:-:S05]  /*0350*/  @!P3 IMAD.MOV.U32 R5, RZ, RZ, R8 ;  /* 0x000000ffff05b224 */ /* 0x000fca00078e0008 */
[----:B------:R1:W-:Y:S01]  /*0360*/  @!P3 STG.E.64 desc[UR22][R6.64+0x8], R4 ;  /* 0x000008040600b986 */ /* 0x0003e2000c101b16 */
[----:B------:R-:W-:Y:S01]  /*0370*/  PLOP3.LUT P2, PT, PT, PT, UP0, 0x80, 0x0 ;  /* 0x000000000000781c */ /* 0x000fe20003f4f008 */
[----:B------:R-:W-:Y:S02]  /*0380*/  UIMAD.WIDE UR8, UR17, 0x4, UR8 ;  /* 0x00000004110878a5 */ /* 0x000fe4000f8e0208 */
[----:B-1----:R-:W2:Y:S04]  /*0390*/  @P0 LDG.E R6, desc[UR22][R2.64] ;  /* 0x0000001602060981 */ /* 0x002ea8000c1e1900 */
[----:B------:R1:W3:Y:S02]  /*03a0*/  @P0 LDG.E R5, desc[UR22][R2.64+0x4] ;  /* 0x0000041602050981 */ /* 0x0002e4000c1e1900 */
[----:B-1----:R-:W-:-:S02]  /*03b0*/  IMAD.U32 R2, RZ, RZ, UR10 ;  /* 0x0000000aff027e24 */ /* 0x002fc4000f8e00ff */
[----:B------:R-:W-:-:S05]  /*03c0*/  IMAD.U32 R3, RZ, RZ, UR11 ;  /* 0x0000000bff037e24 */ /* 0x000fca000f8e00ff */
[----:B------:R1:W4:Y:S02]  /*03d0*/  @P1 LDG.E R0, desc[UR22][R2.64] ;  /* 0x0000001602001981 */ /* 0x000324000c1e1900 */
[----:B-1----:R-:W-:Y:S02]  /*03e0*/  IMAD.U32 R2, RZ, RZ, UR8 ;  /* 0x00000008ff027e24 */ /* 0x002fe4000f8e00ff */
[----:B------:R-:W-:-:S05]  /*03f0*/  IMAD.U32 R3, RZ, RZ, UR9 ;  /* 0x00000009ff037e24 */ /* 0x000fca000f8e00ff */
[----:B------:R-:W5:Y:S01]  /*0400*/  @!P2 LDG.E R4, desc[UR22][R2.64] ;  /* 0x000000160204a981 */ /* 0x000f62000c1e1900 */
[----:B------:R-:W-:Y:S01]  /*0410*/  SHF.R.S32.HI R24, RZ, 0x1f, R151 ;  /* 0x0000001fff187819 */ /* 0x000fe20000011497 */
[----:B------:R-:W-:-:S03]  /*0420*/  UMOV UR8, 0xffffffff ;  /* 0xffffffff00087882 */ /* 0x000fc60000000000 */
[----:B------:R-:W-:Y:S02]  /*0430*/  LEA.HI R18, R24, R151, RZ, 0x5 ;  /* 0x0000009718127211 */ /* 0x000fe400078f28ff */
[----:B--2---:R-:W-:Y:S02]  /*0440*/  @P0 R2UR UR13, R6 ;  /* 0x00000000060d02ca */ /* 0x004fe400000e0000 */
[----:B---3--:R-:W-:Y:S02]  /*0450*/  @P0 R2UR UR15, R5 ;  /* 0x00000000050f02ca */ /* 0x008fe400000e0000 */
[----:B------:R-:W-:-:S04]  /*0460*/  ISETP.NE.U32.AND P0, PT, RZ, UR6, PT ;  /* 0x00000006ff007c0c */ /* 0x000fc8000bf05070 */
[----:B------:R-:W-:-:S07]  /*0470*/  ISETP.NE.AND.EX P0, PT, RZ, UR7, PT, P0 ;  /* 0x00000007ff007c0c */ /* 0x000fce000bf05300 */
[----:B------:R-:W-:-:S07]  /*0480*/  @UP2 UIADD3 UR15, UR15, -UR13, URZ ;  /* 0x8000000d0f0f2290 */ /* 0x000fce000fffe03f */
[----:B------:R-:W-:Y:S01]  /*0490*/  @!UP2 ULDC UR15, c[0x0][0x2c4] ;  /* 0x0000b100000faab9 */ /* 0x000fe20000000800 */
[----:B----4-:R-:W-:Y:S02]  /*04a0*/  @P1 R2UR UR28, R0 ;  /* 0x00000000001c12ca */ /* 0x010fe400000e0000 */
[----:B------:R-:W-:-:S05]  /*04b0*/  LOP3.LUT R0, R18, 0xffffffe0, RZ, 0xc0, !PT ;  /* 0xffffffe012007812 */ /* 0x000fca00078ec0ff */
[----:B------:R-:W-:Y:S01]  /*04c0*/  IMAD.IADD R17, R151, 0x1, -R0 ;  /* 0x0000000197117824 */ /* 0x000fe200078e0a00 */
[----:B-----5:R-:W-:Y:S01]  /*04d0*/  @!P2 R2UR UR8, R4 ;  /* 0x000000000408a2ca */ /* 0x020fe200000e0000 */
[----:B------:R-:W-:-:S14]  /*04e0*/  @!P0 BRA `(.L_x_539) ;  /* 0x00000000001c8947 */ /* 0x000fdc0003800000 */
[----:B------:R-:W-:-:S13]  /*04f0*/  PLOP3.LUT P0, PT, PT, PT, UP3, 0x80, 0x0 ;  /* 0x000000000000781c */ /* 0x000fda0003f0f038 */
[----:B------:R-:W2:Y:S04]  /*0500*/  @P0 LDG.E R0, desc[UR22][R2.64+0x4] ;  /* 0x0000041602000981 */ /* 0x000ea8000c1e1900 */
[----:B------:R-:W3:Y:S01]  /*0510*/  @!P0 LDG.E R2, desc[UR22][R2.64] ;  /* 0x0000001602028981 */ /* 0x000ee2000c1e1900 */
[----:B--2---:R-:W-:-:S13]  /*0520*/  @P0 R2UR UR5, R0 ;  /* 0x00000000000502ca */ /* 0x004fda00000e0000 */
[----:B------:R-:W-:-:S07]  /*0530*/  @UP3 UIADD3 UR5, UR5, -UR8, URZ ;  /* 0x8000000805053290 */ /* 0x000fce000fffe03f */
[----:B---3--:R-:W-:Y:S01]  /*0540*/  @!P0 R2UR UR5, R2 ;  /* 0x00000000020582ca */ /* 0x008fe200000e0000 */
[----:B------:R-:W-:-:S14]  /*0550*/  BRA `(.L_x_540) ;  /* 0x0000000000047947 */ /* 0x000fdc0003800000 */
.L_x_539:
[----:B------:R-:W-:-:S05]  /*0560*/  ULDC UR5, c[0x0][0x2c8] ;  /* 0x0000b20000057ab9 */ /* 0x000fca0000000800 */
.L_x_540:
        /* <DEDUP_REMOVED lines=39> */
[----:B------:R-:W-:Y:S01]  /*07e0*/  LEA.HI R26, R24, R151, RZ, 0x3 ;  /* 0x00000097181a7211 */ /* 0x000fe200078f18ff */
[----:B------:R-:W-:Y:S01]  /*07f0*/  ULDC UR9, c[0x0][0x270] ;  /* 0x00009c0000097ab9 */ /* 0x000fe20000000800 */
[----:B------:R-:W-:Y:S01]  /*0800*/  UIADD3 UR5, -UR24, UR15, URZ ;  /* 0x0000000f18057290 */ /* 0x000fe2000fffe13f */
[----:B------:R-:W-:Y:S01]  /*0810*/  SHF.R.S32.HI R135, RZ, 0x5, R18 ;  /* 0x00000005ff877819 */ /* 0x000fe20000011412 */
[----:B------:R-:W-:Y:S01]  /*0820*/  UIMAD UR9, UR17, UR9, UR4 ;  /* 0x00000009110972a4 */ /* 0x000fe2000f8e0204 */
[----:B------:R-:W-:Y:S01]  /*0830*/  SHF.R.S32.HI R21, RZ, 0x3, R26 ;  /* 0x00000003ff157819 */ /* 0x000fe2000001141a */
[----:B------:R-:W-:Y:S01]  /*0840*/  UISETP.NE.AND UP0, UPT, UR8, -0x1, UPT ;  /* 0xffffffff0800788c */ /* 0x000fe2000bf05270 */
[----:B------:R-:W-:Y:S01]  /*0850*/  IMAD.U32 R10, RZ, RZ, UR14 ;  /* 0x0000000eff0a7e24 */ /* 0x000fe2000f8e00ff */
[----:B------:R-:W-:-:S02]  /*0860*/  ULDC UR19, c[0x0][0x2d8] ;  /* 0x0000b60000137ab9 */ /* 0x000fc40000000800 */
[----:B------:R-:W-:Y:S01]  /*0870*/  @UP1 ULDC.64 UR6, c[0x0][0x240] ;  /* 0x0000900000061ab9 */ /* 0x000fe20000000a00 */
[----:B------:R-:W-:Y:S02]  /*0880*/  @!UP1 USHF.R.S32.HI UR10, URZ, 0x1f, UR17 ;  /* 0x0000001f3f0a9899 */ /* 0x000fe40008011411 */
[----:B------:R-:W-:Y:S02]  /*0890*/  @UP1 UIMAD.WIDE.U32 UR30, UR13, UR6, URZ ;  /* 0x000000060d1e12a5 */ /* 0x000fe4000f8e003f */
[----:B------:R-:W-:Y:S02]  /*08a0*/  USHF.L.U32 UR6, UR9, 0x5, URZ ;  /* 0x0000000509067899 */ /* 0x000fe4000800063f */
[----:B------:R-:W-:Y:S02]  /*08b0*/  @UP1 UIMAD UR16, UR13, UR7, UR31 ;  /* 0x000000070d1012a4 */ /* 0x000fe4000f8e021f */
[----:B------:R-:W-:Y:S01]  /*08c0*/  USHF.R.S32.HI UR11, URZ, 0x1f, UR6 ;  /* 0x0000001f3f0b7899 */ /* 0x000fe20008011406 */
[----:B-1----:R-:W-:Y:S01]  /*08d0*/  IABS R4, R13 ;  /* 0x0000000d00047213 */ /* 0x002fe20000000000 */
[----:B------:R-:W-:Y:S01]  /*08e0*/  @UP0 UIADD3 UR33, UR28, UR8, URZ ;  /* 0x000000081c210290 */ /* 0x000fe2000fffe03f */
[----:B------:R-:W-:Y:S01]  /*08f0*/  IADD3 R155, P2, P0, R9, UR6, R17 ;  /* 0x00000006099b7c10 */ /* 0x000fe2000f85e011 */
[----:B------:R-:W-:Y:S01]  /*0900*/  @!UP1 ULDC.64 UR6, c[0x0][0x228] ;  /* 0x00008a0000069ab9 */ /* 0x000fe20000000a00 */
[----:B------:R-:W1:Y:S01]  /*0910*/  I2F.RP R2, R4 ;  /* 0x0000000400027306 */ /* 0x000e620000209400 */
[----:B------:R-:W-:-:S02]  /*0920*/  @!UP1 UIMAD UR10, UR10, UR6, URZ ;  /* 0x000000060a0a92a4 */ /* 0x000fc4000f8e023f */
[----:B------:R3:W-:Y:S01]  /*0930*/  STL [R1+0x1b0], R155 ;  /* 0x0001b09b01007387 */ /* 0x0007e20000100800 */
[----:B------:R-:W-:Y:S01]  /*0940*/  @!UP1 UIMAD.WIDE.U32 UR36, UR17, UR6, URZ ;  /* 0x00000006112492a5 */ /* 0x000fe2000f8e003f */
[----:B--2---:R-:W-:Y:S01]  /*0950*/  IABS R5, R5 ;  /* 0x0000000500057213 */ /* 0x004fe20000000000 */
[----:B------:R-:W-:Y:S01]  /*0960*/  @!UP1 UIMAD UR7, UR17, UR7, UR10 ;  /* 0x00000007110792a4 */ /* 0x000fe2000f8e020a */
[----:B------:R-:W-:Y:S02]  /*0970*/  ULDC UR6, c[0x0][0x2d4] ;  /* 0x0000b50000067ab9 */ /* 0x000fe40000000800 */
[----:B------:R-:W-:Y:S02]  /*0980*/  UIMAD UR6, UR9, UR6, UR24 ;  /* 0x00000006090672a4 */ /* 0x000fe4000f8e0218 */
[----:B------:R-:W-:Y:S02]  /*0990*/  @!UP1 UIADD3 UR16, UR37, UR7, URZ ;  /* 0x0000000725109290 */ /* 0x000fe4000fffe03f */
[----:B------:R-:W-:Y:S01]  /*09a0*/  UIMAD UR21, UR6, UR19, URZ ;  /* 0x00000013061572a4 */ /* 0x000fe2000f8e023f */
[----:B-1----:R-:W1:Y:S01]  /*09b0*/  MUFU.RCP R2, R2 ;  /* 0x0000000200027308 */ /* 0x002e620000001000 */
[----:B------:R-:W-:Y:S01]  /*09c0*/  @!UP1 UMOV UR30, UR36 ;  /* 0x00000024001e9c82 */ /* 0x000fe20008000000 */
[----:B-1----:R-:W-:-:S06]  /*09d0*/  VIADD R2, R2, 0xffffffe ;  /* 0x0ffffffe02027836 */ /* 0x002fcc0000000000 */
[----:B------:R-:W1:Y:S02]  /*09e0*/  F2I.FTZ.U32.TRUNC.NTZ R3, R2 ;  /* 0x0000000200037305 */ /* 0x000e64000021f000 */
[----:B-1----:R-:W-:Y:S02]  /*09f0*/  IMAD.MOV R0, RZ, RZ, -R3 ;  /* 0x000000ffff007224 */ /* 0x002fe400078e0a03 */
[----:B------:R-:W-:Y:S02]  /*0a00*/  IMAD.MOV.U32 R2, RZ, RZ, RZ ;  /* 0x000000ffff027224 */ /* 0x000fe400078e00ff */
[----:B------:R-:W-:-:S04]  /*0a10*/  IMAD R0, R0, R4, RZ ;  /* 0x0000000400007224 */ /* 0x000fc800078e02ff */
[----:B------:R-:W-:-:S04]  /*0a20*/  IMAD.HI.U32 R2, R3, R0, R2 ;  /* 0x0000000003027227 */ /* 0x000fc800078e0002 */
[----:B------:R-:W-:Y:S01]  /*0a30*/  IMAD.MOV.U32 R3, RZ, RZ, R5 ;  /* 0x000000ffff037224 */ /* 0x000fe200078e0005 */
[----:B------:R-:W-:-:S03]  /*0a40*/  LEA.HI R5, R24, R151, RZ, 0x2 ;  /* 0x0000009718057211 */ /* 0x000fc600078f10ff */
[----:B------:R-:W-:Y:S01]  /*0a50*/  IMAD.HI.U32 R6, R2, R3, RZ ;  /* 0x0000000302067227 */ /* 0x000fe200078e00ff */
[----:B------:R-:W-:-:S03]  /*0a60*/  SHF.R.S32.HI R2, RZ, 0x2, R5 ;  /* 0x00000002ff027819 */ /* 0x000fc60000011405 */
[----:B------:R-:W-:-:S04]  /*0a70*/  IMAD.MOV R0, RZ, RZ, -R6 ;  /* 0x000000ffff007224 */ /* 0x000fc800078e0a06 */
[----:B------:R-:W-:Y:S02]  /*0a80*/  IMAD R0, R4, R0, R3 ;  /* 0x0000000004007224 */ /* 0x000fe400078e0203 */
[----:B------:R-:W-:-:S03]  /*0a90*/  VIADD R3, R2, 0x40 ;  /* 0x0000004002037836 */ /* 0x000fc60000000000 */
[----:B------:R-:W-:Y:S02]  /*0aa0*/  ISETP.GT.U32.AND P3, PT, R4, R0, PT ;  /* 0x000000000400720c */ /* 0x000fe40003f64070 */
[----:B------:R-:W-:Y:S02]  /*0ab0*/  ISETP.GE.AND P1, PT, R3, UR5, PT ;  /* 0x0000000503007c0c */ /* 0x000fe4000bf26270 */
[----:B------:R-:W-:-:S04]  /*0ac0*/  SHF.R.S32.HI R3, RZ, 0x1f, R17 ;  /* 0x0000001fff037819 */ /* 0x000fc80000011411 */
[----:B------:R-:W-:Y:S01]  /*0ad0*/  IADD3.X R152, R8, UR11, R3, P2, P0 ;  /* 0x0000000b08987c10 */ /* 0x000fe200097e0403 */
[----:B------:R-:W-:Y:S01]  /*0ae0*/  @UP0 ULDC.64 UR10, c[0x0][0x248] ;  /* 0x00009200000a0ab9 */ /* 0x000fe20000000a00 */
[----:B------:R-:W-:Y:S01]  /*0af0*/  PLOP3.LUT P0, PT, PT, PT, UP0, 0x80, 0x0 ;  /* 0x000000000000781c */ /* 0x000fe20003f0f008 */
[----:B------:R-:W-:Y:S01]  /*0b00*/  @UP0 UIMAD.WIDE.U32 UR34, UR33, UR10, URZ ;  /* 0x0000000a212202a5 */ /* 0x000fe2000f8e003f */
[----:B------:R-:W-:Y:S01]  /*0b10*/  SHF.R.S32.HI R3, RZ, 0x1f, R2 ;  /* 0x0000001fff037819 */ /* 0x000fe20000011402 */
[----:B------:R-:W-:Y:S01]  /*0b20*/  @!P3 IMAD.IADD R0, R0, 0x1, -R4 ;  /* 0x000000010000b824 */ /* 0x000fe200078e0a04 */
[----:B------:R-:W-:-:S04]  /*0b30*/  @UP0 UIMAD UR33, UR33, UR11, URZ ;  /* 0x0000000b212102a4 */ /* 0x000fc8000f8e023f */
[----:B------:R-:W-:Y:S01]  /*0b40*/  ISETP.GE.U32.AND P4, PT, R0, R4, PT ;  /* 0x000000040000720c */ /* 0x000fe20003f86070 */
[----:B------:R-:W-:Y:S01]  /*0b50*/  @UP0 UIADD3 UR33, UR35, UR33, URZ ;  /* 0x0000002123210290 */ /* 0x000fe2000fffe03f */
[C---:B------:R-:W-:Y:S02]  /*0b60*/  LOP3.LUT R4, R5.reuse, 0xfffffffc, RZ, 0xc0, !PT ;  /* 0xfffffffc05047812 */ /* 0x040fe400078ec0ff */
[----:B------:R-:W-:Y:S01]  /*0b70*/  LEA.HI R0, R5, R2, RZ, 0x1 ;  /* 0x0000000205007211 */ /* 0x000fe200078f08ff */
[----:B------:R-:W-:Y:S02]  /*0b80*/  IMAD.SHL.U32 R5, R21, 0x40, RZ ;  /* 0x0000004015057824 */ /* 0x000fe400078e00ff */
[----:B------:R-:W-:-:S04]  /*0b90*/  IMAD.IADD R4, R151, 0x1, -R4 ;  /* 0x0000000197047824 */ /* 0x000fc800078e0a04 */
[----:B------:R-:W-:Y:S01]  /*0ba0*/  IMAD.SHL.U32 R132, R4, 0x8, RZ ;  /* 0x0000000804847824 */ /* 0x000fe200078e00ff */
[----:B------:R-:W-:Y:S02]  /*0bb0*/  LOP3.LUT R4, R0, 0x7fffffe, RZ, 0xc0, !PT ;  /* 0x07fffffe00047812 */ /* 0x000fe400078ec0ff */
[----:B------:R-:W-:-:S03]  /*0bc0*/  LOP3.LUT R0, R5, 0xc0, RZ, 0xc0, !PT ;  /* 0x000000c005007812 */ /* 0x000fc600078ec0ff */
[----:B------:R-:W-:Y:S01]  /*0bd0*/  IMAD.IADD R8, R2, 0x1, -R4 ;  /* 0x0000000102087824 */ /* 0x000fe200078e0a04 */
[----:B---3--:R-:W-:Y:S06]  /*0be0*/  @P0 BRA `(.L_x_542) ;  /* 0x0000000000300947 */ /* 0x008fec0003800000 */
        /* <DEDUP_REMOVED lines=12> */
.L_x_542:
[----:B------:R-:W-:Y:S01]  /*0cb0*/  @UP0 UIADD3 UR31, UR28, UR8, URZ ;  /* 0x000000081c1f0290 */ /* 0x000fe2000fffe03f */
[----:B------:R-:W-:Y:S01]  /*0cc0*/  LOP3.LUT R12, R13, UR4, RZ, 0x3c, !PT ;  /* 0x000000040d0c7c12 */ /* 0x000fe2000f8e3cff */
[----:B------:R-:W-:Y:S01]  /*0cd0*/  USHF.R.S32.HI UR29, URZ, 0x1f, UR4 ;  /* 0x0000001f3f1d7899 */ /* 0x000fe20008011404 */
[--C-:B------:R-:W-:Y:S01]  /*0ce0*/  SHF.R.S32.HI R133, RZ, 0x1f, R132.reuse ;  /* 0x0000001fff857819 */ /* 0x100fe20000011484 */
[----:B------:R-:W-:Y:S01]  /*0cf0*/  @UP0 ULDC.64 UR8, c[0x0][0x250] ;  /* 0x0000940000080ab9 */ /* 0x000fe20000000a00 */
[----:B------:R-:W-:Y:S01]  /*0d00*/  LOP3.LUT R9, R0, 0x18, R132, 0xf8, !PT ;  /* 0x0000001800097812 */ /* 0x000fe200078ef884 */
[----:B------:R-:W-:Y:S01]  /*0d10*/  @UP0 UIMAD.WIDE.U32 UR6, UR31, UR8, URZ ;  /* 0x000000081f0602a5 */ /* 0x000fe2000f8e003f */
[----:B------:R-:W-:Y:S01]  /*0d20*/  SHF.R.U32.HI R7, RZ, 0x3, R0 ;  /* 0x00000003ff077819 */ /* 0x000fe20000011600 */
[----:B------:R-:W-:-:S04]  /*0d30*/  @UP0 UIMAD UR31, UR31, UR9, URZ ;  /* 0x000000091f1f02a4 */ /* 0x000fc8000f8e023f */
[----:B------:R-:W-:Y:S01]  /*0d40*/  @UP0 UIADD3 UR31, UR7, UR31, URZ ;  /* 0x0000001f071f0290 */ /* 0x000fe2000fffe03f */
[----:B------:R-:W-:Y:S01]  /*0d50*/  @UP0 UMOV UR32, UR6 ;  /* 0x0000000600200c82 */ /* 0x000fe20008000000 */
[----:B------:R-:W-:Y:S10]  /*0d60*/  @P0 BRA `(.L_x_543) ;  /* 0x0000000000340947 */ /* 0x000ff40003800000 */
        /* <DEDUP_REMOVED lines=13> */
.L_x_543:
[----:B------:R-:W-:Y:S01]  /*0e40*/  IMAD R0, R3, UR10, RZ ;  /* 0x0000000a03007c24 */ /* 0x000fe2000f8e02ff */
[----:B------:R-:W-:Y:S01]  /*0e50*/  LOP3.LUT R9, R9, R7, RZ, 0x3c, !PT ;  /* 0x0000000709097212 */ /* 0x000fe200078e3cff */
[----:B------:R-:W-:Y:S01]  /*0e60*/  IMAD.WIDE.U32 R4, R2, UR10, R132 ;  /* 0x0000000a02047c25 */ /* 0x000fe2000f8e0084 */
[----:B------:R-:W-:Y:S01]  /*0e70*/  @!P3 IADD3 R6, R6, 0x1, RZ ;  /* 0x000000010606b810 */ /* 0x000fe20007ffe0ff */
[----:B------:R-:W-:Y:S01]  /*0e80*/  ULDC.64 UR6, c[0x0][0x258] ;  /* 0x0000960000067ab9 */ /* 0x000fe20000000a00 */
[----:B------:R-:W-:Y:S01]  /*0e90*/  ISETP.GE.AND P2, PT, R12, RZ, PT ;  /* 0x000000ff0c00720c */ /* 0x000fe20003f46270 */
[----:B------:R-:W-:Y:S01]  /*0ea0*/  IMAD R7, R135, 0x8, R8 ;  /* 0x0000000887077824 */ /* 0x000fe200078e0208 */
[----:B------:R-:W-:Y:S01]  /*0eb0*/  IADD3 R8, P0, R4, UR34, RZ ;  /* 0x0000002204087c10 */ /* 0x000fe2000ff1e0ff */
[----:B------:R-:W-:Y:S01]  /*0ec0*/  IMAD R0, R2, UR11, R0 ;  /* 0x0000000b02007c24 */ /* 0x000fe2000f8e0200 */
[----:B------:R-:W-:Y:S01]  /*0ed0*/  @P4 IADD3 R6, R6, 0x1, RZ ;  /* 0x0000000106064810 */ /* 0x000fe20007ffe0ff */
[----:B------:R-:W-:Y:S01]  /*0ee0*/  IMAD.U32 R195, R7, 0x20, R9 ;  /* 0x0000002007c37824 */ /* 0x000fe200078e0009 */
[----:B------:R-:W-:Y:S01]  /*0ef0*/  UIMAD UR29, UR29, UR6, URZ ;  /* 0x000000061d1d72a4 */ /* 0x000fe2000f8e023f */
[----:B------:R-:W-:Y:S01]  /*0f00*/  IMAD R7, R3, UR8, RZ ;  /* 0x0000000803077c24 */ /* 0x000fe2000f8e02ff */
[----:B------:R-:W-:Y:S01]  /*0f10*/  IADD3.X R9, R5, UR33, R0, P0, !PT ;  /* 0x0000002105097c10 */ /* 0x000fe200087fe400 */
[----:B------:R-:W-:Y:S01]  /*0f20*/  IMAD.WIDE.U32 R4, R2, UR8, R132 ;  /* 0x0000000802047c25 */ /* 0x000fe2000f8e0084 */
[----:B------:R-:W-:Y:S01]  /*0f30*/  ISETP.NE.AND P0, PT, R13, RZ, PT ;  /* 0x000000ff0d00720c */ /* 0x000fe20003f05270 */
[----:B------:R-:W-:Y:S01]  /*0f40*/  UIMAD UR29, UR4, UR7, UR29 ;  /* 0x00000007041d72a4 */ /* 0x000fe2000f8e021d */
[----:B------:R-:W1:Y:S01]  /*0f50*/  S2UR UR28, SR_CgaCtaId ;  /* 0x00000000001c79c3 */ /* 0x000e620000008800 */
[----:B------:R-:W-:Y:S01]  /*0f60*/  IMAD.MOV.U32 R0, RZ, RZ, R6 ;  /* 0x000000ffff007224 */ /* 0x000fe200078e0006 */
[----:B------:R-:W-:Y:S01]  /*0f70*/  IADD3 R6, P3, R4, UR32, RZ ;  /* 0x0000002004067c10 */ /* 0x000fe2000ff7e0ff */
[----:B------:R-:W-:Y:S01]  /*0f80*/  IMAD R7, R2, UR9, R7 ;  /* 0x0000000902077c24 */ /* 0x000fe2000f8e0207 */
[----:B------:R-:W-:Y:S01]  /*0f90*/  IADD3 R153, R132, 0x40, RZ ;  /* 0x0000004084997810 */ /* 0x000fe20007ffe0ff */
[----:B------:R-:W-:Y:S01]  /*0fa0*/  IMAD.U32 R14, RZ, RZ, UR6 ;  /* 0x00000006ff0e7e24 */ /* 0x000fe2000f8e00ff */
[----:B------:R-:W-:Y:S01]  /*0fb0*/  @!P2 IADD3 R0, -R0, RZ, RZ ;  /* 0x000000ff0000a210 */ /* 0x000fe20007ffe1ff */
[----:B------:R-:W-:Y:S01]  /*0fc0*/  ULDC.64 UR6, c[0x0][0x260] ;  /* 0x0000980000067ab9 */ /* 0x000fe20000000a00 */
[C---:B------:R-:W-:Y:S01]  /*0fd0*/  IADD3 R4, P2, R132.reuse, UR30, RZ ;  /* 0x0000001e84047c10 */ /* 0x040fe2000ff5e0ff */
[----:B------:R-:W-:Y:S01]  /*0fe0*/  VIADD R157, R132, 0x20 ;  /* 0x00000020849d7836 */ /* 0x000fe20000000000 */
[----:B------:R-:W-:Y:S01]  /*0ff0*/  IADD3.X R7, R5, UR31, R7, P3, !PT ;  /* 0x0000001f05077c10 */ /* 0x000fe20009ffe407 */
[----:B------:R-:W-:Y:S01]  /*1000*/  UIADD3 UR17, UR18, -0x1, URZ ;  /* 0xffffffff12117890 */ /* 0x000fe2000fffe03f */
[----:B------:R-:W-:Y:S01]  /*1010*/  @!P0 LOP3.LUT R0, RZ, R13, RZ, 0x33, !PT ;  /* 0x0000000dff008212 */ /* 0x000fe200078e33ff */
[----:B------:R-:W-:Y:S01]  /*1020*/  BSSY B0, `(.L_x_544) ;  /* 0x000003f000007945 */ /* 0x000fe20003800000 */
[----:B------:R-:W-:Y:S01]  /*1030*/  IADD3.X R5, R133, UR16, RZ, P2, !PT ;  /* 0x0000001085057c10 */ /* 0x000fe200097fe4ff */
[----:B------:R-:W-:Y:S01]  /*1040*/  UIMAD UR16, UR17, -0x40, UR25 ;  /* 0xffffffc0111078a4 */ /* 0x000fe2000f8e0219 */
[----:B------:R-:W-:Y:S01]  /*1050*/  SHF.R.S32.HI R12, RZ, 0x1f, R0 ;  /* 0x0000001fff0c7819 */ /* 0x000fe20000011400 */
[----:B------:R-:W-:Y:S01]  /*1060*/  IMAD.WIDE.U32 R30, R0, UR6, R8 ;  /* 0x00000006001e7c25 */ /* 0x000fe2000f8e0008 */
[----:B------:R-:W-:-:S02]  /*1070*/  ISETP.GE.AND P3, PT, R2, UR5, PT ;  /* 0x0000000502007c0c */ /* 0x000fc4000bf66270 */
[----:B------:R-:W-:Y:S01]  /*1080*/  IADD3 R19, R2, 0x20, RZ ;  /* 0x0000002002137810 */ /* 0x000fe20007ffe0ff */
[----:B------:R-:W-:Y:S01]  /*1090*/  IMAD.WIDE.U32 R14, R14, UR4, R4 ;  /* 0x000000040e0e7c25 */ /* 0x000fe2000f8e0004 */
[----:B------:R2:W-:Y:S01]  /*10a0*/  STL.64 [R1+0x138], R30 ;  /* 0x0001381e01007387 */ /* 0x0005e20000100a00 */
[----:B------:R-:W-:Y:S01]  /*10b0*/  UMOV UR4, 0x400 ;  /* 0x0000040000047882 */ /* 0x000fe20000000000 */
[----:B------:R-:W-:Y:S01]  /*10c0*/  ISETP.GE.AND P0, PT, R2, UR16, PT ;  /* 0x0000001002007c0c */ /* 0x000fe2000bf06270 */
[----:B------:R-:W-:Y:S01]  /*10d0*/  IMAD R4, R12, UR6, RZ ;  /* 0x000000060c047c24 */ /* 0x000fe2000f8e02ff */
[----:B-1----:R-:W-:Y:S01]  /*10e0*/  ULEA UR4, UR28, UR4, 0x18 ;  /* 0x000000041c047291 */ /* 0x002fe2000f8ec03f */
[----:B------:R-:W-:Y:S01]  /*10f0*/  VIADD R13, R15, UR29 ;  /* 0x0000001d0f0d7c36 */ /* 0x000fe20008000000 */
[----:B------:R-:W-:Y:S01]  /*1100*/  ISETP.GE.AND P2, PT, R19, UR5, PT ;  /* 0x0000000513007c0c */ /* 0x000fe2000bf46270 */
[----:B------:R-:W-:Y:S01]  /*1110*/  IMAD R22, R0, UR7, R4 ;  /* 0x0000000700167c24 */ /* 0x000fe2000f8e0204 */
[----:B------:R-:W-:Y:S01]  /*1120*/  ULDC.64 UR6, c[0x0][0x268] ;  /* 0x00009a0000067ab9 */ /* 0x000fe20000000a00 */
[----:B------:R-:W-:Y:S01]  /*1130*/  IMAD.WIDE R10, R10, 0x80, R2 ;  /* 0x000000800a0a7825 */ /* 0x000fe200078e0202 */
[----:B------:R-:W-:-:S03]  /*1140*/  LEA R195, R195, UR4, 0x1 ;  /* 0x00000004c3c37c11 */ /* 0x000fc6000f8e08ff */
[----:B------:R-:W-:-:S04]  /*1150*/  IMAD.WIDE.U32 R28, R0, UR6, R6 ;  /* 0x00000006001c7c25 */ /* 0x000fc8000f8e0006 */
[----:B------:R-:W-:Y:S01]  /*1160*/  IMAD R4, R12, UR6, RZ ;  /* 0x000000060c047c24 */ /* 0x000fe2000f8e02ff */
[----:B------:R2:W-:Y:S03]  /*1170*/  STL.64 [R1+0x1a8], R28 ;  /* 0x0001a81c01007387 */ /* 0x0005e60000100a00 */
[----:B------:R-:W-:Y:S01]  /*1180*/  IMAD R25, R0, UR7, R4 ;  /* 0x0000000700197c24 */ /* 0x000fe2000f8e0204 */
[----:B------:R2:W-:Y:S04]  /*1190*/  STL [R1+0xfc], R157 ;  /* 0x0000fc9d01007387 */ /* 0x0005e80000100800 */
[----:B------:R2:W-:Y:S01]  /*11a0*/  STL [R1+0x128], R153 ;  /* 0x0001289901007387 */ /* 0x0005e20000100800 */
[----:B------:R-:W-:Y:S05]  /*11b0*/  @P3 BRA `(.L_x_545) ;  /* 0x0000000000943947 */ /* 0x000fea0003800000 */
        /* <DEDUP_REMOVED lines=13> */
[----:B------:R-:W4:Y:S01]  /*1290*/  @!P5 LDC.64 R4, c[0x0][0x210] ;  /* 0x00008400ff04db82 */ /* 0x000f220000000a00 */
[----:B------:R3:W-:Y:S01]  /*12a0*/  @P6 STS.64 [R195+0x8], RZ ;  /* 0x000008ffc3006388 */ /* 0x0007e20000000a00 */
[----:B-1----:R-:W-:-:S04]  /*12b0*/  @!P6 LEA R8, P3, R6, R8, 0x1 ;  /* 0x000000080608e211 */ /* 0x002fc800078608ff */
        /* <DEDUP_REMOVED lines=21> */
.L_x_545:
[----:B------:R-:W-:Y:S05]  /*1410*/  BSYNC B0 ;  /* 0x0000000000007941 */ /* 0x000fea0003800000 */
.L_x_544:
[----:B------:R-:W-:Y:S01]  /*1420*/  SHF.R.S32.HI R0, RZ, 0x1f, R17 ;  /* 0x0000001fff007819 */ /* 0x000fe20000011411 */
[----:B------:R-:W-:Y:S01]  /*1430*/  BSSY B0, `(.L_x_546) ;  /* 0x000002b000007945 */ /* 0x000fe20003800000 */
[C---:B------:R-:W-:Y:S01]  /*1440*/  ISETP.GE.AND P5, PT, R2.reuse, UR16, PT ;  /* 0x0000001002007c0c */ /* 0x040fe2000bfa6270 */
[----:B------:R-:W-:Y:S01]  /*1450*/  VIADD R16, R2, 0x60 ;  /* 0x0000006002107836 */ /* 0x000fe20000000000 */
[----:B------:R-:W-:Y:S01]  /*1460*/  LEA.HI R20, R0, R17, RZ, 0x2 ;  /* 0x0000001100147211 */ /* 0x000fe200078f10ff */
[----:B------:R-:W-:Y:S10]  /*1470*/  @P2 BRA `(.L_x_547) ;  /* 0x0000000000982947 */ /* 0x000ff40003800000 */
[----:B------:R-:W-:Y:S01]  /*1480*/  ULDC UR28, c[0x0][0x2d0] ;  /* 0x0000b400001c7ab9 */ /* 0x000fe20000000800 */
[----:B-1-3--:R-:W-:Y:S01]  /*1490*/  IADD3 R4, P2, R10, 0x20, RZ ;  /* 0x000000200a047810 */ /* 0x00afe20007f5e0ff */
        /* <DEDUP_REMOVED lines=36> */
.L_x_547:
[----:B------:R-:W-:Y:S05]  /*16e0*/  BSYNC B0 ;  /* 0x0000000000007941 */ /* 0x000fea0003800000 */
.L_x_546:
[----:B------:R-:W-:Y:S01]  /*16f0*/  LOP3.LUT R0, R20, 0x7ffffffc, RZ, 0xc0, !PT ;  /* 0x7ffffffc14007812 */ /* 0x000fe200078ec0ff */
[----:B------:R-:W-:Y:S01]  /*1700*/  BSSY B0, `(.L_x_548) ;  /* 0x000002b000007945 */ /* 0x000fe20003800000 */
[----:B------:R-:W-:Y:S02]  /*1710*/  ISETP.GE.AND P6, PT, R16, UR5, PT ;  /* 0x0000000510007c0c */ /* 0x000fe4000bfc6270 */
[----:B------:R-:W-:Y:S01]  /*1720*/  SHF.R.S32.HI R18, RZ, 0x1f, R18 ;  /* 0x0000001fff127819 */ /* 0x000fe20000011412 */
[----:B------:R-:W-:Y:S01]  /*1730*/  IMAD.IADD R23, R17, 0x1, -R0 ;  /* 0x0000000111177824 */ /* 0x000fe200078e0a00 */
[----:B------:R-:W-:Y:S09]  /*1740*/  @P1 BRA `(.L_x_549) ;  /* 0x0000000000981947 */ /* 0x000ff20003800000 */
[----:B------:R-:W-:Y:S01]  /*1750*/  ULDC UR28, c[0x0][0x2d0] ;  /* 0x0000b400001c7ab9 */ /* 0x000fe20000000800 */
[----:B-1-34-:R-:W-:Y:S01]  /*1760*/  IADD3 R4, P1, R10, 0x40, RZ ;  /* 0x000000400a047810 */ /* 0x01afe20007f3e0ff */
        /* <DEDUP_REMOVED lines=13> */
[----:B------:R-:W4:Y:S01]  /*1840*/  @!P3 LDC.64 R8, c[0x0][0x210] ;  /* 0x00008400ff08bb82 */ /* 0x000f220000000a00 */
[----:B-1----:R-:W-:-:S04]  /*1850*/  @!P4 LEA R6, P2, R2, R6, 0x1 ;  /* 0x000000060206c211 */ /* 0x002fc800078408ff */
        /* <DEDUP_REMOVED lines=21> */
.L_x_549:
[----:B------:R-:W-:Y:S05]  /*19b0*/  BSYNC B0 ;  /* 0x0000000000007941 */ /* 0x000fea0003800000 */
.L_x_548:
[----:B------:R-:W-:Y:S04]  /*19c0*/  BSSY B0, `(.L_x_550) ;  /* 0x0000028000007945 */ /* 0x000fe80003800000 */
[----:B------:R-:W-:Y:S05]  /*19d0*/  @P6 BRA `(.L_x_551) ;  /* 0x0000000000986947 */ /* 0x000fea0003800000 */
        /* <DEDUP_REMOVED lines=38> */
.L_x_551:
[----:B------:R-:W-:Y:S05]  /*1c40*/  BSYNC B0 ;  /* 0x0000000000007941 */ /* 0x000fea0003800000 */
.L_x_550:
[----:B-1-34-:R-:W-:Y:S01]  /*1c50*/  LEA.HI R4, R18, R135, RZ, 0x2 ;  /* 0x0000008712047211 */ /* 0x01afe200078f10ff */
[----:B------:R-:W-:Y:S01]  /*1c60*/  IMAD.IADD R159, R31, 0x1, R22 ;  /* 0x000000011f9f7824 */ /* 0x000fe200078e0216 */
[----:B------:R-:W-:Y:S01]  /*1c70*/  LEA.HI R5, R24, R151, RZ, 0x4 ;  /* 0x0000009718057211 */ /* 0x000fe200078f20ff */
[----:B------:R-:W-:Y:S01]  /*1c80*/  IMAD.MOV.U32 R158, RZ, RZ, R30 ;  /* 0x000000ffff9e7224 */ /* 0x000fe200078e001e */
[----:B------:R-:W-:Y:S01]  /*1c90*/  LOP3.LUT R4, R4, 0xffffffc, RZ, 0xc0, !PT ;  /* 0x0ffffffc04047812 */ /* 0x000fe200078ec0ff */
[----:B------:R-:W-:Y:S01]  /*1ca0*/  USHF.L.U64.HI UR28, UR10, 0x6, UR11 ;  /* 0x000000060a1c7899 */ /* 0x000fe2000801020b */
[----:B------:R-:W-:Y:S01]  /*1cb0*/  SHF.R.S32.HI R3, RZ, 0x4, R5 ;  /* 0x00000004ff037819 */ /* 0x000fe20000011405 */
[----:B------:R-:W-:Y:S01]  /*1cc0*/  USHF.R.S32.HI UR33, URZ, 0x1f, UR17 ;  /* 0x0000001f3f217899 */ /* 0x000fe20008011411 */
[----:B------:R-:W-:Y:S01]  /*1cd0*/  LOP3.LUT R0, R5, 0xfffffff0, RZ, 0xc0, !PT ;  /* 0xfffffff005007812 */ /* 0x000fe200078ec0ff */
[C---:B------:R-:W-:Y:S01]  /*1ce0*/  IMAD.IADD R6, R135.reuse, 0x1, -R4 ;  /* 0x0000000187067824 */ /* 0x040fe200078e0a04 */
[----:B------:R-:W-:Y:S01]  /*1cf0*/  SHF.R.S32.HI R2, RZ, 0x2, R20 ;  /* 0x00000002ff027819 */ /* 0x000fe20000011414 */
[----:B------:R1:W-:Y:S01]  /*1d00*/  STL.64 [R1+0x130], R158 ;  /* 0x0001309e01007387 */ /* 0x0003e20000100a00 */
[----:B------:R-:W-:Y:S01]  /*1d10*/  LEA R7, R135, UR24, 0x4 ;  /* 0x0000001887077c11 */ /* 0x000fe2000f8e20ff */
[----:B------:R-:W-:Y:S01]  /*1d20*/  IMAD.IADD R4, R151, 0x1, -R0 ;  /* 0x0000000197047824 */ /* 0x000fe200078e0a00 */
[----:B------:R-:W-:Y:S01]  /*1d30*/  LEA.HI R5, R5, R3, RZ, 0x1 ;  /* 0x0000000305057211 */ /* 0x000fe200078f08ff */
[--C-:B------:R-:W-:Y:S01]  /*1d40*/  IMAD R17, R6, 0x10, R2.reuse ;  /* 0x0000001006117824 */ /* 0x100fe200078e0202 */
[----:B------:R-:W-:Y:S01]  /*1d50*/  IADD3 R18, R7, 0x1, R2 ;  /* 0x0000000107127810 */ /* 0x000fe20007ffe002 */
[----:B------:R-:W-:Y:S01]  /*1d60*/  USHF.L.U32 UR29, UR10, 0x6, URZ ;  /* 0x000000060a1d7899 */ /* 0x000fe2000800063f */
[----:B------:R-:W-:Y:S01]  /*1d70*/  LOP3.LUT R5, R5, 0xfffffffe, RZ, 0xc0, !PT ;  /* 0xfffffffe05057812 */ /* 0x000fe200078ec0ff */
[----:B------:R-:W-:Y:S01]  /*1d80*/  UIMAD UR6, UR28, UR17, URZ ;  /* 0x000000111c0672a4 */ /* 0x000fe2000f8e023f */
[----:B------:R-:W-:Y:S01]  /*1d90*/  LOP3.LUT R2, R26, 0xfffffff8, RZ, 0xc0, !PT ;  /* 0xfffffff81a027812 */ /* 0x000fe200078ec0ff */
[----:B------:R-:W-:Y:S01]  /*1da0*/  IMAD.U32 R15, RZ, RZ, UR17 ;  /* 0x00000011ff0f7e24 */ /* 0x000fe2000f8e00ff */
[----:B------:R-:W-:Y:S01]  /*1db0*/  LEA.HI R0, R4, R4, RZ, 0x1 ;  /* 0x0000000404007211 */ /* 0x000fe200078f08ff */
[----:B------:R-:W-:Y:S01]  /*1dc0*/  IMAD.IADD R12, R3, 0x1, -R5 ;  /* 0x00000001030c7824 */ /* 0x000fe200078e0a05 */
[----:B------:R-:W-:Y:S01]  /*1dd0*/  UIMAD UR6, UR33, UR29, UR6 ;  /* 0x0000001d210672a4 */ /* 0x000fe2000f8e0206 */
[----:B------:R-:W-:Y:S01]  /*1de0*/  IMAD.IADD R5, R151, 0x1, -R2 ;  /* 0x0000000197057824 */ /* 0x000fe200078e0a02 */
[--C-:B------:R-:W-:Y:S01]  /*1df0*/  SHF.R.S32.HI R6, RZ, 0x1, R0.reuse ;  /* 0x00000001ff067819 */ /* 0x100fe20000011400 */
[----:B------:R-:W-:Y:S01]  /*1e00*/  BSSY B0, `(.L_x_552) ;  /* 0x0000030000007945 */ /* 0x000fe20003800000 */
[----:B------:R-:W-:-:S02]  /*1e10*/  SHF.R.S32.HI R2, RZ, 0x1f, R0 ;  /* 0x0000001fff027819 */ /* 0x000fc40000011400 */
[----:B------:R-:W-:Y:S02]  /*1e20*/  LEA.HI R9, R5, R5, RZ, 0x1 ;  /* 0x0000000505097211 */ /* 0x000fe400078f08ff */
[----:B------:R-:W-:Y:S02]  /*1e30*/  LEA.HI R2, R2, R6, RZ, 0x2 ;  /* 0x0000000602027211 */ /* 0x000fe400078f10ff */
[----:B------:R-:W-:Y:S02]  /*1e40*/  LOP3.LUT R8, R0, 0x7fffffe, RZ, 0xc0, !PT ;  /* 0x07fffffe00087812 */ /* 0x000fe400078ec0ff */
[----:B------:R-:W-:Y:S01]  /*1e50*/  LOP3.LUT R0, R2, 0xfffffffc, RZ, 0xc0, !PT ;  /* 0xfffffffc02007812 */ /* 0x000fe200078ec0ff */
[----:B------:R-:W-:Y:S01]  /*1e60*/  IMAD.WIDE.U32 R2, R15, UR29, R158 ;  /* 0x0000001d0f027c25 */ /* 0x000fe2000f8e009e */
[----:B------:R-:W-:Y:S02]  /*1e70*/  LOP3.LUT R7, R9, 0x7fffffe, RZ, 0xc0, !PT ;  /* 0x07fffffe09077812 */ /* 0x000fe400078ec0ff */
[----:B------:R-:W-:Y:S01]  /*1e80*/  SHF.R.S32.HI R10, RZ, 0x1f, R4 ;  /* 0x0000001fff0a7819 */ /* 0x000fe20000011404 */
[----:B------:R-:W-:Y:S01]  /*1e90*/  IMAD.IADD R150, R4, 0x1, -R8 ;  /* 0x0000000104967824 */ /* 0x000fe200078e0a08 */
[----:B------:R-:W-:Y:S01]  /*1ea0*/  ISETP.GE.AND P6, PT, R19, UR16, PT ;  /* 0x0000001013007c0c */ /* 0x000fe2000bfc6270 */
[----:B------:R-:W-:Y:S01]  /*1eb0*/  VIADD R8, R3, UR6 ;  /* 0x0000000603087c36 */ /* 0x000fe20008000000 */
[----:B------:R-:W-:Y:S01]  /*1ec0*/  ISETP.GE.AND P4, PT, R19, UR16, PT ;  /* 0x0000001013007c0c */ /* 0x000fe2000bf86270 */
[----:B------:R-:W-:Y:S01]  /*1ed0*/  IMAD.IADD R13, R5, 0x1, -R7 ;  /* 0x00000001050d7824 */ /* 0x000fe200078e0a07 */
[----:B------:R-:W-:Y:S01]  /*1ee0*/  LEA.HI R14, R10, R4, RZ, 0x3 ;  /* 0x000000040a0e7211 */ /* 0x000fe200078f18ff */
[----:B------:R-:W-:Y:S01]  /*1ef0*/  IMAD.IADD R19, R6, 0x1, -R0 ;  /* 0x0000000106137824 */ /* 0x000fe200078e0a00 */
[----:B-1----:R-:W-:Y:S09]  /*1f00*/  @P0 BRA `(.L_x_553) ;  /* 0x00000000007c0947 */ /* 0x002ff20003800000 */
[----:B------:R-:W-:Y:S02]  /*1f10*/  ULDC UR6, c[0x0][0x2d0] ;  /* 0x0000b40000067ab9 */ /* 0x000fe40000000800 */
[----:B------:R-:W-:Y:S02]  /*1f20*/  ISETP.GE.AND P3, PT, R132, UR6, PT ;  /* 0x0000000684007c0c */ /* 0x000fe4000bf66270 */
[----:B------:R-:W-:Y:S02]  /*1f30*/  ISETP.GE.AND P2, PT, R157, UR6, PT ;  /* 0x000000069d007c0c */ /* 0x000fe4000bf46270 */
[----:B------:R-:W-:-:S09]  /*1f40*/  ISETP.GE.AND P0, PT, R153, UR6, PT ;  /* 0x0000000699007c0c */ /* 0x000fd2000bf06270 */
[----:B------:R-:W1:Y:S01]  /*1f50*/  @!P3 LDC.64 R6, c[0x0][0x218] ;  /* 0x00008600ff06bb82 */ /* 0x000e620000000a00 */
[----:B------:R3:W-:Y:S04]  /*1f60*/  @P3 STS [R195+0x6000], RZ ;  /* 0x006000ffc3003388 */ /* 0x0007e80000000800 */
        /* <DEDUP_REMOVED lines=25> */
.L_x_553:
[----:B------:R-:W-:Y:S05]  /*2100*/  BSYNC B0 ;  /* 0x0000000000007941 */ /* 0x000fea0003800000 */
.L_x_552:
        /* <DEDUP_REMOVED lines=9> */
[----:B---3--:R-:W-:Y:S02]  /*21a0*/  IADD3.X R6, R8, UR30, RZ, P0, !PT ;  /* 0x0000001e08067c10 */ /* 0x008fe400087fe4ff */
[----:B------:R-:W-:-:S07]  /*21b0*/  ISETP.GE.AND P0, PT, R153, UR6, PT ;  /* 0x0000000699007c0c */ /* 0x000fce000bf06270 */
[----:B-1----:R-:W1:Y:S01]  /*21c0*/  @!P3 LDC.64 R4, c[0x0][0x218] ;  /* 0x00008600ff04bb82 */ /* 0x002e620000000a00 */
[----:B------:R4:W-:Y:S07]  /*21d0*/  @P3 STS.128 [R195+0x6800], RZ ;  /* 0x006800ffc3003388 */ /* 0x0009ee0000000c00 */
        /* <DEDUP_REMOVED lines=23> */
.L_x_555:
[----:B------:R-:W-:Y:S05]  /*2350*/  BSYNC B0 ;  /* 0x0000000000007941 */ /* 0x000fea0003800000 */
.L_x_554:
[----:B------:R-:W0:Y:S01]  /*2360*/  LDGDEPBAR ;  /* 0x00000000000079af */ /* 0x000e220000000000 */
[----:B------:R-:W-:Y:S01]  /*2370*/  IMAD.SHL.U32 R0, R16, 0x40, RZ ;  /* 0x0000004010007824 */ /* 0x000fe200078e00ff */
[----:B-1--4-:R-:W-:Y:S01]  /*2380*/  SHF.L.U32 R2, R19, 0x6, RZ ;  /* 0x0000000613027819 */ /* 0x012fe200000006ff */
[----:B---3--:R-:W-:Y:S01]  /*2390*/  IMAD.SHL.U32 R4, R14, 0x20, RZ ;  /* 0x000000200e047824 */ /* 0x008fe200078e00ff */
[----:B------:R-:W-:Y:S01]  /*23a0*/  MOV R10, R28 ;  /* 0x0000001c000a7202 */ /* 0x000fe20000000f00 */
[----:B------:R-:W-:Y:S01]  /*23b0*/  IMAD.SHL.U32 R3, R12, 0x8, RZ ;  /* 0x000000080c037824 */ /* 0x000fe200078e00ff */
[----:B------:R-:W-:Y:S01]  /*23c0*/  LOP3.LUT R2, R2, 0xc0, RZ, 0xc0, !PT ;  /* 0x000000c002027812 */ /* 0x000fe200078ec0ff */
[----:B------:R-:W-:Y:S01]  /*23d0*/  IMAD.SHL.U32 R5, R21, 0x8, RZ ;  /* 0x0000000815057824 */ /* 0x000fe200078e00ff */
[----:B------:R-:W-:Y:S01]  /*23e0*/  LOP3.LUT R0, R0, 0xc0, RZ, 0xc0, !PT ;  /* 0x000000c000007812 */ /* 0x000fe200078ec0ff */
[----:B------:R-:W-:Y:S01]  /*23f0*/  IMAD.IADD R11, R29, 0x1, R25 ;  /* 0x000000011d0b7824 */ /* 0x000fe200078e0219 */
[----:B------:R-:W-:Y:S01]  /*2400*/  LOP3.LUT R149, R4, 0xffffff00, RZ, 0xc0, !PT ;  /* 0xffffff0004957812 */ /* 0x000fe200078ec0ff */
[----:B------:R-:W-:Y:S01]  /*2410*/  IMAD.U32 R7, RZ, RZ, UR25 ;  /* 0x00000019ff077e24 */ /* 0x000fe2000f8e00ff */
[----:B------:R-:W-:Y:S01]  /*2420*/  LOP3.LUT R3, R2, 0x8, R3, 0xf8, !PT ;  /* 0x0000000802037812 */ /* 0x000fe200078ef803 */
[----:B------:R-:W-:Y:S01]  /*2430*/  USHF.L.U64.HI UR24, UR8, 0x6, UR9 ;  /* 0x0000000608187899 */ /* 0x000fe20008010209 */
[----:B------:R-:W-:Y:S01]  /*2440*/  LOP3.LUT R5, R0, 0x8, R5, 0xf8, !PT ;  /* 0x0000000800057812 */ /* 0x000fe200078ef805 */
[----:B------:R1:W-:Y:S01]  /*2450*/  STL.64 [R1+0x1a0], R10 ;  /* 0x0001a00a01007387 */ /* 0x0003e20000100a00 */
[----:B------:R-:W-:Y:S01]  /*2460*/  SHF.R.U32.HI R4, RZ, 0x3, R0 ;  /* 0x00000003ff047819 */ /* 0x000fe20000011600 */
[----:B------:R-:W-:Y:S01]  /*2470*/  IMAD R0, R135, 0x200, R149 ;  /* 0x0000020087007824 */ /* 0x000fe200078e0295 */
[----:B------:R-:W-:Y:S01]  /*2480*/  SHF.R.U32.HI R2, RZ, 0x3, R2 ;  /* 0x00000003ff027819 */ /* 0x000fe20000011602 */
[----:B------:R-:W-:Y:S01]  /*2490*/  ULEA UR21, UR18, UR21, 0x6 ;  /* 0x0000001512157291 */ /* 0x000fe2000f8e303f */
[----:B------:R-:W-:Y:S01]  /*24a0*/  SHF.L.U32 R6, R23, 0x1, RZ ;  /* 0x0000000117067819 */ /* 0x000fe200000006ff */
[----:B------:R-:W-:Y:S01]  /*24b0*/  USHF.L.U32 UR32, UR8, 0x6, URZ ;  /* 0x0000000608207899 */ /* 0x000fe2000800063f */
[----:B------:R-:W-:Y:S01]  /*24c0*/  LOP3.LUT R148, R3, R2, RZ, 0x3c, !PT ;  /* 0x0000000203947212 */ /* 0x000fe200078e3cff */
[----:B------:R-:W-:Y:S01]  /*24d0*/  IMAD R2, R150, 0x20, R0 ;  /* 0x0000002096027824 */ /* 0x000fe200078e0200 */
[----:B------:R-:W-:-:S04]  /*24e0*/  DEPBAR.LE SB0, 0x0 ;  /* 0x000080000000791a */ /* 0x000fc80000000000 */
[----:B------:R-:W-:Y:S01]  /*24f0*/  BAR.SYNC.DEFER_BLOCKING 0x0 ;  /* 0x0000000000007b1d */ /* 0x000fe20000010000 */
[----:B------:R-:W-:Y:S01]  /*2500*/  LOP3.LUT R5, R5, R4, RZ, 0x3c, !PT ;  /* 0x0000000405057212 */ /* 0x000fe200078e3cff */
[----:B------:R-:W-:Y:S01]  /*2510*/  UIMAD UR6, UR24, UR17, URZ ;  /* 0x00000011180672a4 */ /* 0x000fe2000f8e023f */
[----:B------:R-:W-:Y:S01]  /*2520*/  IADD3 R3, R7, -UR15, R18 ;  /* 0x8000000f07037c10 */ /* 0x000fe2000fffe012 */
[----:B------:R-:W-:Y:S01]  /*2530*/  UIADD3 UR21, UR21, -0x40, URZ ;  /* 0xffffffc015157890 */ /* 0x000fe2000fffe03f */
[----:B------:R-:W-:Y:S01]  /*2540*/  IMAD R4, R17, UR19, R6 ;  /* 0x0000001311047c24 */ /* 0x000fe2000f8e0206 */
[----:B------:R-:W-:Y:S01]  /*2550*/  IADD3 R2, R148, R2, RZ ;  /* 0x0000000294027210 */ /* 0x000fe20007ffe0ff */
[----:B------:R-:W-:Y:S01]  /*2560*/  UIMAD UR6, UR33, UR32, UR6 ;  /* 0x00000020210672a4 */ /* 0x000fe2000f8e0206 */
[----:B------:R-:W-:Y:S01]  /*2570*/  IMAD R8, R12, 0x8, R13 ;  /* 0x000000080c087824 */ /* 0x000fe200078e020d */
[----:B------:R-:W-:Y:S01]  /*2580*/  USHF.R.S32.HI UR7, URZ, 0x1f, UR21 ;  /* 0x0000001f3f077899 */ /* 0x000fe20008011415 */
[----:B------:R-:W-:Y:S01]  /*2590*/  VIADD R134, R3, UR20 ;  /* 0x0000001403867c36 */ /* 0x000fe20008000000 */
[----:B------:R-:W-:Y:S01]  /*25a0*/  LEA R192, R2, UR4, 0x1 ;  /* 0x0000000402c07c11 */ /* 0x000fe2000f8e08ff */
[----:B------:R-:W-:Y:S01]  /*25b0*/  IMAD.WIDE.U32 R2, R15, UR32, R10 ;  /* 0x000000200f027c25 */ /* 0x000fe2000f8e000a */
[----:B------:R-:W-:Y:S01]  /*25c0*/  IADD3 R188, P0, R4, UR21, RZ ;  /* 0x0000001504bc7c10 */ /* 0x000fe2000ff1e0ff */
[----:B------:R-:W-:Y:S02]  /*25d0*/  BSSY B0, `(.L_x_556) ;  /* 0x0000029000007945 */ /* 0x000fe40003800000 */
[----:B------:R-:W-:Y:S01]  /*25e0*/  IMAD.U32 R0, R8, 0x20, R5 ;  /* 0x0000002008007824 */ /* 0x000fe200078e0005 */
[----:B------:R-:W-:Y:S01]  /*25f0*/  LEA.HI.X.SX32 R154, R4, UR7, 0x1, P0 ;  /* 0x00000007049a7c11 */ /* 0x000fe200080f0eff */
[----:B------:R-:W-:Y:S01]  /*2600*/  VIADD R8, R3, UR6 ;  /* 0x0000000603087c36 */ /* 0x000fe20008000000 */
        /* <DEDUP_REMOVED lines=10> */
[----:B------:R-:W3:Y:S01]  /*26b0*/  @!P3 LDC.64 R6, c[0x0][0x220] ;  /* 0x00008800ff06bb82 */ /* 0x000ee20000000a00 */
[----:B------:R4:W-:Y:S04]  /*26c0*/  @P3 STS [R195+0x9000], RZ ;  /* 0x009000ffc3003388 */ /* 0x0009e80000000800 */
[----:B------:R4:W-:Y:S03]  /*26d0*/  @P3 STS [R195+0x9004], RZ ;  /* 0x009004ffc3003388 */ /* 0x0009e60000000800 */
[----:B------:R-:W5:Y:S01]  /*26e0*/  @!P2 LDC.64 R4, c[0x0][0x220] ;  /* 0x00008800ff04ab82 */ /* 0x000f620000000a00 */
[----:B------:R4:W-:Y:S01]  /*26f0*/  @P3 STS.64 [R195+0x9008], RZ ;  /* 0x009008ffc3003388 */ /* 0x0009e20000000a00 */
[----:B---3--:R-:W-:-:S04]  /*2700*/  @!P3 LEA R6, P5, R2, R6, 0x1 ;  /* 0x000000060206b211 */ /* 0x008fc800078a08ff */
        /* <DEDUP_REMOVED lines=21> */
.L_x_557:
[----:B------:R-:W-:Y:S05]  /*2860*/  BSYNC B0 ;  /* 0x0000000000007941 */ /* 0x000fea0003800000 */
.L_x_556:
        /* <DEDUP_REMOVED lines=12> */
[----:B----4-:R-:W-:Y:S02]  /*2930*/  IADD3.X R6, R8, UR16, RZ, P0, !PT ;  /* 0x0000001008067c10 */ /* 0x010fe400087fe4ff */
[----:B------:R-:W-:-:S07]  /*2940*/  ISETP.GE.AND P0, PT, R153, UR6, PT ;  /* 0x0000000699007c0c */ /* 0x000fce000bf06270 */
[----:B---3--:R-:W3:Y:S01]  /*2950*/  @!P3 LDC.64 R4, c[0x0][0x220] ;  /* 0x00008800ff04bb82 */ /* 0x008ee20000000a00 */
[----:B------:R4:W-:Y:S07]  /*2960*/  @P3 STS.128 [R195+0x9800], RZ ;  /* 0x009800ffc3003388 */ /* 0x0009ee0000000c00 */
[----:B-1----:R-:W1:Y:S01]  /*2970*/  @!P2 LDC.64 R10, c[0x0][0x220] ;  /* 0x00008800ff0aab82 */ /* 0x002e620000000a00 */
[----:B---3--:R-:W-:-:S04]  /*2980*/  @!P3 LEA R4, P4, R0, R4, 0x1 ;  /* 0x000000040004b211 */ /* 0x008fc800078808ff */
        /* <DEDUP_REMOVED lines=21> */
.L_x_559:
[----:B------:R-:W-:Y:S05]  /*2ae0*/  BSYNC B0 ;  /* 0x0000000000007941 */ /* 0x000fea0003800000 */
.L_x_558:
[----:B------:R-:W-:Y:S01]  /*2af0*/  LDSM.16.M88.4 R32, [R189+0x6000] ;  /* 0x00600000bd20783b */ /* 0x000fe20000000200 */
[----:B-1--4-:R-:W-:Y:S01]  /*2b00*/  IMAD.MOV.U32 R2, RZ, RZ, 0x10 ;  /* 0x00000010ff027424 */ /* 0x012fe200078e00ff */
[----:B------:R-:W-:Y:S01]  /*2b10*/  LOP3.LUT P0, RZ, R16, 0x2, RZ, 0xc0, !PT ;  /* 0x0000000210ff7812 */ /* 0x000fe2000780c0ff */
[----:B------:R-:W-:Y:S01]  /*2b20*/  IMAD.U32 R3, RZ, RZ, UR14 ;  /* 0x0000000eff037e24 */ /* 0x000fe2000f8e00ff */
[----:B------:R-:W1:Y:S01]  /*2b30*/  LDSM.16.M88.4 R8, [R192+0x1000] ;  /* 0x00100000c008783b */ /* 0x000e620000000200 */
[----:B------:R-:W-:Y:S01]  /*2b40*/  LOP3.LUT P1, RZ, R19, 0x2, RZ, 0xc0, !PT ;  /* 0x0000000213ff7812 */ /* 0x000fe2000782c0ff */
[----:B------:R-:W-:Y:S01]  /*2b50*/  UISETP.GE.AND UP0, UPT, UR18, 0x2, UPT ;  /* 0x000000021200788c */ /* 0x000fe2000bf06270 */
[C---:B------:R-:W-:Y:S01]  /*2b60*/  SEL R0, R2.reuse, 0xfffffff0, !P0 ;  /* 0xfffffff002007807 */ /* 0x040fe20004000000 */
[----:B--2---:R-:W2:Y:S01]  /*2b70*/  LDSM.16.M88.4 R28, [R189+0x6400] ;  /* 0x00640000bd1c783b */ /* 0x004ea20000000200 */
[----:B------:R-:W-:Y:S01]  /*2b80*/  SEL R2, R2, 0xfffffff0, !P1 ;  /* 0xfffffff002027807 */ /* 0x000fe20004800000 */
[----:B------:R-:W-:Y:S01]  /*2b90*/  IMAD R135, R3, 0x8, R135 ;  /* 0x0000000803877824 */ /* 0x000fe200078e0287 */
[----:B------:R-:W-:Y:S01]  /*2ba0*/  UIADD3 UR33, UR27, 0x646e171e, URZ ;  /* 0x646e171e1b217890 */ /* 0x000fe2000fffe03f */
[----:B------:R-:W4:Y:S01]  /*2bb0*/  LDSM.16.M88.4 R24, [R189+0x6800] ;  /* 0x00680000bd18783b */ /* 0x000f220000000200 */
[----:B------:R-:W-:Y:S01]  /*2bc0*/  IMAD R191, R0, 0x2, R189 ;  /* 0x0000000200bf7824 */ /* 0x000fe200078e02bd */
[----:B------:R-:W-:Y:S01]  /*2bd0*/  PLOP3.LUT P0, PT, PT, PT, UP0, 0x80, 0x0 ;  /* 0x000000000000781c */ /* 0x000fe20003f0f008 */
[----:B------:R-:W-:Y:S01]  /*2be0*/  IMAD R193, R2, 0x2, R192 ;  /* 0x0000000202c17824 */ /* 0x000fe200078e02c0 */
[----:B------:R-:W5:Y:S01]  /*2bf0*/  LDSM.16.M88.4 R20, [R189+0x6c00] ;  /* 0x006c0000bd14783b */ /* 0x000f620000000200 */
[----:B------:R-:W-:Y:S01]  /*2c00*/  IMAD.SHL.U32 R151, R151, 0x2, RZ ;  /* 0x0000000297977824 */ /* 0x000fe200078e00ff */
[----:B------:R-:W-:Y:S01]  /*2c10*/  UIADD3 UR21, UR26, -0x4ab325aa, URZ ;  /* 0xb54cda561a157890 */ /* 0x000fe2000fffe03f */
[----:B------:R-:W-:Y:S01]  /*2c20*/  IMAD.U32 R3, RZ, RZ, UR25 ;  /* 0x00000019ff037e24 */ /* 0x000fe2000f8e00ff */
[----:B------:R-:W-:Y:S01]  /*2c30*/  LDSM.16.M88.4 R40, [R191+0x6000] ;  /* 0x00600000bf28783b */ /* 0x000fe20000000200 */
[----:B------:R-:W-:Y:S01]  /*2c40*/  IMAD R0, R150, 0x20, R149 ;  /* 0x0000002096007824 */ /* 0x000fe200078e0295 */
[----:B------:R-:W-:Y:S01]  /*2c50*/  UMOV UR42, UR17 ;  /* 0x00000011002a7c82 */ /* 0x000fe20008000000 */
[----:B------:R-:W-:Y:S01]  /*2c60*/  LOP3.LUT R156, R151, 0x6, RZ, 0xc0, !PT ;  /* 0x00000006979c7812 */ /* 0x000fe200078ec0ff */
[----:B---3--:R-:W3:Y:S01]  /*2c70*/  LDSM.16.M88.4 R4, [R193+0x1000] ;  /* 0x00100000c104783b */ /* 0x008ee20000000200 */
[----:B------:R-:W-:-:S03]  /*2c80*/  IMAD.IADD R0, R148, 0x1, R0 ;  /* 0x0000000194007824 */ /* 0x000fc600078e0200 */
[----:B------:R-:W3:Y:S04]  /*2c90*/  LDSM.16.M88.4 R44, [R191+0x6400] ;  /* 0x00640000bf2c783b */ /* 0x000ee80000000200 */
[----:B------:R-:W3:Y:S04]  /*2ca0*/  LDSM.16.M88.4 R48, [R191+0x6800] ;  /* 0x00680000bf30783b */ /* 0x000ee80000000200 */
[----:B------:R-:W3:Y:S04]  /*2cb0*/  LDSM.16.M88.4 R52, [R191+0x6c00] ;  /* 0x006c0000bf34783b */ /* 0x000ee80000000200 */
[----:B------:R-:W3:Y:S01]  /*2cc0*/  LDSM.16.M88.4 R12, [R192] ;  /* 0x00000000c00c783b */ /* 0x000ee20000000200 */
[C---:B-1----:R-:W-:Y:S03]  /*2cd0*/  HMMA.16816.F32.BF16 R76, R8.reuse, R32, RZ ;  /* 0x00000020084c723c */ /* 0x042fe600000418ff */
[----:B------:R-:W1:Y:S04]  /*2ce0*/  LDSM.16.M88.4 R16, [R193] ;  /* 0x00000000c110783b */ /* 0x000e680000000200 */
[----:B------:R-:W0:Y:S01]  /*2cf0*/  LDGDEPBAR ;  /* 0x00000000000079af */ /* 0x000e220000000000 */
[C---:B--2---:R-:W-:Y:S03]  /*2d00*/  HMMA.16816.F32.BF16 R68, R8.reuse, R28, RZ ;  /* 0x0000001c0844723c */ /* 0x044fe600000418ff */
[----:B------:R-:W-:Y:S03]  /*2d10*/  STL [R1+0x158], R135 ;  /* 0x0001588701007387 */ /* 0x000fe60000100800 */
[C---:B----4-:R-:W-:Y:S06]  /*2d20*/  HMMA.16816.F32.BF16 R60, R8.reuse, R24, RZ ;  /* 0x00000018083c723c */ /* 0x050fec00000418ff */
[C---:B-----5:R-:W-:Y:S06]  /*2d30*/  HMMA.16816.F32.BF16 R36, R8.reuse, R20, RZ ;  /* 0x000000140824723c */ /* 0x060fec00000418ff */
[C---:B------:R-:W-:Y:S06]  /*2d40*/  HMMA.16816.F32.BF16 R72, R8.reuse, R34, RZ ;  /* 0x000000220848723c */ /* 0x040fec00000418ff */
[C---:B------:R-:W-:Y:S06]  /*2d50*/  HMMA.16816.F32.BF16 R64, R8.reuse, R30, RZ ;  /* 0x0000001e0840723c */ /* 0x040fec00000418ff */
[C---:B------:R-:W-:Y:S06]  /*2d60*/  HMMA.16816.F32.BF16 R56, R8.reuse, R26, RZ ;  /* 0x0000001a0838723c */ /* 0x040fec00000418ff */
[----:B------:R-:W-:Y:S06]  /*2d70*/  HMMA.16816.F32.BF16 R8, R8, R22, RZ ;  /* 0x000000160808723c */ /* 0x000fec00000418ff */
[C---:B---3--:R-:W-:Y:S06]  /*2d80*/  HMMA.16816.F32.BF16 R112, R4.reuse, R40, R76 ;  /* 0x000000280470723c */ /* 0x048fec000004184c */
[C---:B------:R-:W-:Y:S06]  /*2d90*/  HMMA.16816.F32.BF16 R104, R4.reuse, R44, R68 ;  /* 0x0000002c0468723c */ /* 0x040fec0000041844 */
[C---:B------:R-:W-:Y:S01]  /*2da0*/  HMMA.16816.F32.BF16 R140, R4.reuse, R48, R60 ;  /* 0x00000030048c723c */ /* 0x040fe2000004183c */
[----:B------:R-:W-:Y:S05]  /*2db0*/  LDSM.16.M88.4 R60, [R191+0x7000] ;  /* 0x00700000bf3c783b */ /* 0x000fea0000000200 */
[C---:B------:R-:W-:Y:S01]  /*2dc0*/  HMMA.16816.F32.BF16 R144, R4.reuse, R52, R36 ;  /* 0x000000340490723c */ /* 0x040fe20000041824 */
[----:B------:R-:W-:Y:S05]  /*2dd0*/  LDSM.16.M88.4 R36, [R189+0x7000] ;  /* 0x00700000bd24783b */ /* 0x000fea0000000200 */
        /* <DEDUP_REMOVED lines=8> */
[C---:B------:R-:W-:Y:S06]  /*2e60*/  HMMA.16816.F32.BF16 R88, R12.reuse, R32, RZ ;  /* 0x000000200c58723c */ /* 0x040fec00000418ff */
[C---:B------:R-:W-:Y:S01]  /*2e70*/  HMMA.16816.F32.BF16 R120, R12.reuse, R34, RZ ;  /* 0x000000220c78723c */ /* 0x040fe200000418ff */
[----:B------:R-:W-:Y:S05]  /*2e80*/  LDSM.16.M88.4 R32, [R189+0x7400] ;  /* 0x00740000bd20783b */ /* 0x000fea0000000200 */
[C---:B------:R-:W-:Y:S06]  /*2e90*/  HMMA.16816.F32.BF16 R84, R12.reuse, R28, RZ ;  /* 0x0000001c0c54723c */ /* 0x040fec00000418ff */
[C---:B------:R-:W-:Y:S01]  /*2ea0*/  HMMA.16816.F32.BF16 R136, R12.reuse, R30, RZ ;  /* 0x0000001e0c88723c */ /* 0x040fe200000418ff */
[----:B------:R-:W3:Y:S05]  /*2eb0*/  LDSM.16.M88.4 R28, [R189+0x7800] ;  /* 0x00780000bd1c783b */ /* 0x000eea0000000200 */
[C---:B------:R-:W-:Y:S06]  /*2ec0*/  HMMA.16816.F32.BF16 R80, R12.reuse, R24, RZ ;  /* 0x000000180c50723c */ /* 0x040fec00000418ff */
[C---:B------:R-:W-:Y:S06]  /*2ed0*/  HMMA.16816.F32.BF16 R128, R12.reuse, R26, RZ ;  /* 0x0000001a0c80723c */ /* 0x040fec00000418ff */
[C---:B------:R-:W-:Y:S06]  /*2ee0*/  HMMA.16816.F32.BF16 R24, R12.reuse, R20, RZ ;  /* 0x000000140c18723c */ /* 0x040fec00000418ff */
[----:B------:R-:W-:Y:S01]  /*2ef0*/  HMMA.16816.F32.BF16 R116, R12, R22, RZ ;  /* 0x000000160c74723c */ /* 0x000fe200000418ff */
[----:B------:R-:W4:Y:S04]  /*2f00*/  LDSM.16.M88.4 R12, [R189+0x7c00] ;  /* 0x007c0000bd0c783b */ /* 0x000f280000000200 */
[----:B------:R-:W5:Y:S01]  /*2f10*/  LDSM.16.M88.4 R20, [R193+0x3000] ;  /* 0x00300000c114783b */ /* 0x000f620000000200 */
[C---:B-1----:R-:W-:Y:S06]  /*2f20*/  HMMA.16816.F32.BF16 R92, R16.reuse, R40, R88 ;  /* 0x00000028105c723c */ /* 0x042fec0000041858 */
[C---:B------:R-:W-:Y:S06]  /*2f30*/  HMMA.16816.F32.BF16 R76, R16.reuse, R42, R120 ;  /* 0x0000002a104c723c */ /* 0x040fec0000041878 */
[C---:B------:R-:W-:Y:S06]  /*2f40*/  HMMA.16816.F32.BF16 R88, R16.reuse, R44, R84 ;  /* 0x0000002c1058723c */ /* 0x040fec0000041854 */
[C---:B------:R-:W-:Y:S01]  /*2f50*/  HMMA.16816.F32.BF16 R72, R16.reuse, R46, R136 ;  /* 0x0000002e1048723c */ /* 0x040fe20000041888 */
[----:B------:R-:W1:Y:S05]  /*2f60*/  LDSM.16.M88.4 R44, [R191+0x7800] ;  /* 0x00780000bf2c783b */ /* 0x000e6a0000000200 */
[C---:B------:R-:W-:Y:S06]  /*2f70*/  HMMA.16816.F32.BF16 R80, R16.reuse, R48, R80 ;  /* 0x000000301050723c */ /* 0x040fec0000041850 */
[C---:B------:R-:W-:Y:S01]  /*2f80*/  HMMA.16816.F32.BF16 R84, R16.reuse, R52, R24 ;  /* 0x000000341054723c */ /* 0x040fe20000041818 */
[----:B------:R-:W1:Y:S05]  /*2f90*/  LDSM.16.M88.4 R24, [R193+0x2000] ;  /* 0x00200000c118783b */ /* 0x000e6a0000000200 */
[C---:B------:R-:W-:Y:S06]  /*2fa0*/  HMMA.16816.F32.BF16 R68, R16.reuse, R50, R128 ;  /* 0x000000321044723c */ /* 0x040fec0000041880 */
[----:B------:R-:W-:Y:S06]  /*2fb0*/  HMMA.16816.F32.BF16 R48, R16, R54, R116 ;  /* 0x000000361030723c */ /* 0x000fec0000041874 */
[C---:B--2---:R-:W-:Y:S06]  /*2fc0*/  HMMA.16816.F32.BF16 R16, R4.reuse, R38, R100 ;  /* 0x000000260410723c */ /* 0x044fec0000041864 */
[C---:B------:R-:W-:Y:S06]  /*2fd0*/  HMMA.16816.F32.BF16 R40, R4.reuse, R36, R112 ;  /* 0x000000240428723c */ /* 0x040fec0000041870 */
[C---:B---3--:R-:W-:Y:S06]  /*2fe0*/  HMMA.16816.F32.BF16 R116, R4.reuse, R30, R108 ;  /* 0x0000001e0474723c */ /* 0x048fec000004186c */
[----:B----4-:R-:W-:Y:S06]  /*2ff0*/  HMMA.16816.F32.BF16 R108, R4, R14, R96 ;  /* 0x0000000e046c723c */ /* 0x010fec0000041860 */
[C---:B------:R-:W-:Y:S06]  /*3000*/  HMMA.16816.F32.BF16 R100, R8.reuse, R36, R92 ;  /* 0x000000240864723c */ /* 0x040fec000004185c */
[----:B------:R-:W-:Y:S01]  /*3010*/  HMMA.16816.F32.BF16 R96, R8, R38, R76 ;  /* 0x000000260860723c */ /* 0x000fe2000004184c */
[----:B------:R-:W-:Y:S05]  /*3020*/  LDSM.16.M88.4 R36, [R189+0x8000] ;  /* 0x00800000bd24783b */ /* 0x000fea0000000200 */
[C---:B------:R-:W-:Y:S06]  /*3030*/  HMMA.16816.F32.BF16 R104, R4.reuse, R32, R104 ;  /* 0x000000200468723c */ /* 0x040fec0000041868 */
[----:B------:R-:W-:Y:S06]  /*3040*/  HMMA.16816.F32.BF16 R112, R4, R34, R124 ;  /* 0x000000220470723c */ /* 0x000fec000004187c */
[----:B------:R-:W-:Y:S06]  /*3050*/  HMMA.16816.F32.BF16 R92, R8, R32, R88 ;  /* 0x00000020085c723c */ /* 0x000fec0000041858 */
[C---:B------:R-:W-:Y:S06]  /*3060*/  HMMA.16816.F32.BF16 R140, R4.reuse, R28, R140 ;  /* 0x0000001c048c723c */ /* 0x040fec000004188c */
[----:B------:R-:W-:Y:S06]  /*3070*/  HMMA.16816.F32.BF16 R144, R4, R12, R144 ;  /* 0x0000000c0490723c */ /* 0x000fec0000041890 */
        /* <DEDUP_REMOVED lines=9> */
[C---:B-----5:R-:W-:Y:S03]  /*3110*/  HMMA.16816.F32.BF16 R80, R20.reuse, R62, R16 ;  /* 0x0000003e1450723c */ /* 0x060fe60000041810 */
[----:B------:R-:W3:Y:S03]  /*3120*/  LDSM.16.M88.4 R16, [R192+0x4000] ;  /* 0x00400000c010783b */ /* 0x000ee60000000200 */
[C---:B------:R-:W-:Y:S01]  /*3130*/  HMMA.16816.F32.BF16 R88, R20.reuse, R60, R40 ;  /* 0x0000003c1458723c */ /* 0x040fe20000041828 */
[----:B------:R-:W4:Y:S05]  /*3140*/  LDSM.16.M88.4 R40, [R189+0x8c00] ;  /* 0x008c0000bd28783b */ /* 0x000f2a0000000200 */
[----:B-1----:R-:W-:Y:S06]  /*3150*/  HMMA.16816.F32.BF16 R136, R20, R46, R116 ;  /* 0x0000002e1488723c */ /* 0x002fec0000041874 */
[C---:B------:R-:W-:Y:S06]  /*3160*/  HMMA.16816.F32.BF16 R124, R24.reuse, R60, R100 ;  /* 0x0000003c187c723c */ /* 0x040fec0000041864 */
[----:B------:R-:W-:Y:S06]  /*3170*/  HMMA.16816.F32.BF16 R120, R24, R62, R96 ;  /* 0x0000003e1878723c */ /* 0x000fec0000041860 */
[C---:B------:R-:W-:Y:S06]  /*3180*/  HMMA.16816.F32.BF16 R76, R20.reuse, R56, R104 ;  /* 0x00000038144c723c */ /* 0x040fec0000041868 */
[----:B------:R-:W-:Y:S06]  /*3190*/  HMMA.16816.F32.BF16 R72, R20, R58, R112 ;  /* 0x0000003a1448723c */ /* 0x000fec0000041870 */
[----:B------:R-:W-:Y:S06]  /*31a0*/  HMMA.16816.F32.BF16 R116, R24, R56, R92 ;  /* 0x000000381874723c */ /* 0x000fec000004185c */
[----:B------:R-:W-:Y:S06]  /*31b0*/  HMMA.16816.F32.BF16 R128, R20, R66, R108 ;  /* 0x000000421480723c */ /* 0x000fec000004186c */
[----:B------:R-:W-:Y:S01]  /*31c0*/  HMMA.16816.F32.BF16 R112, R24, R58, R52 ;  /* 0x0000003a1870723c */ /* 0x000fe20000041834 */
[----:B------:R-:W-:Y:S05]  /*31d0*/  LDSM.16.M88.4 R52, [R191+0x8000] ;  /* 0x00800000bf34783b */ /* 0x000fea0000000200 */
[C---:B------:R-:W-:Y:S06]  /*31e0*/  HMMA.16816.F32.BF16 R140, R20.reuse, R44, R140 ;  /* 0x0000002c148c723c */ /* 0x040fec000004188c */
[----:B------:R-:W-:Y:S01]  /*31f0*/  HMMA.16816.F32.BF16 R144, R20, R64, R144 ;  /* 0x000000401490723c */ /* 0x000fe20000041890 */
[----:B------:R-:W-:Y:S05]  /*3200*/  LDSM.16.M88.4 R20, [R191+0x8c00] ;  /* 0x008c0000bf14783b */ /* 0x000fea0000000200 */
[C---:B------:R-:W-:Y:S01]  /*3210*/  HMMA.16816.F32.BF16 R108, R24.reuse, R44, R4 ;  /* 0x0000002c186c723c */ /* 0x040fe20000041804 */
[----:B------:R-:W1:Y:S05]  /*3220*/  LDSM.16.M88.4 R4, [R193+0x5000] ;  /* 0x00500000c104783b */ /* 0x000e6a0000000200 */
[C---:B------:R-:W-:Y:S01]  /*3230*/  HMMA.16816.F32.BF16 R104, R24.reuse, R46, R68 ;  /* 0x0000002e1868723c */ /* 0x040fe20000041844 */
[----:B------:R-:W-:Y:S05]  /*3240*/  LDSM.16.M88.4 R44, [R191+0x8800] ;  /* 0x00880000bf2c783b */ /* 0x000fea0000000200 */
[C---:B------:R-:W-:Y:S06]  /*3250*/  HMMA.16816.F32.BF16 R100, R24.reuse, R64, R84 ;  /* 0x000000401864723c */ /* 0x040fec0000041854 */
[----:B------:R-:W-:Y:S01]  /*3260*/  HMMA.16816.F32.BF16 R96, R24, R66, R8 ;  /* 0x000000421860723c */ /* 0x000fe20000041808 */
[----:B------:R-:W5:Y:S01]  /*3270*/  LDSM.16.M88.4 R8, [R193+0x4000] ;  /* 0x00400000c108783b */ /* 0x000f620000000200 */
[----:B------:R-:W-:-:S04]  /*3280*/  DEPBAR.LE SB0, 0x0 ;  /* 0x000080000000791a */ /* 0x000fc80000000000 */
[C---:B--2---:R-:W-:Y:S06]  /*3290*/  HMMA.16816.F32.BF16 R92, R12.reuse, R36, R88 ;  /* 0x000000240c5c723c */ /* 0x044fec0000041858 */
[----:B------:R-:W-:Y:S06]  /*32a0*/  HMMA.16816.F32.BF16 R88, R12, R38, R80 ;  /* 0x000000260c58723c */ /* 0x000fec0000041850 */
[C---:B---3--:R-:W-:Y:S06]  /*32b0*/  HMMA.16816.F32.BF16 R60, R16.reuse, R36, R124 ;  /* 0x00000024103c723c */ /* 0x048fec000004187c */
[----:B------:R-:W-:Y:S06]  /*32c0*/  HMMA.16816.F32.BF16 R56, R16, R38, R120 ;  /* 0x000000261038723c */ /* 0x000fec0000041878 */
[C---:B------:R-:W-:Y:S06]  /*32d0*/  HMMA.16816.F32.BF16 R84, R12.reuse, R32, R76 ;  /* 0x000000200c54723c */ /* 0x040fec000004184c */
[----:B------:R-:W-:Y:S06]  /*32e0*/  HMMA.16816.F32.BF16 R80, R12, R34, R72 ;  /* 0x000000220c50723c */ /* 0x000fec0000041848 */
[C---:B------:R-:W-:Y:S06]  /*32f0*/  HMMA.16816.F32.BF16 R36, R16.reuse, R32, R116 ;  /* 0x000000201024723c */ /* 0x040fec0000041874 */
[----:B------:R-:W-:Y:S06]  /*3300*/  HMMA.16816.F32.BF16 R32, R16, R34, R112 ;  /* 0x000000221020723c */ /* 0x000fec0000041870 */
[C---:B------:R-:W-:Y:S06]  /*3310*/  HMMA.16816.F32.BF16 R76, R12.reuse, R28, R140 ;  /* 0x0000001c0c4c723c */ /* 0x040fec000004188c */
[C---:B------:R-:W-:Y:S06]  /*3320*/  HMMA.16816.F32.BF16 R72, R12.reuse, R30, R136 ;  /* 0x0000001e0c48723c */ /* 0x040fec0000041888 */
[C---:B----4-:R-:W-:Y:S06]  /*3330*/  HMMA.16816.F32.BF16 R68, R12.reuse, R40, R144 ;  /* 0x000000280c44723c */ /* 0x050fec0000041890 */
[----:B------:R-:W-:Y:S06]  /*3340*/  HMMA.16816.F32.BF16 R64, R12, R42, R128 ;  /* 0x0000002a0c40723c */ /* 0x000fec0000041880 */
[C---:B------:R-:W-:Y:S06]  /*3350*/  HMMA.16816.F32.BF16 R24, R16.reuse, R28, R108 ;  /* 0x0000001c1018723c */ /* 0x040fec000004186c */
[C---:B------:R-:W-:Y:S06]  /*3360*/  HMMA.16816.F32.BF16 R28, R16.reuse, R30, R104 ;  /* 0x0000001e101c723c */ /* 0x040fec0000041868 */
[C---:B------:R-:W-:Y:S06]  /*3370*/  HMMA.16816.F32.BF16 R12, R16.reuse, R40, R100 ;  /* 0x00000028100c723c */ /* 0x040fec0000041864 */
[----:B------:R-:W-:Y:S06]  /*3380*/  HMMA.16816.F32.BF16 R16, R16, R42, R96 ;  /* 0x0000002a1010723c */ /* 0x000fec0000041860 */
[C---:B-1----:R-:W-:Y:S06]  /*3390*/  HMMA.16816.F32.BF16 R84, R4.reuse, R48, R84 ;  /* 0x000000300454723c */ /* 0x042fec0000041854 */
[----:B------:R-:W-:Y:S06]  /*33a0*/  HMMA.16816.F32.BF16 R80, R4, R50, R80 ;  /* 0x000000320450723c */ /* 0x000fec0000041850 */
[C---:B-----5:R-:W-:Y:S06]  /*33b0*/  HMMA.16816.F32.BF16 R36, R8.reuse, R48, R36 ;  /* 0x000000300824723c */ /* 0x060fec0000041824 */
[C---:B------:R-:W-:Y:S06]  /*33c0*/  HMMA.16816.F32.BF16 R48, R8.reuse, R50, R32 ;  /* 0x000000320830723c */ /* 0x040fec0000041820 */
[----:B------:R-:W-:Y:S06]  /*33d0*/  HMMA.16816.F32.BF16 R32, R8, R44, R24 ;  /* 0x0000002c0820723c */ /* 0x000fec0000041818 */
[C---:B------:R-:W-:Y:S06]  /*33e0*/  HMMA.16816.F32.BF16 R92, R4.reuse, R52, R92 ;  /* 0x00000034045c723c */ /* 0x040fec000004185c */
[C---:B------:R-:W-:Y:S06]  /*33f0*/  HMMA.16816.F32.BF16 R88, R4.reuse, R54, R88 ;  /* 0x000000360458723c */ /* 0x040fec0000041858 */
[C---:B------:R-:W-:Y:S06]  /*3400*/  HMMA.16816.F32.BF16 R68, R4.reuse, R20, R68 ;  /* 0x000000140444723c */ /* 0x040fec0000041844 */
[----:B------:R-:W-:Y:S06]  /*3410*/  HMMA.16816.F32.BF16 R64, R4, R22, R64 ;  /* 0x000000160440723c */ /* 0x000fec0000041840 */
[C---:B------:R-:W-:Y:S06]  /*3420*/  HMMA.16816.F32.BF16 R60, R8.reuse, R52, R60 ;  /* 0x00000034083c723c */ /* 0x040fec000004183c */
[----:B------:R-:W-:Y:S06]  /*3430*/  HMMA.16816.F32.BF16 R24, R8, R20, R12 ;  /* 0x000000140818723c */ /* 0x000fec000004180c */
[C---:B------:R-:W-:Y:S06]  /*3440*/  HMMA.16816.F32.BF16 R76, R4.reuse, R44, R76 ;  /* 0x0000002c044c723c */ /* 0x040fec000004184c */
[----:B------:R-:W-:Y:S06]  /*3450*/  HMMA.16816.F32.BF16 R72, R4, R46, R72 ;  /* 0x0000002e0448723c */ /* 0x000fec0000041848 */
[C---:B------:R-:W-:Y:S06]  /*3460*/  HMMA.16816.F32.BF16 R52, R8.reuse, R54, R56 ;  /* 0x000000360834723c */ /* 0x040fec0000041838 */
[----:B------:R-:W-:Y:S01]  /*3470*/  HMMA.16816.F32.BF16 R28, R8, R46, R28 ;  /* 0x0000002e081c723c */ /* 0x000fe2000004181c */
[----:B------:R-:W-:-:S02]  /*3480*/  VIADDMNMX R57, R134, 0x8, R3, PT ;  /* 0x0000000886397846 */ /* 0x000fc40003800103 */
[C-C-:B------:R-:W-:Y:S02]  /*3490*/  VIADDMNMX R59, R134.reuse, 0x40, R3.reuse, PT ;  /* 0x00000040863b7846 */ /* 0x140fe40003800103 */
[C---:B------:R-:W-:Y:S01]  /*34a0*/  VIADDMNMX R58, R134.reuse, 0x48, R3, PT ;  /* 0x00000048863a7846 */ /* 0x040fe20003800103 */
[----:B------:R-:W-:Y:S01]  /*34b0*/  HMMA.16816.F32.BF16 R20, R8, R22, R16 ;  /* 0x000000160814723c */ /* 0x000fe20000041810 */
[----:B------:R-:W-:Y:S01]  /*34c0*/  VIMNMX R56, R134, UR25, PT ;  /* 0x0000001986387c48 */ /* 0x000fe2000bfe0100 */
[----:B------:R-:W-:Y:S06]  /*34d0*/  BAR.SYNC.DEFER_BLOCKING 0x0 ;  /* 0x0000000000007b1d */ /* 0x000fec0000010000 */
[----:B------:R-:W-:-:S01]  /*34e0*/  NOP ;  /* 0x0000000000007918 */ /* 0x000fc20000000000 */
[----:B------:R-:W-:-:S15]  /*34f0*/  @!P0 BRA `(.L_x_560) ;  /* 0x00000004000c8947 */ /* 0x000fde0003800000 */
[----:B------:R-:W-:Y:S01]  /*3500*/  ULDC UR6, c[0x0][0x2d0] ;  /* 0x0000b40000067ab9 */ /* 0x000fe20000000800 */
[----:B------:R-:W-:Y:S01]  /*3510*/  UIADD3 UR25, UR18, -0x2, URZ ;  /* 0xfffffffe12197890 */ /* 0x000fe2000fffe03f */
[----:B------:R-:W-:Y:S01]  /*3520*/  ISETP.GE.AND P4, PT, R157, UR6, PT ;  /* 0x000000069d007c0c */ /* 0x000fe2000bf86270 */
[----:B------:R-:W-:Y:S01]  /*3530*/  BSSY B0, `(.L_x_561) ;  /* 0x000003e000007945 */ /* 0x000fe20003800000 */
[----:B------:R-:W-:Y:S01]  /*3540*/  ISETP.GE.AND P5, PT, R132, UR6, PT ;  /* 0x0000000684007c0c */ /* 0x000fe2000bfa6270 */
[----:B------:R-:W-:Y:S01]  /*3550*/  USHF.R.S32.HI UR7, URZ, 0x1f, UR25 ;  /* 0x0000001f3f077899 */ /* 0x000fe20008011419 */
[----:B------:R-:W-:Y:S01]  /*3560*/  ISETP.GE.AND P2, PT, R153, UR6, PT ;  /* 0x0000000699007c0c */ /* 0x000fe2000bf46270 */
[----:B------:R-:W-:Y:S01]  /*3570*/  UIMAD UR6, UR28, UR25, URZ ;  /* 0x000000191c0672a4 */ /* 0x000fe2000f8e023f */
[----:B------:R-:W-:-:S03]  /*3580*/  IMAD.U32 R3, RZ, RZ, UR25 ;  /* 0x00000019ff037e24 */ /* 0x000fc6000f8e00ff */
[----:B------:R-:W-:Y:S01]  /*3590*/  UIMAD UR6, UR7, UR29, UR6 ;  /* 0x0000001d070672a4 */ /* 0x000fe2000f8e0206 */
[----:B------:R-:W-:-:S03]  /*35a0*/  IMAD.WIDE.U32 R4, R3, UR29, R158 ;  /* 0x0000001d03047c25 */ /* 0x000fc6000f8e009e */
        /* <DEDUP_REMOVED lines=12> */
[C---:B---3--:R-:W-:Y:S02]  /*3670*/  @!P5 LEA R14, P6, R4.reuse, R6, 0x1 ;  /* 0x00000006040ed211 */ /* 0x048fe400078c08ff */
        /* <DEDUP_REMOVED lines=41> */
.L_x_562:
[----:B------:R-:W-:Y:S05]  /*3910*/  BSYNC B0 ;  /* 0x0000000000007941 */ /* 0x000fea0003800000 */
.L_x_561:
[----:B------:R-:W0:Y:S02]  /*3920*/  LDGDEPBAR ;  /* 0x00000000000079af */ /* 0x000e240000000000 */
.L_x_560:
[----:B------:R-:W-:Y:S01]  /*3930*/  IMAD.U32 R3, RZ, RZ, UR17 ;  /* 0x00000011ff037e24 */ /* 0x000fe2000f8e00ff */
[----:B------:R-:W-:Y:S01]  /*3940*/  USHF.L.U32 UR6, UR42, 0x1, URZ ;  /* 0x000000012a067899 */ /* 0x000fe2000800063f */
[----:B------:R-:W-:Y:S01]  /*3950*/  VIADD R9, R135, 0x4 ;  /* 0x0000000487097836 */ /* 0x000fe20000000000 */
[----:B--2---:R-:W-:Y:S01]  /*3960*/  LOP3.LUT R12, R152, UR26, RZ, 0x3c, !PT ;  /* 0x0000001a980c7c12 */ /* 0x004fe2000f8e3cff */
[----:B------:R-:W-:Y:S01]  /*3970*/  IMAD R3, R3, 0x40, R156 ;  /* 0x0000004003037824 */ /* 0x000fe200078e029c */
[----:B------:R-:W-:Y:S01]  /*3980*/  UIADD3 UR7, UR6, 0x1, URZ ;  /* 0x0000000106077890 */ /* 0x000fe2000fffe03f */
[----:B------:R-:W-:Y:S01]  /*3990*/  IMAD.WIDE.U32 R40, R155, -0x2daee0ad, RZ ;  /* 0xd2511f539b287825 */ /* 0x000fe200078e00ff */
[----:B------:R-:W-:Y:S01]  /*39a0*/  ULOP3.LUT UR6, UR6, UR27, URZ, 0x3c, !UPT ;  /* 0x0000001b06067292 */ /* 0x000fe2000f8e3c3f */
[----:B------:R-:W-:Y:S01]  /*39b0*/  STL [R1+0x1c0], R132 ;  /* 0x0001c08401007387 */ /* 0x000fe20000100800 */
[CC--:B------:R-:W-:Y:S01]  /*39c0*/  ISETP.GE.AND P4, PT, R3.reuse, R57.reuse, PT ;  /* 0x000000390300720c */ /* 0x0c0fe20003f86270 */
[C---:B-1----:R-:W-:Y:S01]  /*39d0*/  VIADD R4, R3.reuse, 0x1 ;  /* 0x0000000103047836 */ /* 0x042fe20000000000 */
[CC--:B------:R-:W-:Y:S01]  /*39e0*/  ISETP.GE.AND P6, PT, R3.reuse, R56.reuse, PT ;  /* 0x000000380300720c */ /* 0x0c0fe20003fc6270 */
[----:B------:R-:W-:Y:S01]  /*39f0*/  VIADD R5, R3, 0x8 ;  /* 0x0000000803057836 */ /* 0x000fe20000000000 */
[----:B------:R-:W-:Y:S01]  /*3a00*/  FSEL R96, R62, -INF , !P4 ;  /* 0xff8000003e607808 */ /* 0x000fe20006000000 */
[----:B------:R-:W-:Y:S01]  /*3a10*/  ULOP3.LUT UR7, UR7, UR27, URZ, 0x3c, !UPT ;  /* 0x0000001b07077292 */ /* 0x000fe2000f8e3c3f */
[C---:B------:R-:W-:Y:S01]  /*3a20*/  ISETP.GE.AND P5, PT, R4.reuse, R56, PT ;  /* 0x000000380400720c */ /* 0x040fe20003fa6270 */
[C---:B------:R-:W-:Y:S01]  /*3a30*/  IMAD.WIDE.U32 R6, R9.reuse, -0x326172a9, RZ ;  /* 0xcd9e8d5709067825 */ /* 0x040fe200078e00ff */
[C---:B------:R-:W-:Y:S01]  /*3a40*/  ISETP.GE.AND P2, PT, R4.reuse, R57, PT ;  /* 0x000000390400720c */ /* 0x040fe20003f46270 */
[----:B------:R-:W-:Y:S01]  /*3a50*/  UIADD3 UR40, UR26, -0x61c88647, URZ ;  /* 0x9e3779b91a287890 */ /* 0x000fe2000fffe03f */
[CC--:B------:R-:W-:Y:S01]  /*3a60*/  ISETP.GE.AND P1, PT, R4.reuse, R59.reuse, PT ;  /* 0x0000003b0400720c */ /* 0x0c0fe20003f26270 */
[----:B------:R-:W-:Y:S01]  /*3a70*/  IMAD.WIDE.U32 R18, R9, -0x326172a9, RZ ;  /* 0xcd9e8d5709127825 */ /* 0x000fe200078e00ff */
[-C--:B------:R-:W-:Y:S01]  /*3a80*/  ISETP.GE.AND P3, PT, R4, R58.reuse, PT ;  /* 0x0000003a0400720c */ /* 0x080fe20003f66270 */
[----:B------:R-:W-:Y:S01]  /*3a90*/  UIADD3 UR39, UR26, 0x3c6ef372, URZ ;  /* 0x3c6ef3721a277890 */ /* 0x000fe2000fffe03f */
[----:B------:R-:W-:Y:S01]  /*3aa0*/  FSEL R62, R61, -INF , !P5 ;  /* 0xff8000003d3e7808 */ /* 0x000fe20006800000 */
[----:B------:R-:W-:Y:S01]  /*3ab0*/  VIADD R4, R3, 0x9 ;  /* 0x0000000903047836 */ /* 0x000fe20000000000 */
[----:B------:R-:W-:Y:S01]  /*3ac0*/  FSEL R97, R63, -INF , !P2 ;  /* 0xff8000003f617808 */ /* 0x000fe20005000000 */
[----:B------:R-:W-:Y:S01]  /*3ad0*/  STL.64 [R1+0x1d0], R58 ;  /* 0x0001d03a01007387 */ /* 0x000fe20000100a00 */
[----:B------:R-:W-:Y:S01]  /*3ae0*/  ISETP.GE.AND P4, PT, R3, R59, PT ;  /* 0x0000003b0300720c */ /* 0x000fe20003f86270 */
[----:B------:R-:W-:Y:S01]  /*3af0*/  UIADD3 UR36, UR27, 0x32370b8f, URZ ;  /* 0x32370b8f1b247890 */ /* 0x000fe2000fffe03f */
[----:B------:R-:W-:Y:S01]  /*3b00*/  FSEL R101, R93, -INF , !P1 ;  /* 0xff8000005d657808 */ /* 0x000fe20004800000 */
[----:B------:R-:W-:Y:S01]  /*3b10*/  STL.64 [R1+0x1c8], R56 ;  /* 0x0001c83801007387 */ /* 0x000fe20000100a00 */
[----:B------:R-:W-:Y:S01]  /*3b20*/  ISETP.GE.AND P2, PT, R3, R58, PT ;  /* 0x0000003a0300720c */ /* 0x000fe20003f46270 */
[----:B------:R-:W-:Y:S01]  /*3b30*/  UIADD3 UR38, UR27, 0x76cf5d0a, URZ ;  /* 0x76cf5d0a1b267890 */ /* 0x000fe2000fffe03f */
[-C--:B------:R-:W-:Y:S01]  /*3b40*/  ISETP.GE.AND P5, PT, R5, R56.reuse, PT ;  /* 0x000000380500720c */ /* 0x080fe20003fa6270 */
[----:B------:R-:W-:Y:S01]  /*3b50*/  STL.64 [R1+0x38], R40 ;  /* 0x0000382801007387 */ /* 0x000fe20000100a00 */
[----:B------:R-:W-:Y:S01]  /*3b60*/  ISETP.GE.AND P1, PT, R4, R56, PT ;  /* 0x000000380400720c */ /* 0x000fe20003f26270 */
[----:B------:R-:W-:Y:S01]  /*3b70*/  UIADD3 UR37, UR26, -0x255992d5, URZ ;  /* 0xdaa66d2b1a257890 */ /* 0x000fe2000fffe03f */
[----:B------:R-:W-:Y:S01]  /*3b80*/  FSEL R100, R92, -INF , !P4 ;  /* 0xff8000005c647808 */ /* 0x000fe20006000000 */
[----:B------:R1:W-:Y:S01]  /*3b90*/  STL [R1+0x194], R12 ;  /* 0x0001940c01007387 */ /* 0x0003e20000100800 */
[----:B------:R-:W-:Y:S01]  /*3ba0*/  FSEL R60, R60, -INF , !P6 ;  /* 0xff8000003c3c7808 */ /* 0x000fe20007000000 */
[----:B------:R-:W-:Y:S01]  /*3bb0*/  UIADD3 UR35, UR26, 0x78dde6e4, URZ ;  /* 0x78dde6e41a237890 */ /* 0x000fe2000fffe03f */
[----:B------:R-:W-:Y:S01]  /*3bc0*/  FSEL R102, R94, -INF , !P2 ;  /* 0xff8000005e667808 */ /* 0x000fe20005000000 */
[----:B------:R-:W-:Y:S01]  /*3bd0*/  UIADD3 UR34, UR27, -0x126145ec, URZ ;  /* 0xed9eba141b227890 */ /* 0x000fe2000fffe03f */
[----:B------:R-:W-:Y:S01]  /*3be0*/  FSEL R103, R95, -INF , !P3 ;  /* 0xff8000005f677808 */ /* 0x000fe20005800000 */
[----:B------:R-:W-:Y:S01]  /*3bf0*/  UIADD3 UR17, UR27, -0x56f99767, URZ ;  /* 0xa90668991b117890 */ /* 0x000fe2000fffe03f */
[----:B------:R-:W-:Y:S01]  /*3c00*/  FSEL R61, R52, -INF , !P5 ;  /* 0xff800000343d7808 */ /* 0x000fe20006800000 */
[----:B------:R-:W-:Y:S01]  /*3c10*/  UIADD3 UR25, UR26, 0x1715609d, URZ ;  /* 0x1715609d1a197890 */ /* 0x000fe2000fffe03f */
[----:B------:R-:W-:Y:S01]  /*3c20*/  FSEL R92, R53, -INF , !P1 ;  /* 0xff800000355c7808 */ /* 0x000fe20004800000 */
[----:B------:R-:W-:Y:S01]  /*3c30*/  ULDC UR41, c[0x0][0x2ec] ;  /* 0x0000bb0000297ab9 */ /* 0x000fe20000000800 */
[C---:B------:R-:W-:Y:S01]  /*3c40*/  ISETP.GE.AND P6, PT, R5.reuse, R57, PT ;  /* 0x000000390500720c */ /* 0x040fe20003fc6270 */
[----:B------:R-:W-:Y:S01]  /*3c50*/  IMAD.MOV.U32 R104, RZ, RZ, R154 ;  /* 0x000000ffff687224 */ /* 0x000fe200078e009a */
[----:B------:R-:W-:-:S02]  /*3c60*/  ISETP.GE.AND P4, PT, R5, R59, PT ;  /* 0x0000003b0500720c */ /* 0x000fc40003f86270 */
[-C--:B------:R-:W-:Y:S01]  /*3c70*/  ISETP.GE.AND P2, PT, R5, R58.reuse, PT ;  /* 0x0000003a0500720c */ /* 0x080fe20003f46270 */
[C---:B------:R-:W-:Y:S01]  /*3c80*/  VIADD R5, R3.reuse, 0x10 ;  /* 0x0000001003057836 */ /* 0x040fe20000000000 */
[C---:B------:R-:W-:Y:S02]  /*3c90*/  ISETP.GE.AND P5, PT, R4.reuse, R57, PT ;  /* 0x000000390400720c */ /* 0x040fe40003fa6270 */
[C---:B------:R-:W-:Y:S02]  /*3ca0*/  ISETP.GE.AND P1, PT, R4.reuse, R59, PT ;  /* 0x0000003b0400720c */ /* 0x040fe40003f26270 */
[----:B------:R-:W-:Y:S01]  /*3cb0*/  ISETP.GE.AND P3, PT, R4, R58, PT ;  /* 0x0000003a0400720c */ /* 0x000fe20003f66270 */
[----:B------:R-:W-:Y:S01]  /*3cc0*/  VIADD R4, R3, 0x11 ;  /* 0x0000001103047836 */ /* 0x000fe20000000000 */
[----:B------:R-:W-:Y:S02]  /*3cd0*/  FSEL R98, R90, -INF , !P2 ;  /* 0xff8000005a627808 */ /* 0x000fe40005000000 */
[----:B------:R-:W-:-:S02]  /*3ce0*/  FSEL R94, R55, -INF , !P5 ;  /* 0xff800000375e7808 */ /* 0x000fc40006800000 */
[----:B------:R-:W-:Y:S02]  /*3cf0*/  FSEL R90, R89, -INF , !P1 ;  /* 0xff800000595a7808 */ /* 0x000fe40004800000 */
[-C--:B------:R-:W-:Y:S02]  /*3d00*/  ISETP.GE.AND P5, PT, R5, R56.reuse, PT ;  /* 0x000000380500720c */ /* 0x080fe40003fa6270 */
[----:B------:R-:W-:Y:S02]  /*3d10*/  ISETP.GE.AND P1, PT, R4, R56, PT ;  /* 0x000000380400720c */ /* 0x000fe40003f26270 */
[----:B------:R-:W-:Y:S02]  /*3d20*/  FSEL R93, R54, -INF , !P6 ;  /* 0xff800000365d7808 */ /* 0x000fe40007000000 */
[----:B------:R-:W-:Y:S02]  /*3d30*/  FSEL R95, R88, -INF , !P4 ;  /* 0xff800000585f7808 */ /* 0x000fe40006000000 */
[----:B------:R-:W-:-:S02]  /*3d40*/  FSEL R91, R91, -INF , !P3 ;  /* 0xff8000005b5b7808 */ /* 0x000fc40005800000 */
[----:B------:R-:W-:Y:S02]  /*3d50*/  FSEL R52, R36, -INF , !P5 ;  /* 0xff80000024347808 */ /* 0x000fe40006800000 */
[----:B------:R-:W-:Y:S02]  /*3d60*/  FSEL R63, R37, -INF , !P1 ;  /* 0xff800000253f7808 */ /* 0x000fe40004800000 */
[C---:B------:R-:W-:Y:S02]  /*3d70*/  ISETP.GE.AND P6, PT, R5.reuse, R57, PT ;  /* 0x000000390500720c */ /* 0x040fe40003fc6270 */
[C---:B------:R-:W-:Y:S02]  /*3d80*/  ISETP.GE.AND P4, PT, R5.reuse, R59, PT ;  /* 0x0000003b0500720c */ /* 0x040fe40003f86270 */
[----:B------:R-:W-:Y:S01]  /*3d90*/  ISETP.GE.AND P2, PT, R5, R58, PT ;  /* 0x0000003a0500720c */ /* 0x000fe20003f46270 */
[----:B------:R-:W-:Y:S01]  /*3da0*/  VIADD R5, R3, 0x18 ;  /* 0x0000001803057836 */ /* 0x000fe20000000000 */
[----:B------:R-:W-:-:S02]  /*3db0*/  ISETP.GE.AND P5, PT, R4, R57, PT ;  /* 0x000000390400720c */ /* 0x000fc40003fa6270 */
[C---:B------:R-:W-:Y:S02]  /*3dc0*/  ISETP.GE.AND P1, PT, R4.reuse, R59, PT ;  /* 0x0000003b0400720c */ /* 0x040fe40003f26270 */
[----:B------:R-:W-:Y:S01]  /*3dd0*/  ISETP.GE.AND P3, PT, R4, R58, PT ;  /* 0x0000003a0400720c */ /* 0x000fe20003f66270 */
[----:B------:R-:W-:Y:S01]  /*3de0*/  VIADD R4, R3, 0x19 ;  /* 0x0000001903047836 */ /* 0x000fe20000000000 */
[----:B------:R-:W-:Y:S02]  /*3df0*/  FSEL R89, R39, -INF , !P5 ;  /* 0xff80000027597808 */ /* 0x000fe40006800000 */
[----:B------:R-:W-:Y:S02]  /*3e00*/  FSEL R85, R85, -INF , !P1 ;  /* 0xff80000055557808 */ /* 0x000fe40004800000 */
[-C--:B------:R-:W-:Y:S02]  /*3e10*/  ISETP.GE.AND P5, PT, R5, R56.reuse, PT ;  /* 0x000000380500720c */ /* 0x080fe40003fa6270 */
[----:B------:R-:W-:-:S02]  /*3e20*/  ISETP.GE.AND P1, PT, R4, R56, PT ;  /* 0x000000380400720c */ /* 0x000fc40003f26270 */
[----:B------:R-:W-:Y:S02]  /*3e30*/  FSEL R88, R38, -INF , !P6 ;  /* 0xff80000026587808 */ /* 0x000fe40007000000 */
[----:B------:R-:W-:Y:S02]  /*3e40*/  FSEL R99, R84, -INF , !P4 ;  /* 0xff80000054637808 */ /* 0x000fe40006000000 */
[----:B------:R-:W-:Y:S02]  /*3e50*/  FSEL R86, R86, -INF , !P2 ;  /* 0xff80000056567808 */ /* 0x000fe40005000000 */
[----:B------:R-:W-:Y:S02]  /*3e60*/  FSEL R87, R87, -INF , !P3 ;  /* 0xff80000057577808 */ /* 0x000fe40005800000 */
[----:B------:R-:W-:Y:S02]  /*3e70*/  FSEL R48, R48, -INF , !P5 ;  /* 0xff80000030307808 */ /* 0x000fe40006800000 */
[----:B------:R-:W-:-:S02]  /*3e80*/  FSEL R49, R49, -INF , !P1 ;  /* 0xff80000031317808 */ /* 0x000fc40004800000 */
[C---:B------:R-:W-:Y:S02]  /*3e90*/  ISETP.GE.AND P6, PT, R5.reuse, R57, PT ;  /* 0x000000390500720c */ /* 0x040fe40003fc6270 */
[C---:B------:R-:W-:Y:S02]  /*3ea0*/  ISETP.GE.AND P4, PT, R5.reuse, R59, PT ;  /* 0x0000003b0500720c */ /* 0x040fe40003f86270 */
[-C--:B------:R-:W-:Y:S01]  /*3eb0*/  ISETP.GE.AND P2, PT, R5, R58.reuse, PT ;  /* 0x0000003a0500720c */ /* 0x080fe20003f46270 */
[C---:B------:R-:W-:Y:S01]  /*3ec0*/  VIADD R5, R3.reuse, 0x20 ;  /* 0x0000002003057836 */ /* 0x040fe20000000000 */
[C---:B------:R-:W-:Y:S02]  /*3ed0*/  ISETP.GE.AND P5, PT, R4.reuse, R57, PT ;  /* 0x000000390400720c */ /* 0x040fe40003fa6270 */
[C---:B------:R-:W-:Y:S02]  /*3ee0*/  ISETP.GE.AND P1, PT, R4.reuse, R59, PT ;  /* 0x0000003b0400720c */ /* 0x040fe40003f26270 */
[----:B------:R-:W-:Y:S01]  /*3ef0*/  ISETP.GE.AND P3, PT, R4, R58, PT ;  /* 0x0000003a0400720c */ /* 0x000fe20003f66270 */
[----:B------:R-:W-:Y:S01]  /*3f00*/  VIADD R4, R3, 0x21 ;  /* 0x0000002103047836 */ /* 0x000fe20000000000 */
        /* <DEDUP_REMOVED lines=44> */
[C---:B------:R-:W-:Y:S02]  /*41d0*/  ISETP.GE.AND P5, PT, R4.reuse, R57, PT ;  /* 0x000000390400720c */ /* 0x040fe40003fa6270 */
[C---:B------:R-:W-:Y:S02]  /*41e0*/  ISETP.GE.AND P1, PT, R4.reuse, R59, PT ;  /* 0x0000003b0400720c */ /* 0x040fe40003f26270 */
[----:B------:R-:W-:Y:S01]  /*41f0*/  ISETP.GE.AND P3, PT, R4, R58, PT ;  /* 0x0000003a0400720c */ /* 0x000fe20003f66270 */
[----:B------:R-:W-:Y:S01]  /*4200*/  VIADD R4, R3, 0x38 ;  /* 0x0000003803047836 */ /* 0x000fe20000000000 */
[----:B------:R-:W-:Y:S01]  /*4210*/  FSEL R123, R27, -INF , !P5 ;  /* 0xff8000001b7b7808 */ /* 0x000fe20006800000 */
[----:B------:R-:W-:Y:S01]  /*4220*/  VIADD R3, R3, 0x39 ;  /* 0x0000003903037836 */ /* 0x000fe20000000000 */
[----:B------:R-:W-:-:S02]  /*4230*/  FSEL R220, R69, -INF , !P1 ;  /* 0xff80000045dc7808 */ /* 0x000fc40004800000 */
[-C--:B------:R-:W-:Y:S02]  /*4240*/  ISETP.GE.AND P5, PT, R4, R56.reuse, PT ;  /* 0x000000380400720c */ /* 0x080fe40003fa6270 */
[----:B------:R-:W-:Y:S02]  /*4250*/  ISETP.GE.AND P1, PT, R3, R56, PT ;  /* 0x000000380300720c */ /* 0x000fe40003f26270 */
[----:B------:R-:W-:Y:S02]  /*4260*/  FSEL R118, R30, -INF , !P6 ;  /* 0xff8000001e767808 */ /* 0x000fe40007000000 */
[----:B------:R-:W-:Y:S02]  /*4270*/  FSEL R217, R72, -INF , !P4 ;  /* 0xff80000048d97808 */ /* 0x000fe40006000000 */
[C---:B------:R-:W-:Y:S02]  /*4280*/  ISETP.GE.AND P6, PT, R5.reuse, R57, PT ;  /* 0x000000390500720c */ /* 0x040fe40003fc6270 */
[----:B------:R-:W-:-:S02]  /*4290*/  ISETP.GE.AND P4, PT, R5, R59, PT ;  /* 0x0000003b0500720c */ /* 0x000fc40003f86270 */
[----:B------:R-:W-:Y:S02]  /*42a0*/  ISETP.GE.AND P2, PT, R5, R58, PT ;  /* 0x0000003a0500720c */ /* 0x000fe40003f46270 */
[----:B------:R-:W-:Y:S02]  /*42b0*/  FSEL R122, R20, -INF , !P5 ;  /* 0xff800000147a7808 */ /* 0x000fe40006800000 */
[----:B------:R-:W-:Y:S01]  /*42c0*/  FSEL R121, R21, -INF , !P1 ;  /* 0xff80000015797808 */ /* 0x000fe20004800000 */
[----:B------:R-:W-:Y:S01]  /*42d0*/  IMAD.WIDE.U32 R20, R135, -0x326172a9, RZ ;  /* 0xcd9e8d5787147825 */ /* 0x000fe200078e00ff */
[----:B------:R-:W-:Y:S02]  /*42e0*/  FSEL R120, R26, -INF , !P6 ;  /* 0xff8000001a787808 */ /* 0x000fe40007000000 */
[----:B------:R-:W-:Y:S02]  /*42f0*/  FSEL R221, R68, -INF , !P4 ;  /* 0xff80000044dd7808 */ /* 0x000fe40006000000 */
[----:B------:R-:W-:Y:S01]  /*4300*/  FSEL R245, R70, -INF , !P2 ;  /* 0xff80000046f57808 */ /* 0x000fe20005000000 */
[----:B------:R2:W-:Y:S01]  /*4310*/  STL.64 [R1+0x1b8], R20 ;  /* 0x0001b81401007387 */ /* 0x0005e20000100a00 */
[----:B------:R-:W-:-:S02]  /*4320*/  FSEL R244, R71, -INF , !P3 ;  /* 0xff80000047f47808 */ /* 0x000fc40005800000 */
[C---:B------:R-:W-:Y:S02]  /*4330*/  ISETP.GE.AND P6, PT, R4.reuse, R57, PT ;  /* 0x000000390400720c */ /* 0x040fe40003fc6270 */
[C---:B------:R-:W-:Y:S02]  /*4340*/  ISETP.GE.AND P4, PT, R4.reuse, R59, PT ;  /* 0x0000003b0400720c */ /* 0x040fe40003f86270 */
[-C--:B------:R-:W-:Y:S02]  /*4350*/  ISETP.GE.AND P2, PT, R4, R58.reuse, PT ;  /* 0x0000003a0400720c */ /* 0x080fe40003f46270 */
[C---:B------:R-:W-:Y:S02]  /*4360*/  ISETP.GE.AND P5, PT, R3.reuse, R57, PT ;  /* 0x000000390300720c */ /* 0x040fe40003fa6270 */
[C---:B------:R-:W-:Y:S02]  /*4370*/  ISETP.GE.AND P3, PT, R3.reuse, R59, PT ;  /* 0x0000003b0300720c */ /* 0x040fe40003f66270 */
[----:B------:R-:W-:-:S02]  /*4380*/  ISETP.GE.AND P1, PT, R3, R58, PT ;  /* 0x0000003a0300720c */ /* 0x000fc40003f26270 */
[C---:B------:R-:W-:Y:S01]  /*4390*/  LOP3.LUT R3, R41.reuse, UR6, RZ, 0x3c, !PT ;  /* 0x0000000629037c12 */ /* 0x040fe2000f8e3cff */
[----:B------:R-:W-:Y:S01]  /*43a0*/  UIADD3 UR6, UR27, -0x4498517b, URZ ;  /* 0xbb67ae851b067890 */ /* 0x000fe2000fffe03f */
[----:B------:R-:W-:Y:S02]  /*43b0*/  LOP3.LUT R4, R41, UR7, RZ, 0x3c, !PT ;  /* 0x0000000729047c12 */ /* 0x000fe4000f8e3cff */
[-C--:B------:R-:W-:Y:S01]  /*43c0*/  LOP3.LUT R8, R21, R12.reuse, RZ, 0x3c, !PT ;  /* 0x0000000c15087212 */ /* 0x080fe200078e3cff */
[----:B------:R-:W-:Y:S01]  /*43d0*/  IMAD.WIDE.U32 R10, R3, -0x326172a9, RZ ;  /* 0xcd9e8d57030a7825 */ /* 0x000fe200078e00ff */
[----:B------:R-:W-:Y:S02]  /*43e0*/  LOP3.LUT R7, R7, R12, RZ, 0x3c, !PT ;  /* 0x0000000c07077212 */ /* 0x000fe400078e3cff */
[----:B------:R-:W-:Y:S01]  /*43f0*/  FSEL R125, R22, -INF , !P6 ;  /* 0xff800000167d7808 */ /* 0x000fe20007000000 */
[----:B------:R-:W-:Y:S01]  /*4400*/  IMAD.WIDE.U32 R4, R4, -0x326172a9, RZ ;  /* 0xcd9e8d5704047825 */ /* 0x000fe200078e00ff */
[----:B------:R-:W-:-:S02]  /*4410*/  FSEL R124, R23, -INF , !P5 ;  /* 0xff800000177c7808 */ /* 0x000fc40006800000 */
[--C-:B------:R-:W-:Y:S01]  /*4420*/  LOP3.LUT R14, R11, UR40, R6.reuse, 0x96, !PT ;  /* 0x000000280b0e7c12 */ /* 0x100fe2000f8e9606 */
[----:B------:R-:W-:Y:S01]  /*4430*/  IMAD.WIDE.U32 R22, R8, -0x2daee0ad, RZ ;  /* 0xd2511f5308167825 */ /* 0x000fe200078e00ff */
[----:B------:R-:W-:Y:S02]  /*4440*/  LOP3.LUT R184, R5, UR40, R6, 0x96, !PT ;  /* 0x0000002805b87c12 */ /* 0x000fe4000f8e9606 */
[----:B------:R-:W-:Y:S01]  /*4450*/  LOP3.LUT R3, R19, R12, RZ, 0x3c, !PT ;  /* 0x0000000c13037212 */ /* 0x000fe200078e3cff */
[----:B------:R-:W-:Y:S01]  /*4460*/  IMAD.WIDE.U32 R54, R7, -0x2daee0ad, RZ ;  /* 0xd2511f5307367825 */ /* 0x000fe200078e00ff */
[--C-:B------:R-:W-:Y:S01]  /*4470*/  LOP3.LUT R7, R23, UR6, R40.reuse, 0x96, !PT ;  /* 0x0000000617077c12 */ /* 0x100fe2000f8e9628 */
[----:B------:R-:W-:Y:S01]  /*4480*/  STL.64 [R1+0x40], R22 ;  /* 0x0000401601007387 */ /* 0x000fe20000100a00 */
[----:B------:R-:W-:Y:S01]  /*4490*/  LOP3.LUT R8, R41, UR7, RZ, 0x3c, !PT ;  /* 0x0000000729087c12 */ /* 0x000fe2000f8e3cff */
[----:B------:R-:W-:Y:S01]  /*44a0*/  IMAD.WIDE.U32 R114, R3, -0x2daee0ad, RZ ;  /* 0xd2511f5303727825 */ /* 0x000fe200078e00ff */
[----:B------:R-:W-:Y:S01]  /*44b0*/  LOP3.LUT R6, R55, UR6, R40, 0x96, !PT ;  /* 0x0000000637067c12 */ /* 0x000fe2000f8e9628 */
[----:B------:R3:W-:Y:S01]  /*44c0*/  STL.64 [R1+0xc8], R18 ;  /* 0x0000c81201007387 */ /* 0x0007e20000100a00 */
[----:B------:R-:W-:Y:S01]  /*44d0*/  LOP3.LUT R17, R11, UR40, R18, 0x96, !PT ;  /* 0x000000280b117c12 */ /* 0x000fe2000f8e9612 */
[----:B------:R-:W-:Y:S01]  /*44e0*/  IMAD.WIDE.U32 R232, R7, -0x326172a9, RZ ;  /* 0xcd9e8d5707e87825 */ /* 0x000fe200078e00ff */
[----:B------:R-:W-:Y:S01]  /*44f0*/  LOP3.LUT R3, R115, UR6, R40, 0x96, !PT ;  /* 0x0000000673037c12 */ /* 0x000fe2000f8e9628 */
[----:B------:R-:W-:Y:S01]  /*4500*/  STL.64 [R1+0xd0], R114 ;  /* 0x0000d07201007387 */ /* 0x000fe20000100a00 */
[--C-:B------:R-:W-:Y:S01]  /*4510*/  LOP3.LUT R5, R5, UR40, R20.reuse, 0x96, !PT ;  /* 0x0000002805057c12 */ /* 0x100fe2000f8e9614 */
[----:B------:R-:W-:Y:S01]  /*4520*/  IMAD.WIDE.U32 R46, R6, -0x326172a9, RZ ;  /* 0xcd9e8d57062e7825 */ /* 0x000fe200078e00ff */
[----:B------:R-:W-:Y:S01]  /*4530*/  LOP3.LUT R6, R11, UR40, R20, 0x96, !PT ;  /* 0x000000280b067c12 */ /* 0x000fe2000f8e9614 */
[----:B------:R-:W-:Y:S01]  /*4540*/  ULDC.64 UR6, c[0x0][0x2a8] ;  /* 0x0000aa0000067ab9 */ /* 0x000fe20000000a00 */
[--C-:B-1----:R-:W-:Y:S01]  /*4550*/  LOP3.LUT R12, R233, UR39, R10.reuse, 0x96, !PT ;  /* 0x00000027e90c7c12 */ /* 0x102fe2000f8e960a */
[----:B------:R-:W-:Y:S01]  /*4560*/  IMAD.WIDE.U32 R112, R3, -0x326172a9, RZ ;  /* 0xcd9e8d5703707825 */ /* 0x000fe200078e00ff */
[----:B------:R-:W-:-:S02]  /*4570*/  LOP3.LUT R13, R47, UR39, R10, 0x96, !PT ;  /* 0x000000272f0d7c12 */ /* 0x000fc4000f8e960a */
[--C-:B------:R-:W-:Y:S01]  /*4580*/  LOP3.LUT R9, R233, UR39, R4.reuse, 0x96, !PT ;  /* 0x00000027e9097c12 */ /* 0x100fe2000f8e9604 */
[----:B------:R-:W-:Y:S01]  /*4590*/  IMAD.WIDE.U32 R10, R8, -0x326172a9, RZ ;  /* 0xcd9e8d57080a7825 */ /* 0x000fe200078e00ff */
[----:B------:R-:W-:Y:S01]  /*45a0*/  LOP3.LUT R183, R47, UR39, R4, 0x96, !PT ;  /* 0x000000272fb77c12 */ /* 0x000fe2000f8e9604 */
[----:B------:R-:W-:Y:S01]  /*45b0*/  STL.64 [R1+0x90], R112 ;  /* 0x0000907001007387 */ /* 0x000fe20000100a00 */
[----:B------:R-:W-:Y:S01]  /*45c0*/  FSEL R240, R64, -INF , !P4 ;  /* 0xff80000040f07808 */ /* 0x000fe20006000000 */
[----:B------:R-:W-:Y:S01]  /*45d0*/  IMAD.WIDE.U32 R6, R6, -0x2daee0ad, RZ ;  /* 0xd2511f5306067825 */ /* 0x000fe200078e00ff */
[----:B------:R-:W-:Y:S02]  /*45e0*/  LOP3.LUT R3, R233, UR39, R10, 0x96, !PT ;  /* 0x00000027e9037c12 */ /* 0x000fe4000f8e960a */
[----:B------:R-:W-:Y:S01]  /*45f0*/  LOP3.LUT R8, R11, UR40, R20, 0x96, !PT ;  /* 0x000000280b087c12 */ /* 0x000fe2000f8e9614 */
[----:B------:R-:W-:Y:S01]  /*4600*/  IMAD.WIDE.U32 R30, R12, -0x2daee0ad, RZ ;  /* 0xd2511f530c1e7825 */ /* 0x000fe200078e00ff */
[----:B------:R-:W-:-:S02]  /*4610*/  LOP3.LUT R12, R7, UR38, R22, 0x96, !PT ;  /* 0x00000026070c7c12 */ /* 0x000fc4000f8e9616 */
[----:B------:R-:W-:Y:S01]  /*4620*/  LOP3.LUT R16, R7, UR38, R22, 0x96, !PT ;  /* 0x0000002607107c12 */ /* 0x000fe2000f8e9616 */
[----:B------:R-:W-:Y:S01]  /*4630*/  IMAD.WIDE.U32 R40, R3, -0x2daee0ad, RZ ;  /* 0xd2511f5303287825 */ /* 0x000fe200078e00ff */
[C-C-:B------:R-:W-:Y:S02]  /*4640*/  LOP3.LUT R3, R31.reuse, UR36, R6.reuse, 0x96, !PT ;  /* 0x000000241f037c12 */ /* 0x140fe4000f8e9606 */
[----:B------:R-:W-:Y:S01]  /*4650*/  LOP3.LUT R15, R31, UR36, R6, 0x96, !PT ;  /* 0x000000241f0f7c12 */ /* 0x000fe2000f8e9606 */
[----:B------:R-:W-:Y:S01]  /*4660*/  IMAD.WIDE.U32 R4, R5, -0x2daee0ad, RZ ;  /* 0xd2511f5305047825 */ /* 0x000fe200078e00ff */
[----:B------:R-:W-:Y:S02]  /*4670*/  LOP3.LUT R201, R11, UR40, R18, 0x96, !PT ;  /* 0x000000280bc97c12 */ /* 0x000fe4000f8e9612 */
[----:B------:R-:W-:Y:S01]  /*4680*/  LOP3.LUT R200, R113, UR39, R10, 0x96, !PT ;  /* 0x0000002771c87c12 */ /* 0x000fe2000f8e960a */
[----:B------:R-:W-:Y:S01]  /*4690*/  IMAD.WIDE.U32 R34, R3, -0x326172a9, RZ ;  /* 0xcd9e8d5703227825 */ /* 0x000fe200078e00ff */
[----:B------:R-:W-:-:S02]  /*46a0*/  FMNMX.FTZ R3, R60, R62, !PT ;  /* 0x0000003e3c037209 */ /* 0x000fc40007810000 */
[----:B--2---:R-:W-:Y:S01]  /*46b0*/  LOP3.LUT R20, R5, UR38, R22, 0x96, !PT ;  /* 0x0000002605147c12 */ /* 0x004fe2000f8e9616 */
[----:B------:R-:W-:Y:S01]  /*46c0*/  IMAD.WIDE.U32 R38, R9, -0x2daee0ad, RZ ;  /* 0xd2511f5309267825 */ /* 0x000fe200078e00ff */
[----:B------:R-:W-:Y:S02]  /*46d0*/  FMNMX.FTZ R3, R61, R3, !PT ;  /* 0x000000033d037209 */ /* 0x000fe40007810000 */
[----:B------:R-:W-:Y:S01]  /*46e0*/  FSEL R239, R65, -INF , !P3 ;  /* 0xff80000041ef7808 */ /* 0x000fe20005800000 */
[----:B------:R-:W-:Y:S01]  /*46f0*/  IMAD.WIDE.U32 R6, R14, -0x2daee0ad, RZ ;  /* 0xd2511f530e067825 */ /* 0x000fe200078e00ff */
[----:B---3--:R-:W-:Y:S02]  /*4700*/  LOP3.LUT R19, R39, UR36, R4, 0x96, !PT ;  /* 0x0000002427137c12 */ /* 0x008fe4000f8e9604 */
[----:B------:R-:W-:Y:S01]  /*4710*/  FMNMX.FTZ R3, R92, R3, !PT ;  /* 0x000000035c037209 */ /* 0x000fe20007810000 */
[----:B------:R-:W-:Y:S01]  /*4720*/  IMAD.WIDE.U32 R4, R13, -0x2daee0ad, RZ ;  /* 0xd2511f530d047825 */ /* 0x000fe200078e00ff */
[----:B------:R-:W-:-:S02]  /*4730*/  FSEL R242, R66, -INF , !P2 ;  /* 0xff80000042f27808 */ /* 0x000fc40005000000 */
[----:B------:R-:W-:Y:S01]  /*4740*/  FMNMX.FTZ R3, R52, R3, !PT ;  /* 0x0000000334037209 */ /* 0x000fe20007810000 */
[----:B------:R-:W-:Y:S01]  /*4750*/  IMAD.WIDE.U32 R8, R8, -0x2daee0ad, RZ ;  /* 0xd2511f5308087825 */ /* 0x000fe200078e00ff */
[----:B------:R-:W-:Y:S02]  /*4760*/  LOP3.LUT R18, R5, UR36, R6, 0x96, !PT ;  /* 0x0000002405127c12 */ /* 0x000fe4000f8e9606 */
[----:B------:R-:W-:Y:S01]  /*4770*/  FMNMX.FTZ R3, R63, R3, !PT ;  /* 0x000000033f037209 */ /* 0x000fe20007810000 */
[----:B------:R-:W-:Y:S01]  /*4780*/  IMAD.WIDE.U32 R10, R17, -0x2daee0ad, RZ ;  /* 0xd2511f53110a7825 */ /* 0x000fe200078e00ff */
[----:B------:R-:W-:Y:S02]  /*4790*/  LOP3.LUT R17, R7, UR38, R54, 0x96, !PT ;  /* 0x0000002607117c12 */ /* 0x000fe4000f8e9636 */
[----:B------:R-:W-:Y:S01]  /*47a0*/  LOP3.LUT R14, R9, UR38, R22, 0x96, !PT ;  /* 0x00000026090e7c12 */ /* 0x000fe2000f8e9616 */
[----:B------:R-:W-:Y:S01]  /*47b0*/  IMAD.WIDE.U32 R6, R20, -0x326172a9, RZ ;  /* 0xcd9e8d5714067825 */ /* 0x000fe200078e00ff */
[----:B------:R-:W-:-:S02]  /*47c0*/  LOP3.LUT R13, R41, UR36, R8, 0x96, !PT ;  /* 0x00000024290d7c12 */ /* 0x000fc4000f8e9608 */
[----:B------:R-:W-:Y:S01]  /*47d0*/  FMNMX.FTZ R3, R48, R3, !PT ;  /* 0x0000000330037209 */ /* 0x000fe20007810000 */
[----:B------:R-:W-:Y:S01]  /*47e0*/  IMAD.WIDE.U32 R36, R19, -0x326172a9, RZ ;  /* 0xcd9e8d5713247825 */ /* 0x000fe200078e00ff */
[----:B------:R-:W-:Y:S02]  /*47f0*/  LOP3.LUT R27, R7, UR37, R232, 0x96, !PT ;  /* 0x00000025071b7c12 */ /* 0x000fe4000f8e96e8 */
[----:B------:R-:W-:Y:S01]  /*4800*/  LOP3.LUT R11, R11, UR38, R114, 0x96, !PT ;  /* 0x000000260b0b7c12 */ /* 0x000fe2000f8e9672 */
[----:B------:R-:W-:Y:S01]  /*4810*/  IMAD.WIDE.U32 R8, R12, -0x326172a9, RZ ;  /* 0xcd9e8d570c087825 */ /* 0x000fe200078e00ff */
[----:B------:R-:W-:Y:S02]  /*4820*/  LOP3.LUT R28, R37, UR35, R6, 0x96, !PT ;  /* 0x00000023251c7c12 */ /* 0x000fe4000f8e9606 */
[----:B------:R-:W-:Y:S01]  /*4830*/  FMNMX.FTZ R3, R49, R3, !PT ;  /* 0x0000000331037209 */ /* 0x000fe20007810000 */
[----:B------:R-:W-:Y:S01]  /*4840*/  IMAD.WIDE.U32 R6, R14, -0x326172a9, RZ ;  /* 0xcd9e8d570e067825 */ /* 0x000fe200078e00ff */
[----:B------:R-:W-:-:S02]  /*4850*/  LOP3.LUT R12, R9, UR37, R232, 0x96, !PT ;  /* 0x00000025090c7c12 */ /* 0x000fc4000f8e96e8 */
[----:B------:R-:W-:Y:S01]  /*4860*/  LOP3.LUT R24, R35, UR35, R8, 0x96, !PT ;  /* 0x0000002323187c12 */ /* 0x000fe2000f8e9608 */
        /* <DEDUP_REMOVED lines=16> */
[----:B------:R-:W-:-:S02]  /*4970*/  FSEL R241, R67, -INF , !P1 ;  /* 0xff80000043f17808 */ /* 0x000fc40004800000 */
[----:B------:R-:W-:Y:S01]  /*4980*/  FMNMX.FTZ R3, R74, R3, !PT ;  /* 0x000000034a037209 */ /* 0x000fe20007810000 */
[----:B------:R-:W-:Y:S01]  /*4990*/  IMAD.WIDE.U32 R18, R5, -0x2daee0ad, RZ ;  /* 0xd2511f5305127825 */ /* 0x000fe200078e00ff */
[----:B------:R-:W-:Y:S02]  /*49a0*/  LOP3.LUT R5, R17, UR37, R112, 0x96, !PT ;  /* 0x0000002511057c12 */ /* 0x000fe4000f8e9670 */
[----:B------:R-:W-:Y:S01]  /*49b0*/  LOP3.LUT R23, R9, UR35, R6, 0x96, !PT ;  /* 0x0000002309177c12 */ /* 0x000fe2000f8e9606 */
[----:B------:R-:W-:Y:S01]  /*49c0*/  IMAD.WIDE.U32 R12, R12, -0x2daee0ad, RZ ;  /* 0xd2511f530c0c7825 */ /* 0x000fe200078e00ff */
[--C-:B------:R-:W-:Y:S02]  /*49d0*/  LOP3.LUT R17, R19, UR34, R30.reuse, 0x96, !PT ;  /* 0x0000002213117c12 */ /* 0x100fe4000f8e961e */
[----:B------:R-:W-:Y:S01]  /*49e0*/  FMNMX.FTZ R3, R75, R3, !PT ;  /* 0x000000034b037209 */ /* 0x000fe20007810000 */
[----:B------:R-:W-:Y:S01]  /*49f0*/  IMAD.WIDE.U32 R10, R5, -0x2daee0ad, RZ ;  /* 0xd2511f53050a7825 */ /* 0x000fe200078e00ff */
[----:B------:R-:W-:-:S03]  /*4a00*/  LOP3.LUT R13, R13, UR34, R30, 0x96, !PT ;  /* 0x000000220d0d7c12 */ /* 0x000fc6000f8e961e */
        /* <DEDUP_REMOVED lines=8> */
[----:B------:R-:W-:-:S04]  /*4a90*/  IMAD.WIDE.U32 R4, R27, -0x2daee0ad, RZ ;  /* 0xd2511f531b047825 */ /* 0x000fc800078e00ff */
[----:B------:R-:W-:-:S04]  /*4aa0*/  IMAD.WIDE.U32 R6, R26, -0x2daee0ad, RZ ;  /* 0xd2511f531a067825 */ /* 0x000fc800078e00ff */
[----:B------:R-:W-:Y:S01]  /*4ab0*/  IMAD.WIDE.U32 R26, R23, -0x2daee0ad, RZ ;  /* 0xd2511f53171a7825 */ /* 0x000fe200078e00ff */
[----:B------:R-:W-:Y:S02]  /*4ac0*/  LOP3.LUT R23, R13, UR25, R34, 0x96, !PT ;  /* 0x000000190d177c12 */ /* 0x000fe4000f8e9622 */
[----:B------:R-:W-:Y:S01]  /*4ad0*/  LOP3.LUT R25, R7, UR34, R40, 0x96, !PT ;  /* 0x0000002207197c12 */ /* 0x000fe2000f8e9628 */
[----:B------:R-:W-:Y:S01]  /*4ae0*/  IMAD.WIDE.U32 R16, R17, -0x326172a9, RZ ;  /* 0xcd9e8d5711107825 */ /* 0x000fe200078e00ff */
[----:B------:R-:W-:Y:S02]  /*4af0*/  LOP3.LUT R20, R27, UR17, R20, 0x96, !PT ;  /* 0x000000111b147c12 */ /* 0x000fe4000f8e9614 */
[----:B------:R-:W-:Y:S01]  /*4b00*/  FMNMX.FTZ R7, R122, R3, !PT ;  /* 0x000000037a077209 */ /* 0x000fe20007810000 */
[----:B------:R-:W-:Y:S01]  /*4b10*/  IMAD.WIDE.U32 R198, R28, -0x2daee0ad, RZ ;  /* 0xd2511f531cc67825 */ /* 0x000fe200078e00ff */
[----:B------:R-:W-:-:S03]  /*4b20*/  LOP3.LUT R27, R17, UR25, R32, 0x96, !PT ;  /* 0x00000019111b7c12 */ /* 0x000fc6000f8e9620 */
[----:B------:R-:W-:Y:S01]  /*4b30*/  IMAD.WIDE.U32 R34, R15, -0x2daee0ad, RZ ;  /* 0xd2511f530f227825 */ /* 0x000fe200078e00ff */
[----:B------:R-:W-:Y:S02]  /*4b40*/  LOP3.LUT R21, R199, UR17, R4, 0x96, !PT ;  /* 0x00000011c7157c12 */ /* 0x000fe4000f8e9604 */
[----:B------:R-:W-:Y:S01]  /*4b50*/  FMNMX.FTZ R4, R96, R97, !PT ;  /* 0x0000006160047209 */ /* 0x000fe20007810000 */
[----:B------:R-:W-:-:S04]  /*4b60*/  IMAD.WIDE.U32 R58, R29, -0x2daee0ad, RZ ;  /* 0xd2511f531d3a7825 */ /* 0x000fc800078e00ff */
[----:B------:R-:W-:Y:S01]  /*4b70*/  IMAD.WIDE.U32 R32, R19, -0x326172a9, RZ ;  /* 0xcd9e8d5713207825 */ /* 0x000fe200078e00ff */
[----:B------:R-:W-:Y:S02]  /*4b80*/  LOP3.LUT R19, R35, UR17, R10, 0x96, !PT ;  /* 0x0000001123137c12 */ /* 0x000fe4000f8e960a */
[----:B------:R-:W-:Y:S01]  /*4b90*/  FMNMX.FTZ R10, R121, R7, !PT ;  /* 0x00000007790a7209 */ /* 0x000fe20007810000 */
[----:B------:R-:W-:Y:S01]  /*4ba0*/  IMAD.WIDE.U32 R44, R22, -0x2daee0ad, RZ ;  /* 0xd2511f53162c7825 */ /* 0x000fe200078e00ff */
[----:B------:R-:W-:Y:S02]  /*4bb0*/  LOP3.LUT R24, R59, UR17, R6, 0x96, !PT ;  /* 0x000000113b187c12 */ /* 0x000fe4000f8e9606 */
[----:B------:R-:W-:Y:S01]  /*4bc0*/  LOP3.LUT R22, R5, UR34, R38, 0x96, !PT ;  /* 0x0000002205167c12 */ /* 0x000fe2000f8e9626 */
[----:B------:R-:W-:Y:S01]  /*4bd0*/  IMAD.WIDE.U32 R28, R9, -0x326172a9, RZ ;  /* 0xcd9e8d57091c7825 */ /* 0x000fe200078e00ff */
[----:B------:R-:W-:Y:S02]  /*4be0*/  FMNMX.FTZ R6, R93, R4, !PT ;  /* 0x000000045d067209 */ /* 0x000fe40007810000 */
[----:B------:R-:W-:Y:S01]  /*4bf0*/  LOP3.LUT R18, R45, UR17, R18, 0x96, !PT ;  /* 0x000000112d127c12 */ /* 0x000fe2000f8e9612 */
[----:B------:R-:W-:Y:S01]  /*4c00*/  IMAD.WIDE.U32 R4, R11, -0x326172a9, RZ ;  /* 0xcd9e8d570b047825 */ /* 0x000fe200078e00ff */
[----:B------:R-:W-:Y:S01]  /*4c10*/  FMNMX.FTZ R3, R94, R6, !PT ;  /* 0x000000065e037209 */ /* 0x000fe20007810000 */
[----:B------:R-:W1:Y:S01]  /*4c20*/  SHFL.BFLY PT, R11, R10, 0x2, 0x1f ;  /* 0x0c401f000a0b7f89 */ /* 0x000e6200000e0000 */
[----:B------:R-:W-:Y:S01]  /*4c30*/  LOP3.LUT R29, R29, UR25, R8, 0x96, !PT ;  /* 0x000000191d1d7c12 */ /* 0x000fe2000f8e9608 */
[----:B------:R-:W-:Y:S01]  /*4c40*/  IMAD.WIDE.U32 R6, R21, -0x326172a9, RZ ;  /* 0xcd9e8d5715067825 */ /* 0x000fe200078e00ff */
[----:B------:R-:W-:-:S02]  /*4c50*/  FMNMX.FTZ R3, R88, R3, !PT ;  /* 0x0000000358037209 */ /* 0x000fc40007810000 */
[----:B------:R-:W-:Y:S01]  /*4c60*/  LOP3.LUT R35, R5, UR21, R12, 0x96, !PT ;  /* 0x0000001505237c12 */ /* 0x000fe2000f8e960c */
[----:B------:R-:W-:Y:S01]  /*4c70*/  IMAD.WIDE.U32 R8, R22, -0x326172a9, RZ ;  /* 0xcd9e8d5716087825 */ /* 0x000fe200078e00ff */
[C---:B------:R-:W-:Y:S02]  /*4c80*/  LOP3.LUT R12, R4.reuse, 0xff, RZ, 0xc0, !PT ;  /* 0x000000ff040c7812 */ /* 0x040fe400078ec0ff */
[----:B------:R-:W-:Y:S02]  /*4c90*/  LOP3.LUT R199, R4, 0xffff, RZ, 0xc0, !PT ;  /* 0x0000ffff04c77812 */ /* 0x000fe400078ec0ff */
[--C-:B------:R-:W-:Y:S02]  /*4ca0*/  SHF.R.U32.HI R186, RZ, 0x10, R4.reuse ;  /* 0x00000010ffba7819 */ /* 0x100fe40000011604 */
[----:B------:R-:W-:Y:S01]  /*4cb0*/  SHF.R.U32.HI R13, RZ, 0x18, R4 ;  /* 0x00000018ff0d7819 */ /* 0x000fe20000011604 */
[----:B------:R-:W-:Y:S01]  /*4cc0*/  IMAD.WIDE.U32 R4, R18, -0x326172a9, RZ ;  /* 0xcd9e8d5712047825 */ /* 0x000fe200078e00ff */
[----:B------:R-:W-:-:S02]  /*4cd0*/  FMNMX.FTZ R3, R89, R3, !PT ;  /* 0x0000000359037209 */ /* 0x000fc40007810000 */
[----:B------:R-:W-:Y:S02]  /*4ce0*/  LOP3.LUT R31, R33, UR25, R14, 0x96, !PT ;  /* 0x00000019211f7c12 */ /* 0x000fe4000f8e960e */
[C---:B------:R-:W-:Y:S02]  /*4cf0*/  LOP3.LUT R18, R6.reuse, 0xff, RZ, 0xc0, !PT ;  /* 0x000000ff06127812 */ /* 0x040fe400078ec0ff */
[----:B------:R-:W-:Y:S02]  /*4d00*/  LOP3.LUT R203, R6, 0xffff, RZ, 0xc0, !PT ;  /* 0x0000ffff06cb7812 */ /* 0x000fe400078ec0ff */
[--C-:B------:R-:W-:Y:S02]  /*4d10*/  SHF.R.U32.HI R202, RZ, 0x10, R6.reuse ;  /* 0x00000010ffca7819 */ /* 0x100fe40000011606 */
[----:B------:R-:W-:Y:S02]  /*4d20*/  SHF.R.U32.HI R14, RZ, 0x18, R6 ;  /* 0x00000018ff0e7819 */ /* 0x000fe40000011606 */
[----:B------:R-:W-:-:S02]  /*4d30*/  LOP3.LUT R37, R7, UR21, R8, 0x96, !PT ;  /* 0x0000001507257c12 */ /* 0x000fc4000f8e9608 */
[----:B------:R-:W-:Y:S02]  /*4d40*/  FMNMX.FTZ R6, R100, R101, !PT ;  /* 0x0000006564067209 */ /* 0x000fe40007810000 */
[----:B------:R-:W-:Y:S02]  /*4d50*/  FMNMX.FTZ R7, R50, R3, !PT ;  /* 0x0000000332077209 */ /* 0x000fe40007810000 */
[----:B-1----:R-:W-:Y:S02]  /*4d60*/  FMNMX.FTZ R10, R10, R11, !PT ;  /* 0x0000000b0a0a7209 */ /* 0x002fe40007810000 */
[C---:B------:R-:W-:Y:S02]  /*4d70*/  LOP3.LUT R39, R4.reuse, 0xffff, RZ, 0xc0, !PT ;  /* 0x0000ffff04277812 */ /* 0x040fe400078ec0ff */
[----:B------:R-:W-:Y:S01]  /*4d80*/  LOP3.LUT R40, R4, 0xff, RZ, 0xc0, !PT ;  /* 0x000000ff04287812 */ /* 0x000fe200078ec0ff */
[----:B------:R-:W1:Y:S01]  /*4d90*/  SHFL.BFLY PT, R131, R10, 0x1, 0x1f ;  /* 0x0c201f000a837f89 */ /* 0x000e6200000e0000 */
[----:B------:R-:W-:-:S02]  /*4da0*/  SHF.R.U32.HI R41, RZ, 0x10, R4 ;  /* 0x00000010ff297819 */ /* 0x000fc40000011604 */
[----:B------:R-:W-:Y:S02]  /*4db0*/  SHF.R.U32.HI R43, RZ, 0x18, R4 ;  /* 0x00000018ff2b7819 */ /* 0x000fe40000011604 */
[----:B------:R-:W-:Y:S02]  /*4dc0*/  LOP3.LUT R15, R5, UR21, R16, 0x96, !PT ;  /* 0x00000015050f7c12 */ /* 0x000fe4000f8e9610 */
[----:B------:R-:W-:Y:S02]  /*4dd0*/  FMNMX.FTZ R4, R95, R6, !PT ;  /* 0x000000065f047209 */ /* 0x000fe40007810000 */
[----:B------:R-:W-:Y:S02]  /*4de0*/  FMNMX.FTZ R3, R102, R103, !PT ;  /* 0x0000006766037209 */ /* 0x000fe40007810000 */
[----:B------:R-:W-:Y:S01]  /*4df0*/  FMNMX.FTZ R5, R51, R7, !PT ;  /* 0x0000000733057209 */ /* 0x000fe20007810000 */
[----:B------:R-:W-:Y:S01]  /*4e00*/  IMAD.WIDE.U32 R6, R25, -0x326172a9, RZ ;  /* 0xcd9e8d5719067825 */ /* 0x000fe200078e00ff */
[----:B------:R-:W-:-:S02]  /*4e10*/  LOP3.LUT R167, R9, UR25, R36, 0x96, !PT ;  /* 0x0000001909a77c12 */ /* 0x000fc4000f8e9624 */
[----:B------:R-:W-:Y:S02]  /*4e20*/  FMNMX.FTZ R9, R90, R4, !PT ;  /* 0x000000045a097209 */ /* 0x000fe40007810000 */
[----:B------:R-:W-:Y:S02]  /*4e30*/  FMNMX.FTZ R3, R98, R3, !PT ;  /* 0x0000000362037209 */ /* 0x000fe40007810000 */
[----:B------:R-:W-:Y:S01]  /*4e40*/  FMNMX.FTZ R8, R111, R5, !PT ;  /* 0x000000056f087209 */ /* 0x000fe20007810000 */
[----:B------:R-:W-:Y:S01]  /*4e50*/  IMAD.WIDE.U32 R4, R24, -0x326172a9, RZ ;  /* 0xcd9e8d5718047825 */ /* 0x000fe200078e00ff */
[----:B------:R-:W-:Y:S02]  /*4e60*/  LOP3.LUT R57, R7, UR25, R42, 0x96, !PT ;  /* 0x0000001907397c12 */ /* 0x000fe4000f8e962a */
[----:B------:R-:W-:Y:S02]  /*4e70*/  FMNMX.FTZ R7, R99, R9, !PT ;  /* 0x0000000963077209 */ /* 0x000fe40007810000 */
[----:B------:R-:W-:-:S02]  /*4e80*/  FMNMX.FTZ R3, R91, R3, !PT ;  /* 0x000000035b037209 */ /* 0x000fc40007810000 */
[----:B------:R-:W-:Y:S02]  /*4e90*/  FMNMX.FTZ R8, R116, R8, !PT ;  /* 0x0000000874087209 */ /* 0x000fe40007810000 */
[----:B------:R-:W-:Y:S02]  /*4ea0*/  FMNMX.FTZ R7, R85, R7, !PT ;  /* 0x0000000755077209 */ /* 0x000fe40007810000 */
[----:B------:R-:W-:Y:S02]  /*4eb0*/  FMNMX.FTZ R3, R86, R3, !PT ;  /* 0x0000000356037209 */ /* 0x000fe40007810000 */
[----:B------:R-:W-:Y:S02]  /*4ec0*/  FMNMX.FTZ R8, R118, R8, !PT ;  /* 0x0000000876087209 */ /* 0x000fe40007810000 */
[C---:B------:R-:W-:Y:S02]  /*4ed0*/  LOP3.LUT R69, R4.reuse, 0xffff, RZ, 0xc0, !PT ;  /* 0x0000ffff04457812 */ /* 0x040fe400078ec0ff */
[----:B------:R-:W-:-:S02]  /*4ee0*/  LOP3.LUT R105, R4, 0xff, RZ, 0xc0, !PT ;  /* 0x000000ff04697812 */ /* 0x000fc400078ec0ff */
[--C-:B------:R-:W-:Y:S02]  /*4ef0*/  SHF.R.U32.HI R71, RZ, 0x10, R4.reuse ;  /* 0x00000010ff477819 */ /* 0x100fe40000011604 */
[----:B------:R-:W-:Y:S02]  /*4f00*/  SHF.R.U32.HI R106, RZ, 0x18, R4 ;  /* 0x00000018ff6a7819 */ /* 0x000fe40000011604 */
[----:B------:R-:W-:Y:S02]  /*4f10*/  LOP3.LUT R53, R5, UR21, R6, 0x96, !PT ;  /* 0x0000001505357c12 */ /* 0x000fe4000f8e9606 */
        /* <DEDUP_REMOVED lines=10> */
[----:B------:R-:W-:Y:S01]  /*4fc0*/  FMNMX.FTZ R3, R84, R3, !PT ;  /* 0x0000000354037209 */ /* 0x000fe20007810000 */
[----:B------:R-:W-:Y:S01]  /*4fd0*/  FMUL.FTZ R6, R131, UR41 ;  /* 0x0000002983067c20 */ /* 0x000fe20008410000 */
[----:B------:R-:W-:Y:S02]  /*4fe0*/  FMNMX.FTZ R5, R125, R5, !PT ;  /* 0x000000057d057209 */ /* 0x000fe40007810000 */
[----:B------:R-:W-:Y:S02]  /*4ff0*/  FMNMX.FTZ R10, R217, R10, !PT ;  /* 0x0000000ad90a7209 */ /* 0x000fe40007810000 */
[----:B------:R-:W-:Y:S02]  /*5000*/  FMNMX.FTZ R3, R179, R3, !PT ;  /* 0x00000003b3037209 */ /* 0x000fe40007810000 */
[----:B------:R-:W-:Y:S01]  /*5010*/  FMNMX.FTZ R130, R124, R5, !PT ;  /* 0x000000057c827209 */ /* 0x000fe20007810000 */
[----:B------:R-:W-:Y:S01]  /*5020*/  IMAD.WIDE.U32 R4, R23, -0x2daee0ad, RZ ;  /* 0xd2511f5317047825 */ /* 0x000fe200078e00ff */
        /* <DEDUP_REMOVED lines=11> */
[----:B------:R-:W-:Y:S01]  /*50e0*/  ISETP.LE.U32.AND P4, PT, R12, UR12, PT ;  /* 0x0000000c0c007c0c */ /* 0x000fe2000bf83070 */
[----:B------:R-:W2:Y:S01]  /*50f0*/  SHFL.BFLY PT, R11, R10, 0x2, 0x1f ;  /* 0x0c401f000a0b7f89 */ /* 0x000ea200000e0000 */
[----:B------:R-:W-:Y:S02]  /*5100*/  FMNMX.FTZ R3, R242, R3, !PT ;  /* 0x00000003f2037209 */ /* 0x000fe40007810000 */
[----:B------:R-:W-:-:S02]  /*5110*/  FSETP.NEU.FTZ.AND P2, PT, R131, -INF , PT ;  /* 0xff8000008300780b */ /* 0x000fc40003f5d000 */
[----:B------:R-:W-:Y:S02]  /*5120*/  FMNMX.FTZ R3, R241, R3, !PT ;  /* 0x00000003f1037209 */ /* 0x000fe40007810000 */
[----:B-1----:R-:W-:Y:S02]  /*5130*/  FMNMX.FTZ R130, R130, R7, !PT ;  /* 0x0000000782827209 */ /* 0x002fe40007810000 */
[----:B------:R-:W-:Y:S01]  /*5140*/  FSEL R17, R6, RZ, P2 ;  /* 0x000000ff06117208 */ /* 0x000fe20001000000 */
[----:B------:R-:W1:Y:S01]  /*5150*/  SHFL.BFLY PT, R128, R3, 0x2, 0x1f ;  /* 0x0c401f0003807f89 */ /* 0x000e6200000e0000 */
[----:B------:R-:W-:Y:S02]  /*5160*/  LOP3.LUT R33, R5, UR33, R30, 0x96, !PT ;  /* 0x0000002105217c12 */ /* 0x000fe4000f8e961e */
[----:B------:R-:W-:Y:S01]  /*5170*/  LOP3.LUT R79, R4, 0xffff, RZ, 0xc0, !PT ;  /* 0x0000ffff044f7812 */ /* 0x000fe200078ec0ff */
[----:B------:R-:W3:Y:S01]  /*5180*/  SHFL.BFLY PT, R12, R130, 0x1, 0x1f ;  /* 0x0c201f00820c7f89 */ /* 0x000ee200000e0000 */
[--C-:B------:R-:W-:Y:S01]  /*5190*/  FFMA.FTZ R8, R92, UR41, -R17.reuse ;  /* 0x000000295c087c23 */ /* 0x100fe20008010811 */
[--C-:B------:R-:W-:Y:S01]  /*51a0*/  FFMA.FTZ R5, R62, UR41, -R17.reuse ;  /* 0x000000293e057c23 */ /* 0x100fe20008010811 */
[----:B------:R-:W-:Y:S01]  /*51b0*/  LOP3.LUT R72, R4, 0xff, RZ, 0xc0, !PT ;  /* 0x000000ff04487812 */ /* 0x000fe200078ec0ff */
[----:B------:R-:W-:Y:S01]  /*51c0*/  FFMA.FTZ R6, R60, UR41, -R17 ;  /* 0x000000293c067c23 */ /* 0x000fe20008010811 */
[----:B------:R4:W-:Y:S01]  /*51d0*/  MUFU.EX2 R159, R8 ;  /* 0x00000008009f7308 */ /* 0x0009e20000000800 */
[----:B------:R-:W-:-:S02]  /*51e0*/  SHF.R.U32.HI R138, RZ, 0x10, R4 ;  /* 0x00000010ff8a7819 */ /* 0x000fc40000011604 */
[----:B------:R-:W-:Y:S02]  /*51f0*/  SHF.R.U32.HI R110, RZ, 0x18, R4 ;  /* 0x00000018ff6e7819 */ /* 0x000fe40000011604 */
[----:B--2---:R-:W-:Y:S02]  /*5200*/  FMNMX.FTZ R10, R10, R11, !PT ;  /* 0x0000000b0a0a7209 */ /* 0x004fe40007810000 */
[----:B------:R-:W-:Y:S01]  /*5210*/  ISETP.LE.U32.AND P1, PT, R13, UR12, PT ;  /* 0x0000000c0d007c0c */ /* 0x000fe2000bf23070 */
[----:B------:R2:W-:Y:S01]  /*5220*/  MUFU.EX2 R155, R5 ;  /* 0x00000005009b7308 */ /* 0x0005e20000000800 */
[----:B------:R-:W-:Y:S01]  /*5230*/  ISETP.LE.U32.AND P2, PT, R14, UR12, PT ;  /* 0x0000000c0e007c0c */ /* 0x000fe2000bf43070 */
[----:B------:R-:W2:Y:S01]  /*5240*/  SHFL.BFLY PT, R129, R10, 0x1, 0x1f ;  /* 0x0c201f000a817f89 */ /* 0x000ea200000e0000 */
[----:B------:R-:W-:Y:S02]  /*5250*/  ISETP.LE.U32.AND P3, PT, R18, UR12, PT ;  /* 0x0000000c12007c0c */ /* 0x000fe4000bf63070 */
[----:B-1----:R-:W-:Y:S01]  /*5260*/  FMNMX.FTZ R128, R3, R128, !PT ;  /* 0x0000008003807209 */ /* 0x002fe20007810000 */
[----:B------:R-:W-:Y:S01]  /*5270*/  FFMA.FTZ R3, R48, UR41, -R17 ;  /* 0x0000002930037c23 */ /* 0x000fe20008010811 */
[----:B----4-:R-:W-:Y:S01]  /*5280*/  IMAD.WIDE.U32 R8, R27, -0x2daee0ad, RZ ;  /* 0xd2511f531b087825 */ /* 0x010fe200078e00ff */
[----:B------:R1:W4:Y:S01]  /*5290*/  MUFU.EX2 R158, R6 ;  /* 0x00000006009e7308 */ /* 0x0003220000000800 */
[----:B---3--:R-:W-:-:S03]  /*52a0*/  FMNMX.FTZ R130, R130, R12, !PT ;  /* 0x0000000c82827209 */ /* 0x008fc60007810000 */
[----:B------:R-:W-:Y:S02]  /*52b0*/  LOP3.LUT R13, R9, UR33, R44, 0x96, !PT ;  /* 0x00000021090d7c12 */ /* 0x000fe4000f8e962c */
[----:B------:R-:W-:Y:S01]  /*52c0*/  LOP3.LUT R27, R8, 0xffff, RZ, 0xc0, !PT ;  /* 0x0000ffff081b7812 */ /* 0x000fe200078ec0ff */
[----:B--2---:R-:W-:Y:S01]  /*52d0*/  IMAD.WIDE.U32 R4, R20, -0x326172a9, RZ ;  /* 0xcd9e8d5714047825 */ /* 0x004fe200078e00ff */
[----:B------:R-:W2:Y:S01]  /*52e0*/  SHFL.BFLY PT, R9, R128, 0x1, 0x1f ;  /* 0x0c201f0080097f89 */ /* 0x000ea200000e0000 */
[----:B------:R3:W-:Y:S01]  /*52f0*/  MUFU.EX2 R162, R3 ;  /* 0x0000000300a27308 */ /* 0x0007e20000000800 */
[----:B------:R-:W-:Y:S02]  /*5300*/  FSETP.NEU.FTZ.AND P5, PT, R130, -INF , PT ;  /* 0xff8000008200780b */ /* 0x000fe40003fbd000 */
[C---:B------:R-:W-:Y:S02]  /*5310*/  LOP3.LUT R73, R4.reuse, 0xff, RZ, 0xc0, !PT ;  /* 0x000000ff04497812 */ /* 0x040fe400078ec0ff */
[----:B------:R-:W-:-:S02]  /*5320*/  LOP3.LUT R170, R4, 0xffff, RZ, 0xc0, !PT ;  /* 0x0000ffff04aa7812 */ /* 0x000fc400078ec0ff */
[--C-:B------:R-:W-:Y:S01]  /*5330*/  SHF.R.U32.HI R174, RZ, 0x10, R4.reuse ;  /* 0x00000010ffae7819 */ /* 0x100fe20000011604 */
[--C-:B-1----:R-:W-:Y:S01]  /*5340*/  FFMA.FTZ R6, R61, UR41, -R17.reuse ;  /* 0x000000293d067c23 */ /* 0x102fe20008010811 */
[----:B------:R-:W-:Y:S01]  /*5350*/  SHF.R.U32.HI R169, RZ, 0x18, R4 ;  /* 0x00000018ffa97819 */ /* 0x000fe20000011604 */
[----:B------:R-:W-:Y:S01]  /*5360*/  FFMA.FTZ R4, R52, UR41, -R17 ;  /* 0x0000002934047c23 */ /* 0x000fe20008010811 */
[----:B------:R-:W-:Y:S01]  /*5370*/  LOP3.LUT R36, R5, UR21, R28, 0x96, !PT ;  /* 0x0000001505247c12 */ /* 0x000fe2000f8e961c */
[----:B------:R1:W-:Y:S01]  /*5380*/  MUFU.EX2 R156, R6 ;  /* 0x00000006009c7308 */ /* 0x0003e20000000800 */
[----:B------:R-:W-:Y:S01]  /*5390*/  FMNMX.FTZ R129, R10, R129, !PT ;  /* 0x000000810a817209 */ /* 0x000fe20007810000 */
[----:B------:R-:W-:Y:S01]  /*53a0*/  IMAD.MOV.U32 R52, RZ, RZ, R106 ;  /* 0x000000ffff347224 */ /* 0x000fe200078e006a */
[----:B------:R-:W-:Y:S01]  /*53b0*/  LOP3.LUT R30, R8, 0xff, RZ, 0xc0, !PT ;  /* 0x000000ff081e7812 */ /* 0x000fe200078ec0ff */
[----:B---3--:R-:W-:Y:S01]  /*53c0*/  FMUL.FTZ R3, R130, UR41 ;  /* 0x0000002982037c20 */ /* 0x008fe20008410000 */
[----:B------:R-:W-:-:S03]  /*53d0*/  FSETP.NEU.FTZ.AND P6, PT, R129, -INF , PT ;  /* 0xff8000008100780b */ /* 0x000fc60003fdd000 */
[----:B------:R3:W-:Y:S01]  /*53e0*/  MUFU.EX2 R157, R4 ;  /* 0x00000004009d7308 */ /* 0x0007e20000000800 */
[----:B------:R-:W-:Y:S02]  /*53f0*/  SHF.R.U32.HI R28, RZ, 0x10, R8 ;  /* 0x00000010ff1c7819 */ /* 0x000fe40000011608 */
[----:B------:R-:W-:Y:S02]  /*5400*/  FSEL R16, R3, RZ, P5 ;  /* 0x000000ff03107208 */ /* 0x000fe40002800000 */
[----:B--2---:R-:W-:Y:S02]  /*5410*/  FMNMX.FTZ R128, R128, R9, !PT ;  /* 0x0000000980807209 */ /* 0x004fe40007810000 */
[----:B------:R-:W-:Y:S01]  /*5420*/  SHF.R.U32.HI R10, RZ, 0x18, R13 ;  /* 0x00000018ff0a7819 */ /* 0x000fe2000001160d */
[----:B------:R-:W-:Y:S01]  /*5430*/  FFMA.FTZ R3, R96, UR41, -R16 ;  /* 0x0000002960037c23 */ /* 0x000fe20008010810 */
[----:B-1----:R-:W-:Y:S01]  /*5440*/  IMAD.WIDE.U32 R6, R29, -0x2daee0ad, RZ ;  /* 0xd2511f531d067825 */ /* 0x002fe200078e00ff */
[----:B------:R-:W-:-:S02]  /*5450*/  FSETP.NEU.FTZ.AND P5, PT, R128, -INF , PT ;  /* 0xff8000008000780b */ /* 0x000fc40003fbd000 */
[----:B------:R1:W-:Y:S01]  /*5460*/  MUFU.EX2 R148, R3 ;  /* 0x0000000300947308 */ /* 0x0003e20000000800 */
[----:B------:R-:W-:Y:S01]  /*5470*/  SHF.R.U32.HI R29, RZ, 0x18, R8 ;  /* 0x00000018ff1d7819 */ /* 0x000fe20000011608 */
[----:B------:R-:W-:Y:S01]  /*5480*/  IMAD.MOV.U32 R96, RZ, RZ, R104 ;  /* 0x000000ffff607224 */ /* 0x000fe200078e0068 */
[C---:B------:R-:W-:Y:S01]  /*5490*/  LOP3.LUT R223, R6.reuse, 0xff, RZ, 0xc0, !PT ;  /* 0x000000ff06df7812 */ /* 0x040fe200078ec0ff */
[--C-:B---3--:R-:W-:Y:S01]  /*54a0*/  FFMA.FTZ R4, R63, UR41, -R17.reuse ;  /* 0x000000293f047c23 */ /* 0x108fe20008010811 */
[----:B------:R-:W-:Y:S02]  /*54b0*/  LOP3.LUT R132, R6, 0xffff, RZ, 0xc0, !PT ;  /* 0x0000ffff06847812 */ /* 0x000fe400078ec0ff */
[--C-:B------:R-:W-:Y:S01]  /*54c0*/  SHF.R.U32.HI R56, RZ, 0x10, R6.reuse ;  /* 0x00000010ff387819 */ /* 0x100fe20000011606 */
[----:B------:R2:W-:Y:S01]  /*54d0*/  MUFU.EX2 R160, R4 ;  /* 0x0000000400a07308 */ /* 0x0005e20000000800 */
[----:B------:R-:W-:Y:S01]  /*54e0*/  SHF.R.U32.HI R222, RZ, 0x18, R6 ;  /* 0x00000018ffde7819 */ /* 0x000fe20000011606 */
[----:B------:R-:W-:Y:S01]  /*54f0*/  FFMA.FTZ R6, R49, UR41, -R17 ;  /* 0x0000002931067c23 */ /* 0x000fe20008010811 */
[----:B------:R-:W-:-:S02]  /*5500*/  LOP3.LUT R38, R7, UR33, R26, 0x96, !PT ;  /* 0x0000002107267c12 */ /* 0x000fc4000f8e961a */
[----:B------:R-:W-:Y:S02]  /*5510*/  SHF.R.U32.HI R8, RZ, 0x8, R39 ;  /* 0x00000008ff087819 */ /* 0x000fe40000011627 */
[----:B------:R-:W-:Y:S01]  /*5520*/  LOP3.LUT R9, R41, 0xff, RZ, 0xc0, !PT ;  /* 0x000000ff29097812 */ /* 0x000fe200078ec0ff */
[----:B-1----:R-:W-:Y:S01]  /*5530*/  FFMA.FTZ R3, R97, UR41, -R16 ;  /* 0x0000002961037c23 */ /* 0x002fe20008010810 */
[----:B------:R1:W-:Y:S01]  /*5540*/  MUFU.EX2 R164, R6 ;  /* 0x0000000600a47308 */ /* 0x0003e20000000800 */
[----:B------:R-:W-:Y:S02]  /*5550*/  IMAD.MOV.U32 R97, RZ, RZ, R56 ;  /* 0x000000ffff617224 */ /* 0x000fe400078e0038 */
[----:B------:R-:W-:Y:S01]  /*5560*/  IMAD.MOV.U32 R56, RZ, RZ, R188 ;  /* 0x000000ffff387224 */ /* 0x000fe200078e00bc */
[----:B------:R-:W-:Y:S01]  /*5570*/  LEA R188, R0, UR4, 0x1 ;  /* 0x0000000400bc7c11 */ /* 0x000fe2000f8e08ff */
[----:B--2---:R-:W-:-:S03]  /*5580*/  IMAD.WIDE.U32 R4, R19, -0x326172a9, RZ ;  /* 0xcd9e8d5713047825 */ /* 0x004fc600078e00ff */
[----:B------:R2:W3:Y:S01]  /*5590*/  MUFU.EX2 R145, R3 ;  /* 0x0000000300917308 */ /* 0x0004e20000000800 */
[C---:B------:R-:W-:Y:S02]  /*55a0*/  LOP3.LUT R11, R4.reuse, 0xffff, RZ, 0xc0, !PT ;  /* 0x0000ffff040b7812 */ /* 0x040fe400078ec0ff */
[----:B------:R-:W-:Y:S02]  /*55b0*/  LOP3.LUT R26, R4, 0xff, RZ, 0xc0, !PT ;  /* 0x000000ff041a7812 */ /* 0x000fe400078ec0ff */
[--C-:B------:R-:W-:Y:S01]  /*55c0*/  SHF.R.U32.HI R20, RZ, 0x10, R4.reuse ;  /* 0x00000010ff147819 */ /* 0x100fe20000011604 */
[----:B-1----:R-:W-:Y:S01]  /*55d0*/  IMAD.WIDE.U32 R6, R31, -0x2daee0ad, RZ ;  /* 0xd2511f531f067825 */ /* 0x002fe200078e00ff */
[----:B------:R-:W-:-:S03]  /*55e0*/  SHF.R.U32.HI R23, RZ, 0x18, R4 ;  /* 0x00000018ff177819 */ /* 0x000fc60000011604 */
[----:B------:R-:W-:Y:S01]  /*55f0*/  FMUL.FTZ R4, R129, UR41 ;  /* 0x0000002981047c20 */ /* 0x000fe20008410000 */
[----:B------:R-:W-:Y:S01]  /*5600*/  LOP3.LUT R12, R5, UR21, R32, 0x96, !PT ;  /* 0x00000015050c7c12 */ /* 0x000fe2000f8e9620 */
[----:B------:R-:W-:Y:S01]  /*5610*/  FFMA.FTZ R5, R93, UR41, -R16 ;  /* 0x000000295d057c23 */ /* 0x000fe20008010810 */
[----:B------:R-:W-:Y:S01]  /*5620*/  LOP3.LUT R14, R7, UR33, R34, 0x96, !PT ;  /* 0x00000021070e7c12 */ /* 0x000fe2000f8e9622 */
[----:B------:R-:W-:Y:S01]  /*5630*/  IMAD.MOV.U32 R93, RZ, RZ, R57 ;  /* 0x000000ffff5d7224 */ /* 0x000fe200078e0039 */
[----:B------:R-:W-:Y:S01]  /*5640*/  FSEL R19, R4, RZ, P6 ;  /* 0x000000ff04137208 */ /* 0x000fe20003000000 */
[----:B------:R1:W-:Y:S01]  /*5650*/  MUFU.EX2 R146, R5 ;  /* 0x0000000500927308 */ /* 0x0003e20000000800 */
[----:B--2---:R-:W-:Y:S02]  /*5660*/  LOP3.LUT R3, R35, 0xff, RZ, 0xc0, !PT ;  /* 0x000000ff23037812 */ /* 0x004fe400078ec0ff */
[----:B------:R-:W-:Y:S01]  /*5670*/  LOP3.LUT R21, R6, 0xffff, RZ, 0xc0, !PT ;  /* 0x0000ffff06157812 */ /* 0x000fe200078ec0ff */
[----:B------:R-:W-:Y:S01]  /*5680*/  FMUL.FTZ R7, R128, UR41 ;  /* 0x0000002980077c20 */ /* 0x000fe20008410000 */
[----:B------:R-:W-:Y:S01]  /*5690*/  ISETP.LE.U32.AND P6, PT, R3, UR12, PT ;  /* 0x0000000c03007c0c */ /* 0x000fe2000bfc3070 */
[----:B------:R-:W-:Y:S01]  /*56a0*/  FFMA.FTZ R3, R94, UR41, -R16 ;  /* 0x000000295e037c23 */ /* 0x000fe20008010810 */
[----:B------:R-:W-:Y:S01]  /*56b0*/  LOP3.LUT R25, R6, 0xff, RZ, 0xc0, !PT ;  /* 0x000000ff06197812 */ /* 0x000fe200078ec0ff */
[----:B------:R-:W-:Y:S01]  /*56c0*/  IMAD.MOV.U32 R94, RZ, RZ, R69 ;  /* 0x000000ffff5e7224 */ /* 0x000fe200078e0045 */
[--C-:B------:R-:W-:Y:S01]  /*56d0*/  SHF.R.U32.HI R24, RZ, 0x10, R6.reuse ;  /* 0x00000010ff187819 */ /* 0x100fe20000011606 */
[----:B------:R2:W3:Y:S01]  /*56e0*/  MUFU.EX2 R149, R3 ;  /* 0x0000000300957308 */ /* 0x0004e20000000800 */
[----:B------:R-:W-:-:S02]  /*56f0*/  SHF.R.U32.HI R22, RZ, 0x18, R6 ;  /* 0x00000018ff167819 */ /* 0x000fc40000011606 */
[----:B------:R-:W-:Y:S02]  /*5700*/  SHF.R.U32.HI R6, RZ, 0x18, R35 ;  /* 0x00000018ff067819 */ /* 0x000fe40000011623 */
[----:B------:R-:W-:Y:S02]  /*5710*/  SHF.R.U32.HI R4, RZ, 0x10, R15 ;  /* 0x00000010ff047819 */ /* 0x000fe4000001160f */
[----:B------:R-:W-:Y:S01]  /*5720*/  FSEL R18, R7, RZ, P5 ;  /* 0x000000ff07127208 */ /* 0x000fe20002800000 */
[----:B-1----:R-:W-:Y:S01]  /*5730*/  FFMA.FTZ R5, R88, UR41, -R16 ;  /* 0x0000002958057c23 */ /* 0x002fe20008010810 */
[----:B------:R-:W-:Y:S01]  /*5740*/  ISETP.LE.U32.AND P5, PT, R6, UR12, PT ;  /* 0x0000000c06007c0c */ /* 0x000fe2000bfa3070 */
[----:B------:R-:W-:Y:S01]  /*5750*/  IMAD.MOV.U32 R88, RZ, RZ, R71 ;  /* 0x000000ffff587224 */ /* 0x000fe200078e0047 */
[----:B------:R-:W-:Y:S01]  /*5760*/  SHF.R.U32.HI R7, RZ, 0x18, R15 ;  /* 0x00000018ff077819 */ /* 0x000fe2000001160f */
[----:B------:R1:W-:Y:S01]  /*5770*/  MUFU.EX2 R147, R5 ;  /* 0x0000000500937308 */ /* 0x0003e20000000800 */
[----:B------:R-:W-:-:S02]  /*5780*/  PRMT R34, R40, 0x5410, R8 ;  /* 0x0000541028227816 */ /* 0x000fc40000000008 */
[C---:B------:R-:W-:Y:S02]  /*5790*/  LOP3.LUT R8, R15.reuse, 0xff, RZ, 0xc0, !PT ;  /* 0x000000ff0f087812 */ /* 0x040fe400078ec0ff */
[----:B--2---:R-:W-:Y:S01]  /*57a0*/  LOP3.LUT R3, R15, 0xffff, RZ, 0xc0, !PT ;  /* 0x0000ffff0f037812 */ /* 0x004fe200078ec0ff */
[----:B------:R-:W-:Y:S01]  /*57b0*/  IMAD.U32 R15, RZ, RZ, UR12 ;  /* 0x0000000cff0f7e24 */ /* 0x000fe2000f8e00ff */
[----:B------:R-:W-:Y:S02]  /*57c0*/  PRMT R32, R9, 0x5410, R43 ;  /* 0x0000541009207816 */ /* 0x000fe4000000002b */
[----:B------:R-:W-:Y:S02]  /*57d0*/  SHF.R.U32.HI R6, RZ, 0x8, R3 ;  /* 0x00000008ff067819 */ /* 0x000fe40000011603 */
[----:B------:R-:W-:Y:S01]  /*57e0*/  LOP3.LUT R3, R4, 0xff, RZ, 0xc0, !PT ;  /* 0x000000ff04037812 */ /* 0x000fe200078ec0ff */
[----:B------:R-:W-:Y:S01]  /*57f0*/  FFMA.FTZ R4, R89, UR41, -R16 ;  /* 0x0000002959047c23 */ /* 0x000fe20008010810 */
[----:B------:R-:W-:-:S02]  /*5800*/  PRMT R31, R8, 0x5410, R6 ;  /* 0x00005410081f7816 */ /* 0x000fc40000000006 */
[----:B------:R-:W-:Y:S01]  /*5810*/  LOP3.LUT R6, R28, 0xff, RZ, 0xc0, !PT ;  /* 0x000000ff1c067812 */ /* 0x000fe200078ec0ff */
[----:B------:R2:W3:Y:S01]  /*5820*/  MUFU.EX2 R151, R4 ;  /* 0x0000000400977308 */ /* 0x0004e20000000800 */
[----:B-1----:R-:W-:Y:S02]  /*5830*/  SHF.R.U32.HI R5, RZ, 0x8, R27 ;  /* 0x00000008ff057819 */ /* 0x002fe4000001161b */
[----:B------:R-:W-:Y:S02]  /*5840*/  PRMT R27, R3, 0x5410, R7 ;  /* 0x00005410031b7816 */ /* 0x000fe40000000007 */
[----:B------:R-:W-:Y:S01]  /*5850*/  LOP3.LUT R3, R20, 0xff, RZ, 0xc0, !PT ;  /* 0x000000ff14037812 */ /* 0x000fe200078ec0ff */
[----:B------:R-:W-:Y:S01]  /*5860*/  IMAD.MOV.U32 R20, RZ, RZ, R105 ;  /* 0x000000ffff147224 */ /* 0x000fe200078e0069 */
[----:B------:R-:W-:Y:S01]  /*5870*/  PRMT R29, R6, 0x5410, R29 ;  /* 0x00005410061d7816 */ /* 0x000fe2000000001d */
[----:B------:R-:W-:Y:S01]  /*5880*/  LDSM.16.MT88.4 R104, [R188+0x9400] ;  /* 0x00940000bc68783b */ /* 0x000fe20000004200 */
[----:B------:R-:W-:-:S02]  /*5890*/  PRMT R23, R3, 0x5410, R23 ;  /* 0x0000541003177816 */ /* 0x000fc40000000017 */
[----:B------:R-:W-:Y:S01]  /*58a0*/  LOP3.LUT R3, R24, 0xff, RZ, 0xc0, !PT ;  /* 0x000000ff18037812 */ /* 0x000fe200078ec0ff */
[----:B------:R-:W-:Y:S01]  /*58b0*/  IMAD.MOV.U32 R24, RZ, RZ, R52 ;  /* 0x000000ffff187224 */ /* 0x000fe200078e0034 */
[----:B----4-:R-:W-:Y:S02]  /*58c0*/  F2FP.BF16.F32.PACK_AB R6, R155, R158 ;  /* 0x0000009e9b06723e */ /* 0x010fe400000010ff */
[----:B------:R-:W-:Y:S02]  /*58d0*/  PRMT R22, R3, 0x5410, R22 ;  /* 0x0000541003167816 */ /* 0x000fe40000000016 */
[----:B--2---:R-:W-:Y:S02]  /*58e0*/  SHF.R.U32.HI R4, RZ, 0x8, R11 ;  /* 0x00000008ff047819 */ /* 0x004fe4000001160b */
[----:B------:R-:W-:Y:S02]  /*58f0*/  LOP3.LUT R3, R35, 0xffff, RZ, 0xc0, !PT ;  /* 0x0000ffff23037812 */ /* 0x000fe400078ec0ff */
[----:B------:R-:W-:-:S02]  /*5900*/  PRMT R26, R26, 0x5410, R4 ;  /* 0x000054101a1a7816 */ /* 0x000fc40000000004 */
[----:B------:R-:W-:Y:S02]  /*5910*/  SHF.R.U32.HI R4, RZ, 0x8, R21 ;  /* 0x00000008ff047819 */ /* 0x000fe40000011615 */
[----:B------:R-:W-:Y:S01]  /*5920*/  PRMT R30, R30, 0x5410, R5 ;  /* 0x000054101e1e7816 */ /* 0x000fe20000000005 */
[----:B------:R-:W-:Y:S01]  /*5930*/  FFMA.FTZ R5, R50, UR41, -R16 ;  /* 0x0000002932057c23 */ /* 0x000fe20008010810 */
[----:B------:R-:W-:Y:S01]  /*5940*/  PRMT R25, R25, 0x5410, R4 ;  /* 0x0000541019197816 */ /* 0x000fe20000000004 */
[----:B------:R-:W-:Y:S01]  /*5950*/  FFMA.FTZ R4, R95, UR41, -R19 ;  /* 0x000000295f047c23 */ /* 0x000fe20008010813 */
[C---:B------:R-:W-:Y:S01]  /*5960*/  PRMT R47, R6.reuse, 0x7610, R47 ;  /* 0x00007610062f7816 */ /* 0x040fe2000000002f */
[----:B------:R1:W-:Y:S01]  /*5970*/  MUFU.EX2 R150, R5 ;  /* 0x0000000500967308 */ /* 0x0003e20000000800 */
[----:B------:R-:W-:Y:S02]  /*5980*/  PRMT R45, R6, 0x7632, R45 ;  /* 0x00007632062d7816 */ /* 0x000fe4000000002d */
[----:B------:R-:W-:Y:S01]  /*5990*/  SHF.R.U32.HI R6, RZ, 0x8, R3 ;  /* 0x00000008ff067819 */ /* 0x000fe20000011603 */
[----:B------:R-:W-:Y:S01]  /*59a0*/  @!P6 HFMA2.BF16_V2 R65, -RZ.H0_H0, RZ.H0_H0, -R47.H0_H0 ;  /* 0x200000ffff41e231 */ /* 0x000fe2000034092f */
[----:B------:R-:W-:-:S02]  /*59b0*/  LOP3.LUT R3, R13, 0xffff, RZ, 0xc0, !PT ;  /* 0x0000ffff0d037812 */ /* 0x000fc400078ec0ff */
[----:B------:R-:W-:Y:S01]  /*59c0*/  LOP3.LUT R8, R12, 0xffff, RZ, 0xc0, !PT ;  /* 0x0000ffff0c087812 */ /* 0x000fe200078ec0ff */
[----:B------:R2:W-:Y:S01]  /*59d0*/  MUFU.EX2 R139, R4 ;  /* 0x00000004008b7308 */ /* 0x0005e20000000800 */
[----:B------:R-:W-:Y:S02]  /*59e0*/  LOP3.LUT R7, R6, 0xffff, RZ, 0xc0, !PT ;  /* 0x0000ffff06077812 */ /* 0x000fe400078ec0ff */
[----:B------:R-:W-:Y:S02]  /*59f0*/  LOP3.LUT R11, R13, 0xff, RZ, 0xc0, !PT ;  /* 0x000000ff0d0b7812 */ /* 0x000fe400078ec0ff */
[----:B------:R-:W-:Y:S02]  /*5a00*/  SHF.R.U32.HI R6, RZ, 0x8, R3 ;  /* 0x00000008ff067819 */ /* 0x000fe40000011603 */
[----:B------:R-:W-:Y:S01]  /*5a10*/  LOP3.LUT R9, R12, 0xff, RZ, 0xc0, !PT ;  /* 0x000000ff0c097812 */ /* 0x000fe200078ec0ff */
[----:B-1----:R-:W-:Y:S01]  /*5a20*/  FFMA.FTZ R5, R51, UR41, -R16 ;  /* 0x0000002933057c23 */ /* 0x002fe20008010810 */
[----:B------:R-:W-:-:S02]  /*5a30*/  SHF.R.U32.HI R3, RZ, 0x8, R8 ;  /* 0x00000008ff037819 */ /* 0x000fc40000011608 */
[----:B------:R-:W-:Y:S01]  /*5a40*/  PRMT R11, R11, 0x5410, R6 ;  /* 0x000054100b0b7816 */ /* 0x000fe20000000006 */
[----:B------:R1:W4:Y:S01]  /*5a50*/  MUFU.EX2 R154, R5 ;  /* 0x00000005009a7308 */ /* 0x0003220000000800 */
[----:B------:R-:W-:Y:S02]  /*5a60*/  LOP3.LUT R8, R14, 0xff, RZ, 0xc0, !PT ;  /* 0x000000ff0e087812 */ /* 0x000fe400078ec0ff */
[----:B------:R-:W-:Y:S02]  /*5a70*/  PRMT R64, R47, 0x5410, R45 ;  /* 0x000054102f407816 */ /* 0x000fe4000000002d */
[----:B--2---:R-:W-:Y:S02]  /*5a80*/  SHF.R.U32.HI R4, RZ, 0x10, R13 ;  /* 0x00000010ff047819 */ /* 0x004fe4000001160d */
[----:B------:R-:W-:Y:S02]  /*5a90*/  PRMT R13, R9, 0x5410, R3 ;  /* 0x00005410090d7816 */ /* 0x000fe40000000003 */
[----:B------:R-:W-:-:S02]  /*5aa0*/  LOP3.LUT R4, R4, 0xff, RZ, 0xc0, !PT ;  /* 0x000000ff04047812 */ /* 0x000fc400078ec0ff */
[----:B------:R-:W-:Y:S02]  /*5ab0*/  LOP3.LUT R3, R14, 0xffff, RZ, 0xc0, !PT ;  /* 0x0000ffff0e037812 */ /* 0x000fe400078ec0ff */
[----:B------:R-:W-:Y:S02]  /*5ac0*/  PRMT R10, R4, 0x5410, R10 ;  /* 0x00005410040a7816 */ /* 0x000fe4000000000a */
[----:B------:R-:W-:Y:S01]  /*5ad0*/  SHF.R.U32.HI R4, RZ, 0x10, R12 ;  /* 0x00000010ff047819 */ /* 0x000fe2000001160c */
[----:B-1----:R-:W-:Y:S01]  /*5ae0*/  FFMA.FTZ R5, R90, UR41, -R19 ;  /* 0x000000295a057c23 */ /* 0x002fe20008010813 */
[----:B------:R-:W-:Y:S01]  /*5af0*/  SHF.R.U32.HI R3, RZ, 0x8, R3 ;  /* 0x00000008ff037819 */ /* 0x000fe20000011603 */
[----:B------:R-:W-:Y:S01]  /*5b00*/  IMAD.MOV.U32 R90, RZ, RZ, R58 ;  /* 0x000000ffff5a7224 */ /* 0x000fe200078e003a */
[----:B------:R-:W-:Y:S01]  /*5b10*/  LOP3.LUT R6, R4, 0xff, RZ, 0xc0, !PT ;  /* 0x000000ff04067812 */ /* 0x000fe200078ec0ff */
[----:B------:R-:W-:Y:S01]  /*5b20*/  FFMA.FTZ R4, R98, UR41, -R18 ;  /* 0x0000002962047c23 */ /* 0x000fe20008010812 */
[----:B------:R1:W-:Y:S01]  /*5b30*/  MUFU.EX2 R140, R5 ;  /* 0x00000005008c7308 */ /* 0x0003e20000000800 */
[----:B------:R-:W-:Y:S01]  /*5b40*/  PRMT R8, R8, 0x5410, R3 ;  /* 0x0000541008087816 */ /* 0x000fe20000000003 */
[----:B------:R-:W-:Y:S01]  /*5b50*/  IMAD.MOV.U32 R98, RZ, RZ, R112 ;  /* 0x000000ffff627224 */ /* 0x000fe200078e0070 */
[----:B---3--:R-:W-:-:S02]  /*5b60*/  F2FP.BF16.F32.PACK_AB R3, R145, R148 ;  /* 0x000000949103723e */ /* 0x008fc400000010ff */
[----:B------:R-:W-:Y:S02]  /*5b70*/  @!P6 PRMT R47, R65, 0x5410, RZ ;  /* 0x00005410412fe816 */ /* 0x000fe400000000ff */
[C---:B------:R-:W-:Y:S01]  /*5b80*/  PRMT R44, R3.reuse, 0x7632, R44 ;  /* 0x00007632032c7816 */ /* 0x040fe2000000002c */
[----:B------:R2:W-:Y:S01]  /*5b90*/  MUFU.EX2 R135, R4 ;  /* 0x0000000400877308 */ /* 0x0005e20000000800 */
[----:B------:R-:W-:Y:S02]  /*5ba0*/  PRMT R43, R3, 0x7610, R43 ;  /* 0x00007610032b7816 */ /* 0x000fe4000000002b */
[----:B------:R-:W-:Y:S01]  /*5bb0*/  F2FP.BF16.F32.PACK_AB R3, R149, R146 ;  /* 0x000000929503723e */ /* 0x000fe200000010ff */
[----:B------:R-:W-:Y:S01]  /*5bc0*/  @!P5 HFMA2.BF16_V2 R126, -RZ.H0_H0, RZ.H0_H0, -R44.H0_H0 ;  /* 0x200000ffff7ed231 */ /* 0x000fe2000034092c */
[----:B------:R-:W-:Y:S02]  /*5bd0*/  ISETP.LE.U32.AND P6, PT, R7, UR12, PT ;  /* 0x0000000c07007c0c */ /* 0x000fe4000bfc3070 */
[----:B------:R-:W-:Y:S01]  /*5be0*/  SHF.R.U32.HI R7, RZ, 0x18, R14 ;  /* 0x00000018ff077819 */ /* 0x000fe2000001160e */
[----:B-1----:R-:W-:Y:S01]  /*5bf0*/  FFMA.FTZ R5, R80, UR41, -R19 ;  /* 0x0000002950057c23 */ /* 0x002fe20008010813 */
[----:B------:R-:W-:-:S02]  /*5c00*/  PRMT R83, R3, 0x7632, R83 ;  /* 0x0000763203537816 */ /* 0x000fc40000000053 */
[----:B------:R-:W-:Y:S01]  /*5c10*/  LEA R15, R15, UR12, 0x10 ;  /* 0x0000000c0f0f7c11 */ /* 0x000fe2000f8e80ff */
[----:B------:R1:W-:Y:S01]  /*5c20*/  MUFU.EX2 R143, R5 ;  /* 0x00000005008f7308 */ /* 0x0003e20000000800 */
[----:B------:R-:W-:Y:S01]  /*5c30*/  SHF.R.U32.HI R9, RZ, 0x18, R12 ;  /* 0x00000018ff097819 */ /* 0x000fe2000001160c */
[----:B------:R-:W-:Y:S02]  /*5c40*/  @!P1 HFMA2.BF16_V2 R152, -RZ.H0_H0, RZ.H0_H0, -R83.H0_H0 ;  /* 0x200000ffff989231 */ /* 0x000fe40000340953 */
[----:B--2---:R-:W-:Y:S01]  /*5c50*/  FFMA.FTZ R4, R91, UR41, -R18 ;  /* 0x000000295b047c23 */ /* 0x004fe20008010812 */
[----:B------:R-:W-:Y:S01]  /*5c60*/  PRMT R9, R6, 0x5410, R9 ;  /* 0x0000541006097816 */ /* 0x000fe20000000009 */
[----:B------:R-:W-:Y:S01]  /*5c70*/  FFMA.FTZ R6, R99, UR41, -R19 ;  /* 0x0000002963067c23 */ /* 0x000fe20008010813 */
[----:B------:R-:W-:Y:S01]  /*5c80*/  IMAD.MOV.U32 R99, RZ, RZ, R113 ;  /* 0x000000ffff637224 */ /* 0x000fe200078e0071 */
[----:B------:R2:W3:Y:S01]  /*5c90*/  MUFU.EX2 R134, R4 ;  /* 0x0000000400867308 */ /* 0x0004e20000000800 */
[----:B------:R-:W-:Y:S01]  /*5ca0*/  HSET2.LE.AND R0, R22, R15, PT ;  /* 0x0000000f16007233 */ /* 0x000fe20003803000 */
[----:B------:R-:W-:-:S02]  /*5cb0*/  @!P6 HFMA2.BF16_V2 R136, -RZ.H0_H0, RZ.H0_H0, -R45.H0_H0 ;  /* 0x200000ffff88e231 */ /* 0x000fc4000034092d */
[----:B------:R-:W-:Y:S01]  /*5cc0*/  IMAD.MOV.U32 R91, RZ, RZ, R59 ;  /* 0x000000ffff5b7224 */ /* 0x000fe200078e003b */
[----:B------:R3:W3:Y:S02]  /*5cd0*/  LDL.LU.S16 R22, [R1] ;  /* 0x0000000001167983 */ /* 0x0006e40000300600 */
[----:B------:R-:W-:Y:S01]  /*5ce0*/  @!P6 PRMT R45, R136, 0x5410, RZ ;  /* 0x00005410882de816 */ /* 0x000fe200000000ff */
[----:B------:R4:W-:Y:S01]  /*5cf0*/  MUFU.EX2 R78, R6 ;  /* 0x00000006004e7308 */ /* 0x0009e20000000800 */
[----:B-1----:R-:W-:Y:S01]  /*5d00*/  FFMA.FTZ R5, R81, UR41, -R19 ;  /* 0x0000002951057c23 */ /* 0x002fe20008010813 */
[----:B------:R-:W-:-:S06]  /*5d10*/  IMAD.MOV.U32 R99, RZ, RZ, R91 ;  /* 0x000000ffff637224 */ /* 0x000fcc00078e005b */
[----:B------:R1:W3:Y:S01]  /*5d20*/  MUFU.EX2 R144, R5 ;  /* 0x0000000500907308 */ /* 0x0002e20000000800 */
[----:B--2---:R-:W-:Y:S01]  /*5d30*/  FFMA.FTZ R4, R82, UR41, -R18 ;  /* 0x0000002952047c23 */ /* 0x004fe20008010812 */
[----:B------:R-:W-:Y:S02]  /*5d40*/  PRMT R82, R3, 0x7610, R82 ;  /* 0x0000761003527816 */ /* 0x000fe40000000052 */
[----:B------:R-:W-:-:S04]  /*5d50*/  F2FP.BF16.F32.PACK_AB R3, R151, R147 ;  /* 0x000000939703723e */ /* 0x000fc800000010ff */
[----:B------:R2:W-:Y:S01]  /*5d60*/  MUFU.EX2 R137, R4 ;  /* 0x0000000400897308 */ /* 0x0005e20000000800 */
[----:B------:R-:W-:Y:S01]  /*5d70*/  PRMT R234, R3, 0x7632, R234 ;  /* 0x0000763203ea7816 */ /* 0x000fe200000000ea */
[----:B----4-:R-:W-:Y:S01]  /*5d80*/  FFMA.FTZ R6, R85, UR41, -R19 ;  /* 0x0000002955067c23 */ /* 0x010fe20008010813 */
[----:B------:R-:W-:Y:S02]  /*5d90*/  PRMT R231, R3, 0x7610, R231 ;  /* 0x0000761003e77816 */ /* 0x000fe400000000e7 */
[----:B------:R-:W-:-:S03]  /*5da0*/  F2FP.BF16.F32.PACK_AB R3, R154, R150 ;  /* 0x000000969a03723e */ /* 0x000fc600000010ff */
[----:B------:R4:W-:Y:S01]  /*5db0*/  MUFU.EX2 R127, R6 ;  /* 0x00000006007f7308 */ /* 0x0009e20000000800 */
[----:B-1----:R-:W-:Y:S01]  /*5dc0*/  SHF.R.U32.HI R5, RZ, 0x10, R14 ;  /* 0x00000010ff057819 */ /* 0x002fe2000001160e */
[----:B------:R-:W-:Y:S01]  /*5dd0*/  IMAD.MOV.U32 R14, RZ, RZ, R20 ;  /* 0x000000ffff0e7224 */ /* 0x000fe200078e0014 */
[----:B------:R-:W-:Y:S02]  /*5de0*/  PRMT R228, R3, 0x7632, R228 ;  /* 0x0000763203e47816 */ /* 0x000fe400000000e4 */
[----:B------:R-:W-:Y:S02]  /*5df0*/  LOP3.LUT R5, R5, 0xff, RZ, 0xc0, !PT ;  /* 0x000000ff05057812 */ /* 0x000fe400078ec0ff */
[----:B------:R-:W-:Y:S01]  /*5e00*/  PRMT R227, R3, 0x7610, R227 ;  /* 0x0000761003e37816 */ /* 0x000fe200000000e3 */
[----:B--2---:R-:W-:Y:S01]  /*5e10*/  FFMA.FTZ R4, R84, UR41, -R18 ;  /* 0x0000002954047c23 */ /* 0x004fe20008010812 */
[----:B------:R-:W-:Y:S02]  /*5e20*/  PRMT R7, R5, 0x5410, R7 ;  /* 0x0000541005077816 */ /* 0x000fe40000000007 */
[----:B------:R-:W-:Y:S01]  /*5e30*/  F2FP.BF16.F32.PACK_AB R5, R159, R156 ;  /* 0x0000009c9f05723e */ /* 0x000fe200000010ff */
[----:B------:R1:W2:Y:S01]  /*5e40*/  MUFU.EX2 R141, R4 ;  /* 0x00000004008d7308 */ /* 0x0002a20000000800 */
[----:B---3--:R-:W-:-:S02]  /*5e50*/  F2FP.BF16.F32.PACK_AB R3, R134, R135 ;  /* 0x000000878603723e */ /* 0x008fc400000010ff */
[C---:B------:R-:W-:Y:S01]  /*5e60*/  PRMT R81, R5.reuse, 0x7610, R81 ;  /* 0x0000761005517816 */ /* 0x040fe20000000051 */
[----:B----4-:R-:W-:Y:S01]  /*5e70*/  FFMA.FTZ R6, R102, UR41, -R18 ;  /* 0x0000002966067c23 */ /* 0x010fe20008010812 */
[----:B------:R-:W-:Y:S02]  /*5e80*/  PRMT R80, R5, 0x7632, R80 ;  /* 0x0000763205507816 */ /* 0x000fe40000000050 */
[----:B------:R-:W-:Y:S01]  /*5e90*/  F2FP.BF16.F32.PACK_AB R5, R160, R157 ;  /* 0x0000009da005723e */ /* 0x000fe200000010ff */
[----:B------:R3:W-:Y:S01]  /*5ea0*/  MUFU.EX2 R68, R6 ;  /* 0x0000000600447308 */ /* 0x0007e20000000800 */
[----:B------:R-:W-:Y:S01]  /*5eb0*/  PRMT R226, R3, 0x7610, R226 ;  /* 0x0000761003e27816 */ /* 0x000fe200000000e2 */
[----:B------:R-:W-:Y:S01]  /*5ec0*/  @!P4 HFMA2.BF16_V2 R163, -RZ.H0_H0, RZ.H0_H0, -R81.H0_H0 ;  /* 0x200000ffffa3c231 */ /* 0x000fe20000340951 */
[C---:B------:R-:W-:Y:S02]  /*5ed0*/  PRMT R236, R5.reuse, 0x7610, R236 ;  /* 0x0000761005ec7816 */ /* 0x040fe400000000ec */
[----:B------:R-:W-:-:S02]  /*5ee0*/  PRMT R235, R5, 0x7632, R235 ;  /* 0x0000763205eb7816 */ /* 0x000fc400000000eb */
[----:B------:R-:W-:Y:S02]  /*5ef0*/  F2FP.BF16.F32.PACK_AB R5, R164, R162 ;  /* 0x000000a2a405723e */ /* 0x000fe400000010ff */
[----:B-1----:R-:W-:Y:S02]  /*5f00*/  F2FP.BF16.F32.PACK_AB R4, R140, R139 ;  /* 0x0000008b8c04723e */ /* 0x002fe400000010ff */
[----:B------:R-:W-:Y:S02]  /*5f10*/  PRMT R225, R3, 0x7632, R225 ;  /* 0x0000763203e17816 */ /* 0x000fe400000000e1 */
[C---:B------:R-:W-:Y:S02]  /*5f20*/  PRMT R92, R4.reuse, 0x7610, R92 ;  /* 0x00007610045c7816 */ /* 0x040fe4000000005c */
[----:B------:R-:W-:Y:S01]  /*5f30*/  PRMT R95, R4, 0x7632, R95 ;  /* 0x00007632045f7816 */ /* 0x000fe2000000005f */
[----:B------:R-:W-:Y:S01]  /*5f40*/  FFMA.FTZ R4, R100, UR41, -R19 ;  /* 0x0000002964047c23 */ /* 0x000fe20008010813 */
[----:B------:R-:W-:Y:S01]  /*5f50*/  F2FP.BF16.F32.PACK_AB R3, R144, R143 ;  /* 0x0000008f9003723e */ /* 0x000fe200000010ff */
[----:B---3--:R-:W-:Y:S01]  /*5f60*/  FFMA.FTZ R6, R103, UR41, -R18 ;  /* 0x0000002967067c23 */ /* 0x008fe20008010812 */
[C---:B------:R-:W-:Y:S01]  /*5f70*/  PRMT R230, R5.reuse, 0x7610, R230 ;  /* 0x0000761005e67816 */ /* 0x040fe200000000e6 */
[----:B------:R2:W-:Y:S01]  /*5f80*/  MUFU.EX2 R77, R4 ;  /* 0x00000004004d7308 */ /* 0x0005e20000000800 */
[----:B------:R-:W-:Y:S01]  /*5f90*/  PRMT R229, R5, 0x7632, R229 ;  /* 0x0000763205e57816 */ /* 0x000fe200000000e5 */
[----:B------:R-:W-:Y:S01]  /*5fa0*/  FFMA.FTZ R5, R101, UR41, -R19 ;  /* 0x0000002965057c23 */ /* 0x000fe20008010813 */
[----:B------:R-:W-:-:S02]  /*5fb0*/  PRMT R224, R3, 0x7610, R224 ;  /* 0x0000761003e07816 */ /* 0x000fc400000000e0 */
[----:B------:R-:W-:Y:S02]  /*5fc0*/  PRMT R215, R3, 0x7632, R215 ;  /* 0x0000763203d77816 */ /* 0x000fe400000000d7 */
[--C-:B------:R-:W-:Y:S01]  /*5fd0*/  HSET2.LE.AND R3, R31, R15.reuse, PT ;  /* 0x0000000f1f037233 */ /* 0x100fe20003803000 */
[----:B------:R1:W3:Y:S04]  /*5fe0*/  MUFU.EX2 R70, R5 ;  /* 0x0000000500467308 */ /* 0x0002e80000000800 */
[----:B------:R-:W-:Y:S02]  /*5ff0*/  LOP3.LUT R64, R3, R64, RZ, 0xc0, !PT ;  /* 0x0000004003407212 */ /* 0x000fe400078ec0ff */
[----:B------:R-:W-:Y:S01]  /*6000*/  HSET2.LE.AND R3, R34, R15, PT ;  /* 0x0000000f22037233 */ /* 0x000fe20003803000 */
[----:B------:R-:W-:Y:S01]  /*6010*/  IMAD.MOV.U32 R34, RZ, RZ, R94 ;  /* 0x000000ffff227224 */ /* 0x000fe200078e005e */
[----:B------:R-:W4:Y:S01]  /*6020*/  MUFU.EX2 R55, R6 ;  /* 0x0000000600377308 */ /* 0x000f220000000800 */
[----:B--2---:R-:W-:Y:S01]  /*6030*/  F2FP.BF16.F32.PACK_AB R4, R141, R137 ;  /* 0x000000898d04723e */ /* 0x004fe200000010ff */
[----:B------:R-:W-:-:S02]  /*6040*/  IMAD.MOV.U32 R94, RZ, RZ, R93 ;  /* 0x000000ffff5e7224 */ /* 0x000fc400078e005d */
[----:B------:R-:W-:Y:S01]  /*6050*/  IMAD.MOV.U32 R93, RZ, RZ, R97 ;  /* 0x000000ffff5d7224 */ /* 0x000fe200078e0061 */
[C---:B------:R-:W-:Y:S01]  /*6060*/  PRMT R214, R4.reuse, 0x7610, R214 ;  /* 0x0000761004d67816 */ /* 0x040fe200000000d6 */
[----:B------:R-:W-:Y:S01]  /*6070*/  IMAD.MOV.U32 R97, RZ, RZ, R96 ;  /* 0x000000ffff617224 */ /* 0x000fe200078e0060 */
[----:B------:R-:W-:Y:S01]  /*6080*/  PRMT R213, R4, 0x7632, R213 ;  /* 0x0000763204d57816 */ /* 0x000fe200000000d5 */
[----:B------:R-:W-:Y:S01]  /*6090*/  IMAD.MOV.U32 R96, RZ, RZ, R56 ;  /* 0x000000ffff607224 */ /* 0x000fe200078e0038 */
[----:B------:R-:W-:Y:S01]  /*60a0*/  HSET2.LE.AND R4, R27, R15, PT ;  /* 0x0000000f1b047233 */ /* 0x000fe20003803000 */
[----:B------:R-:W-:Y:S01]  /*60b0*/  IMAD.MOV.U32 R27, RZ, RZ, R115 ;  /* 0x000000ffff1b7224 */ /* 0x000fe200078e0073 */
[----:B-1----:R-:W-:Y:S01]  /*60c0*/  PRMT R5, R43, 0x5410, R44 ;  /* 0x000054102b057816 */ /* 0x002fe2000000002c */
[----:B------:R-:W-:Y:S01]  /*60d0*/  IMAD.MOV.U32 R27, RZ, RZ, R88 ;  /* 0x000000ffff1b7224 */ /* 0x000fe200078e0058 */
[----:B------:R-:W-:Y:S02]  /*60e0*/  @!P5 PRMT R44, R126, 0x5410, RZ ;  /* 0x000054107e2cd816 */ /* 0x000fe400000000ff */
[----:B------:R-:W-:-:S02]  /*60f0*/  LOP3.LUT R65, R4, R5, RZ, 0xc0, !PT ;  /* 0x0000000504417212 */ /* 0x000fc400078ec0ff */
[----:B------:R-:W-:Y:S02]  /*6100*/  PRMT R5, R81, 0x5410, R80 ;  /* 0x0000541051057816 */ /* 0x000fe40000000050 */
[--C-:B------:R-:W-:Y:S02]  /*6110*/  HSET2.LE.AND R4, R32, R15.reuse, PT ;  /* 0x0000000f20047233 */ /* 0x100fe40003803000 */
[----:B------:R-:W-:Y:S02]  /*6120*/  LOP3.LUT R66, R3, R5, RZ, 0xc0, !PT ;  /* 0x0000000503427212 */ /* 0x000fe400078ec0ff */
[----:B------:R-:W-:Y:S02]  /*6130*/  PRMT R5, R82, 0x5410, R83 ;  /* 0x0000541052057816 */ /* 0x000fe40000000053 */
[----:B------:R-:W-:Y:S02]  /*6140*/  HSET2.LE.AND R3, R11, R15, PT ;  /* 0x0000000f0b037233 */ /* 0x000fe40003803000 */
        /* <DEDUP_REMOVED lines=11> */
[----:B------:R-:W-:Y:S01]  /*6200*/  HSET2.LE.AND R4, R26, R15, PT ;  /* 0x0000000f1a047233 */ /* 0x000fe20003803000 */
[----:B------:R-:W-:Y:S01]  /*6210*/  IMAD.MOV.U32 R26, RZ, RZ, R114 ;  /* 0x000000ffff1a7224 */ /* 0x000fe200078e0072 */
[----:B------:R-:W-:Y:S01]  /*6220*/  LOP3.LUT R63, R5, R3, RZ, 0xc0, !PT ;  /* 0x00000003053f7212 */ /* 0x000fe200078ec0ff */
[----:B------:R-:W1:Y:S01]  /*6230*/  LDSM.16.MT88.4 R112, [R188+0x9000] ;  /* 0x00900000bc70783b */ /* 0x000e620000004200 */
[----:B------:R-:W-:-:S02]  /*6240*/  PRMT R5, R92, 0x5410, R95 ;  /* 0x000054105c057816 */ /* 0x000fc4000000005f */
[--C-:B------:R-:W-:Y:S02]  /*6250*/  HSET2.LE.AND R3, R23, R15.reuse, PT ;  /* 0x0000000f17037233 */ /* 0x100fe40003803000 */
[----:B------:R-:W-:Y:S01]  /*6260*/  LOP3.LUT R50, R4, R5, RZ, 0xc0, !PT ;  /* 0x0000000504327212 */ /* 0x000fe200078ec0ff */
[----:B------:R-:W-:Y:S01]  /*6270*/  FFMA.FTZ R5, R86, UR41, -R18 ;  /* 0x0000002956057c23 */ /* 0x000fe20008010812 */
[----:B------:R-:W-:Y:S02]  /*6280*/  PRMT R4, R226, 0x5410, R225 ;  /* 0x00005410e2047816 */ /* 0x000fe400000000e1 */
[----:B------:R-:W-:Y:S01]  /*6290*/  @!P4 PRMT R81, R163, 0x5410, RZ ;  /* 0x00005410a351c816 */ /* 0x000fe200000000ff */
[----:B------:R3:W-:Y:S01]  /*62a0*/  MUFU.EX2 R69, R5 ;  /* 0x0000000500457308 */ /* 0x0007e20000000800 */
[----:B------:R-:W-:Y:S02]  /*62b0*/  LOP3.LUT R51, R3, R4, RZ, 0xc0, !PT ;  /* 0x0000000403337212 */ /* 0x000fe400078ec0ff */
[----:B------:R-:W-:-:S02]  /*62c0*/  HSET2.LE.AND R3, R25, R15, PT ;  /* 0x0000000f19037233 */ /* 0x000fc40003803000 */
[----:B------:R-:W-:Y:S02]  /*62d0*/  PRMT R4, R224, 0x5410, R215 ;  /* 0x00005410e0047816 */ /* 0x000fe400000000d7 */
[----:B------:R-:W-:Y:S02]  /*62e0*/  @!P1 PRMT R83, R152, 0x5410, RZ ;  /* 0x0000541098539816 */ /* 0x000fe400000000ff */
[----:B------:R-:W-:Y:S01]  /*62f0*/  LOP3.LUT R30, R3, R4, RZ, 0xc0, !PT ;  /* 0x00000004031e7212 */ /* 0x000fe200078ec0ff */
[----:B------:R-:W-:Y:S01]  /*6300*/  FFMA.FTZ R4, R87, UR41, -R18 ;  /* 0x0000002957047c23 */ /* 0x000fe20008010812 */
[----:B------:R-:W-:-:S03]  /*6310*/  PRMT R3, R214, 0x5410, R213 ;  /* 0x00005410d6037816 */ /* 0x000fc600000000d5 */
[----:B------:R4:W2:Y:S01]  /*6320*/  MUFU.EX2 R71, R4 ;  /* 0x0000000400477308 */ /* 0x0008a20000000800 */
[----:B------:R-:W-:Y:S02]  /*6330*/  LOP3.LUT R31, R0, R3, RZ, 0xc0, !PT ;  /* 0x00000003001f7212 */ /* 0x000fe400078ec0ff */
[----:B---3--:R-:W-:Y:S02]  /*6340*/  F2FP.BF16.F32.PACK_AB R5, R70, R77 ;  /* 0x0000004d4605723e */ /* 0x008fe400000010ff */
[----:B------:R-:W-:Y:S02]  /*6350*/  HSET2.LE.AND R3, R13, R15, PT ;  /* 0x0000000f0d037233 */ /* 0x000fe40003803000 */
[C---:B------:R-:W-:Y:S02]  /*6360*/  PRMT R40, R5.reuse, 0x7610, R40 ;  /* 0x0000761005287816 */ /* 0x040fe40000000028 */
[----:B------:R-:W-:Y:S02]  /*6370*/  PRMT R39, R5, 0x7632, R39 ;  /* 0x0000763205277816 */ /* 0x000fe40000000027 */
[----:B------:R-:W-:-:S02]  /*6380*/  F2FP.BF16.F32.PACK_AB R5, R127, R78 ;  /* 0x0000004e7f05723e */ /* 0x000fc400000010ff */
[----:B------:R-:W-:Y:S02]  /*6390*/  HSET2.LE.AND R0, R9, R15, PT ;  /* 0x0000000f09007233 */ /* 0x000fe40003803000 */
[----:B------:R-:W-:Y:S02]  /*63a0*/  PRMT R212, R5, 0x7610, R212 ;  /* 0x0000761005d47816 */ /* 0x000fe400000000d4 */
[----:B----4-:R-:W-:Y:S02]  /*63b0*/  F2FP.BF16.F32.PACK_AB R4, R55, R68 ;  /* 0x000000443704723e */ /* 0x010fe400000010ff */
[----:B------:R-:W-:Y:S02]  /*63c0*/  PRMT R211, R5, 0x7632, R211 ;  /* 0x0000763205d37816 */ /* 0x000fe400000000d3 */
[C---:B------:R-:W-:Y:S02]  /*63d0*/  PRMT R42, R4.reuse, 0x7610, R42 ;  /* 0x00007610042a7816 */ /* 0x040fe4000000002a */
[----:B------:R-:W-:-:S02]  /*63e0*/  PRMT R41, R4, 0x7632, R41 ;  /* 0x0000763204297816 */ /* 0x000fc40000000029 */
[----:B------:R-:W-:-:S04]  /*63f0*/  PRMT R4, R40, 0x5410, R39 ;  /* 0x0000541028047816 */ /* 0x000fc80000000027 */
[----:B------:R-:W-:Y:S02]  /*6400*/  LOP3.LUT R48, R3, R4, RZ, 0xc0, !PT ;  /* 0x0000000403307212 */ /* 0x000fe400078ec0ff */
[----:B------:R-:W-:Y:S02]  /*6410*/  PRMT R3, R42, 0x5410, R41 ;  /* 0x000054102a037816 */ /* 0x000fe40000000029 */
[----:B--2---:R-:W-:Y:S02]  /*6420*/  F2FP.BF16.F32.PACK_AB R4, R71, R69 ;  /* 0x000000454704723e */ /* 0x004fe400000010ff */
[----:B------:R-:W-:Y:S02]  /*6430*/  LOP3.LUT R49, R0, R3, RZ, 0xc0, !PT ;  /* 0x0000000300317212 */ /* 0x000fe400078ec0ff */
[----:B------:R-:W-:Y:S02]  /*6440*/  HSET2.LE.AND R3, R8, R15, PT ;  /* 0x0000000f08037233 */ /* 0x000fe40003803000 */
[C---:B------:R-:W-:Y:S01]  /*6450*/  PRMT R210, R4.reuse, 0x7610, R210 ;  /* 0x0000761004d27816 */ /* 0x040fe200000000d2 */
[----:B-1----:R-:W-:Y:S01]  /*6460*/  HMMA.16816.F32.BF16 R8, R64, R112, RZ ;  /* 0x000000704008723c */ /* 0x002fe200000418ff */
[----:B------:R-:W-:-:S02]  /*6470*/  PRMT R209, R4, 0x7632, R209 ;  /* 0x0000763204d17816 */ /* 0x000fc400000000d1 */
[----:B------:R-:W-:Y:S02]  /*6480*/  PRMT R4, R212, 0x5410, R211 ;  /* 0x00005410d4047816 */ /* 0x000fe400000000d3 */
[----:B------:R-:W-:Y:S02]  /*6490*/  HSET2.LE.AND R0, R7, R15, PT ;  /* 0x0000000f07007233 */ /* 0x000fe40003803000 */
[----:B------:R-:W-:Y:S02]  /*64a0*/  LOP3.LUT R28, R3, R4, RZ, 0xc0, !PT ;  /* 0x00000004031c7212 */ /* 0x000fe400078ec0ff */
[----:B------:R-:W-:Y:S01]  /*64b0*/  HMMA.16816.F32.BF16 R4, R48, R112, RZ ;  /* 0x000000703004723c */ /* 0x000fe200000418ff */
[----:B------:R-:W-:-:S04]  /*64c0*/  PRMT R3, R210, 0x5410, R209 ;  /* 0x00005410d2037816 */ /* 0x000fc800000000d1 */
[----:B------:R-:W-:Y:S02]  /*64d0*/  LOP3.LUT R29, R0, R3, RZ, 0xc0, !PT ;  /* 0x00000003001d7212 */ /* 0x000fe400078ec0ff */
[----:B------:R-:W-:Y:S02]  /*64e0*/  LOP3.LUT R3, R186, 0xff, RZ, 0xc0, !PT ;  /* 0x000000ffba037812 */ /* 0x000fe400078ec0ff */
[----:B------:R-:W-:Y:S02]  /*64f0*/  SHF.R.U32.HI R0, RZ, 0x10, R35 ;  /* 0x00000010ff007819 */ /* 0x000fe40000011623 */
[----:B------:R-:W-:Y:S02]  /*6500*/  ISETP.LE.U32.AND P6, PT, R3, UR12, PT ;  /* 0x0000000c03007c0c */ /* 0x000fe4000bfc3070 */
[----:B------:R-:W-:Y:S02]  /*6510*/  LOP3.LUT R0, R0, 0xff, RZ, 0xc0, !PT ;  /* 0x000000ff00007812 */ /* 0x000fe400078ec0ff */
[----:B------:R-:W-:Y:S02]  /*6520*/  HMMA.16816.F32.BF16 R100, R60, R104, R8 ;  /* 0x000000683c64723c */ /* 0x000fe40000041808 */
[----:B------:R-:W-:-:S07]  /*6530*/  ISETP.LE.U32.AND P5, PT, R0, UR12, PT ;  /* 0x0000000c00007c0c */ /* 0x000fce000bfa3070 */
[----:B------:R-:W-:Y:S01]  /*6540*/  HMMA.16816.F32.BF16 R4, R28, R104, R4 ;  /* 0x000000681c04723c */ /* 0x000fe20000041804 */
[----:B------:R-:W-:-:S05]  /*6550*/  @!P6 HFMA2.BF16_V2 R153, -RZ.H0_H0, RZ.H0_H0, -R82.H0_H0 ;  /* 0x200000ffff99e231 */ /* 0x000fca0000340952 */
[----:B------:R-:W-:Y:S01]  /*6560*/  @!P5 HFMA2.BF16_V2 R142, -RZ.H0_H0, RZ.H0_H0, -R43.H0_H0 ;  /* 0x200000ffff8ed231 */ /* 0x000fe2000034092b */
[----:B------:R-:W-:-:S04]  /*6570*/  @!P6 PRMT R82, R153, 0x5410, RZ ;  /* 0x000054109952e816 */ /* 0x000fc800000000ff */
[----:B------:R-:W-:-:S04]  /*6580*/  @!P5 PRMT R43, R142, 0x5410, RZ ;  /* 0x000054108e2bd816 */ /* 0x000fc800000000ff */
[----:B------:R-:W-:Y:S02]  /*6590*/  IMAD.MOV.U32 R58, RZ, RZ, R100 ;  /* 0x000000ffff3a7224 */ /* 0x000fe400078e0064 */
[----:B------:R-:W-:Y:S02]  /*65a0*/  IMAD.MOV.U32 R85, RZ, RZ, R102 ;  /* 0x000000ffff557224 */ /* 0x000fe400078e0066 */
[----:B------:R-:W-:Y:S02]  /*65b0*/  IMAD.MOV.U32 R57, RZ, RZ, R101 ;  /* 0x000000ffff397224 */ /* 0x000fe400078e0065 */
[----:B------:R-:W-:-:S03]  /*65c0*/  IMAD.MOV.U32 R59, RZ, RZ, R103 ;  /* 0x000000ffff3b7224 */ /* 0x000fc600078e0067 */
[----:B------:R-:W-:Y:S02]  /*65d0*/  IMAD.MOV.U32 R100, RZ, RZ, R4 ;  /* 0x000000ffff647224 */ /* 0x000fe400078e0004 */
[----:B------:R-:W-:Y:S02]  /*65e0*/  IMAD.MOV.U32 R89, RZ, RZ, R5 ;  /* 0x000000ffff597224 */ /* 0x000fe400078e0005 */
[----:B------:R-:W-:-:S04]  /*65f0*/  IMAD.WIDE.U32 R4, R184, -0x2daee0ad, RZ ;  /* 0xd2511f53b8047825 */ /* 0x000fc800078e00ff */
[----:B------:R-:W-:Y:S01]  /*6600*/  IMAD.MOV.U32 R102, RZ, RZ, R6 ;  /* 0x000000ffff667224 */ /* 0x000fe200078e0006 */
[----:B------:R-:W-:Y:S01]  /*6610*/  LOP3.LUT R3, R5, UR38, R54, 0x96, !PT ;  /* 0x0000002605037c12 */ /* 0x000fe2000f8e9636 */
[----:B------:R-:W-:Y:S02]  /*6620*/  IMAD.MOV.U32 R101, RZ, RZ, R7 ;  /* 0x000000ffff657224 */ /* 0x000fe400078e0007 */
[----:B------:R-:W-:-:S05]  /*6630*/  IMAD.WIDE.U32 R6, R183, -0x2daee0ad, RZ ;  /* 0xd2511f53b7067825 */ /* 0x000fca00078e00ff */
        /* <DEDUP_REMOVED lines=8> */
[----:B------:R-:W-:Y:S02]  /*66c0*/  SHF.R.U32.HI R5, RZ, 0x8, R199 ;  /* 0x00000008ff057819 */ /* 0x000fe400000116c7 */
[----:B------:R-:W-:Y:S01]  /*66d0*/  LOP3.LUT R0, R11, UR17, R4, 0x96, !PT ;  /* 0x000000110b007c12 */ /* 0x000fe2000f8e9604 */
[----:B------:R-:W-:Y:S01]  /*66e0*/  IMAD.WIDE.U32 R6, R3, -0x326172a9, RZ ;  /* 0xcd9e8d5703067825 */ /* 0x000fe200078e00ff */
[----:B------:R-:W-:Y:S02]  /*66f0*/  LOP3.LUT R4, R5, 0xffff, RZ, 0xc0, !PT ;  /* 0x0000ffff05047812 */ /* 0x000fe400078ec0ff */
[----:B------:R-:W-:Y:S02]  /*6700*/  SHF.R.U32.HI R3, RZ, 0x10, R33 ;  /* 0x00000010ff037819 */ /* 0x000fe40000011621 */
[----:B------:R-:W-:Y:S01]  /*6710*/  ISETP.LE.U32.AND P5, PT, R4, UR12, PT ;  /* 0x0000000c04007c0c */ /* 0x000fe2000bfa3070 */
[----:B------:R-:W-:Y:S01]  /*6720*/  IMAD.WIDE.U32 R4, R0, -0x326172a9, RZ ;  /* 0xcd9e8d5700047825 */ /* 0x000fe200078e00ff */
[----:B------:R-:W-:-:S02]  /*6730*/  LOP3.LUT R0, R33, 0xff, RZ, 0xc0, !PT ;  /* 0x000000ff21007812 */ /* 0x000fc400078ec0ff */
[----:B------:R-:W-:Y:S02]  /*6740*/  LOP3.LUT R3, R3, 0xff, RZ, 0xc0, !PT ;  /* 0x000000ff03037812 */ /* 0x000fe400078ec0ff */
[----:B------:R-:W-:Y:S02]  /*6750*/  ISETP.LE.U32.AND P4, PT, R0, UR12, PT ;  /* 0x0000000c00007c0c */ /* 0x000fe4000bf83070 */
[----:B------:R-:W-:Y:S02]  /*6760*/  SHF.R.U32.HI R0, RZ, 0x18, R33 ;  /* 0x00000018ff007819 */ /* 0x000fe40000011621 */
[----:B------:R-:W-:Y:S02]  /*6770*/  LOP3.LUT R21, R5, UR21, R6, 0x96, !PT ;  /* 0x0000001505157c12 */ /* 0x000fe4000f8e9606 */
[----:B------:R-:W-:Y:S01]  /*6780*/  ISETP.LE.U32.AND P6, PT, R0, UR12, PT ;  /* 0x0000000c00007c0c */ /* 0x000fe2000bfc3070 */
[----:B------:R-:W-:Y:S01]  /*6790*/  @!P5 HFMA2.BF16_V2 R161, -RZ.H0_H0, RZ.H0_H0, -R80.H0_H0 ;  /* 0x200000ffffa1d231 */ /* 0x000fe20000340950 */
[----:B------:R-:W-:-:S02]  /*67a0*/  LOP3.LUT R0, R33, 0xffff, RZ, 0xc0, !PT ;  /* 0x0000ffff21007812 */ /* 0x000fc400078ec0ff */
[C---:B------:R-:W-:Y:S02]  /*67b0*/  LOP3.LUT R12, R4.reuse, 0xff, RZ, 0xc0, !PT ;  /* 0x000000ff040c7812 */ /* 0x040fe400078ec0ff */
[----:B------:R-:W-:Y:S01]  /*67c0*/  LOP3.LUT R52, R4, 0xffff, RZ, 0xc0, !PT ;  /* 0x0000ffff04347812 */ /* 0x000fe200078ec0ff */
[----:B------:R-:W-:Y:S01]  /*67d0*/  @!P4 HFMA2.BF16_V2 R165, -RZ.H0_H0, RZ.H0_H0, -R236.H0_H0 ;  /* 0x200000ffffa5c231 */ /* 0x000fe200003409ec */
[--C-:B------:R-:W-:Y:S02]  /*67e0*/  SHF.R.U32.HI R46, RZ, 0x10, R4.reuse ;  /* 0x00000010ff2e7819 */ /* 0x100fe40000011604 */
[----:B------:R-:W-:Y:S01]  /*67f0*/  SHF.R.U32.HI R11, RZ, 0x18, R4 ;  /* 0x00000018ff0b7819 */ /* 0x000fe20000011604 */
[----:B------:R-:W-:Y:S01]  /*6800*/  IMAD.WIDE.U32 R4, R201, -0x2daee0ad, RZ ;  /* 0xd2511f53c9047825 */ /* 0x000fe200078e00ff */
[----:B------:R-:W-:Y:S02]  /*6810*/  SHF.R.U32.HI R0, RZ, 0x8, R0 ;  /* 0x00000008ff007819 */ /* 0x000fe40000011600 */
[----:B------:R-:W-:Y:S01]  /*6820*/  LOP3.LUT R13, R7, UR25, R8, 0x96, !PT ;  /* 0x00000019070d7c12 */ /* 0x000fe2000f8e9608 */
[----:B------:R-:W-:Y:S01]  /*6830*/  IMAD.WIDE.U32 R6, R200, -0x2daee0ad, RZ ;  /* 0xd2511f53c8067825 */ /* 0x000fe200078e00ff */
[----:B------:R-:W-:-:S02]  /*6840*/  ISETP.LE.U32.AND P1, PT, R3, UR12, PT ;  /* 0x0000000c03007c0c */ /* 0x000fc4000bf23070 */
[----:B------:R-:W-:Y:S02]  /*6850*/  LOP3.LUT R0, R0, 0xffff, RZ, 0xc0, !PT ;  /* 0x0000ffff00007812 */ /* 0x000fe400078ec0ff */
[----:B------:R-:W-:Y:S02]  /*6860*/  LOP3.LUT R3, R5, UR38, R26, 0x96, !PT ;  /* 0x0000002605037c12 */ /* 0x000fe4000f8e961a */
[----:B------:R-:W-:Y:S02]  /*6870*/  @!P4 PRMT R236, R165, 0x5410, RZ ;  /* 0x00005410a5ecc816 */ /* 0x000fe400000000ff */
[----:B------:R-:W-:Y:S02]  /*6880*/  ISETP.LE.U32.AND P4, PT, R0, UR12, PT ;  /* 0x0000000c00007c0c */ /* 0x000fe4000bf83070 */
[----:B------:R-:W-:Y:S01]  /*6890*/  LOP3.LUT R0, R7, UR36, R4, 0x96, !PT ;  /* 0x0000002407007c12 */ /* 0x000fe2000f8e9604 */
[----:B------:R-:W-:Y:S01]  /*68a0*/  IMAD.WIDE.U32 R4, R3, -0x326172a9, RZ ;  /* 0xcd9e8d5703047825 */ /* 0x000fe200078e00ff */
[----:B------:R-:W-:-:S02]  /*68b0*/  @!P5 PRMT R80, R161, 0x5410, RZ ;  /* 0x00005410a150d816 */ /* 0x000fc400000000ff */
[----:B------:R-:W-:Y:S01]  /*68c0*/  ISETP.LE.U32.AND P5, PT, R72, UR12, PT ;  /* 0x0000000c48007c0c */ /* 0x000fe2000bfa3070 */
[----:B------:R-:W-:Y:S01]  /*68d0*/  IMAD.WIDE.U32 R8, R0, -0x326172a9, RZ ;  /* 0xcd9e8d5700087825 */ /* 0x000fe200078e00ff */
[----:B------:R-:W-:-:S03]  /*68e0*/  LOP3.LUT R0, R5, UR37, R98, 0x96, !PT ;  /* 0x0000002505007c12 */ /* 0x000fc6000f8e9662 */
[----:B------:R-:W-:Y:S02]  /*68f0*/  @!P1 HFMA2.BF16_V2 R171, -RZ.H0_H0, RZ.H0_H0, -R231.H0_H0 ;  /* 0x200000ffffab9231 */ /* 0x000fe400003409e7 */
[----:B------:R-:W-:Y:S01]  /*6900*/  @!P6 HFMA2.BF16_V2 R168, -RZ.H0_H0, RZ.H0_H0, -R234.H0_H0 ;  /* 0x200000ffffa8e231 */ /* 0x000fe200003409ea */
[----:B------:R-:W-:Y:S01]  /*6910*/  LOP3.LUT R3, R9, UR35, R4, 0x96, !PT ;  /* 0x0000002309037c12 */ /* 0x000fe2000f8e9604 */
[----:B------:R-:W-:Y:S01]  /*6920*/  IMAD.WIDE.U32 R4, R0, -0x2daee0ad, RZ ;  /* 0xd2511f5300047825 */ /* 0x000fe200078e00ff */
[----:B------:R-:W-:-:S03]  /*6930*/  SHF.R.U32.HI R0, RZ, 0x8, R79 ;  /* 0x00000008ff007819 */ /* 0x000fc6000001164f */
[----:B------:R-:W-:Y:S02]  /*6940*/  @!P4 HFMA2.BF16_V2 R166, -RZ.H0_H0, RZ.H0_H0, -R235.H0_H0 ;  /* 0x200000ffffa6c231 */ /* 0x000fe400003409eb */
[----:B------:R-:W-:Y:S01]  /*6950*/  IMAD.MOV.U32 R98, RZ, RZ, R90 ;  /* 0x000000ffff627224 */ /* 0x000fe200078e005a */
[----:B------:R-:W-:Y:S02]  /*6960*/  LOP3.LUT R0, R0, 0xffff, RZ, 0xc0, !PT ;  /* 0x0000ffff00007812 */ /* 0x000fe400078ec0ff */
[----:B------:R-:W-:Y:S02]  /*6970*/  @!P4 PRMT R235, R166, 0x5410, RZ ;  /* 0x00005410a6ebc816 */ /* 0x000fe400000000ff */
[----:B------:R-:W-:Y:S02]  /*6980*/  ISETP.LE.U32.AND P4, PT, R0, UR12, PT ;  /* 0x0000000c00007c0c */ /* 0x000fe4000bf83070 */
[----:B------:R-:W-:Y:S01]  /*6990*/  LOP3.LUT R0, R202, 0xff, RZ, 0xc0, !PT ;  /* 0x000000ffca007812 */ /* 0x000fe200078ec0ff */
[----:B------:R-:W-:Y:S01]  /*69a0*/  @!P5 HFMA2.BF16_V2 R173, -RZ.H0_H0, RZ.H0_H0, -R230.H0_H0 ;  /* 0x200000ffffadd231 */ /* 0x000fe200003409e6 */
[----:B------:R-:W-:-:S02]  /*69b0*/  @!P1 PRMT R231, R171, 0x5410, RZ ;  /* 0x00005410abe79816 */ /* 0x000fc400000000ff */
[----:B------:R-:W-:Y:S02]  /*69c0*/  ISETP.LE.U32.AND P1, PT, R0, UR12, PT ;  /* 0x0000000c00007c0c */ /* 0x000fe4000bf23070 */
[----:B------:R-:W-:Y:S02]  /*69d0*/  LOP3.LUT R0, R138, 0xff, RZ, 0xc0, !PT ;  /* 0x000000ff8a007812 */ /* 0x000fe400078ec0ff */
[----:B------:R-:W-:Y:S02]  /*69e0*/  @!P5 PRMT R230, R173, 0x5410, RZ ;  /* 0x00005410ade6d816 */ /* 0x000fe400000000ff */
[----:B------:R-:W-:Y:S02]  /*69f0*/  ISETP.LE.U32.AND P5, PT, R0, UR12, PT ;  /* 0x0000000c00007c0c */ /* 0x000fe4000bfa3070 */
[----:B------:R-:W-:Y:S01]  /*6a00*/  LOP3.LUT R0, R37, 0xffff, RZ, 0xc0, !PT ;  /* 0x0000ffff25007812 */ /* 0x000fe200078ec0ff */
[----:B------:R-:W-:-:S04]  /*6a10*/  IMAD.WIDE.U32 R32, R3, -0x2daee0ad, RZ ;  /* 0xd2511f5303207825 */ /* 0x000fc800078e00ff */
[----:B------:R-:W-:Y:S01]  /*6a20*/  @!P4 HFMA2.BF16_V2 R172, -RZ.H0_H0, RZ.H0_H0, -R229.H0_H0 ;  /* 0x200000ffffacc231 */ /* 0x000fe200003409e5 */
[----:B------:R-:W-:Y:S02]  /*6a30*/  SHF.R.U32.HI R0, RZ, 0x8, R0 ;  /* 0x00000008ff007819 */ /* 0x000fe40000011600 */
[----:B------:R-:W-:Y:S02]  /*6a40*/  LOP3.LUT R3, R33, UR17, R4, 0x96, !PT ;  /* 0x0000001121037c12 */ /* 0x000fe4000f8e9604 */
[----:B------:R-:W-:Y:S02]  /*6a50*/  LOP3.LUT R0, R0, 0xffff, RZ, 0xc0, !PT ;  /* 0x0000ffff00007812 */ /* 0x000fe400078ec0ff */
[----:B------:R-:W-:Y:S01]  /*6a60*/  LOP3.LUT R6, R5, UR34, R6, 0x96, !PT ;  /* 0x0000002205067c12 */ /* 0x000fe2000f8e9606 */
[----:B------:R-:W-:Y:S01]  /*6a70*/  IMAD.WIDE.U32 R4, R3, -0x326172a9, RZ ;  /* 0xcd9e8d5703047825 */ /* 0x000fe200078e00ff */
[----:B------:R-:W-:-:S03]  /*6a80*/  @!P4 PRMT R229, R172, 0x5410, RZ ;  /* 0x00005410ace5c816 */ /* 0x000fc600000000ff */
[--C-:B------:R-:W-:Y:S01]  /*6a90*/  FFMA.FTZ R3, R108, UR41, -R17.reuse ;  /* 0x000000296c037c23 */ /* 0x100fe20008010811 */
[----:B------:R-:W-:Y:S01]  /*6aa0*/  ISETP.LE.U32.AND P4, PT, R0, UR12, PT ;  /* 0x0000000c00007c0c */ /* 0x000fe2000bf83070 */
[----:B------:R-:W-:Y:S01]  /*6ab0*/  FFMA.FTZ R0, R109, UR41, -R17 ;  /* 0x000000296d007c23 */ /* 0x000fe20008010811 */
[----:B------:R-:W-:Y:S02]  /*6ac0*/  @!P6 PRMT R234, R168, 0x5410, RZ ;  /* 0x00005410a8eae816 */ /* 0x000fe400000000ff */
[----:B------:R-:W-:Y:S01]  /*6ad0*/  ISETP.LE.U32.AND P6, PT, R110, UR12, PT ;  /* 0x0000000c6e007c0c */ /* 0x000fe2000bfc3070 */
[----:B------:R-:W-:Y:S08]  /*6ae0*/  MUFU.EX2 R105, R3 ;  /* 0x0000000300697308 */ /* 0x000ff00000000800 */
[----:B------:R1:W2:Y:S04]  /*6af0*/  MUFU.EX2 R110, R0 ;  /* 0x00000000006e7308 */ /* 0x0002a80000000800 */
[----:B------:R-:W-:-:S05]  /*6b00*/  @!P6 HFMA2.BF16_V2 R175, -RZ.H0_H0, RZ.H0_H0, -R228.H0_H0 ;  /* 0x200000ffffafe231 */ /* 0x000fca00003409e4 */
[----:B------:R-:W-:Y:S02]  /*6b10*/  @!P6 PRMT R228, R175, 0x5410, RZ ;  /* 0x00005410afe4e816 */ /* 0x000fe400000000ff */
[----:B-1----:R-:W-:-:S04]  /*6b20*/  LOP3.LUT R0, R37, 0xff, RZ, 0xc0, !PT ;  /* 0x000000ff25007812 */ /* 0x002fc800078ec0ff */
[----:B------:R-:W-:Y:S02]  /*6b30*/  ISETP.LE.U32.AND P6, PT, R0, UR12, PT ;  /* 0x0000000c00007c0c */ /* 0x000fe4000bfc3070 */
[----:B--2---:R-:W-:-:S04]  /*6b40*/  F2FP.BF16.F32.PACK_AB R0, R110, R105 ;  /* 0x000000696e00723e */ /* 0x004fc800000010ff */
[C---:B------:R-:W-:Y:S02]  /*6b50*/  PRMT R208, R0.reuse, 0x7610, R208 ;  /* 0x0000761000d07816 */ /* 0x040fe400000000d0 */
[----:B------:R-:W-:Y:S01]  /*6b60*/  PRMT R207, R0, 0x7632, R207 ;  /* 0x0000763200cf7816 */ /* 0x000fe200000000cf */
[----:B------:R-:W-:-:S04]  /*6b70*/  FFMA.FTZ R0, R111, UR41, -R16 ;  /* 0x000000296f007c23 */ /* 0x000fc80008010810 */
[----:B------:R1:W-:Y:S01]  /*6b80*/  MUFU.EX2 R104, R0 ;  /* 0x0000000000687308 */ /* 0x0003e20000000800 */
[----:B------:R-:W-:Y:S01]  /*6b90*/  @!P6 HFMA2.BF16_V2 R182, -RZ.H0_H0, RZ.H0_H0, -R208.H0_H0 ;  /* 0x200000ffffb6e231 */ /* 0x000fe200003409d0 */
[----:B------:R-:W-:-:S04]  /*6ba0*/  PRMT R87, R208, 0x5410, R207 ;  /* 0x00005410d0577816 */ /* 0x000fc800000000cf */
[----:B------:R-:W-:Y:S01]  /*6bb0*/  @!P6 PRMT R208, R182, 0x5410, RZ ;  /* 0x00005410b6d0e816 */ /* 0x000fe200000000ff */
[----:B-1----:R-:W-:-:S04]  /*6bc0*/  FFMA.FTZ R0, R116, UR41, -R16 ;  /* 0x0000002974007c23 */ /* 0x002fc80008010810 */
[----:B------:R1:W2:Y:S01]  /*6bd0*/  MUFU.EX2 R108, R0 ;  /* 0x00000000006c7308 */ /* 0x0002a20000000800 */
[----:B------:R-:W-:Y:S02]  /*6be0*/  @!P4 HFMA2.BF16_V2 R181, -RZ.H0_H0, RZ.H0_H0, -R207.H0_H0 ;  /* 0x200000ffffb5c231 */ /* 0x000fe400003409cf */
[----:B------:R-:W-:Y:S01]  /*6bf0*/  FFMA.FTZ R3, R76, UR41, -R17 ;  /* 0x000000294c037c23 */ /* 0x000fe20008010811 */
[----:B-1----:R-:W-:-:S04]  /*6c00*/  SHF.R.U32.HI R0, RZ, 0x18, R37 ;  /* 0x00000018ff007819 */ /* 0x002fc80000011625 */
[----:B------:R-:W-:Y:S02]  /*6c10*/  ISETP.LE.U32.AND P6, PT, R0, UR12, PT ;  /* 0x0000000c00007c0c */ /* 0x000fe4000bfc3070 */
[----:B------:R-:W-:-:S04]  /*6c20*/  SHF.R.U32.HI R0, RZ, 0x10, R37 ;  /* 0x00000010ff007819 */ /* 0x000fc80000011625 */
[----:B------:R-:W-:Y:S02]  /*6c30*/  LOP3.LUT R0, R0, 0xff, RZ, 0xc0, !PT ;  /* 0x000000ff00007812 */ /* 0x000fe400078ec0ff */
[----:B------:R-:W-:Y:S02]  /*6c40*/  @!P4 PRMT R207, R181, 0x5410, RZ ;  /* 0x00005410b5cfc816 */ /* 0x000fe400000000ff */
[----:B------:R-:W-:Y:S01]  /*6c50*/  ISETP.LE.U32.AND P4, PT, R0, UR12, PT ;  /* 0x0000000c00007c0c */ /* 0x000fe2000bf83070 */
[----:B------:R1:W-:Y:S01]  /*6c60*/  MUFU.EX2 R111, R3 ;  /* 0x00000003006f7308 */ /* 0x0003e20000000800 */
[----:B--2---:R-:W-:-:S04]  /*6c70*/  F2FP.BF16.F32.PACK_AB R0, R108, R104 ;  /* 0x000000686c00723e */ /* 0x004fc800000010ff */
[C---:B------:R-:W-:Y:S02]  /*6c80*/  PRMT R206, R0.reuse, 0x7632, R206 ;  /* 0x0000763200ce7816 */ /* 0x040fe400000000ce */
[----:B------:R-:W-:-:S03]  /*6c90*/  PRMT R205, R0, 0x7610, R205 ;  /* 0x0000761000cd7816 */ /* 0x000fc600000000cd */
[----:B------:R-:W-:Y:S02]  /*6ca0*/  @!P6 HFMA2.BF16_V2 R185, -RZ.H0_H0, RZ.H0_H0, -R206.H0_H0 ;  /* 0x200000ffffb9e231 */ /* 0x000fe400003409ce */
[----:B-1----:R-:W-:-:S04]  /*6cb0*/  FFMA.FTZ R3, R117, UR41, -R17 ;  /* 0x0000002975037c23 */ /* 0x002fc80008010811 */
[----:B------:R1:W2:Y:S01]  /*6cc0*/  MUFU.EX2 R113, R3 ;  /* 0x0000000300717308 */ /* 0x0002a20000000800 */
[----:B------:R-:W-:Y:S02]  /*6cd0*/  PRMT R171, R205, 0x5410, R206 ;  /* 0x00005410cdab7816 */ /* 0x000fe400000000ce */
[----:B------:R-:W-:Y:S01]  /*6ce0*/  @!P6 PRMT R206, R185, 0x5410, RZ ;  /* 0x00005410b9cee816 */ /* 0x000fe200000000ff */
[----:B------:R-:W-:Y:S01]  /*6cf0*/  IMAD.WIDE.U32 R6, R6, -0x326172a9, RZ ;  /* 0xcd9e8d5706067825 */ /* 0x000fe200078e00ff */
[----:B-1----:R-:W-:-:S04]  /*6d00*/  SHF.R.U32.HI R3, RZ, 0x8, R203 ;  /* 0x00000008ff037819 */ /* 0x002fc800000116cb */
[----:B------:R-:W-:-:S04]  /*6d10*/  LOP3.LUT R0, R3, 0xffff, RZ, 0xc0, !PT ;  /* 0x0000ffff03007812 */ /* 0x000fc800078ec0ff */
[----:B------:R-:W-:Y:S01]  /*6d20*/  ISETP.LE.U32.AND P6, PT, R0, UR12, PT ;  /* 0x0000000c00007c0c */ /* 0x000fe2000bfc3070 */
[----:B------:R-:W-:-:S04]  /*6d30*/  FFMA.FTZ R0, R118, UR41, -R16 ;  /* 0x0000002976007c23 */ /* 0x000fc80008010810 */
[----:B------:R1:W-:Y:S01]  /*6d40*/  MUFU.EX2 R109, R0 ;  /* 0x00000000006d7308 */ /* 0x0003e20000000800 */
[----:B------:R-:W-:Y:S02]  /*6d50*/  LOP3.LUT R20, R5, UR21, R6, 0x96, !PT ;  /* 0x0000001505147c12 */ /* 0x000fe4000f8e9606 */
[C---:B------:R-:W-:Y:S02]  /*6d60*/  LOP3.LUT R54, R4.reuse, 0xffff, RZ, 0xc0, !PT ;  /* 0x0000ffff04367812 */ /* 0x040fe400078ec0ff */
[----:B------:R-:W-:Y:S02]  /*6d70*/  LOP3.LUT R84, R4, 0xff, RZ, 0xc0, !PT ;  /* 0x000000ff04547812 */ /* 0x000fe400078ec0ff */
[--C-:B------:R-:W-:Y:S02]  /*6d80*/  SHF.R.U32.HI R72, RZ, 0x10, R4.reuse ;  /* 0x00000010ff487819 */ /* 0x100fe40000011604 */
[----:B------:R-:W-:Y:S01]  /*6d90*/  SHF.R.U32.HI R79, RZ, 0x18, R4 ;  /* 0x00000018ff4f7819 */ /* 0x000fe20000011604 */
[----:B------:R-:W-:Y:S01]  /*6da0*/  IMAD.WIDE.U32 R4, R167, -0x2daee0ad, RZ ;  /* 0xd2511f53a7047825 */ /* 0x000fe200078e00ff */
[----:B--2---:R-:W-:-:S03]  /*6db0*/  F2FP.BF16.F32.PACK_AB R3, R113, R111 ;  /* 0x0000006f7103723e */ /* 0x004fc600000010ff */
[----:B-1----:R-:W-:Y:S01]  /*6dc0*/  FFMA.FTZ R0, R119, UR41, -R16 ;  /* 0x0000002977007c23 */ /* 0x002fe20008010810 */
[----:B------:R-:W-:-:S03]  /*6dd0*/  PRMT R203, R3, 0x7632, R203 ;  /* 0x0000763203cb7816 */ /* 0x000fc600000000cb */
[----:B------:R1:W2:Y:S01]  /*6de0*/  MUFU.EX2 R112, R0 ;  /* 0x0000000000707308 */ /* 0x0002a20000000800 */
[----:B------:R-:W-:Y:S02]  /*6df0*/  LOP3.LUT R9, R7, UR25, R8, 0x96, !PT ;  /* 0x0000001907097c12 */ /* 0x000fe4000f8e9608 */
[----:B------:R-:W-:Y:S02]  /*6e00*/  LOP3.LUT R6, R5, UR33, R198, 0x96, !PT ;  /* 0x0000002105067c12 */ /* 0x000fe4000f8e96c6 */
[----:B------:R-:W-:Y:S02]  /*6e10*/  LOP3.LUT R8, R4, 0xffff, RZ, 0xc0, !PT ;  /* 0x0000ffff04087812 */ /* 0x000fe400078ec0ff */
[----:B------:R-:W-:Y:S01]  /*6e20*/  SHF.R.U32.HI R5, RZ, 0x10, R4 ;  /* 0x00000010ff057819 */ /* 0x000fe20000011604 */
[----:B------:R-:W-:Y:S01]  /*6e30*/  @!P6 HFMA2.BF16_V2 R190, -RZ.H0_H0, RZ.H0_H0, -R203.H0_H0 ;  /* 0x200000ffffbee231 */ /* 0x000fe200003409cb */
[----:B------:R-:W-:Y:S01]  /*6e40*/  PRMT R204, R3, 0x7610, R204 ;  /* 0x0000761003cc7816 */ /* 0x000fe200000000cc */
[----:B------:R-:W-:-:S03]  /*6e50*/  FFMA.FTZ R3, R74, UR41, -R17 ;  /* 0x000000294a037c23 */ /* 0x000fc60008010811 */
[----:B------:R-:W-:Y:S02]  /*6e60*/  PRMT R168, R204, 0x5410, R203 ;  /* 0x00005410cca87816 */ /* 0x000fe400000000cb */
[----:B-1----:R-:W-:Y:S02]  /*6e70*/  LOP3.LUT R0, R5, 0xff, RZ, 0xc0, !PT ;  /* 0x000000ff05007812 */ /* 0x002fe400078ec0ff */
[----:B------:R-:W-:Y:S02]  /*6e80*/  @!P6 PRMT R203, R190, 0x5410, RZ ;  /* 0x00005410becbe816 */ /* 0x000fe400000000ff */
[----:B------:R-:W-:Y:S01]  /*6e90*/  ISETP.LE.U32.AND P6, PT, R0, UR12, PT ;  /* 0x0000000c00007c0c */ /* 0x000fe2000bfc3070 */
[----:B------:R-:W-:Y:S01]  /*6ea0*/  FFMA.FTZ R0, R75, UR41, -R17 ;  /* 0x000000294b007c23 */ /* 0x000fe20008010811 */
[----:B------:R2:W-:Y:S08]  /*6eb0*/  MUFU.EX2 R119, R3 ;  /* 0x0000000300777308 */ /* 0x0005f00000000800 */
[----:B------:R1:W3:Y:S01]  /*6ec0*/  MUFU.EX2 R37, R0 ;  /* 0x0000000000257308 */ /* 0x0002e20000000800 */
[----:B--2---:R-:W-:-:S04]  /*6ed0*/  F2FP.BF16.F32.PACK_AB R3, R112, R109 ;  /* 0x0000006d7003723e */ /* 0x004fc800000010ff */
[C---:B------:R-:W-:Y:S02]  /*6ee0*/  PRMT R202, R3.reuse, 0x7632, R202 ;  /* 0x0000763203ca7816 */ /* 0x040fe400000000ca */
[----:B------:R-:W-:Y:S02]  /*6ef0*/  PRMT R201, R3, 0x7610, R201 ;  /* 0x0000761003c97816 */ /* 0x000fe400000000c9 */
[C---:B-1----:R-:W-:Y:S01]  /*6f00*/  LOP3.LUT R0, R6.reuse, 0xffff, RZ, 0xc0, !PT ;  /* 0x0000ffff06007812 */ /* 0x042fe200078ec0ff */
[----:B------:R-:W-:Y:S01]  /*6f10*/  @!P2 HFMA2.BF16_V2 R196, -RZ.H0_H0, RZ.H0_H0, -R202.H0_H0 ;  /* 0x200000ffffc4a231 */ /* 0x000fe200003409ca */
[----:B------:R-:W-:Y:S02]  /*6f20*/  LOP3.LUT R3, R6, 0xff, RZ, 0xc0, !PT ;  /* 0x000000ff06037812 */ /* 0x000fe400078ec0ff */
[----:B------:R-:W-:Y:S01]  /*6f30*/  SHF.R.U32.HI R0, RZ, 0x8, R0 ;  /* 0x00000008ff007819 */ /* 0x000fe20000011600 */
[----:B------:R-:W-:Y:S01]  /*6f40*/  @!P1 HFMA2.BF16_V2 R197, -RZ.H0_H0, RZ.H0_H0, -R201.H0_H0 ;  /* 0x200000ffffc59231 */ /* 0x000fe200003409c9 */
[----:B------:R-:W-:-:S02]  /*6f50*/  PRMT R167, R201, 0x5410, R202 ;  /* 0x00005410c9a77816 */ /* 0x000fc400000000ca */
[----:B------:R-:W-:Y:S02]  /*6f60*/  @!P2 PRMT R202, R196, 0x5410, RZ ;  /* 0x00005410c4caa816 */ /* 0x000fe400000000ff */
[----:B------:R-:W-:Y:S02]  /*6f70*/  LOP3.LUT R0, R0, 0xffff, RZ, 0xc0, !PT ;  /* 0x0000ffff00007812 */ /* 0x000fe400078ec0ff */
[----:B------:R-:W-:Y:S02]  /*6f80*/  ISETP.LE.U32.AND P2, PT, R3, UR12, PT ;  /* 0x0000000c03007c0c */ /* 0x000fe4000bf43070 */
[----:B------:R-:W-:Y:S02]  /*6f90*/  @!P1 PRMT R201, R197, 0x5410, RZ ;  /* 0x00005410c5c99816 */ /* 0x000fe400000000ff */
[----:B------:R-:W-:Y:S01]  /*6fa0*/  ISETP.LE.U32.AND P1, PT, R0, UR12, PT ;  /* 0x0000000c00007c0c */ /* 0x000fe2000bf23070 */
[----:B------:R-:W-:Y:S01]  /*6fb0*/  FFMA.FTZ R0, R120, UR41, -R16 ;  /* 0x0000002978007c23 */ /* 0x000fe20008010810 */
[----:B---3--:R-:W-:-:S03]  /*6fc0*/  F2FP.BF16.F32.PACK_AB R3, R37, R119 ;  /* 0x000000772503723e */ /* 0x008fc600000010ff */
[----:B------:R1:W-:Y:S01]  /*6fd0*/  MUFU.EX2 R56, R0 ;  /* 0x0000000000387308 */ /* 0x0003e20000000800 */
[C---:B------:R-:W-:Y:S02]  /*6fe0*/  PRMT R200, R3.reuse, 0x7610, R200 ;  /* 0x0000761003c87816 */ /* 0x040fe400000000c8 */
[----:B------:R-:W-:-:S03]  /*6ff0*/  PRMT R199, R3, 0x7632, R199 ;  /* 0x0000763203c77816 */ /* 0x000fc600000000c7 */
[----:B------:R-:W-:Y:S01]  /*7000*/  @!P2 HFMA2.BF16_V2 R237, -RZ.H0_H0, RZ.H0_H0, -R200.H0_H0 ;  /* 0x200000ffffeda231 */ /* 0x000fe200003409c8 */
[----:B------:R-:W-:Y:S01]  /*7010*/  PRMT R166, R200, 0x5410, R199 ;  /* 0x00005410c8a67816 */ /* 0x000fe200000000c7 */
[----:B-1----:R-:W-:-:S04]  /*7020*/  FFMA.FTZ R0, R123, UR41, -R16 ;  /* 0x000000297b007c23 */ /* 0x002fc80008010810 */
[----:B------:R1:W2:Y:S01]  /*7030*/  MUFU.EX2 R91, R0 ;  /* 0x00000000005b7308 */ /* 0x0002a20000000800 */
[----:B------:R-:W-:Y:S02]  /*7040*/  @!P2 PRMT R200, R237, 0x5410, RZ ;  /* 0x00005410edc8a816 */ /* 0x000fe400000000ff */
[----:B-1----:R-:W-:-:S04]  /*7050*/  SHF.R.U32.HI R0, RZ, 0x18, R6 ;  /* 0x00000018ff007819 */ /* 0x002fc80000011606 */
[----:B------:R-:W-:Y:S02]  /*7060*/  ISETP.LE.U32.AND P2, PT, R0, UR12, PT ;  /* 0x0000000c00007c0c */ /* 0x000fe4000bf43070 */
[----:B------:R-:W-:Y:S02]  /*7070*/  SHF.R.U32.HI R0, RZ, 0x10, R6 ;  /* 0x00000010ff007819 */ /* 0x000fe40000011606 */
[----:B------:R1:W3:Y:S01]  /*7080*/  LDL.LU.S16 R6, [R1+0x8] ;  /* 0x0000080001067983 */ /* 0x0002e20000300600 */
[----:B------:R-:W-:Y:S01]  /*7090*/  @!P1 HFMA2.BF16_V2 R238, -RZ.H0_H0, RZ.H0_H0, -R199.H0_H0 ;  /* 0x200000ffffee9231 */ /* 0x000fe200003409c7 */
[----:B--2---:R-:W-:Y:S01]  /*70a0*/  F2FP.BF16.F32.PACK_AB R3, R91, R56 ;  /* 0x000000385b03723e */ /* 0x004fe200000010ff */
[----:B------:R-:W-:Y:S01]  /*70b0*/  @!P3 HFMA2.BF16_V2 R194, -RZ.H0_H0, RZ.H0_H0, -R204.H0_H0 ;  /* 0x200000ffffc2b231 */ /* 0x000fe200003409cc */
[----:B------:R-:W-:Y:S02]  /*70c0*/  LOP3.LUT R7, R4, 0xff, RZ, 0xc0, !PT ;  /* 0x000000ff04077812 */ /* 0x000fe400078ec0ff */
[----:B------:R-:W-:-:S02]  /*70d0*/  LOP3.LUT R0, R0, 0xff, RZ, 0xc0, !PT ;  /* 0x000000ff00007812 */ /* 0x000fc400078ec0ff */
[----:B------:R-:W-:Y:S02]  /*70e0*/  SHF.R.U32.HI R4, RZ, 0x18, R4 ;  /* 0x00000018ff047819 */ /* 0x000fe40000011604 */
[----:B------:R-:W-:Y:S02]  /*70f0*/  PRMT R198, R3, 0x7632, R198 ;  /* 0x0000763203c67816 */ /* 0x000fe400000000c6 */
[----:B------:R-:W-:Y:S02]  /*7100*/  @!P1 PRMT R199, R238, 0x5410, RZ ;  /* 0x00005410eec79816 */ /* 0x000fe400000000ff */
[----:B------:R-:W-:Y:S02]  /*7110*/  @!P3 PRMT R204, R194, 0x5410, RZ ;  /* 0x00005410c2ccb816 */ /* 0x000fe400000000ff */
[----:B------:R-:W-:Y:S01]  /*7120*/  ISETP.LE.U32.AND P1, PT, R0, UR12, PT ;  /* 0x0000000c00007c0c */ /* 0x000fe2000bf23070 */
[--C-:B------:R-:W-:Y:S01]  /*7130*/  FFMA.FTZ R5, R121, UR41, -R17.reuse ;  /* 0x0000002979057c23 */ /* 0x100fe20008010811 */
[----:B------:R-:W-:Y:S01]  /*7140*/  ISETP.LE.U32.AND P3, PT, R4, UR12, PT ;  /* 0x0000000c04007c0c */ /* 0x000fe2000bf63070 */
[----:B------:R-:W-:Y:S01]  /*7150*/  FFMA.FTZ R4, R122, UR41, -R17 ;  /* 0x000000297a047c23 */ /* 0x000fe20008010811 */
[----:B------:R-:W-:Y:S01]  /*7160*/  SHF.R.U32.HI R0, RZ, 0x8, R8 ;  /* 0x00000008ff007819 */ /* 0x000fe20000011608 */
[----:B------:R-:W-:Y:S01]  /*7170*/  @!P2 HFMA2.BF16_V2 R243, -RZ.H0_H0, RZ.H0_H0, -R198.H0_H0 ;  /* 0x200000fffff3a231 */ /* 0x000fe200003409c6 */
[----:B------:R-:W-:Y:S01]  /*7180*/  PRMT R197, R3, 0x7610, R197 ;  /* 0x0000761003c57816 */ /* 0x000fe200000000c5 */
[----:B------:R-:W-:Y:S01]  /*7190*/  MUFU.EX2 R90, R4 ;  /* 0x00000004005a7308 */ /* 0x000fe20000000800 */
[----:B------:R-:W-:Y:S01]  /*71a0*/  LOP3.LUT R0, R0, 0xffff, RZ, 0xc0, !PT ;  /* 0x0000ffff00007812 */ /* 0x000fe200078ec0ff */
[----:B------:R-:W-:Y:S01]  /*71b0*/  @!P4 HFMA2.BF16_V2 R187, -RZ.H0_H0, RZ.H0_H0, -R205.H0_H0 ;  /* 0x200000ffffbbc231 */ /* 0x000fe200003409cd */
[----:B------:R-:W-:Y:S01]  /*71c0*/  PRMT R165, R197, 0x5410, R198 ;  /* 0x00005410c5a57816 */ /* 0x000fe200000000c6 */
[----:B------:R1:W2:Y:S01]  /*71d0*/  LDL.LU.S16 R8, [R1+0xc] ;  /* 0x00000c0001087983 */ /* 0x0002a20000300600 */
[----:B------:R-:W-:-:S03]  /*71e0*/  @!P2 PRMT R198, R243, 0x5410, RZ ;  /* 0x00005410f3c6a816 */ /* 0x000fc600000000ff */
[----:B------:R4:W4:Y:S01]  /*71f0*/  MUFU.EX2 R88, R5 ;  /* 0x0000000500587308 */ /* 0x0009220000000800 */
[----:B------:R-:W-:Y:S02]  /*7200*/  ISETP.LE.U32.AND P2, PT, R0, UR12, PT ;  /* 0x0000000c00007c0c */ /* 0x000fe4000bf43070 */
[----:B------:R-:W-:Y:S01]  /*7210*/  LOP3.LUT R0, R36, 0xffff, RZ, 0xc0, !PT ;  /* 0x0000ffff24007812 */ /* 0x000fe200078ec0ff */
[----:B------:R-:W-:-:S03]  /*7220*/  @!P1 HFMA2.BF16_V2 R246, -RZ.H0_H0, RZ.H0_H0, -R197.H0_H0 ;  /* 0x200000fffff69231 */ /* 0x000fc600003409c5 */
[----:B------:R-:W-:Y:S02]  /*7230*/  SHF.R.U32.HI R0, RZ, 0x8, R0 ;  /* 0x00000008ff007819 */ /* 0x000fe40000011600 */
[----:B------:R-:W-:Y:S02]  /*7240*/  @!P4 PRMT R205, R187, 0x5410, RZ ;  /* 0x00005410bbcdc816 */ /* 0x000fe400000000ff */
[----:B------:R-:W-:Y:S02]  /*7250*/  LOP3.LUT R0, R0, 0xffff, RZ, 0xc0, !PT ;  /* 0x0000ffff00007812 */ /* 0x000fe400078ec0ff */
[----:B------:R-:W-:Y:S02]  /*7260*/  ISETP.LE.U32.AND P4, PT, R7, UR12, PT ;  /* 0x0000000c07007c0c */ /* 0x000fe4000bf83070 */
[----:B------:R-:W-:Y:S02]  /*7270*/  @!P1 PRMT R197, R246, 0x5410, RZ ;  /* 0x00005410f6c59816 */ /* 0x000fe400000000ff */
[----:B------:R-:W-:Y:S01]  /*7280*/  ISETP.LE.U32.AND P1, PT, R0, UR12, PT ;  /* 0x0000000c00007c0c */ /* 0x000fe2000bf23070 */
[----:B----4-:R1:W4:Y:S01]  /*7290*/  LDL.LU.S16 R5, [R1+0x4] ;  /* 0x0000040001057983 */ /* 0x0103220000300600 */
[----:B------:R-:W-:-:S04]  /*72a0*/  F2FP.BF16.F32.PACK_AB R0, R88, R90 ;  /* 0x0000005a5800723e */ /* 0x000fc800000010ff */
[C---:B------:R-:W-:Y:S02]  /*72b0*/  PRMT R196, R0.reuse, 0x7610, R196 ;  /* 0x0000761000c47816 */ /* 0x040fe400000000c4 */
[----:B------:R-:W-:-:S03]  /*72c0*/  PRMT R194, R0, 0x7632, R194 ;  /* 0x0000763200c27816 */ /* 0x000fc600000000c2 */
[----:B------:R-:W-:Y:S01]  /*72d0*/  @!P4 HFMA2.BF16_V2 R247, -RZ.H0_H0, RZ.H0_H0, -R196.H0_H0 ;  /* 0x200000fffff7c231 */ /* 0x000fe200003409c4 */
[----:B------:R-:W-:Y:S02]  /*72e0*/  LOP3.LUT R0, R36, 0xff, RZ, 0xc0, !PT ;  /* 0x000000ff24007812 */ /* 0x000fe400078ec0ff */
[----:B------:R-:W-:Y:S02]  /*72f0*/  PRMT R163, R196, 0x5410, R194 ;  /* 0x00005410c4a37816 */ /* 0x000fe400000000c2 */
[----:B------:R-:W-:Y:S02]  /*7300*/  @!P4 PRMT R196, R247, 0x5410, RZ ;  /* 0x00005410f7c4c816 */ /* 0x000fe400000000ff */
[----:B------:R-:W-:Y:S01]  /*7310*/  ISETP.LE.U32.AND P4, PT, R0, UR12, PT ;  /* 0x0000000c00007c0c */ /* 0x000fe2000bf83070 */
[----:B------:R-:W-:-:S04]  /*7320*/  FFMA.FTZ R4, R124, UR41, -R16 ;  /* 0x000000297c047c23 */ /* 0x000fc80008010810 */
[----:B------:R-:W-:Y:S01]  /*7330*/  MUFU.EX2 R86, R4 ;  /* 0x0000000400567308 */ /* 0x000fe20000000800 */
[----:B------:R-:W-:-:S07]  /*7340*/  FFMA.FTZ R3, R125, UR41, -R16 ;  /* 0x000000297d037c23 */ /* 0x000fce0008010810 */
[----:B------:R-:W1:Y:S02]  /*7350*/  MUFU.EX2 R23, R3 ;  /* 0x0000000300177308 */ /* 0x000e640000000800 */
[----:B-1----:R-:W-:Y:S02]  /*7360*/  IMAD.MOV.U32 R246, RZ, RZ, R23 ;  /* 0x000000fffff67224 */ /* 0x002fe400078e0017 */
[----:B---3--:R-:W-:-:S05]  /*7370*/  @!P4 HFMA2.BF16_V2 R6, -RZ.H0_H0, RZ.H0_H0, -R40.H0_H0 ;  /* 0x200000ffff06c231 */ /* 0x008fca0000340928 */
[----:B------:R-:W-:Y:S02]  /*7380*/  PRMT R4, R6, 0x7610, R4 ;  /* 0x0000761006047816 */ /* 0x000fe40000000004 */
[----:B------:R1:W3:Y:S04]  /*7390*/  LDL.LU.S16 R6, [R1+0x10] ;  /* 0x0000100001067983 */ /* 0x0002e80000300600 */
[----:B------:R1:W3:Y:S01]  /*73a0*/  LDL.LU.S16 R23, [R1+0x18] ;  /* 0x0000180001177983 */ /* 0x0002e20000300600 */
[----:B------:R-:W-:Y:S01]  /*73b0*/  F2FP.BF16.F32.PACK_AB R3, R86, R246 ;  /* 0x000000f65603723e */ /* 0x000fe200000010ff */
[----:B------:R-:W-:Y:S01]  /*73c0*/  @!P2 HFMA2.BF16_V2 R248, -RZ.H0_H0, RZ.H0_H0, -R194.H0_H0 ;  /* 0x200000fffff8a231 */ /* 0x000fe200003409c2 */
[----:B------:R-:W-:Y:S02]  /*73d0*/  SHF.R.U32.HI R0, RZ, 0x18, R36 ;  /* 0x00000018ff007819 */ /* 0x000fe40000011624 */
[----:B------:R-:W-:-:S02]  /*73e0*/  PRMT R187, R3, 0x7610, R187 ;  /* 0x0000761003bb7816 */ /* 0x000fc400000000bb */
[----:B------:R-:W-:Y:S02]  /*73f0*/  @!P2 PRMT R194, R248, 0x5410, RZ ;  /* 0x00005410f8c2a816 */ /* 0x000fe400000000ff */
[----:B------:R-:W-:Y:S01]  /*7400*/  ISETP.LE.U32.AND P2, PT, R0, UR12, PT ;  /* 0x0000000c00007c0c */ /* 0x000fe2000bf43070 */
[----:B------:R-:W-:Y:S01]  /*7410*/  @!P6 HFMA2.BF16_V2 R22, -RZ.H0_H0, RZ.H0_H0, -R187.H0_H0 ;  /* 0x200000ffff16e231 */ /* 0x000fe200003409bb */
[----:B------:R-:W-:Y:S02]  /*7420*/  SHF.R.U32.HI R0, RZ, 0x10, R36 ;  /* 0x00000010ff007819 */ /* 0x000fe40000011624 */
[----:B------:R-:W-:Y:S02]  /*7430*/  PRMT R186, R3, 0x7632, R186 ;  /* 0x0000763203ba7816 */ /* 0x000fe400000000ba */
[----:B------:R-:W-:Y:S02]  /*7440*/  PRMT R16, R22, 0x7610, R16 ;  /* 0x0000761016107816 */ /* 0x000fe40000000010 */
[----:B------:R-:W-:-:S02]  /*7450*/  LOP3.LUT R0, R0, 0xff, RZ, 0xc0, !PT ;  /* 0x000000ff00007812 */ /* 0x000fc400078ec0ff */
[----:B------:R-:W-:Y:S02]  /*7460*/  PRMT R161, R187, 0x5410, R186 ;  /* 0x00005410bba17816 */ /* 0x000fe400000000ba */
[----:B------:R-:W-:Y:S02]  /*7470*/  @!P6 PRMT R187, R16, 0x5410, RZ ;  /* 0x0000541010bbe816 */ /* 0x000fe400000000ff */
[----:B------:R-:W-:Y:S02]  /*7480*/  ISETP.LE.U32.AND P6, PT, R0, UR12, PT ;  /* 0x0000000c00007c0c */ /* 0x000fe4000bfc3070 */
[----:B------:R-:W-:-:S04]  /*7490*/  SHF.R.U32.HI R0, RZ, 0x8, R170 ;  /* 0x00000008ff007819 */ /* 0x000fc800000116aa */
[----:B------:R-:W-:Y:S02]  /*74a0*/  LOP3.LUT R0, R0, 0xffff, RZ, 0xc0, !PT ;  /* 0x0000ffff00007812 */ /* 0x000fe400078ec0ff */
[----:B------:R-:W-:Y:S02]  /*74b0*/  @!P4 PRMT R40, R4, 0x5410, RZ ;  /* 0x000054100428c816 */ /* 0x000fe400000000ff */
[----:B------:R-:W-:Y:S01]  /*74c0*/  ISETP.LE.U32.AND P4, PT, R0, UR12, PT ;  /* 0x0000000c00007c0c */ /* 0x000fe2000bf83070 */
[----:B----4-:R-:W-:Y:S02]  /*74d0*/  @!P2 HFMA2.BF16_V2 R5, -RZ.H0_H0, RZ.H0_H0, -R41.H0_H0 ;  /* 0x200000ffff05a231 */ /* 0x010fe40000340929 */
[----:B--2---:R-:W-:-:S03]  /*74e0*/  @!P6 HFMA2.BF16_V2 R8, -RZ.H0_H0, RZ.H0_H0, -R42.H0_H0 ;  /* 0x200000ffff08e231 */ /* 0x004fc6000034092a */
[----:B------:R-:W-:Y:S02]  /*74f0*/  PRMT R0, R5, 0x7610, R0 ;  /* 0x0000761005007816 */ /* 0x000fe40000000000 */
[----:B------:R-:W-:-:S05]  /*7500*/  PRMT R3, R8, 0x7610, R3 ;  /* 0x0000761008037816 */ /* 0x000fca0000000003 */
[----:B------:R-:W-:Y:S01]  /*7510*/  @!P4 HFMA2.BF16_V2 R249, -RZ.H0_H0, RZ.H0_H0, -R95.H0_H0 ;  /* 0x200000fffff9c231 */ /* 0x000fe2000034095f */
[----:B------:R-:W-:Y:S01]  /*7520*/  @!P2 PRMT R41, R0, 0x5410, RZ ;  /* 0x000054100029a816 */ /* 0x000fe200000000ff */
[----:B------:R1:W2:Y:S01]  /*7530*/  LDL.LU.S16 R8, [R1+0x1c] ;  /* 0x00001c0001087983 */ /* 0x0002a20000300600 */
[----:B------:R-:W-:Y:S02]  /*7540*/  LOP3.LUT R0, R174, 0xff, RZ, 0xc0, !PT ;  /* 0x000000ffae007812 */ /* 0x000fe400078ec0ff */
[----:B------:R-:W-:Y:S02]  /*7550*/  @!P4 PRMT R95, R249, 0x5410, RZ ;  /* 0x00005410f95fc816 */ /* 0x000fe400000000ff */
[----:B------:R-:W-:Y:S01]  /*7560*/  ISETP.LE.U32.AND P4, PT, R0, UR12, PT ;  /* 0x0000000c00007c0c */ /* 0x000fe2000bf83070 */
[----:B------:R-:W-:-:S03]  /*7570*/  IMAD.WIDE.U32 R4, R13, -0x2daee0ad, RZ ;  /* 0xd2511f530d047825 */ /* 0x000fc600078e00ff */
[C---:B------:R-:W-:Y:S02]  /*7580*/  LOP3.LUT R17, R4.reuse, 0xff, RZ, 0xc0, !PT ;  /* 0x000000ff04117812 */ /* 0x040fe400078ec0ff */
[----:B------:R-:W-:Y:S02]  /*7590*/  LOP3.LUT R36, R4, 0xffff, RZ, 0xc0, !PT ;  /* 0x0000ffff04247812 */ /* 0x000fe400078ec0ff */
[--C-:B------:R-:W-:Y:S02]  /*75a0*/  SHF.R.U32.HI R22, RZ, 0x10, R4.reuse ;  /* 0x00000010ff167819 */ /* 0x100fe40000011604 */
[----:B------:R-:W-:Y:S01]  /*75b0*/  SHF.R.U32.HI R16, RZ, 0x18, R4 ;  /* 0x00000018ff107819 */ /* 0x000fe20000011604 */
[----:B------:R-:W-:-:S05]  /*75c0*/  @!P3 HFMA2.BF16_V2 R252, -RZ.H0_H0, RZ.H0_H0, -R186.H0_H0 ;  /* 0x200000fffffcb231 */ /* 0x000fca00003409ba */
[----:B------:R-:W-:Y:S02]  /*75d0*/  @!P3 PRMT R186, R252, 0x5410, RZ ;  /* 0x00005410fcbab816 */ /* 0x000fe400000000ff */
[----:B------:R-:W-:Y:S02]  /*75e0*/  ISETP.LE.U32.AND P3, PT, R169, UR12, PT ;  /* 0x0000000ca9007c0c */ /* 0x000fe4000bf63070 */
[----:B------:R-:W-:Y:S02]  /*75f0*/  LOP3.LUT R0, R27, 0xff, RZ, 0xc0, !PT ;  /* 0x000000ff1b007812 */ /* 0x000fe400078ec0ff */
[----:B------:R-:W-:Y:S02]  /*7600*/  @!P6 PRMT R42, R3, 0x5410, RZ ;  /* 0x00005410032ae816 */ /* 0x000fe400000000ff */
[----:B------:R-:W-:Y:S02]  /*7610*/  PRMT R152, R0, 0x5410, R24 ;  /* 0x0000541000987816 */ /* 0x000fe40000000018 */
[----:B------:R-:W-:-:S02]  /*7620*/  LOP3.LUT R13, R5, UR33, R10, 0x96, !PT ;  /* 0x00000021050d7c12 */ /* 0x000fc4000f8e960a */
[----:B------:R-:W-:Y:S02]  /*7630*/  LOP3.LUT R0, R38, 0xff, RZ, 0xc0, !PT ;  /* 0x000000ff26007812 */ /* 0x000fe400078ec0ff */
[----:B------:R-:W-:-:S04]  /*7640*/  SHF.R.U32.HI R3, RZ, 0x8, R34 ;  /* 0x00000008ff037819 */ /* 0x000fc80000011622 */
[----:B------:R-:W-:Y:S01]  /*7650*/  PRMT R153, R14, 0x5410, R3 ;  /* 0x000054100e997816 */ /* 0x000fe20000000003 */
[----:B---3--:R-:W-:-:S05]  /*7660*/  @!P4 HFMA2.BF16_V2 R6, -RZ.H0_H0, RZ.H0_H0, -R226.H0_H0 ;  /* 0x200000ffff06c231 */ /* 0x008fca00003409e2 */
[----:B------:R-:W-:Y:S02]  /*7670*/  PRMT R4, R6, 0x7610, R4 ;  /* 0x0000761006047816 */ /* 0x000fe40000000004 */
[----:B------:R1:W3:Y:S01]  /*7680*/  LDL.LU.S16 R6, [R1+0x24] ;  /* 0x0000240001067983 */ /* 0x0002e20000300600 */
[----:B------:R-:W-:Y:S01]  /*7690*/  @!P3 HFMA2.BF16_V2 R23, -RZ.H0_H0, RZ.H0_H0, -R225.H0_H0 ;  /* 0x200000ffff17b231 */ /* 0x000fe200003409e1 */
[----:B------:R-:W-:Y:S01]  /*76a0*/  @!P4 PRMT R226, R4, 0x5410, RZ ;  /* 0x0000541004e2c816 */ /* 0x000fe200000000ff */
[----:B------:R-:W-:Y:S01]  /*76b0*/  IMAD.WIDE.U32 R4, R94, -0x2daee0ad, RZ ;  /* 0xd2511f535e047825 */ /* 0x000fe200078e00ff */
[----:B------:R-:W-:Y:S02]  /*76c0*/  ISETP.LE.U32.AND P4, PT, R0, UR12, PT ;  /* 0x0000000c00007c0c */ /* 0x000fe4000bf83070 */
[----:B------:R-:W-:Y:S02]  /*76d0*/  PRMT R0, R23, 0x7610, R0 ;  /* 0x0000761017007816 */ /* 0x000fe40000000000 */
[----:B------:R-:W-:-:S02]  /*76e0*/  LOP3.LUT R14, R5, UR33, R98, 0x96, !PT ;  /* 0x00000021050e7c12 */ /* 0x000fc4000f8e9662 */
[----:B------:R-:W-:Y:S01]  /*76f0*/  LOP3.LUT R23, R4, 0xffff, RZ, 0xc0, !PT ;  /* 0x0000ffff04177812 */ /* 0x000fe200078ec0ff */
[----:B------:R1:W4:Y:S04]  /*7700*/  LDL.LU.S16 R5, [R1+0x28] ;  /* 0x0000280001057983 */ /* 0x0003280000300600 */
[----:B------:R1:W4:Y:S01]  /*7710*/  LDL.LU.S16 R76, [R1+0x30] ;  /* 0x00003000014c7983 */ /* 0x0003220000300600 */
[----:B------:R-:W-:Y:S01]  /*7720*/  @!P3 PRMT R225, R0, 0x5410, RZ ;  /* 0x0000541000e1b816 */ /* 0x000fe200000000ff */
[----:B------:R-:W-:Y:S01]  /*7730*/  IMAD R190, R2, 0x2, R188 ;  /* 0x0000000202be7824 */ /* 0x000fe200078e02bc */
[----:B------:R-:W-:Y:S01]  /*7740*/  LOP3.LUT R0, R38, 0xffff, RZ, 0xc0, !PT ;  /* 0x0000ffff26007812 */ /* 0x000fe200078ec0ff */
[----:B------:R-:W-:Y:S02]  /*7750*/  IMAD.MOV.U32 R103, RZ, RZ, R93 ;  /* 0x000000ffff677224 */ /* 0x000fe400078e005d */
[----:B------:R-:W-:Y:S01]  /*7760*/  IMAD.MOV.U32 R94, RZ, RZ, R97 ;  /* 0x000000ffff5e7224 */ /* 0x000fe200078e0061 */
[----:B------:R-:W-:Y:S01]  /*7770*/  SHF.R.U32.HI R0, RZ, 0x8, R0 ;  /* 0x00000008ff007819 */ /* 0x000fe20000011600 */
[----:B------:R-:W-:-:S02]  /*7780*/  IMAD.MOV.U32 R93, RZ, RZ, R96 ;  /* 0x000000ffff5d7224 */ /* 0x000fc400078e0060 */
[----:B------:R-:W1:Y:S01]  /*7790*/  LDSM.16.MT88.4 R96, [R190+0x9000] ;  /* 0x00900000be60783b */ /* 0x000e620000004200 */
[----:B------:R-:W-:Y:S02]  /*77a0*/  LOP3.LUT R0, R0, 0xffff, RZ, 0xc0, !PT ;  /* 0x0000ffff00007812 */ /* 0x000fe400078ec0ff */
[----:B------:R-:W-:Y:S01]  /*77b0*/  SHF.R.U32.HI R3, RZ, 0x10, R38 ;  /* 0x00000010ff037819 */ /* 0x000fe20000011626 */
[----:B--2---:R-:W-:-:S05]  /*77c0*/  @!P4 HFMA2.BF16_V2 R8, -RZ.H0_H0, RZ.H0_H0, -R212.H0_H0 ;  /* 0x200000ffff08c231 */ /* 0x004fca00003409d4 */
[----:B------:R-:W-:-:S04]  /*77d0*/  PRMT R7, R8, 0x7610, R7 ;  /* 0x0000761008077816 */ /* 0x000fc80000000007 */
[----:B------:R-:W-:Y:S02]  /*77e0*/  @!P4 PRMT R212, R7, 0x5410, RZ ;  /* 0x0000541007d4c816 */ /* 0x000fe400000000ff */
[----:B------:R-:W-:Y:S02]  /*77f0*/  ISETP.LE.U32.AND P4, PT, R0, UR12, PT ;  /* 0x0000000c00007c0c */ /* 0x000fe4000bf83070 */
[----:B------:R-:W-:Y:S01]  /*7800*/  LOP3.LUT R3, R3, 0xff, RZ, 0xc0, !PT ;  /* 0x000000ff03037812 */ /* 0x000fe200078ec0ff */
[----:B------:R-:W-:-:S03]  /*7810*/  @!P5 HFMA2.BF16_V2 R180, -RZ.H0_H0, RZ.H0_H0, -R227.H0_H0 ;  /* 0x200000ffffb4d231 */ /* 0x000fc600003409e3 */
[----:B------:R-:W-:Y:S01]  /*7820*/  ISETP.LE.U32.AND P3, PT, R3, UR12, PT ;  /* 0x0000000c03007c0c */ /* 0x000fe2000bf63070 */
[----:B------:R-:W-:Y:S01]  /*7830*/  IMAD.WIDE.U32 R2, R9, -0x2daee0ad, RZ ;  /* 0xd2511f5309027825 */ /* 0x000fe200078e00ff */
[----:B------:R-:W-:Y:S02]  /*7840*/  @!P5 PRMT R227, R180, 0x5410, RZ ;  /* 0x00005410b4e3d816 */ /* 0x000fe400000000ff */
[----:B------:R-:W-:Y:S02]  /*7850*/  ISETP.LE.U32.AND P5, PT, R73, UR12, PT ;  /* 0x0000000c49007c0c */ /* 0x000fe4000bfa3070 */
[----:B------:R-:W-:Y:S01]  /*7860*/  ISETP.LE.U32.AND P2, PT, R12, UR12, PT ;  /* 0x0000000c0c007c0c */ /* 0x000fe2000bf43070 */
[----:B------:R-:W-:Y:S01]  /*7870*/  IMAD.MOV.U32 R138, RZ, RZ, R103 ;  /* 0x000000ffff8a7224 */ /* 0x000fe200078e0067 */
[----:B------:R-:W-:Y:S01]  /*7880*/  LOP3.LUT R12, R3, UR33, R32, 0x96, !PT ;  /* 0x00000021030c7c12 */ /* 0x000fe2000f8e9620 */
[----:B------:R-:W-:Y:S01]  /*7890*/  IMAD.MOV.U32 R142, RZ, RZ, R102 ;  /* 0x000000ffff8e7224 */ /* 0x000fe200078e0066 */
[C---:B------:R-:W-:Y:S01]  /*78a0*/  LOP3.LUT R27, R2.reuse, 0xffff, RZ, 0xc0, !PT ;  /* 0x0000ffff021b7812 */ /* 0x040fe200078ec0ff */
[----:B------:R-:W-:Y:S01]  /*78b0*/  IMAD.MOV.U32 R126, RZ, RZ, R101 ;  /* 0x000000ffff7e7224 */ /* 0x000fe200078e0065 */
[----:B------:R-:W-:Y:S01]  /*78c0*/  LOP3.LUT R34, R2, 0xff, RZ, 0xc0, !PT ;  /* 0x000000ff02227812 */ /* 0x000fe200078ec0ff */
[----:B------:R-:W-:Y:S01]  /*78d0*/  IMAD.MOV.U32 R35, RZ, RZ, R100 ;  /* 0x000000ffff237224 */ /* 0x000fe200078e0064 */
[--C-:B------:R-:W-:Y:S01]  /*78e0*/  SHF.R.U32.HI R33, RZ, 0x10, R2.reuse ;  /* 0x00000010ff217819 */ /* 0x100fe20000011602 */
[----:B------:R-:W2:Y:S01]  /*78f0*/  LDSM.16.MT88.4 R100, [R190+0x9400] ;  /* 0x00940000be64783b */ /* 0x000ea20000004200 */
[----:B------:R-:W-:Y:S01]  /*7900*/  SHF.R.U32.HI R32, RZ, 0x18, R2 ;  /* 0x00000018ff207819 */ /* 0x000fe20000011602 */
[----:B------:R-:W-:-:S05]  /*7910*/  @!P5 HFMA2.BF16_V2 R250, -RZ.H0_H0, RZ.H0_H0, -R92.H0_H0 ;  /* 0x200000fffffad231 */ /* 0x000fca000034095c */
[----:B------:R-:W-:Y:S02]  /*7920*/  @!P5 PRMT R92, R250, 0x5410, RZ ;  /* 0x00005410fa5cd816 */ /* 0x000fe400000000ff */
[----:B------:R-:W-:Y:S02]  /*7930*/  ISETP.LE.U32.AND P5, PT, R11, UR12, PT ;  /* 0x0000000c0b007c0c */ /* 0x000fe4000bfa3070 */
[----:B-1----:R-:W-:Y:S01]  /*7940*/  HMMA.16816.F32.BF16 R8, R64, R96, RZ ;  /* 0x000000604008723c */ /* 0x002fe200000418ff */
[----:B------:R-:W-:Y:S02]  /*7950*/  SHF.R.U32.HI R0, RZ, 0x18, R38 ;  /* 0x00000018ff007819 */ /* 0x000fe40000011626 */
[----:B------:R-:W-:Y:S02]  /*7960*/  LOP3.LUT R26, R4, 0xff, RZ, 0xc0, !PT ;  /* 0x000000ff041a7812 */ /* 0x000fe400078ec0ff */
[--C-:B------:R-:W-:Y:S02]  /*7970*/  SHF.R.U32.HI R25, RZ, 0x10, R4.reuse ;  /* 0x00000010ff197819 */ /* 0x100fe40000011604 */
[----:B------:R-:W-:-:S15]  /*7980*/  SHF.R.U32.HI R24, RZ, 0x18, R4 ;  /* 0x00000018ff187819 */ /* 0x000fde0000011604 */
[----:B------:R-:W-:-:S02]  /*7990*/  NOP ;  /* 0x0000000000007918 */ /* 0x000fc40000000000 */
[----:B--2---:R-:W-:Y:S01]  /*79a0*/  HMMA.16816.F32.BF16 R120, R60, R100, R8 ;  /* 0x000000643c78723c */ /* 0x004fe20000041808 */
[----:B------:R-:W-:-:S15]  /*79b0*/  IMAD.MOV.U32 R136, RZ, RZ, R89 ;  /* 0x000000ffff887224 */ /* 0x000fde00078e0059 */
[----:B------:R-:W-:-:S08]  /*79c0*/  NOP ;  /* 0x0000000000007918 */ /* 0x000fd00000000000 */
[----:B------:R-:W-:Y:S02]  /*79d0*/  IMAD.MOV.U32 R89, RZ, RZ, R123 ;  /* 0x000000ffff597224 */ /* 0x000fe400078e007b */
[----:B------:R-:W-:Y:S02]  /*79e0*/  IMAD.MOV.U32 R11, RZ, RZ, R120 ;  /* 0x000000ffff0b7224 */ /* 0x000fe400078e0078 */
[----:B------:R-:W-:Y:S02]  /*79f0*/  IMAD.MOV.U32 R10, RZ, RZ, R121 ;  /* 0x000000ffff0a7224 */ /* 0x000fe400078e0079 */
[----:B------:R-:W-:Y:S02]  /*7a00*/  IMAD.MOV.U32 R243, RZ, RZ, R122 ;  /* 0x000000fffff37224 */ /* 0x000fe400078e007a */
[----:B---3--:R-:W-:-:S05]  /*7a10*/  @!P4 HFMA2.BF16_V2 R6, -RZ.H0_H0, RZ.H0_H0, -R211.H0_H0 ;  /* 0x200000ffff06c231 */ /* 0x008fca00003409d3 */
[----:B------:R-:W-:-:S04]  /*7a20*/  PRMT R2, R6, 0x7610, R2 ;  /* 0x0000761006027816 */ /* 0x000fc80000000002 */
[----:B------:R-:W-:Y:S02]  /*7a30*/  @!P4 PRMT R211, R2, 0x5410, RZ ;  /* 0x0000541002d3c816 */ /* 0x000fe400000000ff */
[----:B------:R1:W2:Y:S04]  /*7a40*/  LDL.LU.S16 R2, [R1+0x34] ;  /* 0x0000340001027983 */ /* 0x0002a80000300600 */
[----:B------:R1:W3:Y:S04]  /*7a50*/  LDL.LU.S16 R75, [R1+0x48] ;  /* 0x00004800014b7983 */ /* 0x0002e80000300600 */
[----:B------:R1:W3:Y:S01]  /*7a60*/  LDL.LU.S16 R38, [R1+0x4c] ;  /* 0x00004c0001267983 */ /* 0x0002e20000300600 */
[----:B----4-:R-:W-:-:S05]  /*7a70*/  @!P3 HFMA2.BF16_V2 R5, -RZ.H0_H0, RZ.H0_H0, -R210.H0_H0 ;  /* 0x200000ffff05b231 */ /* 0x010fca00003409d2 */
[----:B------:R-:W-:-:S04]  /*7a80*/  PRMT R4, R5, 0x7610, R4 ;  /* 0x0000761005047816 */ /* 0x000fc80000000004 */
[----:B------:R-:W-:Y:S02]  /*7a90*/  @!P3 PRMT R210, R4, 0x5410, RZ ;  /* 0x0000541004d2b816 */ /* 0x000fe400000000ff */
[----:B------:R-:W-:Y:S01]  /*7aa0*/  HMMA.16816.F32.BF16 R4, R48, R96, RZ ;  /* 0x000000603004723c */ /* 0x000fe200000418ff */
[----:B------:R1:W4:Y:S01]  /*7ab0*/  LDL.LU.S16 R97, [R1+0x98] ;  /* 0x0000980001617983 */ /* 0x0003220000300600 */
[----:B------:R-:W-:-:S03]  /*7ac0*/  ISETP.LE.U32.AND P4, PT, R0, UR12, PT ;  /* 0x0000000c00007c0c */ /* 0x000fc6000bf83070 */
[----:B------:R1:W4:Y:S10]  /*7ad0*/  LDL.LU.S16 R96, [R1+0x9c] ;  /* 0x00009c0001607983 */ /* 0x0003340000300600 */
[----:B------:R-:W-:-:S09]  /*7ae0*/  @!P4 HFMA2.BF16_V2 R76, -RZ.H0_H0, RZ.H0_H0, -R209.H0_H0 ;  /* 0x200000ffff4cc231 */ /* 0x000fd200003409d1 */
[----:B------:R-:W-:Y:S07]  /*7af0*/  HMMA.16816.F32.BF16 R120, R28, R100, R4 ;  /* 0x000000641c78723c */ /* 0x000fee0000041804 */
[----:B------:R-:W-:-:S04]  /*7b00*/  PRMT R5, R76, 0x7610, R5 ;  /* 0x000076104c057816 */ /* 0x000fc80000000005 */
[----:B------:R-:W-:Y:S02]  /*7b10*/  @!P4 PRMT R209, R5, 0x5410, RZ ;  /* 0x0000541005d1c816 */ /* 0x000fe400000000ff */
[----:B------:R1:W4:Y:S01]  /*7b20*/  LDL.LU.S16 R5, [R1+0xa4] ;  /* 0x0000a40001057983 */ /* 0x0003220000300600 */
[----:B------:R-:W-:Y:S01]  /*7b30*/  @!P1 HFMA2.BF16_V2 R251, -RZ.H0_H0, RZ.H0_H0, -R39.H0_H0 ;  /* 0x200000fffffb9231 */ /* 0x000fe20000340927 */
[----:B------:R-:W-:-:S04]  /*7b40*/  SHF.R.U32.HI R0, RZ, 0x8, R132 ;  /* 0x00000008ff007819 */ /* 0x000fc80000011684 */
[----:B------:R-:W-:Y:S02]  /*7b50*/  @!P1 PRMT R39, R251, 0x5410, RZ ;  /* 0x00005410fb279816 */ /* 0x000fe400000000ff */
[----:B------:R-:W-:Y:S02]  /*7b60*/  ISETP.LE.U32.AND P1, PT, R223, UR12, PT ;  /* 0x0000000cdf007c0c */ /* 0x000fe4000bf23070 */
[----:B------:R-:W-:-:S04]  /*7b70*/  LOP3.LUT R0, R0, 0xffff, RZ, 0xc0, !PT ;  /* 0x0000ffff00007812 */ /* 0x000fc800078ec0ff */
[----:B------:R-:W-:Y:S02]  /*7b80*/  ISETP.LE.U32.AND P3, PT, R0, UR12, PT ;  /* 0x0000000c00007c0c */ /* 0x000fe4000bf63070 */
[----:B------:R-:W-:-:S04]  /*7b90*/  LOP3.LUT R0, R138, 0xff, RZ, 0xc0, !PT ;  /* 0x000000ff8a007812 */ /* 0x000fc800078ec0ff */
[----:B------:R-:W-:Y:S02]  /*7ba0*/  ISETP.LE.U32.AND P4, PT, R0, UR12, PT ;  /* 0x0000000c00007c0c */ /* 0x000fe4000bf83070 */
[----:B------:R-:W-:-:S04]  /*7bb0*/  SHF.R.U32.HI R0, RZ, 0x10, R21 ;  /* 0x00000010ff007819 */ /* 0x000fc80000011615 */
[----:B------:R-:W-:Y:S01]  /*7bc0*/  LOP3.LUT R0, R0, 0xff, RZ, 0xc0, !PT ;  /* 0x000000ff00007812 */ /* 0x000fe200078ec0ff */
[----:B------:R-:W-:Y:S02]  /*7bd0*/  IMAD.MOV.U32 R138, RZ, RZ, R142 ;  /* 0x000000ffff8a7224 */ /* 0x000fe400078e008e */
[----:B------:R-:W-:Y:S02]  /*7be0*/  IMAD.MOV.U32 R142, RZ, RZ, R126 ;  /* 0x000000ffff8e7224 */ /* 0x000fe400078e007e */
[----:B------:R-:W-:Y:S02]  /*7bf0*/  IMAD.MOV.U32 R126, RZ, RZ, R35 ;  /* 0x000000ffff7e7224 */ /* 0x000fe400078e0023 */
[----:B------:R-:W-:Y:S02]  /*7c00*/  IMAD.MOV.U32 R116, RZ, RZ, R142 ;  /* 0x000000ffff747224 */ /* 0x000fe400078e008e */
[----:B--2---:R-:W-:-:S05]  /*7c10*/  @!P1 HFMA2.BF16_V2 R2, -RZ.H0_H0, RZ.H0_H0, -R224.H0_H0 ;  /* 0x200000ffff029231 */ /* 0x004fca00003409e0 */
[----:B------:R-:W-:Y:S01]  /*7c20*/  PRMT R4, R2, 0x7610, R4 ;  /* 0x0000761002047816 */ /* 0x000fe20000000004 */
[--C-:B------:R-:W-:Y:S01]  /*7c30*/  FFMA.FTZ R2, R177, UR41, -R19.reuse ;  /* 0x00000029b1027c23 */ /* 0x100fe20008010813 */
[----:B---3--:R-:W-:Y:S02]  /*7c40*/  @!P3 HFMA2.BF16_V2 R75, -RZ.H0_H0, RZ.H0_H0, -R215.H0_H0 ;  /* 0x200000ffff4bb231 */ /* 0x008fe400003409d7 */
[----:B------:R-:W-:Y:S02]  /*7c50*/  @!P1 PRMT R224, R4, 0x5410, RZ ;  /* 0x0000541004e09816 */ /* 0x000fe400000000ff */
[----:B------:R-:W-:Y:S01]  /*7c60*/  ISETP.LE.U32.AND P1, PT, R0, UR12, PT ;  /* 0x0000000c00007c0c */ /* 0x000fe2000bf23070 */
[----:B------:R-:W-:Y:S01]  /*7c70*/  FFMA.FTZ R0, R176, UR41, -R19 ;  /* 0x00000029b0007c23 */ /* 0x000fe20008010813 */
[----:B------:R2:W-:Y:S01]  /*7c80*/  MUFU.EX2 R35, R2 ;  /* 0x0000000200237308 */ /* 0x0005e20000000800 */
[----:B------:R-:W-:Y:S01]  /*7c90*/  @!P4 HFMA2.BF16_V2 R38, -RZ.H0_H0, RZ.H0_H0, -R214.H0_H0 ;  /* 0x200000ffff26c231 */ /* 0x000fe200003409d6 */
[----:B------:R1:W3:Y:S04]  /*7ca0*/  LDL.LU.S16 R4, [R1+0xa0] ;  /* 0x0000a00001047983 */ /* 0x0002e80000300600 */
[----:B------:R-:W-:-:S02]  /*7cb0*/  PRMT R73, R38, 0x7610, R73 ;  /* 0x0000761026497816 */ /* 0x000fc40000000049 */
[----:B--2---:R-:W-:Y:S02]  /*7cc0*/  PRMT R2, R75, 0x7610, R2 ;  /* 0x000076104b027816 */ /* 0x004fe40000000002 */
[----:B------:R2:W1:Y:S02]  /*7cd0*/  MUFU.EX2 R75, R0 ;  /* 0x00000000004b7308 */ /* 0x0004640000000800 */
[----:B------:R-:W-:Y:S01]  /*7ce0*/  @!P3 PRMT R215, R2, 0x5410, RZ ;  /* 0x0000541002d7b816 */ /* 0x000fe200000000ff */
[----:B------:R-:W-:Y:S01]  /*7cf0*/  FFMA.FTZ R2, R179, UR41, -R18 ;  /* 0x00000029b3027c23 */ /* 0x000fe20008010812 */
[----:B------:R-:W-:-:S04]  /*7d00*/  @!P4 PRMT R214, R73, 0x5410, RZ ;  /* 0x0000541049d6c816 */ /* 0x000fc800000000ff */
[----:B------:R1:W-:Y:S01]  /*7d10*/  MUFU.EX2 R38, R2 ;  /* 0x0000000200267308 */ /* 0x0003e20000000800 */
[----:B--2---:R-:W-:-:S04]  /*7d20*/  LOP3.LUT R0, R21, 0xff, RZ, 0xc0, !PT ;  /* 0x000000ff15007812 */ /* 0x004fc800078ec0ff */
[----:B------:R-:W-:Y:S01]  /*7d30*/  ISETP.LE.U32.AND P3, PT, R0, UR12, PT ;  /* 0x0000000c00007c0c */ /* 0x000fe2000bf63070 */
[----:B-1----:R-:W-:-:S04]  /*7d40*/  FFMA.FTZ R2, R178, UR41, -R18 ;  /* 0x00000029b2027c23 */ /* 0x002fc80008010812 */
[----:B------:R1:W2:Y:S01]  /*7d50*/  MUFU.EX2 R73, R2 ;  /* 0x0000000200497308 */ /* 0x0002a20000000800 */
[----:B------:R-:W-:Y:S02]  /*7d60*/  LOP3.LUT R0, R21, 0xffff, RZ, 0xc0, !PT ;  /* 0x0000ffff15007812 */ /* 0x000fe400078ec0ff */
[----:B-1----:R-:W-:-:S04]  /*7d70*/  F2FP.BF16.F32.PACK_AB R2, R75, R35 ;  /* 0x000000234b02723e */ /* 0x002fc800000010ff */
[----:B------:R-:W-:-:S05]  /*7d80*/  PRMT R185, R2, 0x7610, R185 ;  /* 0x0000761002b97816 */ /* 0x000fca00000000b9 */
[----:B----4-:R-:W-:Y:S01]  /*7d90*/  @!P3 HFMA2.BF16_V2 R96, -RZ.H0_H0, RZ.H0_H0, -R185.H0_H0 ;  /* 0x200000ffff60b231 */ /* 0x010fe200003409b9 */
[----:B------:R-:W-:Y:S02]  /*7da0*/  SHF.R.U32.HI R0, RZ, 0x8, R0 ;  /* 0x00000008ff007819 */ /* 0x000fe40000011600 */
[----:B------:R-:W-:Y:S02]  /*7db0*/  PRMT R184, R2, 0x7632, R184 ;  /* 0x0000763202b87816 */ /* 0x000fe400000000b8 */
[----:B------:R-:W-:Y:S02]  /*7dc0*/  PRMT R6, R96, 0x7610, R6 ;  /* 0x0000761060067816 */ /* 0x000fe40000000006 */
[----:B------:R-:W-:Y:S02]  /*7dd0*/  LOP3.LUT R0, R0, 0xffff, RZ, 0xc0, !PT ;  /* 0x0000ffff00007812 */ /* 0x000fe400078ec0ff */
[----:B------:R-:W-:Y:S02]  /*7de0*/  PRMT R142, R185, 0x5410, R184 ;  /* 0x00005410b98e7816 */ /* 0x000fe400000000b8 */
[----:B------:R-:W-:-:S02]  /*7df0*/  @!P3 PRMT R185, R6, 0x5410, RZ ;  /* 0x0000541006b9b816 */ /* 0x000fc400000000ff */
[----:B------:R1:W4:Y:S01]  /*7e00*/  LDL.LU.S16 R6, [R1+0xa8] ;  /* 0x0000a80001067983 */ /* 0x0003220000300600 */
[----:B------:R-:W-:-:S13]  /*7e10*/  ISETP.LE.U32.AND P4, PT, R0, UR12, PT ;  /* 0x0000000c00007c0c */ /* 0x000fda000bf83070 */
[----:B------:R-:W-:-:S05]  /*7e20*/  @!P4 HFMA2.BF16_V2 R5, -RZ.H0_H0, RZ.H0_H0, -R184.H0_H0 ;  /* 0x200000ffff05c231 */ /* 0x000fca00003409b8 */
[----:B------:R-:W-:Y:S02]  /*7e30*/  PRMT R3, R5, 0x7610, R3 ;  /* 0x0000761005037816 */ /* 0x000fe40000000003 */
[----:B------:R1:W4:Y:S01]  /*7e40*/  LDL.LU.S16 R5, [R1+0xac] ;  /* 0x0000ac0001057983 */ /* 0x0003220000300600 */
[----:B------:R-:W-:-:S03]  /*7e50*/  LOP3.LUT R2, R46, 0xff, RZ, 0xc0, !PT ;  /* 0x000000ff2e027812 */ /* 0x000fc600078ec0ff */
[----:B------:R1:W4:Y:S01]  /*7e60*/  LDL.LU.S16 R46, [R1+0xb0] ;  /* 0x0000b000012e7983 */ /* 0x0003220000300600 */
[----:B------:R-:W-:Y:S02]  /*7e70*/  ISETP.LE.U32.AND P6, PT, R222, UR12, PT ;  /* 0x0000000cde007c0c */ /* 0x000fe4000bfc3070 */
[----:B------:R-:W-:Y:S02]  /*7e80*/  SHF.R.U32.HI R0, RZ, 0x18, R21 ;  /* 0x00000018ff007819 */ /* 0x000fe40000011615 */
[----:B------:R-:W-:Y:S01]  /*7e90*/  ISETP.LE.U32.AND P3, PT, R2, UR12, PT ;  /* 0x0000000c02007c0c */ /* 0x000fe2000bf63070 */
[----:B------:R-:W-:Y:S01]  /*7ea0*/  IMAD.MOV.U32 R76, RZ, RZ, R138 ;  /* 0x000000ffff4c7224 */ /* 0x000fe200078e008a */
[----:B------:R-:W-:-:S07]  /*7eb0*/  @!P4 PRMT R184, R3, 0x5410, RZ ;  /* 0x0000541003b8c816 */ /* 0x000fce00000000ff */
[----:B------:R-:W-:Y:S02]  /*7ec0*/  @!P6 HFMA2.BF16_V2 R97, -RZ.H0_H0, RZ.H0_H0, -R213.H0_H0 ;  /* 0x200000ffff61e231 */ /* 0x000fe400003409d5 */
[----:B------:R-:W-:Y:S01]  /*7ed0*/  IMAD.MOV.U32 R117, RZ, RZ, R116 ;  /* 0x000000ffff757224 */ /* 0x000fe200078e0074 */
[----:B------:R1:W4:Y:S02]  /*7ee0*/  LDL.LU.S16 R21, [R1+0xb4] ;  /* 0x0000b40001157983 */ /* 0x0003240000300600 */
[----:B------:R-:W-:-:S04]  /*7ef0*/  PRMT R74, R97, 0x7610, R74 ;  /* 0x00007610614a7816 */ /* 0x000fc8000000004a */
[----:B------:R-:W-:Y:S02]  /*7f00*/  @!P6 PRMT R213, R74, 0x5410, RZ ;  /* 0x000054104ad5e816 */ /* 0x000fe400000000ff */
[----:B------:R-:W-:Y:S02]  /*7f10*/  ISETP.LE.U32.AND P6, PT, R0, UR12, PT ;  /* 0x0000000c00007c0c */ /* 0x000fe4000bfc3070 */
[----:B--2---:R-:W-:-:S04]  /*7f20*/  F2FP.BF16.F32.PACK_AB R0, R73, R38 ;  /* 0x000000264900723e */ /* 0x004fc800000010ff */
[C---:B------:R-:W-:Y:S02]  /*7f30*/  PRMT R183, R0.reuse, 0x7610, R183 ;  /* 0x0000761000b77816 */ /* 0x040fe400000000b7 */
[----:B------:R-:W-:Y:S02]  /*7f40*/  PRMT R182, R0, 0x7632, R182 ;  /* 0x0000763200b67816 */ /* 0x000fe400000000b6 */
[----:B------:R-:W-:Y:S01]  /*7f50*/  LOP3.LUT R0, R53, 0xffff, RZ, 0xc0, !PT ;  /* 0x0000ffff35007812 */ /* 0x000fe200078ec0ff */
[----:B------:R-:W-:Y:S01]  /*7f60*/  FFMA.FTZ R3, R217, UR41, -R19 ;  /* 0x00000029d9037c23 */ /* 0x000fe20008010813 */
[----:B------:R-:W-:Y:S01]  /*7f70*/  PRMT R138, R183, 0x5410, R182 ;  /* 0x00005410b78a7816 */ /* 0x000fe200000000b6 */
[----:B------:R-:W-:Y:S02]  /*7f80*/  IMAD.MOV.U32 R116, RZ, RZ, R126 ;  /* 0x000000ffff747224 */ /* 0x000fe400078e007e */
[----:B------:R2:W-:Y:S01]  /*7f90*/  MUFU.EX2 R74, R3 ;  /* 0x00000003004a7308 */ /* 0x0005e20000000800 */
[----:B------:R-:W-:-:S02]  /*7fa0*/  IMAD.MOV.U32 R118, RZ, RZ, R76 ;  /* 0x000000ffff767224 */ /* 0x000fc400078e004c */
[----:B--2---:R-:W-:-:S05]  /*7fb0*/  FFMA.FTZ R3, R216, UR41, -R19 ;  /* 0x00000029d8037c23 */ /* 0x004fca0008010813 */
[----:B------:R2:W1:Y:S01]  /*7fc0*/  MUFU.EX2 R76, R3 ;  /* 0x00000003004c7308 */ /* 0x0004620000000800 */
[----:B------:R-:W-:Y:S02]  /*7fd0*/  IMAD.MOV.U32 R8, RZ, RZ, R123 ;  /* 0x000000ffff087224 */ /* 0x000fe400078e007b */
[----:B------:R-:W-:Y:S02]  /*7fe0*/  IMAD.MOV.U32 R132, RZ, RZ, R120 ;  /* 0x000000ffff847224 */ /* 0x000fe400078e0078 */
[----:B------:R-:W-:Y:S02]  /*7ff0*/  IMAD.MOV.U32 R120, RZ, RZ, R136 ;  /* 0x000000ffff787224 */ /* 0x000fe400078e0088 */
[----:B------:R-:W-:Y:S01]  /*8000*/  IMAD.MOV.U32 R9, RZ, RZ, R122 ;  /* 0x000000ffff097224 */ /* 0x000fe200078e007a */
[----:B--2---:R-:W-:-:S04]  /*8010*/  LOP3.LUT R3, R72, 0xff, RZ, 0xc0, !PT ;  /* 0x000000ff48037812 */ /* 0x004fc800078ec0ff */
[----:B------:R-:W-:Y:S01]  /*8020*/  PRMT R123, R3, 0x5410, R79 ;  /* 0x00005410037b7816 */ /* 0x000fe2000000004f */
[----:B------:R-:W-:Y:S01]  /*8030*/  IMAD.MOV.U32 R7, RZ, RZ, R121 ;  /* 0x000000ffff077224 */ /* 0x000fe200078e0079 */
[----:B------:R-:W-:Y:S02]  /*8040*/  ISETP.LE.U32.AND P4, PT, R17, UR12, PT ;  /* 0x0000000c11007c0c */ /* 0x000fe4000bf83070 */
[----:B------:R2:W2:Y:S01]  /*8050*/  LDL.LU.S16 R17, [R1+0xb8] ;  /* 0x0000b80001117983 */ /* 0x0004a20000300600 */
[----:B------:R-:W-:Y:S02]  /*8060*/  IMAD.MOV.U32 R237, RZ, RZ, R120 ;  /* 0x000000ffffed7224 */ /* 0x000fe400078e0078 */
[----:B------:R-:W-:Y:S02]  /*8070*/  IMAD.MOV.U32 R120, RZ, RZ, R118 ;  /* 0x000000ffff787224 */ /* 0x000fe400078e0076 */
[----:B---3--:R-:W-:-:S05]  /*8080*/  @!P1 HFMA2.BF16_V2 R4, -RZ.H0_H0, RZ.H0_H0, -R183.H0_H0 ;  /* 0x200000ffff049231 */ /* 0x008fca00003409b7 */
[----:B------:R-:W-:-:S04]  /*8090*/  PRMT R2, R4, 0x7610, R2 ;  /* 0x0000761004027816 */ /* 0x000fc80000000002 */
[----:B------:R-:W-:Y:S02]  /*80a0*/  @!P1 PRMT R183, R2, 0x5410, RZ ;  /* 0x0000541002b79816 */ /* 0x000fe400000000ff */
[----:B------:R-:W-:Y:S02]  /*80b0*/  SHF.R.U32.HI R2, RZ, 0x8, R0 ;  /* 0x00000008ff027819 */ /* 0x000fe40000011600 */
[----:B------:R-:W-:-:S04]  /*80c0*/  LOP3.LUT R0, R53, 0xff, RZ, 0xc0, !PT ;  /* 0x000000ff35007812 */ /* 0x000fc800078ec0ff */
[----:B------:R-:W-:Y:S02]  /*80d0*/  PRMT R126, R0, 0x5410, R2 ;  /* 0x00005410007e7816 */ /* 0x000fe40000000002 */
[--C-:B------:R-:W-:Y:S02]  /*80e0*/  SHF.R.U32.HI R0, RZ, 0x10, R53.reuse ;  /* 0x00000010ff007819 */ /* 0x100fe40000011635 */
[----:B------:R-:W-:Y:S02]  /*80f0*/  SHF.R.U32.HI R2, RZ, 0x18, R53 ;  /* 0x00000018ff027819 */ /* 0x000fe40000011635 */
[----:B------:R-:W-:-:S04]  /*8100*/  LOP3.LUT R0, R0, 0xff, RZ, 0xc0, !PT ;  /* 0x000000ff00007812 */ /* 0x000fc800078ec0ff */
[----:B------:R-:W-:Y:S02]  /*8110*/  PRMT R125, R0, 0x5410, R2 ;  /* 0x00005410007d7816 */ /* 0x000fe40000000002 */
[----:B------:R-:W-:-:S04]  /*8120*/  SHF.R.U32.HI R0, RZ, 0x8, R52 ;  /* 0x00000008ff007819 */ /* 0x000fc80000011634 */
[----:B------:R-:W-:Y:S02]  /*8130*/  LOP3.LUT R0, R0, 0xffff, RZ, 0xc0, !PT ;  /* 0x0000ffff00007812 */ /* 0x000fe400078ec0ff */
[----:B------:R-:W-:Y:S02]  /*8140*/  SHF.R.U32.HI R4, RZ, 0x8, R54 ;  /* 0x00000008ff047819 */ /* 0x000fe40000011636 */
[----:B------:R-:W-:Y:S02]  /*8150*/  ISETP.LE.U32.AND P1, PT, R16, UR12, PT ;  /* 0x0000000c10007c0c */ /* 0x000fe4000bf23070 */
[----:B------:R-:W-:Y:S01]  /*8160*/  PRMT R124, R84, 0x5410, R4 ;  /* 0x00005410547c7816 */ /* 0x000fe20000000004 */
[----:B------:R3:W3:Y:S01]  /*8170*/  LDL.LU.S16 R16, [R1+0xbc] ;  /* 0x0000bc0001107983 */ /* 0x0006e20000300600 */
[----:B----4-:R-:W-:-:S05]  /*8180*/  @!P6 HFMA2.BF16_V2 R6, -RZ.H0_H0, RZ.H0_H0, -R182.H0_H0 ;  /* 0x200000ffff06e231 */ /* 0x010fca00003409b6 */
[----:B------:R-:W-:-:S04]  /*8190*/  PRMT R2, R6, 0x7610, R2 ;  /* 0x0000761006027816 */ /* 0x000fc80000000002 */
[----:B------:R-:W-:Y:S02]  /*81a0*/  @!P6 PRMT R182, R2, 0x5410, RZ ;  /* 0x0000541002b6e816 */ /* 0x000fe400000000ff */
[----:B------:R-:W-:Y:S02]  /*81b0*/  ISETP.LE.U32.AND P6, PT, R0, UR12, PT ;  /* 0x0000000c00007c0c */ /* 0x000fe4000bfc3070 */
[----:B-1----:R-:W-:-:S04]  /*81c0*/  F2FP.BF16.F32.PACK_AB R0, R76, R74 ;  /* 0x0000004a4c00723e */ /* 0x002fc800000010ff */
[----:B------:R-:W-:-:S05]  /*81d0*/  PRMT R181, R0, 0x7610, R181 ;  /* 0x0000761000b57816 */ /* 0x000fca00000000b5 */
[----:B------:R-:W-:Y:S01]  /*81e0*/  @!P2 HFMA2.BF16_V2 R5, -RZ.H0_H0, RZ.H0_H0, -R181.H0_H0 ;  /* 0x200000ffff05a231 */ /* 0x000fe200003409b5 */
[----:B------:R-:W-:Y:S02]  /*81f0*/  PRMT R180, R0, 0x7632, R180 ;  /* 0x0000763200b47816 */ /* 0x000fe400000000b4 */
[----:B------:R-:W-:Y:S02]  /*8200*/  SHF.R.U32.HI R2, RZ, 0x8, R23 ;  /* 0x00000008ff027819 */ /* 0x000fe40000011617 */
[----:B------:R-:W-:Y:S02]  /*8210*/  PRMT R3, R5, 0x7610, R3 ;  /* 0x0000761005037816 */ /* 0x000fe40000000003 */
[----:B------:R-:W-:Y:S02]  /*8220*/  LOP3.LUT R0, R22, 0xff, RZ, 0xc0, !PT ;  /* 0x000000ff16007812 */ /* 0x000fe400078ec0ff */
[----:B------:R-:W-:Y:S02]  /*8230*/  PRMT R136, R181, 0x5410, R180 ;  /* 0x00005410b5887816 */ /* 0x000fe400000000b4 */
[----:B------:R-:W-:-:S02]  /*8240*/  @!P2 PRMT R181, R3, 0x5410, RZ ;  /* 0x0000541003b5a816 */ /* 0x000fc400000000ff */
[----:B------:R-:W-:Y:S02]  /*8250*/  PRMT R122, R26, 0x5410, R2 ;  /* 0x000054101a7a7816 */ /* 0x000fe40000000002 */
[----:B------:R-:W-:Y:S01]  /*8260*/  ISETP.LE.U32.AND P2, PT, R0, UR12, PT ;  /* 0x0000000c00007c0c */ /* 0x000fe2000bf43070 */
[----:B------:R-:W-:Y:S01]  /*8270*/  FFMA.FTZ R0, R219, UR41, -R18 ;  /* 0x00000029db007c23 */ /* 0x000fe20008010812 */
[----:B------:R-:W-:-:S04]  /*8280*/  LOP3.LUT R2, R25, 0xff, RZ, 0xc0, !PT ;  /* 0x000000ff19027812 */ /* 0x000fc800078ec0ff */
[----:B------:R-:W-:Y:S02]  /*8290*/  PRMT R121, R2, 0x5410, R24 ;  /* 0x0000541002797816 */ /* 0x000fe40000000018 */
[----:B------:R1:W-:Y:S01]  /*82a0*/  MUFU.EX2 R24, R0 ;  /* 0x0000000000187308 */ /* 0x0003e20000000800 */
[C---:B------:R-:W-:Y:S01]  /*82b0*/  LOP3.LUT R6, R20.reuse, 0xff, RZ, 0xc0, !PT ;  /* 0x000000ff14067812 */ /* 0x040fe200078ec0ff */
[----:B------:R-:W-:Y:S01]  /*82c0*/  @!P6 HFMA2.BF16_V2 R46, -RZ.H0_H0, RZ.H0_H0, -R180.H0_H0 ;  /* 0x200000ffff2ee231 */ /* 0x000fe200003409b4 */
[----:B-1----:R-:W-:-:S04]  /*82d0*/  LOP3.LUT R0, R20, 0xffff, RZ, 0xc0, !PT ;  /* 0x0000ffff14007812 */ /* 0x002fc800078ec0ff */
[----:B------:R-:W-:-:S04]  /*82e0*/  SHF.R.U32.HI R4, RZ, 0x8, R0 ;  /* 0x00000008ff047819 */ /* 0x000fc80000011600 */
[--C-:B------:R-:W-:Y:S02]  /*82f0*/  PRMT R118, R6, 0x5410, R4.reuse ;  /* 0x0000541006767816 */ /* 0x100fe40000000004 */
[----:B------:R-:W-:-:S04]  /*8300*/  PRMT R4, R46, 0x7610, R4 ;  /* 0x000076102e047816 */ /* 0x000fc80000000004 */
[----:B------:R-:W-:Y:S02]  /*8310*/  @!P6 PRMT R180, R4, 0x5410, RZ ;  /* 0x0000541004b4e816 */ /* 0x000fe400000000ff */
[----:B------:R1:W4:Y:S01]  /*8320*/  LDL.LU.S16 R4, [R1+0xc0] ;  /* 0x0000c00001047983 */ /* 0x0003220000300600 */
[----:B------:R-:W-:Y:S01]  /*8330*/  FFMA.FTZ R3, R218, UR41, -R18 ;  /* 0x00000029da037c23 */ /* 0x000fe20008010812 */
[--C-:B------:R-:W-:Y:S02]  /*8340*/  SHF.R.U32.HI R2, RZ, 0x10, R20.reuse ;  /* 0x00000010ff027819 */ /* 0x100fe40000011614 */
[----:B------:R-:W-:Y:S01]  /*8350*/  SHF.R.U32.HI R5, RZ, 0x18, R20 ;  /* 0x00000018ff057819 */ /* 0x000fe20000011614 */
[----:B------:R-:W1:Y:S01]  /*8360*/  MUFU.EX2 R72, R3 ;  /* 0x0000000300487308 */ /* 0x000e620000000800 */
[----:B------:R-:W-:Y:S01]  /*8370*/  LOP3.LUT R0, R2, 0xff, RZ, 0xc0, !PT ;  /* 0x000000ff02007812 */ /* 0x000fe200078ec0ff */
[----:B------:R-:W-:-:S03]  /*8380*/  IMAD.MOV.U32 R238, RZ, RZ, R116 ;  /* 0x000000ffffee7224 */ /* 0x000fc600078e0074 */
[----:B------:R-:W-:Y:S01]  /*8390*/  PRMT R116, R0, 0x5410, R5 ;  /* 0x0000541000747816 */ /* 0x000fe20000000005 */
[----:B------:R-:W-:Y:S01]  /*83a0*/  FFMA.FTZ R0, R221, UR41, -R19 ;  /* 0x00000029dd007c23 */ /* 0x000fe20008010813 */
[----:B------:R-:W-:-:S03]  /*83b0*/  SHF.R.U32.HI R2, RZ, 0x8, R27 ;  /* 0x00000008ff027819 */ /* 0x000fc6000001161b */
[----:B------:R2:W-:Y:S01]  /*83c0*/  MUFU.EX2 R251, R0 ;  /* 0x0000000000fb7308 */ /* 0x0005e20000000800 */
[----:B------:R-:W-:Y:S01]  /*83d0*/  PRMT R101, R34, 0x5410, R2 ;  /* 0x0000541022657816 */ /* 0x000fe20000000002 */
[----:B------:R-:W-:Y:S02]  /*83e0*/  IMAD.MOV.U32 R223, RZ, RZ, R87 ;  /* 0x000000ffffdf7224 */ /* 0x000fe400078e0057 */
[----:B------:R-:W-:Y:S02]  /*83f0*/  IMAD.MOV.U32 R34, RZ, RZ, R86 ;  /* 0x000000ffff227224 */ /* 0x000fe400078e0056 */
[----:B------:R-:W-:Y:S01]  /*8400*/  IMAD.MOV.U32 R26, RZ, RZ, R85 ;  /* 0x000000ffff1a7224 */ /* 0x000fe200078e0055 */
[----:B-1----:R-:W-:Y:S01]  /*8410*/  F2FP.BF16.F32.PACK_AB R3, R72, R24 ;  /* 0x000000184803723e */ /* 0x002fe200000010ff */
[----:B------:R-:W1:Y:S01]  /*8420*/  LDSM.16.MT88.4 R84, [R188+0xa000] ;  /* 0x00a00000bc54783b */ /* 0x000e620000004200 */
[----:B------:R-:W-:Y:S01]  /*8430*/  LOP3.LUT R2, R33, 0xff, RZ, 0xc0, !PT ;  /* 0x000000ff21027812 */ /* 0x000fe200078ec0ff */
[----:B--2---:R-:W-:-:S04]  /*8440*/  FFMA.FTZ R0, R220, UR41, -R19 ;  /* 0x00000029dc007c23 */ /* 0x004fc80008010813 */
[----:B------:R2:W2:Y:S01]  /*8450*/  MUFU.EX2 R252, R0 ;  /* 0x0000000000fc7308 */ /* 0x0004a20000000800 */
[----:B------:R-:W-:Y:S02]  /*8460*/  PRMT R179, R3, 0x7610, R179 ;  /* 0x0000761003b37816 */ /* 0x000fe400000000b3 */
[----:B------:R-:W-:Y:S02]  /*8470*/  PRMT R100, R2, 0x5410, R32 ;  /* 0x0000541002647816 */ /* 0x000fe40000000020 */
[----:B------:R-:W-:Y:S01]  /*8480*/  LOP3.LUT R2, R13, 0xff, RZ, 0xc0, !PT ;  /* 0x000000ff0d027812 */ /* 0x000fe200078ec0ff */
[----:B------:R-:W-:Y:S01]  /*8490*/  @!P3 HFMA2.BF16_V2 R21, -RZ.H0_H0, RZ.H0_H0, -R179.H0_H0 ;  /* 0x200000ffff15b231 */ /* 0x000fe200003409b3 */
[----:B------:R-:W-:Y:S02]  /*84a0*/  PRMT R178, R3, 0x7632, R178 ;  /* 0x0000763203b27816 */ /* 0x000fe400000000b2 */
[----:B------:R-:W-:Y:S02]  /*84b0*/  ISETP.LE.U32.AND P6, PT, R2, UR12, PT ;  /* 0x0000000c02007c0c */ /* 0x000fe4000bfc3070 */
[----:B--2---:R-:W-:Y:S01]  /*84c0*/  LOP3.LUT R0, R13, 0xffff, RZ, 0xc0, !PT ;  /* 0x0000ffff0d007812 */ /* 0x004fe200078ec0ff */
[----:B------:R-:W-:-:S03]  /*84d0*/  @!P5 HFMA2.BF16_V2 R17, -RZ.H0_H0, RZ.H0_H0, -R178.H0_H0 ;  /* 0x200000ffff11d231 */ /* 0x000fc600003409b2 */
[----:B------:R-:W-:Y:S02]  /*84e0*/  SHF.R.U32.HI R0, RZ, 0x8, R0 ;  /* 0x00000008ff007819 */ /* 0x000fe40000011600 */
[----:B------:R-:W-:Y:S02]  /*84f0*/  PRMT R6, R21, 0x7610, R6 ;  /* 0x0000761015067816 */ /* 0x000fe40000000006 */
[----:B------:R-:W-:Y:S01]  /*8500*/  F2FP.BF16.F32.PACK_AB R2, R252, R251 ;  /* 0x000000fbfc02723e */ /* 0x000fe200000010ff */
[----:B------:R-:W-:Y:S01]  /*8510*/  IMAD.MOV.U32 R247, RZ, RZ, R120 ;  /* 0x000000fffff77224 */ /* 0x000fe200078e0078 */
[----:B------:R-:W-:Y:S02]  /*8520*/  LOP3.LUT R0, R0, 0xffff, RZ, 0xc0, !PT ;  /* 0x0000ffff00007812 */ /* 0x000fe400078ec0ff */
[----:B------:R-:W-:Y:S02]  /*8530*/  PRMT R120, R179, 0x5410, R178 ;  /* 0x00005410b3787816 */ /* 0x000fe400000000b2 */
[----:B------:R-:W-:-:S02]  /*8540*/  @!P3 PRMT R179, R6, 0x5410, RZ ;  /* 0x0000541006b3b816 */ /* 0x000fc400000000ff */
[----:B------:R-:W-:Y:S02]  /*8550*/  PRMT R177, R2, 0x7610, R177 ;  /* 0x0000761002b17816 */ /* 0x000fe400000000b1 */
[----:B------:R-:W-:Y:S02]  /*8560*/  ISETP.LE.U32.AND P3, PT, R0, UR12, PT ;  /* 0x0000000c00007c0c */ /* 0x000fe4000bf63070 */
[----:B------:R-:W-:Y:S01]  /*8570*/  PRMT R5, R17, 0x7610, R5 ;  /* 0x0000761011057816 */ /* 0x000fe20000000005 */
[----:B------:R-:W-:Y:S01]  /*8580*/  IMAD.MOV.U32 R170, RZ, RZ, R247 ;  /* 0x000000ffffaa7224 */ /* 0x000fe200078e00f7 */
[----:B------:R-:W-:Y:S01]  /*8590*/  SHF.R.U32.HI R0, RZ, 0x18, R13 ;  /* 0x00000018ff007819 */ /* 0x000fe2000001160d */
[----:B------:R-:W-:Y:S01]  /*85a0*/  IMAD.MOV.U32 R247, RZ, RZ, R91 ;  /* 0x000000fffff77224 */ /* 0x000fe200078e005b */
[----:B------:R-:W-:Y:S01]  /*85b0*/  @!P5 PRMT R178, R5, 0x5410, RZ ;  /* 0x0000541005b2d816 */ /* 0x000fe200000000ff */
[----:B------:R-:W-:Y:S02]  /*85c0*/  IMAD.MOV.U32 R217, RZ, RZ, R90 ;  /* 0x000000ffffd97224 */ /* 0x000fe400078e005a */
[----:B------:R-:W-:-:S02]  /*85d0*/  IMAD.MOV.U32 R218, RZ, RZ, R89 ;  /* 0x000000ffffda7224 */ /* 0x000fc400078e0059 */
[----:B------:R-:W-:Y:S01]  /*85e0*/  IMAD.MOV.U32 R27, RZ, RZ, R88 ;  /* 0x000000ffff1b7224 */ /* 0x000fe200078e0058 */
[----:B------:R-:W-:Y:S01]  /*85f0*/  ISETP.LE.U32.AND P5, PT, R0, UR12, PT ;  /* 0x0000000c00007c0c */ /* 0x000fe2000bfa3070 */
[----:B------:R-:W2:Y:S01]  /*8600*/  LDSM.16.MT88.4 R88, [R188+0xa400] ;  /* 0x00a40000bc58783b */ /* 0x000ea20000004200 */
[----:B------:R-:W-:Y:S02]  /*8610*/  SHF.R.U32.HI R0, RZ, 0x10, R13 ;  /* 0x00000010ff007819 */ /* 0x000fe4000001160d */
[----:B------:R-:W-:Y:S01]  /*8620*/  PRMT R176, R2, 0x7632, R176 ;  /* 0x0000763202b07816 */ /* 0x000fe200000000b0 */
[----:B------:R-:W-:Y:S01]  /*8630*/  IMAD.MOV.U32 R248, RZ, RZ, R117 ;  /* 0x000000fffff87224 */ /* 0x000fe200078e0075 */
[----:B------:R-:W-:Y:S02]  /*8640*/  LOP3.LUT R0, R0, 0xff, RZ, 0xc0, !PT ;  /* 0x000000ff00007812 */ /* 0x000fe400078ec0ff */
[----:B------:R-:W-:Y:S01]  /*8650*/  PRMT R117, R177, 0x5410, R176 ;  /* 0x00005410b1757816 */ /* 0x000fe200000000b0 */
[----:B------:R-:W-:-:S02]  /*8660*/  IMAD.MOV.U32 R219, RZ, RZ, R11 ;  /* 0x000000ffffdb7224 */ /* 0x000fc400078e000b */
[----:B------:R-:W-:Y:S02]  /*8670*/  IMAD.MOV.U32 R25, RZ, RZ, R10 ;  /* 0x000000ffff197224 */ /* 0x000fe400078e000a */
[----:B------:R-:W-:Y:S02]  /*8680*/  IMAD.MOV.U32 R54, RZ, RZ, R9 ;  /* 0x000000ffff367224 */ /* 0x000fe400078e0009 */
[----:B------:R-:W-:Y:S02]  /*8690*/  IMAD.MOV.U32 R52, RZ, RZ, R8 ;  /* 0x000000ffff347224 */ /* 0x000fe400078e0008 */
[----:B-1----:R-:W-:Y:S01]  /*86a0*/  HMMA.16816.F32.BF16 R8, R64, R84, RZ ;  /* 0x000000544008723c */ /* 0x002fe200000418ff */
[----:B------:R-:W-:Y:S01]  /*86b0*/  IMAD.MOV.U32 R79, RZ, RZ, R7 ;  /* 0x000000ffff4f7224 */ /* 0x000fe200078e0007 */
[----:B------:R-:W-:Y:S02]  /*86c0*/  SHF.R.U32.HI R7, RZ, 0x18, R14 ;  /* 0x00000018ff077819 */ /* 0x000fe4000001160e */
[----:B------:R-:W-:-:S02]  /*86d0*/  LOP3.LUT R6, R12, 0xff, RZ, 0xc0, !PT ;  /* 0x000000ff0c067812 */ /* 0x000fc400078ec0ff */
[----:B------:R-:W-:Y:S01]  /*86e0*/  SHF.R.U32.HI R5, RZ, 0x18, R12 ;  /* 0x00000018ff057819 */ /* 0x000fe2000001160c */
[----:B------:R-:W-:Y:S02]  /*86f0*/  IMAD.MOV.U32 R46, RZ, RZ, R94 ;  /* 0x000000ffff2e7224 */ /* 0x000fe400078e005e */
[----:B------:R-:W-:Y:S02]  /*8700*/  IMAD.MOV.U32 R216, RZ, RZ, R93 ;  /* 0x000000ffffd87224 */ /* 0x000fe400078e005d */
[----:B------:R-:W-:Y:S02]  /*8710*/  IMAD.MOV.U32 R23, RZ, RZ, R59 ;  /* 0x000000ffff177224 */ /* 0x000fe400078e003b */
[----:B------:R-:W-:Y:S02]  /*8720*/  IMAD.MOV.U32 R22, RZ, RZ, R58 ;  /* 0x000000ffff167224 */ /* 0x000fe400078e003a */
[----:B------:R-:W-:Y:S02]  /*8730*/  IMAD.MOV.U32 R222, RZ, RZ, R57 ;  /* 0x000000ffffde7224 */ /* 0x000fe400078e0039 */
[----:B------:R-:W-:-:S07]  /*8740*/  IMAD.MOV.U32 R53, RZ, RZ, R56 ;  /* 0x000000ffff357224 */ /* 0x000fce00078e0038 */
[----:B--2---:R-:W-:Y:S01]  /*8750*/  HMMA.16816.F32.BF16 R56, R60, R88, R8 ;  /* 0x000000583c38723c */ /* 0x004fe20000041808 */
[----:B---3--:R-:W-:-:S05]  /*8760*/  @!P6 HFMA2.BF16_V2 R16, -RZ.H0_H0, RZ.H0_H0, -R177.H0_H0 ;  /* 0x200000ffff10e231 */ /* 0x008fca00003409b1 */
[----:B------:R-:W-:-:S04]  /*8770*/  PRMT R3, R16, 0x7610, R3 ;  /* 0x0000761010037816 */ /* 0x000fc80000000003 */
[----:B------:R-:W-:Y:S02]  /*8780*/  @!P6 PRMT R177, R3, 0x5410, RZ ;  /* 0x0000541003b1e816 */ /* 0x000fe400000000ff */
[----:B------:R-:W-:Y:S02]  /*8790*/  ISETP.LE.U32.AND P6, PT, R0, UR12, PT ;  /* 0x0000000c00007c0c */ /* 0x000fe4000bfc3070 */
[----:B------:R-:W-:-:S04]  /*87a0*/  SHF.R.U32.HI R0, RZ, 0x8, R36 ;  /* 0x00000008ff007819 */ /* 0x000fc80000011624 */
[----:B------:R-:W-:Y:S02]  /*87b0*/  LOP3.LUT R0, R0, 0xffff, RZ, 0xc0, !PT ;  /* 0x0000ffff00007812 */ /* 0x000fe400078ec0ff */
[----:B------:R-:W-:Y:S01]  /*87c0*/  SHF.R.U32.HI R3, RZ, 0x10, R12 ;  /* 0x00000010ff037819 */ /* 0x000fe2000001160c */
[----:B----4-:R-:W-:-:S05]  /*87d0*/  @!P3 HFMA2.BF16_V2 R4, -RZ.H0_H0, RZ.H0_H0, -R176.H0_H0 ;  /* 0x200000ffff04b231 */ /* 0x010fca00003409b0 */
[----:B------:R-:W-:-:S04]  /*87e0*/  PRMT R2, R4, 0x7610, R2 ;  /* 0x0000761004027816 */ /* 0x000fc80000000002 */
[----:B------:R-:W-:Y:S02]  /*87f0*/  @!P3 PRMT R176, R2, 0x5410, RZ ;  /* 0x0000541002b0b816 */ /* 0x000fe400000000ff */
[----:B------:R-:W-:Y:S02]  /*8800*/  ISETP.LE.U32.AND P3, PT, R0, UR12, PT ;  /* 0x0000000c00007c0c */ /* 0x000fe4000bf63070 */
[----:B------:R-:W-:-:S04]  /*8810*/  LOP3.LUT R0, R14, 0xffff, RZ, 0xc0, !PT ;  /* 0x0000ffff0e007812 */ /* 0x000fc800078ec0ff */
[----:B------:R-:W-:Y:S02]  /*8820*/  SHF.R.U32.HI R2, RZ, 0x8, R0 ;  /* 0x00000008ff027819 */ /* 0x000fe40000011600 */
[----:B------:R-:W-:-:S04]  /*8830*/  LOP3.LUT R0, R14, 0xff, RZ, 0xc0, !PT ;  /* 0x000000ff0e007812 */ /* 0x000fc800078ec0ff */
[----:B------:R-:W-:Y:S02]  /*8840*/  PRMT R97, R0, 0x5410, R2 ;  /* 0x0000541000617816 */ /* 0x000fe40000000002 */
[----:B------:R-:W-:Y:S02]  /*8850*/  SHF.R.U32.HI R2, RZ, 0x10, R14 ;  /* 0x00000010ff027819 */ /* 0x000fe4000001160e */
[----:B------:R-:W-:Y:S02]  /*8860*/  LOP3.LUT R0, R12, 0xffff, RZ, 0xc0, !PT ;  /* 0x0000ffff0c007812 */ /* 0x000fe400078ec0ff */
[----:B------:R-:W-:Y:S02]  /*8870*/  LOP3.LUT R4, R2, 0xff, RZ, 0xc0, !PT ;  /* 0x000000ff02047812 */ /* 0x000fe400078ec0ff */
[----:B------:R-:W-:Y:S02]  /*8880*/  SHF.R.U32.HI R2, RZ, 0x8, R0 ;  /* 0x00000008ff027819 */ /* 0x000fe40000011600 */
[----:B------:R-:W-:-:S02]  /*8890*/  LOP3.LUT R0, R3, 0xff, RZ, 0xc0, !PT ;  /* 0x000000ff03007812 */ /* 0x000fc400078ec0ff */
[----:B------:R-:W-:Y:S02]  /*88a0*/  PRMT R96, R4, 0x5410, R7 ;  /* 0x0000541004607816 */ /* 0x000fe40000000007 */
[----:B------:R-:W-:Y:S02]  /*88b0*/  PRMT R94, R6, 0x5410, R2 ;  /* 0x00005410065e7816 */ /* 0x000fe40000000002 */
[----:B------:R-:W-:Y:S02]  /*88c0*/  PRMT R93, R0, 0x5410, R5 ;  /* 0x00005410005d7816 */ /* 0x000fe40000000005 */
[----:B------:R-:W-:Y:S01]  /*88d0*/  HMMA.16816.F32.BF16 R4, R48, R84, RZ ;  /* 0x000000543004723c */ /* 0x000fe200000418ff */
[----:B------:R-:W-:Y:S01]  /*88e0*/  FFMA.FTZ R14, R240, UR41, -R19 ;  /* 0x00000029f00e7c23 */ /* 0x000fe20008010813 */
[----:B------:R-:W-:Y:S01]  /*88f0*/  FADD.FTZ R2, R158, R155 ;  /* 0x0000009b9e027221 */ /* 0x000fe20000010000 */
[----:B------:R-:W-:Y:S01]  /*8900*/  FADD.FTZ R0, R148, R145 ;  /* 0x0000009194007221 */ /* 0x000fe20000010000 */
[----:B------:R-:W-:Y:S01]  /*8910*/  IMAD.MOV.U32 R240, RZ, RZ, R57 ;  /* 0x000000fffff07224 */ /* 0x000fe200078e0039 */
[----:B------:R1:W-:Y:S01]  /*8920*/  MUFU.EX2 R250, R14 ;  /* 0x0000000e00fa7308 */ /* 0x0003e20000000800 */
[----:B------:R-:W-:-:S02]  /*8930*/  IMAD.MOV.U32 R155, RZ, RZ, R58 ;  /* 0x000000ffff9b7224 */ /* 0x000fc400078e003a */
[----:B------:R-:W-:Y:S02]  /*8940*/  IMAD.MOV.U32 R148, RZ, RZ, R59 ;  /* 0x000000ffff947224 */ /* 0x000fe400078e003b */
[----:B-1----:R-:W-:-:S14]  /*8950*/  IMAD.MOV.U32 R14, RZ, RZ, R56 ;  /* 0x000000ffff0e7224 */ /* 0x002fdc00078e0038 */
[----:B------:R-:W-:Y:S01]  /*8960*/  HMMA.16816.F32.BF16 R56, R28, R88, R4 ;  /* 0x000000581c38723c */ /* 0x000fe20000041804 */
[----:B------:R-:W-:-:S15]  /*8970*/  FADD.FTZ R17, R146, R0 ;  /* 0x0000000092117221 */ /* 0x000fde0000010000 */
[----:B------:R-:W-:-:S08]  /*8980*/  NOP ;  /* 0x0000000000007918 */ /* 0x000fd00000000000 */
[----:B------:R-:W-:Y:S02]  /*8990*/  IMAD.MOV.U32 R146, RZ, RZ, R59 ;  /* 0x000000ffff927224 */ /* 0x000fe400078e003b */
[----:B------:R-:W-:Y:S02]  /*89a0*/  IMAD.MOV.U32 R145, RZ, RZ, R58 ;  /* 0x000000ffff917224 */ /* 0x000fe400078e003a */
[----:B------:R-:W-:Y:S01]  /*89b0*/  IMAD.MOV.U32 R89, RZ, RZ, R57 ;  /* 0x000000ffff597224 */ /* 0x000fe200078e0039 */
[----:B------:R1:W5:Y:S01]  /*89c0*/  LDL.LU.64 R58, [R1+0x1d0] ;  /* 0x0001d000013a7983 */ /* 0x0003620000300a00 */
[----:B------:R-:W-:-:S03]  /*89d0*/  IMAD.MOV.U32 R88, RZ, RZ, R56 ;  /* 0x000000ffff587224 */ /* 0x000fc600078e0038 */
[----:B------:R1:W5:Y:S04]  /*89e0*/  LDL.LU.64 R56, [R1+0x1c8] ;  /* 0x0001c80001387983 */ /* 0x0003680000300a00 */
[----:B------:R1:W2:Y:S01]  /*89f0*/  LDL.LU.S16 R10, [R1+0xc4] ;  /* 0x0000c400010a7983 */ /* 0x0002a20000300600 */
[--C-:B------:R-:W-:Y:S01]  /*8a00*/  FFMA.FTZ R13, R245, UR41, -R18.reuse ;  /* 0x00000029f50d7c23 */ /* 0x100fe20008010812 */
[----:B------:R-:W-:Y:S01]  /*8a10*/  FFMA.FTZ R12, R244, UR41, -R18 ;  /* 0x00000029f40c7c23 */ /* 0x000fe20008010812 */
[----:B------:R-:W-:Y:S02]  /*8a20*/  IMAD.MOV.U32 R169, RZ, RZ, R248 ;  /* 0x000000ffffa97224 */ /* 0x000fe400078e00f8 */
[----:B------:R-:W-:Y:S01]  /*8a30*/  FADD.FTZ R16, R68, R55 ;  /* 0x0000003744107221 */ /* 0x000fe20000010000 */
[----:B------:R3:W-:Y:S01]  /*8a40*/  MUFU.EX2 R249, R13 ;  /* 0x0000000d00f97308 */ /* 0x0007e20000000800 */
[----:B------:R1:W4:Y:S07]  /*8a50*/  LDL.LU.S16 R32, [R1+0xd8] ;  /* 0x0000d80001207983 */ /* 0x00032e0000300600 */
[----:B------:R-:W1:Y:S01]  /*8a60*/  MUFU.EX2 R248, R12 ;  /* 0x0000000c00f87308 */ /* 0x000e620000000800 */
[----:B------:R-:W-:-:S04]  /*8a70*/  FADD.FTZ R0, R135, R16 ;  /* 0x0000001087007221 */ /* 0x000fc80000010000 */
[----:B------:R-:W-:-:S04]  /*8a80*/  FADD.FTZ R0, R134, R0 ;  /* 0x0000000086007221 */ /* 0x000fc80000010000 */
[----:B------:R-:W-:Y:S01]  /*8a90*/  FADD.FTZ R5, R69, R0 ;  /* 0x0000000045057221 */ /* 0x000fe20000010000 */
[----:B------:R-:W-:Y:S01]  /*8aa0*/  FADD.FTZ R3, R77, R70 ;  /* 0x000000464d037221 */ /* 0x000fe20000010000 */
[----:B---3--:R3:W3:Y:S01]  /*8ab0*/  LDL.LU.S16 R13, [R1+0xdc] ;  /* 0x0000dc00010d7983 */ /* 0x0086e20000300600 */
[----:B-1----:R-:W-:-:S03]  /*8ac0*/  F2FP.BF16.F32.PACK_AB R0, R248, R249 ;  /* 0x000000f9f800723e */ /* 0x002fc600000010ff */
[----:B------:R1:W3:Y:S01]  /*8ad0*/  LDL.LU.S16 R12, [R1+0xe8] ;  /* 0x0000e800010c7983 */ /* 0x0002e20000300600 */
[C---:B------:R-:W-:Y:S02]  /*8ae0*/  PRMT R175, R0.reuse, 0x7610, R175 ;  /* 0x0000761000af7816 */ /* 0x040fe400000000af */
[----:B------:R-:W-:-:S04]  /*8af0*/  PRMT R174, R0, 0x7632, R174 ;  /* 0x0000763200ae7816 */ /* 0x000fc800000000ae */
[----:B------:R-:W-:Y:S01]  /*8b00*/  PRMT R77, R175, 0x5410, R174 ;  /* 0x00005410af4d7816 */ /* 0x000fe200000000ae */
[----:B--2---:R-:W-:-:S05]  /*8b10*/  @!P6 HFMA2.BF16_V2 R10, -RZ.H0_H0, RZ.H0_H0, -R175.H0_H0 ;  /* 0x200000ffff0ae231 */ /* 0x004fca00003409af */
[----:B------:R-:W-:Y:S02]  /*8b20*/  PRMT R9, R10, 0x7610, R9 ;  /* 0x000076100a097816 */ /* 0x000fe40000000009 */
[----:B------:R1:W2:Y:S02]  /*8b30*/  LDL.LU.S16 R10, [R1+0xe4] ;  /* 0x0000e400010a7983 */ /* 0x0002a40000300600 */
[----:B------:R-:W-:Y:S02]  /*8b40*/  @!P6 PRMT R175, R9, 0x5410, RZ ;  /* 0x0000541009afe816 */ /* 0x000fe400000000ff */
[----:B------:R1:W2:Y:S01]  /*8b50*/  LDL.LU.S16 R9, [R1+0xe0] ;  /* 0x0000e00001097983 */ /* 0x0002a20000300600 */
[--C-:B------:R-:W-:Y:S01]  /*8b60*/  FFMA.FTZ R20, R242, UR41, -R18.reuse ;  /* 0x00000029f2147c23 */ /* 0x100fe20008010812 */
[----:B------:R-:W-:Y:S01]  /*8b70*/  FFMA.FTZ R21, R241, UR41, -R18 ;  /* 0x00000029f1157c23 */ /* 0x000fe20008010812 */
[----:B------:R-:W-:Y:S02]  /*8b80*/  IMAD.MOV.U32 R221, RZ, RZ, R216 ;  /* 0x000000ffffdd7224 */ /* 0x000fe400078e00d8 */
[----:B------:R-:W-:-:S02]  /*8b90*/  IMAD.MOV.U32 R33, RZ, RZ, R46 ;  /* 0x000000ffff217224 */ /* 0x000fc400078e002e */
[----:B------:R-:W-:Y:S02]  /*8ba0*/  IMAD.MOV.U32 R216, RZ, RZ, R169 ;  /* 0x000000ffffd87224 */ /* 0x000fe400078e00a9 */
[----:B------:R-:W-:Y:S02]  /*8bb0*/  IMAD.MOV.U32 R46, RZ, RZ, R238 ;  /* 0x000000ffff2e7224 */ /* 0x000fe400078e00ee */
[----:B------:R-:W-:Y:S01]  /*8bc0*/  IMAD.MOV.U32 R169, RZ, RZ, R237 ;  /* 0x000000ffffa97224 */ /* 0x000fe200078e00ed */
[----:B------:R-:W-:Y:S08]  /*8bd0*/  MUFU.EX2 R238, R21 ;  /* 0x0000001500ee7308 */ /* 0x000ff00000000800 */
[----:B------:R-:W1:Y:S01]  /*8be0*/  MUFU.EX2 R237, R20 ;  /* 0x0000001400ed7308 */ /* 0x000e620000000800 */
[----:B----4-:R-:W-:-:S02]  /*8bf0*/  @!P5 HFMA2.BF16_V2 R32, -RZ.H0_H0, RZ.H0_H0, -R174.H0_H0 ;  /* 0x200000ffff20d231 */ /* 0x010fc400003409ae */
[----:B------:R-:W-:Y:S01]  /*8c00*/  IMAD.MOV.U32 R220, RZ, RZ, R33 ;  /* 0x000000ffffdc7224 */ /* 0x000fe200078e0021 */
[----:B-1----:R-:W-:-:S04]  /*8c10*/  F2FP.BF16.F32.PACK_AB R0, R238, R237 ;  /* 0x000000edee00723e */ /* 0x002fc800000010ff */
[----:B------:R-:W-:Y:S02]  /*8c20*/  PRMT R134, R0, 0x7632, R134 ;  /* 0x0000763200867816 */ /* 0x000fe40000000086 */
[----:B------:R-:W-:Y:S01]  /*8c30*/  PRMT R11, R32, 0x7610, R11 ;  /* 0x00007610200b7816 */ /* 0x000fe2000000000b */
[----:B------:R-:W-:Y:S01]  /*8c40*/  IMAD.MOV.U32 R32, RZ, RZ, R221 ;  /* 0x000000ffff207224 */ /* 0x000fe200078e00dd */
[----:B------:R-:W-:Y:S01]  /*8c50*/  PRMT R135, R0, 0x7610, R135 ;  /* 0x0000761000877816 */ /* 0x000fe20000000087 */
[----:B------:R-:W-:Y:S02]  /*8c60*/  IMAD.MOV.U32 R221, RZ, RZ, R52 ;  /* 0x000000ffffdd7224 */ /* 0x000fe400078e0034 */
[----:B------:R-:W-:Y:S01]  /*8c70*/  IMAD.MOV.U32 R33, RZ, RZ, R79 ;  /* 0x000000ffff217224 */ /* 0x000fe200078e004f */
[----:B------:R-:W-:Y:S01]  /*8c80*/  PRMT R79, R135, 0x5410, R134 ;  /* 0x00005410874f7816 */ /* 0x000fe20000000086 */
[----:B------:R-:W-:Y:S02]  /*8c90*/  IMAD.MOV.U32 R52, RZ, RZ, R54 ;  /* 0x000000ffff347224 */ /* 0x000fe400078e0036 */
[----:B------:R-:W-:-:S02]  /*8ca0*/  IMAD.MOV.U32 R54, RZ, RZ, R53 ;  /* 0x000000ffff367224 */ /* 0x000fc400078e0035 */
[----:B------:R-:W-:Y:S02]  /*8cb0*/  IMAD.MOV.U32 R53, RZ, RZ, R216 ;  /* 0x000000ffff357224 */ /* 0x000fe400078e00d8 */
[----:B------:R-:W-:Y:S02]  /*8cc0*/  IMAD.MOV.U32 R216, RZ, RZ, R46 ;  /* 0x000000ffffd87224 */ /* 0x000fe400078e002e */
[----:B------:R-:W-:Y:S02]  /*8cd0*/  IMAD.MOV.U32 R46, RZ, RZ, R246 ;  /* 0x000000ffff2e7224 */ /* 0x000fe400078e00f6 */
[----:B------:R-:W-:Y:S02]  /*8ce0*/  IMAD.MOV.U32 R246, RZ, RZ, R37 ;  /* 0x000000fffff67224 */ /* 0x000fe400078e0025 */
[----:B------:R-:W-:Y:S01]  /*8cf0*/  FFMA.FTZ R19, R239, UR41, -R19 ;  /* 0x00000029ef137c23 */ /* 0x000fe20008010813 */
[----:B------:R-:W-:-:S03]  /*8d00*/  IMAD.MOV.U32 R244, RZ, RZ, R52 ;  /* 0x000000fffff47224 */ /* 0x000fc600078e0034 */
[----:B------:R-:W1:Y:S01]  /*8d10*/  MUFU.EX2 R239, R19 ;  /* 0x0000001300ef7308 */ /* 0x000e620000000800 */
[----:B------:R-:W-:Y:S01]  /*8d20*/  FADD.FTZ R18, R156, R2 ;  /* 0x000000029c127221 */ /* 0x000fe20000010000 */
[----:B------:R-:W-:-:S04]  /*8d30*/  FADD.FTZ R2, R139, R3 ;  /* 0x000000038b027221 */ /* 0x000fc80000010000 */
[----:B------:R-:W-:-:S04]  /*8d40*/  FADD.FTZ R2, R140, R2 ;  /* 0x000000028c027221 */ /* 0x000fc80000010000 */
[----:B------:R-:W-:Y:S01]  /*8d50*/  FADD.FTZ R6, R78, R2 ;  /* 0x000000024e067221 */ /* 0x000fe20000010000 */
[----:B------:R-:W-:Y:S01]  /*8d60*/  FADD.FTZ R4, R159, R18 ;  /* 0x000000129f047221 */ /* 0x000fe20000010000 */
[----:B-1----:R-:W-:-:S04]  /*8d70*/  F2FP.BF16.F32.PACK_AB R2, R239, R250 ;  /* 0x000000faef02723e */ /* 0x002fc800000010ff */
[C---:B------:R-:W-:Y:S02]  /*8d80*/  PRMT R172, R2.reuse, 0x7632, R172 ;  /* 0x0000763202ac7816 */ /* 0x040fe400000000ac */
[----:B------:R-:W-:Y:S01]  /*8d90*/  PRMT R173, R2, 0x7610, R173 ;  /* 0x0000761002ad7816 */ /* 0x000fe200000000ad */
[----:B------:R-:W-:Y:S02]  /*8da0*/  FADD.FTZ R4, R157, R4 ;  /* 0x000000049d047221 */ /* 0x000fe40000010000 */
[----:B---3--:R-:W-:Y:S02]  /*8db0*/  @!P3 HFMA2.BF16_V2 R12, -RZ.H0_H0, RZ.H0_H0, -R172.H0_H0 ;  /* 0x200000ffff0cb231 */ /* 0x008fe400003409ac */
[----:B------:R-:W-:Y:S02]  /*8dc0*/  @!P4 HFMA2.BF16_V2 R13, -RZ.H0_H0, RZ.H0_H0, -R173.H0_H0 ;  /* 0x200000ffff0dc231 */ /* 0x000fe400003409ad */
[----:B------:R-:W-:Y:S01]  /*8dd0*/  FADD.FTZ R4, R160, R4 ;  /* 0x00000004a0047221 */ /* 0x000fe20000010000 */
[----:B------:R-:W-:-:S02]  /*8de0*/  PRMT R7, R12, 0x7610, R7 ;  /* 0x000076100c077816 */ /* 0x000fc40000000007 */
[----:B------:R-:W-:Y:S01]  /*8df0*/  PRMT R8, R13, 0x7610, R8 ;  /* 0x000076100d087816 */ /* 0x000fe20000000008 */
[----:B------:R-:W-:Y:S01]  /*8e00*/  FADD.FTZ R13, R162, R4 ;  /* 0x00000004a20d7221 */ /* 0x000fe20000010000 */
[----:B------:R-:W-:Y:S02]  /*8e10*/  PRMT R78, R173, 0x5410, R172 ;  /* 0x00005410ad4e7816 */ /* 0x000fe400000000ac */
[----:B------:R-:W-:Y:S01]  /*8e20*/  @!P3 PRMT R172, R7, 0x5410, RZ ;  /* 0x0000541007acb816 */ /* 0x000fe200000000ff */
[----:B------:R-:W-:Y:S01]  /*8e30*/  FADD.FTZ R3, R149, R17 ;  /* 0x0000001195037221 */ /* 0x000fe20000010000 */
[----:B------:R-:W-:-:S03]  /*8e40*/  IMAD.MOV.U32 R159, RZ, RZ, R33 ;  /* 0x000000ffff9f7224 */ /* 0x000fc600078e0021 */
[----:B------:R-:W-:Y:S01]  /*8e50*/  FADD.FTZ R3, R147, R3 ;  /* 0x0000000393037221 */ /* 0x000fe20000010000 */
[----:B------:R-:W-:Y:S02]  /*8e60*/  IMAD.MOV.U32 R33, RZ, RZ, R34 ;  /* 0x000000ffff217224 */ /* 0x000fe400078e0022 */
[----:B------:R-:W-:Y:S02]  /*8e70*/  IMAD.MOV.U32 R34, RZ, RZ, R27 ;  /* 0x000000ffff227224 */ /* 0x000fe400078e001b */
[----:B------:R-:W-:Y:S01]  /*8e80*/  FADD.FTZ R3, R151, R3 ;  /* 0x0000000397037221 */ /* 0x000fe20000010000 */
[----:B------:R-:W-:Y:S02]  /*8e90*/  IMAD.MOV.U32 R27, RZ, RZ, R218 ;  /* 0x000000ffff1b7224 */ /* 0x000fe400078e00da */
[----:B------:R-:W-:Y:S02]  /*8ea0*/  IMAD.MOV.U32 R218, RZ, RZ, R219 ;  /* 0x000000ffffda7224 */ /* 0x000fe400078e00db */
[----:B------:R-:W-:Y:S01]  /*8eb0*/  FADD.FTZ R3, R150, R3 ;  /* 0x0000000396037221 */ /* 0x000fe20000010000 */
[----:B------:R-:W-:-:S02]  /*8ec0*/  IMAD.MOV.U32 R219, RZ, RZ, R25 ;  /* 0x000000ffffdb7224 */ /* 0x000fc400078e0019 */
[----:B------:R-:W-:Y:S02]  /*8ed0*/  IMAD.MOV.U32 R25, RZ, RZ, R243 ;  /* 0x000000ffff197224 */ /* 0x000fe400078e00f3 */
[----:B------:R-:W-:Y:S01]  /*8ee0*/  FADD.FTZ R3, R154, R3 ;  /* 0x000000039a037221 */ /* 0x000fe20000010000 */
[----:B------:R-:W-:Y:S01]  /*8ef0*/  USHF.L.U32 UR4, UR19, 0x3, URZ ;  /* 0x0000000313047899 */ /* 0x000fe2000800063f */
[----:B------:R-:W-:Y:S02]  /*8f00*/  IMAD.MOV.U32 R245, RZ, RZ, R221 ;  /* 0x000000fffff57224 */ /* 0x000fe400078e00dd */
[----:B------:R-:W-:Y:S02]  /*8f10*/  IMAD.MOV.U32 R221, RZ, RZ, R216 ;  /* 0x000000ffffdd7224 */ /* 0x000fe400078e00d8 */
[----:B------:R-:W-:Y:S01]  /*8f20*/  IMAD.MOV.U32 R216, RZ, RZ, R46 ;  /* 0x000000ffffd87224 */ /* 0x000fe200078e002e */
[----:B------:R-:W-:Y:S02]  /*8f30*/  @!P5 PRMT R174, R11, 0x5410, RZ ;  /* 0x000054100baed816 */ /* 0x000fe400000000ff */
[----:B------:R-:W-:Y:S01]  /*8f40*/  @!P4 PRMT R173, R8, 0x5410, RZ ;  /* 0x0000541008adc816 */ /* 0x000fe200000000ff */
[----:B------:R-:W-:-:S02]  /*8f50*/  IMAD.MOV.U32 R160, RZ, RZ, R155 ;  /* 0x000000ffffa07224 */ /* 0x000fc400078e009b */
[----:B------:R-:W-:Y:S02]  /*8f60*/  IMAD.MOV.U32 R155, RZ, RZ, R23 ;  /* 0x000000ffff9b7224 */ /* 0x000fe400078e0017 */
[----:B------:R-:W-:Y:S02]  /*8f70*/  IMAD.MOV.U32 R154, RZ, RZ, R14 ;  /* 0x000000ffff9a7224 */ /* 0x000fe400078e000e */
[----:B------:R-:W-:Y:S02]  /*8f80*/  IMAD.MOV.U32 R139, RZ, RZ, R26 ;  /* 0x000000ffff8b7224 */ /* 0x000fe400078e001a */
[----:B------:R-:W-:Y:S02]  /*8f90*/  IMAD.MOV.U32 R158, RZ, RZ, R244 ;  /* 0x000000ffff9e7224 */ /* 0x000fe400078e00f4 */
[----:B------:R-:W-:Y:S02]  /*8fa0*/  IMAD.MOV.U32 R156, RZ, RZ, R245 ;  /* 0x000000ffff9c7224 */ /* 0x000fe400078e00f5 */
[----:B--2---:R-:W-:-:S05]  /*8fb0*/  @!P1 HFMA2.BF16_V2 R9, -RZ.H0_H0, RZ.H0_H0, -R134.H0_H0 ;  /* 0x200000ffff099231 */ /* 0x004fca0000340986 */
[----:B------:R-:W-:-:S04]  /*8fc0*/  PRMT R0, R9, 0x7610, R0 ;  /* 0x0000761009007816 */ /* 0x000fc80000000000 */
[----:B------:R-:W-:Y:S02]  /*8fd0*/  @!P1 PRMT R134, R0, 0x5410, RZ ;  /* 0x0000541000869816 */ /* 0x000fe400000000ff */
[----:B------:R-:W-:-:S04]  /*8fe0*/  LEA R36, P1, R32, UR6, 0x1 ;  /* 0x0000000620247c11 */ /* 0x000fc8000f8208ff */
[----:B------:R-:W-:Y:S01]  /*8ff0*/  LEA.HI.X R37, R32, UR7, R220, 0x1, P1 ;  /* 0x0000000720257c11 */ /* 0x000fe200088f0cdc */
[----:B------:R-:W-:Y:S02]  /*9000*/  IMAD.MOV.U32 R220, RZ, RZ, R54 ;  /* 0x000000ffffdc7224 */ /* 0x000fe400078e0036 */
[----:B------:R-:W-:Y:S02]  /*9010*/  IMAD.MOV.U32 R32, RZ, RZ, R53 ;  /* 0x000000ffff207224 */ /* 0x000fe400078e0035 */
[----:B------:R-:W1:Y:S01]  /*9020*/  LDSM.16.MT88.4 R52, [R190+0xa000] ;  /* 0x00a00000be34783b */ /* 0x000e620000004200 */
[----:B------:R-:W-:-:S03]  /*9030*/  FADD.FTZ R0, R71, R5 ;  /* 0x0000000547007221 */ /* 0x000fc60000010000 */
[----:B------:R-:W2:Y:S01]  /*9040*/  LDSM.16.MT88.4 R68, [R190+0xa400] ;  /* 0x00a40000be44783b */ /* 0x000ea20000004200 */
[----:B------:R-:W-:-:S05]  /*9050*/  @!P2 HFMA2.BF16_V2 R10, -RZ.H0_H0, RZ.H0_H0, -R135.H0_H0 ;  /* 0x200000ffff0aa231 */ /* 0x000fca0000340987 */
[----:B------:R-:W-:-:S04]  /*9060*/  PRMT R2, R10, 0x7610, R2 ;  /* 0x000076100a027816 */ /* 0x000fc80000000002 */
[----:B------:R-:W-:Y:S01]  /*9070*/  @!P2 PRMT R135, R2, 0x5410, RZ ;  /* 0x000054100287a816 */ /* 0x000fe200000000ff */
[----:B------:R-:W-:Y:S01]  /*9080*/  FADD.FTZ R2, R127, R6 ;  /* 0x000000067f027221 */ /* 0x000fe20000010000 */
[----:B------:R-:W-:Y:S01]  /*9090*/  FADD.FTZ R12, R137, R0 ;  /* 0x00000000890c7221 */ /* 0x000fe20000010000 */
[----:B------:R-:W-:Y:S01]  /*90a0*/  IMAD.MOV.U32 R137, RZ, RZ, R240 ;  /* 0x000000ffff897224 */ /* 0x000fe200078e00f0 */
[----:B-1----:R-:W-:Y:S01]  /*90b0*/  HMMA.16816.F32.BF16 R4, R48, R52, RZ ;  /* 0x000000343004723c */ /* 0x002fe200000418ff */
[----:B------:R-:W-:-:S04]  /*90c0*/  FADD.FTZ R2, R143, R2 ;  /* 0x000000028f027221 */ /* 0x000fc80000010000 */
[----:B------:R-:W-:Y:S01]  /*90d0*/  FADD.FTZ R2, R144, R2 ;  /* 0x0000000290027221 */ /* 0x000fe20000010000 */
[----:B------:R-:W-:Y:S02]  /*90e0*/  IMAD.MOV.U32 R144, RZ, RZ, R32 ;  /* 0x000000ffff907224 */ /* 0x000fe400078e0020 */
[----:B------:R-:W-:Y:S01]  /*90f0*/  IMAD.U32 R0, RZ, RZ, UR4 ;  /* 0x00000004ff007e24 */ /* 0x000fe2000f8e00ff */
[----:B------:R-:W-:Y:S01]  /*9100*/  USHF.L.U32 UR4, UR19, 0x6, URZ ;  /* 0x0000000613047899 */ /* 0x000fe2000800063f */
[----:B------:R1:W-:-:S14]  /*9110*/  STG.E.U16 desc[UR22][R36.64], R47 ;  /* 0x0000002f24007986 */ /* 0x0003dc000c101516 */
[----:B--2---:R-:W-:Y:S07]  /*9120*/  HMMA.16816.F32.BF16 R240, R28, R68, R4 ;  /* 0x000000441cf0723c */ /* 0x004fee0000041804 */
[----:B------:R-:W-:-:S04]  /*9130*/  FADD.FTZ R4, R164, R13 ;  /* 0x0000000da4047221 */ /* 0x000fc80000010000 */
[----:B------:R-:W-:Y:S01]  /*9140*/  FADD.FTZ R6, R105, R4 ;  /* 0x0000000469067221 */ /* 0x000fe20000010000 */
[----:B------:R-:W-:Y:S01]  /*9150*/  FADD.FTZ R4, R104, R3 ;  /* 0x0000000368047221 */ /* 0x000fe20000010000 */
[----:B------:R-:W-:Y:S02]  /*9160*/  IMAD.MOV.U32 R105, RZ, RZ, R33 ;  /* 0x000000ffff697224 */ /* 0x000fe400078e0021 */
[----:B------:R-:W-:Y:S01]  /*9170*/  FADD.FTZ R3, R35, R2 ;  /* 0x0000000223037221 */ /* 0x000fe20000010000 */
[----:B------:R-:W-:Y:S02]  /*9180*/  IMAD.MOV.U32 R104, RZ, RZ, R34 ;  /* 0x000000ffff687224 */ /* 0x000fe400078e0022 */
[----:B------:R-:W2:Y:S01]  /*9190*/  LDSM.16.MT88.4 R32, [R188+0xb000] ;  /* 0x00b00000bc20783b */ /* 0x000ea20000004200 */
[----:B-1----:R-:W-:Y:S01]  /*91a0*/  IMAD.WIDE R46, R0, 0x2, R36 ;  /* 0x00000002002e7825 */ /* 0x002fe200078e0224 */
[----:B------:R-:W-:-:S03]  /*91b0*/  UIMAD UR19, UR19, 0x48, URZ ;  /* 0x00000048131378a4 */ /* 0x000fc6000f8e023f */
[----:B------:R-:W-:Y:S01]  /*91c0*/  IMAD.U32 R0, RZ, RZ, UR4 ;  /* 0x00000004ff007e24 */ /* 0x000fe2000f8e00ff */
[----:B------:R-:W-:Y:S01]  /*91d0*/  STG.E.U16 desc[UR22][R36.64+0x2], R45 ;  /* 0x0000022d24007986 */ /* 0x000fe2000c101516 */
[----:B------:R-:W-:-:S03]  /*91e0*/  FADD.FTZ R5, R141, R12 ;  /* 0x0000000c8d057221 */ /* 0x000fc60000010000 */
[----:B------:R1:W-:Y:S01]  /*91f0*/  STG.E.U16 desc[UR22][R46.64+0x2], R44 ;  /* 0x0000022c2e007986 */ /* 0x0003e2000c101516 */
[----:B------:R-:W-:-:S03]  /*9200*/  FADD.FTZ R2, R38, R5 ;  /* 0x0000000526027221 */ /* 0x000fc60000010000 */
[----:B------:R-:W-:Y:S01]  /*9210*/  STG.E.U16 desc[UR22][R46.64], R43 ;  /* 0x0000002b2e007986 */ /* 0x000fe2000c101516 */
[----:B------:R-:W-:Y:S01]  /*9220*/  HMMA.16816.F32.BF16 R8, R64, R52, RZ ;  /* 0x000000344008723c */ /* 0x000fe200000418ff */
[----:B------:R-:W-:Y:S02]  /*9230*/  IMAD.MOV.U32 R143, RZ, RZ, R22 ;  /* 0x000000ffff8f7224 */ /* 0x000fe400078e0016 */
[----:B------:R-:W-:Y:S01]  /*9240*/  LDSM.16.MT88.4 R20, [R190+0xb000] ;  /* 0x00b00000be14783b */ /* 0x000fe20000004200 */
[----:B-1----:R-:W-:-:S04]  /*9250*/  IMAD.WIDE R44, R0, 0x2, R36 ;  /* 0x00000002002c7825 */ /* 0x002fc800078e0224 */
[----:B------:R-:W-:Y:S01]  /*9260*/  IMAD.U32 R0, RZ, RZ, UR19 ;  /* 0x00000013ff007e24 */ /* 0x000fe2000f8e00ff */
[----:B------:R1:W-:Y:S04]  /*9270*/  STG.E.U16 desc[UR22][R44.64+0x2], R39 ;  /* 0x000002272c007986 */ /* 0x0003e8000c101516 */
[----:B------:R-:W-:Y:S01]  /*9280*/  STG.E.U16 desc[UR22][R44.64], R40 ;  /* 0x000000282c007986 */ /* 0x000fe2000c101516 */
[----:B------:R-:W-:Y:S01]  /*9290*/  FADD.FTZ R14, R110, R6 ;  /* 0x000000066e0e7221 */ /* 0x000fe20000010000 */
[----:B------:R-:W-:Y:S01]  /*92a0*/  FADD.FTZ R13, R108, R4 ;  /* 0x000000046c0d7221 */ /* 0x000fe20000010000 */
[----:B-1----:R-:W-:-:S05]  /*92b0*/  IMAD.WIDE R38, R0, 0x2, R36 ;  /* 0x0000000200267825 */ /* 0x002fca00078e0224 */
[----:B------:R-:W-:Y:S04]  /*92c0*/  STG.E.U16 desc[UR22][R38.64], R42 ;  /* 0x0000002a26007986 */ /* 0x000fe8000c101516 */
[----:B------:R-:W-:Y:S04]  /*92d0*/  STG.E.U16 desc[UR22][R38.64+0x2], R41 ;  /* 0x0000022926007986 */ /* 0x000fe8000c101516 */
[----:B------:R-:W1:Y:S01]  /*92e0*/  LDSM.16.MT88.4 R40, [R188+0xb400] ;  /* 0x00b40000bc28783b */ /* 0x000e620000004200 */
[----:B--2---:R-:W-:Y:S01]  /*92f0*/  HMMA.16816.F32.BF16 R4, R48, R32, RZ ;  /* 0x000000203004723c */ /* 0x004fe200000418ff */
[----:B------:R-:W-:-:S02]  /*9300*/  IMAD.MOV.U32 R147, RZ, RZ, R220 ;  /* 0x000000ffff937224 */ /* 0x000fc400078e00dc */
[----:B------:R-:W-:Y:S02]  /*9310*/  IMAD.MOV.U32 R220, RZ, RZ, R27 ;  /* 0x000000ffffdc7224 */ /* 0x000fe400078e001b */
[----:B------:R-:W-:Y:S01]  /*9320*/  FADD.FTZ R0, R73, R2 ;  /* 0x0000000249007221 */ /* 0x000fe20000010000 */
[----:B------:R-:W-:Y:S01]  /*9330*/  IMAD.MOV.U32 R27, RZ, RZ, R219 ;  /* 0x000000ffff1b7224 */ /* 0x000fe200078e00db */
[----:B------:R-:W-:Y:S01]  /*9340*/  HMMA.16816.F32.BF16 R16, R60, R68, R8 ;  /* 0x000000443c10723c */ /* 0x000fe20000041808 */
[----:B------:R-:W-:Y:S02]  /*9350*/  IMAD.MOV.U32 R73, RZ, RZ, R146 ;  /* 0x000000ffff497224 */ /* 0x000fe400078e0092 */
[----:B------:R-:W-:Y:S01]  /*9360*/  FADD.FTZ R0, R24, R0 ;  /* 0x0000000018007221 */ /* 0x000fe20000010000 */
[----:B------:R-:W-:Y:S02]  /*9370*/  IMAD.MOV.U32 R146, RZ, RZ, R25 ;  /* 0x000000ffff927224 */ /* 0x000fe400078e0019 */
[----:B------:R-:W-:Y:S07]  /*9380*/  HMMA.16816.F32.BF16 R8, R64, R32, RZ ;  /* 0x000000204008723c */ /* 0x000fee00000418ff */
[----:B------:R-:W-:-:S02]  /*9390*/  IMAD.MOV.U32 R33, RZ, RZ, R145 ;  /* 0x000000ffff217224 */ /* 0x000fc400078e0091 */
[----:B------:R-:W-:Y:S02]  /*93a0*/  IMAD.MOV.U32 R145, RZ, RZ, R27 ;  /* 0x000000ffff917224 */ /* 0x000fe400078e001b */
[----:B------:R-:W2:Y:S01]  /*93b0*/  LDSM.16.MT88.4 R24, [R190+0xb400] ;  /* 0x00b40000be18783b */ /* 0x000ea20000004200 */
[----:B------:R-:W-:Y:S02]  /*93c0*/  IMAD.MOV.U32 R141, RZ, RZ, R221 ;  /* 0x000000ffff8d7224 */ /* 0x000fe400078e00dd */
[----:B------:R-:W-:Y:S02]  /*93d0*/  IMAD.MOV.U32 R221, RZ, RZ, R218 ;  /* 0x000000ffffdd7224 */ /* 0x000fe400078e00da */
[----:B------:R-:W-:Y:S02]  /*93e0*/  IMAD.MOV.U32 R110, RZ, RZ, R216 ;  /* 0x000000ffff6e7224 */ /* 0x000fe400078e00d8 */
[----:B------:R-:W-:Y:S02]  /*93f0*/  IMAD.MOV.U32 R108, RZ, RZ, R217 ;  /* 0x000000ffff6c7224 */ /* 0x000fe400078e00d9 */
[----:B------:R-:W-:Y:S01]  /*9400*/  FADD.FTZ R12, R75, R3 ;  /* 0x000000034b0c7221 */ /* 0x000fe20000010000 */
[----:B-1----:R-:W-:Y:S07]  /*9410*/  HMMA.16816.F32.BF16 R216, R28, R40, R4 ;  /* 0x000000281cd8723c */ /* 0x002fee0000041804 */
[----:B------:R-:W-:-:S04]  /*9420*/  FADD.FTZ R4, R111, R14 ;  /* 0x0000000e6f047221 */ /* 0x000fc80000010000 */
[----:B------:R-:W-:Y:S02]  /*9430*/  FADD.FTZ R32, R113, R4 ;  /* 0x0000000471207221 */ /* 0x000fe40000010000 */
[----:B------:R-:W-:Y:S01]  /*9440*/  HMMA.16816.F32.BF16 R4, R48, R20, RZ ;  /* 0x000000143004723c */ /* 0x000fe200000418ff */
[----:B------:R-:W-:Y:S02]  /*9450*/  IMAD.MOV.U32 R75, RZ, RZ, R247 ;  /* 0x000000ffff4b7224 */ /* 0x000fe400078e00f7 */
[----:B------:R-:W-:-:S03]  /*9460*/  IMAD.MOV.U32 R164, RZ, RZ, R246 ;  /* 0x000000ffffa47224 */ /* 0x000fc600078e00f6 */
[----:B------:R-:W-:Y:S06]  /*9470*/  HMMA.16816.F32.BF16 R244, R60, R40, R8 ;  /* 0x000000283cf4723c */ /* 0x000fec0000041808 */
[----:B------:R-:W-:Y:S01]  /*9480*/  HMMA.16816.F32.BF16 R8, R64, R20, RZ ;  /* 0x000000144008723c */ /* 0x000fe200000418ff */
[----:B------:R-:W-:Y:S01]  /*9490*/  FADD.FTZ R3, R109, R13 ;  /* 0x0000000d6d037221 */ /* 0x000fe20000010000 */
[----:B------:R-:W-:Y:S01]  /*94a0*/  FADD.FTZ R2, R74, R12 ;  /* 0x0000000c4a027221 */ /* 0x000fe20000010000 */
[----:B------:R-:W-:Y:S02]  /*94b0*/  IMAD.MOV.U32 R157, RZ, RZ, R148 ;  /* 0x000000ffff9d7224 */ /* 0x000fe400078e0094 */
[----:B------:R-:W-:Y:S01]  /*94c0*/  FADD.FTZ R69, R72, R0 ;  /* 0x0000000048457221 */ /* 0x000fe20000010000 */
[----:B------:R-:W-:-:S02]  /*94d0*/  IMAD.MOV.U32 R85, RZ, RZ, R16 ;  /* 0x000000ffff557224 */ /* 0x000fc400078e0010 */
[----:B------:R-:W-:Y:S01]  /*94e0*/  FADD.FTZ R112, R112, R3 ;  /* 0x0000000370707221 */ /* 0x000fe20000010000 */
[----:B------:R-:W-:Y:S02]  /*94f0*/  IMAD.MOV.U32 R84, RZ, RZ, R17 ;  /* 0x000000ffff547224 */ /* 0x000fe400078e0011 */
[----:B------:R-:W-:Y:S01]  /*9500*/  FADD.FTZ R162, R76, R2 ;  /* 0x000000024ca27221 */ /* 0x000fe20000010000 */
[----:B------:R-:W-:Y:S01]  /*9510*/  IMAD.MOV.U32 R53, RZ, RZ, R18 ;  /* 0x000000ffff357224 */ /* 0x000fe200078e0012 */
[--C-:B------:R-:W-:Y:S01]  /*9520*/  HSET2.LE.AND R0, R153, R15.reuse, PT ;  /* 0x0000000f99007233 */ /* 0x100fe20003803000 */
[----:B------:R-:W-:Y:S01]  /*9530*/  IMAD.MOV.U32 R52, RZ, RZ, R19 ;  /* 0x000000ffff347224 */ /* 0x000fe200078e0013 */
[----:B--2---:R-:W-:Y:S01]  /*9540*/  HMMA.16816.F32.BF16 R148, R28, R24, R4 ;  /* 0x000000181c94723c */ /* 0x004fe20000041804 */
[--C-:B------:R-:W-:Y:S01]  /*9550*/  HSET2.LE.AND R2, R152, R15.reuse, PT ;  /* 0x0000000f98027233 */ /* 0x100fe20003803000 */
[----:B------:R-:W-:Y:S01]  /*9560*/  IMAD.MOV.U32 R41, RZ, RZ, R89 ;  /* 0x000000ffff297224 */ /* 0x000fe200078e0059 */
[--C-:B------:R-:W-:Y:S01]  /*9570*/  HSET2.LE.AND R14, R123, R15.reuse, PT ;  /* 0x0000000f7b0e7233 */ /* 0x100fe20003803000 */
[----:B------:R-:W-:Y:S01]  /*9580*/  IMAD.MOV.U32 R40, RZ, RZ, R88 ;  /* 0x000000ffff287224 */ /* 0x000fe200078e0058 */
[----:B------:R-:W-:-:S02]  /*9590*/  HSET2.LE.AND R3, R121, R15, PT ;  /* 0x0000000f79037233 */ /* 0x000fc40003803000 */
[--C-:B------:R-:W-:Y:S01]  /*95a0*/  HSET2.LE.AND R6, R125, R15.reuse, PT ;  /* 0x0000000f7d067233 */ /* 0x100fe20003803000 */
[----:B------:R1:W-:Y:S01]  /*95b0*/  STG.E.U16 desc[UR22][R36.64+0x10], R81 ;  /* 0x0000105124007986 */ /* 0x0003e2000c101516 */
[--C-:B------:R-:W-:Y:S02]  /*95c0*/  HSET2.LE.AND R5, R126, R15.reuse, PT ;  /* 0x0000000f7e057233 */ /* 0x100fe40003803000 */
[--C-:B------:R-:W-:Y:S02]  /*95d0*/  HSET2.LE.AND R7, R124, R15.reuse, PT ;  /* 0x0000000f7c077233 */ /* 0x100fe40003803000 */
[--C-:B------:R-:W-:Y:S02]  /*95e0*/  HSET2.LE.AND R4, R122, R15.reuse, PT ;  /* 0x0000000f7a047233 */ /* 0x100fe40003803000 */
[--C-:B------:R-:W-:Y:S02]  /*95f0*/  HSET2.LE.AND R16, R118, R15.reuse, PT ;  /* 0x0000000f76107233 */ /* 0x100fe40003803000 */
[----:B------:R-:W-:-:S02]  /*9600*/  HSET2.LE.AND R17, R116, R15, PT ;  /* 0x0000000f74117233 */ /* 0x000fc40003803000 */
[--C-:B------:R-:W-:Y:S02]  /*9610*/  HSET2.LE.AND R19, R101, R15.reuse, PT ;  /* 0x0000000f65137233 */ /* 0x100fe40003803000 */
[--C-:B------:R-:W-:Y:S02]  /*9620*/  HSET2.LE.AND R20, R100, R15.reuse, PT ;  /* 0x0000000f64147233 */ /* 0x100fe40003803000 */
[--C-:B------:R-:W-:Y:S02]  /*9630*/  HSET2.LE.AND R13, R97, R15.reuse, PT ;  /* 0x0000000f610d7233 */ /* 0x100fe40003803000 */
[--C-:B------:R-:W-:Y:S02]  /*9640*/  HSET2.LE.AND R12, R96, R15.reuse, PT ;  /* 0x0000000f600c7233 */ /* 0x100fe40003803000 */
[--C-:B------:R-:W-:Y:S01]  /*9650*/  HSET2.LE.AND R18, R94, R15.reuse, PT ;  /* 0x0000000f5e127233 */ /* 0x100fe20003803000 */
[----:B------:R-:W-:Y:S01]  /*9660*/  IMAD.MOV.U32 R89, RZ, RZ, R220 ;  /* 0x000000ffff597224 */ /* 0x000fe200078e00dc */
[----:B------:R-:W-:Y:S01]  /*9670*/  HSET2.LE.AND R15, R93, R15, PT ;  /* 0x0000000f5d0f7233 */ /* 0x000fe20003803000 */
[----:B------:R-:W-:-:S02]  /*9680*/  IMAD.MOV.U32 R88, RZ, RZ, R221 ;  /* 0x000000ffff587224 */ /* 0x000fc400078e00dd */
[----:B------:R-:W-:Y:S02]  /*9690*/  IMAD.MOV.U32 R140, RZ, RZ, R222 ;  /* 0x000000ffff8c7224 */ /* 0x000fe400078e00de */
[----:B-1----:R-:W-:Y:S02]  /*96a0*/  IMAD.MOV.U32 R81, RZ, RZ, R223 ;  /* 0x000000ffff517224 */ /* 0x002fe400078e00df */
[----:B------:R-:W-:Y:S01]  /*96b0*/  HMMA.16816.F32.BF16 R220, R60, R24, R8 ;  /* 0x000000183cdc723c */ /* 0x000fe20000041808 */
[----:B------:R-:W-:Y:S02]  /*96c0*/  LOP3.LUT R124, R13, R166, RZ, 0xc0, !PT ;  /* 0x000000a60d7c7212 */ /* 0x000fe400078ec0ff */
[----:B------:R-:W-:Y:S02]  /*96d0*/  LOP3.LUT R125, R12, R165, RZ, 0xc0, !PT ;  /* 0x000000a50c7d7212 */ /* 0x000fe400078ec0ff */
[----:B------:R-:W-:Y:S02]  /*96e0*/  LOP3.LUT R121, R15, R77, RZ, 0xc0, !PT ;  /* 0x0000004d0f797212 */ /* 0x000fe400078ec0ff */
[----:B------:R-:W-:-:S02]  /*96f0*/  LOP3.LUT R9, R6, R171, RZ, 0xc0, !PT ;  /* 0x000000ab06097212 */ /* 0x000fc400078ec0ff */
[----:B------:R-:W-:Y:S02]  /*9700*/  LOP3.LUT R6, R7, R136, RZ, 0xc0, !PT ;  /* 0x0000008807067212 */ /* 0x000fe400078ec0ff */
[----:B------:R-:W-:Y:S02]  /*9710*/  LOP3.LUT R7, R14, R120, RZ, 0xc0, !PT ;  /* 0x000000780e077212 */ /* 0x000fe400078ec0ff */
[----:B------:R-:W-:Y:S01]  /*9720*/  HMMA.16816.F32.BF16 R12, R48, R22, RZ ;  /* 0x00000016300c723c */ /* 0x000fe200000418ff */
[----:B------:R-:W-:Y:S01]  /*9730*/  LOP3.LUT R8, R5, R81, RZ, 0xc0, !PT ;  /* 0x0000005105087212 */ /* 0x000fe200078ec0ff */
[----:B------:R-:W-:Y:S02]  /*9740*/  IMAD.MOV.U32 R81, RZ, RZ, R40 ;  /* 0x000000ffff517224 */ /* 0x000fe400078e0028 */
[----:B------:R-:W-:Y:S02]  /*9750*/  IMAD.MOV.U32 R40, RZ, RZ, R41 ;  /* 0x000000ffff287224 */ /* 0x000fe400078e0029 */
[----:B------:R-:W-:-:S02]  /*9760*/  IMAD.MOV.U32 R41, RZ, RZ, R33 ;  /* 0x000000ffff297224 */ /* 0x000fc400078e0021 */
[----:B------:R-:W-:Y:S02]  /*9770*/  IMAD.MOV.U32 R33, RZ, RZ, R73 ;  /* 0x000000ffff217224 */ /* 0x000fe400078e0049 */
[----:B------:R-:W-:Y:S02]  /*9780*/  IMAD.MOV.U32 R73, RZ, RZ, R75 ;  /* 0x000000ffff497224 */ /* 0x000fe400078e004b */
[----:B------:R-:W-:Y:S02]  /*9790*/  IMAD.MOV.U32 R75, RZ, RZ, R108 ;  /* 0x000000ffff4b7224 */ /* 0x000fe400078e006c */
[----:B------:R-:W-:Y:S02]  /*97a0*/  IMAD.MOV.U32 R108, RZ, RZ, R110 ;  /* 0x000000ffff6c7224 */ /* 0x000fe400078e006e */
[----:B------:R-:W-:Y:S02]  /*97b0*/  IMAD.MOV.U32 R110, RZ, RZ, R104 ;  /* 0x000000ffff6e7224 */ /* 0x000fe400078e0068 */
[----:B------:R-:W-:Y:S01]  /*97c0*/  FADD.FTZ R68, R119, R32 ;  /* 0x0000002077447221 */ /* 0x000fe20000010000 */
[----:B------:R-:W-:Y:S01]  /*97d0*/  LOP3.LUT R126, R4, R163, RZ, 0xc0, !PT ;  /* 0x000000a3047e7212 */ /* 0x000fe200078ec0ff */
[----:B------:R-:W-:Y:S01]  /*97e0*/  IMAD.MOV.U32 R119, RZ, RZ, R33 ;  /* 0x000000ffff777224 */ /* 0x000fe200078e0021 */
        /* <DEDUP_REMOVED lines=8> */
[C---:B------:R-:W-:Y:S06]  /*9870*/  HMMA.16816.F32.BF16 R72, R48.reuse, R54, RZ ;  /* 0x000000363048723c */ /* 0x040fec00000418ff */
[----:B------:R-:W-:Y:S06]  /*9880*/  HMMA.16816.F32.BF16 R16, R48, R34, RZ ;  /* 0x000000223010723c */ /* 0x000fec00000418ff */
[----:B------:R-:W-:Y:S06]  /*9890*/  HMMA.16816.F32.BF16 R108, R28, R26, R12 ;  /* 0x0000001a1c6c723c */ /* 0x000fec000004180c */
[----:B------:R-:W-:Y:S01]  /*98a0*/  HMMA.16816.F32.BF16 R12, R64, R114, RZ ;  /* 0x00000072400c723c */ /* 0x000fe200000418ff */
[----:B------:R-:W-:-:S02]  /*98b0*/  IMAD.MOV.U32 R104, RZ, RZ, R105 ;  /* 0x000000ffff687224 */ /* 0x000fc400078e0069 */
[----:B------:R-:W-:Y:S02]  /*98c0*/  IMAD.MOV.U32 R105, RZ, RZ, R141 ;  /* 0x000000ffff697224 */ /* 0x000fe400078e008d */
[----:B------:R-:W-:Y:S02]  /*98d0*/  IMAD.MOV.U32 R141, RZ, RZ, R144 ;  /* 0x000000ffff8d7224 */ /* 0x000fe400078e0090 */
[----:B------:R-:W-:Y:S01]  /*98e0*/  IMAD.MOV.U32 R144, RZ, RZ, R154 ;  /* 0x000000ffff907224 */ /* 0x000fe200078e009a */
[----:B------:R-:W-:Y:S01]  /*98f0*/  STG.E.U16 desc[UR22][R36.64+0x12], R80 ;  /* 0x0000125024007986 */ /* 0x000fe2000c101516 */
[----:B------:R-:W-:Y:S01]  /*9900*/  IMAD.MOV.U32 R154, RZ, RZ, R137 ;  /* 0x000000ffff9a7224 */ /* 0x000fe200078e0089 */
[----:B------:R-:W-:Y:S01]  /*9910*/  LOP3.LUT R10, R0, R168, RZ, 0xc0, !PT ;  /* 0x000000a8000a7212 */ /* 0x000fe200078ec0ff */
[----:B------:R-:W-:Y:S01]  /*9920*/  IMAD.MOV.U32 R137, RZ, RZ, R160 ;  /* 0x000000ffff897224 */ /* 0x000fe200078e00a0 */
[----:B------:R-:W-:Y:S01]  /*9930*/  STG.E.U16 desc[UR22][R46.64+0x10], R82 ;  /* 0x000010522e007986 */ /* 0x000fe2000c101516 */
[----:B------:R-:W-:-:S02]  /*9940*/  IMAD.MOV.U32 R101, RZ, RZ, R104 ;  /* 0x000000ffff657224 */ /* 0x000fc400078e0068 */
[----:B------:R-:W-:Y:S01]  /*9950*/  IMAD.MOV.U32 R168, RZ, RZ, R105 ;  /* 0x000000ffffa87224 */ /* 0x000fe200078e0069 */
[----:B------:R1:W-:Y:S01]  /*9960*/  STG.E.U16 desc[UR22][R46.64+0x12], R83 ;  /* 0x000012532e007986 */ /* 0x0003e2000c101516 */
[----:B------:R-:W-:Y:S02]  /*9970*/  IMAD.MOV.U32 R104, RZ, RZ, R144 ;  /* 0x000000ffff687224 */ /* 0x000fe400078e0090 */
[----:B------:R-:W-:Y:S01]  /*9980*/  IMAD.MOV.U32 R105, RZ, RZ, R154 ;  /* 0x000000ffff697224 */ /* 0x000fe200078e009a */
[----:B------:R-:W-:Y:S01]  /*9990*/  STG.E.U16 desc[UR22][R44.64+0x10], R92 ;  /* 0x0000105c2c007986 */ /* 0x000fe2000c101516 */
[----:B------:R-:W-:-:S03]  /*99a0*/  IMAD.MOV.U32 R171, RZ, RZ, R141 ;  /* 0x000000ffffab7224 */ /* 0x000fc600078e008d */
[----:B------:R2:W-:Y:S01]  /*99b0*/  STG.E.U16 desc[UR22][R44.64+0x12], R95 ;  /* 0x0000125f2c007986 */ /* 0x0005e2000c101516 */
[----:B------:R-:W-:Y:S01]  /*99c0*/  IMAD.MOV.U32 R144, RZ, RZ, R137 ;  /* 0x000000ffff907224 */ /* 0x000fe200078e0089 */
[----:B------:R-:W-:Y:S01]  /*99d0*/  LOP3.LUT R123, R20, R79, RZ, 0xc0, !PT ;  /* 0x0000004f147b7212 */ /* 0x000fe200078ec0ff */
[----:B------:R-:W-:Y:S02]  /*99e0*/  IMAD.MOV.U32 R152, RZ, RZ, R143 ;  /* 0x000000ffff987224 */ /* 0x000fe400078e008f */
[----:B------:R-:W-:Y:S02]  /*99f0*/  IMAD.MOV.U32 R153, RZ, RZ, R140 ;  /* 0x000000ffff997224 */ /* 0x000fe400078e008c */
[----:B------:R-:W-:Y:S01]  /*9a00*/  IMAD.MOV.U32 R154, RZ, RZ, R139 ;  /* 0x000000ffff9a7224 */ /* 0x000fe200078e008b */
[----:B------:R-:W-:Y:S01]  /*9a10*/  HMMA.16816.F32.BF16 R140, R28, R70, R72 ;  /* 0x000000461c8c723c */ /* 0x000fe20000041848 */
[----:B------:R-:W-:-:S05]  /*9a20*/  IMAD.MOV.U32 R116, RZ, RZ, R81 ;  /* 0x000000ffff747224 */ /* 0x000fca00078e0051 */
[----:B------:R-:W-:Y:S06]  /*9a30*/  HMMA.16816.F32.BF16 R136, R28, R42, R16 ;  /* 0x0000002a1c88723c */ /* 0x000fec0000041810 */
[C---:B-1----:R-:W-:Y:S06]  /*9a40*/  HMMA.16816.F32.BF16 R80, R48.reuse, R98, RZ ;  /* 0x000000623050723c */ /* 0x042fec00000418ff */
[C---:B--2---:R-:W-:Y:S06]  /*9a50*/  HMMA.16816.F32.BF16 R92, R48.reuse, R114, RZ ;  /* 0x00000072305c723c */ /* 0x044fec00000418ff */
[----:B------:R-:W-:Y:S06]  /*9a60*/  HMMA.16816.F32.BF16 R76, R48, R86, RZ ;  /* 0x00000056304c723c */ /* 0x000fec00000418ff */
[----:B------:R-:W-:Y:S06]  /*9a70*/  HMMA.16816.F32.BF16 R72, R60, R106, R12 ;  /* 0x0000006a3c48723c */ /* 0x000fec000004180c */
[C---:B------:R-:W-:Y:S06]  /*9a80*/  HMMA.16816.F32.BF16 R16, R64.reuse, R98, RZ ;  /* 0x000000624010723c */ /* 0x040fec00000418ff */
[----:B------:R-:W-:Y:S01]  /*9a90*/  HMMA.16816.F32.BF16 R12, R64, R86, RZ ;  /* 0x00000056400c723c */ /* 0x000fe200000418ff */
[----:B------:R-:W-:-:S05]  /*9aa0*/  IMAD.MOV.U32 R160, RZ, RZ, R157 ;  /* 0x000000ffffa07224 */ /* 0x000fca00078e009d */
[C---:B------:R-:W-:Y:S07]  /*9ab0*/  HMMA.16816.F32.BF16 R92, R28.reuse, R106, R92 ;  /* 0x0000006a1c5c723c */ /* 0x040fee000004185c */
[----:B------:R-:W-:Y:S01]  /*9ac0*/  IMAD.MOV.U32 R107, RZ, RZ, R160 ;  /* 0x000000ffff6b7224 */ /* 0x000fe200078e00a0 */
[----:B------:R-:W-:Y:S01]  /*9ad0*/  HMMA.16816.F32.BF16 R80, R28, R102, R80 ;  /* 0x000000661c50723c */ /* 0x000fe20000041850 */
[----:B------:R-:W-:Y:S02]  /*9ae0*/  IMAD.MOV.U32 R106, RZ, RZ, R144 ;  /* 0x000000ffff6a7224 */ /* 0x000fe400078e0090 */
[----:B------:R-:W-:-:S02]  /*9af0*/  IMAD.MOV.U32 R160, RZ, RZ, R147 ;  /* 0x000000ffffa07224 */ /* 0x000fc400078e0093 */
[----:B------:R-:W-:Y:S01]  /*9b00*/  IMAD.MOV.U32 R144, RZ, RZ, R88 ;  /* 0x000000ffff907224 */ /* 0x000fe200078e0058 */
[----:B------:R-:W-:Y:S01]  /*9b10*/  HMMA.16816.F32.BF16 R76, R28, R90, R76 ;  /* 0x0000005a1c4c723c */ /* 0x000fe2000004184c */
[----:B------:R-:W-:-:S05]  /*9b20*/  IMAD.MOV.U32 R147, RZ, RZ, R89 ;  /* 0x000000ffff937224 */ /* 0x000fca00078e0059 */
[C---:B------:R-:W-:Y:S06]  /*9b30*/  HMMA.16816.F32.BF16 R48, R60.reuse, R102, R16 ;  /* 0x000000663c30723c */ /* 0x040fec0000041810 */
[----:B------:R-:W-:Y:S06]  /*9b40*/  HMMA.16816.F32.BF16 R88, R60, R90, R12 ;  /* 0x0000005a3c58723c */ /* 0x000fec000004180c */
[C---:B------:R-:W-:Y:S06]  /*9b50*/  HMMA.16816.F32.BF16 R28, R64.reuse, R54, RZ ;  /* 0x00000036401c723c */ /* 0x040fec00000418ff */
[C---:B------:R-:W-:Y:S06]  /*9b60*/  HMMA.16816.F32.BF16 R16, R64.reuse, R34, RZ ;  /* 0x000000224010723c */ /* 0x040fec00000418ff */
[----:B------:R-:W-:Y:S01]  /*9b70*/  HMMA.16816.F32.BF16 R12, R64, R22, RZ ;  /* 0x00000016400c723c */ /* 0x000fe200000418ff */
[----:B------:R-:W-:Y:S01]  /*9b80*/  IMAD.MOV.U32 R117, RZ, RZ, R40 ;  /* 0x000000ffff757224 */ /* 0x000fe200078e0028 */
[----:B------:R-:W1:Y:S01]  /*9b90*/  LDSM.16.MT88.4 R20, [R188+0x9800] ;  /* 0x00980000bc14783b */ /* 0x000e620000004200 */
[----:B------:R-:W-:-:S09]  /*9ba0*/  IMAD.MOV.U32 R118, RZ, RZ, R41 ;  /* 0x000000ffff767224 */ /* 0x000fd200078e0029 */
[C---:B------:R-:W-:Y:S06]  /*9bb0*/  HMMA.16816.F32.BF16 R28, R60.reuse, R70, R28 ;  /* 0x000000463c1c723c */ /* 0x040fec000004181c */
[C---:B------:R-:W-:Y:S01]  /*9bc0*/  HMMA.16816.F32.BF16 R40, R60.reuse, R42, R16 ;  /* 0x0000002a3c28723c */ /* 0x040fe20000041810 */
[----:B------:R-:W2:Y:S05]  /*9bd0*/  LDSM.16.MT88.4 R16, [R190+0x9800] ;  /* 0x00980000be10783b */ /* 0x000eaa0000004200 */
[----:B------:R-:W-:Y:S01]  /*9be0*/  HMMA.16816.F32.BF16 R60, R60, R26, R12 ;  /* 0x0000001a3c3c723c */ /* 0x000fe2000004180c */
[----:B------:R-:W3:Y:S01]  /*9bf0*/  LDSM.16.MT88.4 R12, [R188+0xa800] ;  /* 0x00a80000bc0c783b */ /* 0x000ee20000004200 */
[----:B------:R-:W-:Y:S01]  /*9c00*/  IMAD.MOV.U32 R157, RZ, RZ, R159 ;  /* 0x000000ffff9d7224 */ /* 0x000fe200078e009f */
[----:B------:R-:W-:Y:S01]  /*9c10*/  LOP3.LUT R11, R2, R167, RZ, 0xc0, !PT ;  /* 0x000000a7020b7212 */ /* 0x000fe200078ec0ff */
[----:B------:R-:W-:-:S02]  /*9c20*/  IMAD.MOV.U32 R159, RZ, RZ, R156 ;  /* 0x000000ffff9f7224 */ /* 0x000fc400078e009c */
[----:B------:R-:W-:Y:S02]  /*9c30*/  IMAD.MOV.U32 R156, RZ, RZ, R132 ;  /* 0x000000ffff9c7224 */ /* 0x000fe400078e0084 */
[----:B------:R-:W-:Y:S01]  /*9c40*/  IMAD.MOV.U32 R2, RZ, RZ, R164 ;  /* 0x000000ffff027224 */ /* 0x000fe200078e00a4 */
[----:B------:R-:W-:Y:S01]  /*9c50*/  LOP3.LUT R127, R3, R161, RZ, 0xc0, !PT ;  /* 0x000000a1037f7212 */ /* 0x000fe200078ec0ff */
[----:B------:R-:W-:Y:S02]  /*9c60*/  IMAD.MOV.U32 R115, RZ, RZ, R113 ;  /* 0x000000ffff737224 */ /* 0x000fe400078e0071 */
[----:B------:R-:W-:Y:S02]  /*9c70*/  IMAD.MOV.U32 R97, RZ, RZ, R162 ;  /* 0x000000ffff617224 */ /* 0x000fe400078e00a2 */
[----:B------:R-:W-:Y:S02]  /*9c80*/  IMAD.MOV.U32 R0, RZ, RZ, R68 ;  /* 0x000000ffff007224 */ /* 0x000fe400078e0044 */
[----:B------:R-:W-:Y:S01]  /*9c90*/  IMAD.MOV.U32 R96, RZ, RZ, R69 ;  /* 0x000000ffff607224 */ /* 0x000fe200078e0045 */
[----:B------:R-:W-:Y:S01]  /*9ca0*/  STG.E.U16 desc[UR22][R38.64+0x10], R226 ;  /* 0x000010e226007986 */ /* 0x000fe2000c101516 */
[----:B-1----:R-:W-:Y:S01]  /*9cb0*/  HMMA.16816.F32.BF16 R164, R4, R22, R92 ;  /* 0x0000001604a4723c */ /* 0x002fe2000004185c */
[----:B------:R-:W-:-:S02]  /*9cc0*/  IMAD.MOV.U32 R99, RZ, RZ, R24 ;  /* 0x000000ffff637224 */ /* 0x000fc400078e0018 */
[----:B------:R-:W-:Y:S01]  /*9cd0*/  IMAD.MOV.U32 R114, RZ, RZ, R25 ;  /* 0x000000ffff727224 */ /* 0x000fe200078e0019 */
[----:B------:R-:W-:Y:S01]  /*9ce0*/  STG.E.U16 desc[UR22][R38.64+0x12], R225 ;  /* 0x000012e126007986 */ /* 0x000fe2000c101516 */
[----:B------:R-:W-:Y:S01]  /*9cf0*/  IMAD.MOV.U32 R113, RZ, RZ, R160 ;  /* 0x000000ffff717224 */ /* 0x000fe200078e00a0 */
[----:B------:R-:W-:Y:S01]  /*9d00*/  HMMA.16816.F32.BF16 R24, R8, R22, R72 ;  /* 0x000000160818723c */ /* 0x000fe20000041848 */
[----:B------:R-:W-:Y:S01]  /*9d10*/  IMAD.MOV.U32 R94, RZ, RZ, R53 ;  /* 0x000000ffff5e7224 */ /* 0x000fe200078e0035 */
[----:B------:R1:W5:Y:S01]  /*9d20*/  LDL.LU R132, [R1+0x1c0] ;  /* 0x0001c00001847983 */ /* 0x0003620000300800 */
[----:B------:R-:W-:-:S03]  /*9d30*/  IMAD.MOV.U32 R95, RZ, RZ, R52 ;  /* 0x000000ffff5f7224 */ /* 0x000fc600078e0034 */
[----:B------:R-:W-:Y:S06]  /*9d40*/  HMMA.16816.F32.BF16 R152, R8, R20, R152 ;  /* 0x000000140898723c */ /* 0x000fec0000041898 */
[----:B--2---:R-:W-:Y:S06]  /*9d50*/  HMMA.16816.F32.BF16 R160, R4, R16, R156 ;  /* 0x0000001004a0723c */ /* 0x004fec000004189c */
[----:B------:R-:W-:Y:S06]  /*9d60*/  HMMA.16816.F32.BF16 R52, R8, R18, R48 ;  /* 0x000000120834723c */ /* 0x000fec0000041830 */
[----:B------:R-:W-:Y:S01]  /*9d70*/  HMMA.16816.F32.BF16 R168, R4, R20, R168 ;  /* 0x0000001404a8723c */ /* 0x000fe200000418a8 */
[----:B------:R-:W2:Y:S05]  /*9d80*/  LDSM.16.MT88.4 R20, [R190+0xa800] ;  /* 0x00a80000be14783b */ /* 0x000eaa0000004200 */
[----:B------:R-:W-:Y:S06]  /*9d90*/  HMMA.16816.F32.BF16 R144, R8, R16, R144 ;  /* 0x000000100890723c */ /* 0x000fec0000041890 */
[----:B------:R-:W-:Y:S01]  /*9da0*/  HMMA.16816.F32.BF16 R156, R4, R18, R80 ;  /* 0x00000012049c723c */ /* 0x000fe20000041850 */
[----:B------:R-:W4:Y:S05]  /*9db0*/  LDSM.16.MT88.4 R16, [R188+0xb800] ;  /* 0x00b80000bc10783b */ /* 0x000f2a0000004200 */
[-C--:B---3--:R-:W-:Y:S06]  /*9dc0*/  HMMA.16816.F32.BF16 R64, R8, R12.reuse, R104 ;  /* 0x0000000c0840723c */ /* 0x088fec0000041868 */
[C---:B------:R-:W-:Y:S06]  /*9dd0*/  HMMA.16816.F32.BF16 R68, R4.reuse, R12, R116 ;  /* 0x0000000c0444723c */ /* 0x040fec0000041874 */
[-C--:B------:R-:W-:Y:S01]  /*9de0*/  HMMA.16816.F32.BF16 R72, R4, R14.reuse, R76 ;  /* 0x0000000e0448723c */ /* 0x080fe2000004184c */
[----:B------:R-:W-:Y:S01]  /*9df0*/  IMAD.MOV.U32 R98, RZ, RZ, R101 ;  /* 0x000000ffff627224 */ /* 0x000fe200078e0065 */
[----:B------:R-:W-:Y:S04]  /*9e00*/  LDSM.16.MT88.4 R76, [R188+0xac00] ;  /* 0x00ac0000bc4c783b */ /* 0x000fe80000004200 */
[----:B------:R-:W-:Y:S01]  /*9e10*/  HMMA.16816.F32.BF16 R48, R8, R14, R88 ;  /* 0x0000000e0830723c */ /* 0x000fe20000041858 */
[----:B------:R-:W3:Y:S01]  /*9e20*/  LDSM.16.MT88.4 R12, [R190+0xb800] ;  /* 0x00b80000be0c783b */ /* 0x000ee20000004200 */
[----:B------:R-:W-:-:S02]  /*9e30*/  IMAD.MOV.U32 R3, RZ, RZ, R33 ;  /* 0x000000ffff037224 */ /* 0x000fc400078e0021 */
[----:B------:R-:W-:Y:S02]  /*9e40*/  IMAD.MOV.U32 R92, RZ, RZ, R85 ;  /* 0x000000ffff5c7224 */ /* 0x000fe400078e0055 */
[----:B------:R-:W-:Y:S01]  /*9e50*/  IMAD.MOV.U32 R93, RZ, RZ, R84 ;  /* 0x000000ffff5d7224 */ /* 0x000fe200078e0054 */
[C---:B--2---:R-:W-:Y:S01]  /*9e60*/  HMMA.16816.F32.BF16 R88, R4.reuse, R22, R140 ;  /* 0x000000160458723c */ /* 0x044fe2000004188c */
[----:B------:R-:W-:Y:S05]  /*9e70*/  LDSM.16.MT88.4 R140, [R190+0x9c00] ;  /* 0x009c0000be8c783b */ /* 0x000fea0000004200 */
[C---:B------:R-:W-:Y:S06]  /*9e80*/  HMMA.16816.F32.BF16 R84, R4.reuse, R20, R240 ;  /* 0x000000140454723c */ /* 0x040fec00000418f0 */
[C---:B----4-:R-:W-:Y:S06]  /*9e90*/  HMMA.16816.F32.BF16 R100, R4.reuse, R16, R216 ;  /* 0x000000100464723c */ /* 0x050fec00000418d8 */
[----:B------:R-:W-:Y:S01]  /*9ea0*/  HMMA.16816.F32.BF16 R104, R4, R18, R136 ;  /* 0x000000120468723c */ /* 0x000fe20000041888 */
[----:B------:R-:W-:-:S05]  /*9eb0*/  IMAD.MOV.U32 R218, RZ, RZ, R2 ;  /* 0x000000ffffda7224 */ /* 0x000fca00078e0002 */
[C---:B---3--:R-:W-:Y:S06]  /*9ec0*/  HMMA.16816.F32.BF16 R116, R4.reuse, R12, R148 ;  /* 0x0000000c0474723c */ /* 0x048fec0000041894 */
[----:B------:R-:W-:Y:S01]  /*9ed0*/  HMMA.16816.F32.BF16 R32, R4, R14, R108 ;  /* 0x0000000e0420723c */ /* 0x000fe2000004186c */
[----:B------:R-:W2:Y:S01]  /*9ee0*/  LDSM.16.MT88.4 R4, [R190+0xbc00] ;  /* 0x00bc0000be04783b */ /* 0x000ea20000004200 */
[----:B------:R-:W-:Y:S02]  /*9ef0*/  IMAD.MOV.U32 R241, RZ, RZ, R114 ;  /* 0x000000fffff17224 */ /* 0x000fe400078e0072 */
[----:B------:R-:W-:Y:S01]  /*9f00*/  IMAD.MOV.U32 R240, RZ, RZ, R115 ;  /* 0x000000fffff07224 */ /* 0x000fe200078e0073 */
[----:B------:R-:W3:Y:S01]  /*9f10*/  LDSM.16.MT88.4 R148, [R188+0x9c00] ;  /* 0x009c0000bc94783b */ /* 0x000ee20000004200 */
[----:B------:R-:W-:-:S02]  /*9f20*/  IMAD.MOV.U32 R2, RZ, RZ, R113 ;  /* 0x000000ffff027224 */ /* 0x000fc400078e0071 */
[----:B------:R-:W-:Y:S01]  /*9f30*/  IMAD.MOV.U32 R216, RZ, RZ, R112 ;  /* 0x000000ffffd87224 */ /* 0x000fe200078e0070 */
[C---:B------:R-:W-:Y:S01]  /*9f40*/  HMMA.16816.F32.BF16 R80, R8.reuse, R20, R92 ;  /* 0x000000140850723c */ /* 0x040fe2000004185c */
[----:B------:R-:W4:Y:S04]  /*9f50*/  LDSM.16.MT88.4 R92, [R190+0xac00] ;  /* 0x00ac0000be5c783b */ /* 0x000f280000004200 */
[----:B------:R-:W1:Y:S01]  /*9f60*/  LDSM.16.MT88.4 R108, [R188+0xbc00] ;  /* 0x00bc0000bc6c783b */ /* 0x000e620000004200 */
[----:B------:R-:W-:Y:S03]  /*9f70*/  HMMA.16816.F32.BF16 R112, R8, R12, R220 ;  /* 0x0000000c0870723c */ /* 0x000fe600000418dc */
[----:B------:R3:W-:Y:S04]  /*9f80*/  STG.E.U16 desc[UR22][R36.64+0x20], R236 ;  /* 0x000020ec24007986 */ /* 0x0007e8000c101516 */
[----:B------:R-:W-:Y:S04]  /*9f90*/  STG.E.U16 desc[UR22][R36.64+0x22], R235 ;  /* 0x000022eb24007986 */ /* 0x000fe8000c101516 */
[----:B------:R-:W-:Y:S04]  /*9fa0*/  STG.E.U16 desc[UR22][R46.64+0x20], R231 ;  /* 0x000020e72e007986 */ /* 0x000fe8000c101516 */
[----:B------:R4:W-:Y:S04]  /*9fb0*/  STG.E.U16 desc[UR22][R46.64+0x22], R234 ;  /* 0x000022ea2e007986 */ /* 0x0009e8000c101516 */
[----:B------:R1:W-:Y:S04]  /*9fc0*/  STG.E.U16 desc[UR22][R44.64+0x20], R212 ;  /* 0x000020d42c007986 */ /* 0x0003e8000c101516 */
[----:B------:R1:W-:Y:S01]  /*9fd0*/  STG.E.U16 desc[UR22][R44.64+0x22], R211 ;  /* 0x000022d32c007986 */ /* 0x0003e2000c101516 */
[----:B------:R-:W-:-:S03]  /*9fe0*/  IMAD.MOV.U32 R217, RZ, RZ, R0 ;  /* 0x000000ffffd97224 */ /* 0x000fc600078e0000 */
[----:B------:R1:W-:Y:S04]  /*9ff0*/  STG.E.U16 desc[UR22][R38.64+0x20], R210 ;  /* 0x000020d226007986 */ /* 0x0003e8000c101516 */
[----:B------:R1:W-:Y:S04]  /*a000*/  STG.E.U16 desc[UR22][R38.64+0x22], R209 ;  /* 0x000022d126007986 */ /* 0x0003e8000c101516 */
[----:B------:R1:W-:Y:S04]  /*a010*/  STG.E.U16 desc[UR22][R36.64+0x30], R230 ;  /* 0x000030e624007986 */ /* 0x0003e8000c101516 */
[----:B------:R1:W-:Y:S01]  /*a020*/  STG.E.U16 desc[UR22][R36.64+0x32], R229 ;  /* 0x000032e524007986 */ /* 0x0003e2000c101516 */
[----:B------:R-:W-:-:S03]  /*a030*/  IMAD.MOV.U32 R219, RZ, RZ, R3 ;  /* 0x000000ffffdb7224 */ /* 0x000fc600078e0003 */
[----:B------:R1:W-:Y:S04]  /*a040*/  STG.E.U16 desc[UR22][R46.64+0x30], R227 ;  /* 0x000030e32e007986 */ /* 0x0003e8000c101516 */
[----:B------:R1:W-:Y:S01]  /*a050*/  STG.E.U16 desc[UR22][R46.64+0x32], R228 ;  /* 0x000032e42e007986 */ /* 0x0003e2000c101516 */
[----:B------:R-:W-:-:S03]  /*a060*/  IMAD.MOV.U32 R3, RZ, RZ, R96 ;  /* 0x000000ffff037224 */ /* 0x000fc600078e0060 */
[----:B------:R1:W-:Y:S01]  /*a070*/  STG.E.U16 desc[UR22][R44.64+0x30], R224 ;  /* 0x000030e02c007986 */ /* 0x0003e2000c101516 */
[-C--:B--2---:R-:W-:Y:S03]  /*a080*/  HMMA.16816.F32.BF16 R116, R120, R4.reuse, R116 ;  /* 0x000000047874723c */ /* 0x084fe60000041874 */
[----:B------:R2:W-:Y:S04]  /*a090*/  STG.E.U16 desc[UR22][R44.64+0x32], R215 ;  /* 0x000032d72c007986 */ /* 0x0005e8000c101516 */
[----:B------:R2:W-:Y:S01]  /*a0a0*/  STG.E.U16 desc[UR22][R38.64+0x30], R214 ;  /* 0x000030d626007986 */ /* 0x0005e2000c101516 */
[----:B------:R-:W-:Y:S03]  /*a0b0*/  HMMA.16816.F32.BF16 R112, R124, R4, R112 ;  /* 0x000000047c70723c */ /* 0x000fe60000041870 */
[----:B------:R2:W-:Y:S04]  /*a0c0*/  STG.E.U16 desc[UR22][R38.64+0x32], R213 ;  /* 0x000032d526007986 */ /* 0x0005e8000c101516 */
[----:B------:R2:W-:Y:S01]  /*a0d0*/  STG.E.U16 desc[UR22][R36.64+0x40], R208 ;  /* 0x000040d024007986 */ /* 0x0005e2000c101516 */
[----:B------:R-:W-:-:S03]  /*a0e0*/  FADD.FTZ R5, R218, R217 ;  /* 0x000000d9da057221 */ /* 0x000fc60000010000 */
[----:B------:R2:W-:Y:S01]  /*a0f0*/  STG.E.U16 desc[UR22][R36.64+0x42], R207 ;  /* 0x000042cf24007986 */ /* 0x0005e2000c101516 */
[----:B------:R-:W-:-:S03]  /*a100*/  FADD.FTZ R2, R2, R216 ;  /* 0x000000d802027221 */ /* 0x000fc60000010000 */
[----:B------:R2:W-:Y:S04]  /*a110*/  STG.E.U16 desc[UR22][R46.64+0x40], R205 ;  /* 0x000040cd2e007986 */ /* 0x0005e8000c101516 */
[----:B------:R2:W-:Y:S01]  /*a120*/  STG.E.U16 desc[UR22][R46.64+0x42], R206 ;  /* 0x000042ce2e007986 */ /* 0x0005e2000c101516 */
[----:B------:R-:W-:-:S03]  /*a130*/  IMAD.MOV.U32 R243, RZ, RZ, R98 ;  /* 0x000000fffff37224 */ /* 0x000fc600078e0062 */
[----:B------:R2:W-:Y:S01]  /*a140*/  STG.E.U16 desc[UR22][R44.64+0x40], R185 ;  /* 0x000040b92c007986 */ /* 0x0005e2000c101516 */
[----:B------:R-:W-:-:S03]  /*a150*/  IMAD.MOV.U32 R242, RZ, RZ, R99 ;  /* 0x000000fffff27224 */ /* 0x000fc600078e0063 */
[----:B------:R2:W-:Y:S01]  /*a160*/  STG.E.U16 desc[UR22][R44.64+0x42], R184 ;  /* 0x000042b82c007986 */ /* 0x0005e2000c101516 */
[----:B------:R-:W-:Y:S02]  /*a170*/  IMAD.MOV.U32 R0, RZ, RZ, R97 ;  /* 0x000000ffff007224 */ /* 0x000fe400078e0061 */
[----:B------:R-:W-:Y:S01]  /*a180*/  FADD.FTZ R3, R249, R3 ;  /* 0x00000003f9037221 */ /* 0x000fe20000010000 */
[----:B------:R2:W-:Y:S01]  /*a190*/  STG.E.U16 desc[UR22][R38.64+0x40], R183 ;  /* 0x000040b726007986 */ /* 0x0005e2000c101516 */
[----:B------:R-:W-:Y:S03]  /*a1a0*/  HMMA.16816.F32.BF16 R96, R8, R16, R244 ;  /* 0x000000100860723c */ /* 0x000fe600000418f4 */
[----:B------:R2:W-:Y:S01]  /*a1b0*/  STG.E.U16 desc[UR22][R38.64+0x42], R182 ;  /* 0x000042b626007986 */ /* 0x0005e2000c101516 */
[----:B------:R-:W-:-:S03]  /*a1c0*/  FADD.FTZ R5, R240, R5 ;  /* 0x00000005f0057221 */ /* 0x000fc60000010000 */
        /* <DEDUP_REMOVED lines=12> */
[----:B------:R2:W-:Y:S04]  /*a290*/  STG.E.U16 desc[UR22][R38.64+0x50], R179 ;  /* 0x000050b326007986 */ /* 0x0005e8000c101516 */
        /* <DEDUP_REMOVED lines=17> */
[----:B------:R2:W-:Y:S01]  /*a3b0*/  STL [R1+0x6c], R3 ;  /* 0x00006c0301007387 */ /* 0x0005e20000100800 */
[----:B------:R-:W-:Y:S01]  /*a3c0*/  FADD.FTZ R0, R251, R0 ;  /* 0x00000000fb007221 */ /* 0x000fe20000010000 */
[-C--:B---3--:R-:W-:Y:S03]  /*a3d0*/  HMMA.16816.F32.BF16 R152, R124, R148.reuse, R152 ;  /* 0x000000947c98723c */ /* 0x088fe60000041898 */
[----:B------:R-:W-:Y:S01]  /*a3e0*/  FADD.FTZ R0, R252, R0 ;  /* 0x00000000fc007221 */ /* 0x000fe20000010000 */
[----:B------:R-:W-:Y:S01]  /*a3f0*/  FADD.FTZ R4, R241, R4 ;  /* 0x00000004f1047221 */ /* 0x000fe20000010000 */
[----:B------:R-:W-:Y:S01]  /*a400*/  IADD3 R236, P1, R36, -0x80, RZ ;  /* 0xffffff8024ec7810 */ /* 0x000fe20007f3e0ff */
[----:B------:R-:W-:Y:S01]  /*a410*/  HMMA.16816.F32.BF16 R168, R120, R148, R168 ;  /* 0x0000009478a8723c */ /* 0x000fe200000418a8 */
[----:B------:R-:W-:Y:S01]  /*a420*/  FADD.FTZ R0, R250, R0 ;  /* 0x00000000fa007221 */ /* 0x000fe20000010000 */
[----:B------:R-:W-:-:S04]  /*a430*/  FADD.FTZ R2, R237, R2 ;  /* 0x00000002ed027221 */ /* 0x000fc80000010000 */
[----:B------:R-:W-:Y:S01]  /*a440*/  HMMA.16816.F32.BF16 R164, R120, R150, R164 ;  /* 0x0000009678a4723c */ /* 0x000fe200000418a4 */
[----:B----4-:R-:W-:-:S05]  /*a450*/  FADD.FTZ R234, R243, R4 ;  /* 0x00000004f3ea7221 */ /* 0x010fca0000010000 */
[----:B------:R-:W-:Y:S01]  /*a460*/  HMMA.16816.F32.BF16 R160, R120, R140, R160 ;  /* 0x0000008c78a0723c */ /* 0x000fe200000418a0 */
[----:B------:R-:W-:-:S05]  /*a470*/  FADD.FTZ R237, R239, R0 ;  /* 0x00000000efed7221 */ /* 0x000fca0000010000 */
[----:B------:R-:W-:Y:S01]  /*a480*/  HMMA.16816.F32.BF16 R156, R120, R142, R156 ;  /* 0x0000008e789c723c */ /* 0x000fe2000004189c */
[----:B------:R-:W-:-:S05]  /*a490*/  FADD.FTZ R240, R238, R2 ;  /* 0x00000002eef07221 */ /* 0x000fca0000010000 */
[----:B------:R-:W-:Y:S01]  /*a4a0*/  HMMA.16816.F32.BF16 R68, R120, R76, R68 ;  /* 0x0000004c7844723c */ /* 0x000fe20000041844 */
[----:B------:R-:W-:-:S05]  /*a4b0*/  IADD3.X R235, R37, -0x1, RZ, P1, !PT ;  /* 0xffffffff25eb7810 */ /* 0x000fca0000ffe4ff */
[C---:B------:R-:W-:Y:S06]  /*a4c0*/  HMMA.16816.F32.BF16 R72, R120.reuse, R78, R72 ;  /* 0x0000004e7848723c */ /* 0x040fec0000041848 */
[C---:B------:R-:W-:Y:S06]  /*a4d0*/  HMMA.16816.F32.BF16 R84, R120.reuse, R92, R84 ;  /* 0x0000005c7854723c */ /* 0x040fec0000041854 */
[C---:B------:R-:W-:Y:S06]  /*a4e0*/  HMMA.16816.F32.BF16 R88, R120.reuse, R94, R88 ;  /* 0x0000005e7858723c */ /* 0x040fec0000041858 */
[C---:B-1----:R-:W-:Y:S06]  /*a4f0*/  HMMA.16816.F32.BF16 R100, R120.reuse, R108, R100 ;  /* 0x0000006c7864723c */ /* 0x042fec0000041864 */
        /* <DEDUP_REMOVED lines=13> */
[----:B--2---:R-:W-:-:S15]  /*a5d0*/  @!P0 BRA `(.L_x_563) ;  /* 0x00000130007c8947 */ /* 0x004fde0003800000 */
[----:B------:R-:W2:Y:S01]  /*a5e0*/  LDL R219, [R1+0xfc] ;  /* 0x0000fc0001db7983 */ /* 0x000ea20000100800 */
[----:B------:R-:W-:-:S03]  /*a5f0*/  ULDC UR4, c[0x0][0x2d0] ;  /* 0x0000b40000047ab9 */ /* 0x000fc60000000800 */
[----:B------:R-:W3:Y:S04]  /*a600*/  LDL R241, [R1+0x128] ;  /* 0x0001280001f17983 */ /* 0x000ee80000100800 */
[----:B------:R-:W4:Y:S01]  /*a610*/  LDL.64 R242, [R1+0x1a0] ;  /* 0x0001a00001f27983 */ /* 0x000f220000100a00 */
[----:B-----5:R-:W-:Y:S01]  /*a620*/  ISETP.GE.AND P5, PT, R132, UR4, PT ;  /* 0x0000000484007c0c */ /* 0x020fe2000bfa6270 */
[----:B------:R-:W-:Y:S01]  /*a630*/  UIADD3 UR42, UR18, -0x2, URZ ;  /* 0xfffffffe122a7890 */ /* 0x000fe2000fffe03f */
[----:B------:R-:W-:-:S04]  /*a640*/  DEPBAR.LE SB0, 0x0 ;  /* 0x000080000000791a */ /* 0x000fc80000000000 */
[----:B------:R-:W-:Y:S01]  /*a650*/  BAR.SYNC.DEFER_BLOCKING 0x0 ;  /* 0x0000000000007b1d */ /* 0x000fe20000010000 */
[----:B------:R-:W-:Y:S01]  /*a660*/  UIMAD UR6, UR24, UR42, URZ ;  /* 0x0000002a180672a4 */ /* 0x000fe2000f8e023f */
[----:B------:R-:W-:Y:S01]  /*a670*/  IMAD.U32 R2, RZ, RZ, UR42 ;  /* 0x0000002aff027e24 */ /* 0x000fe2000f8e00ff */
[----:B------:R-:W-:-:S05]  /*a680*/  UISETP.GE.AND UP0, UPT, UR18, 0x3, UPT ;  /* 0x000000031200788c */ /* 0x000fca000bf06270 */
[----:B------:R-:W1:Y:S08]  /*a690*/  @!P5 LDC.64 R4, c[0x0][0x220] ;  /* 0x00008800ff04db82 */ /* 0x000e700000000a00 */
[----:B------:R-:W1:Y:S01]  /*a6a0*/  @!P5 LDC.64 R6, c[0x0][0x220] ;  /* 0x00008800ff06db82 */ /* 0x000e620000000a00 */
[----:B------:R-:W-:Y:S04]  /*a6b0*/  @P5 STS [R195+0x9000], RZ ;  /* 0x009000ffc3005388 */ /* 0x000fe80000000800 */
[----:B------:R-:W-:Y:S04]  /*a6c0*/  @P5 STS [R195+0x9004], RZ ;  /* 0x009004ffc3005388 */ /* 0x000fe80000000800 */
[----:B------:R-:W-:Y:S01]  /*a6d0*/  @P5 STS.64 [R195+0x9008], RZ ;  /* 0x009008ffc3005388 */ /* 0x000fe20000000a00 */
[----:B--2---:R-:W-:-:S02]  /*a6e0*/  ISETP.GE.AND P4, PT, R219, UR4, PT ;  /* 0x00000004db007c0c */ /* 0x004fc4000bf86270 */
[----:B---3--:R-:W-:Y:S01]  /*a6f0*/  ISETP.GE.AND P3, PT, R241, UR4, PT ;  /* 0x00000004f1007c0c */ /* 0x008fe2000bf66270 */
[----:B------:R-:W-:Y:S01]  /*a700*/  USHF.R.S32.HI UR4, URZ, 0x1f, UR42 ;  /* 0x0000001f3f047899 */ /* 0x000fe2000801142a */
[----:B----4-:R-:W-:-:S03]  /*a710*/  IMAD.WIDE.U32 R2, R2, UR32, R242 ;  /* 0x0000002002027c25 */ /* 0x010fc6000f8e00f2 */
[----:B------:R-:W-:-:S06]  /*a720*/  UIMAD UR4, UR4, UR32, UR6 ;  /* 0x00000020040472a4 */ /* 0x000fcc000f8e0206 */
[----:B------:R-:W2:Y:S01]  /*a730*/  @!P4 LDC.64 R10, c[0x0][0x220] ;  /* 0x00008800ff0acb82 */ /* 0x000ea20000000a00 */
[C---:B-1----:R-:W-:Y:S01]  /*a740*/  @!P5 LEA R4, P0, R2.reuse, R4, 0x1 ;  /* 0x000000040204d211 */ /* 0x042fe200078008ff */
[----:B------:R-:W-:Y:S01]  /*a750*/  VIADD R3, R3, UR4 ;  /* 0x0000000403037c36 */ /* 0x000fe20008000000 */
[----:B------:R-:W-:-:S04]  /*a760*/  IADD3 R0, P2, R2, UR20, RZ ;  /* 0x0000001402007c10 */ /* 0x000fc8000ff5e0ff */
[C---:B------:R-:W-:Y:S01]  /*a770*/  @!P5 LEA.HI.X R5, R2.reuse, R5, R3, 0x1, P0 ;  /* 0x000000050205d211 */ /* 0x040fe200000f0c03 */
[----:B------:R-:W1:Y:S04]  /*a780*/  @!P3 LDC.64 R8, c[0x0][0x220] ;  /* 0x00008800ff08bb82 */ /* 0x000e680000000a00 */
[----:B------:R-:W-:Y:S01]  /*a790*/  @!PT LDS RZ, [RZ] ;  /* 0x00000000fffff984 */ /* 0x000fe20000000800 */
[----:B------:R-:W-:Y:S01]  /*a7a0*/  @!PT LDS RZ, [RZ] ;  /* 0x00000000fffff984 */ /* 0x000fe20000000800 */
[----:B------:R-:W-:Y:S01]  /*a7b0*/  @!PT LDS RZ, [RZ] ;  /* 0x00000000fffff984 */ /* 0x000fe20000000800 */
[----:B------:R3:W-:Y:S04]  /*a7c0*/  @!P5 LDGSTS.E.BYPASS.LTC128B.128 [R195+0x9000], desc[UR22][R4.64] ;  /* 0x0900000004c3dfae */ /* 0x0007e8000b901d56 */
[----:B------:R-:W3:Y:S01]  /*a7d0*/  @!P4 LDC.64 R12, c[0x0][0x220] ;  /* 0x00008800ff0ccb82 */ /* 0x000ee20000000a00 */
[----:B------:R-:W-:Y:S07]  /*a7e0*/  @P4 STS.128 [R195+0xa000], RZ ;  /* 0x00a000ffc3004388 */ /* 0x000fee0000000c00 */
[----:B------:R-:W4:Y:S01]  /*a7f0*/  @!P3 LDC.64 R14, c[0x0][0x220] ;  /* 0x00008800ff0ebb82 */ /* 0x000f220000000a00 */
[----:B--2---:R-:W-:-:S04]  /*a800*/  @!P4 LEA R10, P1, R2, R10, 0x1 ;  /* 0x0000000a020ac211 */ /* 0x004fc800078208ff */
[C---:B------:R-:W-:Y:S02]  /*a810*/  @!P4 LEA.HI.X R11, R2.reuse, R11, R3, 0x1, P1 ;  /* 0x0000000b020bc211 */ /* 0x040fe400008f0c03 */
[----:B-1----:R-:W-:-:S03]  /*a820*/  @!P3 LEA R8, P0, R2, R8, 0x1 ;  /* 0x000000080208b211 */ /* 0x002fc600078008ff */
[----:B------:R-:W-:Y:S01]  /*a830*/  @!PT LDS RZ, [RZ] ;  /* 0x00000000fffff984 */ /* 0x000fe20000000800 */
[----:B------:R-:W-:Y:S01]  /*a840*/  @!PT LDS RZ, [RZ] ;  /* 0x00000000fffff984 */ /* 0x000fe20000000800 */
[----:B------:R-:W-:Y:S01]  /*a850*/  @!PT LDS RZ, [RZ] ;  /* 0x00000000fffff984 */ /* 0x000fe20000000800 */
[----:B------:R-:W-:Y:S01]  /*a860*/  @!P4 LDGSTS.E.BYPASS.LTC128B.128 [R195+0xa000], desc[UR22][R10.64+0x40] ;  /* 0x0a0000400ac3cfae */ /* 0x000fe2000b901d56 */
[----:B------:R-:W-:Y:S02]  /*a870*/  @!P3 LEA.HI.X R9, R2, R9, R3, 0x1, P0 ;  /* 0x000000090209b211 */ /* 0x000fe400000f0c03 */
[----:B------:R-:W-:Y:S01]  /*a880*/  IADD3.X R3, R3, UR16, RZ, P2, !PT ;  /* 0x0000001003037c10 */ /* 0x000fe200097fe4ff */
[----:B------:R-:W-:Y:S01]  /*a890*/  @P3 STS.128 [R195+0xb000], RZ ;  /* 0x00b000ffc3003388 */ /* 0x000fe20000000c00 */
[C---:B------:R-:W-:Y:S02]  /*a8a0*/  @!P5 LEA R6, P2, R0.reuse, R6, 0x1 ;  /* 0x000000060006d211 */ /* 0x040fe400078408ff */
[C---:B---3--:R-:W-:Y:S01]  /*a8b0*/  @!P4 LEA R4, P1, R0.reuse, R12, 0x1 ;  /* 0x0000000c0004c211 */ /* 0x048fe200078208ff */
[----:B------:R-:W-:Y:S01]  /*a8c0*/  @!PT LDS RZ, [RZ] ;  /* 0x00000000fffff984 */ /* 0x000fe20000000800 */
[----:B------:R-:W-:Y:S01]  /*a8d0*/  @!PT LDS RZ, [RZ] ;  /* 0x00000000fffff984 */ /* 0x000fe20000000800 */
[----:B------:R-:W-:Y:S01]  /*a8e0*/  @!PT LDS RZ, [RZ] ;  /* 0x00000000fffff984 */ /* 0x000fe20000000800 */
[----:B------:R1:W-:Y:S01]  /*a8f0*/  @!P3 LDGSTS.E.BYPASS.LTC128B.128 [R195+0xb000], desc[UR22][R8.64+0x80] ;  /* 0x0b00008008c3bfae */ /* 0x0003e2000b901d56 */
[C-C-:B------:R-:W-:Y:S02]  /*a900*/  @!P5 LEA.HI.X R7, R0.reuse, R7, R3.reuse, 0x1, P2 ;  /* 0x000000070007d211 */ /* 0x140fe400010f0c03 */
[C---:B------:R-:W-:Y:S01]  /*a910*/  @!P4 LEA.HI.X R5, R0.reuse, R13, R3, 0x1, P1 ;  /* 0x0000000d0005c211 */ /* 0x040fe200008f0c03 */
[----:B------:R-:W-:Y:S01]  /*a920*/  @P5 STS.128 [R195+0x9800], RZ ;  /* 0x009800ffc3005388 */ /* 0x000fe20000000c00 */
[----:B----4-:R-:W-:-:S03]  /*a930*/  @!P3 LEA R2, P0, R0, R14, 0x1 ;  /* 0x0000000e0002b211 */ /* 0x010fc600078008ff */
[----:B------:R-:W-:Y:S01]  /*a940*/  @!PT LDS RZ, [RZ] ;  /* 0x00000000fffff984 */ /* 0x000fe20000000800 */
[----:B------:R-:W-:Y:S01]  /*a950*/  @!PT LDS RZ, [RZ] ;  /* 0x00000000fffff984 */ /* 0x000fe20000000800 */
[----:B------:R-:W-:Y:S01]  /*a960*/  @!PT LDS RZ, [RZ] ;  /* 0x00000000fffff984 */ /* 0x000fe20000000800 */
[----:B------:R-:W-:Y:S01]  /*a970*/  @!P5 LDGSTS.E.BYPASS.LTC128B.128 [R195+0x9800], desc[UR22][R6.64] ;  /* 0x0980000006c3dfae */ /* 0x000fe2000b901d56 */
[----:B------:R-:W-:Y:S02]  /*a980*/  @!P3 LEA.HI.X R3, R0, R15, R3, 0x1, P0 ;  /* 0x0000000f0003b211 */ /* 0x000fe400000f0c03 */
[----:B------:R-:W-:Y:S01]  /*a990*/  PLOP3.LUT P0, PT, PT, PT, UP0, 0x40, 0x0 ;  /* 0x000000000000781c */ /* 0x000fe20003f0e808 */
        /* <DEDUP_REMOVED lines=10> */
[----:B------:R-:W-:Y:S04]  /*aa40*/  LDSM.16.M88.4 R52, [R189+0x6000] ;  /* 0x00600000bd34783b */ /* 0x000fe80000000200 */
[----:B-1----:R-:W1:Y:S04]  /*aa50*/  LDSM.16.M88.4 R8, [R192+0x1000] ;  /* 0x00100000c008783b */ /* 0x002e680000000200 */
[----:B------:R-:W4:Y:S04]  /*aa60*/  LDSM.16.M88.4 R48, [R189+0x6400] ;  /* 0x00640000bd30783b */ /* 0x000f280000000200 */
[----:B------:R-:W3:Y:S04]  /*aa70*/  LDSM.16.M88.4 R40, [R189+0x6800] ;  /* 0x00680000bd28783b */ /* 0x000ee80000000200 */
[----:B------:R-:W3:Y:S04]  /*aa80*/  LDSM.16.M88.4 R32, [R189+0x6c00] ;  /* 0x006c0000bd20783b */ /* 0x000ee80000000200 */
[----:B------:R-:W-:Y:S04]  /*aa90*/  LDSM.16.M88.4 R28, [R191+0x6000] ;  /* 0x00600000bf1c783b */ /* 0x000fe80000000200 */
[----:B--2---:R-:W2:Y:S04]  /*aaa0*/  LDSM.16.M88.4 R4, [R193+0x1000] ;  /* 0x00100000c104783b */ /* 0x004ea80000000200 */
[----:B------:R-:W2:Y:S04]  /*aab0*/  LDSM.16.M88.4 R24, [R191+0x6400] ;  /* 0x00640000bf18783b */ /* 0x000ea80000000200 */
[----:B------:R-:W2:Y:S04]  /*aac0*/  LDSM.16.M88.4 R20, [R191+0x6800] ;  /* 0x00680000bf14783b */ /* 0x000ea80000000200 */
[----:B------:R-:W2:Y:S04]  /*aad0*/  LDSM.16.M88.4 R60, [R191+0x6c00] ;  /* 0x006c0000bf3c783b */ /* 0x000ea80000000200 */
[----:B------:R-:W2:Y:S01]  /*aae0*/  LDSM.16.M88.4 R12, [R192] ;  /* 0x00000000c00c783b */ /* 0x000ea20000000200 */
[C---:B-1----:R-:W-:Y:S03]  /*aaf0*/  HMMA.16816.F32.BF16 R196, R8.reuse, R52, RZ ;  /* 0x0000003408c4723c */ /* 0x042fe600000418ff */
[----:B------:R-:W1:Y:S04]  /*ab00*/  LDSM.16.M88.4 R16, [R193] ;  /* 0x00000000c110783b */ /* 0x000e680000000200 */
[----:B------:R-:W0:Y:S01]  /*ab10*/  LDGDEPBAR ;  /* 0x00000000000079af */ /* 0x000e220000000000 */
[C---:B----4-:R-:W-:Y:S06]  /*ab20*/  HMMA.16816.F32.BF16 R180, R8.reuse, R48, RZ ;  /* 0x0000003008b4723c */ /* 0x050fec00000418ff */
[C---:B---3--:R-:W-:Y:S06]  /*ab30*/  HMMA.16816.F32.BF16 R172, R8.reuse, R40, RZ ;  /* 0x0000002808ac723c */ /* 0x048fec00000418ff */
[C---:B------:R-:W-:Y:S06]  /*ab40*/  HMMA.16816.F32.BF16 R64, R8.reuse, R32, RZ ;  /* 0x000000200840723c */ /* 0x040fec00000418ff */
[C---:B------:R-:W-:Y:S06]  /*ab50*/  HMMA.16816.F32.BF16 R184, R8.reuse, R54, RZ ;  /* 0x0000003608b8723c */ /* 0x040fec00000418ff */
[C---:B------:R-:W-:Y:S06]  /*ab60*/  HMMA.16816.F32.BF16 R176, R8.reuse, R50, RZ ;  /* 0x0000003208b0723c */ /* 0x040fec00000418ff */
[C---:B------:R-:W-:Y:S06]  /*ab70*/  HMMA.16816.F32.BF16 R132, R8.reuse, R42, RZ ;  /* 0x0000002a0884723c */ /* 0x040fec00000418ff */
[----:B------:R-:W-:Y:S06]  /*ab80*/  HMMA.16816.F32.BF16 R8, R8, R34, RZ ;  /* 0x000000220808723c */ /* 0x000fec00000418ff */
[C---:B--2---:R-:W-:Y:S06]  /*ab90*/  HMMA.16816.F32.BF16 R228, R4.reuse, R28, R196 ;  /* 0x0000001c04e4723c */ /* 0x044fec00000418c4 */
        /* <DEDUP_REMOVED lines=15> */
[----:B------:R-:W-:Y:S05]  /*ac90*/  LDSM.16.M88.4 R12, [R189+0x7800] ;  /* 0x00780000bd0c783b */ /* 0x000fea0000000200 */
[C---:B-1----:R-:W-:Y:S01]  /*aca0*/  HMMA.16816.F32.BF16 R180, R16.reuse, R20, R4 ;  /* 0x0000001410b4723c */ /* 0x042fe20000041804 */
[----:B------:R-:W-:Y:S05]  /*acb0*/  LDSM.16.M88.4 R4, [R192+0x3000] ;  /* 0x00300000c004783b */ /* 0x000fea0000000200 */
[C---:B------:R-:W-:Y:S01]  /*acc0*/  HMMA.16816.F32.BF16 R40, R16.reuse, R22, R40 ;  /* 0x000000161028723c */ /* 0x040fe20000041828 */
[----:B------:R-:W1:Y:S05]  /*acd0*/  LDSM.16.M88.4 R20, [R189+0x7400] ;  /* 0x00740000bd14783b */ /* 0x000e6a0000000200 */
[C---:B------:R-:W-:Y:S06]  /*ace0*/  HMMA.16816.F32.BF16 R196, R16.reuse, R28, R64 ;  /* 0x0000001c10c4723c */ /* 0x040fec0000041840 */
[C---:B------:R-:W-:Y:S01]  /*acf0*/  HMMA.16816.F32.BF16 R184, R16.reuse, R24, R8 ;  /* 0x0000001810b8723c */ /* 0x040fe20000041808 */
[----:B------:R-:W-:Y:S05]  /*ad00*/  LDSM.16.M88.4 R8, [R192+0x2000] ;  /* 0x00200000c008783b */ /* 0x000fea0000000200 */
[C---:B------:R-:W-:Y:S01]  /*ad10*/  HMMA.16816.F32.BF16 R32, R16.reuse, R30, R52 ;  /* 0x0000001e1020723c */ /* 0x040fe20000041834 */
[----:B------:R-:W2:Y:S05]  /*ad20*/  LDSM.16.M88.4 R28, [R189+0x7c00] ;  /* 0x007c0000bd1c783b */ /* 0x000eaa0000000200 */
[C---:B------:R-:W-:Y:S01]  /*ad30*/  HMMA.16816.F32.BF16 R48, R16.reuse, R26, R48 ;  /* 0x0000001a1030723c */ /* 0x040fe20000041830 */
[----:B------:R-:W3:Y:S05]  /*ad40*/  LDSM.16.M88.4 R24, [R189+0x7000] ;  /* 0x00700000bd18783b */ /* 0x000eea0000000200 */
[C---:B------:R-:W-:Y:S06]  /*ad50*/  HMMA.16816.F32.BF16 R200, R16.reuse, R60, R132 ;  /* 0x0000003c10c8723c */ /* 0x040fec0000041884 */
[----:B------:R-:W-:Y:S01]  /*ad60*/  HMMA.16816.F32.BF16 R176, R16, R62, R176 ;  /* 0x0000003e10b0723c */ /* 0x000fe200000418b0 */
[----:B------:R-:W-:Y:S05]  /*ad70*/  LDSM.16.M88.4 R16, [R191+0x7800] ;  /* 0x00780000bf10783b */ /* 0x000fea0000000200 */
[C---:B-1----:R-:W-:Y:S06]  /*ad80*/  HMMA.16816.F32.BF16 R64, R4.reuse, R20, R216 ;  /* 0x000000140440723c */ /* 0x042fec00000418d8 */
[C---:B------:R-:W-:Y:S06]  /*ad90*/  HMMA.16816.F32.BF16 R60, R4.reuse, R22, R212 ;  /* 0x00000016043c723c */ /* 0x040fec00000418d4 */
[C---:B------:R-:W-:Y:S06]  /*ada0*/  HMMA.16816.F32.BF16 R52, R4.reuse, R12, R204 ;  /* 0x0000000c0434723c */ /* 0x040fec00000418cc */
[C---:B--2---:R-:W-:Y:S06]  /*adb0*/  HMMA.16816.F32.BF16 R248, R4.reuse, R28, R248 ;  /* 0x0000001c04f8723c */ /* 0x044fec00000418f8 */
[C---:B---3--:R-:W-:Y:S06]  /*adc0*/  HMMA.16816.F32.BF16 R172, R4.reuse, R24, R228 ;  /* 0x0000001804ac723c */ /* 0x048fec00000418e4 */
[C---:B------:R-:W-:Y:S06]  /*add0*/  HMMA.16816.F32.BF16 R132, R4.reuse, R26, R220 ;  /* 0x0000001a0484723c */ /* 0x040fec00000418dc */
[C---:B------:R-:W-:Y:S06]  /*ade0*/  HMMA.16816.F32.BF16 R208, R4.reuse, R14, R208 ;  /* 0x0000000e04d0723c */ /* 0x040fec00000418d0 */
[----:B------:R-:W-:Y:S01]  /*adf0*/  HMMA.16816.F32.BF16 R224, R4, R30, R224 ;  /* 0x0000001e04e0723c */ /* 0x000fe200000418e0 */
[----:B------:R-:W1:Y:S05]  /*ae00*/  LDSM.16.M88.4 R4, [R193+0x3000] ;  /* 0x00300000c104783b */ /* 0x000e6a0000000200 */
[C---:B------:R-:W-:Y:S06]  /*ae10*/  HMMA.16816.F32.BF16 R216, R8.reuse, R24, R196 ;  /* 0x0000001808d8723c */ /* 0x040fec00000418c4 */
[C---:B------:R-:W-:Y:S01]  /*ae20*/  HMMA.16816.F32.BF16 R212, R8.reuse, R26, R32 ;  /* 0x0000001a08d4723c */ /* 0x040fe20000041820 */
[----:B------:R-:W2:Y:S04]  /*ae30*/  LDSM.16.M88.4 R24, [R191+0x7000] ;  /* 0x00700000bf18783b */ /* 0x000ea80000000200 */
[----:B------:R-:W-:Y:S01]  /*ae40*/  LDSM.16.M88.4 R32, [R191+0x7c00] ;  /* 0x007c0000bf20783b */ /* 0x000fe20000000200 */
[C---:B------:R-:W-:Y:S06]  /*ae50*/  HMMA.16816.F32.BF16 R184, R8.reuse, R20, R184 ;  /* 0x0000001408b8723c */ /* 0x040fec00000418b8 */
[C---:B------:R-:W-:Y:S01]  /*ae60*/  HMMA.16816.F32.BF16 R48, R8.reuse, R22, R48 ;  /* 0x000000160830723c */ /* 0x040fe20000041830 */
[----:B------:R-:W3:Y:S05]  /*ae70*/  LDSM.16.M88.4 R20, [R191+0x7400] ;  /* 0x00740000bf14783b */ /* 0x000eea0000000200 */
[C---:B------:R-:W-:Y:S06]  /*ae80*/  HMMA.16816.F32.BF16 R196, R8.reuse, R12, R180 ;  /* 0x0000000c08c4723c */ /* 0x040fec00000418b4 */
[C---:B------:R-:W-:Y:S01]  /*ae90*/  HMMA.16816.F32.BF16 R40, R8.reuse, R14, R40 ;  /* 0x0000000e0828723c */ /* 0x040fe20000041828 */
[----:B------:R-:W4:Y:S05]  /*aea0*/  LDSM.16.M88.4 R12, [R193+0x2000] ;  /* 0x00200000c10c783b */ /* 0x000f2a0000000200 */
[----:B------:R-:W-:Y:S06]  /*aeb0*/  HMMA.16816.F32.BF16 R244, R8, R28, R200 ;  /* 0x0000001c08f4723c */ /* 0x000fec00000418c8 */
[C---:B-1----:R-:W-:Y:S06]  /*aec0*/  HMMA.16816.F32.BF16 R180, R4.reuse, R16, R52 ;  /* 0x0000001004b4723c */ /* 0x042fec0000041834 */
[C---:B--2---:R-:W-:Y:S06]  /*aed0*/  HMMA.16816.F32.BF16 R228, R4.reuse, R24, R172 ;  /* 0x0000001804e4723c */ /* 0x044fec00000418ac */
[C---:B------:R-:W-:Y:S06]  /*aee0*/  HMMA.16816.F32.BF16 R220, R4.reuse, R26, R132 ;  /* 0x0000001a04dc723c */ /* 0x040fec0000041884 */
[----:B------:R-:W-:Y:S01]  /*aef0*/  IMAD.MOV.U32 R28, RZ, RZ, R244 ;  /* 0x000000ffff1c7224 */ /* 0x000fe200078e00f4 */
[----:B---3--:R-:W-:Y:S01]  /*af00*/  HMMA.16816.F32.BF16 R204, R4, R20, R64 ;  /* 0x0000001404cc723c */ /* 0x008fe20000041840 */
[----:B------:R-:W-:-:S02]  /*af10*/  IMAD.MOV.U32 R3, RZ, RZ, R245 ;  /* 0x000000ffff037224 */ /* 0x000fc400078e00f5 */
[----:B------:R-:W-:Y:S02]  /*af20*/  IMAD.MOV.U32 R2, RZ, RZ, R246 ;  /* 0x000000ffff027224 */ /* 0x000fe400078e00f6 */
[----:B------:R-:W-:Y:S01]  /*af30*/  IMAD.MOV.U32 R0, RZ, RZ, R247 ;  /* 0x000000ffff007224 */ /* 0x000fe200078e00f7 */
[----:B------:R-:W-:Y:S06]  /*af40*/  HMMA.16816.F32.BF16 R200, R4, R22, R60 ;  /* 0x0000001604c8723c */ /* 0x000fec000004183c */
[----:B------:R-:W-:Y:S01]  /*af50*/  HMMA.16816.F32.BF16 R244, R8, R30, R176 ;  /* 0x0000001e08f4723c */ /* 0x000fe200000418b0 */
[----:B------:R-:W-:Y:S05]  /*af60*/  LDSM.16.M88.4 R8, [R192+0x4000] ;  /* 0x00400000c008783b */ /* 0x000fea0000000200 */
[C---:B------:R-:W-:Y:S06]  /*af70*/  HMMA.16816.F32.BF16 R176, R4.reuse, R18, R208 ;  /* 0x0000001204b0723c */ /* 0x040fec00000418d0 */
[----:B------:R-:W-:Y:S01]  /*af80*/  HMMA.16816.F32.BF16 R172, R4, R32, R248 ;  /* 0x0000002004ac723c */ /* 0x000fe200000418f8 */
[----:B------:R-:W-:-:S02]  /*af90*/  IMAD.MOV.U32 R208, RZ, RZ, R28 ;  /* 0x000000ffffd07224 */ /* 0x000fc400078e001c */
[----:B------:R-:W-:Y:S01]  /*afa0*/  LDSM.16.M88.4 R28, [R189+0x8c00] ;  /* 0x008c0000bd1c783b */ /* 0x000fe20000000200 */
[----:B------:R-:W-:Y:S02]  /*afb0*/  IMAD.MOV.U32 R209, RZ, RZ, R3 ;  /* 0x000000ffffd17224 */ /* 0x000fe400078e0003 */
[----:B------:R-:W-:Y:S01]  /*afc0*/  HMMA.16816.F32.BF16 R132, R4, R34, R224 ;  /* 0x000000220484723c */ /* 0x000fe200000418e0 */
[----:B------:R-:W-:Y:S01]  /*afd0*/  LDSM.16.M88.4 R4, [R192+0x5000] ;  /* 0x00500000c004783b */ /* 0x000fe20000000200 */
[----:B------:R-:W-:Y:S02]  /*afe0*/  IMAD.MOV.U32 R210, RZ, RZ, R2 ;  /* 0x000000ffffd27224 */ /* 0x000fe400078e0002 */
[----:B------:R-:W-:Y:S02]  /*aff0*/  IMAD.MOV.U32 R211, RZ, RZ, R0 ;  /* 0x000000ffffd37224 */ /* 0x000fe400078e0000 */
[C---:B----4-:R-:W-:Y:S06]  /*b000*/  HMMA.16816.F32.BF16 R52, R12.reuse, R20, R184 ;  /* 0x000000140c34723c */ /* 0x050fec00000418b8 */
[C---:B------:R-:W-:Y:S01]  /*b010*/  HMMA.16816.F32.BF16 R48, R12.reuse, R22, R48 ;  /* 0x000000160c30723c */ /* 0x040fe20000041830 */
[----:B------:R-:W1:Y:S05]  /*b020*/  LDSM.16.M88.4 R20, [R189+0x8400] ;  /* 0x00840000bd14783b */ /* 0x000e6a0000000200 */
[C---:B------:R-:W-:Y:S06]  /*b030*/  HMMA.16816.F32.BF16 R196, R12.reuse, R16, R196 ;  /* 0x000000100cc4723c */ /* 0x040fec00000418c4 */
[C---:B------:R-:W-:Y:S01]  /*b040*/  HMMA.16816.F32.BF16 R40, R12.reuse, R18, R40 ;  /* 0x000000120c28723c */ /* 0x040fe20000041828 */
[----:B------:R-:W2:Y:S05]  /*b050*/  LDSM.16.M88.4 R16, [R189+0x8800] ;  /* 0x00880000bd10783b */ /* 0x000eaa0000000200 */
[C---:B------:R-:W-:Y:S06]  /*b060*/  HMMA.16816.F32.BF16 R64, R12.reuse, R24, R216 ;  /* 0x000000180c40723c */ /* 0x040fec00000418d8 */
[C---:B------:R-:W-:Y:S01]  /*b070*/  HMMA.16816.F32.BF16 R60, R12.reuse, R26, R212 ;  /* 0x0000001a0c3c723c */ /* 0x040fe200000418d4 */
[----:B------:R-:W3:Y:S05]  /*b080*/  LDSM.16.M88.4 R24, [R189+0x8000] ;  /* 0x00800000bd18783b */ /* 0x000eea0000000200 */
[C---:B------:R-:W-:Y:S06]  /*b090*/  HMMA.16816.F32.BF16 R184, R12.reuse, R32, R208 ;  /* 0x000000200cb8723c */ /* 0x040fec00000418d0 */
[----:B------:R-:W-:Y:S06]  /*b0a0*/  HMMA.16816.F32.BF16 R12, R12, R34, R244 ;  /* 0x000000220c0c723c */ /* 0x000fec00000418f4 */
[C---:B-1----:R-:W-:Y:S06]  /*b0b0*/  HMMA.16816.F32.BF16 R208, R4.reuse, R20, R204 ;  /* 0x0000001404d0723c */ /* 0x042fec00000418cc */
[C---:B------:R-:W-:Y:S06]  /*b0c0*/  HMMA.16816.F32.BF16 R204, R4.reuse, R22, R200 ;  /* 0x0000001604cc723c */ /* 0x040fec00000418c8 */
[C---:B--2---:R-:W-:Y:S06]  /*b0d0*/  HMMA.16816.F32.BF16 R200, R4.reuse, R16, R180 ;  /* 0x0000001004c8723c */ /* 0x044fec00000418b4 */
[C---:B------:R-:W-:Y:S06]  /*b0e0*/  HMMA.16816.F32.BF16 R180, R4.reuse, R18, R176 ;  /* 0x0000001204b4723c */ /* 0x040fec00000418b0 */
[C---:B------:R-:W-:Y:S06]  /*b0f0*/  HMMA.16816.F32.BF16 R176, R4.reuse, R28, R172 ;  /* 0x0000001c04b0723c */ /* 0x040fec00000418ac */
[----:B------:R-:W-:Y:S06]  /*b100*/  HMMA.16816.F32.BF16 R172, R4, R30, R132 ;  /* 0x0000001e04ac723c */ /* 0x000fec0000041884 */
[C---:B---3--:R-:W-:Y:S06]  /*b110*/  HMMA.16816.F32.BF16 R132, R8.reuse, R24, R64 ;  /* 0x000000180884723c */ /* 0x048fec0000041840 */
[C---:B------:R-:W-:Y:S06]  /*b120*/  HMMA.16816.F32.BF16 R64, R8.reuse, R26, R60 ;  /* 0x0000001a0840723c */ /* 0x040fec000004183c */
[C---:B------:R-:W-:Y:S06]  /*b130*/  HMMA.16816.F32.BF16 R60, R8.reuse, R20, R52 ;  /* 0x00000014083c723c */ /* 0x040fec0000041834 */
[----:B------:R-:W-:Y:S06]  /*b140*/  HMMA.16816.F32.BF16 R32, R8, R28, R184 ;  /* 0x0000001c0820723c */ /* 0x000fec00000418b8 */
[C---:B------:R-:W-:Y:S06]  /*b150*/  HMMA.16816.F32.BF16 R228, R4.reuse, R24, R228 ;  /* 0x0000001804e4723c */ /* 0x040fec00000418e4 */
[----:B------:R-:W-:Y:S01]  /*b160*/  HMMA.16816.F32.BF16 R220, R4, R26, R220 ;  /* 0x0000001a04dc723c */ /* 0x000fe200000418dc */
[----:B------:R-:W-:Y:S04]  /*b170*/  LDSM.16.M88.4 R4, [R193+0x5000] ;  /* 0x00500000c104783b */ /* 0x000fe80000000200 */
[----:B------:R-:W1:Y:S01]  /*b180*/  LDSM.16.M88.4 R24, [R191+0x8000] ;  /* 0x00800000bf18783b */ /* 0x000e620000000200 */
[C---:B------:R-:W-:Y:S03]  /*b190*/  HMMA.16816.F32.BF16 R52, R8.reuse, R22, R48 ;  /* 0x000000160834723c */ /* 0x040fe60000041830 */
[----:B------:R-:W-:Y:S03]  /*b1a0*/  LDSM.16.M88.4 R20, [R191+0x8400] ;  /* 0x00840000bf14783b */ /* 0x000fe60000000200 */
[C---:B------:R-:W-:Y:S01]  /*b1b0*/  HMMA.16816.F32.BF16 R28, R8.reuse, R30, R12 ;  /* 0x0000001e081c723c */ /* 0x040fe2000004180c */
[----:B------:R-:W2:Y:S05]  /*b1c0*/  LDSM.16.M88.4 R12, [R191+0x8c00] ;  /* 0x008c0000bf0c783b */ /* 0x000eaa0000000200 */
[C---:B------:R-:W-:Y:S06]  /*b1d0*/  HMMA.16816.F32.BF16 R48, R8.reuse, R16, R196 ;  /* 0x000000100830723c */ /* 0x040fec00000418c4 */
[----:B------:R-:W-:Y:S01]  /*b1e0*/  HMMA.16816.F32.BF16 R40, R8, R18, R40 ;  /* 0x000000120828723c */ /* 0x000fe20000041828 */
[----:B------:R-:W3:Y:S04]  /*b1f0*/  LDSM.16.M88.4 R8, [R193+0x4000] ;  /* 0x00400000c108783b */ /* 0x000ee80000000200 */
[----:B------:R-:W4:Y:S01]  /*b200*/  LDSM.16.M88.4 R16, [R191+0x8800] ;  /* 0x00880000bf10783b */ /* 0x000f220000000200 */
[----:B------:R-:W-:-:S04]  /*b210*/  DEPBAR.LE SB0, 0x0 ;  /* 0x000080000000791a */ /* 0x000fc80000000000 */
[C---:B-1----:R-:W-:Y:S06]  /*b220*/  HMMA.16816.F32.BF16 R228, R4.reuse, R24, R228 ;  /* 0x0000001804e4723c */ /* 0x042fec00000418e4 */
[C---:B------:R-:W-:Y:S06]  /*b230*/  HMMA.16816.F32.BF16 R220, R4.reuse, R26, R220 ;  /* 0x0000001a04dc723c */ /* 0x040fec00000418dc */
[C---:B--2---:R-:W-:Y:S06]  /*b240*/  HMMA.16816.F32.BF16 R184, R4.reuse, R12, R176 ;  /* 0x0000000c04b8723c */ /* 0x044fec00000418b0 */
[----:B------:R-:W-:Y:S06]  /*b250*/  HMMA.16816.F32.BF16 R196, R4, R14, R172 ;  /* 0x0000000e04c4723c */ /* 0x000fec00000418ac */
[C---:B---3--:R-:W-:Y:S06]  /*b260*/  HMMA.16816.F32.BF16 R176, R8.reuse, R24, R132 ;  /* 0x0000001808b0723c */ /* 0x048fec0000041884 */
[C---:B------:R-:W-:Y:S06]  /*b270*/  HMMA.16816.F32.BF16 R172, R8.reuse, R26, R64 ;  /* 0x0000001a08ac723c */ /* 0x040fec0000041840 */
        /* <DEDUP_REMOVED lines=8> */
[C---:B------:R-:W-:Y:S06]  /*b300*/  HMMA.16816.F32.BF16 R48, R8.reuse, R12, R32 ;  /* 0x0000000c0830723c */ /* 0x040fec0000041820 */
[----:B------:R-:W-:Y:S01]  /*b310*/  HMMA.16816.F32.BF16 R40, R8, R14, R28 ;  /* 0x0000000e0828723c */ /* 0x000fe2000004181c */
[----:B------:R-:W-:Y:S06]  /*b320*/  BAR.SYNC.DEFER_BLOCKING 0x0 ;  /* 0x0000000000007b1d */ /* 0x000fec0000010000 */
[----:B------:R-:W-:-:S02]  /*b330*/  NOP ;  /* 0x0000000000007918 */ /* 0x000fc40000000000 */
[----:B------:R-:W-:-:S15]  /*b340*/  @P0 BRA `(.L_x_564) ;  /* 0x0000000400000947 */ /* 0x000fde0003800000 */
[----:B------:R-:W2:Y:S01]  /*b350*/  LDL.64 R242, [R1+0x130] ;  /* 0x0001300001f27983 */ /* 0x000ea20000100a00 */
[----:B------:R-:W1:Y:S01]  /*b360*/  @!P4 LDC.64 R6, c[0x0][0x218] ;  /* 0x00008600ff06cb82 */ /* 0x000e620000000a00 */
[----:B------:R-:W-:Y:S01]  /*b370*/  UIADD3 UR6, UR18, -0x3, URZ ;  /* 0xfffffffd12067890 */ /* 0x000fe2000fffe03f */
[----:B------:R-:W-:Y:S01]  /*b380*/  BSSY B0, `(.L_x_565) ;  /* 0x000003b000007945 */ /* 0x000fe20003800000 */
[----:B------:R3:W-:Y:S02]  /*b390*/  @P5 STS [R195+0x6000], RZ ;  /* 0x006000ffc3005388 */ /* 0x0007e40000000800 */
[----:B------:R-:W-:Y:S02]  /*b3a0*/  USHF.R.S32.HI UR4, URZ, 0x1f, UR6 ;  /* 0x0000001f3f047899 */ /* 0x000fe40008011406 */
[----:B------:R-:W-:Y:S01]  /*b3b0*/  UIMAD UR28, UR28, UR6, URZ ;  /* 0x000000061c1c72a4 */ /* 0x000fe2000f8e023f */
[----:B------:R-:W4:Y:S01]  /*b3c0*/  @!P5 LDC.64 R4, c[0x0][0x218] ;  /* 0x00008600ff04db82 */ /* 0x000f220000000a00 */
[----:B------:R-:W-:Y:S01]  /*b3d0*/  IMAD.U32 R2, RZ, RZ, UR6 ;  /* 0x00000006ff027e24 */ /* 0x000fe2000f8e00ff */
[----:B------:R3:W-:Y:S01]  /*b3e0*/  @P5 STS [R195+0x6004], RZ ;  /* 0x006004ffc3005388 */ /* 0x0007e20000000800 */
[----:B------:R-:W-:-:S03]  /*b3f0*/  UIMAD UR4, UR4, UR29, UR28 ;  /* 0x0000001d040472a4 */ /* 0x000fc6000f8e021c */
[----:B------:R3:W-:Y:S02]  /*b400*/  @P5 STS.64 [R195+0x6008], RZ ;  /* 0x006008ffc3005388 */ /* 0x0007e40000000a00 */
[----:B------:R-:W5:Y:S08]  /*b410*/  @!P3 LDC.64 R8, c[0x0][0x218] ;  /* 0x00008600ff08bb82 */ /* 0x000f700000000a00 */
[----:B------:R-:W3:Y:S08]  /*b420*/  @!P5 LDC.64 R12, c[0x0][0x218] ;  /* 0x00008600ff0cdb82 */ /* 0x000ef00000000a00 */
[----:B------:R-:W3:Y:S01]  /*b430*/  @!P4 LDC.64 R16, c[0x0][0x218] ;  /* 0x00008600ff10cb82 */ /* 0x000ee20000000a00 */
[----:B--2---:R-:W-:-:S04]  /*b440*/  IMAD.WIDE.U32 R2, R2, UR29, R242 ;  /* 0x0000001d02027c25 */ /* 0x004fc8000f8e00f2 */
[----:B------:R-:W-:Y:S01]  /*b450*/  VIADD R3, R3, UR4 ;  /* 0x0000000403037c36 */ /* 0x000fe20008000000 */
[C---:B-1----:R-:W-:Y:S02]  /*b460*/  @!P4 LEA R10, P0, R2.reuse, R6, 0x1 ;  /* 0x00000006020ac211 */ /* 0x042fe400078008ff */
[C---:B----4-:R-:W-:Y:S02]  /*b470*/  @!P5 LEA R14, P1, R2.reuse, R4, 0x1 ;  /* 0x00000004020ed211 */ /* 0x050fe400078208ff */
[C-C-:B------:R-:W-:Y:S02]  /*b480*/  @!P4 LEA.HI.X R11, R2.reuse, R7, R3.reuse, 0x1, P0 ;  /* 0x00000007020bc211 */ /* 0x140fe400000f0c03 */
[C---:B------:R-:W-:Y:S02]  /*b490*/  IADD3 R0, P0, R2.reuse, UR31, RZ ;  /* 0x0000001f02007c10 */ /* 0x040fe4000ff1e0ff */
[C---:B------:R-:W-:Y:S02]  /*b4a0*/  @!P5 LEA.HI.X R15, R2.reuse, R5, R3, 0x1, P1 ;  /* 0x00000005020fd211 */ /* 0x040fe400008f0c03 */
[----:B-----5:R-:W-:-:S02]  /*b4b0*/  @!P3 LEA R8, P1, R2, R8, 0x1 ;  /* 0x000000080208b211 */ /* 0x020fc400078208ff */
[----:B------:R-:W-:Y:S01]  /*b4c0*/  IADD3.X R4, R3, UR30, RZ, P0, !PT ;  /* 0x0000001e03047c10 */ /* 0x000fe200087fe4ff */
[----:B------:R-:W-:Y:S01]  /*b4d0*/  @!PT LDS RZ, [RZ] ;  /* 0x00000000fffff984 */ /* 0x000fe20000000800 */
[----:B------:R-:W-:Y:S01]  /*b4e0*/  @!PT LDS RZ, [RZ] ;  /* 0x00000000fffff984 */ /* 0x000fe20000000800 */
[----:B------:R-:W-:Y:S01]  /*b4f0*/  @!PT LDS RZ, [RZ] ;  /* 0x00000000fffff984 */ /* 0x000fe20000000800 */
[----:B------:R1:W-:Y:S01]  /*b500*/  @!P5 LDGSTS.E.BYPASS.LTC128B.128 [R195+0x6000], desc[UR22][R14.64] ;  /* 0x060000000ec3dfae */ /* 0x0003e2000b901d56 */
[C---:B---3--:R-:W-:Y:S02]  /*b510*/  @!P5 LEA R12, P2, R0.reuse, R12, 0x1 ;  /* 0x0000000c000cd211 */ /* 0x048fe400078408ff */
[----:B------:R-:W-:Y:S01]  /*b520*/  @!P4 LEA R6, P0, R0, R16, 0x1 ;  /* 0x000000100006c211 */ /* 0x000fe200078008ff */
[----:B------:R1:W-:Y:S01]  /*b530*/  @P4 STS.128 [R195+0x7000], RZ ;  /* 0x007000ffc3004388 */ /* 0x0003e20000000c00 */
[----:B------:R-:W-:Y:S02]  /*b540*/  @!P3 LEA.HI.X R9, R2, R9, R3, 0x1, P1 ;  /* 0x000000090209b211 */ /* 0x000fe400008f0c03 */
[C-C-:B------:R-:W-:Y:S01]  /*b550*/  @!P5 LEA.HI.X R13, R0.reuse, R13, R4.reuse, 0x1, P2 ;  /* 0x0000000d000dd211 */ /* 0x140fe200010f0c04 */
        /* <DEDUP_REMOVED lines=23> */
[----:B------:R-:W-:-:S04]  /*b6d0*/  LEA R2, P0, R0, UR6, 0x1 ;  /* 0x0000000600027c11 */ /* 0x000fc8000f8008ff */
[----:B------:R-:W-:-:S05]  /*b6e0*/  LEA.HI.X R3, R0, UR7, R4, 0x1, P0 ;  /* 0x0000000700037c11 */ /* 0x000fca00080f0c04 */
[----:B------:R-:W-:Y:S01]  /*b6f0*/  @!PT LDS RZ, [RZ] ;  /* 0x00000000fffff984 */ /* 0x000fe20000000800 */
[----:B------:R-:W-:Y:S01]  /*b700*/  @!PT LDS RZ, [RZ] ;  /* 0x00000000fffff984 */ /* 0x000fe20000000800 */
[----:B------:R-:W-:Y:S01]  /*b710*/  @!PT LDS RZ, [RZ] ;  /* 0x00000000fffff984 */ /* 0x000fe20000000800 */
[----:B------:R2:W-:Y:S04]  /*b720*/  LDGSTS.E.BYPASS.LTC128B.128 [R195+0x8800], desc[UR22][R2.64+0x80] ;  /* 0x0880008002c37fae */ /* 0x0005e8000b901d56 */
.L_x_566:
[----:B------:R-:W-:Y:S05]  /*b730*/  BSYNC B0 ;  /* 0x0000000000007941 */ /* 0x000fea0003800000 */
.L_x_565:
[----:B------:R-:W0:Y:S02]  /*b740*/  LDGDEPBAR ;  /* 0x00000000000079af */ /* 0x000e240000000000 */
.L_x_564:
[----:B-1----:R-:W3:Y:S04]  /*b750*/  LDL.64 R6, [R1+0x38] ;  /* 0x0000380001067983 */ /* 0x002ee80000100a00 */
[----:B------:R-:W4:Y:S01]  /*b760*/  LDL.64 R4, [R1+0x40] ;  /* 0x0000400001047983 */ /* 0x000f220000100a00 */
[----:B--2---:R-:W-:Y:S01]  /*b770*/  IMAD.U32 R2, RZ, RZ, UR42 ;  /* 0x0000002aff027e24 */ /* 0x004fe2000f8e00ff */
[----:B------:R-:W1:Y:S02]  /*b780*/  S2R R0, SR_TID.X ;  /* 0x0000000000007919 */ /* 0x000e640000002100 */
[----:B------:R-:W-:Y:S04]  /*b790*/  STL.64 [R1+0x218], R36 ;  /* 0x0002182401007387 */ /* 0x000fe80000100a00 */
[----:B------:R-:W-:Y:S04]  /*b7a0*/  STL.64 [R1+0x210], R46 ;  /* 0x0002102e01007387 */ /* 0x000fe80000100a00 */
[----:B------:R-:W-:Y:S04]  /*b7b0*/  STL.64 [R1+0x208], R44 ;  /* 0x0002082c01007387 */ /* 0x000fe80000100a00 */
[----:B------:R-:W-:Y:S04]  /*b7c0*/  STL.64 [R1+0x200], R38 ;  /* 0x0002002601007387 */ /* 0x000fe80000100a00 */
[----:B------:R-:W-:Y:S04]  /*b7d0*/  STL [R1+0x1f4], R188 ;  /* 0x0001f4bc01007387 */ /* 0x000fe80000100800 */
[----:B------:R-:W-:Y:S04]  /*b7e0*/  STL [R1+0x1f0], R190 ;  /* 0x0001f0be01007387 */ /* 0x000fe80000100800 */
[----:B------:R-:W-:Y:S01]  /*b7f0*/  STL [R1+0x1d0], R195 ;  /* 0x0001d0c301007387 */ /* 0x000fe20000100800 */
[----:B-1----:R-:W-:-:S03]  /*b800*/  IMAD.SHL.U32 R0, R0, 0x2, RZ ;  /* 0x0000000200007824 */ /* 0x002fc600078e00ff */
[----:B------:R-:W-:Y:S02]  /*b810*/  STL [R1+0x1cc], R193 ;  /* 0x0001ccc101007387 */ /* 0x000fe40000100800 */
[----:B------:R-:W-:Y:S02]  /*b820*/  LOP3.LUT R0, R0, 0x6, RZ, 0xc0, !PT ;  /* 0x0000000600007812 */ /* 0x000fe400078ec0ff */
[----:B------:R-:W-:Y:S03]  /*b830*/  STL [R1+0x1c8], R192 ;  /* 0x0001c8c001007387 */ /* 0x000fe60000100800 */
[----:B------:R-:W-:Y:S01]  /*b840*/  IMAD R2, R2, 0x40, R0 ;  /* 0x0000004002027824 */ /* 0x000fe200078e0200 */
[----:B------:R-:W-:Y:S03]  /*b850*/  STL [R1+0x1c4], R191 ;  /* 0x0001c4bf01007387 */ /* 0x000fe60000100800 */
[C---:B------:R-:W-:Y:S01]  /*b860*/  VIADD R14, R2.reuse, 0x1 ;  /* 0x00000001020e7836 */ /* 0x040fe20000000000 */
[CC--:B------:R-:W-:Y:S01]  /*b870*/  ISETP.GE.AND P0, PT, R2.reuse, R56.reuse, PT ;  /* 0x000000380200720c */ /* 0x0c0fe20003f06270 */
[C---:B------:R-:W-:Y:S01]  /*b880*/  VIADD R13, R2.reuse, 0x8 ;  /* 0x00000008020d7836 */ /* 0x040fe20000000000 */
[----:B------:R-:W-:Y:S01]  /*b890*/  STL [R1+0x1c0], R189 ;  /* 0x0001c0bd01007387 */ /* 0x000fe20000100800 */
[----:B------:R-:W-:Y:S01]  /*b8a0*/  VIADD R12, R2, 0x9 ;  /* 0x00000009020c7836 */ /* 0x000fe20000000000 */
[----:B------:R-:W-:Y:S01]  /*b8b0*/  FSEL R3, R176, -INF , !P0 ;  /* 0xff800000b0037808 */ /* 0x000fe20004000000 */
[----:B------:R-:W-:Y:S01]  /*b8c0*/  VIADD R11, R2, 0x10 ;  /* 0x00000010020b7836 */ /* 0x000fe20000000000 */
[-C--:B------:R-:W-:Y:S01]  /*b8d0*/  ISETP.GE.AND P2, PT, R14, R56.reuse, PT ;  /* 0x000000380e00720c */ /* 0x080fe20003f46270 */
[C---:B------:R-:W-:Y:S01]  /*b8e0*/  VIADD R10, R2.reuse, 0x11 ;  /* 0x00000011020a7836 */ /* 0x040fe20000000000 */
[-C--:B------:R-:W-:Y:S01]  /*b8f0*/  ISETP.GE.AND P1, PT, R13, R56.reuse, PT ;  /* 0x000000380d00720c */ /* 0x080fe20003f26270 */
[C---:B------:R-:W-:Y:S01]  /*b900*/  VIADD R9, R2.reuse, 0x18 ;  /* 0x0000001802097836 */ /* 0x040fe20000000000 */
[----:B------:R-:W-:Y:S01]  /*b910*/  FSEL R33, R177, -INF , !P2 ;  /* 0xff800000b1217808 */ /* 0x000fe20005000000 */
[C---:B------:R-:W-:Y:S01]  /*b920*/  VIADD R8, R2.reuse, 0x19 ;  /* 0x0000001902087836 */ /* 0x040fe20000000000 */
[----:B------:R-:W-:Y:S01]  /*b930*/  FMNMX.FTZ R0, R131, R3, !PT ;  /* 0x0000000383007209 */ /* 0x000fe20007810000 */
[----:B------:R-:W-:Y:S01]  /*b940*/  VIADD R15, R2, 0x30 ;  /* 0x00000030020f7836 */ /* 0x000fe20000000000 */
[----:B------:R-:W-:Y:S01]  /*b950*/  ISETP.GE.AND P0, PT, R12, R56, PT ;  /* 0x000000380c00720c */ /* 0x000fe20003f06270 */
[----:B------:R-:W-:Y:S01]  /*b960*/  VIADD R16, R2, 0x31 ;  /* 0x0000003102107836 */ /* 0x000fe20000000000 */
[----:B------:R-:W-:Y:S01]  /*b970*/  FSEL R32, R172, -INF , !P1 ;  /* 0xff800000ac207808 */ /* 0x000fe20004800000 */
[C---:B------:R-:W-:Y:S01]  /*b980*/  VIADD R17, R2.reuse, 0x38 ;  /* 0x0000003802117836 */ /* 0x040fe20000000000 */
[----:B------:R-:W-:Y:S01]  /*b990*/  FMNMX.FTZ R0, R33, R0, !PT ;  /* 0x0000000021007209 */ /* 0x000fe20007810000 */
[----:B------:R-:W-:Y:S01]  /*b9a0*/  VIADD R18, R2, 0x39 ;  /* 0x0000003902127836 */ /* 0x000fe20000000000 */
[----:B------:R-:W-:Y:S01]  /*b9b0*/  ISETP.GE.AND P6, PT, R11, R56, PT ;  /* 0x000000380b00720c */ /* 0x000fe20003fc6270 */
[----:B------:R-:W-:Y:S01]  /*b9c0*/  STL [R1+0x1d4], R56 ;  /* 0x0001d43801007387 */ /* 0x000fe20000100800 */
        /* <DEDUP_REMOVED lines=12> */
[----:B------:R-:W-:-:S04]  /*ba90*/  FMNMX.FTZ R0, R28, R0, !PT ;  /* 0x000000001c007209 */ /* 0x000fc80007810000 */
[----:B------:R-:W-:Y:S01]  /*baa0*/  FMNMX.FTZ R0, R27, R0, !PT ;  /* 0x000000001b007209 */ /* 0x000fe20007810000 */
[----:B---3--:R-:W-:Y:S02]  /*bab0*/  IMAD.MOV.U32 R213, RZ, RZ, R7 ;  /* 0x000000ffffd57224 */ /* 0x008fe400078e0007 */
[C---:B------:R-:W-:Y:S02]  /*bac0*/  VIADD R7, R2.reuse, 0x20 ;  /* 0x0000002002077836 */ /* 0x040fe40000000000 */
[----:B------:R-:W-:Y:S01]  /*bad0*/  IMAD.MOV.U32 R212, RZ, RZ, R6 ;  /* 0x000000ffffd47224 */ /* 0x000fe200078e0006 */
[C---:B------:R-:W-:Y:S01]  /*bae0*/  IADD3 R6, R2.reuse, 0x21, RZ ;  /* 0x0000002102067810 */ /* 0x040fe20007ffe0ff */
[----:B----4-:R-:W-:Y:S01]  /*baf0*/  IMAD.MOV.U32 R215, RZ, RZ, R5 ;  /* 0x000000ffffd77224 */ /* 0x010fe200078e0005 */
[-C--:B------:R-:W-:Y:S01]  /*bb00*/  ISETP.GE.AND P6, PT, R7, R56.reuse, PT ;  /* 0x000000380700720c */ /* 0x080fe20003fc6270 */
[----:B------:R-:W-:Y:S01]  /*bb10*/  VIADD R5, R2, 0x28 ;  /* 0x0000002802057836 */ /* 0x000fe20000000000 */
[-C--:B------:R-:W-:Y:S01]  /*bb20*/  ISETP.GE.AND P2, PT, R6, R56.reuse, PT ;  /* 0x000000380600720c */ /* 0x080fe20003f46270 */
[----:B------:R-:W-:Y:S01]  /*bb30*/  IMAD.MOV.U32 R214, RZ, RZ, R4 ;  /* 0x000000ffffd67224 */ /* 0x000fe200078e0004 */
[----:B------:R-:W-:Y:S01]  /*bb40*/  FSEL R26, R60, -INF , !P6 ;  /* 0xff8000003c1a7808 */ /* 0x000fe20007000000 */
[----:B------:R-:W-:Y:S01]  /*bb50*/  VIADD R4, R2, 0x29 ;  /* 0x0000002902047836 */ /* 0x000fe20000000000 */
[----:B------:R-:W-:Y:S01]  /*bb60*/  ISETP.GE.AND P1, PT, R5, R56, PT ;  /* 0x000000380500720c */ /* 0x000fe20003f26270 */
[----:B------:R-:W-:Y:S01]  /*bb70*/  IMAD.MOV.U32 R226, RZ, RZ, R214 ;  /* 0x000000ffffe27224 */ /* 0x000fe200078e00d6 */
[----:B------:R-:W-:Y:S01]  /*bb80*/  FSEL R25, R61, -INF , !P2 ;  /* 0xff8000003d197808 */ /* 0x000fe20005000000 */
[----:B------:R-:W-:Y:S01]  /*bb90*/  IMAD.MOV.U32 R227, RZ, RZ, R215 ;  /* 0x000000ffffe37224 */ /* 0x000fe200078e00d7 */
[----:B------:R-:W-:Y:S01]  /*bba0*/  FMNMX.FTZ R0, R26, R0, !PT ;  /* 0x000000001a007209 */ /* 0x000fe20007810000 */
[----:B------:R-:W-:Y:S01]  /*bbb0*/  IMAD.MOV.U32 R224, RZ, RZ, R212 ;  /* 0x000000ffffe07224 */ /* 0x000fe200078e00d4 */
[----:B------:R-:W-:Y:S01]  /*bbc0*/  ISETP.GE.AND P0, PT, R4, R56, PT ;  /* 0x000000380400720c */ /* 0x000fe20003f06270 */
[----:B------:R-:W-:Y:S01]  /*bbd0*/  IMAD.MOV.U32 R225, RZ, RZ, R213 ;  /* 0x000000ffffe17224 */ /* 0x000fe200078e00d5 */
        /* <DEDUP_REMOVED lines=14> */
[----:B------:R-:W-:Y:S02]  /*bcc0*/  FSEL R19, R41, -INF , !P1 ;  /* 0xff80000029137808 */ /* 0x000fe40004800000 */
[----:B------:R-:W-:-:S04]  /*bcd0*/  FMNMX.FTZ R0, R20, R0, !PT ;  /* 0x0000000014007209 */ /* 0x000fc80007810000 */
[----:B------:R-:W-:-:S05]  /*bce0*/  FMNMX.FTZ R0, R19, R0, !PT ;  /* 0x0000000013007209 */ /* 0x000fca0007810000 */
[----:B------:R-:W1:Y:S02]  /*bcf0*/  SHFL.BFLY PT, R34, R0, 0x2, 0x1f ;  /* 0x0c401f0000227f89 */ /* 0x000e6400000e0000 */
[----:B-1----:R-:W-:-:S05]  /*bd00*/  FMNMX.FTZ R0, R0, R34, !PT ;  /* 0x0000002200007209 */ /* 0x002fca0007810000 */
[----:B------:R-:W1:Y:S02]  /*bd10*/  SHFL.BFLY PT, R34, R0, 0x1, 0x1f ;  /* 0x0c201f0000227f89 */ /* 0x000e6400000e0000 */
[----:B-1----:R-:W-:-:S04]  /*bd20*/  FMNMX.FTZ R35, R0, R34, !PT ;  /* 0x0000002200237209 */ /* 0x002fc80007810000 */
[C---:B------:R-:W-:Y:S01]  /*bd30*/  FSETP.NEU.FTZ.AND P0, PT, R35.reuse, -INF , PT ;  /* 0xff8000002300780b */ /* 0x040fe20003f1d000 */
[----:B------:R1:W-:Y:S03]  /*bd40*/  STL [R1+0x68], R35 ;  /* 0x0000682301007387 */ /* 0x0003e60000100800 */
[----:B------:R-:W-:Y:S01]  /*bd50*/  FSEL R0, R35, RZ, P0 ;  /* 0x000000ff23007208 */ /* 0x000fe20000000000 */
[----:B------:R-:W2:Y:S04]  /*bd60*/  LDL.LU R44, [R1+0x6c] ;  /* 0x00006c00012c7983 */ /* 0x000ea80000300800 */
[----:B------:R-:W-:Y:S01]  /*bd70*/  FADD.FTZ R34, R131, -R0 ;  /* 0x8000000083227221 */ /* 0x000fe20000010000 */
[----:B------:R-:W-:-:S05]  /*bd80*/  FMUL.FTZ R0, R35, UR41 ;  /* 0x0000002923007c20 */ /* 0x000fca0008410000 */
[----:B------:R-:W-:Y:S01]  /*bd90*/  FSEL R0, R0, RZ, P0 ;  /* 0x000000ff00007208 */ /* 0x000fe20000000000 */
[----:B-1----:R-:W-:-:S04]  /*bda0*/  FMUL.FTZ R35, R34, UR41 ;  /* 0x0000002922237c20 */ /* 0x002fc80008410000 */
[--C-:B------:R-:W-:Y:S02]  /*bdb0*/  FFMA.FTZ R34, R3, UR41, -R0.reuse ;  /* 0x0000002903227c23 */ /* 0x100fe40008010800 */
[----:B------:R-:W1:Y:S01]  /*bdc0*/  MUFU.EX2 R3, R35 ;  /* 0x0000002300037308 */ /* 0x000e620000000800 */
        /* <DEDUP_REMOVED lines=14> */
[----:B------:R-:W-:Y:S01]  /*beb0*/  FFMA.FTZ R217, R19, UR41, -R0 ;  /* 0x0000002913d97c23 */ /* 0x000fe20008010800 */
[-C--:B-1----:R-:W-:Y:S01]  /*bec0*/  FMUL.FTZ R20, R152, R3.reuse ;  /* 0x0000000398147220 */ /* 0x082fe20000410000 */
[----:B------:R-:W-:-:S04]  /*bed0*/  FMUL.FTZ R0, R153, R3 ;  /* 0x0000000399007220 */ /* 0x000fc80000410000 */
[----:B------:R1:W-:Y:S04]  /*bee0*/  STL [R1+0xb0], R20 ;  /* 0x0000b01401007387 */ /* 0x0003e80000100800 */
[----:B------:R3:W-:Y:S01]  /*bef0*/  STL [R1+0xb4], R0 ;  /* 0x0000b40001007387 */ /* 0x0007e20000100800 */
[-C--:B------:R-:W-:Y:S01]  /*bf00*/  FMUL.FTZ R21, R93, R3.reuse ;  /* 0x000000035d157220 */ /* 0x080fe20000410000 */
[-C--:B-1----:R-:W-:Y:S01]  /*bf10*/  FMUL.FTZ R20, R76, R3.reuse ;  /* 0x000000034c147220 */ /* 0x082fe20000410000 */
[----:B---3--:R-:W-:-:S04]  /*bf20*/  FMUL.FTZ R0, R77, R3 ;  /* 0x000000034d007220 */ /* 0x008fc80000410000 */
[----:B------:R1:W-:Y:S04]  /*bf30*/  STL [R1+0x148], R20 ;  /* 0x0001481401007387 */ /* 0x0003e80000100800 */
[----:B------:R3:W-:Y:S01]  /*bf40*/  STL [R1+0x14c], R0 ;  /* 0x00014c0001007387 */ /* 0x0007e20000100800 */
[----:B------:R-:W-:Y:S01]  /*bf50*/  MUFU.EX2 R19, R34 ;  /* 0x0000002200137308 */ /* 0x000fe20000000800 */
[-C--:B-1----:R-:W-:Y:S01]  /*bf60*/  FMUL.FTZ R20, R81, R3.reuse ;  /* 0x0000000351147220 */ /* 0x082fe20000410000 */
[----:B---3--:R-:W-:-:S04]  /*bf70*/  FMUL.FTZ R0, R92, R3 ;  /* 0x000000035c007220 */ /* 0x008fc80000410000 */
[----:B------:R1:W-:Y:S04]  /*bf80*/  STL [R1+0x15c], R20 ;  /* 0x00015c1401007387 */ /* 0x0003e80000100800 */
[----:B------:R3:W-:Y:S04]  /*bf90*/  STL [R1+0x168], R0 ;  /* 0x0001680001007387 */ /* 0x0007e80000100800 */
[----:B------:R-:W-:Y:S01]  /*bfa0*/  STL [R1+0x16c], R21 ;  /* 0x00016c1501007387 */ /* 0x000fe20000100800 */
[-C--:B-1----:R-:W-:Y:S01]  /*bfb0*/  FMUL.FTZ R20, R96, R3.reuse ;  /* 0x0000000360147220 */ /* 0x082fe20000410000 */
[----:B---3--:R-:W-:-:S04]  /*bfc0*/  FMUL.FTZ R0, R97, R3 ;  /* 0x0000000361007220 */ /* 0x008fc80000410000 */
[----:B------:R-:W-:Y:S04]  /*bfd0*/  STL [R1+0x178], R20 ;  /* 0x0001781401007387 */ /* 0x000fe80000100800 */
[----:B------:R1:W-:Y:S01]  /*bfe0*/  STL [R1+0x17c], R0 ;  /* 0x00017c0001007387 */ /* 0x0003e20000100800 */
[-C--:B------:R-:W-:Y:S01]  /*bff0*/  FMUL.FTZ R56, R148, R3.reuse ;  /* 0x0000000394387220 */ /* 0x080fe20000410000 */
[-C--:B------:R-:W-:Y:S01]  /*c000*/  FMUL.FTZ R195, R149, R3.reuse ;  /* 0x0000000395c37220 */ /* 0x080fe20000410000 */
[-C--:B------:R-:W-:Y:S01]  /*c010*/  FMUL.FTZ R40, R144, R3.reuse ;  /* 0x0000000390287220 */ /* 0x080fe20000410000 */
[-C--:B------:R-:W-:Y:S01]  /*c020*/  FMUL.FTZ R192, R145, R3.reuse ;  /* 0x0000000391c07220 */ /* 0x080fe20000410000 */
[-C--:B------:R-:W-:Y:S01]  /*c030*/  FMUL.FTZ R52, R140, R3.reuse ;  /* 0x000000038c347220 */ /* 0x080fe20000410000 */
[-C--:B------:R-:W-:Y:S01]  /*c040*/  FMUL.FTZ R49, R141, R3.reuse ;  /* 0x000000038d317220 */ /* 0x080fe20000410000 */
[-C--:B------:R-:W-:Y:S01]  /*c050*/  FMUL.FTZ R37, R136, R3.reuse ;  /* 0x0000000388257220 */ /* 0x080fe20000410000 */
[----:B-1----:R-:W-:-:S05]  /*c060*/  FMUL.FTZ R0, R125, R3 ;  /* 0x000000037d007220 */ /* 0x002fca0000410000 */
[----:B------:R1:W-:Y:S01]  /*c070*/  STL [R1+0x188], R0 ;  /* 0x0001880001007387 */ /* 0x0003e20000100800 */
[-C--:B------:R-:W-:Y:S01]  /*c080*/  FMUL.FTZ R36, R137, R3.reuse ;  /* 0x0000000389247220 */ /* 0x080fe20000410000 */
[-C--:B------:R-:W-:Y:S01]  /*c090*/  FMUL.FTZ R46, R80, R3.reuse ;  /* 0x00000003502e7220 */ /* 0x080fe20000410000 */
[-C--:B------:R-:W-:Y:S01]  /*c0a0*/  FMUL.FTZ R47, R108, R3.reuse ;  /* 0x000000036c2f7220 */ /* 0x080fe20000410000 */
[-C--:B------:R-:W-:Y:S01]  /*c0b0*/  FMUL.FTZ R153, R109, R3.reuse ;  /* 0x000000036d997220 */ /* 0x080fe20000410000 */
[-C--:B------:R-:W-:Y:S01]  /*c0c0*/  FMUL.FTZ R48, R112, R3.reuse ;  /* 0x0000000370307220 */ /* 0x080fe20000410000 */
[-C--:B------:R-:W-:Y:S01]  /*c0d0*/  FMUL.FTZ R41, R113, R3.reuse ;  /* 0x0000000371297220 */ /* 0x080fe20000410000 */
[----:B------:R-:W-:Y:S01]  /*c0e0*/  FMUL.FTZ R45, R124, R3 ;  /* 0x000000037c2d7220 */ /* 0x000fe20000410000 */
[-C--:B------:R-:W-:Y:S01]  /*c0f0*/  ISETP.GE.AND P1, PT, R2, R57.reuse, PT ;  /* 0x000000390200720c */ /* 0x080fe20003f26270 */
[----:B-1----:R-:W1:Y:S01]  /*c100*/  MUFU.EX2 R0, R33 ;  /* 0x0000002100007308 */ /* 0x002e620000000800 */
[----:B------:R-:W-:-:S02]  /*c110*/  ISETP.GE.AND P0, PT, R14, R57, PT ;  /* 0x000000390e00720c */ /* 0x000fc40003f06270 */
[----:B-1----:R-:W-:Y:S02]  /*c120*/  F2FP.BF16.F32.PACK_AB R61, R0, R19 ;  /* 0x00000013003d723e */ /* 0x002fe400000010ff */
[----:B------:R-:W-:Y:S02]  /*c130*/  FSEL R33, R179, -INF , !P0 ;  /* 0xff800000b3217808 */ /* 0x000fe40004000000 */
[----:B------:R-:W-:-:S04]  /*c140*/  ISETP.GE.AND P0, PT, R12, R57, PT ;  /* 0x000000390c00720c */ /* 0x000fc80003f06270 */
        /* <DEDUP_REMOVED lines=9> */
[----:B------:R-:W-:Y:S01]  /*c1e0*/  ISETP.GE.AND P0, PT, R16, R57, PT ;  /* 0x000000391000720c */ /* 0x000fe20003f06270 */
[----:B--2---:R-:W-:-:S04]  /*c1f0*/  FFMA.FTZ R3, R44, R3, R19 ;  /* 0x000000032c037223 */ /* 0x004fc80000010013 */
[----:B------:R-:W-:Y:S01]  /*c200*/  FADD.FTZ R77, R0, R3 ;  /* 0x00000003004d7221 */ /* 0x000fe20000010000 */
        /* <DEDUP_REMOVED lines=11> */
[----:B------:R-:W-:-:S02]  /*c2c0*/  FSEL R28, R66, -INF , !P1 ;  /* 0xff800000421c7808 */ /* 0x000fc40004800000 */
[----:B------:R-:W-:Y:S02]  /*c2d0*/  FMNMX.FTZ R0, R29, R0, !PT ;  /* 0x000000001d007209 */ /* 0x000fe40007810000 */
        /* <DEDUP_REMOVED lines=12> */
[----:B------:R-:W-:Y:S02]  /*c3a0*/  FSEL R21, R51, -INF , !P0 ;  /* 0xff80000033157808 */ /* 0x000fe40004000000 */
[-C--:B------:R-:W-:Y:S02]  /*c3b0*/  ISETP.GE.AND P1, PT, R17, R57.reuse, PT ;  /* 0x000000391100720c */ /* 0x080fe40003f26270 */
        /* <DEDUP_REMOVED lines=9> */
[----:B------:R-:W1:Y:S01]  /*c450*/  SHFL.BFLY PT, R34, R0, 0x1, 0x1f ;  /* 0x0c201f0000227f89 */ /* 0x000e6200000e0000 */
[----:B------:R-:W-:Y:S01]  /*c460*/  IMAD.MOV.U32 R39, RZ, RZ, R227 ;  /* 0x000000ffff277224 */ /* 0x000fe200078e00e3 */
[----:B-1----:R-:W-:-:S04]  /*c470*/  FMNMX.FTZ R227, R0, R34, !PT ;  /* 0x0000002200e37209 */ /* 0x002fc80007810000 */
[----:B------:R-:W-:-:S04]  /*c480*/  FSETP.NEU.FTZ.AND P0, PT, R227, -INF , PT ;  /* 0xff800000e300780b */ /* 0x000fc80003f1d000 */
[----:B------:R-:W-:-:S05]  /*c490*/  FSEL R0, R227, RZ, P0 ;  /* 0x000000ffe3007208 */ /* 0x000fca0000000000 */
[----:B------:R-:W-:Y:S01]  /*c4a0*/  FADD.FTZ R34, R130, -R0 ;  /* 0x8000000082227221 */ /* 0x000fe20000010000 */
[----:B------:R-:W-:-:S03]  /*c4b0*/  FMUL.FTZ R0, R227, UR41 ;  /* 0x00000029e3007c20 */ /* 0x000fc60008410000 */
[----:B------:R-:W-:Y:S02]  /*c4c0*/  FMUL.FTZ R35, R34, UR41 ;  /* 0x0000002922237c20 */ /* 0x000fe40008410000 */
[----:B------:R-:W-:-:S05]  /*c4d0*/  FSEL R0, R0, RZ, P0 ;  /* 0x000000ff00007208 */ /* 0x000fca0000000000 */
        /* <DEDUP_REMOVED lines=18> */
[-C--:B------:R-:W-:Y:S01]  /*c600*/  FMUL.FTZ R0, R154, R3.reuse ;  /* 0x000000039a007220 */ /* 0x080fe20000410000 */
[----:B------:R-:W-:Y:S04]  /*c610*/  STL [R1+0x1d8], R57 ;  /* 0x0001d83901007387 */ /* 0x000fe80000100800 */
[----:B------:R-:W-:Y:S04]  /*c620*/  STL [R1+0x54], R227 ;  /* 0x000054e301007387 */ /* 0x000fe80000100800 */
[----:B------:R-:W-:Y:S04]  /*c630*/  STL [R1+0x1f8], R188 ;  /* 0x0001f8bc01007387 */ /* 0x000fe80000100800 */
[----:B------:R1:W-:Y:S01]  /*c640*/  STL [R1+0xb8], R0 ;  /* 0x0000b80001007387 */ /* 0x0003e20000100800 */
[-C--:B------:R-:W-:Y:S01]  /*c650*/  FMUL.FTZ R21, R82, R3.reuse ;  /* 0x0000000352157220 */ /* 0x080fe20000410000 */
[----:B------:R-:W-:Y:S01]  /*c660*/  FMUL.FTZ R20, R83, R3 ;  /* 0x0000000353147220 */ /* 0x000fe20000410000 */
[----:B------:R-:W-:-:S02]  /*c670*/  IMAD.MOV.U32 R38, RZ, RZ, R226 ;  /* 0x000000ffff267224 */ /* 0x000fc400078e00e2 */
[----:B------:R-:W-:Y:S02]  /*c680*/  IMAD.MOV.U32 R155, RZ, RZ, R39 ;  /* 0x000000ffff9b7224 */ /* 0x000fe400078e0027 */
[----:B------:R-:W-:Y:S02]  /*c690*/  IMAD.MOV.U32 R154, RZ, RZ, R38 ;  /* 0x000000ffff9a7224 */ /* 0x000fe400078e0026 */
[----:B-1----:R-:W-:-:S05]  /*c6a0*/  FMUL.FTZ R0, R78, R3 ;  /* 0x000000034e007220 */ /* 0x002fca0000410000 */
[----:B------:R1:W-:Y:S04]  /*c6b0*/  STL [R1+0x150], R0 ;  /* 0x0001500001007387 */ /* 0x0003e80000100800 */
[----:B------:R2:W-:Y:S04]  /*c6c0*/  STL [R1+0x160], R21 ;  /* 0x0001601501007387 */ /* 0x0005e80000100800 */
[----:B------:R3:W-:Y:S01]  /*c6d0*/  STL [R1+0x164], R20 ;  /* 0x0001641401007387 */ /* 0x0007e20000100800 */
[-C--:B-1----:R-:W-:Y:S01]  /*c6e0*/  FMUL.FTZ R0, R94, R3.reuse ;  /* 0x000000035e007220 */ /* 0x082fe20000410000 */
[----:B--2---:R-:W-:-:S04]  /*c6f0*/  FMUL.FTZ R21, R95, R3 ;  /* 0x000000035f157220 */ /* 0x004fc80000410000 */
[----:B------:R1:W-:Y:S01]  /*c700*/  STL [R1+0x170], R0 ;  /* 0x0001700001007387 */ /* 0x0003e20000100800 */
[----:B---3--:R-:W-:-:S03]  /*c710*/  FMUL.FTZ R20, R98, R3 ;  /* 0x0000000362147220 */ /* 0x008fc60000410000 */
[----:B------:R-:W-:Y:S04]  /*c720*/  STL [R1+0x174], R21 ;  /* 0x0001741501007387 */ /* 0x000fe80000100800 */
[----:B------:R2:W-:Y:S01]  /*c730*/  STL [R1+0x180], R20 ;  /* 0x0001801401007387 */ /* 0x0005e20000100800 */
[----:B-1----:R-:W-:-:S05]  /*c740*/  FMUL.FTZ R0, R99, R3 ;  /* 0x0000000363007220 */ /* 0x002fca0000410000 */
[----:B------:R1:W-:Y:S04]  /*c750*/  STL [R1+0x184], R0 ;  /* 0x0001840001007387 */ /* 0x0003e80000100800 */
[----:B------:R-:W3:Y:S01]  /*c760*/  LDL.64 R38, [R1+0x1b8] ;  /* 0x0001b80001267983 */ /* 0x000ee20000100a00 */
[C---:B------:R-:W-:Y:S02]  /*c770*/  ISETP.GE.AND P6, PT, R2.reuse, R59, PT ;  /* 0x0000003b0200720c */ /* 0x040fe40003fc6270 */
[----:B------:R-:W-:Y:S01]  /*c780*/  ISETP.GE.AND P1, PT, R2, R58, PT ;  /* 0x0000003a0200720c */ /* 0x000fe20003f26270 */
[----:B------:R-:W-:Y:S01]  /*c790*/  FMUL.FTZ R193, R150, R3 ;  /* 0x0000000396c17220 */ /* 0x000fe20000410000 */
[----:B------:R-:W-:Y:S01]  /*c7a0*/  IMAD.MOV.U32 R150, RZ, RZ, R40 ;  /* 0x000000ffff967224 */ /* 0x000fe200078e0028 */
[----:B------:R-:W-:-:S02]  /*c7b0*/  FSEL R33, R228, -INF , !P6 ;  /* 0xff800000e4217808 */ /* 0x000fc40007000000 */
[----:B------:R-:W-:Y:S01]  /*c7c0*/  FSEL R40, R230, -INF , !P1 ;  /* 0xff800000e6287808 */ /* 0x000fe20004800000 */
[----:B------:R-:W-:Y:S01]  /*c7d0*/  USHF.L.U32 UR19, UR42, 0x1, URZ ;  /* 0x000000012a137899 */ /* 0x000fe2000800063f */
[CC--:B------:R-:W-:Y:S02]  /*c7e0*/  ISETP.GE.AND P2, PT, R14.reuse, R59.reuse, PT ;  /* 0x0000003b0e00720c */ /* 0x0c0fe40003f46270 */
[-C--:B------:R-:W-:Y:S02]  /*c7f0*/  ISETP.GE.AND P0, PT, R14, R58.reuse, PT ;  /* 0x0000003a0e00720c */ /* 0x080fe40003f06270 */
[C---:B------:R-:W-:Y:S02]  /*c800*/  ISETP.GE.AND P6, PT, R13.reuse, R59, PT ;  /* 0x0000003b0d00720c */ /* 0x040fe40003fc6270 */
[----:B------:R-:W-:Y:S01]  /*c810*/  ISETP.GE.AND P1, PT, R13, R58, PT ;  /* 0x0000003a0d00720c */ /* 0x000fe20003f26270 */
[-C--:B--2---:R-:W-:Y:S01]  /*c820*/  FMUL.FTZ R20, R126, R3.reuse ;  /* 0x000000037e147220 */ /* 0x084fe20000410000 */
[----:B------:R-:W-:Y:S01]  /*c830*/  MOV R179, R52 ;  /* 0x0000003400b37202 */ /* 0x000fe20000000f00 */
[----:B------:R-:W-:Y:S01]  /*c840*/  ULOP3.LUT UR4, UR19, UR27, URZ, 0x3c, !UPT ;  /* 0x0000001b13047292 */ /* 0x000fe2000f8e3c3f */
[----:B------:R-:W-:Y:S01]  /*c850*/  FSEL R13, R229, -INF , !P2 ;  /* 0xff800000e50d7808 */ /* 0x000fe20005000000 */
[----:B-1----:R-:W-:Y:S01]  /*c860*/  FMUL.FTZ R0, R127, R3 ;  /* 0x000000037f007220 */ /* 0x002fe20000410000 */
[----:B------:R-:W-:-:S02]  /*c870*/  FSEL R54, R231, -INF , !P0 ;  /* 0xff800000e7367808 */ /* 0x000fc40004000000 */
[----:B------:R-:W-:Y:S02]  /*c880*/  FSEL R52, R220, -INF , !P6 ;  /* 0xff800000dc347808 */ /* 0x000fe40007000000 */
[----:B------:R-:W-:Y:S02]  /*c890*/  FSEL R53, R222, -INF , !P1 ;  /* 0xff800000de357808 */ /* 0x000fe40004800000 */
[CC--:B------:R-:W-:Y:S02]  /*c8a0*/  ISETP.GE.AND P2, PT, R12.reuse, R59.reuse, PT ;  /* 0x0000003b0c00720c */ /* 0x0c0fe40003f46270 */
[-C--:B------:R-:W-:Y:S02]  /*c8b0*/  ISETP.GE.AND P0, PT, R12, R58.reuse, PT ;  /* 0x0000003a0c00720c */ /* 0x080fe40003f06270 */
[C---:B------:R-:W-:Y:S02]  /*c8c0*/  ISETP.GE.AND P6, PT, R11.reuse, R59, PT ;  /* 0x0000003b0b00720c */ /* 0x040fe40003fc6270 */
[----:B------:R-:W-:Y:S01]  /*c8d0*/  ISETP.GE.AND P1, PT, R11, R58, PT ;  /* 0x0000003a0b00720c */ /* 0x000fe20003f26270 */
[----:B------:R-:W-:Y:S01]  /*c8e0*/  IMAD.MOV.U32 R11, RZ, RZ, R225 ;  /* 0x000000ffff0b7224 */ /* 0x000fe200078e00e1 */
[----:B------:R1:W2:Y:S01]  /*c8f0*/  MUFU.EX2 R19, R34 ;  /* 0x0000002200137308 */ /* 0x0002a20000000800 */
[----:B------:R-:W-:Y:S01]  /*c900*/  STL [R1+0x18c], R20 ;  /* 0x00018c1401007387 */ /* 0x000fe20000100800 */
[----:B------:R-:W-:-:S02]  /*c910*/  FSEL R50, R221, -INF , !P2 ;  /* 0xff800000dd327808 */ /* 0x000fc40005000000 */
[----:B------:R-:W-:Y:S01]  /*c920*/  FSEL R51, R223, -INF , !P0 ;  /* 0xff800000df337808 */ /* 0x000fe20004000000 */
[----:B------:R4:W-:Y:S01]  /*c930*/  STL [R1+0x190], R0 ;  /* 0x0001900001007387 */ /* 0x0009e20000100800 */
[C---:B------:R-:W-:Y:S02]  /*c940*/  ISETP.GE.AND P2, PT, R10.reuse, R59, PT ;  /* 0x0000003b0a00720c */ /* 0x040fe40003f46270 */
[----:B------:R-:W-:Y:S01]  /*c950*/  ISETP.GE.AND P0, PT, R10, R58, PT ;  /* 0x0000003a0a00720c */ /* 0x000fe20003f06270 */
[----:B------:R-:W-:Y:S01]  /*c960*/  IMAD.MOV.U32 R178, RZ, RZ, R49 ;  /* 0x000000ffffb27224 */ /* 0x000fe200078e0031 */
[----:B------:R-:W-:Y:S01]  /*c970*/  FSEL R49, R210, -INF , !P1 ;  /* 0xff800000d2317808 */ /* 0x000fe20004800000 */
[----:B------:R-:W-:Y:S01]  /*c980*/  IMAD.MOV.U32 R188, RZ, RZ, R48 ;  /* 0x000000ffffbc7224 */ /* 0x000fe200078e0030 */
[----:B------:R-:W-:Y:S01]  /*c990*/  FSEL R48, R208, -INF , !P6 ;  /* 0xff800000d0307808 */ /* 0x000fe20007000000 */
[----:B------:R-:W-:Y:S01]  /*c9a0*/  IMAD.MOV.U32 R10, RZ, RZ, R224 ;  /* 0x000000ffff0a7224 */ /* 0x000fe200078e00e0 */
[----:B------:R-:W-:-:S02]  /*c9b0*/  FSEL R42, R209, -INF , !P2 ;  /* 0xff800000d12a7808 */ /* 0x000fc40005000000 */
[----:B------:R-:W-:Y:S02]  /*c9c0*/  FSEL R43, R211, -INF , !P0 ;  /* 0xff800000d32b7808 */ /* 0x000fe40004000000 */
[CC--:B------:R-:W-:Y:S02]  /*c9d0*/  ISETP.GE.AND P6, PT, R9.reuse, R59.reuse, PT ;  /* 0x0000003b0900720c */ /* 0x0c0fe40003fc6270 */
[-C--:B------:R-:W-:Y:S02]  /*c9e0*/  ISETP.GE.AND P1, PT, R9, R58.reuse, PT ;  /* 0x0000003a0900720c */ /* 0x080fe40003f26270 */
[C---:B------:R-:W-:Y:S02]  /*c9f0*/  ISETP.GE.AND P2, PT, R8.reuse, R59, PT ;  /* 0x0000003b0800720c */ /* 0x040fe40003f46270 */
[----:B------:R-:W-:Y:S02]  /*ca00*/  ISETP.GE.AND P0, PT, R8, R58, PT ;  /* 0x0000003a0800720c */ /* 0x000fe40003f06270 */
[----:B----4-:R-:W-:Y:S01]  /*ca10*/  LOP3.LUT R0, R11, UR4, RZ, 0x3c, !PT ;  /* 0x000000040b007c12 */ /* 0x010fe2000f8e3cff */
[----:B------:R-:W-:Y:S01]  /*ca20*/  IMAD.MOV.U32 R175, RZ, RZ, R41 ;  /* 0x000000ffffaf7224 */ /* 0x000fe200078e0029 */
[----:B------:R-:W-:-:S03]  /*ca30*/  FSEL R35, R204, -INF , !P6 ;  /* 0xff800000cc237808 */ /* 0x000fc60007000000 */
[----:B------:R-:W-:Y:S01]  /*ca40*/  IMAD.WIDE.U32 R224, R0, -0x326172a9, RZ ;  /* 0xcd9e8d5700e07825 */ /* 0x000fe200078e00ff */
[----:B------:R-:W-:Y:S02]  /*ca50*/  FSEL R41, R206, -INF , !P1 ;  /* 0xff800000ce297808 */ /* 0x000fe40004800000 */
[----:B------:R-:W-:Y:S02]  /*ca60*/  FSEL R32, R205, -INF , !P2 ;  /* 0xff800000cd207808 */ /* 0x000fe40005000000 */
[----:B-1----:R-:W-:Y:S02]  /*ca70*/  FSEL R34, R207, -INF , !P0 ;  /* 0xff800000cf227808 */ /* 0x002fe40004000000 */
[CC--:B------:R-:W-:Y:S02]  /*ca80*/  ISETP.GE.AND P6, PT, R7.reuse, R59.reuse, PT ;  /* 0x0000003b0700720c */ /* 0x0c0fe40003fc6270 */
[----:B------:R-:W-:Y:S02]  /*ca90*/  ISETP.GE.AND P1, PT, R7, R58, PT ;  /* 0x0000003a0700720c */ /* 0x000fe40003f26270 */
[----:B------:R-:W-:-:S02]  /*caa0*/  ISETP.GE.AND P2, PT, R6, R59, PT ;  /* 0x0000003b0600720c */ /* 0x000fc40003f46270 */
[----:B------:R-:W-:Y:S02]  /*cab0*/  ISETP.GE.AND P0, PT, R6, R58, PT ;  /* 0x0000003a0600720c */ /* 0x000fe40003f06270 */
[----:B------:R-:W-:Y:S01]  /*cac0*/  LOP3.LUT R0, R233, UR39, R224, 0x96, !PT ;  /* 0x00000027e9007c12 */ /* 0x000fe2000f8e96e0 */
[-C--:B------:R-:W-:Y:S01]  /*cad0*/  FMUL.FTZ R191, R151, R3.reuse ;  /* 0x0000000397bf7220 */ /* 0x080fe20000410000 */
[-C--:B------:R-:W-:Y:S01]  /*cae0*/  FMUL.FTZ R189, R146, R3.reuse ;  /* 0x0000000392bd7220 */ /* 0x080fe20000410000 */
[-C--:B------:R-:W-:Y:S01]  /*caf0*/  FMUL.FTZ R57, R147, R3.reuse ;  /* 0x0000000393397220 */ /* 0x080fe20000410000 */
[-C--:B------:R-:W-:Y:S01]  /*cb00*/  FMUL.FTZ R151, R142, R3.reuse ;  /* 0x000000038e977220 */ /* 0x080fe20000410000 */
[-C--:B------:R-:W-:Y:S01]  /*cb10*/  FMUL.FTZ R174, R143, R3.reuse ;  /* 0x000000038fae7220 */ /* 0x080fe20000410000 */
[----:B------:R-:W-:Y:S01]  /*cb20*/  FSEL R31, R200, -INF , !P6 ;  /* 0xff800000c81f7808 */ /* 0x000fe20007000000 */
[-C--:B------:R-:W-:Y:S01]  /*cb30*/  FMUL.FTZ R152, R138, R3.reuse ;  /* 0x000000038a987220 */ /* 0x080fe20000410000 */
[----:B------:R-:W-:Y:S01]  /*cb40*/  FSEL R30, R202, -INF , !P1 ;  /* 0xff800000ca1e7808 */ /* 0x000fe20004800000 */
[-C--:B------:R-:W-:Y:S01]  /*cb50*/  FMUL.FTZ R147, R139, R3.reuse ;  /* 0x000000038b937220 */ /* 0x080fe20000410000 */
[----:B------:R-:W-:Y:S01]  /*cb60*/  FSEL R29, R201, -INF , !P2 ;  /* 0xff800000c91d7808 */ /* 0x000fe20005000000 */
[-C--:B------:R-:W-:Y:S01]  /*cb70*/  FMUL.FTZ R190, R79, R3.reuse ;  /* 0x000000034fbe7220 */ /* 0x080fe20000410000 */
[----:B------:R-:W-:Y:S01]  /*cb80*/  FSEL R28, R203, -INF , !P0 ;  /* 0xff800000cb1c7808 */ /* 0x000fe20004000000 */
[-C--:B------:R-:W-:Y:S01]  /*cb90*/  FMUL.FTZ R143, R110, R3.reuse ;  /* 0x000000036e8f7220 */ /* 0x080fe20000410000 */
[-C--:B------:R-:W-:Y:S01]  /*cba0*/  FMUL.FTZ R142, R111, R3.reuse ;  /* 0x000000036f8e7220 */ /* 0x080fe20000410000 */
[-C--:B------:R-:W-:Y:S01]  /*cbb0*/  FMUL.FTZ R146, R114, R3.reuse ;  /* 0x0000000372927220 */ /* 0x080fe20000410000 */
[-C--:B------:R-:W-:Y:S01]  /*cbc0*/  FMUL.FTZ R44, R115, R3.reuse ;  /* 0x00000003732c7220 */ /* 0x080fe20000410000 */
[----:B--2---:R-:W-:Y:S01]  /*cbd0*/  FFMA.FTZ R82, R234, R3, R19 ;  /* 0x00000003ea527223 */ /* 0x004fe20000010013 */
[----:B------:R-:W-:-:S02]  /*cbe0*/  ISETP.GE.AND P6, PT, R5, R59, PT ;  /* 0x0000003b0500720c */ /* 0x000fc40003fc6270 */
[-C--:B------:R-:W-:Y:S02]  /*cbf0*/  ISETP.GE.AND P1, PT, R5, R58.reuse, PT ;  /* 0x0000003a0500720c */ /* 0x080fe40003f26270 */
[CC--:B------:R-:W-:Y:S02]  /*cc00*/  ISETP.GE.AND P2, PT, R4.reuse, R59.reuse, PT ;  /* 0x0000003b0400720c */ /* 0x0c0fe40003f46270 */
[----:B------:R-:W-:Y:S01]  /*cc10*/  ISETP.GE.AND P0, PT, R4, R58, PT ;  /* 0x0000003a0400720c */ /* 0x000fe20003f06270 */
[----:B------:R-:W-:Y:S01]  /*cc20*/  IMAD.WIDE.U32 R4, R0, -0x2daee0ad, RZ ;  /* 0xd2511f5300047825 */ /* 0x000fe200078e00ff */
[----:B------:R-:W-:Y:S02]  /*cc30*/  FSEL R27, R180, -INF , !P6 ;  /* 0xff800000b41b7808 */ /* 0x000fe40007000000 */
[----:B------:R-:W-:Y:S02]  /*cc40*/  ISETP.GE.AND P6, PT, R15, R59, PT ;  /* 0x0000003b0f00720c */ /* 0x000fe40003fc6270 */
[----:B------:R-:W-:-:S02]  /*cc50*/  FSEL R26, R182, -INF , !P1 ;  /* 0xff800000b61a7808 */ /* 0x000fc40004800000 */
[-C--:B------:R-:W-:Y:S02]  /*cc60*/  ISETP.GE.AND P1, PT, R15, R58.reuse, PT ;  /* 0x0000003a0f00720c */ /* 0x080fe40003f26270 */
[----:B------:R-:W-:Y:S02]  /*cc70*/  FSEL R23, R184, -INF , !P6 ;  /* 0xff800000b8177808 */ /* 0x000fe40007000000 */
[C---:B------:R-:W-:Y:S02]  /*cc80*/  ISETP.GE.AND P6, PT, R17.reuse, R59, PT ;  /* 0x0000003b1100720c */ /* 0x040fe40003fc6270 */
[----:B------:R-:W-:Y:S02]  /*cc90*/  FSEL R22, R186, -INF , !P1 ;  /* 0xff800000ba167808 */ /* 0x000fe40004800000 */
[----:B------:R-:W-:Y:S02]  /*cca0*/  ISETP.GE.AND P1, PT, R17, R58, PT ;  /* 0x0000003a1100720c */ /* 0x000fe40003f26270 */
[----:B------:R-:W-:-:S02]  /*ccb0*/  FSEL R17, R196, -INF , !P6 ;  /* 0xff800000c4117808 */ /* 0x000fc40007000000 */
[----:B------:R-:W-:Y:S02]  /*ccc0*/  FSEL R24, R183, -INF , !P0 ;  /* 0xff800000b7187808 */ /* 0x000fe40004000000 */
[C---:B------:R-:W-:Y:S02]  /*ccd0*/  ISETP.GE.AND P0, PT, R16.reuse, R58, PT ;  /* 0x0000003a1000720c */ /* 0x040fe40003f06270 */
[----:B------:R-:W-:Y:S02]  /*cce0*/  FSEL R25, R181, -INF , !P2 ;  /* 0xff800000b5197808 */ /* 0x000fe40005000000 */
[----:B------:R-:W-:Y:S01]  /*ccf0*/  FSEL R20, R187, -INF , !P0 ;  /* 0xff800000bb147808 */ /* 0x000fe20004000000 */
[----:B------:R-:W1:Y:S01]  /*cd00*/  MUFU.EX2 R14, R55 ;  /* 0x00000037000e7308 */ /* 0x000e620000000800 */
[-C--:B------:R-:W-:Y:S02]  /*cd10*/  ISETP.GE.AND P2, PT, R16, R59.reuse, PT ;  /* 0x0000003b1000720c */ /* 0x080fe40003f46270 */
[----:B------:R-:W-:-:S02]  /*cd20*/  ISETP.GE.AND P0, PT, R18, R59, PT ;  /* 0x0000003b1200720c */ /* 0x000fc40003f06270 */
[----:B------:R-:W-:Y:S02]  /*cd30*/  FSEL R16, R198, -INF , !P1 ;  /* 0xff800000c6107808 */ /* 0x000fe40004800000 */
[----:B------:R-:W-:Y:S02]  /*cd40*/  PRMT R64, R61, 0x7610, R64 ;  /* 0x000076103d407816 */ /* 0x000fe40000000040 */
[----:B------:R-:W-:Y:S02]  /*cd50*/  FSEL R15, R197, -INF , !P0 ;  /* 0xff800000c50f7808 */ /* 0x000fe40004000000 */
[----:B------:R-:W-:-:S04]  /*cd60*/  PRMT R63, R61, 0x7632, R63 ;  /* 0x000076323d3f7816 */ /* 0x000fc8000000003f */
[----:B------:R-:W-:Y:S01]  /*cd70*/  PRMT R209, R64, 0x5410, R63 ;  /* 0x0000541040d17816 */ /* 0x000fe2000000003f */
[----:B------:R2:W-:Y:S01]  /*cd80*/  STL [R1+0x1dc], R59 ;  /* 0x0001dc3b01007387 */ /* 0x0005e20000100800 */
[----:B------:R-:W-:Y:S02]  /*cd90*/  FSEL R21, R185, -INF , !P2 ;  /* 0xff800000b9157808 */ /* 0x000fe40005000000 */
[----:B------:R-:W-:Y:S01]  /*cda0*/  ISETP.GE.AND P2, PT, R18, R58, PT ;  /* 0x0000003a1200720c */ /* 0x000fe20003f46270 */
[----:B------:R4:W-:Y:S01]  /*cdb0*/  STL [R1+0x1e0], R58 ;  /* 0x0001e03a01007387 */ /* 0x0009e20000100800 */
[----:B--2---:R-:W-:Y:S02]  /*cdc0*/  IMAD.MOV.U32 R59, RZ, RZ, R11 ;  /* 0x000000ffff3b7224 */ /* 0x004fe400078e000b */
[----:B------:R-:W-:Y:S01]  /*cdd0*/  MUFU.EX2 R11, R60 ;  /* 0x0000003c000b7308 */ /* 0x000fe20000000800 */
[----:B----4-:R-:W-:-:S07]  /*cde0*/  IMAD.MOV.U32 R58, RZ, RZ, R10 ;  /* 0x000000ffff3a7224 */ /* 0x010fce00078e000a */
[----:B------:R-:W-:Y:S01]  /*cdf0*/  MUFU.EX2 R10, R65 ;  /* 0x00000041000a7308 */ /* 0x000fe20000000800 */
[----:B---3--:R-:W-:-:S05]  /*ce00*/  LOP3.LUT R2, R225, UR40, R38, 0x96, !PT ;  /* 0x00000028e1027c12 */ /* 0x008fca000f8e9626 */
[----:B------:R-:W-:-:S05]  /*ce10*/  IMAD.WIDE.U32 R2, R2, -0x2daee0ad, RZ ;  /* 0xd2511f5302027825 */ /* 0x000fca00078e00ff */
[----:B------:R-:W-:Y:S02]  /*ce20*/  LOP3.LUT R3, R3, UR38, R154, 0x96, !PT ;  /* 0x0000002603037c12 */ /* 0x000fe4000f8e969a */
[----:B------:R-:W-:-:S03]  /*ce30*/  LOP3.LUT R0, R5, UR36, R2, 0x96, !PT ;  /* 0x0000002405007c12 */ /* 0x000fc6000f8e9602 */
        /* <DEDUP_REMOVED lines=9> */
[----:B------:R-:W-:-:S05]  /*ced0*/  IMAD.WIDE.U32 R2, R2, -0x326172a9, RZ ;  /* 0xcd9e8d5702027825 */ /* 0x000fca00078e00ff */
[----:B------:R-:W-:-:S04]  /*cee0*/  LOP3.LUT R0, R3, UR21, R4, 0x96, !PT ;  /* 0x0000001503007c12 */ /* 0x000fc8000f8e9604 */
[----:B------:R-:W-:-:S04]  /*cef0*/  LOP3.LUT R4, R0, 0xff, RZ, 0xc0, !PT ;  /* 0x000000ff00047812 */ /* 0x000fc800078ec0ff */
[----:B------:R-:W-:Y:S02]  /*cf00*/  ISETP.LE.U32.AND P6, PT, R4, UR12, PT ;  /* 0x0000000c04007c0c */ /* 0x000fe4000bfc3070 */
[----:B------:R-:W-:Y:S02]  /*cf10*/  LOP3.LUT R4, R0, 0xffff, RZ, 0xc0, !PT ;  /* 0x0000ffff00047812 */ /* 0x000fe400078ec0ff */
[----:B------:R-:W-:Y:S02]  /*cf20*/  LOP3.LUT R12, R5, UR25, R6, 0x96, !PT ;  /* 0x00000019050c7c12 */ /* 0x000fe4000f8e9606 */
[----:B------:R-:W-:Y:S02]  /*cf30*/  SHF.R.U32.HI R4, RZ, 0x8, R4 ;  /* 0x00000008ff047819 */ /* 0x000fe40000011604 */
[C---:B------:R-:W-:Y:S02]  /*cf40*/  LOP3.LUT R6, R2.reuse, 0xff, RZ, 0xc0, !PT ;  /* 0x000000ff02067812 */ /* 0x040fe400078ec0ff */
[----:B------:R-:W-:-:S02]  /*cf50*/  LOP3.LUT R7, R2, 0xffff, RZ, 0xc0, !PT ;  /* 0x0000ffff02077812 */ /* 0x000fc400078ec0ff */
[--C-:B------:R-:W-:Y:S02]  /*cf60*/  SHF.R.U32.HI R9, RZ, 0x10, R2.reuse ;  /* 0x00000010ff097819 */ /* 0x100fe40000011602 */
[----:B------:R-:W-:Y:S02]  /*cf70*/  SHF.R.U32.HI R5, RZ, 0x18, R2 ;  /* 0x00000018ff057819 */ /* 0x000fe40000011602 */
[----:B------:R-:W-:Y:S02]  /*cf80*/  LOP3.LUT R2, R4, 0xffff, RZ, 0xc0, !PT ;  /* 0x0000ffff04027812 */ /* 0x000fe400078ec0ff */
[----:B------:R-:W-:Y:S02]  /*cf90*/  SHF.R.U32.HI R3, RZ, 0x18, R0 ;  /* 0x00000018ff037819 */ /* 0x000fe40000011600 */
[----:B------:R-:W-:Y:S02]  /*cfa0*/  ISETP.LE.U32.AND P1, PT, R2, UR12, PT ;  /* 0x0000000c02007c0c */ /* 0x000fe4000bf23070 */
[----:B------:R-:W2:Y:S01]  /*cfb0*/  MUFU.EX2 R2, R131 ;  /* 0x0000008300027308 */ /* 0x000ea20000000800 */
[----:B------:R-:W-:-:S02]  /*cfc0*/  ISETP.LE.U32.AND P0, PT, R3, UR12, PT ;  /* 0x0000000c03007c0c */ /* 0x000fc4000bf03070 */
[----:B------:R-:W-:Y:S01]  /*cfd0*/  SHF.R.U32.HI R3, RZ, 0x10, R0 ;  /* 0x00000010ff037819 */ /* 0x000fe20000011600 */
[----:B------:R-:W-:-:S04]  /*cfe0*/  @!P6 HFMA2.BF16_V2 R62, -RZ.H0_H0, RZ.H0_H0, -R64.H0_H0 ;  /* 0x200000ffff3ee231 */ /* 0x000fc80000340940 */
[----:B------:R-:W3:Y:S01]  /*cff0*/  MUFU.EX2 R0, R132 ;  /* 0x0000008400007308 */ /* 0x000ee20000000800 */
[----:B------:R-:W-:Y:S02]  /*d000*/  LOP3.LUT R3, R3, 0xff, RZ, 0xc0, !PT ;  /* 0x000000ff03037812 */ /* 0x000fe400078ec0ff */
[----:B------:R-:W-:Y:S02]  /*d010*/  @!P6 PRMT R64, R62, 0x5410, RZ ;  /* 0x000054103e40e816 */ /* 0x000fe400000000ff */
[----:B------:R-:W-:Y:S01]  /*d020*/  ISETP.LE.U32.AND P6, PT, R3, UR12, PT ;  /* 0x0000000c03007c0c */ /* 0x000fe2000bfc3070 */
[----:B------:R-:W-:Y:S01]  /*d030*/  @!P1 HFMA2.BF16_V2 R66, -RZ.H0_H0, RZ.H0_H0, -R63.H0_H0 ;  /* 0x200000ffff429231 */ /* 0x000fe2000034093f */
[----:B-1----:R-:W-:Y:S01]  /*d040*/  F2FP.BF16.F32.PACK_AB R4, R14, R19 ;  /* 0x000000130e04723e */ /* 0x002fe200000010ff */
[----:B--2---:R-:W-:-:S03]  /*d050*/  FADD.FTZ R3, R2, R77 ;  /* 0x0000004d02037221 */ /* 0x004fc60000010000 */
[----:B------:R-:W-:Y:S02]  /*d060*/  @!P1 PRMT R63, R66, 0x5410, RZ ;  /* 0x00005410423f9816 */ /* 0x000fe400000000ff */
[----:B------:R-:W-:Y:S02]  /*d070*/  PRMT R61, R4, 0x7610, R61 ;  /* 0x00007610043d7816 */ /* 0x000fe4000000003d */
[----:B------:R-:W-:Y:S01]  /*d080*/  ISETP.LE.U32.AND P1, PT, R6, UR12, PT ;  /* 0x0000000c06007c0c */ /* 0x000fe2000bf23070 */
[C---:B---3--:R-:W-:Y:S01]  /*d090*/  FADD.FTZ R6, R0.reuse, R3 ;  /* 0x0000000300067221 */ /* 0x048fe20000010000 */
[----:B------:R-:W-:Y:S02]  /*d0a0*/  F2FP.BF16.F32.PACK_AB R2, R0, R2 ;  /* 0x000000020002723e */ /* 0x000fe400000010ff */
[----:B------:R-:W-:Y:S01]  /*d0b0*/  SHF.R.U32.HI R0, RZ, 0x8, R7 ;  /* 0x00000008ff007819 */ /* 0x000fe20000011607 */
[----:B------:R-:W-:Y:S01]  /*d0c0*/  @!P6 HFMA2.BF16_V2 R76, -RZ.H0_H0, RZ.H0_H0, -R61.H0_H0 ;  /* 0x200000ffff4ce231 */ /* 0x000fe2000034093d */
[----:B------:R-:W-:-:S02]  /*d0d0*/  PRMT R62, R4, 0x7632, R62 ;  /* 0x00007632043e7816 */ /* 0x000fc4000000003e */
[----:B------:R-:W-:Y:S02]  /*d0e0*/  LOP3.LUT R0, R0, 0xffff, RZ, 0xc0, !PT ;  /* 0x0000ffff00007812 */ /* 0x000fe400078ec0ff */
[----:B------:R-:W-:Y:S02]  /*d0f0*/  PRMT R226, R61, 0x5410, R62 ;  /* 0x000054103de27816 */ /* 0x000fe4000000003e */
[----:B------:R-:W-:Y:S02]  /*d100*/  @!P6 PRMT R61, R76, 0x5410, RZ ;  /* 0x000054104c3de816 */ /* 0x000fe400000000ff */
[----:B------:R-:W-:Y:S01]  /*d110*/  ISETP.LE.U32.AND P6, PT, R0, UR12, PT ;  /* 0x0000000c00007c0c */ /* 0x000fe2000bfc3070 */
[----:B------:R-:W-:Y:S01]  /*d120*/  @!P0 HFMA2.BF16_V2 R67, -RZ.H0_H0, RZ.H0_H0, -R62.H0_H0 ;  /* 0x200000ffff438231 */ /* 0x000fe2000034093e */
[----:B------:R-:W-:-:S04]  /*d130*/  PRMT R76, R2, 0x7610, R76 ;  /* 0x00007610024c7816 */ /* 0x000fc8000000004c */
[----:B------:R-:W-:Y:S01]  /*d140*/  @!P0 PRMT R62, R67, 0x5410, RZ ;  /* 0x00005410433e8816 */ /* 0x000fe200000000ff */
[----:B------:R-:W-:Y:S01]  /*d150*/  @!P1 HFMA2.BF16_V2 R78, -RZ.H0_H0, RZ.H0_H0, -R76.H0_H0 ;  /* 0x200000ffff4e9231 */ /* 0x000fe2000034094c */
[----:B------:R-:W-:Y:S01]  /*d160*/  PRMT R67, R2, 0x7632, R67 ;  /* 0x0000763202437816 */ /* 0x000fe20000000043 */
[----:B------:R-:W-:Y:S01]  /*d170*/  IMAD.WIDE.U32 R2, R12, -0x2daee0ad, RZ ;  /* 0xd2511f530c027825 */ /* 0x000fe200078e00ff */
[----:B------:R-:W-:Y:S02]  /*d180*/  LOP3.LUT R0, R9, 0xff, RZ, 0xc0, !PT ;  /* 0x000000ff09007812 */ /* 0x000fe400078ec0ff */
[----:B------:R-:W-:Y:S01]  /*d190*/  PRMT R183, R76, 0x5410, R67 ;  /* 0x000054104cb77816 */ /* 0x000fe20000000043 */
[----:B------:R-:W-:Y:S01]  /*d1a0*/  @!P6 HFMA2.BF16_V2 R79, -RZ.H0_H0, RZ.H0_H0, -R67.H0_H0 ;  /* 0x200000ffff4fe231 */ /* 0x000fe20000340943 */
[----:B------:R-:W-:Y:S02]  /*d1b0*/  ISETP.LE.U32.AND P0, PT, R5, UR12, PT ;  /* 0x0000000c05007c0c */ /* 0x000fe4000bf03070 */
[----:B------:R-:W-:-:S02]  /*d1c0*/  @!P1 PRMT R76, R78, 0x5410, RZ ;  /* 0x000054104e4c9816 */ /* 0x000fc400000000ff */
[----:B------:R-:W-:Y:S02]  /*d1d0*/  ISETP.LE.U32.AND P1, PT, R0, UR12, PT ;  /* 0x0000000c00007c0c */ /* 0x000fe4000bf23070 */
[----:B------:R-:W-:Y:S02]  /*d1e0*/  LOP3.LUT R0, R3, UR33, R8, 0x96, !PT ;  /* 0x0000002103007c12 */ /* 0x000fe4000f8e9608 */
[C---:B------:R-:W-:Y:S02]  /*d1f0*/  LOP3.LUT R4, R2.reuse, 0xff, RZ, 0xc0, !PT ;  /* 0x000000ff02047812 */ /* 0x040fe400078ec0ff */
[----:B------:R-:W-:Y:S01]  /*d200*/  LOP3.LUT R9, R2, 0xffff, RZ, 0xc0, !PT ;  /* 0x0000ffff02097812 */ /* 0x000fe200078ec0ff */
[----:B------:R-:W1:Y:S01]  /*d210*/  MUFU.EX2 R3, R133 ;  /* 0x0000008500037308 */ /* 0x000e620000000800 */
[--C-:B------:R-:W-:Y:S02]  /*d220*/  SHF.R.U32.HI R19, RZ, 0x10, R2.reuse ;  /* 0x00000010ff137819 */ /* 0x100fe40000011602 */
[----:B------:R-:W-:-:S02]  /*d230*/  SHF.R.U32.HI R18, RZ, 0x18, R2 ;  /* 0x00000018ff127819 */ /* 0x000fc40000011602 */
[----:B------:R-:W-:Y:S02]  /*d240*/  F2FP.BF16.F32.PACK_AB R5, R10, R11 ;  /* 0x0000000b0a05723e */ /* 0x000fe400000010ff */
[----:B------:R-:W-:Y:S01]  /*d250*/  @!P6 PRMT R67, R79, 0x5410, RZ ;  /* 0x000054104f43e816 */ /* 0x000fe200000000ff */
[----:B------:R-:W2:Y:S01]  /*d260*/  MUFU.EX2 R2, R172 ;  /* 0x000000ac00027308 */ /* 0x000ea20000000800 */
[----:B------:R-:W-:Y:S02]  /*d270*/  ISETP.LE.U32.AND P6, PT, R4, UR12, PT ;  /* 0x0000000c04007c0c */ /* 0x000fe4000bfc3070 */
[----:B------:R-:W-:Y:S02]  /*d280*/  LOP3.LUT R4, R0, 0xffff, RZ, 0xc0, !PT ;  /* 0x0000ffff00047812 */ /* 0x000fe400078ec0ff */
[----:B------:R-:W-:Y:S02]  /*d290*/  PRMT R234, R5, 0x7632, R234 ;  /* 0x0000763205ea7816 */ /* 0x000fe400000000ea */
[----:B------:R-:W-:-:S02]  /*d2a0*/  SHF.R.U32.HI R4, RZ, 0x8, R4 ;  /* 0x00000008ff047819 */ /* 0x000fc40000011604 */
[----:B------:R-:W-:Y:S01]  /*d2b0*/  PRMT R66, R5, 0x7610, R66 ;  /* 0x0000761005427816 */ /* 0x000fe20000000042 */
[----:B------:R-:W-:Y:S01]  /*d2c0*/  @!P0 HFMA2.BF16_V2 R80, -RZ.H0_H0, RZ.H0_H0, -R234.H0_H0 ;  /* 0x200000ffff508231 */ /* 0x000fe200003409ea */
[----:B------:R-:W-:Y:S02]  /*d2d0*/  LOP3.LUT R4, R4, 0xffff, RZ, 0xc0, !PT ;  /* 0x0000ffff04047812 */ /* 0x000fe400078ec0ff */
[----:B------:R-:W-:Y:S02]  /*d2e0*/  PRMT R180, R66, 0x5410, R234 ;  /* 0x0000541042b47816 */ /* 0x000fe400000000ea */
[----:B------:R-:W-:Y:S02]  /*d2f0*/  @!P0 PRMT R234, R80, 0x5410, RZ ;  /* 0x0000541050ea8816 */ /* 0x000fe400000000ff */
[----:B------:R-:W-:Y:S01]  /*d300*/  ISETP.LE.U32.AND P0, PT, R4, UR12, PT ;  /* 0x0000000c04007c0c */ /* 0x000fe2000bf03070 */
[----:B-1----:R-:W-:Y:S01]  /*d310*/  FADD.FTZ R4, R3, R6 ;  /* 0x0000000603047221 */ /* 0x002fe20000010000 */
[----:B--2---:R-:W-:-:S02]  /*d320*/  F2FP.BF16.F32.PACK_AB R8, R2, R3 ;  /* 0x000000030208723e */ /* 0x004fc400000010ff */
[----:B------:R-:W-:Y:S01]  /*d330*/  FMNMX.FTZ R3, R129, R33, !PT ;  /* 0x0000002181037209 */ /* 0x000fe20007810000 */
[----:B------:R-:W-:Y:S01]  /*d340*/  FADD.FTZ R12, R2, R4 ;  /* 0x00000004020c7221 */ /* 0x000fe20000010000 */
        /* <DEDUP_REMOVED lines=24> */
[----:B------:R-:W-:Y:S01]  /*d4d0*/  FMNMX.FTZ R2, R22, R2, !PT ;  /* 0x0000000216027209 */ /* 0x000fe20007810000 */
[----:B------:R-:W-:Y:S01]  /*d4e0*/  @!P1 HFMA2.BF16_V2 R81, -RZ.H0_H0, RZ.H0_H0, -R66.H0_H0 ;  /* 0x200000ffff519231 */ /* 0x000fe20000340942 */
[----:B------:R-:W-:Y:S02]  /*d4f0*/  FMNMX.FTZ R4, R21, R3, !PT ;  /* 0x0000000315047209 */ /* 0x000fe40007810000 */
[----:B------:R-:W-:Y:S02]  /*d500*/  FMNMX.FTZ R3, R20, R2, !PT ;  /* 0x0000000214037209 */ /* 0x000fe40007810000 */
[----:B------:R-:W-:Y:S02]  /*d510*/  LOP3.LUT R2, R0, 0xff, RZ, 0xc0, !PT ;  /* 0x000000ff00027812 */ /* 0x000fe400078ec0ff */
[----:B------:R-:W-:-:S02]  /*d520*/  FMNMX.FTZ R4, R17, R4, !PT ;  /* 0x0000000411047209 */ /* 0x000fc40007810000 */
[----:B------:R-:W-:Y:S02]  /*d530*/  @!P1 PRMT R66, R81, 0x5410, RZ ;  /* 0x0000541051429816 */ /* 0x000fe400000000ff */
[----:B------:R-:W-:Y:S02]  /*d540*/  ISETP.LE.U32.AND P1, PT, R2, UR12, PT ;  /* 0x0000000c02007c0c */ /* 0x000fe4000bf23070 */
[----:B------:R-:W-:Y:S02]  /*d550*/  FMNMX.FTZ R3, R16, R3, !PT ;  /* 0x0000000310037209 */ /* 0x000fe40007810000 */
[----:B------:R-:W-:Y:S02]  /*d560*/  FSEL R6, R199, -INF , !P2 ;  /* 0xff800000c7067808 */ /* 0x000fe40005000000 */
[----:B------:R-:W-:Y:S02]  /*d570*/  FMNMX.FTZ R2, R15, R4, !PT ;  /* 0x000000040f027209 */ /* 0x000fe40007810000 */
[----:B------:R-:W-:-:S03]  /*d580*/  FMNMX.FTZ R4, R6, R3, !PT ;  /* 0x0000000306047209 */ /* 0x000fc60007810000 */
[----:B------:R-:W1:Y:S01]  /*d590*/  SHFL.BFLY PT, R3, R2, 0x2, 0x1f ;  /* 0x0c401f0002037f89 */ /* 0x000e6200000e0000 */
[----:B------:R-:W-:-:S03]  /*d5a0*/  PRMT R55, R8, 0x7610, R55 ;  /* 0x0000761008377816 */ /* 0x000fc60000000037 */
[----:B------:R-:W2:Y:S01]  /*d5b0*/  SHFL.BFLY PT, R7, R4, 0x2, 0x1f ;  /* 0x0c401f0004077f89 */ /* 0x000ea200000e0000 */
[--C-:B------:R-:W-:Y:S02]  /*d5c0*/  SHF.R.U32.HI R5, RZ, 0x18, R0.reuse ;  /* 0x00000018ff057819 */ /* 0x100fe40000011600 */
[----:B------:R-:W-:Y:S01]  /*d5d0*/  SHF.R.U32.HI R0, RZ, 0x10, R0 ;  /* 0x00000010ff007819 */ /* 0x000fe20000011600 */
[----:B------:R-:W-:Y:S01]  /*d5e0*/  @!P1 HFMA2.BF16_V2 R83, -RZ.H0_H0, RZ.H0_H0, -R55.H0_H0 ;  /* 0x200000ffff539231 */ /* 0x000fe20000340937 */
[----:B------:R-:W-:Y:S02]  /*d5f0*/  PRMT R181, R8, 0x7632, R181 ;  /* 0x0000763208b57816 */ /* 0x000fe400000000b5 */
[----:B------:R-:W-:Y:S02]  /*d600*/  LOP3.LUT R0, R0, 0xff, RZ, 0xc0, !PT ;  /* 0x000000ff00007812 */ /* 0x000fe400078ec0ff */
[----:B------:R-:W-:Y:S02]  /*d610*/  PRMT R182, R55, 0x5410, R181 ;  /* 0x0000541037b67816 */ /* 0x000fe400000000b5 */
[----:B------:R-:W-:-:S02]  /*d620*/  @!P1 PRMT R55, R83, 0x5410, RZ ;  /* 0x0000541053379816 */ /* 0x000fc400000000ff */
[----:B------:R-:W-:Y:S02]  /*d630*/  ISETP.LE.U32.AND P1, PT, R0, UR12, PT ;  /* 0x0000000c00007c0c */ /* 0x000fe4000bf23070 */
[----:B------:R-:W-:Y:S01]  /*d640*/  SHF.R.U32.HI R0, RZ, 0x8, R9 ;  /* 0x00000008ff007819 */ /* 0x000fe20000011609 */
[----:B------:R-:W-:Y:S01]  /*d650*/  @!P0 HFMA2.BF16_V2 R94, -RZ.H0_H0, RZ.H0_H0, -R181.H0_H0 ;  /* 0x200000ffff5e8231 */ /* 0x000fe200003409b5 */
[----:B------:R-:W-:Y:S02]  /*d660*/  ISETP.LE.U32.AND P2, PT, R5, UR12, PT ;  /* 0x0000000c05007c0c */ /* 0x000fe4000bf43070 */
[----:B------:R-:W-:Y:S01]  /*d670*/  LOP3.LUT R0, R0, 0xffff, RZ, 0xc0, !PT ;  /* 0x0000ffff00007812 */ /* 0x000fe200078ec0ff */
[----:B------:R-:W3:Y:S01]  /*d680*/  MUFU.EX2 R5, R173 ;  /* 0x000000ad00057308 */ /* 0x000ee20000000800 */
[----:B------:R-:W-:Y:S02]  /*d690*/  @!P0 PRMT R181, R94, 0x5410, RZ ;  /* 0x000054105eb58816 */ /* 0x000fe400000000ff */
[----:B-1----:R-:W-:-:S02]  /*d6a0*/  FMNMX.FTZ R3, R2, R3, !PT ;  /* 0x0000000302037209 */ /* 0x002fc40007810000 */
[----:B------:R-:W-:-:S03]  /*d6b0*/  ISETP.LE.U32.AND P0, PT, R0, UR12, PT ;  /* 0x0000000c00007c0c */ /* 0x000fc6000bf03070 */
[----:B------:R-:W-:Y:S01]  /*d6c0*/  MUFU.EX2 R60, R92 ;  /* 0x0000005c003c7308 */ /* 0x000fe20000000800 */
[----:B--2---:R-:W-:Y:S01]  /*d6d0*/  FMNMX.FTZ R2, R4, R7, !PT ;  /* 0x0000000704027209 */ /* 0x004fe20007810000 */
[----:B------:R-:W1:Y:S06]  /*d6e0*/  SHFL.BFLY PT, R9, R3, 0x1, 0x1f ;  /* 0x0c201f0003097f89 */ /* 0x000e6c00000e0000 */
[----:B------:R-:W2:Y:S01]  /*d6f0*/  MUFU.EX2 R65, R93 ;  /* 0x0000005d00417308 */ /* 0x000ea20000000800 */
[----:B------:R-:W4:Y:S07]  /*d700*/  SHFL.BFLY PT, R8, R2, 0x1, 0x1f ;  /* 0x0c201f0002087f89 */ /* 0x000f2e00000e0000 */
[----:B------:R-:W4:Y:S01]  /*d710*/  MUFU.EX2 R0, R176 ;  /* 0x000000b000007308 */ /* 0x000f220000000800 */
[----:B---3--:R-:W-:Y:S01]  /*d720*/  FADD.FTZ R4, R5, R12 ;  /* 0x0000000c05047221 */ /* 0x008fe20000010000 */
[----:B------:R-:W-:Y:S04]  /*d730*/  STL [R1+0x1e4], R234 ;  /* 0x0001e4ea01007387 */ /* 0x000fe80000100800 */
[----:B------:R4:W-:Y:S01]  /*d740*/  STL [R1+0x4], R55 ;  /* 0x0000043701007387 */ /* 0x0009e20000100800 */
[----:B--2---:R-:W-:-:S04]  /*d750*/  F2FP.BF16.F32.PACK_AB R7, R65, R60 ;  /* 0x0000003c4107723e */ /* 0x004fc800000010ff */
[C---:B------:R-:W-:Y:S01]  /*d760*/  PRMT R252, R7.reuse, 0x7610, R252 ;  /* 0x0000761007fc7816 */ /* 0x040fe200000000fc */
[----:B------:R-:W-:Y:S01]  /*d770*/  IMAD.MOV.U32 R131, RZ, RZ, R150 ;  /* 0x000000ffff837224 */ /* 0x000fe200078e0096 */
[----:B------:R-:W-:Y:S01]  /*d780*/  PRMT R251, R7, 0x7632, R251 ;  /* 0x0000763207fb7816 */ /* 0x000fe200000000fb */
[----:B------:R-:W-:Y:S02]  /*d790*/  IMAD.MOV.U32 R150, RZ, RZ, R188 ;  /* 0x000000ffff967224 */ /* 0x000fe400078e00bc */
[----:B------:R-:W-:Y:S01]  /*d7a0*/  @!P1 HFMA2.BF16_V2 R109, -RZ.H0_H0, RZ.H0_H0, -R252.H0_H0 ;  /* 0x200000ffff6d9231 */ /* 0x000fe200003409fc */
[----:B-1----:R-:W-:Y:S01]  /*d7b0*/  FMNMX.FTZ R188, R3, R9, !PT ;  /* 0x0000000903bc7209 */ /* 0x002fe20007810000 */
[----:B------:R1:W-:Y:S01]  /*d7c0*/  STL [R1], R181 ;  /* 0x000000b501007387 */ /* 0x0003e20000100800 */
[C---:B----4-:R-:W-:Y:S01]  /*d7d0*/  FADD.FTZ R55, R0.reuse, R4 ;  /* 0x0000000400377221 */ /* 0x050fe20000010000 */
[----:B------:R-:W-:-:S04]  /*d7e0*/  F2FP.BF16.F32.PACK_AB R0, R0, R5 ;  /* 0x000000050000723e */ /* 0x000fc800000010ff */
[C---:B------:R-:W-:Y:S02]  /*d7f0*/  PRMT R250, R0.reuse, 0x7610, R250 ;  /* 0x0000761000fa7816 */ /* 0x040fe400000000fa */
[----:B------:R-:W-:-:S03]  /*d800*/  PRMT R249, R0, 0x7632, R249 ;  /* 0x0000763200f97816 */ /* 0x000fc600000000f9 */
[----:B------:R-:W-:Y:S01]  /*d810*/  @!P6 HFMA2.BF16_V2 R108, -RZ.H0_H0, RZ.H0_H0, -R250.H0_H0 ;  /* 0x200000ffff6ce231 */ /* 0x000fe200003409fa */
[----:B------:R-:W-:Y:S02]  /*d820*/  FMNMX.FTZ R132, R2, R8, !PT ;  /* 0x0000000802847209 */ /* 0x000fe40007810000 */
[----:B-1----:R-:W-:Y:S02]  /*d830*/  PRMT R181, R252, 0x5410, R251 ;  /* 0x00005410fcb57816 */ /* 0x002fe400000000fb */
[----:B------:R-:W-:Y:S01]  /*d840*/  @!P1 PRMT R252, R109, 0x5410, RZ ;  /* 0x000054106dfc9816 */ /* 0x000fe200000000ff */
[----:B------:R-:W-:Y:S01]  /*d850*/  FMUL.FTZ R2, R188, UR41 ;  /* 0x00000029bc027c20 */ /* 0x000fe20008410000 */
[----:B------:R-:W-:Y:S02]  /*d860*/  PRMT R109, R250, 0x5410, R249 ;  /* 0x00005410fa6d7816 */ /* 0x000fe400000000f9 */
[----:B------:R-:W-:Y:S02]  /*d870*/  @!P6 PRMT R250, R108, 0x5410, RZ ;  /* 0x000054106cfae816 */ /* 0x000fe400000000ff */
[----:B------:R-:W-:Y:S01]  /*d880*/  FSETP.NEU.FTZ.AND P6, PT, R188, -INF , PT ;  /* 0xff800000bc00780b */ /* 0x000fe20003fdd000 */
[----:B------:R-:W-:-:S03]  /*d890*/  @!P2 HFMA2.BF16_V2 R110, -RZ.H0_H0, RZ.H0_H0, -R251.H0_H0 ;  /* 0x200000ffff6ea231 */ /* 0x000fc600003409fb */
[----:B------:R-:W-:Y:S01]  /*d8a0*/  FSEL R2, R2, RZ, P6 ;  /* 0x000000ff02027208 */ /* 0x000fe20003000000 */
[----:B------:R-:W-:Y:S01]  /*d8b0*/  @!P0 HFMA2.BF16_V2 R99, -RZ.H0_H0, RZ.H0_H0, -R249.H0_H0 ;  /* 0x200000ffff638231 */ /* 0x000fe200003409f9 */
[----:B------:R-:W-:-:S03]  /*d8c0*/  LOP3.LUT R0, R19, 0xff, RZ, 0xc0, !PT ;  /* 0x000000ff13007812 */ /* 0x000fc600078ec0ff */
[--C-:B------:R-:W-:Y:S01]  /*d8d0*/  FFMA.FTZ R77, R32, UR41, -R2.reuse ;  /* 0x00000029204d7c23 */ /* 0x100fe20008010802 */
[----:B------:R-:W-:Y:S01]  /*d8e0*/  FFMA.FTZ R79, R29, UR41, -R2 ;  /* 0x000000291d4f7c23 */ /* 0x000fe20008010802 */
[----:B------:R-:W-:Y:S01]  /*d8f0*/  MUFU.EX2 R32, R97 ;  /* 0x0000006100207308 */ /* 0x000fe20000000800 */
[----:B------:R-:W-:Y:S02]  /*d900*/  @!P2 PRMT R251, R110, 0x5410, RZ ;  /* 0x000054106efba816 */ /* 0x000fe400000000ff */
[----:B------:R-:W-:Y:S01]  /*d910*/  ISETP.LE.U32.AND P2, PT, R0, UR12, PT ;  /* 0x0000000c00007c0c */ /* 0x000fe2000bf43070 */
[----:B------:R-:W-:-:S04]  /*d920*/  FMUL.FTZ R0, R132, UR41 ;  /* 0x0000002984007c20 */ /* 0x000fc80008410000 */
[----:B------:R-:W1:Y:S01]  /*d930*/  MUFU.EX2 R29, R96 ;  /* 0x00000060001d7308 */ /* 0x000e620000000800 */
[----:B------:R-:W-:Y:S02]  /*d940*/  @!P0 PRMT R249, R99, 0x5410, RZ ;  /* 0x0000541063f98816 */ /* 0x000fe400000000ff */
[----:B------:R-:W-:Y:S01]  /*d950*/  FSETP.NEU.FTZ.AND P0, PT, R132, -INF , PT ;  /* 0xff8000008400780b */ /* 0x000fe20003f1d000 */
[----:B------:R-:W-:-:S03]  /*d960*/  FFMA.FTZ R7, R33, UR41, -R2 ;  /* 0x0000002921077c23 */ /* 0x000fc60008010802 */
[----:B------:R-:W-:Y:S01]  /*d970*/  FSEL R0, R0, RZ, P0 ;  /* 0x000000ff00007208 */ /* 0x000fe20000000000 */
[--C-:B------:R-:W-:Y:S01]  /*d980*/  FFMA.FTZ R33, R52, UR41, -R2.reuse ;  /* 0x0000002934217c23 */ /* 0x100fe20008010802 */
[--C-:B------:R-:W-:Y:S01]  /*d990*/  FFMA.FTZ R80, R27, UR41, -R2.reuse ;  /* 0x000000291b507c23 */ /* 0x100fe20008010802 */
[--C-:B------:R-:W-:Y:S01]  /*d9a0*/  FFMA.FTZ R81, R25, UR41, -R2.reuse ;  /* 0x0000002919517c23 */ /* 0x100fe20008010802 */
[----:B------:R-:W-:Y:S01]  /*d9b0*/  ISETP.LE.U32.AND P1, PT, R18, UR12, PT ;  /* 0x0000000c12007c0c */ /* 0x000fe2000bf23070 */
[--C-:B------:R-:W-:Y:S01]  /*d9c0*/  FFMA.FTZ R52, R35, UR41, -R2.reuse ;  /* 0x0000002923347c23 */ /* 0x100fe20008010802 */
[----:B------:R-:W-:Y:S01]  /*d9d0*/  FFMA.FTZ R78, R31, UR41, -R2 ;  /* 0x000000291f4e7c23 */ /* 0x000fe20008010802 */
[--C-:B------:R-:W-:Y:S01]  /*d9e0*/  FFMA.FTZ R25, R53, UR41, -R0.reuse ;  /* 0x0000002935197c23 */ /* 0x100fe20008010800 */
[----:B------:R-:W-:Y:S01]  /*d9f0*/  FFMA.FTZ R27, R49, UR41, -R0 ;  /* 0x00000029311b7c23 */ /* 0x000fe20008010800 */
[----:B------:R-:W-:Y:S01]  /*da00*/  FFMA.FTZ R93, R15, UR41, -R2 ;  /* 0x000000290f5d7c23 */ /* 0x000fe20008010802 */
        /* <DEDUP_REMOVED lines=21> */
[----:B-1----:R-:W-:Y:S01]  /*db60*/  F2FP.BF16.F32.PACK_AB R0, R32, R29 ;  /* 0x0000001d2000723e */ /* 0x002fe200000010ff */
[----:B------:R-:W-:Y:S01]  /*db70*/  UIADD3 UR6, UR19, 0x1, URZ ;  /* 0x0000000113067890 */ /* 0x000fe2000fffe03f */
[----:B------:R-:W-:-:S02]  /*db80*/  FADD.FTZ R2, R14, R82 ;  /* 0x000000520e027221 */ /* 0x000fc40000010000 */
[C---:B------:R-:W-:Y:S01]  /*db90*/  PRMT R248, R0.reuse, 0x7610, R248 ;  /* 0x0000761000f87816 */ /* 0x040fe200000000f8 */
[----:B------:R-:W-:Y:S01]  /*dba0*/  ULOP3.LUT UR6, UR6, UR27, URZ, 0x3c, !UPT ;  /* 0x0000001b06067292 */ /* 0x000fe2000f8e3c3f */
[----:B------:R-:W-:Y:S01]  /*dbb0*/  PRMT R247, R0, 0x7632, R247 ;  /* 0x0000763200f77816 */ /* 0x000fe200000000f7 */
[----:B------:R-:W-:-:S04]  /*dbc0*/  FADD.FTZ R0, R11, R2 ;  /* 0x000000020b007221 */ /* 0x000fc80000010000 */
[----:B------:R-:W-:Y:S01]  /*dbd0*/  FADD.FTZ R20, R10, R0 ;  /* 0x000000000a147221 */ /* 0x000fe20000010000 */
[----:B------:R-:W-:-:S05]  /*dbe0*/  LOP3.LUT R0, R59, UR6, RZ, 0x3c, !PT ;  /* 0x000000063b007c12 */ /* 0x000fca000f8e3cff */
[----:B------:R-:W-:-:S05]  /*dbf0*/  IMAD.WIDE.U32 R10, R0, -0x326172a9, RZ ;  /* 0xcd9e8d57000a7825 */ /* 0x000fca00078e00ff */
[----:B------:R-:W-:-:S05]  /*dc00*/  LOP3.LUT R2, R11, UR40, R38, 0x96, !PT ;  /* 0x000000280b027c12 */ /* 0x000fca000f8e9626 */
[----:B------:R-:W-:Y:S01]  /*dc10*/  IMAD.WIDE.U32 R2, R2, -0x2daee0ad, RZ ;  /* 0xd2511f5302027825 */ /* 0x000fe200078e00ff */
[----:B------:R-:W-:-:S04]  /*dc20*/  FSEL R4, R188, RZ, P6 ;  /* 0x000000ffbc047208 */ /* 0x000fc80003000000 */
[----:B------:R-:W-:Y:S01]  /*dc30*/  LOP3.LUT R0, R3, UR38, R154, 0x96, !PT ;  /* 0x0000002603007c12 */ /* 0x000fe2000f8e969a */
[----:B------:R-:W-:-:S04]  /*dc40*/  FADD.FTZ R6, R129, -R4 ;  /* 0x8000000481067221 */ /* 0x000fc80000010000 */
[----:B------:R-:W-:Y:S01]  /*dc50*/  IMAD.WIDE.U32 R4, R0, -0x326172a9, RZ ;  /* 0xcd9e8d5700047825 */ /* 0x000fe200078e00ff */
[----:B------:R-:W-:-:S04]  /*dc60*/  LOP3.LUT R0, R233, UR39, R10, 0x96, !PT ;  /* 0x00000027e9007c12 */ /* 0x000fc8000f8e960a */
[----:B------:R-:W-:Y:S01]  /*dc70*/  LOP3.LUT R3, R5, UR37, R232, 0x96, !PT ;  /* 0x0000002505037c12 */ /* 0x000fe2000f8e96e8 */
[----:B------:R-:W-:-:S05]  /*dc80*/  IMAD.WIDE.U32 R8, R0, -0x2daee0ad, RZ ;  /* 0xd2511f5300087825 */ /* 0x000fca00078e00ff */
[----:B------:R-:W-:Y:S01]  /*dc90*/  LOP3.LUT R0, R9, UR36, R2, 0x96, !PT ;  /* 0x0000002409007c12 */ /* 0x000fe2000f8e9602 */
[----:B------:R-:W-:-:S05]  /*dca0*/  IMAD.WIDE.U32 R2, R3, -0x2daee0ad, RZ ;  /* 0xd2511f5303027825 */ /* 0x000fca00078e00ff */
[----:B------:R-:W-:Y:S01]  /*dcb0*/  LOP3.LUT R3, R3, UR34, R8, 0x96, !PT ;  /* 0x0000002203037c12 */ /* 0x000fe2000f8e9608 */
[----:B------:R-:W-:-:S05]  /*dcc0*/  IMAD.WIDE.U32 R8, R0, -0x326172a9, RZ ;  /* 0xcd9e8d5700087825 */ /* 0x000fca00078e00ff */
[----:B------:R-:W-:-:S05]  /*dcd0*/  LOP3.LUT R0, R9, UR35, R4, 0x96, !PT ;  /* 0x0000002309007c12 */ /* 0x000fca000f8e9604 */
[----:B------:R-:W-:-:S05]  /*dce0*/  IMAD.WIDE.U32 R16, R0, -0x2daee0ad, RZ ;  /* 0xd2511f5300107825 */ /* 0x000fca00078e00ff */
[----:B------:R-:W-:Y:S01]  /*dcf0*/  LOP3.LUT R0, R17, UR17, R2, 0x96, !PT ;  /* 0x0000001111007c12 */ /* 0x000fe2000f8e9602 */
[----:B------:R-:W-:-:S04]  /*dd00*/  IMAD.WIDE.U32 R2, R3, -0x326172a9, RZ ;  /* 0xcd9e8d5703027825 */ /* 0x000fc800078e00ff */
[----:B------:R-:W-:Y:S01]  /*dd10*/  IMAD.WIDE.U32 R4, R0, -0x326172a9, RZ ;  /* 0xcd9e8d5700047825 */ /* 0x000fe200078e00ff */
[----:B------:R-:W-:-:S03]  /*dd20*/  LOP3.LUT R14, R3, UR25, R8, 0x96, !PT ;  /* 0x00000019030e7c12 */ /* 0x000fc6000f8e9608 */
[----:B------:R-:W-:Y:S01]  /*dd30*/  FMUL.FTZ R3, R6, UR41 ;  /* 0x0000002906037c20 */ /* 0x000fe20008410000 */
[----:B------:R-:W-:Y:S01]  /*dd40*/  MUFU.EX2 R9, R7 ;  /* 0x0000000700097308 */ /* 0x000fe20000000800 */
[----:B------:R-:W-:-:S07]  /*dd50*/  LOP3.LUT R0, R5, UR21, R2, 0x96, !PT ;  /* 0x0000001505007c12 */ /* 0x000fce000f8e9602 */
[----:B------:R1:W2:Y:S08]  /*dd60*/  MUFU.EX2 R2, R3 ;  /* 0x0000000300027308 */ /* 0x0002b00000000800 */
[----:B------:R2:W3:Y:S01]  /*dd70*/  MUFU.EX2 R8, R13 ;  /* 0x0000000d00087308 */ /* 0x0004e20000000800 */
[----:B------:R-:W-:Y:S01]  /*dd80*/  @!P2 HFMA2.BF16_V2 R98, -RZ.H0_H0, RZ.H0_H0, -R248.H0_H0 ;  /* 0x200000ffff62a231 */ /* 0x000fe200003409f8 */
[----:B-1----:R-:W-:-:S06]  /*dd90*/  LOP3.LUT R3, R0, 0xffff, RZ, 0xc0, !PT ;  /* 0x0000ffff00037812 */ /* 0x002fcc00078ec0ff */
[----:B------:R-:W1:Y:S01]  /*dda0*/  MUFU.EX2 R12, R177 ;  /* 0x000000b1000c7308 */ /* 0x000e620000000800 */
[----:B------:R-:W-:Y:S01]  /*ddb0*/  SHF.R.U32.HI R3, RZ, 0x8, R3 ;  /* 0x00000008ff037819 */ /* 0x000fe20000011603 */
[----:B--2---:R-:W-:-:S06]  /*ddc0*/  FFMA.FTZ R13, R237, R2, R9 ;  /* 0x00000002ed0d7223 */ /* 0x004fcc0000010009 */
[----:B------:R-:W2:Y:S01]  /*ddd0*/  MUFU.EX2 R7, R194 ;  /* 0x000000c200077308 */ /* 0x000ea20000000800 */
[----:B------:R-:W-:Y:S01]  /*dde0*/  LOP3.LUT R3, R3, 0xffff, RZ, 0xc0, !PT ;  /* 0x0000ffff03037812 */ /* 0x000fe200078ec0ff */
[C---:B---3--:R-:W-:Y:S01]  /*ddf0*/  FADD.FTZ R17, R8.reuse, R13 ;  /* 0x0000000d08117221 */ /* 0x048fe20000010000 */
[----:B------:R-:W-:Y:S02]  /*de00*/  F2FP.BF16.F32.PACK_AB R26, R8, R9 ;  /* 0x00000009081a723e */ /* 0x000fe400000010ff */
[----:B------:R-:W-:-:S03]  /*de10*/  LOP3.LUT R8, R0, 0xff, RZ, 0xc0, !PT ;  /* 0x000000ff00087812 */ /* 0x000fc600078ec0ff */
[----:B------:R-:W3:Y:S01]  /*de20*/  MUFU.EX2 R6, R212 ;  /* 0x000000d400067308 */ /* 0x000ee20000000800 */
[----:B------:R-:W-:Y:S01]  /*de30*/  PRMT R99, R248, 0x5410, R247 ;  /* 0x00005410f8637816 */ /* 0x000fe200000000f7 */
[----:B------:R-:W-:Y:S01]  /*de40*/  IMAD.MOV.U32 R233, RZ, RZ, R132 ;  /* 0x000000ffffe97224 */ /* 0x000fe200078e0084 */
[----:B------:R-:W-:Y:S02]  /*de50*/  @!P2 PRMT R248, R98, 0x5410, RZ ;  /* 0x0000541062f8a816 */ /* 0x000fe400000000ff */
[----:B------:R-:W-:Y:S02]  /*de60*/  ISETP.LE.U32.AND P2, PT, R3, UR12, PT ;  /* 0x0000000c03007c0c */ /* 0x000fe4000bf43070 */
[----:B------:R-:W-:Y:S01]  /*de70*/  ISETP.LE.U32.AND P6, PT, R8, UR12, PT ;  /* 0x0000000c08007c0c */ /* 0x000fe2000bfc3070 */
[----:B------:R-:W4:Y:S01]  /*de80*/  MUFU.EX2 R3, R213 ;  /* 0x000000d500037308 */ /* 0x000f220000000800 */
[----:B------:R-:W-:Y:S02]  /*de90*/  SHF.R.U32.HI R8, RZ, 0x18, R0 ;  /* 0x00000018ff087819 */ /* 0x000fe40000011600 */
[----:B------:R-:W-:-:S02]  /*dea0*/  FSEL R9, R233, RZ, P0 ;  /* 0x000000ffe9097208 */ /* 0x000fc40000000000 */
[----:B------:R-:W-:-:S03]  /*deb0*/  ISETP.LE.U32.AND P0, PT, R8, UR12, PT ;  /* 0x0000000c08007c0c */ /* 0x000fc6000bf03070 */
[----:B------:R-:W-:Y:S01]  /*dec0*/  MUFU.EX2 R23, R130 ;  /* 0x0000008200177308 */ /* 0x000fe20000000800 */
[----:B------:R-:W-:Y:S01]  /*ded0*/  SHF.R.U32.HI R0, RZ, 0x10, R0 ;  /* 0x00000010ff007819 */ /* 0x000fe20000011600 */
[----:B-1----:R-:W-:Y:S01]  /*dee0*/  FADD.FTZ R8, R12, R55 ;  /* 0x000000370c087221 */ /* 0x002fe20000010000 */
[----:B------:R-:W-:-:S05]  /*def0*/  @!P1 HFMA2.BF16_V2 R95, -RZ.H0_H0, RZ.H0_H0, -R247.H0_H0 ;  /* 0x200000ffff5f9231 */ /* 0x000fca00003409f7 */
[----:B------:R-:W1:Y:S01]  /*df00*/  MUFU.EX2 R24, R134 ;  /* 0x0000008600187308 */ /* 0x000e620000000800 */
[----:B------:R-:W-:Y:S01]  /*df10*/  LOP3.LUT R0, R0, 0xff, RZ, 0xc0, !PT ;  /* 0x000000ff00007812 */ /* 0x000fe200078ec0ff */
[----:B--2---:R-:W-:Y:S01]  /*df20*/  FADD.FTZ R8, R7, R8 ;  /* 0x0000000807087221 */ /* 0x004fe20000010000 */
[----:B------:R-:W-:Y:S02]  /*df30*/  @!P1 PRMT R247, R95, 0x5410, RZ ;  /* 0x000054105ff79816 */ /* 0x000fe400000000ff */
[----:B------:R-:W-:Y:S01]  /*df40*/  ISETP.LE.U32.AND P1, PT, R0, UR12, PT ;  /* 0x0000000c00007c0c */ /* 0x000fe2000bf23070 */
[----:B---3--:R-:W-:Y:S01]  /*df50*/  FADD.FTZ R0, R6, R8 ;  /* 0x0000000806007221 */ /* 0x008fe20000010000 */
[----:B------:R-:W-:Y:S02]  /*df60*/  F2FP.BF16.F32.PACK_AB R7, R7, R12 ;  /* 0x0000000c0707723e */ /* 0x000fe400000010ff */
[C---:B----4-:R-:W-:Y:S01]  /*df70*/  F2FP.BF16.F32.PACK_AB R8, R3.reuse, R6 ;  /* 0x000000060308723e */ /* 0x050fe200000010ff */
[----:B------:R-:W-:Y:S01]  /*df80*/  FADD.FTZ R12, R3, R0 ;  /* 0x00000000030c7221 */ /* 0x000fe20000010000 */
[----:B------:R-:W-:Y:S01]  /*df90*/  PRMT R246, R7, 0x7610, R246 ;  /* 0x0000761007f67816 */ /* 0x000fe200000000f6 */
[----:B------:R-:W-:Y:S01]  /*dfa0*/  FADD.FTZ R3, R128, -R9 ;  /* 0x8000000980037221 */ /* 0x000fe20000010000 */
[----:B-1----:R-:W-:-:S03]  /*dfb0*/  F2FP.BF16.F32.PACK_AB R0, R24, R23 ;  /* 0x000000171800723e */ /* 0x002fc600000010ff */
[----:B------:R-:W-:Y:S01]  /*dfc0*/  @!P6 HFMA2.BF16_V2 R112, -RZ.H0_H0, RZ.H0_H0, -R246.H0_H0 ;  /* 0x200000ffff70e231 */ /* 0x000fe200003409f6 */
[----:B------:R-:W-:Y:S02]  /*dfd0*/  PRMT R245, R7, 0x7632, R245 ;  /* 0x0000763207f57816 */ /* 0x000fe400000000f5 */
[C---:B------:R-:W-:Y:S02]  /*dfe0*/  PRMT R244, R0.reuse, 0x7632, R244 ;  /* 0x0000763200f47816 */ /* 0x040fe400000000f4 */
[----:B------:R-:W-:Y:S01]  /*dff0*/  PRMT R243, R0, 0x7610, R243 ;  /* 0x0000761000f37816 */ /* 0x000fe200000000f3 */
[----:B------:R-:W-:Y:S01]  /*e000*/  FMUL.FTZ R0, R3, UR41 ;  /* 0x0000002903007c20 */ /* 0x000fe20008410000 */
[----:B------:R-:W-:Y:S02]  /*e010*/  LOP3.LUT R3, R4, 0xff, RZ, 0xc0, !PT ;  /* 0x000000ff04037812 */ /* 0x000fe400078ec0ff */
[----:B------:R-:W-:Y:S02]  /*e020*/  PRMT R98, R246, 0x5410, R245 ;  /* 0x00005410f6627816 */ /* 0x000fe400000000f5 */
[----:B------:R-:W-:Y:S01]  /*e030*/  @!P6 PRMT R246, R112, 0x5410, RZ ;  /* 0x0000541070f6e816 */ /* 0x000fe200000000ff */
[----:B------:R-:W-:Y:S01]  /*e040*/  MUFU.EX2 R6, R15 ;  /* 0x0000000f00067308 */ /* 0x000fe20000000800 */
[----:B------:R-:W-:-:S07]  /*e050*/  ISETP.LE.U32.AND P6, PT, R3, UR12, PT ;  /* 0x0000000c03007c0c */ /* 0x000fce000bfc3070 */
[----:B------:R-:W1:Y:S08]  /*e060*/  MUFU.EX2 R0, R0 ;  /* 0x0000000000007308 */ /* 0x000e700000000800 */
[----:B------:R-:W2:Y:S01]  /*e070*/  MUFU.EX2 R3, R18 ;  /* 0x0000001200037308 */ /* 0x000ea20000000800 */
[--C-:B------:R-:W-:Y:S01]  /*e080*/  SHF.R.U32.HI R7, RZ, 0x10, R4.reuse ;  /* 0x00000010ff077819 */ /* 0x100fe20000011604 */
[----:B------:R-:W-:Y:S01]  /*e090*/  @!P0 HFMA2.BF16_V2 R113, -RZ.H0_H0, RZ.H0_H0, -R244.H0_H0 ;  /* 0x200000ffff718231 */ /* 0x000fe200003409f4 */
[----:B------:R-:W-:Y:S01]  /*e0a0*/  LOP3.LUT R9, R4, 0xffff, RZ, 0xc0, !PT ;  /* 0x0000ffff04097812 */ /* 0x000fe200078ec0ff */
[----:B------:R-:W-:Y:S01]  /*e0b0*/  @!P2 HFMA2.BF16_V2 R111, -RZ.H0_H0, RZ.H0_H0, -R245.H0_H0 ;  /* 0x200000ffff6fa231 */ /* 0x000fe200003409f5 */
[----:B------:R-:W-:-:S02]  /*e0c0*/  SHF.R.U32.HI R5, RZ, 0x18, R4 ;  /* 0x00000018ff057819 */ /* 0x000fc40000011604 */
[----:B------:R-:W-:Y:S02]  /*e0d0*/  LOP3.LUT R4, R7, 0xff, RZ, 0xc0, !PT ;  /* 0x000000ff07047812 */ /* 0x000fe400078ec0ff */
[----:B------:R-:W-:Y:S01]  /*e0e0*/  PRMT R97, R243, 0x5410, R244 ;  /* 0x00005410f3617816 */ /* 0x000fe200000000f4 */
[----:B------:R-:W3:Y:S01]  /*e0f0*/  MUFU.EX2 R7, R214 ;  /* 0x000000d600077308 */ /* 0x000ee20000000800 */
[----:B------:R-:W-:Y:S02]  /*e100*/  @!P0 PRMT R244, R113, 0x5410, RZ ;  /* 0x0000541071f48816 */ /* 0x000fe400000000ff */
[----:B------:R-:W-:Y:S02]  /*e110*/  @!P2 PRMT R245, R111, 0x5410, RZ ;  /* 0x000054106ff5a816 */ /* 0x000fe400000000ff */
[----:B------:R-:W-:Y:S01]  /*e120*/  ISETP.LE.U32.AND P0, PT, R4, UR12, PT ;  /* 0x0000000c04007c0c */ /* 0x000fe2000bf03070 */
[----:B-1----:R-:W-:Y:S01]  /*e130*/  FFMA.FTZ R4, R240, R0, R6 ;  /* 0x00000000f0047223 */ /* 0x002fe20000010006 */
[----:B------:R-:W-:-:S02]  /*e140*/  ISETP.LE.U32.AND P2, PT, R5, UR12, PT ;  /* 0x0000000c05007c0c */ /* 0x000fc4000bf43070 */
[----:B--2---:R-:W-:Y:S02]  /*e150*/  F2FP.BF16.F32.PACK_AB R21, R3, R6 ;  /* 0x000000060315723e */ /* 0x004fe400000010ff */
[----:B------:R-:W-:Y:S01]  /*e160*/  SHF.R.U32.HI R5, RZ, 0x8, R9 ;  /* 0x00000008ff057819 */ /* 0x000fe20000011609 */
[----:B------:R-:W1:Y:S01]  /*e170*/  MUFU.EX2 R6, R215 ;  /* 0x000000d700067308 */ /* 0x000e620000000800 */
[----:B------:R-:W-:Y:S02]  /*e180*/  @!P1 HFMA2.BF16_V2 R114, -RZ.H0_H0, RZ.H0_H0, -R243.H0_H0 ;  /* 0x200000ffff729231 */ /* 0x000fe400003409f3 */
[----:B------:R-:W-:Y:S01]  /*e190*/  LOP3.LUT R5, R5, 0xffff, RZ, 0xc0, !PT ;  /* 0x0000ffff05057812 */ /* 0x000fe200078ec0ff */
[----:B------:R-:W-:Y:S02]  /*e1a0*/  FADD.FTZ R13, R3, R4 ;  /* 0x00000004030d7221 */ /* 0x000fe40000010000 */
[----:B------:R-:W-:Y:S02]  /*e1b0*/  @!P1 PRMT R243, R114, 0x5410, RZ ;  /* 0x0000541072f39816 */ /* 0x000fe400000000ff */
[----:B------:R-:W-:Y:S01]  /*e1c0*/  ISETP.LE.U32.AND P1, PT, R5, UR12, PT ;  /* 0x0000000c05007c0c */ /* 0x000fe2000bf23070 */
[----:B------:R-:W-:Y:S01]  /*e1d0*/  IMAD.WIDE.U32 R4, R14, -0x2daee0ad, RZ ;  /* 0xd2511f530e047825 */ /* 0x000fe200078e00ff */
[C---:B------:R-:W-:Y:S01]  /*e1e0*/  PRMT R242, R8.reuse, 0x7610, R242 ;  /* 0x0000761008f27816 */ /* 0x040fe200000000f2 */
[----:B------:R-:W-:Y:S01]  /*e1f0*/  MUFU.EX2 R215, R140 ;  /* 0x0000008c00d77308 */ /* 0x000fe20000000800 */
[----:B------:R-:W-:Y:S01]  /*e200*/  PRMT R241, R8, 0x7632, R241 ;  /* 0x0000763208f17816 */ /* 0x000fe200000000f1 */
[----:B---3--:R-:W-:Y:S01]  /*e210*/  FADD.FTZ R8, R7, R12 ;  /* 0x0000000c07087221 */ /* 0x008fe20000010000 */
[----:B------:R-:W-:-:S05]  /*e220*/  LOP3.LUT R3, R5, UR33, R16, 0x96, !PT ;  /* 0x0000002105037c12 */ /* 0x000fca000f8e9610 */
[----:B------:R-:W2:Y:S01]  /*e230*/  MUFU.EX2 R232, R141 ;  /* 0x0000008d00e87308 */ /* 0x000ea20000000800 */
[----:B------:R-:W-:Y:S02]  /*e240*/  @!P6 HFMA2.BF16_V2 R124, -RZ.H0_H0, RZ.H0_H0, -R242.H0_H0 ;  /* 0x200000ffff7ce231 */ /* 0x000fe400003409f2 */
[C---:B-1----:R-:W-:Y:S01]  /*e250*/  FADD.FTZ R12, R6.reuse, R8 ;  /* 0x00000008060c7221 */ /* 0x042fe20000010000 */
[----:B------:R-:W-:Y:S02]  /*e260*/  F2FP.BF16.F32.PACK_AB R9, R6, R7 ;  /* 0x000000070609723e */ /* 0x000fe400000010ff */
[----:B------:R-:W-:Y:S01]  /*e270*/  LOP3.LUT R6, R3, 0xff, RZ, 0xc0, !PT ;  /* 0x000000ff03067812 */ /* 0x000fe200078ec0ff */
[----:B------:R-:W-:Y:S01]  /*e280*/  @!P1 HFMA2.BF16_V2 R115, -RZ.H0_H0, RZ.H0_H0, -R241.H0_H0 ;  /* 0x200000ffff739231 */ /* 0x000fe200003409f1 */
[----:B------:R-:W-:Y:S02]  /*e290*/  PRMT R96, R242, 0x5410, R241 ;  /* 0x00005410f2607816 */ /* 0x000fe400000000f1 */
[----:B------:R-:W-:-:S02]  /*e2a0*/  @!P6 PRMT R242, R124, 0x5410, RZ ;  /* 0x000054107cf2e816 */ /* 0x000fc400000000ff */
[----:B------:R-:W-:Y:S02]  /*e2b0*/  ISETP.LE.U32.AND P6, PT, R6, UR12, PT ;  /* 0x0000000c06007c0c */ /* 0x000fe4000bfc3070 */
[--C-:B------:R-:W-:Y:S02]  /*e2c0*/  SHF.R.U32.HI R6, RZ, 0x18, R3.reuse ;  /* 0x00000018ff067819 */ /* 0x100fe40000011603 */
[----:B------:R-:W-:Y:S02]  /*e2d0*/  @!P1 PRMT R241, R115, 0x5410, RZ ;  /* 0x0000541073f19816 */ /* 0x000fe400000000ff */
[----:B------:R-:W-:Y:S02]  /*e2e0*/  ISETP.LE.U32.AND P1, PT, R6, UR12, PT ;  /* 0x0000000c06007c0c */ /* 0x000fe4000bf23070 */
[----:B--2---:R-:W-:Y:S02]  /*e2f0*/  F2FP.BF16.F32.PACK_AB R6, R232, R215 ;  /* 0x000000d7e806723e */ /* 0x004fe400000010ff */
[----:B------:R-:W-:Y:S01]  /*e300*/  SHF.R.U32.HI R8, RZ, 0x10, R3 ;  /* 0x00000010ff087819 */ /* 0x000fe20000011603 */
[----:B------:R-:W1:Y:S01]  /*e310*/  MUFU.EX2 R7, R216 ;  /* 0x000000d800077308 */ /* 0x000e620000000800 */
[----:B------:R-:W-:-:S02]  /*e320*/  LOP3.LUT R3, R3, 0xffff, RZ, 0xc0, !PT ;  /* 0x0000ffff03037812 */ /* 0x000fc400078ec0ff */
[C---:B------:R-:W-:Y:S02]  /*e330*/  PRMT R239, R6.reuse, 0x7632, R239 ;  /* 0x0000763206ef7816 */ /* 0x040fe400000000ef */
[----:B------:R-:W-:Y:S02]  /*e340*/  PRMT R240, R6, 0x7610, R240 ;  /* 0x0000761006f07816 */ /* 0x000fe400000000f0 */
[----:B------:R-:W-:Y:S01]  /*e350*/  SHF.R.U32.HI R3, RZ, 0x8, R3 ;  /* 0x00000008ff037819 */ /* 0x000fe20000011603 */
[----:B------:R-:W2:Y:S01]  /*e360*/  MUFU.EX2 R6, R217 ;  /* 0x000000d900067308 */ /* 0x000ea20000000800 */
[----:B------:R-:W-:Y:S01]  /*e370*/  @!P2 HFMA2.BF16_V2 R127, -RZ.H0_H0, RZ.H0_H0, -R239.H0_H0 ;  /* 0x200000ffff7fa231 */ /* 0x000fe200003409ef */
[----:B------:R-:W-:Y:S02]  /*e380*/  PRMT R238, R9, 0x7610, R238 ;  /* 0x0000761009ee7816 */ /* 0x000fe400000000ee */
[----:B------:R-:W-:Y:S02]  /*e390*/  LOP3.LUT R3, R3, 0xffff, RZ, 0xc0, !PT ;  /* 0x0000ffff03037812 */ /* 0x000fe400078ec0ff */
[----:B------:R-:W-:Y:S01]  /*e3a0*/  PRMT R55, R240, 0x5410, R239 ;  /* 0x00005410f0377816 */ /* 0x000fe200000000ef */
[----:B------:R-:W-:Y:S01]  /*e3b0*/  @!P6 HFMA2.BF16_V2 R126, -RZ.H0_H0, RZ.H0_H0, -R238.H0_H0 ;  /* 0x200000ffff7ee231 */ /* 0x000fe200003409ee */
[----:B------:R-:W-:-:S02]  /*e3c0*/  @!P2 PRMT R239, R127, 0x5410, RZ ;  /* 0x000054107fefa816 */ /* 0x000fc400000000ff */
[----:B------:R-:W-:Y:S02]  /*e3d0*/  PRMT R237, R9, 0x7632, R237 ;  /* 0x0000763209ed7816 */ /* 0x000fe400000000ed */
[----:B------:R-:W-:Y:S02]  /*e3e0*/  ISETP.LE.U32.AND P2, PT, R3, UR12, PT ;  /* 0x0000000c03007c0c */ /* 0x000fe4000bf43070 */
[----:B------:R-:W-:Y:S02]  /*e3f0*/  LOP3.LUT R3, R4, 0xff, RZ, 0xc0, !PT ;  /* 0x000000ff04037812 */ /* 0x000fe400078ec0ff */
[----:B------:R-:W-:Y:S02]  /*e400*/  PRMT R95, R238, 0x5410, R237 ;  /* 0x00005410ee5f7816 */ /* 0x000fe400000000ed */
[----:B------:R-:W-:Y:S02]  /*e410*/  @!P6 PRMT R238, R126, 0x5410, RZ ;  /* 0x000054107eeee816 */ /* 0x000fe400000000ff */
[----:B------:R-:W-:Y:S01]  /*e420*/  ISETP.LE.U32.AND P6, PT, R3, UR12, PT ;  /* 0x0000000c03007c0c */ /* 0x000fe2000bfc3070 */
[----:B-1----:R-:W-:Y:S01]  /*e430*/  FADD.FTZ R3, R7, R12 ;  /* 0x0000000c07037221 */ /* 0x002fe20000010000 */
[----:B------:R-:W-:Y:S01]  /*e440*/  STL [R1+0x1e8], R252 ;  /* 0x0001e8fc01007387 */ /* 0x000fe20000100800 */
[----:B------:R-:W-:-:S02]  /*e450*/  @!P0 HFMA2.BF16_V2 R125, -RZ.H0_H0, RZ.H0_H0, -R240.H0_H0 ;  /* 0x200000ffff7d8231 */ /* 0x000fc400003409f0 */
[----:B--2---:R-:W-:Y:S01]  /*e460*/  FADD.FTZ R3, R6, R3 ;  /* 0x0000000306037221 */ /* 0x004fe20000010000 */
[----:B------:R1:W-:Y:S01]  /*e470*/  STL [R1+0x1ec], R251 ;  /* 0x0001ecfb01007387 */ /* 0x0003e20000100800 */
[----:B------:R-:W-:-:S03]  /*e480*/  IMAD.MOV.U32 R115, RZ, RZ, R174 ;  /* 0x000000ffff737224 */ /* 0x000fc600078e00ae */
[----:B------:R-:W-:Y:S01]  /*e490*/  STL [R1+0x50], R188 ;  /* 0x000050bc01007387 */ /* 0x000fe20000100800 */
[----:B------:R-:W-:-:S03]  /*e4a0*/  IMAD.MOV.U32 R217, RZ, RZ, R178 ;  /* 0x000000ffffd97224 */ /* 0x000fc600078e00b2 */
[----:B------:R2:W-:Y:S01]  /*e4b0*/  STL [R1+0x30], R132 ;  /* 0x0000308401007387 */ /* 0x0005e20000100800 */
[----:B------:R-:W-:Y:S01]  /*e4c0*/  IMAD.MOV.U32 R114, RZ, RZ, R179 ;  /* 0x000000ffff727224 */ /* 0x000fe200078e00b3 */
[----:B------:R-:W-:Y:S01]  /*e4d0*/  @!P0 PRMT R240, R125, 0x5410, RZ ;  /* 0x000054107df08816 */ /* 0x000fe200000000ff */
[----:B------:R-:W-:Y:S01]  /*e4e0*/  IMAD.MOV.U32 R178, RZ, RZ, R47 ;  /* 0x000000ffffb27224 */ /* 0x000fe200078e002f */
[----:B------:R3:W-:Y:S01]  /*e4f0*/  STL [R1+0x6c], R3 ;  /* 0x00006c0301007387 */ /* 0x0007e20000100800 */
[----:B------:R-:W-:Y:S02]  /*e500*/  IMAD.MOV.U32 R174, RZ, RZ, R46 ;  /* 0x000000ffffae7224 */ /* 0x000fe400078e002e */
[----:B------:R-:W-:Y:S01]  /*e510*/  IMAD.MOV.U32 R179, RZ, RZ, R45 ;  /* 0x000000ffffb37224 */ /* 0x000fe200078e002d */
[----:B------:R-:W4:Y:S01]  /*e520*/  LDL.LU.64 R46, [R1+0xd0] ;  /* 0x0000d000012e7983 */ /* 0x000f220000300a00 */
[----:B------:R-:W-:Y:S01]  /*e530*/  IMAD.MOV.U32 R125, RZ, RZ, R36 ;  /* 0x000000ffff7d7224 */ /* 0x000fe200078e0024 */
[----:B-1----:R1:W-:Y:S01]  /*e540*/  MUFU.EX2 R251, R145 ;  /* 0x0000009100fb7308 */ /* 0x0023e20000000800 */
[----:B--2---:R-:W-:-:S02]  /*e550*/  IMAD.MOV.U32 R132, RZ, RZ, R131 ;  /* 0x000000ffff847224 */ /* 0x004fc400078e0083 */
[----:B------:R-:W-:-:S05]  /*e560*/  IMAD.MOV.U32 R131, RZ, RZ, R192 ;  /* 0x000000ffff837224 */ /* 0x000fca00078e00c0 */
[----:B------:R2:W3:Y:S01]  /*e570*/  MUFU.EX2 R192, R144 ;  /* 0x0000009000c07308 */ /* 0x0004e20000000800 */
[----:B-1----:R-:W-:Y:S02]  /*e580*/  IMAD.MOV.U32 R145, RZ, RZ, R37 ;  /* 0x000000ffff917224 */ /* 0x002fe400078e0025 */
[----:B--2---:R-:W-:Y:S02]  /*e590*/  IMAD.MOV.U32 R144, RZ, RZ, R44 ;  /* 0x000000ffff907224 */ /* 0x004fe400078e002c */
[----:B------:R-:W2:Y:S04]  /*e5a0*/  LDL.LU.64 R44, [R1+0x90] ;  /* 0x00009000012c7983 */ /* 0x000ea80000300a00 */
[----:B------:R-:W4:Y:S01]  /*e5b0*/  LDL.LU.64 R36, [R1+0xc8] ;  /* 0x0000c80001247983 */ /* 0x000f220000300a00 */
[----:B------:R-:W-:-:S02]  /*e5c0*/  LOP3.LUT R8, R8, 0xff, RZ, 0xc0, !PT ;  /* 0x000000ff08087812 */ /* 0x000fc400078ec0ff */
[----:B------:R-:W-:Y:S02]  /*e5d0*/  LOP3.LUT R5, R4, 0xffff, RZ, 0xc0, !PT ;  /* 0x0000ffff04057812 */ /* 0x000fe400078ec0ff */
[----:B------:R-:W-:Y:S02]  /*e5e0*/  ISETP.LE.U32.AND P0, PT, R8, UR12, PT ;  /* 0x0000000c08007c0c */ /* 0x000fe4000bf03070 */
[--C-:B------:R-:W-:Y:S02]  /*e5f0*/  SHF.R.U32.HI R12, RZ, 0x10, R4.reuse ;  /* 0x00000010ff0c7819 */ /* 0x100fe40000011604 */
[----:B------:R-:W-:Y:S02]  /*e600*/  SHF.R.U32.HI R8, RZ, 0x18, R4 ;  /* 0x00000018ff087819 */ /* 0x000fe40000011604 */
[----:B------:R-:W-:Y:S01]  /*e610*/  F2FP.BF16.F32.PACK_AB R9, R6, R7 ;  /* 0x000000070609723e */ /* 0x000fe200000010ff */
[----:B------:R-:W1:Y:S01]  /*e620*/  MUFU.EX2 R4, R33 ;  /* 0x0000002100047308 */ /* 0x000e620000000800 */
[----:B---3--:R-:W-:-:S02]  /*e630*/  F2FP.BF16.F32.PACK_AB R6, R192, R251 ;  /* 0x000000fbc006723e */ /* 0x008fc400000010ff */
[----:B------:R-:W-:Y:S01]  /*e640*/  SHF.R.U32.HI R5, RZ, 0x8, R5 ;  /* 0x00000008ff057819 */ /* 0x000fe20000011605 */
[----:B------:R-:W-:Y:S01]  /*e650*/  @!P2 HFMA2.BF16_V2 R128, -RZ.H0_H0, RZ.H0_H0, -R237.H0_H0 ;  /* 0x200000ffff80a231 */ /* 0x000fe200003409ed */
[----:B------:R-:W-:-:S03]  /*e660*/  PRMT R236, R6, 0x7610, R236 ;  /* 0x0000761006ec7816 */ /* 0x000fc600000000ec */
[----:B------:R-:W3:Y:S01]  /*e670*/  MUFU.EX2 R3, R50 ;  /* 0x0000003200037308 */ /* 0x000ee20000000800 */
[----:B------:R-:W-:Y:S01]  /*e680*/  PRMT R235, R6, 0x7632, R235 ;  /* 0x0000763206eb7816 */ /* 0x000fe200000000eb */
[----:B------:R-:W-:Y:S01]  /*e690*/  IMAD.MOV.U32 R133, RZ, RZ, R57 ;  /* 0x000000ffff857224 */ /* 0x000fe200078e0039 */
[----:B------:R-:W-:Y:S01]  /*e6a0*/  LOP3.LUT R5, R5, 0xffff, RZ, 0xc0, !PT ;  /* 0x0000ffff05057812 */ /* 0x000fe200078ec0ff */
[----:B------:R-:W-:Y:S01]  /*e6b0*/  @!P0 HFMA2.BF16_V2 R135, -RZ.H0_H0, RZ.H0_H0, -R236.H0_H0 ;  /* 0x200000ffff878231 */ /* 0x000fe200003409ec */
[----:B------:R-:W-:Y:S01]  /*e6c0*/  @!P2 PRMT R237, R128, 0x5410, RZ ;  /* 0x0000541080eda816 */ /* 0x000fe200000000ff */
[----:B------:R-:W-:Y:S02]  /*e6d0*/  @!P1 HFMA2.BF16_V2 R129, -RZ.H0_H0, RZ.H0_H0, -R235.H0_H0 ;  /* 0x200000ffff819231 */ /* 0x000fe400003409eb */
[----:B------:R-:W-:Y:S01]  /*e6e0*/  MUFU.EX2 R252, R149 ;  /* 0x0000009500fc7308 */ /* 0x000fe20000000800 */
[----:B------:R-:W-:Y:S02]  /*e6f0*/  ISETP.LE.U32.AND P2, PT, R5, UR12, PT ;  /* 0x0000000c05007c0c */ /* 0x000fe4000bf43070 */
[----:B------:R-:W-:-:S05]  /*e700*/  LOP3.LUT R5, R12, 0xff, RZ, 0xc0, !PT ;  /* 0x000000ff0c057812 */ /* 0x000fca00078ec0ff */
[----:B------:R-:W3:Y:S01]  /*e710*/  MUFU.EX2 R57, R148 ;  /* 0x0000009400397308 */ /* 0x000ee20000000800 */
[----:B------:R-:W-:Y:S02]  /*e720*/  PRMT R82, R236, 0x5410, R235 ;  /* 0x00005410ec527816 */ /* 0x000fe400000000eb */
[----:B------:R-:W-:-:S05]  /*e730*/  @!P0 PRMT R236, R135, 0x5410, RZ ;  /* 0x0000541087ec8816 */ /* 0x000fca00000000ff */
[----:B------:R-:W3:Y:S01]  /*e740*/  MUFU.EX2 R7, R25 ;  /* 0x0000001900077308 */ /* 0x000ee20000000800 */
[----:B------:R-:W-:Y:S01]  /*e750*/  ISETP.LE.U32.AND P0, PT, R8, UR12, PT ;  /* 0x0000000c08007c0c */ /* 0x000fe2000bf03070 */
[----:B-1----:R-:W-:Y:S01]  /*e760*/  FADD.FTZ R8, R4, R17 ;  /* 0x0000001104087221 */ /* 0x002fe20000010000 */
[----:B------:R-:W-:Y:S02]  /*e770*/  @!P1 PRMT R235, R129, 0x5410, RZ ;  /* 0x0000541081eb9816 */ /* 0x000fe400000000ff */
[----:B------:R-:W-:-:S03]  /*e780*/  ISETP.LE.U32.AND P1, PT, R5, UR12, PT ;  /* 0x0000000c05007c0c */ /* 0x000fc6000bf23070 */
[----:B------:R-:W1:Y:S01]  /*e790*/  MUFU.EX2 R6, R19 ;  /* 0x0000001300067308 */ /* 0x000e620000000800 */
[C---:B---3--:R-:W-:Y:S01]  /*e7a0*/  FADD.FTZ R16, R3.reuse, R8 ;  /* 0x0000000803107221 */ /* 0x048fe20000010000 */
[----:B------:R-:W-:-:S06]  /*e7b0*/  F2FP.BF16.F32.PACK_AB R18, R3, R4 ;  /* 0x000000040312723e */ /* 0x000fcc00000010ff */
[----:B------:R-:W3:Y:S01]  /*e7c0*/  MUFU.EX2 R5, R27 ;  /* 0x0000001b00057308 */ /* 0x000ee20000000800 */
[C---:B------:R-:W-:Y:S02]  /*e7d0*/  PRMT R231, R9.reuse, 0x7610, R231 ;  /* 0x0000761009e77816 */ /* 0x040fe400000000e7 */
[----:B------:R-:W-:-:S05]  /*e7e0*/  PRMT R230, R9, 0x7632, R230 ;  /* 0x0000763209e67816 */ /* 0x000fca00000000e6 */
[----:B------:R-:W3:Y:S01]  /*e7f0*/  MUFU.EX2 R3, R31 ;  /* 0x0000001f00037308 */ /* 0x000ee20000000800 */
[----:B------:R-:W-:Y:S01]  /*e800*/  F2FP.BF16.F32.PACK_AB R4, R57, R252 ;  /* 0x000000fc3904723e */ /* 0x000fe200000010ff */
[----:B------:R-:W-:Y:S01]  /*e810*/  FADD.FTZ R8, R7, R13 ;  /* 0x0000000d07087221 */ /* 0x000fe20000010000 */
[----:B------:R-:W-:Y:S02]  /*e820*/  @!P6 HFMA2.BF16_V2 R137, -RZ.H0_H0, RZ.H0_H0, -R231.H0_H0 ;  /* 0x200000ffff89e231 */ /* 0x000fe400003409e7 */
[----:B------:R-:W-:Y:S01]  /*e830*/  @!P2 HFMA2.BF16_V2 R136, -RZ.H0_H0, RZ.H0_H0, -R230.H0_H0 ;  /* 0x200000ffff88a231 */ /* 0x000fe200003409e6 */
[C---:B------:R-:W-:Y:S02]  /*e840*/  PRMT R229, R4.reuse, 0x7610, R229 ;  /* 0x0000761004e57816 */ /* 0x040fe400000000e5 */
[----:B------:R-:W-:Y:S01]  /*e850*/  PRMT R228, R4, 0x7632, R228 ;  /* 0x0000763204e47816 */ /* 0x000fe200000000e4 */
[----:B-1----:R-:W-:Y:S01]  /*e860*/  FADD.FTZ R4, R6, R8 ;  /* 0x0000000806047221 */ /* 0x002fe20000010000 */
[----:B------:R-:W-:Y:S01]  /*e870*/  PRMT R50, R231, 0x5410, R230 ;  /* 0x00005410e7327816 */ /* 0x000fe200000000e6 */
[----:B------:R-:W-:Y:S01]  /*e880*/  IMAD.MOV.U32 R40, RZ, RZ, R132 ;  /* 0x000000ffff287224 */ /* 0x000fe200078e0084 */
[----:B------:R-:W-:Y:S01]  /*e890*/  MOV R112, R133 ;  /* 0x0000008500707202 */ /* 0x000fe20000000f00 */
[----:B------:R-:W-:Y:S01]  /*e8a0*/  IMAD.MOV.U32 R111, RZ, RZ, R153 ;  /* 0x000000ffff6f7224 */ /* 0x000fe200078e0099 */
[----:B------:R-:W-:Y:S01]  /*e8b0*/  @!P6 PRMT R231, R137, 0x5410, RZ ;  /* 0x0000541089e7e816 */ /* 0x000fe200000000ff */
[----:B------:R-:W-:Y:S01]  /*e8c0*/  IMAD.MOV.U32 R124, RZ, RZ, R152 ;  /* 0x000000ffff7c7224 */ /* 0x000fe200078e0098 */
[----:B------:R-:W-:Y:S01]  /*e8d0*/  @!P2 PRMT R230, R136, 0x5410, RZ ;  /* 0x0000541088e6a816 */ /* 0x000fe200000000ff */
        /* <DEDUP_REMOVED lines=24> */
[----:B---3--:R-:W-:Y:S01]  /*ea60*/  FADD.FTZ R4, R5, R4 ;  /* 0x0000000405047221 */ /* 0x008fe20000010000 */
[----:B------:R-:W-:Y:S01]  /*ea70*/  @!P1 HFMA2.BF16_V2 R139, -RZ.H0_H0, RZ.H0_H0, -R229.H0_H0 ;  /* 0x200000ffff8b9231 */ /* 0x000fe200003409e5 */
[----:B------:R-:W-:Y:S01]  /*ea80*/  F2FP.BF16.F32.PACK_AB R19, R3, R5 ;  /* 0x000000050313723e */ /* 0x000fe200000010ff */
[----:B------:R-:W-:-:S02]  /*ea90*/  @!P0 HFMA2.BF16_V2 R138, -RZ.H0_H0, RZ.H0_H0, -R228.H0_H0 ;  /* 0x200000ffff8a8231 */ /* 0x000fc400003409e4 */
[----:B------:R-:W-:Y:S01]  /*eaa0*/  FADD.FTZ R22, R3, R4 ;  /* 0x0000000403167221 */ /* 0x000fe20000010000 */
[----:B------:R-:W-:Y:S01]  /*eab0*/  IMAD.MOV.U32 R126, RZ, RZ, R146 ;  /* 0x000000ffff7e7224 */ /* 0x000fe200078e0092 */
[----:B------:R-:W-:Y:S01]  /*eac0*/  PRMT R33, R229, 0x5410, R228 ;  /* 0x00005410e5217816 */ /* 0x000fe200000000e4 */
[----:B------:R-:W-:Y:S01]  /*ead0*/  IMAD.MOV.U32 R113, RZ, RZ, R131 ;  /* 0x000000ffff717224 */ /* 0x000fe200078e0083 */
[----:B------:R-:W-:Y:S01]  /*eae0*/  MOV R213, R155 ;  /* 0x0000009b00d57202 */ /* 0x000fe20000000f00 */
[----:B------:R-:W-:Y:S01]  /*eaf0*/  IMAD.MOV.U32 R214, RZ, RZ, R151 ;  /* 0x000000ffffd67224 */ /* 0x000fe200078e0097 */
[----:B------:R-:W-:Y:S01]  /*eb00*/  @!P1 PRMT R229, R139, 0x5410, RZ ;  /* 0x000054108be59816 */ /* 0x000fe200000000ff */
[----:B------:R-:W-:Y:S01]  /*eb10*/  IMAD.MOV.U32 R25, RZ, RZ, R150 ;  /* 0x000000ffff197224 */ /* 0x000fe200078e0096 */
[----:B------:R-:W-:Y:S01]  /*eb20*/  @!P0 PRMT R228, R138, 0x5410, RZ ;  /* 0x000054108ae48816 */ /* 0x000fe200000000ff */
[----:B------:R-:W-:Y:S02]  /*eb30*/  IMAD.MOV.U32 R27, RZ, RZ, R175 ;  /* 0x000000ffff1b7224 */ /* 0x000fe400078e00af */
[----:B------:R-:W-:Y:S01]  /*eb40*/  FMUL.FTZ R170, R170, R0 ;  /* 0x00000000aaaa7220 */ /* 0x000fe20000410000 */
[----:B------:R-:W-:-:S02]  /*eb50*/  IMAD.MOV.U32 R212, RZ, RZ, R154 ;  /* 0x000000ffffd47224 */ /* 0x000fc400078e009a */
[-C--:B------:R-:W-:Y:S01]  /*eb60*/  FMUL.FTZ R171, R171, R0.reuse ;  /* 0x00000000abab7220 */ /* 0x080fe20000410000 */
[----:B------:R-:W-:Y:S02]  /*eb70*/  IMAD.MOV.U32 R234, RZ, RZ, R174 ;  /* 0x000000ffffea7224 */ /* 0x000fe400078e00ae */
[-C--:B------:R-:W-:Y:S01]  /*eb80*/  FMUL.FTZ R166, R166, R0.reuse ;  /* 0x00000000a6a67220 */ /* 0x080fe20000410000 */
[----:B------:R-:W-:Y:S02]  /*eb90*/  IMAD.MOV.U32 R146, RZ, RZ, R179 ;  /* 0x000000ffff927224 */ /* 0x000fe400078e00b3 */
[-C--:B------:R-:W-:Y:S01]  /*eba0*/  FMUL.FTZ R167, R167, R0.reuse ;  /* 0x00000000a7a77220 */ /* 0x080fe20000410000 */
[----:B------:R-:W-:Y:S02]  /*ebb0*/  IMAD.MOV.U32 R108, RZ, RZ, R143 ;  /* 0x000000ffff6c7224 */ /* 0x000fe400078e008f */
[----:B------:R-:W-:Y:S01]  /*ebc0*/  FMUL.FTZ R162, R162, R0 ;  /* 0x00000000a2a27220 */ /* 0x000fe20000410000 */
[----:B------:R-:W-:-:S02]  /*ebd0*/  IMAD.MOV.U32 R110, RZ, RZ, R142 ;  /* 0x000000ffff6e7224 */ /* 0x000fc400078e008e */
[-C--:B------:R-:W-:Y:S01]  /*ebe0*/  FMUL.FTZ R163, R163, R0.reuse ;  /* 0x00000000a3a37220 */ /* 0x080fe20000410000 */
[----:B------:R-:W-:Y:S02]  /*ebf0*/  IMAD.MOV.U32 R127, RZ, RZ, R178 ;  /* 0x000000ffff7f7224 */ /* 0x000fe400078e00b2 */
        /* <DEDUP_REMOVED lines=18> */
[----:B------:R-:W-:-:S02]  /*ed20*/  F2FP.BF16.F32.PACK_AB R13, R6, R7 ;  /* 0x00000007060d723e */ /* 0x000fc400000010ff */
[----:B------:R-:W-:Y:S01]  /*ed30*/  PRMT R15, R26, 0x7610, R15 ;  /* 0x000076101a0f7816 */ /* 0x000fe2000000000f */
[--C-:B------:R-:W-:Y:S01]  /*ed40*/  FADD.FTZ R12, R60, R20.reuse ;  /* 0x000000143c0c7221 */ /* 0x100fe20000010000 */
[C---:B------:R-:W-:Y:S02]  /*ed50*/  PRMT R20, R21.reuse, 0x7632, R20 ;  /* 0x0000763215147816 */ /* 0x040fe40000000014 */
[----:B------:R-:W-:Y:S02]  /*ed60*/  PRMT R14, R26, 0x7632, R14 ;  /* 0x000076321a0e7816 */ /* 0x000fe4000000000e */
[----:B------:R-:W-:Y:S02]  /*ed70*/  PRMT R17, R21, 0x7610, R17 ;  /* 0x0000761015117816 */ /* 0x000fe40000000011 */
[----:B------:R-:W-:Y:S02]  /*ed80*/  PRMT R31, R15, 0x5410, R14 ;  /* 0x000054100f1f7816 */ /* 0x000fe4000000000e */
[----:B------:R-:W-:-:S02]  /*ed90*/  PRMT R223, R18, 0x7610, R223 ;  /* 0x0000761012df7816 */ /* 0x000fc400000000df */
[----:B------:R-:W-:Y:S02]  /*eda0*/  PRMT R221, R18, 0x7632, R221 ;  /* 0x0000763212dd7816 */ /* 0x000fe400000000dd */
[----:B------:R-:W-:Y:S02]  /*edb0*/  PRMT R222, R13, 0x7610, R222 ;  /* 0x000076100dde7816 */ /* 0x000fe400000000de */
[----:B----4-:R-:W-:-:S05]  /*edc0*/  LOP3.LUT R2, R225, UR40, R36, 0x96, !PT ;  /* 0x00000028e1027c12 */ /* 0x010fca000f8e9624 */
[----:B------:R-:W-:-:S05]  /*edd0*/  IMAD.WIDE.U32 R2, R2, -0x2daee0ad, RZ ;  /* 0xd2511f5302027825 */ /* 0x000fca00078e00ff */
[----:B------:R-:W-:Y:S02]  /*ede0*/  LOP3.LUT R0, R3, UR38, R46, 0x96, !PT ;  /* 0x0000002603007c12 */ /* 0x000fe4000f8e962e */
[----:B--2---:R-:W-:-:S05]  /*edf0*/  LOP3.LUT R3, R45, UR39, R224, 0x96, !PT ;  /* 0x000000272d037c12 */ /* 0x004fca000f8e96e0 */
[----:B------:R-:W-:-:S04]  /*ee00*/  IMAD.WIDE.U32 R4, R3, -0x2daee0ad, RZ ;  /* 0xd2511f5303047825 */ /* 0x000fc800078e00ff */
[----:B------:R-:W-:Y:S01]  /*ee10*/  IMAD.WIDE.U32 R8, R0, -0x326172a9, RZ ;  /* 0xcd9e8d5700087825 */ /* 0x000fe200078e00ff */
[----:B------:R-:W-:-:S05]  /*ee20*/  LOP3.LUT R0, R5, UR36, R2, 0x96, !PT ;  /* 0x0000002405007c12 */ /* 0x000fca000f8e9602 */
        /* <DEDUP_REMOVED lines=12> */
[----:B------:R-:W-:-:S04]  /*eef0*/  LOP3.LUT R4, R0, 0xffff, RZ, 0xc0, !PT ;  /* 0x0000ffff00047812 */ /* 0x000fc800078ec0ff */
[----:B------:R-:W-:-:S04]  /*ef00*/  SHF.R.U32.HI R4, RZ, 0x8, R4 ;  /* 0x00000008ff047819 */ /* 0x000fc80000011604 */
[----:B------:R-:W-:-:S04]  /*ef10*/  LOP3.LUT R4, R4, 0xffff, RZ, 0xc0, !PT ;  /* 0x0000ffff04047812 */ /* 0x000fc800078ec0ff */
[----:B------:R-:W-:Y:S02]  /*ef20*/  ISETP.LE.U32.AND P2, PT, R4, UR12, PT ;  /* 0x0000000c04007c0c */ /* 0x000fe4000bf43070 */
[----:B------:R-:W1:Y:S01]  /*ef30*/  MUFU.EX2 R4, R48 ;  /* 0x0000003000047308 */ /* 0x000e620000000800 */
[----:B------:R-:W-:Y:S02]  /*ef40*/  LOP3.LUT R9, R5, UR25, R6, 0x96, !PT ;  /* 0x0000001905097c12 */ /* 0x000fe4000f8e9606 */
[--C-:B------:R-:W-:Y:S02]  /*ef50*/  SHF.R.U32.HI R5, RZ, 0x10, R0.reuse ;  /* 0x00000010ff057819 */ /* 0x100fe40000011600 */
[----:B------:R-:W-:-:S03]  /*ef60*/  SHF.R.U32.HI R6, RZ, 0x18, R0 ;  /* 0x00000018ff067819 */ /* 0x000fc60000011600 */
[----:B------:R-:W2:Y:S01]  /*ef70*/  MUFU.EX2 R0, R42 ;  /* 0x0000002a00007308 */ /* 0x000ea20000000800 */
[----:B------:R-:W-:Y:S02]  /*ef80*/  ISETP.LE.U32.AND P0, PT, R6, UR12, PT ;  /* 0x0000000c06007c0c */ /* 0x000fe4000bf03070 */
[----:B------:R-:W-:-:S04]  /*ef90*/  LOP3.LUT R5, R5, 0xff, RZ, 0xc0, !PT ;  /* 0x000000ff05057812 */ /* 0x000fc800078ec0ff */
[----:B------:R-:W-:Y:S01]  /*efa0*/  ISETP.LE.U32.AND P1, PT, R5, UR12, PT ;  /* 0x0000000c05007c0c */ /* 0x000fe2000bf23070 */
[----:B-1----:R-:W-:Y:S01]  /*efb0*/  FADD.FTZ R5, R4, R16 ;  /* 0x0000001004057221 */ /* 0x002fe20000010000 */
[----:B------:R-:W-:Y:S02]  /*efc0*/  @!P6 HFMA2.BF16_V2 R71, -RZ.H0_H0, RZ.H0_H0, -R15.H0_H0 ;  /* 0x200000ffff47e231 */ /* 0x000fe4000034090f */
[----:B------:R-:W-:Y:S02]  /*efd0*/  IMAD.MOV.U32 R48, RZ, RZ, R27 ;  /* 0x000000ffff307224 */ /* 0x000fe400078e001b */
[----:B------:R-:W-:Y:S02]  /*efe0*/  IMAD.MOV.U32 R27, RZ, RZ, R217 ;  /* 0x000000ffff1b7224 */ /* 0x000fe400078e00d9 */
[----:B------:R-:W-:Y:S02]  /*eff0*/  @!P0 HFMA2.BF16_V2 R68, -RZ.H0_H0, RZ.H0_H0, -R20.H0_H0 ;  /* 0x200000ffff448231 */ /* 0x000fe40000340914 */
[----:B------:R-:W-:Y:S01]  /*f000*/  IMAD.MOV.U32 R217, RZ, RZ, R115 ;  /* 0x000000ffffd97224 */ /* 0x000fe200078e0073 */
[C---:B--2---:R-:W-:Y:S01]  /*f010*/  F2FP.BF16.F32.PACK_AB R7, R0.reuse, R4 ;  /* 0x000000040007723e */ /* 0x044fe200000010ff */
[----:B------:R-:W-:Y:S01]  /*f020*/  FADD.FTZ R21, R0, R5 ;  /* 0x0000000500157221 */ /* 0x000fe20000010000 */
[----:B------:R-:W-:Y:S01]  /*f030*/  LOP3.LUT R0, R2, 0xff, RZ, 0xc0, !PT ;  /* 0x000000ff02007812 */ /* 0x000fe200078ec0ff */
[----:B------:R-:W-:Y:S01]  /*f040*/  IMAD.MOV.U32 R115, RZ, RZ, R114 ;  /* 0x000000ffff737224 */ /* 0x000fe200078e0072 */
[----:B------:R-:W-:Y:S01]  /*f050*/  MOV R114, R112 ;  /* 0x0000007000727202 */ /* 0x000fe20000000f00 */
[----:B------:R-:W-:Y:S01]  /*f060*/  IMAD.MOV.U32 R4, RZ, RZ, R46 ;  /* 0x000000ffff047224 */ /* 0x000fe200078e002e */
[----:B------:R-:W-:Y:S01]  /*f070*/  @!P6 PRMT R15, R71, 0x5410, RZ ;  /* 0x00005410470fe816 */ /* 0x000fe200000000ff */
[----:B------:R-:W-:Y:S01]  /*f080*/  IMAD.MOV.U32 R112, RZ, RZ, R40 ;  /* 0x000000ffff707224 */ /* 0x000fe200078e0028 */
[----:B------:R-:W-:-:S02]  /*f090*/  ISETP.LE.U32.AND P6, PT, R0, UR12, PT ;  /* 0x0000000c00007c0c */ /* 0x000fc4000bfc3070 */
[----:B------:R-:W-:Y:S02]  /*f0a0*/  PRMT R40, R17, 0x5410, R20 ;  /* 0x0000541011287816 */ /* 0x000fe40000000014 */
[----:B------:R-:W-:Y:S02]  /*f0b0*/  LOP3.LUT R0, R2, 0xffff, RZ, 0xc0, !PT ;  /* 0x0000ffff02007812 */ /* 0x000fe400078ec0ff */
[----:B------:R-:W-:Y:S01]  /*f0c0*/  @!P0 PRMT R20, R68, 0x5410, RZ ;  /* 0x0000541044148816 */ /* 0x000fe200000000ff */
[----:B------:R-:W-:Y:S01]  /*f0d0*/  IMAD.MOV.U32 R68, RZ, RZ, R4 ;  /* 0x000000ffff447224 */ /* 0x000fe200078e0004 */
[--C-:B------:R-:W-:Y:S02]  /*f0e0*/  SHF.R.U32.HI R4, RZ, 0x18, R2.reuse ;  /* 0x00000018ff047819 */ /* 0x100fe40000011602 */
[----:B------:R-:W-:Y:S02]  /*f0f0*/  SHF.R.U32.HI R2, RZ, 0x10, R2 ;  /* 0x00000010ff027819 */ /* 0x000fe40000011602 */
[----:B------:R-:W-:Y:S01]  /*f100*/  SHF.R.U32.HI R0, RZ, 0x8, R0 ;  /* 0x00000008ff007819 */ /* 0x000fe20000011600 */
[----:B------:R-:W-:Y:S01]  /*f110*/  @!P1 HFMA2.BF16_V2 R69, -RZ.H0_H0, RZ.H0_H0, -R17.H0_H0 ;  /* 0x200000ffff459231 */ /* 0x000fe20000340911 */
[----:B------:R-:W-:-:S02]  /*f120*/  LOP3.LUT R2, R2, 0xff, RZ, 0xc0, !PT ;  /* 0x000000ff02027812 */ /* 0x000fc400078ec0ff */
[----:B------:R-:W-:Y:S02]  /*f130*/  LOP3.LUT R0, R0, 0xffff, RZ, 0xc0, !PT ;  /* 0x0000ffff00007812 */ /* 0x000fe400078ec0ff */
[----:B------:R-:W-:Y:S02]  /*f140*/  @!P1 PRMT R17, R69, 0x5410, RZ ;  /* 0x0000541045119816 */ /* 0x000fe400000000ff */
[----:B------:R-:W-:Y:S01]  /*f150*/  ISETP.LE.U32.AND P1, PT, R2, UR12, PT ;  /* 0x0000000c02007c0c */ /* 0x000fe2000bf23070 */
[----:B------:R-:W-:Y:S01]  /*f160*/  IMAD.WIDE.U32 R2, R9, -0x2daee0ad, RZ ;  /* 0xd2511f5309027825 */ /* 0x000fe200078e00ff */
[----:B------:R-:W-:-:S03]  /*f170*/  ISETP.LE.U32.AND P0, PT, R0, UR12, PT ;  /* 0x0000000c00007c0c */ /* 0x000fc6000bf03070 */
[----:B------:R-:W-:Y:S02]  /*f180*/  @!P2 HFMA2.BF16_V2 R70, -RZ.H0_H0, RZ.H0_H0, -R14.H0_H0 ;  /* 0x200000ffff46a231 */ /* 0x000fe4000034090e */
[----:B------:R-:W-:Y:S01]  /*f190*/  FADD.FTZ R6, R65, R12 ;  /* 0x0000000c41067221 */ /* 0x000fe20000010000 */
[----:B------:R-:W-:Y:S01]  /*f1a0*/  LOP3.LUT R0, R3, UR33, R8, 0x96, !PT ;  /* 0x0000002103007c12 */ /* 0x000fe2000f8e9608 */
[----:B------:R-:W-:Y:S01]  /*f1b0*/  @!P6 HFMA2.BF16_V2 R72, -RZ.H0_H0, RZ.H0_H0, -R223.H0_H0 ;  /* 0x200000ffff48e231 */ /* 0x000fe200003409df */
[----:B------:R-:W-:Y:S02]  /*f1c0*/  @!P2 PRMT R14, R70, 0x5410, RZ ;  /* 0x00005410460ea816 */ /* 0x000fe400000000ff */
[----:B------:R-:W-:Y:S01]  /*f1d0*/  ISETP.LE.U32.AND P2, PT, R4, UR12, PT ;  /* 0x0000000c04007c0c */ /* 0x000fe2000bf43070 */
[----:B------:R-:W-:Y:S01]  /*f1e0*/  FADD.FTZ R12, R29, R6 ;  /* 0x000000061d0c7221 */ /* 0x000fe20000010000 */
[----:B------:R-:W-:Y:S02]  /*f1f0*/  LOP3.LUT R4, R0, 0xff, RZ, 0xc0, !PT ;  /* 0x000000ff00047812 */ /* 0x000fe400078ec0ff */
[----:B------:R-:W-:Y:S01]  /*f200*/  PRMT R29, R223, 0x5410, R221 ;  /* 0x00005410df1d7816 */ /* 0x000fe200000000dd */
[----:B------:R-:W-:Y:S01]  /*f210*/  @!P0 HFMA2.BF16_V2 R73, -RZ.H0_H0, RZ.H0_H0, -R221.H0_H0 ;  /* 0x200000ffff498231 */ /* 0x000fe200003409dd */
[----:B------:R-:W-:-:S02]  /*f220*/  @!P6 PRMT R223, R72, 0x5410, RZ ;  /* 0x0000541048dfe816 */ /* 0x000fc400000000ff */
[----:B------:R-:W-:Y:S02]  /*f230*/  ISETP.LE.U32.AND P6, PT, R4, UR12, PT ;  /* 0x0000000c04007c0c */ /* 0x000fe4000bfc3070 */
[--C-:B------:R-:W-:Y:S02]  /*f240*/  SHF.R.U32.HI R4, RZ, 0x18, R0.reuse ;  /* 0x00000018ff047819 */ /* 0x100fe40000011600 */
[----:B------:R-:W-:Y:S02]  /*f250*/  @!P0 PRMT R221, R73, 0x5410, RZ ;  /* 0x0000541049dd8816 */ /* 0x000fe400000000ff */
[----:B------:R-:W-:Y:S02]  /*f260*/  ISETP.LE.U32.AND P0, PT, R4, UR12, PT ;  /* 0x0000000c04007c0c */ /* 0x000fe4000bf03070 */
[----:B------:R-:W-:Y:S01]  /*f270*/  SHF.R.U32.HI R4, RZ, 0x10, R0 ;  /* 0x00000010ff047819 */ /* 0x000fe20000011600 */
[----:B------:R-:W-:Y:S01]  /*f280*/  @!P1 HFMA2.BF16_V2 R74, -RZ.H0_H0, RZ.H0_H0, -R222.H0_H0 ;  /* 0x200000ffff4a9231 */ /* 0x000fe200003409de */
[----:B------:R-:W-:-:S02]  /*f290*/  LOP3.LUT R0, R0, 0xffff, RZ, 0xc0, !PT ;  /* 0x0000ffff00007812 */ /* 0x000fc400078ec0ff */
[----:B------:R-:W-:Y:S01]  /*f2a0*/  PRMT R220, R13, 0x7632, R220 ;  /* 0x000076320ddc7816 */ /* 0x000fe200000000dc */
[----:B------:R-:W-:Y:S01]  /*f2b0*/  IMAD.MOV.U32 R5, RZ, RZ, R47 ;  /* 0x000000ffff057224 */ /* 0x000fe200078e002f */
[----:B------:R-:W-:Y:S01]  /*f2c0*/  LOP3.LUT R11, R11, UR40, R36, 0x96, !PT ;  /* 0x000000280b0b7c12 */ /* 0x000fe2000f8e9624 */
[----:B------:R-:W-:Y:S01]  /*f2d0*/  IMAD.MOV.U32 R42, RZ, RZ, R25 ;  /* 0x000000ffff2a7224 */ /* 0x000fe200078e0019 */
[----:B------:R-:W-:Y:S02]  /*f2e0*/  LOP3.LUT R10, R45, UR39, R10, 0x96, !PT ;  /* 0x000000272d0a7c12 */ /* 0x000fe4000f8e960a */
[----:B------:R-:W-:Y:S02]  /*f2f0*/  LOP3.LUT R4, R4, 0xff, RZ, 0xc0, !PT ;  /* 0x000000ff04047812 */ /* 0x000fe400078ec0ff */
[----:B------:R-:W-:Y:S01]  /*f300*/  SHF.R.U32.HI R0, RZ, 0x8, R0 ;  /* 0x00000008ff007819 */ /* 0x000fe20000011600 */
[----:B------:R-:W-:Y:S01]  /*f310*/  @!P2 HFMA2.BF16_V2 R75, -RZ.H0_H0, RZ.H0_H0, -R220.H0_H0 ;  /* 0x200000ffff4ba231 */ /* 0x000fe200003409dc */
[----:B------:R-:W-:Y:S01]  /*f320*/  PRMT R25, R222, 0x5410, R220 ;  /* 0x00005410de197816 */ /* 0x000fe200000000dc */
[----:B------:R-:W-:Y:S01]  /*f330*/  IMAD.MOV.U32 R69, RZ, RZ, R5 ;  /* 0x000000ffff457224 */ /* 0x000fe200078e0005 */
[----:B------:R-:W-:-:S02]  /*f340*/  @!P1 PRMT R222, R74, 0x5410, RZ ;  /* 0x000054104ade9816 */ /* 0x000fc400000000ff */
[C---:B------:R-:W-:Y:S02]  /*f350*/  PRMT R219, R7.reuse, 0x7610, R219 ;  /* 0x0000761007db7816 */ /* 0x040fe400000000db */
[----:B------:R-:W-:Y:S01]  /*f360*/  PRMT R218, R7, 0x7632, R218 ;  /* 0x0000763207da7816 */ /* 0x000fe200000000da */
[----:B------:R-:W-:Y:S01]  /*f370*/  IMAD.WIDE.U32 R6, R10, -0x2daee0ad, RZ ;  /* 0xd2511f530a067825 */ /* 0x000fe200078e00ff */
[----:B------:R-:W-:Y:S01]  /*f380*/  ISETP.LE.U32.AND P1, PT, R4, UR12, PT ;  /* 0x0000000c04007c0c */ /* 0x000fe2000bf23070 */
[----:B------:R-:W2:Y:S01]  /*f390*/  LDL.LU.64 R36, [R1+0x218] ;  /* 0x0002180001247983 */ /* 0x000ea20000300a00 */
[----:B------:R-:W-:Y:S01]  /*f3a0*/  LOP3.LUT R0, R0, 0xffff, RZ, 0xc0, !PT ;  /* 0x0000ffff00007812 */ /* 0x000fe200078ec0ff */
[----:B------:R-:W-:Y:S01]  /*f3b0*/  IMAD.WIDE.U32 R4, R11, -0x2daee0ad, RZ ;  /* 0xd2511f530b047825 */ /* 0x000fe200078e00ff */
[----:B------:R-:W-:-:S03]  /*f3c0*/  @!P2 PRMT R220, R75, 0x5410, RZ ;  /* 0x000054104bdca816 */ /* 0x000fc600000000ff */
[----:B------:R-:W-:Y:S01]  /*f3d0*/  IMAD.MOV.U32 R70, RZ, RZ, R44 ;  /* 0x000000ffff467224 */ /* 0x000fe200078e002c */
[----:B------:R-:W-:Y:S02]  /*f3e0*/  ISETP.LE.U32.AND P2, PT, R0, UR12, PT ;  /* 0x0000000c00007c0c */ /* 0x000fe4000bf43070 */
[C---:B------:R-:W-:Y:S02]  /*f3f0*/  PRMT R216, R19.reuse, 0x7610, R216 ;  /* 0x0000761013d87816 */ /* 0x040fe400000000d8 */
[----:B------:R-:W-:Y:S02]  /*f400*/  PRMT R211, R19, 0x7632, R211 ;  /* 0x0000763213d37816 */ /* 0x000fe400000000d3 */
[----:B------:R-:W-:Y:S02]  /*f410*/  LOP3.LUT R9, R2, 0xffff, RZ, 0xc0, !PT ;  /* 0x0000ffff02097812 */ /* 0x000fe400078ec0ff */
[----:B------:R-:W-:Y:S01]  /*f420*/  SHF.R.U32.HI R8, RZ, 0x18, R2 ;  /* 0x00000018ff087819 */ /* 0x000fe20000011602 */
[----:B------:R-:W-:Y:S01]  /*f430*/  IMAD.MOV.U32 R65, RZ, RZ, R42 ;  /* 0x000000ffff417224 */ /* 0x000fe200078e002a */
[----:B------:R-:W-:Y:S01]  /*f440*/  LOP3.LUT R5, R5, UR38, R68, 0x96, !PT ;  /* 0x0000002605057c12 */ /* 0x000fe2000f8e9644 */
[----:B------:R-:W-:Y:S01]  /*f450*/  IMAD.MOV.U32 R69, RZ, RZ, R215 ;  /* 0x000000ffff457224 */ /* 0x000fe200078e00d7 */
[----:B------:R-:W-:Y:S01]  /*f460*/  LOP3.LUT R0, R7, UR36, R4, 0x96, !PT ;  /* 0x0000002407007c12 */ /* 0x000fe2000f8e9604 */
[----:B------:R-:W-:Y:S01]  /*f470*/  @!P6 HFMA2.BF16_V2 R84, -RZ.H0_H0, RZ.H0_H0, -R219.H0_H0 ;  /* 0x200000ffff54e231 */ /* 0x000fe200003409db */
[----:B------:R-:W3:Y:S01]  /*f480*/  LDL.LU.64 R46, [R1+0x210] ;  /* 0x00021000012e7983 */ /* 0x000ee20000300a00 */
        /* <DEDUP_REMOVED lines=8> */
[----:B------:R-:W-:Y:S01]  /*f510*/  IMAD.WIDE.U32 R4, R5, -0x326172a9, RZ ;  /* 0xcd9e8d5705047825 */ /* 0x000fe200078e00ff */
[----:B------:R-:W-:Y:S02]  /*f520*/  LOP3.LUT R0, R2, 0xff, RZ, 0xc0, !PT ;  /* 0x000000ff02007812 */ /* 0x000fe400078ec0ff */
[----:B------:R-:W-:Y:S01]  /*f530*/  SHF.R.U32.HI R11, RZ, 0x10, R2 ;  /* 0x00000010ff0b7819 */ /* 0x000fe20000011602 */
[----:B------:R-:W-:-:S04]  /*f540*/  IMAD.WIDE.U32 R2, R7, -0x326172a9, RZ ;  /* 0xcd9e8d5707027825 */ /* 0x000fc800078e00ff */
[----:B------:R-:W-:Y:S01]  /*f550*/  @!P0 HFMA2.BF16_V2 R86, -RZ.H0_H0, RZ.H0_H0, -R211.H0_H0 ;  /* 0x200000ffff568231 */ /* 0x000fe200003409d3 */
[----:B------:R-:W-:Y:S01]  /*f560*/  MOV R215, R146 ;  /* 0x0000009200d77202 */ /* 0x000fe20000000f00 */
[----:B------:R-:W-:Y:S01]  /*f570*/  IMAD.MOV.U32 R42, RZ, RZ, R48 ;  /* 0x000000ffff2a7224 */ /* 0x000fe200078e0030 */
[----:B------:R-:W-:Y:S01]  /*f580*/  LOP3.LUT R7, R3, UR21, R4, 0x96, !PT ;  /* 0x0000001503077c12 */ /* 0x000fe2000f8e9604 */
[----:B------:R-:W-:Y:S01]  /*f590*/  IMAD.MOV.U32 R48, RZ, RZ, R126 ;  /* 0x000000ffff307224 */ /* 0x000fe200078e007e */
[----:B------:R-:W-:Y:S01]  /*f5a0*/  PRMT R146, R216, 0x5410, R211 ;  /* 0x00005410d8927816 */ /* 0x000fe200000000d3 */
[----:B------:R-:W-:Y:S01]  /*f5b0*/  IMAD.MOV.U32 R126, RZ, RZ, R144 ;  /* 0x000000ffff7e7224 */ /* 0x000fe200078e0090 */
[----:B------:R-:W-:Y:S01]  /*f5c0*/  MUFU.EX2 R6, R52 ;  /* 0x0000003400067308 */ /* 0x000fe20000000800 */
[----:B------:R-:W-:Y:S01]  /*f5d0*/  IMAD.MOV.U32 R144, RZ, RZ, R127 ;  /* 0x000000ffff907224 */ /* 0x000fe200078e007f */
[----:B------:R-:W-:Y:S01]  /*f5e0*/  @!P0 PRMT R211, R86, 0x5410, RZ ;  /* 0x0000541056d38816 */ /* 0x000fe200000000ff */
[----:B------:R-:W-:Y:S01]  /*f5f0*/  IMAD.MOV.U32 R127, RZ, RZ, R145 ;  /* 0x000000ffff7f7224 */ /* 0x000fe200078e0091 */
[----:B------:R-:W-:Y:S01]  /*f600*/  ISETP.LE.U32.AND P0, PT, R0, UR12, PT ;  /* 0x0000000c00007c0c */ /* 0x000fe2000bf03070 */
[----:B------:R-:W-:-:S03]  /*f610*/  IMAD.MOV.U32 R145, RZ, RZ, R125 ;  /* 0x000000ffff917224 */ /* 0x000fc600078e007d */
[----:B------:R-:W1:Y:S01]  /*f620*/  MUFU.EX2 R4, R77 ;  /* 0x0000004d00047308 */ /* 0x000e620000000800 */
[----:B------:R-:W-:Y:S01]  /*f630*/  MOV R125, R124 ;  /* 0x0000007c007d7202 */ /* 0x000fe20000000f00 */
[----:B------:R-:W-:Y:S01]  /*f640*/  IMAD.MOV.U32 R124, RZ, RZ, R147 ;  /* 0x000000ffff7c7224 */ /* 0x000fe200078e0093 */
[----:B------:R-:W-:Y:S02]  /*f650*/  LOP3.LUT R0, R2, 0xff, RZ, 0xc0, !PT ;  /* 0x000000ff02007812 */ /* 0x000fe400078ec0ff */
[----:B------:R-:W-:Y:S02]  /*f660*/  PRMT R147, R219, 0x5410, R218 ;  /* 0x00005410db937816 */ /* 0x000fe400000000da */
[----:B------:R-:W-:Y:S02]  /*f670*/  @!P6 PRMT R219, R84, 0x5410, RZ ;  /* 0x0000541054dbe816 */ /* 0x000fe400000000ff */
[----:B------:R-:W-:Y:S02]  /*f680*/  ISETP.LE.U32.AND P6, PT, R0, UR12, PT ;  /* 0x0000000c00007c0c */ /* 0x000fe4000bfc3070 */
[----:B------:R-:W-:Y:S01]  /*f690*/  SHF.R.U32.HI R0, RZ, 0x8, R9 ;  /* 0x00000008ff007819 */ /* 0x000fe20000011609 */
[----:B------:R-:W-:Y:S01]  /*f6a0*/  @!P2 HFMA2.BF16_V2 R85, -RZ.H0_H0, RZ.H0_H0, -R218.H0_H0 ;  /* 0x200000ffff55a231 */ /* 0x000fe200003409da */
[----:B------:R-:W-:-:S02]  /*f6b0*/  LOP3.LUT R13, R5, UR25, R10, 0x96, !PT ;  /* 0x00000019050d7c12 */ /* 0x000fc4000f8e960a */
[----:B------:R-:W-:Y:S02]  /*f6c0*/  LOP3.LUT R16, R2, 0xffff, RZ, 0xc0, !PT ;  /* 0x0000ffff02107812 */ /* 0x000fe400078ec0ff */
[--C-:B------:R-:W-:Y:S02]  /*f6d0*/  SHF.R.U32.HI R19, RZ, 0x10, R2.reuse ;  /* 0x00000010ff137819 */ /* 0x100fe40000011602 */
[----:B------:R-:W-:Y:S02]  /*f6e0*/  SHF.R.U32.HI R10, RZ, 0x18, R2 ;  /* 0x00000018ff0a7819 */ /* 0x000fe40000011602 */
[----:B------:R-:W-:Y:S02]  /*f6f0*/  LOP3.LUT R2, R0, 0xffff, RZ, 0xc0, !PT ;  /* 0x0000ffff00027812 */ /* 0x000fe400078ec0ff */
[----:B------:R-:W-:Y:S02]  /*f700*/  @!P2 PRMT R218, R85, 0x5410, RZ ;  /* 0x0000541055daa816 */ /* 0x000fe400000000ff */
[----:B------:R-:W-:Y:S01]  /*f710*/  ISETP.LE.U32.AND P2, PT, R2, UR12, PT ;  /* 0x0000000c02007c0c */ /* 0x000fe2000bf43070 */
[----:B------:R-:W4:Y:S01]  /*f720*/  MUFU.EX2 R0, R35 ;  /* 0x0000002300007308 */ /* 0x000f220000000800 */
[----:B-1----:R-:W-:-:S04]  /*f730*/  F2FP.BF16.F32.PACK_AB R2, R4, R6 ;  /* 0x000000060402723e */ /* 0x002fc800000010ff */
[----:B------:R-:W-:-:S03]  /*f740*/  PRMT R208, R2, 0x7610, R208 ;  /* 0x0000761002d07816 */ /* 0x000fc600000000d0 */
[----:B------:R-:W1:Y:S01]  /*f750*/  MUFU.EX2 R3, R34 ;  /* 0x0000002200037308 */ /* 0x000e620000000800 */
[----:B------:R-:W-:Y:S01]  /*f760*/  PRMT R207, R2, 0x7632, R207 ;  /* 0x0000763202cf7816 */ /* 0x000fe200000000cf */
[----:B------:R-:W-:Y:S01]  /*f770*/  @!P0 HFMA2.BF16_V2 R89, -RZ.H0_H0, RZ.H0_H0, -R208.H0_H0 ;  /* 0x200000ffff598231 */ /* 0x000fe200003409d0 */
[----:B------:R-:W-:Y:S01]  /*f780*/  LOP3.LUT R2, R11, 0xff, RZ, 0xc0, !PT ;  /* 0x000000ff0b027812 */ /* 0x000fe200078ec0ff */
[----:B------:R-:W-:Y:S02]  /*f790*/  @!P1 HFMA2.BF16_V2 R87, -RZ.H0_H0, RZ.H0_H0, -R216.H0_H0 ;  /* 0x200000ffff579231 */ /* 0x000fe400003409d8 */
[----:B------:R-:W-:Y:S01]  /*f7a0*/  IMAD.MOV.U32 R75, RZ, RZ, R145 ;  /* 0x000000ffff4b7224 */ /* 0x000fe200078e0091 */
[----:B------:R-:W-:Y:S01]  /*f7b0*/  PRMT R145, R208, 0x5410, R207 ;  /* 0x00005410d0917816 */ /* 0x000fe200000000cf */
[----:B------:R-:W-:Y:S01]  /*f7c0*/  @!P2 HFMA2.BF16_V2 R88, -RZ.H0_H0, RZ.H0_H0, -R207.H0_H0 ;  /* 0x200000ffff58a231 */ /* 0x000fe200003409cf */
[----:B------:R-:W-:Y:S02]  /*f7d0*/  @!P0 PRMT R208, R89, 0x5410, RZ ;  /* 0x0000541059d08816 */ /* 0x000fe400000000ff */
[----:B------:R-:W-:Y:S01]  /*f7e0*/  ISETP.LE.U32.AND P0, PT, R2, UR12, PT ;  /* 0x0000000c02007c0c */ /* 0x000fe2000bf03070 */
[----:B------:R-:W-:Y:S01]  /*f7f0*/  FADD.FTZ R5, R6, R21 ;  /* 0x0000001506057221 */ /* 0x000fe20000010000 */
[----:B------:R-:W-:Y:S01]  /*f800*/  @!P1 PRMT R216, R87, 0x5410, RZ ;  /* 0x0000541057d89816 */ /* 0x000fe200000000ff */
[----:B----4-:R-:W-:Y:S01]  /*f810*/  FADD.FTZ R6, R0, R22 ;  /* 0x0000001600067221 */ /* 0x010fe20000010000 */
[----:B------:R-:W-:-:S02]  /*f820*/  ISETP.LE.U32.AND P1, PT, R8, UR12, PT ;  /* 0x0000000c08007c0c */ /* 0x000fc4000bf23070 */
[----:B------:R-:W-:Y:S02]  /*f830*/  @!P2 PRMT R207, R88, 0x5410, RZ ;  /* 0x0000541058cfa816 */ /* 0x000fe400000000ff */
[----:B-1----:R-:W-:Y:S01]  /*f840*/  F2FP.BF16.F32.PACK_AB R0, R3, R0 ;  /* 0x000000000300723e */ /* 0x002fe200000010ff */
[----:B------:R-:W-:Y:S01]  /*f850*/  MUFU.EX2 R8, R78 ;  /* 0x0000004e00087308 */ /* 0x000fe20000000800 */
[----:B------:R-:W-:Y:S02]  /*f860*/  ISETP.LE.U32.AND P2, PT, R10, UR12, PT ;  /* 0x0000000c0a007c0c */ /* 0x000fe4000bf43070 */
[----:B------:R-:W-:-:S05]  /*f870*/  PRMT R206, R0, 0x7610, R206 ;  /* 0x0000761000ce7816 */ /* 0x000fca00000000ce */
[----:B------:R-:W1:Y:S01]  /*f880*/  MUFU.EX2 R10, R79 ;  /* 0x0000004f000a7308 */ /* 0x000e620000000800 */
[C---:B------:R-:W-:Y:S02]  /*f890*/  LOP3.LUT R2, R7.reuse, 0xffff, RZ, 0xc0, !PT ;  /* 0x0000ffff07027812 */ /* 0x040fe400078ec0ff */
[----:B------:R-:W-:Y:S01]  /*f8a0*/  PRMT R205, R0, 0x7632, R205 ;  /* 0x0000763200cd7816 */ /* 0x000fe200000000cd */
[----:B------:R-:W-:Y:S01]  /*f8b0*/  @!P0 HFMA2.BF16_V2 R91, -RZ.H0_H0, RZ.H0_H0, -R206.H0_H0 ;  /* 0x200000ffff5b8231 */ /* 0x000fe200003409ce */
[----:B------:R-:W-:Y:S01]  /*f8c0*/  SHF.R.U32.HI R0, RZ, 0x8, R2 ;  /* 0x00000008ff007819 */ /* 0x000fe20000011602 */
[----:B------:R-:W-:Y:S01]  /*f8d0*/  IMAD.MOV.U32 R74, RZ, RZ, R144 ;  /* 0x000000ffff4a7224 */ /* 0x000fe200078e0090 */
[----:B------:R-:W-:Y:S01]  /*f8e0*/  LOP3.LUT R2, R7, 0xff, RZ, 0xc0, !PT ;  /* 0x000000ff07027812 */ /* 0x000fe200078ec0ff */
[----:B------:R-:W-:Y:S01]  /*f8f0*/  @!P1 HFMA2.BF16_V2 R90, -RZ.H0_H0, RZ.H0_H0, -R205.H0_H0 ;  /* 0x200000ffff5a9231 */ /* 0x000fe200003409cd */
[----:B------:R-:W-:Y:S02]  /*f900*/  PRMT R144, R206, 0x5410, R205 ;  /* 0x00005410ce907816 */ /* 0x000fe400000000cd */
[----:B------:R-:W-:-:S02]  /*f910*/  LOP3.LUT R0, R0, 0xffff, RZ, 0xc0, !PT ;  /* 0x0000ffff00007812 */ /* 0x000fc400078ec0ff */
[----:B------:R-:W-:Y:S02]  /*f920*/  @!P0 PRMT R206, R91, 0x5410, RZ ;  /* 0x000054105bce8816 */ /* 0x000fe400000000ff */
[----:B------:R-:W-:Y:S02]  /*f930*/  ISETP.LE.U32.AND P0, PT, R2, UR12, PT ;  /* 0x0000000c02007c0c */ /* 0x000fe4000bf03070 */
[----:B------:R-:W-:Y:S02]  /*f940*/  @!P1 PRMT R205, R90, 0x5410, RZ ;  /* 0x000054105acd9816 */ /* 0x000fe400000000ff */
[----:B------:R-:W-:Y:S02]  /*f950*/  ISETP.LE.U32.AND P1, PT, R0, UR12, PT ;  /* 0x0000000c00007c0c */ /* 0x000fe4000bf23070 */
[----:B-1----:R-:W-:-:S04]  /*f960*/  F2FP.BF16.F32.PACK_AB R0, R10, R8 ;  /* 0x000000080a00723e */ /* 0x002fc800000010ff */
[C---:B------:R-:W-:Y:S02]  /*f970*/  PRMT R204, R0.reuse, 0x7610, R204 ;  /* 0x0000761000cc7816 */ /* 0x040fe400000000cc */
[----:B------:R-:W-:Y:S02]  /*f980*/  PRMT R203, R0, 0x7632, R203 ;  /* 0x0000763200cb7816 */ /* 0x000fe400000000cb */
[----:B------:R-:W-:Y:S01]  /*f990*/  SHF.R.U32.HI R0, RZ, 0x8, R16 ;  /* 0x00000008ff007819 */ /* 0x000fe20000011610 */
[----:B------:R-:W-:Y:S02]  /*f9a0*/  @!P0 HFMA2.BF16_V2 R101, -RZ.H0_H0, RZ.H0_H0, -R204.H0_H0 ;  /* 0x200000ffff658231 */ /* 0x000fe400003409cc */
[----:B------:R-:W-:Y:S01]  /*f9b0*/  FADD.FTZ R11, R3, R6 ;  /* 0x00000006030b7221 */ /* 0x000fe20000010000 */
[----:B------:R-:W-:Y:S01]  /*f9c0*/  IMAD.MOV.U32 R84, RZ, RZ, R127 ;  /* 0x000000ffff547224 */ /* 0x000fe200078e007f */
[----:B------:R-:W-:Y:S01]  /*f9d0*/  LOP3.LUT R0, R0, 0xffff, RZ, 0xc0, !PT ;  /* 0x0000ffff00007812 */ /* 0x000fe200078ec0ff */
[----:B------:R-:W-:-:S04]  /*f9e0*/  IMAD.WIDE.U32 R2, R13, -0x2daee0ad, RZ ;  /* 0xd2511f530d027825 */ /* 0x000fc800078e00ff */
[----:B------:R-:W-:Y:S01]  /*f9f0*/  FADD.FTZ R9, R4, R5 ;  /* 0x0000000504097221 */ /* 0x000fe20000010000 */
[----:B------:R-:W-:Y:S01]  /*fa00*/  IMAD.MOV.U32 R127, RZ, RZ, R193 ;  /* 0x000000ffff7f7224 */ /* 0x000fe200078e00c1 */
[----:B------:R-:W-:Y:S02]  /*fa10*/  PRMT R193, R204, 0x5410, R203 ;  /* 0x00005410ccc17816 */ /* 0x000fe400000000cb */
[----:B------:R-:W-:Y:S01]  /*fa20*/  @!P0 PRMT R204, R101, 0x5410, RZ ;  /* 0x0000541065cc8816 */ /* 0x000fe200000000ff */
[----:B------:R-:W-:Y:S01]  /*fa30*/  IMAD.MOV.U32 R71, RZ, RZ, R45 ;  /* 0x000000ffff477224 */ /* 0x000fe200078e002d */
[----:B------:R-:W-:Y:S01]  /*fa40*/  ISETP.LE.U32.AND P0, PT, R0, UR12, PT ;  /* 0x0000000c00007c0c */ /* 0x000fe2000bf03070 */
[----:B------:R-:W4:Y:S01]  /*fa50*/  LDL.LU.64 R44, [R1+0x208] ;  /* 0x00020800012c7983 */ /* 0x000f220000300a00 */
[----:B------:R-:W-:Y:S01]  /*fa60*/  LOP3.LUT R0, R19, 0xff, RZ, 0xc0, !PT ;  /* 0x000000ff13007812 */ /* 0x000fe200078ec0ff */
[----:B------:R-:W-:Y:S01]  /*fa70*/  IMAD.MOV.U32 R19, RZ, RZ, R39 ;  /* 0x000000ffff137224 */ /* 0x000fe200078e0027 */
[----:B------:R-:W-:Y:S01]  /*fa80*/  LOP3.LUT R4, R3, UR33, R18, 0x96, !PT ;  /* 0x0000002103047c12 */ /* 0x000fe2000f8e9612 */
[----:B------:R-:W-:-:S02]  /*fa90*/  IMAD.MOV.U32 R18, RZ, RZ, R38 ;  /* 0x000000ffff127224 */ /* 0x000fc400078e0026 */
[----:B------:R-:W-:Y:S01]  /*faa0*/  FADD.FTZ R12, R32, R12 ;  /* 0x0000000c200c7221 */ /* 0x000fe20000010000 */
[----:B------:R-:W4:Y:S04]  /*fab0*/  LDL.LU.64 R38, [R1+0x200] ;  /* 0x0002000001267983 */ /* 0x000f280000300a00 */
[----:B------:R-:W4:Y:S01]  /*fac0*/  LDL R32, [R1+0x158] ;  /* 0x0001580001207983 */ /* 0x000f220000100800 */
[----:B------:R-:W-:Y:S01]  /*fad0*/  IMAD.MOV.U32 R34, RZ, RZ, R58 ;  /* 0x000000ffff227224 */ /* 0x000fe200078e003a */
[----:B------:R-:W-:Y:S08]  /*fae0*/  MUFU.EX2 R81, R81 ;  /* 0x0000005100517308 */ /* 0x000ff00000000800 */
[----:B------:R-:W1:Y:S01]  /*faf0*/  MUFU.EX2 R58, R80 ;  /* 0x00000050003a7308 */ /* 0x000e620000000800 */
[----:B------:R-:W-:-:S02]  /*fb00*/  @!P1 HFMA2.BF16_V2 R100, -RZ.H0_H0, RZ.H0_H0, -R203.H0_H0 ;  /* 0x200000ffff649231 */ /* 0x000fc400003409cb */
[----:B------:R-:W-:-:S03]  /*fb10*/  IMAD.MOV.U32 R35, RZ, RZ, R59 ;  /* 0x000000ffff237224 */ /* 0x000fc600078e003b */
[----:B------:R-:W-:Y:S02]  /*fb20*/  @!P1 PRMT R203, R100, 0x5410, RZ ;  /* 0x0000541064cb9816 */ /* 0x000fe400000000ff */
[----:B------:R-:W-:Y:S01]  /*fb30*/  MUFU.EX2 R59, R28 ;  /* 0x0000001c003b7308 */ /* 0x000fe20000000800 */
[----:B------:R-:W-:-:S07]  /*fb40*/  ISETP.LE.U32.AND P1, PT, R0, UR12, PT ;  /* 0x0000000c00007c0c */ /* 0x000fce000bf23070 */
[----:B------:R-:W1:Y:S02]  /*fb50*/  MUFU.EX2 R80, R30 ;  /* 0x0000001e00507308 */ /* 0x000e640000000800 */
[----:B-1----:R-:W-:-:S04]  /*fb60*/  F2FP.BF16.F32.PACK_AB R0, R81, R58 ;  /* 0x0000003a5100723e */ /* 0x002fc800000010ff */
[C---:B------:R-:W-:Y:S01]  /*fb70*/  PRMT R202, R0.reuse, 0x7610, R202 ;  /* 0x0000761000ca7816 */ /* 0x040fe200000000ca */
[----:B------:R-:W-:Y:S01]  /*fb80*/  IMAD.MOV.U32 R71, RZ, RZ, R42 ;  /* 0x000000ffff477224 */ /* 0x000fe200078e002a */
[----:B------:R-:W-:Y:S01]  /*fb90*/  PRMT R201, R0, 0x7632, R201 ;  /* 0x0000763200c97816 */ /* 0x000fe200000000c9 */
[----:B------:R-:W-:Y:S02]  /*fba0*/  IMAD.MOV.U32 R42, RZ, RZ, R125 ;  /* 0x000000ffff2a7224 */ /* 0x000fe400078e007d */
[----:B------:R-:W-:Y:S02]  /*fbb0*/  @!P6 HFMA2.BF16_V2 R103, -RZ.H0_H0, RZ.H0_H0, -R202.H0_H0 ;  /* 0x200000ffff67e231 */ /* 0x000fe400003409ca */
[----:B------:R-:W-:Y:S01]  /*fbc0*/  IMAD.MOV.U32 R125, RZ, RZ, R233 ;  /* 0x000000ffff7d7224 */ /* 0x000fe200078e00e9 */
[----:B------:R-:W-:Y:S01]  /*fbd0*/  LOP3.LUT R0, R2, 0xff, RZ, 0xc0, !PT ;  /* 0x000000ff02007812 */ /* 0x000fe200078ec0ff */
[----:B------:R-:W-:Y:S01]  /*fbe0*/  IMAD.MOV.U32 R233, RZ, RZ, R56 ;  /* 0x000000ffffe97224 */ /* 0x000fe200078e0038 */
[----:B------:R-:W-:-:S02]  /*fbf0*/  PRMT R56, R202, 0x5410, R201 ;  /* 0x00005410ca387816 */ /* 0x000fc400000000c9 */
[----:B------:R-:W-:Y:S02]  /*fc00*/  @!P6 PRMT R202, R103, 0x5410, RZ ;  /* 0x0000541067cae816 */ /* 0x000fe400000000ff */
[----:B------:R-:W-:Y:S02]  /*fc10*/  ISETP.LE.U32.AND P6, PT, R0, UR12, PT ;  /* 0x0000000c00007c0c */ /* 0x000fe4000bfc3070 */
[----:B------:R-:W-:-:S04]  /*fc20*/  F2FP.BF16.F32.PACK_AB R0, R80, R59 ;  /* 0x0000003b5000723e */ /* 0x000fc800000010ff */
        /* <DEDUP_REMOVED lines=8> */
[----:B------:R-:W-:Y:S01]  /*fcb0*/  MUFU.EX2 R191, R83 ;  /* 0x0000005300bf7308 */ /* 0x000fe20000000800 */
[----:B------:R-:W-:Y:S01]  /*fcc0*/  IMAD.MOV.U32 R126, RZ, RZ, R195 ;  /* 0x000000ffff7e7224 */ /* 0x000fe200078e00c3 */
[----:B------:R-:W-:-:S02]  /*fcd0*/  PRMT R195, R200, 0x5410, R199 ;  /* 0x00005410c8c37816 */ /* 0x000fc400000000c7 */
[----:B------:R-:W-:-:S04]  /*fce0*/  @!P1 PRMT R200, R104, 0x5410, RZ ;  /* 0x0000541068c89816 */ /* 0x000fc800000000ff */
[----:B------:R-:W1:Y:S01]  /*fcf0*/  MUFU.EX2 R213, R92 ;  /* 0x0000005c00d57308 */ /* 0x000e620000000800 */
[----:B------:R-:W-:Y:S02]  /*fd00*/  ISETP.LE.U32.AND P1, PT, R0, UR12, PT ;  /* 0x0000000c00007c0c */ /* 0x000fe4000bf23070 */
[----:B------:R-:W-:Y:S01]  /*fd10*/  LOP3.LUT R0, R4, 0xffff, RZ, 0xc0, !PT ;  /* 0x0000ffff04007812 */ /* 0x000fe200078ec0ff */
[----:B------:R-:W-:-:S03]  /*fd20*/  @!P2 HFMA2.BF16_V2 R105, -RZ.H0_H0, RZ.H0_H0, -R199.H0_H0 ;  /* 0x200000ffff69a231 */ /* 0x000fc600003409c7 */
[----:B------:R-:W-:-:S04]  /*fd30*/  SHF.R.U32.HI R0, RZ, 0x8, R0 ;  /* 0x00000008ff007819 */ /* 0x000fc80000011600 */
[----:B------:R-:W-:Y:S02]  /*fd40*/  LOP3.LUT R0, R0, 0xffff, RZ, 0xc0, !PT ;  /* 0x0000ffff00007812 */ /* 0x000fe400078ec0ff */
[----:B------:R-:W-:Y:S02]  /*fd50*/  @!P2 PRMT R199, R105, 0x5410, RZ ;  /* 0x0000541069c7a816 */ /* 0x000fe400000000ff */
[----:B------:R-:W-:Y:S02]  /*fd60*/  ISETP.LE.U32.AND P2, PT, R0, UR12, PT ;  /* 0x0000000c00007c0c */ /* 0x000fe4000bf43070 */
[----:B-1----:R-:W-:Y:S01]  /*fd70*/  F2FP.BF16.F32.PACK_AB R0, R213, R191 ;  /* 0x000000bfd500723e */ /* 0x002fe200000010ff */
[----:B------:R-:W-:-:S03]  /*fd80*/  IMAD.MOV.U32 R26, RZ, RZ, R48 ;  /* 0x000000ffff1a7224 */ /* 0x000fc600078e0030 */
[C---:B------:R-:W-:Y:S01]  /*fd90*/  PRMT R198, R0.reuse, 0x7610, R198 ;  /* 0x0000761000c67816 */ /* 0x040fe200000000c6 */
[----:B------:R-:W-:Y:S01]  /*fda0*/  IMAD.MOV.U32 R48, RZ, RZ, R124 ;  /* 0x000000ffff307224 */ /* 0x000fe200078e007c */
[----:B------:R-:W-:Y:S01]  /*fdb0*/  SHF.R.U32.HI R5, RZ, 0x10, R2 ;  /* 0x00000010ff057819 */ /* 0x000fe20000011602 */
[----:B------:R-:W-:Y:S01]  /*fdc0*/  IMAD.MOV.U32 R124, RZ, RZ, R234 ;  /* 0x000000ffff7c7224 */ /* 0x000fe200078e00ea */
[----:B------:R-:W-:Y:S01]  /*fdd0*/  MUFU.EX2 R83, R93 ;  /* 0x0000005d00537308 */ /* 0x000fe20000000800 */
[----:B------:R-:W-:Y:S01]  /*fde0*/  @!P1 HFMA2.BF16_V2 R107, -RZ.H0_H0, RZ.H0_H0, -R198.H0_H0 ;  /* 0x200000ffff6b9231 */ /* 0x000fe200003409c6 */
[----:B------:R-:W-:Y:S02]  /*fdf0*/  PRMT R197, R0, 0x7632, R197 ;  /* 0x0000763200c57816 */ /* 0x000fe400000000c5 */
[----:B------:R-:W-:-:S04]  /*fe00*/  LOP3.LUT R0, R5, 0xff, RZ, 0xc0, !PT ;  /* 0x000000ff05007812 */ /* 0x000fc800078ec0ff */
[----:B------:R-:W1:Y:S01]  /*fe10*/  MUFU.EX2 R234, R94 ;  /* 0x0000005e00ea7308 */ /* 0x000e620000000800 */
[----:B------:R-:W-:Y:S02]  /*fe20*/  LOP3.LUT R6, R2, 0xffff, RZ, 0xc0, !PT ;  /* 0x0000ffff02067812 */ /* 0x000fe400078ec0ff */
[----:B------:R-:W-:Y:S02]  /*fe30*/  PRMT R77, R198, 0x5410, R197 ;  /* 0x00005410c64d7816 */ /* 0x000fe400000000c5 */
[----:B------:R-:W-:Y:S02]  /*fe40*/  @!P1 PRMT R198, R107, 0x5410, RZ ;  /* 0x000054106bc69816 */ /* 0x000fe400000000ff */
[----:B------:R-:W-:Y:S02]  /*fe50*/  ISETP.LE.U32.AND P1, PT, R0, UR12, PT ;  /* 0x0000000c00007c0c */ /* 0x000fe4000bf23070 */
[----:B------:R-:W-:Y:S01]  /*fe60*/  SHF.R.U32.HI R0, RZ, 0x8, R6 ;  /* 0x00000008ff007819 */ /* 0x000fe20000011606 */
[----:B------:R-:W-:-:S03]  /*fe70*/  @!P2 HFMA2.BF16_V2 R106, -RZ.H0_H0, RZ.H0_H0, -R197.H0_H0 ;  /* 0x200000ffff6aa231 */ /* 0x000fc600003409c5 */
[----:B------:R-:W-:Y:S02]  /*fe80*/  LOP3.LUT R0, R0, 0xffff, RZ, 0xc0, !PT ;  /* 0x0000ffff00007812 */ /* 0x000fe400078ec0ff */
[----:B------:R-:W-:Y:S02]  /*fe90*/  @!P2 PRMT R197, R106, 0x5410, RZ ;  /* 0x000054106ac5a816 */ /* 0x000fe400000000ff */
[----:B------:R-:W-:Y:S02]  /*fea0*/  ISETP.LE.U32.AND P2, PT, R0, UR12, PT ;  /* 0x0000000c00007c0c */ /* 0x000fe4000bf43070 */
[----:B-1----:R-:W-:-:S04]  /*feb0*/  F2FP.BF16.F32.PACK_AB R0, R83, R234 ;  /* 0x000000ea5300723e */ /* 0x002fc800000010ff */
[C---:B------:R-:W-:Y:S01]  /*fec0*/  PRMT R196, R0.reuse, 0x7610, R196 ;  /* 0x0000761000c47816 */ /* 0x040fe200000000c4 */
[----:B------:R-:W1:Y:S01]  /*fed0*/  MUFU.EX2 R21, R43 ;  /* 0x0000002b00157308 */ /* 0x000e620000000800 */
[----:B------:R-:W-:-:S03]  /*fee0*/  PRMT R194, R0, 0x7632, R194 ;  /* 0x0000763200c27816 */ /* 0x000fc600000000c2 */
[----:B------:R-:W-:Y:S01]  /*fef0*/  @!P6 HFMA2.BF16_V2 R116, -RZ.H0_H0, RZ.H0_H0, -R196.H0_H0 ;  /* 0x200000ffff74e231 */ /* 0x000fe200003409c4 */
[----:B------:R-:W-:Y:S01]  /*ff00*/  SHF.R.U32.HI R0, RZ, 0x18, R7 ;  /* 0x00000018ff007819 */ /* 0x000fe20000011607 */
[----:B------:R-:W-:Y:S01]  /*ff10*/  IMAD.MOV.U32 R70, RZ, RZ, R65 ;  /* 0x000000ffff467224 */ /* 0x000fe200078e0041 */
[----:B------:R-:W-:Y:S01]  /*ff20*/  PRMT R65, R196, 0x5410, R194 ;  /* 0x00005410c4417816 */ /* 0x000fe200000000c2 */
[----:B------:R-:W2:Y:S01]  /*ff30*/  MUFU.EX2 R89, R41 ;  /* 0x0000002900597308 */ /* 0x000ea20000000800 */
[----:B------:R-:W-:Y:S02]  /*ff40*/  @!P6 PRMT R196, R116, 0x5410, RZ ;  /* 0x0000541074c4e816 */ /* 0x000fe400000000ff */
[----:B------:R-:W-:Y:S02]  /*ff50*/  ISETP.LE.U32.AND P6, PT, R0, UR12, PT ;  /* 0x0000000c00007c0c */ /* 0x000fe4000bfc3070 */
[----:B------:R-:W-:Y:S01]  /*ff60*/  SHF.R.U32.HI R0, RZ, 0x10, R7 ;  /* 0x00000010ff007819 */ /* 0x000fe20000011607 */
[----:B------:R-:W-:-:S03]  /*ff70*/  @!P2 HFMA2.BF16_V2 R117, -RZ.H0_H0, RZ.H0_H0, -R194.H0_H0 ;  /* 0x200000ffff75a231 */ /* 0x000fc600003409c2 */
[----:B------:R-:W-:Y:S01]  /*ff80*/  LOP3.LUT R0, R0, 0xff, RZ, 0xc0, !PT ;  /* 0x000000ff00007812 */ /* 0x000fe200078ec0ff */
[----:B------:R-:W-:Y:S01]  /*ff90*/  @!P0 HFMA2.BF16_V2 R102, -RZ.H0_H0, RZ.H0_H0, -R201.H0_H0 ;  /* 0x200000ffff668231 */ /* 0x000fe200003409c9 */
[----:B------:R-:W-:Y:S02]  /*ffa0*/  @!P2 PRMT R194, R117, 0x5410, RZ ;  /* 0x0000541075c2a816 */ /* 0x000fe400000000ff */
[----:B------:R-:W-:Y:S02]  /*ffb0*/  SHF.R.U32.HI R2, RZ, 0x18, R2 ;  /* 0x00000018ff027819 */ /* 0x000fe40000011602 */
[----:B------:R-:W-:Y:S01]  /*ffc0*/  ISETP.LE.U32.AND P2, PT, R0, UR12, PT ;  /* 0x0000000c00007c0c */ /* 0x000fe2000bf43070 */
[----:B------:R-:W-:Y:S01]  /*ffd0*/  IMAD.MOV.U32 R86, RZ, RZ, R212 ;  /* 0x000000ffff567224 */ /* 0x000fe200078e00d4 */
[----:B------:R1:W-:Y:S01]  /*ffe0*/  MUFU.EX2 R0, R53 ;  /* 0x0000003500007308 */ /* 0x0003e20000000800 */
[----:B------:R-:W-:Y:S01]  /*fff0*/  @!P0 PRMT R201, R102, 0x5410, RZ ;  /* 0x0000541066c98816 */ /* 0x000fe200000000ff */
[----:B------:R-:W-:Y:S01]  /*10000*/  IMAD.MOV.U32 R101, RZ, RZ, R35 ;  /* 0x000000ffff657224 */ /* 0x000fe200078e0023 */
[----:B------:R-:W-:Y:S01]  /*10010*/  ISETP.LE.U32.AND P0, PT, R2, UR12, PT ;  /* 0x0000000c02007c0c */ /* 0x000fe2000bf03070 */
[----:B------:R-:W-:Y:S01]  /*10020*/  FADD.FTZ R2, R23, R12 ;  /* 0x0000000c17027221 */ /* 0x000fe20000010000 */
[----:B------:R-:W-:Y:S01]  /*10030*/  IMAD.MOV.U32 R90, RZ, RZ, R86 ;  /* 0x000000ffff5a7224 */ /* 0x000fe200078e0056 */
[----:B------:R-:W-:Y:S01]  /*10040*/  MOV R35, R75 ;  /* 0x0000004b00237202 */ /* 0x000fe20000000f00 */
[----:B------:R-:W-:-:S02]  /*10050*/  IMAD.MOV.U32 R86, RZ, RZ, R84 ;  /* 0x000000ffff567224 */ /* 0x000fc400078e0054 */
[----:B------:R-:W-:Y:S02]  /*10060*/  IMAD.MOV.U32 R75, RZ, RZ, R74 ;  /* 0x000000ffff4b7224 */ /* 0x000fe400078e004a */
[----:B------:R-:W-:Y:S01]  /*10070*/  FADD.FTZ R3, R8, R9 ;  /* 0x0000000908037221 */ /* 0x000fe20000010000 */
[----:B------:R-:W-:Y:S02]  /*10080*/  IMAD.MOV.U32 R91, RZ, RZ, R87 ;  /* 0x000000ffff5b7224 */ /* 0x000fe400078e0057 */
[----:B-1----:R-:W-:Y:S02]  /*10090*/  IMAD.MOV.U32 R53, RZ, RZ, R21 ;  /* 0x000000ffff357224 */ /* 0x002fe400078e0015 */
[----:B------:R-:W-:-:S03]  /*100a0*/  IMAD.MOV.U32 R74, RZ, RZ, R70 ;  /* 0x000000ffff4a7224 */ /* 0x000fc600078e0046 */
[----:B--2---:R-:W-:Y:S01]  /*100b0*/  F2FP.BF16.F32.PACK_AB R210, R89, R53 ;  /* 0x0000003559d2723e */ /* 0x004fe200000010ff */
[----:B------:R-:W-:Y:S02]  /*100c0*/  IMAD.MOV.U32 R87, RZ, RZ, R71 ;  /* 0x000000ffff577224 */ /* 0x000fe400078e0047 */
[----:B------:R-:W-:Y:S01]  /*100d0*/  FADD.FTZ R72, R24, R2 ;  /* 0x0000000218487221 */ /* 0x000fe20000010000 */
[----:B------:R-:W-:Y:S01]  /*100e0*/  IMAD.MOV.U32 R70, RZ, RZ, R27 ;  /* 0x000000ffff467224 */ /* 0x000fe200078e001b */
[----:B------:R-:W1:Y:S01]  /*100f0*/  MUFU.EX2 R2, R49 ;  /* 0x0000003100027308 */ /* 0x000e620000000800 */
[----:B------:R-:W-:Y:S02]  /*10100*/  IMAD.MOV.U32 R71, RZ, RZ, R214 ;  /* 0x000000ffff477224 */ /* 0x000fe400078e00d6 */
[----:B------:R-:W-:Y:S02]  /*10110*/  @!P1 HFMA2.BF16_V2 R118, -RZ.H0_H0, RZ.H0_H0, -R210.H0_H0 ;  /* 0x200000ffff769231 */ /* 0x000fe400003409d2 */
[----:B------:R-:W-:Y:S01]  /*10120*/  FADD.FTZ R212, R10, R3 ;  /* 0x000000030ad47221 */ /* 0x000fe20000010000 */
[----:B------:R-:W-:Y:S01]  /*10130*/  IMAD.MOV.U32 R214, RZ, RZ, R114 ;  /* 0x000000ffffd67224 */ /* 0x000fe200078e0072 */
[----:B------:R-:W-:-:S02]  /*10140*/  SHF.R.U32.HI R3, RZ, 0x18, R4 ;  /* 0x00000018ff037819 */ /* 0x000fc40000011604 */
[----:B------:R-:W-:Y:S01]  /*10150*/  @P1 PRMT R60, R210, 0x7610, R60 ;  /* 0x00007610d23c1816 */ /* 0x000fe2000000003c */
[----:B------:R-:W-:Y:S01]  /*10160*/  MUFU.EX2 R79, R51 ;  /* 0x00000033004f7308 */ /* 0x000fe20000000800 */
[----:B------:R-:W-:Y:S02]  /*10170*/  @!P1 PRMT R60, R118, 0x5410, RZ ;  /* 0x00005410763c9816 */ /* 0x000fe400000000ff */
[----:B------:R-:W-:Y:S02]  /*10180*/  ISETP.LE.U32.AND P1, PT, R3, UR12, PT ;  /* 0x0000000c03007c0c */ /* 0x000fe4000bf23070 */
[----:B------:R-:W-:-:S03]  /*10190*/  SHF.R.U32.HI R3, RZ, 0x10, R4 ;  /* 0x00000010ff037819 */ /* 0x000fc60000011604 */
[----:B------:R-:W2:Y:S01]  /*101a0*/  MUFU.EX2 R54, R54 ;  /* 0x0000003600367308 */ /* 0x000ea20000000800 */
[----:B------:R-:W-:Y:S01]  /*101b0*/  @!P0 HFMA2.BF16_V2 R119, -RZ.H0_H0, RZ.H0_H0, -R210.H1_H1 ;  /* 0x200000ffff778231 */ /* 0x000fe200003609d2 */
[----:B------:R-:W-:Y:S02]  /*101c0*/  LOP3.LUT R3, R3, 0xff, RZ, 0xc0, !PT ;  /* 0x000000ff03037812 */ /* 0x000fe400078ec0ff */
[----:B------:R-:W-:Y:S02]  /*101d0*/  @P0 PRMT R52, R210, 0x7632, R52 ;  /* 0x00007632d2340816 */ /* 0x000fe40000000034 */
[----:B------:R-:W-:Y:S02]  /*101e0*/  @!P0 PRMT R52, R119, 0x5410, RZ ;  /* 0x0000541077348816 */ /* 0x000fe400000000ff */
[----:B------:R-:W-:Y:S01]  /*101f0*/  ISETP.LE.U32.AND P0, PT, R3, UR12, PT ;  /* 0x0000000c03007c0c */ /* 0x000fe2000bf03070 */
[----:B-1----:R-:W-:Y:S01]  /*10200*/  FADD.FTZ R3, R2, R11 ;  /* 0x0000000b02037221 */ /* 0x002fe20000010000 */
[----:B------:R-:W-:Y:S01]  /*10210*/  IMAD.MOV.U32 R84, RZ, RZ, R73 ;  /* 0x000000ffff547224 */ /* 0x000fe200078e0049 */
[C---:B------:R-:W-:Y:S01]  /*10220*/  F2FP.BF16.F32.PACK_AB R2, R0.reuse, R2 ;  /* 0x000000020002723e */ /* 0x040fe200000010ff */
[----:B------:R-:W-:Y:S01]  /*10230*/  UIADD3 UR4, UR27, -0x4498517b, URZ ;  /* 0xbb67ae851b047890 */ /* 0x000fe2000fffe03f */
[----:B------:R-:W-:Y:S01]  /*10240*/  FADD.FTZ R73, R0, R3 ;  /* 0x0000000300497221 */ /* 0x000fe20000010000 */
[----:B------:R-:W-:Y:S01]  /*10250*/  IMAD.MOV.U32 R100, RZ, RZ, R34 ;  /* 0x000000ffff647224 */ /* 0x000fe200078e0022 */
[----:B--2---:R-:W-:-:S02]  /*10260*/  F2FP.BF16.F32.PACK_AB R0, R54, R79 ;  /* 0x0000004f3600723e */ /* 0x004fc400000010ff */
[C---:B------:R-:W-:Y:S02]  /*10270*/  PRMT R187, R2.reuse, 0x7610, R187 ;  /* 0x0000761002bb7816 */ /* 0x040fe400000000bb */
[----:B------:R-:W-:Y:S02]  /*10280*/  PRMT R186, R2, 0x7632, R186 ;  /* 0x0000763202ba7816 */ /* 0x000fe400000000ba */
[C---:B------:R-:W-:Y:S02]  /*10290*/  PRMT R185, R0.reuse, 0x7610, R185 ;  /* 0x0000761000b97816 */ /* 0x040fe400000000b9 */
[----:B------:R-:W-:Y:S02]  /*102a0*/  PRMT R184, R0, 0x7632, R184 ;  /* 0x0000763200b87816 */ /* 0x000fe400000000b8 */
[----:B------:R-:W-:Y:S02]  /*102b0*/  LOP3.LUT R2, R225, UR40, R18, 0x96, !PT ;  /* 0x00000028e1027c12 */ /* 0x000fe4000f8e9612 */
[----:B------:R-:W-:Y:S01]  /*102c0*/  LOP3.LUT R0, R91, UR4, R100, 0x96, !PT ;  /* 0x000000045b007c12 */ /* 0x000fe2000f8e9664 */
[----:B------:R-:W-:Y:S02]  /*102d0*/  STG.E.U16 desc[UR22][R36.64+-0x80], R64 ;  /* 0xffff804024007986 */ /* 0x000fe4000c101516 */
[----:B------:R-:W-:-:S02]  /*102e0*/  IMAD.WIDE.U32 R2, R2, -0x2daee0ad, RZ ;  /* 0xd2511f5302027825 */ /* 0x000fc400078e00ff */
[----:B------:R-:W-:Y:S04]  /*102f0*/  STG.E.U16 desc[UR22][R36.64+-0x7e], R63 ;  /* 0xffff823f24007986 */ /* 0x000fe8000c101516 */
[----:B---3--:R-:W-:Y:S04]  /*10300*/  STG.E.U16 desc[UR22][R46.64+-0x80], R61 ;  /* 0xffff803d2e007986 */ /* 0x008fe8000c101516 */
[----:B------:R-:W-:Y:S01]  /*10310*/  STG.E.U16 desc[UR22][R46.64+-0x7e], R62 ;  /* 0xffff823e2e007986 */ /* 0x000fe2000c101516 */
[----:B----4-:R-:W-:Y:S01]  /*10320*/  VIADD R28, R32, 0x4 ;  /* 0x00000004201c7836 */ /* 0x010fe20000000000 */
[----:B------:R-:W-:Y:S01]  /*10330*/  MOV R32, R35 ;  /* 0x0000002300207202 */ /* 0x000fe20000000f00 */
[----:B------:R-:W-:-:S02]  /*10340*/  IMAD.MOV.U32 R35, RZ, RZ, R86 ;  /* 0x000000ffff237224 */ /* 0x000fc400078e0056 */
[----:B------:R-:W-:Y:S02]  /*10350*/  IMAD.MOV.U32 R86, RZ, RZ, R74 ;  /* 0x000000ffff567224 */ /* 0x000fe400078e004a */
[----:B------:R-:W-:Y:S02]  /*10360*/  IMAD.MOV.U32 R74, RZ, RZ, R70 ;  /* 0x000000ffff4a7224 */ /* 0x000fe400078e0046 */
[----:B------:R-:W-:Y:S02]  /*10370*/  IMAD.MOV.U32 R70, RZ, RZ, R71 ;  /* 0x000000ffff467224 */ /* 0x000fe400078e0047 */
[----:B------:R-:W-:Y:S02]  /*10380*/  IMAD.MOV.U32 R71, RZ, RZ, R217 ;  /* 0x000000ffff477224 */ /* 0x000fe400078e00d9 */
[----:B------:R-:W-:Y:S01]  /*10390*/  IMAD.MOV.U32 R217, RZ, RZ, R115 ;  /* 0x000000ffffd97224 */ /* 0x000fe200078e0073 */
[----:B------:R-:W-:Y:S01]  /*103a0*/  STL [R1+0x198], R28 ;  /* 0x0001981c01007387 */ /* 0x000fe20000100800 */
[----:B------:R-:W-:-:S02]  /*103b0*/  IMAD.MOV.U32 R115, RZ, RZ, R214 ;  /* 0x000000ffff737224 */ /* 0x000fc400078e00d6 */
[----:B------:R-:W-:Y:S02]  /*103c0*/  IMAD.MOV.U32 R214, RZ, RZ, R188 ;  /* 0x000000ffffd67224 */ /* 0x000fe400078e00bc */
[----:B------:R-:W2:Y:S04]  /*103d0*/  LDL.LU R188, [R1+0x1f8] ;  /* 0x0001f80001bc7983 */ /* 0x000ea80000300800 */
[----:B------:R-:W3:Y:S04]  /*103e0*/  LDL R78, [R1+0x194] ;  /* 0x00019400014e7983 */ /* 0x000ee80000100800 */
[----:B------:R-:W-:Y:S04]  /*103f0*/  STG.E.U16 desc[UR22][R44.64+-0x80], R15 ;  /* 0xffff800f2c007986 */ /* 0x000fe8000c101516 */
[----:B------:R1:W-:Y:S02]  /*10400*/  STG.E.U16 desc[UR22][R44.64+-0x7e], R14 ;  /* 0xffff820e2c007986 */ /* 0x0003e4000c101516 */
[----:B-1----:R-:W-:Y:S01]  /*10410*/  IMAD.WIDE.U32 R14, R0, -0x326172a9, RZ ;  /* 0xcd9e8d57000e7825 */ /* 0x002fe200078e00ff */
[----:B------:R-:W-:-:S04]  /*10420*/  LOP3.LUT R0, R3, UR38, R90, 0x96, !PT ;  /* 0x0000002603007c12 */ /* 0x000fc8000f8e965a */
[----:B------:R-:W-:Y:S01]  /*10430*/  LOP3.LUT R3, R15, UR39, R224, 0x96, !PT ;  /* 0x000000270f037c12 */ /* 0x000fe2000f8e96e0 */
[----:B------:R-:W-:-:S04]  /*10440*/  IMAD.WIDE.U32 R8, R0, -0x326172a9, RZ ;  /* 0xcd9e8d5700087825 */ /* 0x000fc800078e00ff */
[----:B------:R-:W-:-:S05]  /*10450*/  IMAD.WIDE.U32 R4, R3, -0x2daee0ad, RZ ;  /* 0xd2511f5303047825 */ /* 0x000fca00078e00ff */
        /* <DEDUP_REMOVED lines=12> */
[----:B------:R-:W-:Y:S02]  /*10520*/  LOP3.LUT R0, R3, UR21, R4, 0x96, !PT ;  /* 0x0000001503007c12 */ /* 0x000fe4000f8e9604 */
[C---:B------:R-:W-:Y:S02]  /*10530*/  LOP3.LUT R3, R2.reuse, 0xffff, RZ, 0xc0, !PT ;  /* 0x0000ffff02037812 */ /* 0x040fe400078ec0ff */
[----:B------:R-:W-:Y:S02]  /*10540*/  LOP3.LUT R6, R2, 0xff, RZ, 0xc0, !PT ;  /* 0x000000ff02067812 */ /* 0x000fe400078ec0ff */
[----:B------:R-:W-:-:S02]  /*10550*/  SHF.R.U32.HI R4, RZ, 0x18, R2 ;  /* 0x00000018ff047819 */ /* 0x000fc40000011602 */
[----:B------:R-:W-:Y:S02]  /*10560*/  LOP3.LUT R2, R5, 0xff, RZ, 0xc0, !PT ;  /* 0x000000ff05027812 */ /* 0x000fe400078ec0ff */
[----:B------:R-:W-:Y:S02]  /*10570*/  SHF.R.U32.HI R3, RZ, 0x8, R3 ;  /* 0x00000008ff037819 */ /* 0x000fe40000011603 */
[----:B------:R-:W-:Y:S02]  /*10580*/  PRMT R10, R2, 0x5410, R4 ;  /* 0x00005410020a7816 */ /* 0x000fe40000000004 */
[----:B------:R-:W-:Y:S02]  /*10590*/  LOP3.LUT R2, R0, 0xffff, RZ, 0xc0, !PT ;  /* 0x0000ffff00027812 */ /* 0x000fe400078ec0ff */
[----:B------:R-:W-:Y:S02]  /*105a0*/  PRMT R11, R6, 0x5410, R3 ;  /* 0x00005410060b7816 */ /* 0x000fe40000000003 */
[----:B------:R-:W-:-:S02]  /*105b0*/  SHF.R.U32.HI R3, RZ, 0x8, R2 ;  /* 0x00000008ff037819 */ /* 0x000fc40000011602 */
[----:B------:R-:W-:-:S04]  /*105c0*/  LOP3.LUT R2, R0, 0xff, RZ, 0xc0, !PT ;  /* 0x000000ff00027812 */ /* 0x000fc800078ec0ff */
[----:B------:R-:W-:Y:S02]  /*105d0*/  PRMT R9, R2, 0x5410, R3 ;  /* 0x0000541002097816 */ /* 0x000fe40000000003 */
[--C-:B------:R-:W-:Y:S02]  /*105e0*/  SHF.R.U32.HI R3, RZ, 0x10, R0.reuse ;  /* 0x00000010ff037819 */ /* 0x100fe40000011600 */
[----:B------:R-:W-:Y:S02]  /*105f0*/  SHF.R.U32.HI R2, RZ, 0x18, R0 ;  /* 0x00000018ff027819 */ /* 0x000fe40000011600 */
[----:B------:R-:W-:-:S04]  /*10600*/  LOP3.LUT R0, R3, 0xff, RZ, 0xc0, !PT ;  /* 0x000000ff03007812 */ /* 0x000fc800078ec0ff */
[----:B------:R-:W-:Y:S01]  /*10610*/  PRMT R16, R0, 0x5410, R2 ;  /* 0x0000541000107816 */ /* 0x000fe20000000002 */
[----:B------:R-:W-:-:S04]  /*10620*/  IMAD.WIDE.U32 R2, R7, -0x2daee0ad, RZ ;  /* 0xd2511f5307027825 */ /* 0x000fc800078e00ff */
[----:B------:R-:W-:Y:S02]  /*10630*/  IMAD.U32 R0, RZ, RZ, UR12 ;  /* 0x0000000cff007e24 */ /* 0x000fe4000f8e00ff */
[----:B------:R-:W-:Y:S01]  /*10640*/  IMAD.MOV.U32 R5, RZ, RZ, 0x7054 ;  /* 0x00007054ff057424 */ /* 0x000fe200078e00ff */
[----:B------:R-:W-:-:S04]  /*10650*/  LOP3.LUT R4, R3, UR33, R8, 0x96, !PT ;  /* 0x0000002103047c12 */ /* 0x000fc8000f8e9608 */
[----:B------:R-:W-:Y:S02]  /*10660*/  PRMT R0, R0, R5, UR12 ;  /* 0x0000000c00007e16 */ /* 0x000fe40008000005 */
[----:B------:R-:W-:-:S04]  /*10670*/  LOP3.LUT R5, R4, 0xffff, RZ, 0xc0, !PT ;  /* 0x0000ffff04057812 */ /* 0x000fc800078ec0ff */
[----:B------:R-:W-:Y:S02]  /*10680*/  SHF.R.U32.HI R6, RZ, 0x8, R5 ;  /* 0x00000008ff067819 */ /* 0x000fe40000011605 */
[----:B------:R-:W-:-:S04]  /*10690*/  LOP3.LUT R5, R4, 0xff, RZ, 0xc0, !PT ;  /* 0x000000ff04057812 */ /* 0x000fc800078ec0ff */
[----:B------:R-:W-:Y:S02]  /*106a0*/  PRMT R21, R5, 0x5410, R6 ;  /* 0x0000541005157816 */ /* 0x000fe40000000006 */
[--C-:B------:R-:W-:Y:S02]  /*106b0*/  SHF.R.U32.HI R6, RZ, 0x10, R4.reuse ;  /* 0x00000010ff067819 */ /* 0x100fe40000011604 */
[----:B------:R-:W-:Y:S02]  /*106c0*/  SHF.R.U32.HI R5, RZ, 0x18, R4 ;  /* 0x00000018ff057819 */ /* 0x000fe40000011604 */
[----:B------:R-:W-:Y:S02]  /*106d0*/  LOP3.LUT R4, R6, 0xff, RZ, 0xc0, !PT ;  /* 0x000000ff06047812 */ /* 0x000fe400078ec0ff */
[----:B------:R-:W-:Y:S02]  /*106e0*/  LOP3.LUT R3, R2, 0xffff, RZ, 0xc0, !PT ;  /* 0x0000ffff02037812 */ /* 0x000fe400078ec0ff */
[----:B------:R-:W-:-:S02]  /*106f0*/  PRMT R24, R4, 0x5410, R5 ;  /* 0x0000541004187816 */ /* 0x000fc40000000005 */
[----:B------:R-:W-:Y:S02]  /*10700*/  SHF.R.U32.HI R4, RZ, 0x8, R3 ;  /* 0x00000008ff047819 */ /* 0x000fe40000011603 */
[----:B------:R-:W-:-:S04]  /*10710*/  LOP3.LUT R3, R2, 0xff, RZ, 0xc0, !PT ;  /* 0x000000ff02037812 */ /* 0x000fc800078ec0ff */
[----:B------:R-:W-:Y:S02]  /*10720*/  PRMT R23, R3, 0x5410, R4 ;  /* 0x0000541003177816 */ /* 0x000fe40000000004 */
[--C-:B------:R-:W-:Y:S02]  /*10730*/  SHF.R.U32.HI R4, RZ, 0x10, R2.reuse ;  /* 0x00000010ff047819 */ /* 0x100fe40000011602 */
[----:B------:R-:W-:Y:S02]  /*10740*/  SHF.R.U32.HI R3, RZ, 0x18, R2 ;  /* 0x00000018ff037819 */ /* 0x000fe40000011602 */
[----:B------:R-:W-:-:S04]  /*10750*/  LOP3.LUT R2, R4, 0xff, RZ, 0xc0, !PT ;  /* 0x000000ff04027812 */ /* 0x000fc800078ec0ff */
[----:B------:R-:W-:Y:S02]  /*10760*/  PRMT R22, R2, 0x5410, R3 ;  /* 0x0000541002167816 */ /* 0x000fe40000000003 */
[--C-:B------:R-:W-:Y:S02]  /*10770*/  HSET2.LE.AND R2, R11, R0.reuse, PT ;  /* 0x000000000b027233 */ /* 0x100fe40003803000 */
[----:B------:R-:W-:-:S03]  /*10780*/  HSET2.LE.AND R3, R10, R0, PT ;  /* 0x000000000a037233 */ /* 0x000fc60003803000 */
[----:B------:R-:W-:Y:S02]  /*10790*/  LOP3.LUT R10, R2, R183, RZ, 0xc0, !PT ;  /* 0x000000b7020a7212 */ /* 0x000fe400078ec0ff */
[----:B------:R-:W-:Y:S01]  /*107a0*/  LOP3.LUT R2, R101, UR6, RZ, 0x3c, !PT ;  /* 0x0000000665027c12 */ /* 0x000fe2000f8e3cff */
[----:B------:R-:W-:-:S04]  /*107b0*/  IMAD.MOV.U32 R85, RZ, RZ, R26 ;  /* 0x000000ffff557224 */ /* 0x000fc800078e001a */
[----:B------:R-:W-:Y:S01]  /*107c0*/  IMAD.WIDE.U32 R26, R2, -0x326172a9, RZ ;  /* 0xcd9e8d57021a7825 */ /* 0x000fe200078e00ff */
[----:B------:R-:W-:-:S04]  /*107d0*/  LOP3.LUT R11, R3, R180, RZ, 0xc0, !PT ;  /* 0x000000b4030b7212 */ /* 0x000fc800078ec0ff */
[----:B------:R-:W-:-:S05]  /*107e0*/  LOP3.LUT R2, R27, UR40, R18, 0x96, !PT ;  /* 0x000000281b027c12 */ /* 0x000fca000f8e9612 */
[----:B------:R-:W-:-:S05]  /*107f0*/  IMAD.WIDE.U32 R2, R2, -0x2daee0ad, RZ ;  /* 0xd2511f5302027825 */ /* 0x000fca00078e00ff */
[----:B------:R-:W-:Y:S02]  /*10800*/  LOP3.LUT R3, R3, UR38, R90, 0x96, !PT ;  /* 0x0000002603037c12 */ /* 0x000fe4000f8e965a */
[----:B------:R-:W-:-:S03]  /*10810*/  HSET2.LE.AND R4, R9, R0, PT ;  /* 0x0000000009047233 */ /* 0x000fc60003803000 */
[----:B------:R-:W-:Y:S01]  /*10820*/  IMAD.WIDE.U32 R12, R3, -0x326172a9, RZ ;  /* 0xcd9e8d57030c7825 */ /* 0x000fe200078e00ff */
[----:B------:R-:W-:Y:S02]  /*10830*/  LOP3.LUT R3, R15, UR39, R26, 0x96, !PT ;  /* 0x000000270f037c12 */ /* 0x000fe4000f8e961a */
[----:B------:R-:W-:-:S03]  /*10840*/  LOP3.LUT R8, R4, R209, RZ, 0xc0, !PT ;  /* 0x000000d104087212 */ /* 0x000fc600078ec0ff */
[----:B------:R-:W-:Y:S01]  /*10850*/  IMAD.WIDE.U32 R4, R3, -0x2daee0ad, RZ ;  /* 0xd2511f5303047825 */ /* 0x000fe200078e00ff */
[----:B------:R-:W-:-:S04]  /*10860*/  LOP3.LUT R7, R13, UR37, R14, 0x96, !PT ;  /* 0x000000250d077c12 */ /* 0x000fc8000f8e960e */
[----:B------:R-:W-:Y:S01]  /*10870*/  LOP3.LUT R6, R5, UR36, R2, 0x96, !PT ;  /* 0x0000002405067c12 */ /* 0x000fe2000f8e9602 */
[----:B------:R-:W-:-:S04]  /*10880*/  IMAD.WIDE.U32 R2, R7, -0x2daee0ad, RZ ;  /* 0xd2511f5307027825 */ /* 0x000fc800078e00ff */
[----:B------:R-:W-:Y:S01]  /*10890*/  IMAD.WIDE.U32 R6, R6, -0x326172a9, RZ ;  /* 0xcd9e8d5706067825 */ /* 0x000fe200078e00ff */
[----:B------:R-:W-:-:S04]  /*108a0*/  LOP3.LUT R4, R3, UR34, R4, 0x96, !PT ;  /* 0x0000002203047c12 */ /* 0x000fc8000f8e9604 */
[----:B------:R-:W-:-:S05]  /*108b0*/  LOP3.LUT R3, R7, UR35, R12, 0x96, !PT ;  /* 0x0000002307037c12 */ /* 0x000fca000f8e960c */
[----:B------:R-:W-:-:S05]  /*108c0*/  IMAD.WIDE.U32 R12, R3, -0x2daee0ad, RZ ;  /* 0xd2511f53030c7825 */ /* 0x000fca00078e00ff */
[----:B------:R-:W-:Y:S01]  /*108d0*/  LOP3.LUT R2, R13, UR17, R2, 0x96, !PT ;  /* 0x000000110d027c12 */ /* 0x000fe2000f8e9602 */
[----:B------:R-:W-:-:S04]  /*108e0*/  IMAD.WIDE.U32 R4, R4, -0x326172a9, RZ ;  /* 0xcd9e8d5704047825 */ /* 0x000fc800078e00ff */
[----:B------:R-:W-:Y:S01]  /*108f0*/  IMAD.WIDE.U32 R2, R2, -0x326172a9, RZ ;  /* 0xcd9e8d5702027825 */ /* 0x000fe200078e00ff */
[----:B------:R-:W-:-:S04]  /*10900*/  LOP3.LUT R6, R5, UR25, R6, 0x96, !PT ;  /* 0x0000001905067c12 */ /* 0x000fc8000f8e9606 */
[----:B------:R-:W-:Y:S02]  /*10910*/  LOP3.LUT R5, R3, UR21, R4, 0x96, !PT ;  /* 0x0000001503057c12 */ /* 0x000fe4000f8e9604 */
[----:B------:R-:W-:-:S04]  /*10920*/  LOP3.LUT R3, R2, 0xffff, RZ, 0xc0, !PT ;  /* 0x0000ffff02037812 */ /* 0x000fc800078ec0ff */
[----:B------:R-:W-:Y:S02]  /*10930*/  SHF.R.U32.HI R4, RZ, 0x8, R3 ;  /* 0x00000008ff047819 */ /* 0x000fe40000011603 */
[----:B------:R-:W-:-:S04]  /*10940*/  LOP3.LUT R3, R2, 0xff, RZ, 0xc0, !PT ;  /* 0x000000ff02037812 */ /* 0x000fc800078ec0ff */
[----:B------:R-:W-:Y:S02]  /*10950*/  PRMT R14, R3, 0x5410, R4 ;  /* 0x00005410030e7816 */ /* 0x000fe40000000004 */
[--C-:B------:R-:W-:Y:S02]  /*10960*/  SHF.R.U32.HI R4, RZ, 0x10, R2.reuse ;  /* 0x00000010ff047819 */ /* 0x100fe40000011602 */
[----:B------:R-:W-:Y:S02]  /*10970*/  SHF.R.U32.HI R3, RZ, 0x18, R2 ;  /* 0x00000018ff037819 */ /* 0x000fe40000011602 */
[----:B------:R-:W-:Y:S01]  /*10980*/  LOP3.LUT R2, R4, 0xff, RZ, 0xc0, !PT ;  /* 0x000000ff04027812 */ /* 0x000fe200078ec0ff */
[----:B------:R1:W-:Y:S03]  /*10990*/  STG.E.U16 desc[UR22][R38.64+-0x7e], R20 ;  /* 0xffff821426007986 */ /* 0x0003e6000c101516 */
[----:B-1----:R-:W-:Y:S01]  /*109a0*/  PRMT R20, R2, 0x5410, R3 ;  /* 0x0000541002147816 */ /* 0x002fe20000000003 */
[----:B------:R-:W-:-:S05]  /*109b0*/  IMAD.WIDE.U32 R2, R6, -0x2daee0ad, RZ ;  /* 0xd2511f5306027825 */ /* 0x000fca00078e00ff */
[----:B------:R-:W-:Y:S02]  /*109c0*/  LOP3.LUT R4, R3, UR33, R12, 0x96, !PT ;  /* 0x0000002103047c12 */ /* 0x000fe4000f8e960c */
[----:B------:R-:W-:-:S04]  /*109d0*/  LOP3.LUT R3, R2, 0xffff, RZ, 0xc0, !PT ;  /* 0x0000ffff02037812 */ /* 0x000fc800078ec0ff */
[----:B------:R-:W-:Y:S02]  /*109e0*/  SHF.R.U32.HI R6, RZ, 0x8, R3 ;  /* 0x00000008ff067819 */ /* 0x000fe40000011603 */
[----:B------:R-:W-:-:S04]  /*109f0*/  LOP3.LUT R3, R2, 0xff, RZ, 0xc0, !PT ;  /* 0x000000ff02037812 */ /* 0x000fc800078ec0ff */
[----:B------:R-:W-:Y:S02]  /*10a00*/  PRMT R19, R3, 0x5410, R6 ;  /* 0x0000541003137816 */ /* 0x000fe40000000006 */
[--C-:B------:R-:W-:Y:S02]  /*10a10*/  SHF.R.U32.HI R3, RZ, 0x10, R2.reuse ;  /* 0x00000010ff037819 */ /* 0x100fe40000011602 */
[----:B------:R-:W-:Y:S02]  /*10a20*/  SHF.R.U32.HI R6, RZ, 0x18, R2 ;  /* 0x00000018ff067819 */ /* 0x000fe40000011602 */
[----:B------:R-:W-:Y:S02]  /*10a30*/  HSET2.LE.AND R2, R16, R0, PT ;  /* 0x0000000010027233 */ /* 0x000fe40003803000 */
[----:B------:R-:W-:-:S03]  /*10a40*/  LOP3.LUT R3, R3, 0xff, RZ, 0xc0, !PT ;  /* 0x000000ff03037812 */ /* 0x000fc600078ec0ff */
[----:B------:R-:W-:Y:S02]  /*10a50*/  LOP3.LUT R9, R2, R226, RZ, 0xc0, !PT ;  /* 0x000000e202097212 */ /* 0x000fe400078ec0ff */
[----:B------:R-:W-:Y:S02]  /*10a60*/  LOP3.LUT R2, R5, 0xffff, RZ, 0xc0, !PT ;  /* 0x0000ffff05027812 */ /* 0x000fe400078ec0ff */
[----:B------:R-:W-:Y:S02]  /*10a70*/  PRMT R18, R3, 0x5410, R6 ;  /* 0x0000541003127816 */ /* 0x000fe40000000006 */
[----:B------:R-:W-:Y:S02]  /*10a80*/  SHF.R.U32.HI R3, RZ, 0x8, R2 ;  /* 0x00000008ff037819 */ /* 0x000fe40000011602 */
[----:B------:R-:W-:Y:S01]  /*10a90*/  LOP3.LUT R2, R5, 0xff, RZ, 0xc0, !PT ;  /* 0x000000ff05027812 */ /* 0x000fe200078ec0ff */
[----:B------:R1:W-:Y:S03]  /*10aa0*/  STG.E.U16 desc[UR22][R38.64+-0x80], R17 ;  /* 0xffff801126007986 */ /* 0x0003e6000c101516 */
[----:B-1----:R-:W-:-:S02]  /*10ab0*/  PRMT R17, R2, 0x5410, R3 ;  /* 0x0000541002117816 */ /* 0x002fc40000000003 */
[----:B------:R-:W-:Y:S02]  /*10ac0*/  HSET2.LE.AND R2, R21, R0, PT ;  /* 0x0000000015027233 */ /* 0x000fe40003803000 */
[--C-:B------:R-:W-:Y:S02]  /*10ad0*/  SHF.R.U32.HI R3, RZ, 0x10, R5.reuse ;  /* 0x00000010ff037819 */ /* 0x100fe40000011605 */
[----:B------:R-:W-:Y:S02]  /*10ae0*/  SHF.R.U32.HI R5, RZ, 0x18, R5 ;  /* 0x00000018ff057819 */ /* 0x000fe40000011605 */
[----:B------:R-:W-:Y:S02]  /*10af0*/  LOP3.LUT R3, R3, 0xff, RZ, 0xc0, !PT ;  /* 0x000000ff03037812 */ /* 0x000fe400078ec0ff */
[----:B------:R-:W-:Y:S02]  /*10b00*/  LOP3.LUT R12, R2, R182, RZ, 0xc0, !PT ;  /* 0x000000b6020c7212 */ /* 0x000fe400078ec0ff */
[----:B------:R-:W-:-:S02]  /*10b10*/  LOP3.LUT R2, R4, 0xffff, RZ, 0xc0, !PT ;  /* 0x0000ffff04027812 */ /* 0x000fc400078ec0ff */
[----:B------:R-:W-:Y:S02]  /*10b20*/  PRMT R16, R3, 0x5410, R5 ;  /* 0x0000541003107816 */ /* 0x000fe40000000005 */
[----:B------:R-:W-:Y:S02]  /*10b30*/  SHF.R.U32.HI R3, RZ, 0x8, R2 ;  /* 0x00000008ff037819 */ /* 0x000fe40000011602 */
[----:B------:R-:W-:-:S04]  /*10b40*/  LOP3.LUT R2, R4, 0xff, RZ, 0xc0, !PT ;  /* 0x000000ff04027812 */ /* 0x000fc800078ec0ff */
[----:B------:R-:W-:Y:S02]  /*10b50*/  PRMT R7, R2, 0x5410, R3 ;  /* 0x0000541002077816 */ /* 0x000fe40000000003 */
[--C-:B------:R-:W-:Y:S02]  /*10b60*/  SHF.R.U32.HI R3, RZ, 0x10, R4.reuse ;  /* 0x00000010ff037819 */ /* 0x100fe40000011604 */
[----:B------:R-:W-:Y:S02]  /*10b70*/  HSET2.LE.AND R2, R24, R0, PT ;  /* 0x0000000018027233 */ /* 0x000fe40003803000 */
[----:B------:R-:W-:Y:S02]  /*10b80*/  SHF.R.U32.HI R4, RZ, 0x18, R4 ;  /* 0x00000018ff047819 */ /* 0x000fe40000011604 */
[----:B------:R-:W-:Y:S02]  /*10b90*/  LOP3.LUT R3, R3, 0xff, RZ, 0xc0, !PT ;  /* 0x000000ff03037812 */ /* 0x000fe400078ec0ff */
[----:B------:R-:W-:-:S02]  /*10ba0*/  LOP3.LUT R13, R2, R181, RZ, 0xc0, !PT ;  /* 0x000000b5020d7212 */ /* 0x000fc400078ec0ff */
[----:B------:R-:W-:Y:S02]  /*10bb0*/  PRMT R21, R3, 0x5410, R4 ;  /* 0x0000541003157816 */ /* 0x000fe40000000004 */
[--C-:B------:R-:W-:Y:S02]  /*10bc0*/  HSET2.LE.AND R2, R23, R0.reuse, PT ;  /* 0x0000000017027233 */ /* 0x100fe40003803000 */
[--C-:B------:R-:W-:Y:S02]  /*10bd0*/  HSET2.LE.AND R3, R22, R0.reuse, PT ;  /* 0x0000000016037233 */ /* 0x100fe40003803000 */
[----:B------:R-:W-:Y:S02]  /*10be0*/  HSET2.LE.AND R4, R14, R0, PT ;  /* 0x000000000e047233 */ /* 0x000fe40003803000 */
[----:B------:R-:W-:Y:S02]  /*10bf0*/  LOP3.LUT R14, R2, R109, RZ, 0xc0, !PT ;  /* 0x0000006d020e7212 */ /* 0x000fe400078ec0ff */
[----:B------:R-:W-:Y:S01]  /*10c00*/  LOP3.LUT R15, R3, R99, RZ, 0xc0, !PT ;  /* 0x00000063030f7212 */ /* 0x000fe200078ec0ff */
[----:B------:R-:W-:-:S04]  /*10c10*/  IMAD.WIDE.U32 R2, R28, -0x326172a9, RZ ;  /* 0xcd9e8d571c027825 */ /* 0x000fc800078e00ff */
[----:B------:R-:W-:Y:S01]  /*10c20*/  IMAD.MOV.U32 R91, RZ, RZ, R32 ;  /* 0x000000ffff5b7224 */ /* 0x000fe200078e0020 */
[----:B---3--:R-:W-:Y:S01]  /*10c30*/  LOP3.LUT R3, R3, R78, RZ, 0x3c, !PT ;  /* 0x0000004e03037212 */ /* 0x008fe200078e3cff */
[----:B------:R-:W-:Y:S02]  /*10c40*/  IMAD.MOV.U32 R32, RZ, RZ, R74 ;  /* 0x000000ffff207224 */ /* 0x000fe400078e004a */
[----:B------:R-:W-:Y:S02]  /*10c50*/  IMAD.MOV.U32 R78, RZ, RZ, R35 ;  /* 0x000000ffff4e7224 */ /* 0x000fe400078e0023 */
[----:B------:R-:W-:Y:S02]  /*10c60*/  IMAD.MOV.U32 R74, RZ, RZ, R70 ;  /* 0x000000ffff4a7224 */ /* 0x000fe400078e0046 */
[----:B------:R-:W-:Y:S02]  /*10c70*/  IMAD.MOV.U32 R70, RZ, RZ, R71 ;  /* 0x000000ffff467224 */ /* 0x000fe400078e0047 */
[----:B------:R-:W-:Y:S01]  /*10c80*/  IMAD.MOV.U32 R71, RZ, RZ, R217 ;  /* 0x000000ffff477224 */ /* 0x000fe200078e00d9 */
[----:B------:R-:W-:Y:S01]  /*10c90*/  MOV R101, R91 ;  /* 0x0000005b00657202 */ /* 0x000fe20000000f00 */
[----:B------:R-:W-:-:S02]  /*10ca0*/  IMAD.MOV.U32 R90, RZ, RZ, R78 ;  /* 0x000000ffff5a7224 */ /* 0x000fc400078e004e */
[----:B------:R-:W-:Y:S02]  /*10cb0*/  IMAD.MOV.U32 R78, RZ, RZ, R74 ;  /* 0x000000ffff4e7224 */ /* 0x000fe400078e004a */
[----:B------:R-:W-:Y:S02]  /*10cc0*/  IMAD.MOV.U32 R91, RZ, RZ, R32 ;  /* 0x000000ffff5b7224 */ /* 0x000fe400078e0020 */
[----:B------:R-:W-:Y:S02]  /*10cd0*/  IMAD.MOV.U32 R74, RZ, RZ, R71 ;  /* 0x000000ffff4a7224 */ /* 0x000fe400078e0047 */
[----:B------:R-:W-:-:S04]  /*10ce0*/  IMAD.WIDE.U32 R22, R3, -0x2daee0ad, RZ ;  /* 0xd2511f5303167825 */ /* 0x000fc800078e00ff */
[----:B------:R-:W-:Y:S02]  /*10cf0*/  @!P0 HFMA2.BF16_V2 R122, -RZ.H0_H0, RZ.H0_H0, -R185.H0_H0 ;  /* 0x200000ffff7a8231 */ /* 0x000fe400003409b9 */
[----:B------:R-:W-:Y:S02]  /*10d00*/  IMAD.MOV.U32 R32, RZ, RZ, R70 ;  /* 0x000000ffff207224 */ /* 0x000fe400078e0046 */
[----:B------:R-:W-:Y:S02]  /*10d10*/  IMAD.MOV.U32 R71, RZ, RZ, R127 ;  /* 0x000000ffff477224 */ /* 0x000fe400078e007f */
[----:B------:R-:W-:Y:S02]  /*10d20*/  IMAD.MOV.U32 R70, RZ, RZ, R126 ;  /* 0x000000ffff467224 */ /* 0x000fe400078e007e */
[----:B------:R-:W-:Y:S02]  /*10d30*/  IMAD.MOV.U32 R127, RZ, RZ, R233 ;  /* 0x000000ffff7f7224 */ /* 0x000fe400078e00e9 */
[----:B------:R-:W-:-:S02]  /*10d40*/  @!P1 HFMA2.BF16_V2 R121, -RZ.H0_H0, RZ.H0_H0, -R184.H0_H0 ;  /* 0x200000ffff799231 */ /* 0x000fc400003409b8 */
[----:B------:R-:W-:Y:S02]  /*10d50*/  IMAD.MOV.U32 R28, RZ, RZ, R101 ;  /* 0x000000ffff1c7224 */ /* 0x000fe400078e0065 */
[----:B------:R-:W-:Y:S02]  /*10d60*/  @!P2 HFMA2.BF16_V2 R120, -RZ.H0_H0, RZ.H0_H0, -R187.H0_H0 ;  /* 0x200000ffff78a231 */ /* 0x000fe400003409bb */
[----:B------:R-:W-:Y:S01]  /*10d70*/  IMAD.MOV.U32 R101, RZ, RZ, R91 ;  /* 0x000000ffff657224 */ /* 0x000fe200078e005b */
[----:B------:R-:W-:Y:S01]  /*10d80*/  STL.64 [R1+0x48], R22 ;  /* 0x0000481601007387 */ /* 0x000fe20000100a00 */
[----:B------:R-:W-:Y:S02]  /*10d90*/  IMAD.MOV.U32 R104, RZ, RZ, R71 ;  /* 0x000000ffff687224 */ /* 0x000fe400078e0047 */
[----:B------:R-:W-:Y:S02]  /*10da0*/  IMAD.MOV.U32 R30, RZ, RZ, R90 ;  /* 0x000000ffff1e7224 */ /* 0x000fe400078e005a */
[----:B------:R-:W-:-:S02]  /*10db0*/  IMAD.MOV.U32 R91, RZ, RZ, R68 ;  /* 0x000000ffff5b7224 */ /* 0x000fc400078e0044 */
[----:B------:R-:W-:Y:S01]  /*10dc0*/  IMAD.MOV.U32 R105, RZ, RZ, R70 ;  /* 0x000000ffff697224 */ /* 0x000fe200078e0046 */
[----:B------:R-:W3:Y:S01]  /*10dd0*/  LDL.LU R68, [R1+0xb0] ;  /* 0x0000b00001447983 */ /* 0x000ee20000300800 */
[----:B------:R-:W-:Y:S01]  /*10de0*/  IMAD.MOV.U32 R114, RZ, RZ, R189 ;  /* 0x000000ffff727224 */ /* 0x000fe200078e00bd */
[----:B------:R-:W-:Y:S01]  /*10df0*/  PRMT R189, R185, 0x5410, R184 ;  /* 0x00005410b9bd7816 */ /* 0x000fe200000000b8 */
[----:B------:R-:W-:Y:S02]  /*10e00*/  IMAD.MOV.U32 R90, RZ, RZ, R69 ;  /* 0x000000ffff5a7224 */ /* 0x000fe400078e0045 */
[----:B------:R-:W-:Y:S01]  /*10e10*/  IMAD.MOV.U32 R94, RZ, RZ, R127 ;  /* 0x000000ffff5e7224 */ /* 0x000fe200078e007f */
[----:B------:R-:W3:Y:S01]  /*10e20*/  LDL.LU R69, [R1+0xb4] ;  /* 0x0000b40001457983 */ /* 0x000ee20000300800 */
[----:B------:R-:W-:Y:S01]  /*10e30*/  @!P0 PRMT R185, R122, 0x5410, RZ ;  /* 0x000054107ab98816 */ /* 0x000fe200000000ff */
[----:B--2---:R-:W-:Y:S01]  /*10e40*/  IMAD.MOV.U32 R71, RZ, RZ, R188 ;  /* 0x000000ffff477224 */ /* 0x004fe200078e00bc */
[----:B------:R-:W-:Y:S01]  /*10e50*/  PRMT R88, R187, 0x5410, R186 ;  /* 0x00005410bb587816 */ /* 0x000fe200000000ba */
[----:B------:R-:W3:Y:S01]  /*10e60*/  LDL.LU R70, [R1+0xb8] ;  /* 0x0000b80001467983 */ /* 0x000ee20000300800 */
[----:B------:R-:W-:Y:S01]  /*10e70*/  @!P1 PRMT R184, R121, 0x5410, RZ ;  /* 0x0000541079b89816 */ /* 0x000fe200000000ff */
[----:B------:R-:W-:Y:S01]  /*10e80*/  IMAD.MOV.U32 R122, RZ, RZ, R104 ;  /* 0x000000ffff7a7224 */ /* 0x000fe200078e0068 */
[----:B------:R-:W-:Y:S01]  /*10e90*/  @!P2 PRMT R187, R120, 0x5410, RZ ;  /* 0x0000541078bba816 */ /* 0x000fe200000000ff */
[----:B------:R-:W2:Y:S01]  /*10ea0*/  LDL.LU R188, [R1+0x1f4] ;  /* 0x0001f40001bc7983 */ /* 0x000ea20000300800 */
[----:B------:R-:W-:-:S02]  /*10eb0*/  IMAD.MOV.U32 R121, RZ, RZ, R105 ;  /* 0x000000ffff797224 */ /* 0x000fc400078e0069 */
[----:B------:R-:W-:Y:S01]  /*10ec0*/  IMAD.MOV.U32 R120, RZ, RZ, R94 ;  /* 0x000000ffff787224 */ /* 0x000fe200078e005e */
[----:B------:R-:W4:Y:S04]  /*10ed0*/  LDL.LU R104, [R1+0x148] ;  /* 0x0001480001687983 */ /* 0x000f280000300800 */
[----:B------:R-:W4:Y:S04]  /*10ee0*/  LDL.LU R105, [R1+0x14c] ;  /* 0x00014c0001697983 */ /* 0x000f280000300800 */
[----:B------:R-:W3:Y:S01]  /*10ef0*/  LDL.LU R94, [R1+0x150] ;  /* 0x00015000015e7983 */ /* 0x000ee20000300800 */
[----:B------:R-:W-:-:S02]  /*10f00*/  IMAD.MOV.U32 R126, RZ, RZ, R232 ;  /* 0x000000ffff7e7224 */ /* 0x000fc400078e00e8 */
[----:B------:R-:W-:Y:S02]  /*10f10*/  @!P6 HFMA2.BF16_V2 R123, -RZ.H0_H0, RZ.H0_H0, -R186.H0_H0 ;  /* 0x200000ffff7be231 */ /* 0x000fe400003409ba */
[----:B------:R-:W-:-:S03]  /*10f20*/  IMAD.MOV.U32 R92, RZ, RZ, R126 ;  /* 0x000000ffff5c7224 */ /* 0x000fc600078e007e */
[----:B------:R-:W-:Y:S02]  /*10f30*/  @!P6 PRMT R186, R123, 0x5410, RZ ;  /* 0x000054107bbae816 */ /* 0x000fe400000000ff */
[----:B------:R-:W-:Y:S01]  /*10f40*/  MOV R123, R92 ;  /* 0x0000005c007b7202 */ /* 0x000fe20000000f00 */
[----:B------:R-:W-:Y:S02]  /*10f50*/  IMAD.MOV.U32 R92, RZ, RZ, R190 ;  /* 0x000000ffff5c7224 */ /* 0x000fe400078e00be */
[----:B------:R-:W4:Y:S01]  /*10f60*/  LDL.LU R190, [R1+0x1f0] ;  /* 0x0001f00001be7983 */ /* 0x000f220000300800 */
[----:B------:R-:W-:Y:S02]  /*10f70*/  IMAD.MOV.U32 R106, RZ, RZ, R28 ;  /* 0x000000ffff6a7224 */ /* 0x000fe400078e001c */
[----:B------:R-:W-:Y:S02]  /*10f80*/  IMAD.MOV.U32 R107, RZ, RZ, R42 ;  /* 0x000000ffff6b7224 */ /* 0x000fe400078e002a */
[----:B------:R-:W-:-:S02]  /*10f90*/  IMAD.MOV.U32 R118, RZ, RZ, R106 ;  /* 0x000000ffff767224 */ /* 0x000fc400078e006a */
[----:B------:R-:W-:Y:S02]  /*10fa0*/  IMAD.MOV.U32 R117, RZ, RZ, R107 ;  /* 0x000000ffff757224 */ /* 0x000fe400078e006b */
[----:B------:R-:W-:Y:S01]  /*10fb0*/  IMAD.MOV.U32 R107, RZ, RZ, R92 ;  /* 0x000000ffff6b7224 */ /* 0x000fe200078e005c */
[----:B------:R-:W-:Y:S01]  /*10fc0*/  MOV R102, R78 ;  /* 0x0000004e00667202 */ /* 0x000fe20000000f00 */
[----:B------:R-:W-:Y:S02]  /*10fd0*/  IMAD.MOV.U32 R116, RZ, RZ, R30 ;  /* 0x000000ffff747224 */ /* 0x000fe400078e001e */
[----:B------:R-:W-:Y:S02]  /*10fe0*/  IMAD.MOV.U32 R78, RZ, RZ, R124 ;  /* 0x000000ffff4e7224 */ /* 0x000fe400078e007c */
[----:B------:R-:W-:Y:S02]  /*10ff0*/  IMAD.MOV.U32 R93, RZ, RZ, R48 ;  /* 0x000000ffff5d7224 */ /* 0x000fe400078e0030 */
[----:B------:R-:W-:-:S02]  /*11000*/  IMAD.MOV.U32 R119, RZ, RZ, R116 ;  /* 0x000000ffff777224 */ /* 0x000fc400078e0074 */
[----:B------:R-:W-:Y:S02]  /*11010*/  IMAD.MOV.U32 R116, RZ, RZ, R93 ;  /* 0x000000ffff747224 */ /* 0x000fe400078e005d */
[----:B------:R-:W-:Y:S01]  /*11020*/  IMAD.MOV.U32 R93, RZ, RZ, R78 ;  /* 0x000000ffff5d7224 */ /* 0x000fe200078e004e */
[--C-:B------:R-:W-:Y:S02]  /*11030*/  LOP3.LUT R6, R225, UR40, R2.reuse, 0x96, !PT ;  /* 0x00000028e1067c12 */ /* 0x100fe4000f8e9602 */
[----:B------:R-:W-:Y:S02]  /*11040*/  LOP3.LUT R217, R27, UR40, R2, 0x96, !PT ;  /* 0x000000281bd97c12 */ /* 0x000fe4000f8e9602 */
[----:B------:R-:W-:Y:S02]  /*11050*/  LOP3.LUT R2, R23, UR4, R100, 0x96, !PT ;  /* 0x0000000417027c12 */ /* 0x000fe4000f8e9664 */
[----:B------:R-:W-:-:S03]  /*11060*/  HSET2.LE.AND R3, R19, R0, PT ;  /* 0x0000000013037233 */ /* 0x000fc60003803000 */
[----:B------:R-:W-:Y:S01]  /*11070*/  IMAD.WIDE.U32 R232, R2, -0x326172a9, RZ ;  /* 0xcd9e8d5702e87825 */ /* 0x000fe200078e00ff */
[--C-:B------:R-:W-:Y:S02]  /*11080*/  HSET2.LE.AND R2, R18, R0.reuse, PT ;  /* 0x0000000012027233 */ /* 0x100fe40003803000 */
[----:B------:R-:W-:Y:S02]  /*11090*/  LOP3.LUT R34, R4, R96, RZ, 0xc0, !PT ;  /* 0x0000006004227212 */ /* 0x000fe400078ec0ff */
[----:B------:R-:W-:Y:S02]  /*110a0*/  LOP3.LUT R126, R3, R50, RZ, 0xc0, !PT ;  /* 0x00000032037e7212 */ /* 0x000fe400078ec0ff */
[----:B------:R-:W-:Y:S02]  /*110b0*/  LOP3.LUT R127, R2, R33, RZ, 0xc0, !PT ;  /* 0x00000021027f7212 */ /* 0x000fe400078ec0ff */
[--C-:B------:R-:W-:Y:S02]  /*110c0*/  HSET2.LE.AND R4, R20, R0.reuse, PT ;  /* 0x0000000014047233 */ /* 0x100fe40003803000 */
[----:B------:R-:W-:-:S02]  /*110d0*/  HSET2.LE.AND R3, R16, R0, PT ;  /* 0x0000000010037233 */ /* 0x000fc40003803000 */
[--C-:B------:R-:W-:Y:S02]  /*110e0*/  HSET2.LE.AND R2, R7, R0.reuse, PT ;  /* 0x0000000007027233 */ /* 0x100fe40003803000 */
[----:B------:R-:W-:Y:S01]  /*110f0*/  LOP3.LUT R5, R233, UR39, R224, 0x96, !PT ;  /* 0x00000027e9057c12 */ /* 0x000fe2000f8e96e0 */
[----:B------:R-:W-:Y:S01]  /*11100*/  IMAD.MOV.U32 R224, RZ, RZ, R22 ;  /* 0x000000ffffe07224 */ /* 0x000fe200078e0016 */
[----:B------:R-:W-:Y:S02]  /*11110*/  LOP3.LUT R35, R4, R55, RZ, 0xc0, !PT ;  /* 0x0000003704237212 */ /* 0x000fe400078ec0ff */
[----:B------:R-:W-:Y:S02]  /*11120*/  LOP3.LUT R33, R3, R97, RZ, 0xc0, !PT ;  /* 0x0000006103217212 */ /* 0x000fe400078ec0ff */
[----:B------:R-:W-:Y:S01]  /*11130*/  LOP3.LUT R124, R2, R95, RZ, 0xc0, !PT ;  /* 0x0000005f027c7212 */ /* 0x000fe200078ec0ff */
[----:B------:R-:W-:Y:S01]  /*11140*/  IMAD.WIDE.U32 R2, R6, -0x2daee0ad, RZ ;  /* 0xd2511f5306027825 */ /* 0x000fe200078e00ff */
[----:B------:R-:W-:-:S03]  /*11150*/  HSET2.LE.AND R4, R17, R0, PT ;  /* 0x0000000011047233 */ /* 0x000fc60003803000 */
[----:B------:R-:W-:Y:S01]  /*11160*/  IMAD.WIDE.U32 R16, R5, -0x2daee0ad, RZ ;  /* 0xd2511f5305107825 */ /* 0x000fe200078e00ff */
[----:B------:R-:W-:-:S04]  /*11170*/  LOP3.LUT R3, R3, UR38, R224, 0x96, !PT ;  /* 0x0000002603037c12 */ /* 0x000fc8000f8e96e0 */
[----:B------:R-:W-:Y:S01]  /*11180*/  LOP3.LUT R2, R17, UR36, R2, 0x96, !PT ;  /* 0x0000002411027c12 */ /* 0x000fe2000f8e9602 */
[----:B------:R-:W-:Y:S01]  /*11190*/  IMAD.MOV.U32 R103, RZ, RZ, R32 ;  /* 0x000000ffff677224 */ /* 0x000fe200078e0020 */
[----:B------:R-:W-:Y:S01]  /*111a0*/  LOP3.LUT R32, R4, R98, RZ, 0xc0, !PT ;  /* 0x0000006204207212 */ /* 0x000fe200078ec0ff */
[----:B------:R-:W-:-:S04]  /*111b0*/  IMAD.WIDE.U32 R4, R3, -0x326172a9, RZ ;  /* 0xcd9e8d5703047825 */ /* 0x000fc800078e00ff */
[----:B------:R-:W-:Y:S01]  /*111c0*/  IMAD.WIDE.U32 R6, R2, -0x326172a9, RZ ;  /* 0xcd9e8d5702067825 */ /* 0x000fe200078e00ff */
[----:B------:R-:W-:-:S04]  /*111d0*/  LOP3.LUT R2, R5, UR37, R232, 0x96, !PT ;  /* 0x0000002505027c12 */ /* 0x000fc8000f8e96e8 */
[----:B------:R-:W-:Y:S01]  /*111e0*/  LOP3.LUT R3, R7, UR35, R4, 0x96, !PT ;  /* 0x0000002307037c12 */ /* 0x000fe2000f8e9604 */
[----:B------:R-:W-:Y:S01]  /*111f0*/  IMAD.WIDE.U32 R4, R2, -0x2daee0ad, RZ ;  /* 0xd2511f5302047825 */ /* 0x000fe200078e00ff */
[----:B------:R-:W-:-:S03]  /*11200*/  LOP3.LUT R209, R233, UR39, R26, 0x96, !PT ;  /* 0x00000027e9d17c12 */ /* 0x000fc6000f8e961a */
[----:B------:R-:W-:Y:S01]  /*11210*/  IMAD.WIDE.U32 R26, R3, -0x2daee0ad, RZ ;  /* 0xd2511f53031a7825 */ /* 0x000fe200078e00ff */
[----:B------:R-:W-:Y:S02]  /*11220*/  HSET2.LE.AND R2, R21, R0, PT ;  /* 0x0000000015027233 */ /* 0x000fe40003803000 */
[----:B------:R-:W-:Y:S01]  /*11230*/  LOP3.LUT R5, R5, UR34, R16, 0x96, !PT ;  /* 0x0000002205057c12 */ /* 0x000fe2000f8e9610 */
[----:B---3--:R-:W-:Y:S01]  /*11240*/  IMAD.MOV.U32 R106, RZ, RZ, R94 ;  /* 0x000000ffff6a7224 */ /* 0x008fe200078e005e */
[----:B------:R-:W-:Y:S01]  /*11250*/  LOP3.LUT R4, R27, UR17, R4, 0x96, !PT ;  /* 0x000000111b047c12 */ /* 0x000fe2000f8e9604 */
[----:B------:R-:W3:Y:S04]  /*11260*/  LDL.LU R94, [R1+0x15c] ;  /* 0x00015c00015e7983 */ /* 0x000ee80000300800 */
[----:B------:R-:W3:Y:S04]  /*11270*/  LDL.LU R92, [R1+0x160] ;  /* 0x00016000015c7983 */ /* 0x000ee80000300800 */
[----:B------:R-:W3:Y:S01]  /*11280*/  LDL.LU R78, [R1+0x164] ;  /* 0x00016400014e7983 */ /* 0x000ee20000300800 */
[----:B------:R-:W-:-:S02]  /*11290*/  IMAD.MOV.U32 R100, RZ, RZ, R74 ;  /* 0x000000ffff647224 */ /* 0x000fc400078e004a */
[----:B------:R-:W-:Y:S01]  /*112a0*/  IMAD.MOV.U32 R74, RZ, RZ, R125 ;  /* 0x000000ffff4a7224 */ /* 0x000fe200078e007d */
[----:B------:R-:W-:Y:S01]  /*112b0*/  LOP3.LUT R125, R2, R82, RZ, 0xc0, !PT ;  /* 0x00000052027d7212 */ /* 0x000fe200078ec0ff */
[----:B------:R-:W-:Y:S01]  /*112c0*/  IMAD.WIDE.U32 R2, R5, -0x326172a9, RZ ;  /* 0xcd9e8d5705027825 */ /* 0x000fe200078e00ff */
[----:B--2---:R-:W1:Y:S03]  /*112d0*/  LDSM.16.MT88.4 R16, [R188+0x9000] ;  /* 0x00900000bc10783b */ /* 0x004e660000004200 */
[----:B------:R-:W-:Y:S01]  /*112e0*/  IMAD.WIDE.U32 R4, R4, -0x326172a9, RZ ;  /* 0xcd9e8d5704047825 */ /* 0x000fe200078e00ff */
[----:B------:R-:W-:-:S04]  /*112f0*/  LOP3.LUT R24, R3, UR25, R6, 0x96, !PT ;  /* 0x0000001903187c12 */ /* 0x000fc8000f8e9606 */
[----:B------:R-:W-:Y:S02]  /*11300*/  LOP3.LUT R2, R5, UR21, R2, 0x96, !PT ;  /* 0x0000001505027c12 */ /* 0x000fe4000f8e9602 */
[C---:B------:R-:W-:Y:S02]  /*11310*/  LOP3.LUT R3, R4.reuse, 0xffff, RZ, 0xc0, !PT ;  /* 0x0000ffff04037812 */ /* 0x040fe400078ec0ff */
[--C-:B------:R-:W-:Y:S02]  /*11320*/  SHF.R.U32.HI R5, RZ, 0x10, R4.reuse ;  /* 0x00000010ff057819 */ /* 0x100fe40000011604 */
[----:B------:R-:W-:Y:S02]  /*11330*/  LOP3.LUT R7, R4, 0xff, RZ, 0xc0, !PT ;  /* 0x000000ff04077812 */ /* 0x000fe400078ec0ff */
[----:B------:R-:W-:Y:S02]  /*11340*/  SHF.R.U32.HI R6, RZ, 0x18, R4 ;  /* 0x00000018ff067819 */ /* 0x000fe40000011604 */
[----:B------:R-:W-:-:S02]  /*11350*/  SHF.R.U32.HI R4, RZ, 0x8, R3 ;  /* 0x00000008ff047819 */ /* 0x000fc40000011603 */
[----:B------:R-:W-:-:S04]  /*11360*/  LOP3.LUT R3, R5, 0xff, RZ, 0xc0, !PT ;  /* 0x000000ff05037812 */ /* 0x000fc800078ec0ff */
[----:B------:R-:W-:Y:S02]  /*11370*/  PRMT R6, R3, 0x5410, R6 ;  /* 0x0000541003067816 */ /* 0x000fe40000000006 */
[C---:B------:R-:W-:Y:S02]  /*11380*/  LOP3.LUT R3, R2.reuse, 0xffff, RZ, 0xc0, !PT ;  /* 0x0000ffff02037812 */ /* 0x040fe400078ec0ff */
[----:B------:R-:W-:Y:S02]  /*11390*/  PRMT R7, R7, 0x5410, R4 ;  /* 0x0000541007077816 */ /* 0x000fe40000000004 */
        /* <DEDUP_REMOVED lines=8> */
[--C-:B------:R-:W-:Y:S02]  /*11420*/  HSET2.LE.AND R3, R6, R0.reuse, PT ;  /* 0x0000000006037233 */ /* 0x100fe40003803000 */
[--C-:B------:R-:W-:Y:S02]  /*11430*/  HSET2.LE.AND R4, R5, R0.reuse, PT ;  /* 0x0000000005047233 */ /* 0x100fe40003803000 */
[----:B------:R-:W-:Y:S02]  /*11440*/  LOP3.LUT R6, R2, R29, RZ, 0xc0, !PT ;  /* 0x0000001d02067212 */ /* 0x000fe400078ec0ff */
[----:B------:R-:W-:-:S02]  /*11450*/  HSET2.LE.AND R2, R20, R0, PT ;  /* 0x0000000014027233 */ /* 0x000fc40003803000 */
[----:B------:R-:W-:Y:S02]  /*11460*/  LOP3.LUT R7, R3, R25, RZ, 0xc0, !PT ;  /* 0x0000001903077212 */ /* 0x000fe400078ec0ff */
[----:B------:R-:W-:Y:S02]  /*11470*/  LOP3.LUT R4, R4, R31, RZ, 0xc0, !PT ;  /* 0x0000001f04047212 */ /* 0x000fe400078ec0ff */
[----:B------:R-:W-:Y:S01]  /*11480*/  LOP3.LUT R5, R2, R40, RZ, 0xc0, !PT ;  /* 0x0000002802057212 */ /* 0x000fe200078ec0ff */
[-C--:B-1----:R-:W-:Y:S06]  /*11490*/  HMMA.16816.F32.BF16 R68, R8, R16.reuse, R68 ;  /* 0x000000100844723c */ /* 0x082fec0000041844 */
[C---:B------:R-:W-:Y:S06]  /*114a0*/  HMMA.16816.F32.BF16 R48, R4.reuse, R16, R168 ;  /* 0x000000100430723c */ /* 0x040fec00000418a8 */
[-C--:B------:R-:W-:Y:S06]  /*114b0*/  HMMA.16816.F32.BF16 R40, R4, R18.reuse, R164 ;  /* 0x000000120428723c */ /* 0x080fec00000418a4 */
[----:B------:R-:W-:Y:S01]  /*114c0*/  HMMA.16816.F32.BF16 R28, R8, R18, R120 ;  /* 0x00000012081c723c */ /* 0x000fe20000041878 */
[----:B----4-:R-:W1:Y:S01]  /*114d0*/  LDSM.16.MT88.4 R16, [R190+0x9000] ;  /* 0x00900000be10783b */ /* 0x010e620000004200 */
[----:B------:R-:W-:Y:S01]  /*114e0*/  IMAD.MOV.U32 R61, RZ, RZ, R93 ;  /* 0x000000ffff3d7224 */ /* 0x000fe200078e005d */
[----:B------:R-:W-:Y:S01]  /*114f0*/  MOV R182, R117 ;  /* 0x0000007500b67202 */ /* 0x000fe20000000f00 */
[----:B------:R-:W-:-:S03]  /*11500*/  IMAD.MOV.U32 R180, RZ, RZ, R119 ;  /* 0x000000ffffb47224 */ /* 0x000fc600078e0077 */
[----:B------:R-:W-:Y:S02]  /*11510*/  IMAD.MOV.U32 R123, RZ, RZ, R251 ;  /* 0x000000ffff7b7224 */ /* 0x000fe400078e00fb */
[----:B------:R-:W2:Y:S01]  /*11520*/  LDL.LU R251, [R1+0x1ec] ;  /* 0x0001ec0001fb7983 */ /* 0x000ea20000300800 */
[----:B------:R-:W-:Y:S02]  /*11530*/  IMAD.MOV.U32 R181, RZ, RZ, R118 ;  /* 0x000000ffffb57224 */ /* 0x000fe400078e0076 */
[----:B------:R-:W-:Y:S01]  /*11540*/  IMAD.MOV.U32 R183, RZ, RZ, R116 ;  /* 0x000000ffffb77224 */ /* 0x000fe200078e0074 */
[----:B------:R-:W4:Y:S01]  /*11550*/  LDL.LU R120, [R1+0x168] ;  /* 0x0001680001787983 */ /* 0x000f220000300800 */
[-C--:B-1----:R-:W-:Y:S03]  /*11560*/  HMMA.16816.F32.BF16 R112, R8, R16.reuse, R112 ;  /* 0x000000100870723c */ /* 0x082fe60000041870 */
[----:B------:R-:W2:Y:S03]  /*11570*/  LDL.LU R119, [R1+0x16c] ;  /* 0x00016c0001777983 */ /* 0x000ea60000300800 */
[----:B------:R-:W-:Y:S01]  /*11580*/  HMMA.16816.F32.BF16 R96, R4, R16, R160 ;  /* 0x000000100460723c */ /* 0x000fe200000418a0 */
[----:B------:R-:W2:Y:S05]  /*11590*/  LDL.LU R118, [R1+0x170] ;  /* 0x0001700001767983 */ /* 0x000eaa0000300800 */
[----:B------:R-:W-:Y:S01]  /*115a0*/  HMMA.16816.F32.BF16 R100, R8, R18, R100 ;  /* 0x000000120864723c */ /* 0x000fe20000041864 */
[----:B------:R-:W-:Y:S01]  /*115b0*/  IMAD.MOV.U32 R122, RZ, RZ, R89 ;  /* 0x000000ffff7a7224 */ /* 0x000fe200078e0059 */
[----:B------:R-:W2:Y:S01]  /*115c0*/  LDL.LU R117, [R1+0x174] ;  /* 0x0001740001757983 */ /* 0x000ea20000300800 */
[----:B------:R-:W-:-:S02]  /*115d0*/  IMAD.MOV.U32 R116, RZ, RZ, R77 ;  /* 0x000000ffff747224 */ /* 0x000fc400078e004d */
[----:B------:R-:W-:Y:S02]  /*115e0*/  IMAD.MOV.U32 R89, RZ, RZ, R87 ;  /* 0x000000ffff597224 */ /* 0x000fe400078e0057 */
[----:B------:R-:W-:Y:S02]  /*115f0*/  IMAD.MOV.U32 R77, RZ, RZ, R85 ;  /* 0x000000ffff4d7224 */ /* 0x000fe400078e0055 */
[----:B------:R-:W-:Y:S02]  /*11600*/  IMAD.MOV.U32 R87, RZ, RZ, R75 ;  /* 0x000000ffff577224 */ /* 0x000fe400078e004b */
[----:B------:R-:W-:Y:S02]  /*11610*/  IMAD.MOV.U32 R85, RZ, RZ, R111 ;  /* 0x000000ffff557224 */ /* 0x000fe400078e006f */
[----:B------:R-:W-:Y:S02]  /*11620*/  IMAD.MOV.U32 R75, RZ, RZ, R110 ;  /* 0x000000ffff4b7224 */ /* 0x000fe400078e006e */
[----:B------:R-:W-:-:S02]  /*11630*/  IMAD.MOV.U32 R55, RZ, RZ, R61 ;  /* 0x000000ffff377224 */ /* 0x000fc400078e003d */
[----:B------:R-:W-:Y:S02]  /*11640*/  IMAD.MOV.U32 R61, RZ, RZ, R79 ;  /* 0x000000ffff3d7224 */ /* 0x000fe400078e004f */
[----:B------:R-:W2:Y:S04]  /*11650*/  LDL.LU R79, [R1+0x178] ;  /* 0x00017800014f7983 */ /* 0x000ea80000300800 */
[----:B------:R-:W-:Y:S04]  /*11660*/  STG.E.U16 desc[UR22][R36.64+-0x70], R76 ;  /* 0xffff904c24007986 */ /* 0x000fe8000c101516 */
[----:B------:R-:W-:Y:S04]  /*11670*/  STG.E.U16 desc[UR22][R36.64+-0x6e], R67 ;  /* 0xffff924324007986 */ /* 0x000fe8000c101516 */
[----:B------:R1:W-:Y:S02]  /*11680*/  STG.E.U16 desc[UR22][R46.64+-0x70], R66 ;  /* 0xffff90422e007986 */ /* 0x0003e4000c101516 */
[----:B-1----:R-:W-:-:S02]  /*11690*/  IMAD.MOV.U32 R66, RZ, RZ, R116 ;  /* 0x000000ffff427224 */ /* 0x002fc400078e0074 */
[----:B------:R-:W-:Y:S02]  /*116a0*/  IMAD.MOV.U32 R116, RZ, RZ, R75 ;  /* 0x000000ffff747224 */ /* 0x000fe400078e004b */
[----:B---3--:R-:W-:Y:S02]  /*116b0*/  IMAD.MOV.U32 R63, RZ, RZ, R94 ;  /* 0x000000ffff3f7224 */ /* 0x008fe400078e005e */
[----:B------:R-:W-:Y:S02]  /*116c0*/  IMAD.MOV.U32 R64, RZ, RZ, R92 ;  /* 0x000000ffff407224 */ /* 0x000fe400078e005c */
[----:B------:R-:W-:Y:S01]  /*116d0*/  HMMA.16816.F32.BF16 R92, R4, R18, R156 ;  /* 0x00000012045c723c */ /* 0x000fe2000004189c */
[----:B------:R-:W1:Y:S01]  /*116e0*/  LDSM.16.MT88.4 R16, [R188+0xa000] ;  /* 0x00a00000bc10783b */ /* 0x000e620000004200 */
[----:B------:R-:W-:Y:S02]  /*116f0*/  IMAD.MOV.U32 R121, RZ, RZ, R78 ;  /* 0x000000ffff797224 */ /* 0x000fe400078e004e */
[----:B------:R-:W-:-:S02]  /*11700*/  IMAD.MOV.U32 R78, RZ, RZ, R86 ;  /* 0x000000ffff4e7224 */ /* 0x000fc400078e0056 */
[----:B------:R-:W-:Y:S01]  /*11710*/  IMAD.MOV.U32 R86, RZ, RZ, R84 ;  /* 0x000000ffff567224 */ /* 0x000fe200078e0054 */
[----:B------:R-:W-:Y:S01]  /*11720*/  MOV R84, R108 ;  /* 0x0000006c00547202 */ /* 0x000fe20000000f00 */
[----:B------:R-:W-:Y:S02]  /*11730*/  IMAD.MOV.U32 R22, RZ, RZ, R63 ;  /* 0x000000ffff167224 */ /* 0x000fe400078e003f */
[----:B------:R-:W-:Y:S02]  /*11740*/  IMAD.MOV.U32 R63, RZ, RZ, R123 ;  /* 0x000000ffff3f7224 */ /* 0x000fe400078e007b */
[----:B------:R-:W-:Y:S01]  /*11750*/  IMAD.MOV.U32 R123, RZ, RZ, R77 ;  /* 0x000000ffff7b7224 */ /* 0x000fe200078e004d */
[----:B-1----:R-:W-:Y:S07]  /*11760*/  HMMA.16816.F32.BF16 R108, R8, R16, R180 ;  /* 0x00000010086c723c */ /* 0x002fee00000418b4 */
[----:B------:R-:W-:-:S02]  /*11770*/  IMAD.MOV.U32 R181, RZ, RZ, R121 ;  /* 0x000000ffffb57224 */ /* 0x000fc400078e0079 */
[----:B------:R-:W-:Y:S02]  /*11780*/  IMAD.MOV.U32 R121, RZ, RZ, R78 ;  /* 0x000000ffff797224 */ /* 0x000fe400078e004e */
[----:B------:R-:W3:Y:S04]  /*11790*/  LDL.LU R78, [R1+0x17c] ;  /* 0x00017c00014e7983 */ /* 0x000ee80000300800 */
[----:B------:R-:W3:Y:S04]  /*117a0*/  LDL.LU R77, [R1+0x180] ;  /* 0x00018000014d7983 */ /* 0x000ee80000300800 */
[----:B------:R-:W3:Y:S01]  /*117b0*/  LDL.LU R75, [R1+0x184] ;  /* 0x00018400014b7983 */ /* 0x000ee20000300800 */
        /* <DEDUP_REMOVED lines=8> */
[----:B------:R-:W-:Y:S01]  /*11840*/  IMAD.MOV.U32 R168, RZ, RZ, R55 ;  /* 0x000000ffffa87224 */ /* 0x000fe200078e0037 */
[----:B------:R-:W-:Y:S01]  /*11850*/  MOV R62, R88 ;  /* 0x00000058003e7202 */ /* 0x000fe20000000f00 */
[----:B------:R-:W-:Y:S06]  /*11860*/  HMMA.16816.F32.BF16 R104, R8, R18, R104 ;  /* 0x000000120868723c */ /* 0x000fec0000041868 */
[----:B------:R-:W-:Y:S01]  /*11870*/  HMMA.16816.F32.BF16 R88, R4, R16, R128 ;  /* 0x000000100458723c */ /* 0x000fe20000041880 */
[----:B----4-:R-:W-:-:S02]  /*11880*/  IMAD.MOV.U32 R182, RZ, RZ, R120 ;  /* 0x000000ffffb67224 */ /* 0x010fc400078e0078 */
[----:B------:R-:W-:Y:S02]  /*11890*/  IMAD.MOV.U32 R120, RZ, RZ, R86 ;  /* 0x000000ffff787224 */ /* 0x000fe400078e0056 */
[----:B------:R-:W-:Y:S02]  /*118a0*/  IMAD.MOV.U32 R55, RZ, RZ, R182 ;  /* 0x000000ffff377224 */ /* 0x000fe400078e00b6 */
[----:B------:R-:W-:Y:S02]  /*118b0*/  IMAD.MOV.U32 R182, RZ, RZ, R66 ;  /* 0x000000ffffb67224 */ /* 0x000fe400078e0042 */
[----:B------:R-:W-:Y:S02]  /*118c0*/  IMAD.MOV.U32 R66, RZ, RZ, R61 ;  /* 0x000000ffff427224 */ /* 0x000fe400078e003d */
[----:B------:R-:W-:Y:S02]  /*118d0*/  IMAD.MOV.U32 R61, RZ, RZ, R120 ;  /* 0x000000ffff3d7224 */ /* 0x000fe400078e0078 */
[----:B--2---:R-:W-:-:S02]  /*118e0*/  IMAD.MOV.U32 R226, RZ, RZ, R119 ;  /* 0x000000ffffe27224 */ /* 0x004fc400078e0077 */
[----:B------:R-:W-:-:S03]  /*118f0*/  IMAD.MOV.U32 R180, RZ, RZ, R118 ;  /* 0x000000ffffb47224 */ /* 0x000fc600078e0076 */
[----:B------:R-:W-:Y:S01]  /*11900*/  MOV R22, R226 ;  /* 0x000000e200167202 */ /* 0x000fe20000000f00 */
[----:B------:R-:W-:Y:S02]  /*11910*/  IMAD.MOV.U32 R118, RZ, RZ, R85 ;  /* 0x000000ffff767224 */ /* 0x000fe400078e0055 */
[----:B------:R-:W-:Y:S02]  /*11920*/  IMAD.MOV.U32 R23, RZ, RZ, R180 ;  /* 0x000000ffff177224 */ /* 0x000fe400078e00b4 */
[----:B------:R-:W-:Y:S02]  /*11930*/  IMAD.MOV.U32 R183, RZ, RZ, R117 ;  /* 0x000000ffffb77224 */ /* 0x000fe400078e0075 */
        /* <DEDUP_REMOVED lines=8> */
[----:B------:R-:W-:Y:S01]  /*119c0*/  IMAD.MOV.U32 R120, RZ, RZ, R119 ;  /* 0x000000ffff787224 */ /* 0x000fe200078e0077 */
[----:B------:R-:W-:Y:S01]  /*119d0*/  HMMA.16816.F32.BF16 R84, R4, R18, R132 ;  /* 0x000000120454723c */ /* 0x000fe20000041884 */
[----:B------:R-:W1:Y:S01]  /*119e0*/  LDSM.16.MT88.4 R16, [R190+0xa000] ;  /* 0x00a00000be10783b */ /* 0x000e620000004200 */
[----:B------:R-:W-:-:S02]  /*119f0*/  IMAD.MOV.U32 R171, RZ, RZ, R181 ;  /* 0x000000ffffab7224 */ /* 0x000fc400078e00b5 */
[----:B------:R-:W-:Y:S02]  /*11a00*/  IMAD.MOV.U32 R181, RZ, RZ, R183 ;  /* 0x000000ffffb57224 */ /* 0x000fe400078e00b7 */
[----:B------:R-:W-:Y:S02]  /*11a10*/  IMAD.MOV.U32 R183, RZ, RZ, R62 ;  /* 0x000000ffffb77224 */ /* 0x000fe400078e003e */
[----:B------:R-:W-:Y:S01]  /*11a20*/  IMAD.MOV.U32 R62, RZ, RZ, R123 ;  /* 0x000000ffff3e7224 */ /* 0x000fe200078e007b */
[----:B------:R-:W-:Y:S01]  /*11a30*/  MOV R123, R116 ;  /* 0x00000074007b7202 */ /* 0x000fe20000000f00 */
[----:B------:R-:W-:Y:S02]  /*11a40*/  IMAD.MOV.U32 R116, RZ, RZ, R79 ;  /* 0x000000ffff747224 */ /* 0x000fe400078e004f */
[----:B------:R-:W-:Y:S01]  /*11a50*/  IMAD.MOV.U32 R79, RZ, RZ, R215 ;  /* 0x000000ffff4f7224 */ /* 0x000fe200078e00d7 */
[----:B-1----:R-:W-:Y:S07]  /*11a60*/  HMMA.16816.F32.BF16 R132, R8, R16, R168 ;  /* 0x000000100884723c */ /* 0x002fee00000418a8 */
[----:B------:R-:W-:-:S02]  /*11a70*/  IMAD.MOV.U32 R169, RZ, RZ, R22 ;  /* 0x000000ffffa97224 */ /* 0x000fc400078e0016 */
[----:B------:R-:W-:Y:S02]  /*11a80*/  IMAD.MOV.U32 R170, RZ, RZ, R23 ;  /* 0x000000ffffaa7224 */ /* 0x000fe400078e0017 */
[----:B------:R-:W-:Y:S02]  /*11a90*/  IMAD.MOV.U32 R22, RZ, RZ, R62 ;  /* 0x000000ffff167224 */ /* 0x000fe400078e003e */
[----:B------:R-:W-:Y:S02]  /*11aa0*/  IMAD.MOV.U32 R23, RZ, RZ, R61 ;  /* 0x000000ffff177224 */ /* 0x000fe400078e003d */
[----:B---3--:R-:W-:Y:S02]  /*11ab0*/  IMAD.MOV.U32 R117, RZ, RZ, R78 ;  /* 0x000000ffff757224 */ /* 0x008fe400078e004e */
[----:B------:R-:W2:Y:S01]  /*11ac0*/  LDL.LU R78, [R1+0x188] ;  /* 0x00018800014e7983 */ /* 0x000ea20000300800 */
[----:B------:R-:W-:-:S03]  /*11ad0*/  IMAD.MOV.U32 R118, RZ, RZ, R77 ;  /* 0x000000ffff767224 */ /* 0x000fc600078e004d */
[----:B------:R-:W3:Y:S01]  /*11ae0*/  LDL.LU R77, [R1+0x18c] ;  /* 0x00018c00014d7983 */ /* 0x000ee20000300800 */
[----:B------:R-:W-:-:S03]  /*11af0*/  IMAD.MOV.U32 R119, RZ, RZ, R75 ;  /* 0x000000ffff777224 */ /* 0x000fc600078e004b */
[----:B------:R-:W4:Y:S04]  /*11b00*/  LDL.LU R75, [R1+0x190] ;  /* 0x00019000014b7983 */ /* 0x000f280000300800 */
[----:B------:R-:W4:Y:S04]  /*11b10*/  LDL R215, [R1+0x68] ;  /* 0x0000680001d77983 */ /* 0x000f280000100800 */
[----:B------:R-:W4:Y:S04]  /*11b20*/  LDL.LU R62, [R1+0x4] ;  /* 0x00000400013e7983 */ /* 0x000f280000300800 */
[----:B------:R-:W4:Y:S01]  /*11b30*/  LDL.LU R61, [R1] ;  /* 0x00000000013d7983 */ /* 0x000f220000300800 */
[----:B------:R-:W-:Y:S01]  /*11b40*/  IMAD.MOV.U32 R20, RZ, RZ, R180 ;  /* 0x000000ffff147224 */ /* 0x000fe200078e00b4 */
[----:B------:R-:W-:Y:S01]  /*11b50*/  MOV R21, R67 ;  /* 0x0000004300157202 */ /* 0x000fe20000000f00 */
        /* <DEDUP_REMOVED lines=9> */
[----:B------:R-:W-:Y:S01]  /*11bf0*/  HMMA.16816.F32.BF16 R128, R8, R18, R168 ;  /* 0x000000120880723c */ /* 0x000fe200000418a8 */
        /* <DEDUP_REMOVED lines=13> */
[----:B------:R-:W-:Y:S01]  /*11cd0*/  IMAD.MOV.U32 R156, RZ, RZ, R52 ;  /* 0x000000ffff9c7224 */ /* 0x000fe200078e0034 */
[----:B------:R-:W-:Y:S01]  /*11ce0*/  MOV R168, R234 ;  /* 0x000000ea00a87202 */ /* 0x000fe20000000f00 */
[----:B------:R-:W-:Y:S02]  /*11cf0*/  IMAD.MOV.U32 R160, RZ, RZ, R59 ;  /* 0x000000ffffa07224 */ /* 0x000fe400078e003b */
[----:B------:R-:W-:-:S02]  /*11d00*/  IMAD.MOV.U32 R157, RZ, RZ, R57 ;  /* 0x000000ffff9d7224 */ /* 0x000fc400078e0039 */
[----:B------:R-:W-:Y:S02]  /*11d10*/  IMAD.MOV.U32 R169, RZ, RZ, R252 ;  /* 0x000000ffffa97224 */ /* 0x000fe400078e00fc */
[----:B------:R-:W-:Y:S01]  /*11d20*/  IMAD.MOV.U32 R161, RZ, RZ, R58 ;  /* 0x000000ffffa17224 */ /* 0x000fe200078e003a */
[----:B------:R-:W4:Y:S04]  /*11d30*/  LDL.LU R252, [R1+0x1e8] ;  /* 0x0001e80001fc7983 */ /* 0x000f280000300800 */
[----:B------:R-:W4:Y:S04]  /*11d40*/  LDL.LU R234, [R1+0x1e4] ;  /* 0x0001e40001ea7983 */ /* 0x000f280000300800 */
[----:B------:R1:W5:Y:S04]  /*11d50*/  LDL.LU R58, [R1+0x1e0] ;  /* 0x0001e000013a7983 */ /* 0x0003680000300800 */
[----:B------:R1:W5:Y:S04]  /*11d60*/  LDL.LU R59, [R1+0x1dc] ;  /* 0x0001dc00013b7983 */ /* 0x0003680000300800 */
[----:B------:R1:W5:Y:S01]  /*11d70*/  LDL.LU R57, [R1+0x1d8] ;  /* 0x0001d80001397983 */ /* 0x0003620000300800 */
[----:B--2---:R-:W-:-:S02]  /*11d80*/  IMAD.MOV.U32 R182, RZ, RZ, R78 ;  /* 0x000000ffffb67224 */ /* 0x004fc400078e004e */
[----:B---3--:R-:W-:Y:S02]  /*11d90*/  IMAD.MOV.U32 R226, RZ, RZ, R77 ;  /* 0x000000ffffe27224 */ /* 0x008fe400078e004d */
[----:B------:R-:W-:Y:S01]  /*11da0*/  HMMA.16816.F32.BF16 R76, R4, R16, R136 ;  /* 0x00000010044c723c */ /* 0x000fe20000041888 */
[----:B----4-:R-:W-:-:S06]  /*11db0*/  IMAD.MOV.U32 R180, RZ, RZ, R75 ;  /* 0x000000ffffb47224 */ /* 0x010fcc00078e004b */
[----:B------:R-:W-:Y:S02]  /*11dc0*/  IMAD.MOV.U32 R136, RZ, RZ, R21 ;  /* 0x000000ffff887224 */ /* 0x000fe400078e0015 */
[----:B------:R-:W-:Y:S02]  /*11dd0*/  IMAD.MOV.U32 R138, RZ, RZ, R22 ;  /* 0x000000ffff8a7224 */ /* 0x000fe400078e0016 */
[----:B------:R-:W-:Y:S02]  /*11de0*/  IMAD.MOV.U32 R139, RZ, RZ, R23 ;  /* 0x000000ffff8b7224 */ /* 0x000fe400078e0017 */
[----:B------:R-:W2:Y:S01]  /*11df0*/  LDSM.16.MT88.4 R20, [R188+0xb000] ;  /* 0x00b00000bc14783b */ /* 0x000ea20000004200 */
[----:B------:R-:W-:Y:S03]  /*11e00*/  HMMA.16816.F32.BF16 R72, R4, R18, R140 ;  /* 0x000000120448723c */ /* 0x000fe6000004188c */
[----:B------:R-:W3:Y:S01]  /*11e10*/  LDSM.16.MT88.4 R16, [R190+0xb000] ;  /* 0x00b00000be10783b */ /* 0x000ee20000004200 */
[----:B------:R-:W-:-:S03]  /*11e20*/  MOV R137, R55 ;  /* 0x0000003700897202 */ /* 0x000fc60000000f00 */
        /* <DEDUP_REMOVED lines=8> */
[----:B--2---:R-:W-:Y:S07]  /*11eb0*/  HMMA.16816.F32.BF16 R64, R4, R20, R148 ;  /* 0x000000140440723c */ /* 0x004fee0000041894 */
[----:B------:R-:W-:-:S02]  /*11ec0*/  IMAD.MOV.U32 R150, RZ, RZ, R164 ;  /* 0x000000ffff967224 */ /* 0x000fc400078e00a4 */
[----:B------:R-:W-:Y:S01]  /*11ed0*/  IMAD.MOV.U32 R149, RZ, RZ, R165 ;  /* 0x000000ffff957224 */ /* 0x000fe200078e00a5 */
[C---:B------:R-:W-:Y:S01]  /*11ee0*/  HMMA.16816.F32.BF16 R116, R8.reuse, R20, R116 ;  /* 0x000000140874723c */ /* 0x040fe20000041874 */
[----:B------:R-:W-:Y:S01]  /*11ef0*/  IMAD.MOV.U32 R164, RZ, RZ, R166 ;  /* 0x000000ffffa47224 */ /* 0x000fe200078e00a6 */
[----:B------:R-:W-:Y:S01]  /*11f00*/  MOV R166, R2 ;  /* 0x0000000200a67202 */ /* 0x000fe20000000f00 */
[----:B------:R-:W-:Y:S02]  /*11f10*/  IMAD.MOV.U32 R165, RZ, RZ, R167 ;  /* 0x000000ffffa57224 */ /* 0x000fe400078e00a7 */
[----:B------:R-:W-:Y:S01]  /*11f20*/  IMAD.MOV.U32 R167, RZ, RZ, R3 ;  /* 0x000000ffffa77224 */ /* 0x000fe200078e0003 */
[----:B------:R-:W-:Y:S01]  /*11f30*/  HMMA.16816.F32.BF16 R120, R8, R22, R120 ;  /* 0x000000160878723c */ /* 0x000fe20000041878 */
[----:B------:R-:W-:-:S05]  /*11f40*/  IMAD.WIDE.U32 R2, R24, -0x2daee0ad, RZ ;  /* 0xd2511f5318027825 */ /* 0x000fca00078e00ff */
[----:B---3--:R-:W-:Y:S01]  /*11f50*/  HMMA.16816.F32.BF16 R136, R8, R16, R136 ;  /* 0x000000100888723c */ /* 0x008fe20000041888 */
[----:B------:R-:W-:-:S05]  /*11f60*/  IMAD.MOV.U32 R151, RZ, RZ, R60 ;  /* 0x000000ffff977224 */ /* 0x000fca00078e003c */
[----:B------:R-:W-:Y:S01]  /*11f70*/  HMMA.16816.F32.BF16 R140, R8, R18, R140 ;  /* 0x00000012088c723c */ /* 0x000fe2000004188c */
[----:B------:R-:W2:Y:S05]  /*11f80*/  LDSM.16.MT88.4 R8, [R188+0x9400] ;  /* 0x00940000bc08783b */ /* 0x000eaa0000004200 */
[C---:B------:R-:W-:Y:S06]  /*11f90*/  HMMA.16816.F32.BF16 R60, R4.reuse, R22, R152 ;  /* 0x00000016043c723c */ /* 0x040fec0000041898 */
[C---:B------:R-:W-:Y:S06]  /*11fa0*/  HMMA.16816.F32.BF16 R80, R4.reuse, R16, R172 ;  /* 0x000000100450723c */ /* 0x040fec00000418ac */
[----:B------:R-:W-:Y:S01]  /*11fb0*/  HMMA.16816.F32.BF16 R52, R4, R18, R176 ;  /* 0x000000120434723c */ /* 0x000fe200000418b0 */
[----:B------:R-:W-:Y:S01]  /*11fc0*/  IMAD.MOV.U32 R148, RZ, RZ, R160 ;  /* 0x000000ffff947224 */ /* 0x000fe200078e00a0 */
[----:B------:R-:W3:Y:S05]  /*11fd0*/  LDSM.16.MT88.4 R20, [R188+0xa400] ;  /* 0x00a40000bc14783b */ /* 0x000eea0000004200 */
[----:B------:R-:W-:-:S02]  /*11fe0*/  LOP3.LUT R4, R3, UR33, R26, 0x96, !PT ;  /* 0x0000002103047c12 */ /* 0x000fc4000f8e961a */
[C---:B------:R-:W-:Y:S02]  /*11ff0*/  LOP3.LUT R3, R2.reuse, 0xffff, RZ, 0xc0, !PT ;  /* 0x0000ffff02037812 */ /* 0x040fe400078ec0ff */
[--C-:B------:R-:W-:Y:S02]  /*12000*/  SHF.R.U32.HI R6, RZ, 0x10, R2.reuse ;  /* 0x00000010ff067819 */ /* 0x100fe40000011602 */
[----:B------:R-:W-:Y:S02]  /*12010*/  LOP3.LUT R7, R2, 0xff, RZ, 0xc0, !PT ;  /* 0x000000ff02077812 */ /* 0x000fe400078ec0ff */
[----:B------:R-:W-:Y:S02]  /*12020*/  SHF.R.U32.HI R5, RZ, 0x18, R2 ;  /* 0x00000018ff057819 */ /* 0x000fe40000011602 */
[----:B------:R-:W-:Y:S02]  /*12030*/  SHF.R.U32.HI R3, RZ, 0x8, R3 ;  /* 0x00000008ff037819 */ /* 0x000fe40000011603 */
[----:B------:R-:W-:-:S02]  /*12040*/  LOP3.LUT R2, R6, 0xff, RZ, 0xc0, !PT ;  /* 0x000000ff06027812 */ /* 0x000fc400078ec0ff */
[----:B------:R-:W-:Y:S02]  /*12050*/  PRMT R7, R7, 0x5410, R3 ;  /* 0x0000541007077816 */ /* 0x000fe40000000003 */
[----:B------:R-:W-:Y:S02]  /*12060*/  PRMT R16, R2, 0x5410, R5 ;  /* 0x0000541002107816 */ /* 0x000fe40000000005 */
[C---:B------:R-:W-:Y:S02]  /*12070*/  LOP3.LUT R2, R4.reuse, 0xffff, RZ, 0xc0, !PT ;  /* 0x0000ffff04027812 */ /* 0x040fe400078ec0ff */
[--C-:B------:R-:W-:Y:S02]  /*12080*/  SHF.R.U32.HI R3, RZ, 0x10, R4.reuse ;  /* 0x00000010ff037819 */ /* 0x100fe40000011604 */
[----:B------:R-:W-:Y:S02]  /*12090*/  LOP3.LUT R6, R4, 0xff, RZ, 0xc0, !PT ;  /* 0x000000ff04067812 */ /* 0x000fe400078ec0ff */
[----:B------:R-:W-:-:S02]  /*120a0*/  SHF.R.U32.HI R5, RZ, 0x18, R4 ;  /* 0x00000018ff057819 */ /* 0x000fc40000011604 */
[----:B------:R-:W-:Y:S02]  /*120b0*/  SHF.R.U32.HI R4, RZ, 0x8, R2 ;  /* 0x00000008ff047819 */ /* 0x000fe40000011602 */
[----:B------:R-:W-:Y:S02]  /*120c0*/  LOP3.LUT R3, R3, 0xff, RZ, 0xc0, !PT ;  /* 0x000000ff03037812 */ /* 0x000fe400078ec0ff */
[----:B------:R-:W-:Y:S02]  /*120d0*/  HSET2.LE.AND R2, R7, R0, PT ;  /* 0x0000000007027233 */ /* 0x000fe40003803000 */
[----:B------:R-:W-:Y:S02]  /*120e0*/  PRMT R4, R6, 0x5410, R4 ;  /* 0x0000541006047816 */ /* 0x000fe40000000004 */
[----:B------:R-:W-:Y:S02]  /*120f0*/  PRMT R5, R3, 0x5410, R5 ;  /* 0x0000541003057816 */ /* 0x000fe40000000005 */
[----:B------:R-:W-:-:S02]  /*12100*/  LOP3.LUT R6, R2, R145, RZ, 0xc0, !PT ;  /* 0x0000009102067212 */ /* 0x000fc400078ec0ff */
[--C-:B------:R-:W-:Y:S02]  /*12110*/  HSET2.LE.AND R2, R16, R0.reuse, PT ;  /* 0x0000000010027233 */ /* 0x100fe40003803000 */
[--C-:B------:R-:W-:Y:S01]  /*12120*/  HSET2.LE.AND R3, R4, R0.reuse, PT ;  /* 0x0000000004037233 */ /* 0x100fe20003803000 */
[----:B------:R-:W-:Y:S01]  /*12130*/  IMAD.MOV.U32 R152, RZ, RZ, R156 ;  /* 0x000000ffff987224 */ /* 0x000fe200078e009c */
[----:B------:R-:W-:Y:S01]  /*12140*/  HSET2.LE.AND R5, R5, R0, PT ;  /* 0x0000000005057233 */ /* 0x000fe20003803000 */
[----:B------:R-:W-:Y:S01]  /*12150*/  IMAD.MOV.U32 R153, RZ, RZ, R157 ;  /* 0x000000ffff997224 */ /* 0x000fe200078e009d */
[----:B------:R-:W-:Y:S01]  /*12160*/  LOP3.LUT R7, R2, R144, RZ, 0xc0, !PT ;  /* 0x0000009002077212 */ /* 0x000fe200078ec0ff */
[----:B------:R-:W-:Y:S01]  /*12170*/  IMAD.MOV.U32 R154, RZ, RZ, R158 ;  /* 0x000000ffff9a7224 */ /* 0x000fe200078e009e */
[----:B------:R-:W-:Y:S01]  /*12180*/  LOP3.LUT R4, R3, R147, RZ, 0xc0, !PT ;  /* 0x0000009303047212 */ /* 0x000fe200078ec0ff */
[----:B------:R-:W-:Y:S01]  /*12190*/  IMAD.MOV.U32 R155, RZ, RZ, R159 ;  /* 0x000000ffff9b7224 */ /* 0x000fe200078e009f */
[----:B------:R-:W-:Y:S01]  /*121a0*/  LOP3.LUT R5, R5, R146, RZ, 0xc0, !PT ;  /* 0x0000009205057212 */ /* 0x000fe200078ec0ff */
[----:B------:R-:W-:Y:S01]  /*121b0*/  IMAD.MOV.U32 R3, RZ, RZ, R149 ;  /* 0x000000ffff037224 */ /* 0x000fe200078e0095 */
[----:B------:R-:W-:Y:S01]  /*121c0*/  MOV R158, R170 ;  /* 0x000000aa009e7202 */ /* 0x000fe20000000f00 */
[----:B------:R-:W-:Y:S01]  /*121d0*/  IMAD.MOV.U32 R160, RZ, RZ, R25 ;  /* 0x000000ffffa07224 */ /* 0x000fe200078e0019 */
[----:B------:R-:W4:Y:S01]  /*121e0*/  LDSM.16.MT88.4 R16, [R190+0xa400] ;  /* 0x00a40000be10783b */ /* 0x000f220000004200 */
[----:B------:R-:W-:-:S02]  /*121f0*/  IMAD.MOV.U32 R175, RZ, RZ, R151 ;  /* 0x000000ffffaf7224 */ /* 0x000fc400078e0097 */
[----:B------:R-:W-:Y:S02]  /*12200*/  IMAD.MOV.U32 R149, RZ, RZ, R161 ;  /* 0x000000ffff957224 */ /* 0x000fe400078e00a1 */
[----:B------:R-:W-:Y:S02]  /*12210*/  IMAD.MOV.U32 R156, RZ, RZ, R168 ;  /* 0x000000ffff9c7224 */ /* 0x000fe400078e00a8 */
[----:B------:R-:W-:Y:S02]  /*12220*/  IMAD.MOV.U32 R157, RZ, RZ, R169 ;  /* 0x000000ffff9d7224 */ /* 0x000fe400078e00a9 */
[----:B------:R-:W-:Y:S02]  /*12230*/  IMAD.MOV.U32 R159, RZ, RZ, R171 ;  /* 0x000000ffff9f7224 */ /* 0x000fe400078e00ab */
[----:B------:R-:W-:Y:S01]  /*12240*/  IMAD.MOV.U32 R25, RZ, RZ, R182 ;  /* 0x000000ffff197224 */ /* 0x000fe200078e00b6 */
[----:B--2---:R-:W-:Y:S01]  /*12250*/  HMMA.16816.F32.BF16 R168, R4, R8, R48 ;  /* 0x0000000804a8723c */ /* 0x004fe20000041830 */
[----:B------:R-:W-:-:S02]  /*12260*/  IMAD.MOV.U32 R151, RZ, RZ, R163 ;  /* 0x000000ffff977224 */ /* 0x000fc400078e00a3 */
[----:B------:R-:W-:Y:S02]  /*12270*/  IMAD.MOV.U32 R161, RZ, RZ, R181 ;  /* 0x000000ffffa17224 */ /* 0x000fe400078e00b5 */
[----:B------:R-:W-:Y:S02]  /*12280*/  IMAD.MOV.U32 R182, RZ, RZ, R180 ;  /* 0x000000ffffb67224 */ /* 0x000fe400078e00b4 */
[----:B------:R-:W-:Y:S01]  /*12290*/  IMAD.MOV.U32 R174, RZ, RZ, R150 ;  /* 0x000000ffffae7224 */ /* 0x000fe200078e0096 */
[----:B------:R-:W-:Y:S01]  /*122a0*/  MOV R48, R167 ;  /* 0x000000a700307202 */ /* 0x000fe20000000f00 */
[----:B------:R-:W-:Y:S02]  /*122b0*/  IMAD.MOV.U32 R181, RZ, RZ, R226 ;  /* 0x000000ffffb57224 */ /* 0x000fe400078e00e2 */
[----:B------:R-:W-:Y:S02]  /*122c0*/  IMAD.MOV.U32 R180, RZ, RZ, R183 ;  /* 0x000000ffffb47224 */ /* 0x000fe400078e00b7 */
[----:B------:R-:W-:-:S02]  /*122d0*/  IMAD.MOV.U32 R51, RZ, RZ, R164 ;  /* 0x000000ffff337224 */ /* 0x000fc400078e00a4 */
[----:B------:R-:W-:Y:S02]  /*122e0*/  IMAD.MOV.U32 R50, RZ, RZ, R165 ;  /* 0x000000ffff327224 */ /* 0x000fe400078e00a5 */
[----:B------:R-:W-:Y:S02]  /*122f0*/  IMAD.MOV.U32 R49, RZ, RZ, R166 ;  /* 0x000000ffff317224 */ /* 0x000fe400078e00a6 */
[----:B------:R-:W-:Y:S01]  /*12300*/  IMAD.MOV.U32 R150, RZ, RZ, R162 ;  /* 0x000000ffff967224 */ /* 0x000fe200078e00a2 */
[----:B------:R-:W-:Y:S01]  /*12310*/  HMMA.16816.F32.BF16 R164, R4, R10, R40 ;  /* 0x0000000a04a4723c */ /* 0x000fe20000041828 */
        /* <DEDUP_REMOVED lines=12> */
[----:B------:R-:W-:Y:S02]  /*123e0*/  IMAD.MOV.U32 R150, RZ, RZ, R25 ;  /* 0x000000ffff967224 */ /* 0x000fe400078e0019 */
[----:B------:R-:W-:Y:S01]  /*123f0*/  IMAD.MOV.U32 R182, RZ, RZ, R215 ;  /* 0x000000ffffb67224 */ /* 0x000fe200078e00d7 */
[----:B------:R-:W2:Y:S01]  /*12400*/  LDSM.16.MT88.4 R24, [R190+0x9400] ;  /* 0x00940000be18783b */ /* 0x000ea20000004200 */
[----:B------:R-:W-:Y:S02]  /*12410*/  IMAD.MOV.U32 R41, RZ, RZ, R214 ;  /* 0x000000ffff297224 */ /* 0x000fe400078e00d6 */
[----:B------:R-:W-:-:S02]  /*12420*/  IMAD.MOV.U32 R180, RZ, RZ, R213 ;  /* 0x000000ffffb47224 */ /* 0x000fc400078e00d5 */
[----:B------:R-:W-:Y:S02]  /*12430*/  IMAD.MOV.U32 R183, RZ, RZ, R212 ;  /* 0x000000ffffb77224 */ /* 0x000fe400078e00d4 */
[----:B------:R-:W-:Y:S01]  /*12440*/  HMMA.16816.F32.BF16 R212, R12, R10, R28 ;  /* 0x0000000a0cd4723c */ /* 0x000fe2000004181c */
[----:B------:R-:W1:Y:S04]  /*12450*/  LDSM.16.MT88.4 R28, [R190+0xb400] ;  /* 0x00b40000be1c783b */ /* 0x000e680000004200 */
[----:B------:R-:W1:Y:S01]  /*12460*/  LDSM.16.MT88.4 R8, [R188+0xb400] ;  /* 0x00b40000bc08783b */ /* 0x000e620000004200 */
[----:B------:R-:W-:Y:S02]  /*12470*/  IMAD.MOV.U32 R43, RZ, RZ, R174 ;  /* 0x000000ffff2b7224 */ /* 0x000fe400078e00ae */
[----:B------:R-:W-:-:S02]  /*12480*/  IMAD.MOV.U32 R42, RZ, RZ, R175 ;  /* 0x000000ffff2a7224 */ /* 0x000fc400078e00af */
[----:B------:R-:W-:Y:S02]  /*12490*/  IMAD.MOV.U32 R174, RZ, RZ, R148 ;  /* 0x000000ffffae7224 */ /* 0x000fe400078e0094 */
[----:B------:R-:W-:Y:S02]  /*124a0*/  IMAD.MOV.U32 R172, RZ, RZ, R154 ;  /* 0x000000ffffac7224 */ /* 0x000fe400078e009a */
[----:B------:R-:W-:Y:S02]  /*124b0*/  IMAD.MOV.U32 R173, RZ, RZ, R155 ;  /* 0x000000ffffad7224 */ /* 0x000fe400078e009b */
[----:B------:R-:W-:Y:S01]  /*124c0*/  IMAD.MOV.U32 R175, RZ, RZ, R149 ;  /* 0x000000ffffaf7224 */ /* 0x000fe200078e0095 */
[----:B---3--:R-:W-:Y:S01]  /*124d0*/  HMMA.16816.F32.BF16 R176, R4, R22, R84 ;  /* 0x0000001604b0723c */ /* 0x008fe20000041854 */
[----:B------:R-:W-:Y:S01]  /*124e0*/  IMAD.MOV.U32 R2, RZ, RZ, R153 ;  /* 0x000000ffff027224 */ /* 0x000fe200078e0099 */
[----:B------:R-:W-:Y:S01]  /*124f0*/  MOV R148, R160 ;  /* 0x000000a000947202 */ /* 0x000fe20000000f00 */
[----:B------:R-:W-:-:S02]  /*12500*/  IMAD.MOV.U32 R153, RZ, RZ, R156 ;  /* 0x000000ffff997224 */ /* 0x000fc400078e009c */
[----:B------:R-:W-:Y:S02]  /*12510*/  IMAD.MOV.U32 R154, RZ, RZ, R157 ;  /* 0x000000ffff9a7224 */ /* 0x000fe400078e009d */
[----:B------:R-:W-:Y:S01]  /*12520*/  IMAD.MOV.U32 R155, RZ, RZ, R158 ;  /* 0x000000ffff9b7224 */ /* 0x000fe200078e009e */
[----:B------:R-:W-:Y:S01]  /*12530*/  MOV R86, R174 ;  /* 0x000000ae00567202 */ /* 0x000fe20000000f00 */
[----:B------:R-:W-:Y:S02]  /*12540*/  IMAD.MOV.U32 R84, RZ, RZ, R172 ;  /* 0x000000ffff547224 */ /* 0x000fe400078e00ac */
[----:B------:R-:W-:Y:S02]  /*12550*/  IMAD.MOV.U32 R85, RZ, RZ, R173 ;  /* 0x000000ffff557224 */ /* 0x000fe400078e00ad */
[----:B------:R-:W-:Y:S02]  /*12560*/  IMAD.MOV.U32 R87, RZ, RZ, R175 ;  /* 0x000000ffff577224 */ /* 0x000fe400078e00af */
[----:B------:R-:W-:Y:S01]  /*12570*/  IMAD.MOV.U32 R149, RZ, RZ, R161 ;  /* 0x000000ffff957224 */ /* 0x000fe200078e00a1 */
[----:B----4-:R-:W-:Y:S01]  /*12580*/  HMMA.16816.F32.BF16 R172, R4, R16, R76 ;  /* 0x0000001004ac723c */ /* 0x010fe2000004184c */
[----:B------:R-:W-:-:S02]  /*12590*/  IMAD.MOV.U32 R68, RZ, RZ, R162 ;  /* 0x000000ffff447224 */ /* 0x000fc400078e00a2 */
[----:B------:R-:W-:-:S04]  /*125a0*/  IMAD.MOV.U32 R69, RZ, RZ, R163 ;  /* 0x000000ffff457224 */ /* 0x000fc800078e00a3 */
[----:B------:R-:W-:Y:S01]  /*125b0*/  IMAD.MOV.U32 R76, RZ, RZ, R152 ;  /* 0x000000ffff4c7224 */ /* 0x000fe200078e0098 */
[C---:B--2---:R-:W-:Y:S01]  /*125c0*/  HMMA.16816.F32.BF16 R160, R4.reuse, R24, R96 ;  /* 0x0000001804a0723c */ /* 0x044fe20000041860 */
[----:B------:R-:W-:Y:S02]  /*125d0*/  IMAD.MOV.U32 R77, RZ, RZ, R153 ;  /* 0x000000ffff4d7224 */ /* 0x000fe400078e0099 */
[----:B------:R-:W-:Y:S02]  /*125e0*/  IMAD.MOV.U32 R78, RZ, RZ, R154 ;  /* 0x000000ffff4e7224 */ /* 0x000fe400078e009a */
[----:B------:R-:W-:Y:S01]  /*125f0*/  IMAD.MOV.U32 R79, RZ, RZ, R155 ;  /* 0x000000ffff4f7224 */ /* 0x000fe200078e009b */
[----:B-1----:R-:W-:Y:S01]  /*12600*/  HMMA.16816.F32.BF16 R96, R4, R28, R80 ;  /* 0x0000001c0460723c */ /* 0x002fe20000041850 */
[----:B------:R-:W-:-:S05]  /*12610*/  IMAD.MOV.U32 R70, RZ, RZ, R159 ;  /* 0x000000ffff467224 */ /* 0x000fca00078e009f */
[----:B------:R-:W-:Y:S06]  /*12620*/  HMMA.16816.F32.BF16 R152, R4, R18, R72 ;  /* 0x000000120498723c */ /* 0x000fec0000041848 */
[----:B------:R-:W-:Y:S01]  /*12630*/  HMMA.16816.F32.BF16 R80, R12, R20, R108 ;  /* 0x000000140c50723c */ /* 0x000fe2000004186c */
[----:B------:R-:W-:Y:S02]  /*12640*/  IMAD.MOV.U32 R72, RZ, RZ, R148 ;  /* 0x000000ffff487224 */ /* 0x000fe400078e0094 */
[----:B------:R-:W-:Y:S02]  /*12650*/  IMAD.MOV.U32 R73, RZ, RZ, R149 ;  /* 0x000000ffff497224 */ /* 0x000fe400078e0095 */
[----:B------:R-:W-:-:S02]  /*12660*/  IMAD.MOV.U32 R74, RZ, RZ, R150 ;  /* 0x000000ffff4a7224 */ /* 0x000fc400078e0096 */
[----:B------:R-:W-:Y:S01]  /*12670*/  IMAD.MOV.U32 R75, RZ, RZ, R151 ;  /* 0x000000ffff4b7224 */ /* 0x000fe200078e0097 */
[C---:B------:R-:W-:Y:S01]  /*12680*/  HMMA.16816.F32.BF16 R156, R4.reuse, R26, R92 ;  /* 0x0000001a049c723c */ /* 0x040fe2000004185c */
[----:B------:R-:W-:Y:S01]  /*12690*/  MOV R108, R76 ;  /* 0x0000004c006c7202 */ /* 0x000fe20000000f00 */
[----:B------:R-:W-:Y:S02]  /*126a0*/  IMAD.MOV.U32 R109, RZ, RZ, R77 ;  /* 0x000000ffff6d7224 */ /* 0x000fe400078e004d */
[----:B------:R-:W-:Y:S02]  /*126b0*/  IMAD.MOV.U32 R110, RZ, RZ, R78 ;  /* 0x000000ffff6e7224 */ /* 0x000fe400078e004e */
[----:B------:R-:W-:Y:S01]  /*126c0*/  HMMA.16816.F32.BF16 R148, R4, R8, R64 ;  /* 0x000000080494723c */ /* 0x000fe20000041840 */
[----:B------:R-:W-:-:S05]  /*126d0*/  IMAD.MOV.U32 R111, RZ, RZ, R79 ;  /* 0x000000ffff6f7224 */ /* 0x000fca00078e004f */
[----:B------:R-:W-:Y:S01]  /*126e0*/  HMMA.16816.F32.BF16 R88, R4, R20, R88 ;  /* 0x000000140458723c */ /* 0x000fe20000041858 */
[----:B------:R-:W-:Y:S02]  /*126f0*/  IMAD.MOV.U32 R64, RZ, RZ, R144 ;  /* 0x000000ffff407224 */ /* 0x000fe400078e0090 */
[----:B------:R-:W-:-:S03]  /*12700*/  IMAD.MOV.U32 R65, RZ, RZ, R145 ;  /* 0x000000ffff417224 */ /* 0x000fc600078e0091 */
[----:B------:R-:W-:Y:S01]  /*12710*/  HMMA.16816.F32.BF16 R144, R4, R10, R60 ;  /* 0x0000000a0490723c */ /* 0x000fe2000004183c */
[----:B------:R-:W-:Y:S02]  /*12720*/  IMAD.MOV.U32 R66, RZ, RZ, R181 ;  /* 0x000000ffff427224 */ /* 0x000fe400078e00b5 */
[----:B------:R-:W-:-:S03]  /*12730*/  IMAD.MOV.U32 R67, RZ, RZ, R182 ;  /* 0x000000ffff437224 */ /* 0x000fc600078e00b6 */
[----:B------:R-:W-:Y:S01]  /*12740*/  HMMA.16816.F32.BF16 R92, R4, R30, R52 ;  /* 0x0000001e045c723c */ /* 0x000fe20000041834 */
[----:B------:R-:W-:Y:S01]  /*12750*/  IMAD.MOV.U32 R62, RZ, RZ, R180 ;  /* 0x000000ffff3e7224 */ /* 0x000fe200078e00b4 */
[----:B------:R-:W-:-:S04]  /*12760*/  MOV R63, R183 ;  /* 0x000000b7003f7202 */ /* 0x000fc80000000f00 */
[----:B------:R-:W-:Y:S01]  /*12770*/  HMMA.16816.F32.BF16 R76, R12, R22, R104 ;  /* 0x000000160c4c723c */ /* 0x000fe20000041868 */
[----:B------:R-:W-:-:S04]  /*12780*/  IMAD.WIDE.U32 R4, R217, -0x2daee0ad, RZ ;  /* 0xd2511f53d9047825 */ /* 0x000fc800078e00ff */
[----:B------:R-:W-:Y:S01]  /*12790*/  IMAD.WIDE.U32 R6, R209, -0x2daee0ad, RZ ;  /* 0xd2511f53d1067825 */ /* 0x000fe200078e00ff */
[----:B------:R-:W-:Y:S03]  /*127a0*/  HMMA.16816.F32.BF16 R180, R12, R24, R112 ;  /* 0x000000180cb4723c */ /* 0x000fe60000041870 */
[----:B------:R-:W-:Y:S01]  /*127b0*/  IMAD.MOV.U32 R22, RZ, RZ, R68 ;  /* 0x000000ffff167224 */ /* 0x000fe200078e0044 */
[----:B------:R-:W-:Y:S01]  /*127c0*/  LOP3.LUT R4, R7, UR36, R4, 0x96, !PT ;  /* 0x0000002407047c12 */ /* 0x000fe2000f8e9604 */
[----:B------:R-:W-:Y:S02]  /*127d0*/  IMAD.MOV.U32 R105, RZ, RZ, R2 ;  /* 0x000000ffff697224 */ /* 0x000fe400078e0002 */
[----:B------:R-:W-:Y:S01]  /*127e0*/  IMAD.MOV.U32 R115, RZ, RZ, R62 ;  /* 0x000000ffff737224 */ /* 0x000fe200078e003e */
[----:B------:R-:W-:Y:S01]  /*127f0*/  LOP3.LUT R2, R5, UR38, R22, 0x96, !PT ;  /* 0x0000002605027c12 */ /* 0x000fe2000f8e9616 */
[----:B------:R-:W-:-:S02]  /*12800*/  IMAD.MOV.U32 R114, RZ, RZ, R84 ;  /* 0x000000ffff727224 */ /* 0x000fc400078e0054 */
[----:B------:R-:W-:Y:S02]  /*12810*/  IMAD.MOV.U32 R113, RZ, RZ, R85 ;  /* 0x000000ffff717224 */ /* 0x000fe400078e0055 */
[----:B------:R-:W-:Y:S02]  /*12820*/  IMAD.MOV.U32 R112, RZ, RZ, R86 ;  /* 0x000000ffff707224 */ /* 0x000fe400078e0056 */
[----:B------:R-:W-:Y:S02]  /*12830*/  IMAD.MOV.U32 R25, RZ, RZ, R87 ;  /* 0x000000ffff197224 */ /* 0x000fe400078e0057 */
[----:B------:R-:W-:Y:S01]  /*12840*/  HMMA.16816.F32.BF16 R84, R12, R26, R100 ;  /* 0x0000001a0c54723c */ /* 0x000fe20000041864 */
[----:B------:R-:W-:Y:S02]  /*12850*/  IMAD.MOV.U32 R21, RZ, RZ, R74 ;  /* 0x000000ffff157224 */ /* 0x000fe400078e004a */
[----:B------:R-:W-:-:S04]  /*12860*/  IMAD.MOV.U32 R20, RZ, RZ, R75 ;  /* 0x000000ffff147224 */ /* 0x000fc800078e004b */
[----:B------:R-:W-:Y:S02]  /*12870*/  IMAD.MOV.U32 R27, RZ, RZ, R72 ;  /* 0x000000ffff1b7224 */ /* 0x000fe400078e0048 */
[----:B------:R-:W-:Y:S02]  /*12880*/  IMAD.MOV.U32 R26, RZ, RZ, R73 ;  /* 0x000000ffff1a7224 */ /* 0x000fe400078e0049 */
[----:B------:R-:W-:Y:S01]  /*12890*/  HMMA.16816.F32.BF16 R72, R12, R16, R132 ;  /* 0x000000100c48723c */ /* 0x000fe20000041884 */
[----:B------:R-:W-:Y:S02]  /*128a0*/  IMAD.MOV.U32 R103, RZ, RZ, R64 ;  /* 0x000000ffff677224 */ /* 0x000fe400078e0040 */
[----:B------:R-:W-:Y:S02]  /*128b0*/  IMAD.MOV.U32 R102, RZ, RZ, R65 ;  /* 0x000000ffff667224 */ /* 0x000fe400078e0041 */
[----:B------:R-:W-:Y:S02]  /*128c0*/  IMAD.MOV.U32 R101, RZ, RZ, R66 ;  /* 0x000000ffff657224 */ /* 0x000fe400078e0042 */
[----:B------:R-:W-:-:S02]  /*128d0*/  IMAD.MOV.U32 R100, RZ, RZ, R67 ;  /* 0x000000ffff647224 */ /* 0x000fc400078e0043 */
[----:B------:R-:W-:Y:S01]  /*128e0*/  IMAD.MOV.U32 R134, RZ, RZ, R115 ;  /* 0x000000ffff867224 */ /* 0x000fe200078e0073 */
[----:B------:R-:W-:Y:S01]  /*128f0*/  HMMA.16816.F32.BF16 R64, R12, R8, R116 ;  /* 0x000000080c40723c */ /* 0x000fe20000041874 */
[----:B------:R-:W-:Y:S02]  /*12900*/  IMAD.MOV.U32 R115, RZ, RZ, R3 ;  /* 0x000000ffff737224 */ /* 0x000fe400078e0003 */
[----:B------:R-:W-:-:S04]  /*12910*/  IMAD.WIDE.U32 R2, R2, -0x326172a9, RZ ;  /* 0xcd9e8d5702027825 */ /* 0x000fc800078e00ff */
[----:B------:R-:W-:Y:S01]  /*12920*/  IMAD.WIDE.U32 R8, R4, -0x326172a9, RZ ;  /* 0xcd9e8d5704087825 */ /* 0x000fe200078e00ff */
[----:B------:R-:W-:-:S04]  /*12930*/  LOP3.LUT R3, R3, UR37, R232, 0x96, !PT ;  /* 0x0000002503037c12 */ /* 0x000fc8000f8e96e8 */
[----:B------:R-:W-:Y:S01]  /*12940*/  LOP3.LUT R4, R9, UR35, R2, 0x96, !PT ;  /* 0x0000002309047c12 */ /* 0x000fe2000f8e9602 */
[----:B------:R-:W-:Y:S02]  /*12950*/  IMAD.MOV.U32 R23, RZ, RZ, R69 ;  /* 0x000000ffff177224 */ /* 0x000fe400078e0045 */
[----:B------:R-:W-:Y:S01]  /*12960*/  IMAD.MOV.U32 R23, RZ, RZ, R109 ;  /* 0x000000ffff177224 */ /* 0x000fe200078e006d */
[----:B------:R-:W-:Y:S01]  /*12970*/  MOV R109, R42 ;  /* 0x0000002a006d7202 */ /* 0x000fe20000000f00 */
[----:B------:R-:W-:Y:S02]  /*12980*/  IMAD.MOV.U32 R22, RZ, RZ, R110 ;  /* 0x000000ffff167224 */ /* 0x000fe400078e006e */
[----:B------:R-:W-:Y:S02]  /*12990*/  IMAD.MOV.U32 R110, RZ, RZ, R43 ;  /* 0x000000ffff6e7224 */ /* 0x000fe400078e002b */
[----:B------:R-:W-:-:S04]  /*129a0*/  IMAD.WIDE.U32 R2, R3, -0x2daee0ad, RZ ;  /* 0xd2511f5303027825 */ /* 0x000fc800078e00ff */
[----:B------:R-:W-:Y:S01]  /*129b0*/  IMAD.WIDE.U32 R42, R4, -0x2daee0ad, RZ ;  /* 0xd2511f53042a7825 */ /* 0x000fe200078e00ff */
[----:B------:R-:W-:-:S04]  /*129c0*/  LOP3.LUT R3, R3, UR34, R6, 0x96, !PT ;  /* 0x0000002203037c12 */ /* 0x000fc8000f8e9606 */
[----:B------:R-:W-:-:S05]  /*129d0*/  LOP3.LUT R2, R43, UR17, R2, 0x96, !PT ;  /* 0x000000112b027c12 */ /* 0x000fca000f8e9602 */
[----:B------:R-:W-:-:S04]  /*129e0*/  IMAD.WIDE.U32 R4, R2, -0x326172a9, RZ ;  /* 0xcd9e8d5702047825 */ /* 0x000fc800078e00ff */
[----:B------:R-:W-:Y:S01]  /*129f0*/  IMAD.WIDE.U32 R2, R3, -0x326172a9, RZ ;  /* 0xcd9e8d5703027825 */ /* 0x000fe200078e00ff */
[C---:B------:R-:W-:Y:S02]  /*12a00*/  LOP3.LUT R6, R4.reuse, 0xffff, RZ, 0xc0, !PT ;  /* 0x0000ffff04067812 */ /* 0x040fe400078ec0ff */
[----:B------:R-:W-:Y:S02]  /*12a10*/  LOP3.LUT R2, R5, UR21, R2, 0x96, !PT ;  /* 0x0000001505027c12 */ /* 0x000fe4000f8e9602 */
[----:B------:R-:W-:Y:S01]  /*12a20*/  SHF.R.U32.HI R5, RZ, 0x8, R6 ;  /* 0x00000008ff057819 */ /* 0x000fe20000011606 */
[----:B------:R-:W-:Y:S01]  /*12a30*/  IMAD.MOV.U32 R104, RZ, RZ, R108 ;  /* 0x000000ffff687224 */ /* 0x000fe200078e006c */
[----:B------:R-:W-:Y:S01]  /*12a40*/  SHF.R.U32.HI R6, RZ, 0x10, R4 ;  /* 0x00000010ff067819 */ /* 0x000fe20000011604 */
[----:B------:R-:W-:Y:S01]  /*12a50*/  IMAD.MOV.U32 R108, RZ, RZ, R40 ;  /* 0x000000ffff6c7224 */ /* 0x000fe200078e0028 */
[----:B------:R-:W-:Y:S02]  /*12a60*/  LOP3.LUT R7, R4, 0xff, RZ, 0xc0, !PT ;  /* 0x000000ff04077812 */ /* 0x000fe400078ec0ff */
[----:B------:R-:W-:-:S02]  /*12a70*/  LOP3.LUT R40, R3, UR25, R8, 0x96, !PT ;  /* 0x0000001903287c12 */ /* 0x000fc4000f8e9608 */
[----:B------:R-:W-:Y:S02]  /*12a80*/  SHF.R.U32.HI R8, RZ, 0x18, R4 ;  /* 0x00000018ff087819 */ /* 0x000fe40000011604 */
[----:B------:R-:W-:Y:S02]  /*12a90*/  LOP3.LUT R3, R2, 0xffff, RZ, 0xc0, !PT ;  /* 0x0000ffff02037812 */ /* 0x000fe400078ec0ff */
[----:B------:R-:W-:Y:S01]  /*12aa0*/  LOP3.LUT R6, R6, 0xff, RZ, 0xc0, !PT ;  /* 0x000000ff06067812 */ /* 0x000fe200078ec0ff */
[----:B------:R-:W-:Y:S01]  /*12ab0*/  IMAD.MOV.U32 R133, RZ, RZ, R49 ;  /* 0x000000ffff857224 */ /* 0x000fe200078e0031 */
[----:B------:R-:W-:Y:S01]  /*12ac0*/  PRMT R9, R7, 0x5410, R5 ;  /* 0x0000541007097816 */ /* 0x000fe20000000005 */
[----:B------:R-:W-:Y:S01]  /*12ad0*/  IMAD.MOV.U32 R132, RZ, RZ, R50 ;  /* 0x000000ffff847224 */ /* 0x000fe200078e0032 */
[----:B------:R-:W-:Y:S01]  /*12ae0*/  SHF.R.U32.HI R4, RZ, 0x8, R3 ;  /* 0x00000008ff047819 */ /* 0x000fe20000011603 */
[----:B------:R-:W-:Y:S01]  /*12af0*/  IMAD.MOV.U32 R17, RZ, RZ, R51 ;  /* 0x000000ffff117224 */ /* 0x000fe200078e0033 */
[----:B------:R-:W-:Y:S01]  /*12b00*/  PRMT R6, R6, 0x5410, R8 ;  /* 0x0000541006067816 */ /* 0x000fe20000000008 */
[----:B------:R-:W-:Y:S01]  /*12b10*/  IMAD.MOV.U32 R107, RZ, RZ, R70 ;  /* 0x000000ffff6b7224 */ /* 0x000fe200078e0046 */
[----:B------:R-:W-:Y:S01]  /*12b20*/  LOP3.LUT R5, R2, 0xff, RZ, 0xc0, !PT ;  /* 0x000000ff02057812 */ /* 0x000fe200078ec0ff */
[----:B------:R-:W-:Y:S01]  /*12b30*/  IMAD.MOV.U32 R106, RZ, RZ, R71 ;  /* 0x000000ffff6a7224 */ /* 0x000fe200078e0047 */
[--C-:B------:R-:W-:Y:S01]  /*12b40*/  SHF.R.U32.HI R3, RZ, 0x10, R2.reuse ;  /* 0x00000010ff037819 */ /* 0x100fe20000011602 */
[----:B------:R-:W-:Y:S01]  /*12b50*/  HMMA.16816.F32.BF16 R68, R12, R18, R128 ;  /* 0x000000120c44723c */ /* 0x000fe20000041880 */
[----:B------:R-:W-:Y:S01]  /*12b60*/  SHF.R.U32.HI R8, RZ, 0x18, R2 ;  /* 0x00000018ff087819 */ /* 0x000fe20000011602 */
[----:B------:R-:W-:Y:S01]  /*12b70*/  IMAD.MOV.U32 R16, RZ, RZ, R56 ;  /* 0x000000ffff107224 */ /* 0x000fe200078e0038 */
[----:B------:R-:W-:Y:S01]  /*12b80*/  HSET2.LE.AND R2, R9, R0, PT ;  /* 0x0000000009027233 */ /* 0x000fe20003803000 */
[----:B------:R-:W-:Y:S01]  /*12b90*/  IMAD.MOV.U32 R135, RZ, RZ, R111 ;  /* 0x000000ffff877224 */ /* 0x000fe200078e006f */
[----:B------:R-:W-:Y:S01]  /*12ba0*/  LOP3.LUT R7, R3, 0xff, RZ, 0xc0, !PT ;  /* 0x000000ff03077812 */ /* 0x000fe200078ec0ff */
[----:B------:R-:W-:-:S02]  /*12bb0*/  IMAD.MOV.U32 R24, RZ, RZ, R63 ;  /* 0x000000ffff187224 */ /* 0x000fc400078e003f */
[----:B------:R-:W-:Y:S01]  /*12bc0*/  IMAD.MOV.U32 R129, RZ, RZ, R132 ;  /* 0x000000ffff817224 */ /* 0x000fe200078e0084 */
[----:B------:R-:W-:Y:S01]  /*12bd0*/  HMMA.16816.F32.BF16 R52, R12, R28, R136 ;  /* 0x0000001c0c34723c */ /* 0x000fe20000041888 */
[----:B------:R-:W-:Y:S01]  /*12be0*/  IMAD.MOV.U32 R130, RZ, RZ, R133 ;  /* 0x000000ffff827224 */ /* 0x000fe200078e0085 */
[----:B------:R-:W-:Y:S01]  /*12bf0*/  MOV R133, R104 ;  /* 0x0000006800857202 */ /* 0x000fe20000000f00 */
[----:B------:R-:W-:Y:S01]  /*12c00*/  IMAD.MOV.U32 R128, RZ, RZ, R17 ;  /* 0x000000ffff807224 */ /* 0x000fe200078e0011 */
[----:B------:R-:W-:Y:S01]  /*12c10*/  PRMT R4, R5, 0x5410, R4 ;  /* 0x0000541005047816 */ /* 0x000fe20000000004 */
[----:B------:R-:W-:Y:S01]  /*12c20*/  IMAD.MOV.U32 R132, RZ, RZ, R23 ;  /* 0x000000ffff847224 */ /* 0x000fe200078e0017 */
[----:B------:R1:W5:Y:S01]  /*12c30*/  LDL.LU R56, [R1+0x1d4] ;  /* 0x0001d40001387983 */ /* 0x0003620000300800 */
[----:B------:R-:W-:Y:S02]  /*12c40*/  IMAD.MOV.U32 R17, RZ, RZ, R22 ;  /* 0x000000ffff117224 */ /* 0x000fe400078e0016 */
[----:B------:R-:W-:-:S02]  /*12c50*/  IMAD.MOV.U32 R23, RZ, RZ, R20 ;  /* 0x000000ffff177224 */ /* 0x000fc400078e0014 */
[----:B------:R-:W-:Y:S01]  /*12c60*/  IMAD.MOV.U32 R104, RZ, RZ, R21 ;  /* 0x000000ffff687224 */ /* 0x000fe200078e0015 */
[----:B------:R-:W-:Y:S01]  /*12c70*/  HSET2.LE.AND R3, R6, R0, PT ;  /* 0x0000000006037233 */ /* 0x000fe20003803000 */
[----:B------:R-:W-:Y:S02]  /*12c80*/  IMAD.MOV.U32 R22, RZ, RZ, R107 ;  /* 0x000000ffff167224 */ /* 0x000fe400078e006b */
[----:B------:R-:W-:Y:S02]  /*12c90*/  IMAD.MOV.U32 R20, RZ, RZ, R101 ;  /* 0x000000ffff147224 */ /* 0x000fe400078e0065 */
[----:B------:R-:W-:Y:S01]  /*12ca0*/  IMAD.MOV.U32 R21, RZ, RZ, R102 ;  /* 0x000000ffff157224 */ /* 0x000fe200078e0066 */
[----:B------:R-:W-:Y:S01]  /*12cb0*/  LOP3.LUT R6, R2, R16, RZ, 0xc0, !PT ;  /* 0x0000001002067212 */ /* 0x000fe200078ec0ff */
[----:B------:R-:W-:Y:S02]  /*12cc0*/  IMAD.MOV.U32 R111, RZ, RZ, R48 ;  /* 0x000000ffff6f7224 */ /* 0x000fe400078e0030 */
[----:B------:R-:W-:Y:S01]  /*12cd0*/  IMAD.MOV.U32 R16, RZ, RZ, R135 ;  /* 0x000000ffff107224 */ /* 0x000fe200078e0087 */
[----:B------:R-:W-:Y:S01]  /*12ce0*/  HMMA.16816.F32.BF16 R48, R12, R30, R140 ;  /* 0x0000001e0c30723c */ /* 0x000fe2000004188c */
[----:B------:R-:W-:-:S02]  /*12cf0*/  IMAD.MOV.U32 R118, RZ, RZ, R23 ;  /* 0x000000ffff767224 */ /* 0x000fc400078e0017 */
[----:B------:R-:W-:Y:S01]  /*12d00*/  IMAD.MOV.U32 R131, RZ, RZ, R134 ;  /* 0x000000ffff837224 */ /* 0x000fe200078e0086 */
[----:B------:R-:W-:Y:S01]  /*12d10*/  PRMT R5, R7, 0x5410, R8 ;  /* 0x0000541007057816 */ /* 0x000fe20000000008 */
[----:B------:R-:W-:Y:S01]  /*12d20*/  IMAD.MOV.U32 R209, RZ, RZ, R20 ;  /* 0x000000ffffd17224 */ /* 0x000fe200078e0014 */
[----:B------:R-:W-:Y:S01]  /*12d30*/  HMMA.16816.F32.BF16 R60, R12, R10, R120 ;  /* 0x0000000a0c3c723c */ /* 0x000fe20000041878 */
[----:B------:R-:W-:Y:S01]  /*12d40*/  IMAD.MOV.U32 R142, RZ, RZ, R22 ;  /* 0x000000ffff8e7224 */ /* 0x000fe200078e0016 */
[----:B------:R-:W-:Y:S01]  /*12d50*/  LDSM.16.MT88.4 R28, [R190+0xb800] ;  /* 0x00b80000be1c783b */ /* 0x000fe20000004200 */
[----:B------:R-:W-:Y:S02]  /*12d60*/  IMAD.MOV.U32 R217, RZ, RZ, R21 ;  /* 0x000000ffffd97224 */ /* 0x000fe400078e0015 */
[----:B------:R-:W-:Y:S01]  /*12d70*/  IMAD.MOV.U32 R134, RZ, RZ, R105 ;  /* 0x000000ffff867224 */ /* 0x000fe200078e0069 */
[----:B------:R-:W-:Y:S01]  /*12d80*/  LDSM.16.MT88.4 R20, [R188+0xb800] ;  /* 0x00b80000bc14783b */ /* 0x000fe20000004200 */
[----:B------:R-:W-:-:S02]  /*12d90*/  IMAD.MOV.U32 R135, RZ, RZ, R106 ;  /* 0x000000ffff877224 */ /* 0x000fc400078e006a */
[----:B------:R-:W-:Y:S01]  /*12da0*/  IMAD.MOV.U32 R105, RZ, RZ, R26 ;  /* 0x000000ffff697224 */ /* 0x000fe200078e001a */
[----:B------:R-:W2:Y:S01]  /*12db0*/  LDSM.16.MT88.4 R12, [R188+0xa800] ;  /* 0x00a80000bc0c783b */ /* 0x000ea20000004200 */
[----:B------:R-:W-:Y:S02]  /*12dc0*/  IMAD.MOV.U32 R106, RZ, RZ, R27 ;  /* 0x000000ffff6a7224 */ /* 0x000fe400078e001b */
[----:B------:R-:W-:Y:S01]  /*12dd0*/  IMAD.MOV.U32 R101, RZ, RZ, R24 ;  /* 0x000000ffff657224 */ /* 0x000fe200078e0018 */
[----:B------:R-:W-:Y:S01]  /*12de0*/  LDSM.16.MT88.4 R8, [R190+0xa800] ;  /* 0x00a80000be08783b */ /* 0x000fe20000004200 */
[----:B------:R-:W-:Y:S02]  /*12df0*/  IMAD.MOV.U32 R102, RZ, RZ, R25 ;  /* 0x000000ffff667224 */ /* 0x000fe400078e0019 */
[----:B------:R-:W-:Y:S01]  /*12e00*/  IMAD.MOV.U32 R122, RZ, RZ, R16 ;  /* 0x000000ffff7a7224 */ /* 0x000fe200078e0010 */
[----:B------:R-:W3:Y:S01]  /*12e10*/  LDSM.16.MT88.4 R24, [R188+0x9800] ;  /* 0x00980000bc18783b */ /* 0x000ee20000004200 */
[----:B------:R-:W-:-:S03]  /*12e20*/  IMAD.MOV.U32 R120, RZ, RZ, R17 ;  /* 0x000000ffff787224 */ /* 0x000fc600078e0011 */
[----:B------:R-:W4:Y:S01]  /*12e30*/  LDSM.16.MT88.4 R16, [R190+0x9800] ;  /* 0x00980000be10783b */ /* 0x000f220000004200 */
[--C-:B------:R-:W-:Y:S02]  /*12e40*/  HSET2.LE.AND R4, R4, R0.reuse, PT ;  /* 0x0000000004047233 */ /* 0x100fe40003803000 */
[----:B------:R-:W-:Y:S01]  /*12e50*/  HSET2.LE.AND R5, R5, R0, PT ;  /* 0x0000000005057233 */ /* 0x000fe20003803000 */
[----:B------:R-:W-:Y:S01]  /*12e60*/  IMAD.MOV.U32 R107, RZ, RZ, R100 ;  /* 0x000000ffff6b7224 */ /* 0x000fe200078e0064 */
[----:B------:R-:W-:Y:S01]  /*12e70*/  LOP3.LUT R7, R3, R195, RZ, 0xc0, !PT ;  /* 0x000000c303077212 */ /* 0x000fe200078ec0ff */
[----:B------:R-:W-:Y:S01]  /*12e80*/  IMAD.MOV.U32 R100, RZ, RZ, R103 ;  /* 0x000000ffff647224 */ /* 0x000fe200078e0067 */
[----:B------:R-:W-:Y:S02]  /*12e90*/  LOP3.LUT R4, R4, R193, RZ, 0xc0, !PT ;  /* 0x000000c104047212 */ /* 0x000fe400078ec0ff */
[----:B------:R-:W-:Y:S01]  /*12ea0*/  LOP3.LUT R5, R5, R128, RZ, 0xc0, !PT ;  /* 0x0000008005057212 */ /* 0x000fe200078ec0ff */
[----:B------:R-:W-:Y:S01]  /*12eb0*/  IMAD.MOV.U32 R103, RZ, RZ, R112 ;  /* 0x000000ffff677224 */ /* 0x000fe200078e0070 */
[----:B------:R-:W-:Y:S01]  /*12ec0*/  MOV R112, R113 ;  /* 0x0000007100707202 */ /* 0x000fe20000000f00 */
[----:B------:R-:W-:Y:S01]  /*12ed0*/  IMAD.MOV.U32 R113, RZ, RZ, R114 ;  /* 0x000000ffff717224 */ /* 0x000fe200078e0072 */
[----:B------:R1:W5:Y:S01]  /*12ee0*/  LDL.LU R195, [R1+0x1d0] ;  /* 0x0001d00001c37983 */ /* 0x0003620000300800 */
[----:B------:R-:W-:-:S02]  /*12ef0*/  IMAD.MOV.U32 R119, RZ, RZ, R104 ;  /* 0x000000ffff777224 */ /* 0x000fc400078e0068 */
        /* <DEDUP_REMOVED lines=9> */
[----:B------:R-:W-:Y:S01]  /*12f90*/  IMAD.MOV.U32 R143, RZ, RZ, R135 ;  /* 0x000000ffff8f7224 */ /* 0x000fe200078e0087 */
[C---:B--2---:R-:W-:Y:S01]  /*12fa0*/  HMMA.16816.F32.BF16 R88, R4.reuse, R12, R88 ;  /* 0x0000000c0458723c */ /* 0x044fe20000041858 */
[----:B------:R-:W-:Y:S01]  /*12fb0*/  IMAD.MOV.U32 R131, RZ, RZ, R101 ;  /* 0x000000ffff837224 */ /* 0x000fe200078e0065 */
[----:B------:R1:W5:Y:S01]  /*12fc0*/  LDL.LU R193, [R1+0x1cc] ;  /* 0x0001cc0001c17983 */ /* 0x0003620000300800 */
[----:B------:R-:W-:Y:S02]  /*12fd0*/  IMAD.MOV.U32 R132, RZ, RZ, R102 ;  /* 0x000000ffff847224 */ /* 0x000fe400078e0066 */
[----:B------:R-:W-:Y:S01]  /*12fe0*/  IMAD.MOV.U32 R133, RZ, RZ, R103 ;  /* 0x000000ffff857224 */ /* 0x000fe200078e0067 */
[----:B---3--:R-:W-:Y:S01]  /*12ff0*/  HMMA.16816.F32.BF16 R168, R4, R24, R168 ;  /* 0x0000001804a8723c */ /* 0x008fe200000418a8 */
[----:B------:R-:W-:Y:S01]  /*13000*/  IMAD.MOV.U32 R134, RZ, RZ, R112 ;  /* 0x000000ffff867224 */ /* 0x000fe200078e0070 */
[----:B------:R1:W5:Y:S01]  /*13010*/  LDL.LU R192, [R1+0x1c8] ;  /* 0x0001c80001c07983 */ /* 0x0003620000300800 */
[----:B------:R-:W-:-:S03]  /*13020*/  IMAD.MOV.U32 R129, RZ, RZ, R106 ;  /* 0x000000ffff817224 */ /* 0x000fc600078e006a */
[C---:B------:R-:W-:Y:S01]  /*13030*/  HMMA.16816.F32.BF16 R100, R4.reuse, R20, R148 ;  /* 0x000000140464723c */ /* 0x040fe20000041894 */
[----:B------:R-:W-:Y:S02]  /*13040*/  IMAD.MOV.U32 R141, RZ, RZ, R107 ;  /* 0x000000ffff8d7224 */ /* 0x000fe400078e006b */
[----:B------:R-:W-:Y:S02]  /*13050*/  IMAD.MOV.U32 R135, RZ, RZ, R113 ;  /* 0x000000ffff877224 */ /* 0x000fe400078e0071 */
[----:B------:R-:W-:Y:S02]  /*13060*/  IMAD.MOV.U32 R140, RZ, RZ, R114 ;  /* 0x000000ffff8c7224 */ /* 0x000fe400078e0072 */
[----:B------:R-:W-:Y:S01]  /*13070*/  MOV R148, R118 ;  /* 0x0000007600947202 */ /* 0x000fe20000000f00 */
[----:B------:R-:W-:Y:S01]  /*13080*/  IMAD.MOV.U32 R149, RZ, RZ, R119 ;  /* 0x000000ffff957224 */ /* 0x000fe200078e0077 */
[----:B------:R-:W-:Y:S01]  /*13090*/  HMMA.16816.F32.BF16 R164, R4, R26, R164 ;  /* 0x0000001a04a4723c */ /* 0x000fe200000418a4 */
[----:B------:R-:W-:-:S05]  /*130a0*/  IMAD.MOV.U32 R2, RZ, RZ, R115 ;  /* 0x000000ffff027224 */ /* 0x000fca00078e0073 */
[----:B------:R-:W-:Y:S01]  /*130b0*/  HMMA.16816.F32.BF16 R116, R4, R28, R96 ;  /* 0x0000001c0474723c */ /* 0x000fe20000041860 */
[----:B------:R-:W-:Y:S02]  /*130c0*/  IMAD.MOV.U32 R150, RZ, RZ, R128 ;  /* 0x000000ffff967224 */ /* 0x000fe400078e0080 */
[----:B------:R-:W-:-:S03]  /*130d0*/  IMAD.MOV.U32 R151, RZ, RZ, R129 ;  /* 0x000000ffff977224 */ /* 0x000fc600078e0081 */
[C---:B----4-:R-:W-:Y:S01]  /*130e0*/  HMMA.16816.F32.BF16 R160, R4.reuse, R16, R160 ;  /* 0x0000001004a0723c */ /* 0x050fe200000418a0 */
[----:B------:R-:W-:Y:S02]  /*130f0*/  IMAD.MOV.U32 R3, RZ, RZ, R191 ;  /* 0x000000ffff037224 */ /* 0x000fe400078e00bf */
[----:B------:R1:W5:Y:S03]  /*13100*/  LDL.LU R191, [R1+0x1c4] ;  /* 0x0001c40001bf7983 */ /* 0x0003660000300800 */
        /* <DEDUP_REMOVED lines=8> */
[----:B------:R-:W-:Y:S02]  /*13190*/  IMAD.MOV.U32 R92, RZ, RZ, R132 ;  /* 0x000000ffff5c7224 */ /* 0x000fe400078e0084 */
[----:B------:R-:W-:Y:S02]  /*131a0*/  IMAD.MOV.U32 R93, RZ, RZ, R133 ;  /* 0x000000ffff5d7224 */ /* 0x000fe400078e0085 */
[----:B------:R-:W-:Y:S01]  /*131b0*/  IMAD.MOV.U32 R94, RZ, RZ, R134 ;  /* 0x000000ffff5e7224 */ /* 0x000fe200078e0086 */
[----:B------:R-:W-:Y:S01]  /*131c0*/  HMMA.16816.F32.BF16 R128, R32, R18, R84 ;  /* 0x000000122080723c */ /* 0x000fe20000041854 */
[----:B------:R-:W-:-:S06]  /*131d0*/  IMAD.MOV.U32 R95, RZ, RZ, R135 ;  /* 0x000000ffff5f7224 */ /* 0x000fcc00078e0087 */
        /* <DEDUP_REMOVED lines=9> */
[----:B------:R-:W-:Y:S02]  /*13270*/  IMAD.MOV.U32 R150, RZ, RZ, R2 ;  /* 0x000000ffff967224 */ /* 0x000fe400078e0002 */
[----:B------:R-:W-:Y:S02]  /*13280*/  IMAD.MOV.U32 R3, RZ, RZ, R141 ;  /* 0x000000ffff037224 */ /* 0x000fe400078e008d */
[----:B------:R-:W-:Y:S01]  /*13290*/  IMAD.MOV.U32 R2, RZ, RZ, R142 ;  /* 0x000000ffff027224 */ /* 0x000fe200078e008e */
[----:B------:R-:W-:Y:S07]  /*132a0*/  HMMA.16816.F32.BF16 R152, R32, R24, R224 ;  /* 0x000000182098723c */ /* 0x000fee00000418e0 */
[----:B------:R-:W-:-:S02]  /*132b0*/  IMAD.MOV.U32 R227, RZ, RZ, R3 ;  /* 0x000000ffffe37224 */ /* 0x000fc400078e0003 */
[----:B------:R-:W-:Y:S02]  /*132c0*/  IMAD.MOV.U32 R226, RZ, RZ, R2 ;  /* 0x000000ffffe27224 */ /* 0x000fe400078e0002 */
[----:B------:R-:W-:-:S03]  /*132d0*/  IMAD.WIDE.U32 R2, R40, -0x2daee0ad, RZ ;  /* 0xd2511f5328027825 */ /* 0x000fc600078e00ff */
[C---:B------:R-:W-:Y:S01]  /*132e0*/  LOP3.LUT R4, R2.reuse, 0xffff, RZ, 0xc0, !PT ;  /* 0x0000ffff02047812 */ /* 0x040fe200078ec0ff */
[----:B------:R-:W-:Y:S01]  /*132f0*/  IMAD.MOV.U32 R85, RZ, RZ, R148 ;  /* 0x000000ffff557224 */ /* 0x000fe200078e0094 */
[----:B------:R-:W-:Y:S01]  /*13300*/  LOP3.LUT R5, R2, 0xff, RZ, 0xc0, !PT ;  /* 0x000000ff02057812 */ /* 0x000fe200078ec0ff */
[----:B------:R-:W-:Y:S01]  /*13310*/  IMAD.MOV.U32 R148, RZ, RZ, R151 ;  /* 0x000000ffff947224 */ /* 0x000fe200078e0097 */
[----:B------:R-:W-:Y:S01]  /*13320*/  SHF.R.U32.HI R4, RZ, 0x8, R4 ;  /* 0x00000008ff047819 */ /* 0x000fe20000011604 */
[----:B------:R-:W-:Y:S01]  /*13330*/  IMAD.MOV.U32 R151, RZ, RZ, R140 ;  /* 0x000000ffff977224 */ /* 0x000fe200078e008c */
[----:B------:R-:W-:Y:S01]  /*13340*/  LOP3.LUT R3, R3, UR33, R42, 0x96, !PT ;  /* 0x0000002103037c12 */ /* 0x000fe2000f8e962a */
[----:B------:R-:W-:Y:S01]  /*13350*/  HMMA.16816.F32.BF16 R176, R32, R16, R180 ;  /* 0x0000001020b0723c */ /* 0x000fe200000418b4 */
[----:B------:R-:W-:Y:S01]  /*13360*/  IMAD.MOV.U32 R140, RZ, RZ, R143 ;  /* 0x000000ffff8c7224 */ /* 0x000fe200078e008f */
[----:B------:R-:W-:Y:S01]  /*13370*/  MOV R143, R138 ;  /* 0x0000008a008f7202 */ /* 0x000fe20000000f00 */
[----:B------:R-:W-:-:S02]  /*13380*/  IMAD.MOV.U32 R141, RZ, RZ, R136 ;  /* 0x000000ffff8d7224 */ /* 0x000fc400078e0088 */
[----:B------:R-:W-:Y:S01]  /*13390*/  IMAD.MOV.U32 R142, RZ, RZ, R137 ;  /* 0x000000ffff8e7224 */ /* 0x000fe200078e0089 */
[----:B------:R-:W-:Y:S01]  /*133a0*/  HMMA.16816.F32.BF16 R16, R32, R10, R68 ;  /* 0x0000000a2010723c */ /* 0x000fe20000041844 */
[----:B------:R-:W-:-:S05]  /*133b0*/  IMAD.MOV.U32 R84, RZ, RZ, R139 ;  /* 0x000000ffff547224 */ /* 0x000fca00078e008b */
[C---:B------:R-:W-:Y:S01]  /*133c0*/  HMMA.16816.F32.BF16 R136, R32.reuse, R12, R80 ;  /* 0x0000000c2088723c */ /* 0x040fe20000041850 */
[----:B------:R-:W-:Y:S01]  /*133d0*/  PRMT R10, R5, 0x5410, R4 ;  /* 0x00005410050a7816 */ /* 0x000fe20000000004 */
[----:B------:R-:W-:Y:S01]  /*133e0*/  IMAD.MOV.U32 R68, RZ, RZ, R149 ;  /* 0x000000ffff447224 */ /* 0x000fe200078e0095 */
[----:B------:R-:W-:Y:S01]  /*133f0*/  SHF.R.U32.HI R4, RZ, 0x10, R3 ;  /* 0x00000010ff047819 */ /* 0x000fe20000011603 */
[----:B------:R-:W-:Y:S02]  /*13400*/  IMAD.MOV.U32 R70, RZ, RZ, R95 ;  /* 0x000000ffff467224 */ /* 0x000fe400078e005f */
[----:B------:R-:W-:Y:S01]  /*13410*/  HMMA.16816.F32.BF16 R80, R32, R8, R72 ;  /* 0x000000082050723c */ /* 0x000fe20000041848 */
[----:B------:R-:W-:Y:S02]  /*13420*/  IMAD.MOV.U32 R69, RZ, RZ, R148 ;  /* 0x000000ffff457224 */ /* 0x000fe400078e0094 */
[----:B------:R-:W-:-:S04]  /*13430*/  IMAD.MOV.U32 R71, RZ, RZ, R94 ;  /* 0x000000ffff477224 */ /* 0x000fc800078e005e */
[----:B------:R-:W-:Y:S01]  /*13440*/  IMAD.MOV.U32 R75, RZ, RZ, R6 ;  /* 0x000000ffff4b7224 */ /* 0x000fe200078e0006 */
[--C-:B------:R-:W-:Y:S01]  /*13450*/  SHF.R.U32.HI R6, RZ, 0x10, R2.reuse ;  /* 0x00000010ff067819 */ /* 0x100fe20000011602 */
[----:B------:R-:W-:Y:S01]  /*13460*/  IMAD.MOV.U32 R74, RZ, RZ, R7 ;  /* 0x000000ffff4a7224 */ /* 0x000fe200078e0007 */
[----:B------:R-:W-:Y:S01]  /*13470*/  SHF.R.U32.HI R9, RZ, 0x18, R2 ;  /* 0x00000018ff097819 */ /* 0x000fe20000011602 */
[----:B------:R-:W-:Y:S01]  /*13480*/  HMMA.16816.F32.BF16 R64, R32, R20, R64 ;  /* 0x000000142040723c */ /* 0x000fe20000041840 */
[C---:B------:R-:W-:Y:S02]  /*13490*/  LOP3.LUT R2, R3.reuse, 0xffff, RZ, 0xc0, !PT ;  /* 0x0000ffff03027812 */ /* 0x040fe400078ec0ff */
[----:B------:R-:W-:Y:S02]  /*134a0*/  LOP3.LUT R8, R3, 0xff, RZ, 0xc0, !PT ;  /* 0x000000ff03087812 */ /* 0x000fe400078ec0ff */
[----:B------:R-:W-:Y:S01]  /*134b0*/  SHF.R.U32.HI R7, RZ, 0x18, R3 ;  /* 0x00000018ff077819 */ /* 0x000fe20000011603 */
[----:B------:R-:W-:Y:S01]  /*134c0*/  IMAD.MOV.U32 R72, RZ, RZ, R93 ;  /* 0x000000ffff487224 */ /* 0x000fe200078e005d */
[----:B------:R-:W-:Y:S01]  /*134d0*/  LOP3.LUT R3, R4, 0xff, RZ, 0xc0, !PT ;  /* 0x000000ff04037812 */ /* 0x000fe200078ec0ff */
[----:B------:R-:W-:-:S02]  /*134e0*/  IMAD.MOV.U32 R21, RZ, RZ, R68 ;  /* 0x000000ffff157224 */ /* 0x000fc400078e0044 */
[----:B------:R-:W-:Y:S02]  /*134f0*/  IMAD.MOV.U32 R73, RZ, RZ, R92 ;  /* 0x000000ffff497224 */ /* 0x000fe400078e005c */
[----:B------:R-:W-:Y:S01]  /*13500*/  IMAD.MOV.U32 R68, RZ, RZ, R69 ;  /* 0x000000ffff447224 */ /* 0x000fe200078e0045 */
[----:B------:R-:W-:Y:S01]  /*13510*/  MOV R69, R70 ;  /* 0x0000004600457202 */ /* 0x000fe20000000f00 */
[----:B------:R-:W-:Y:S01]  /*13520*/  IMAD.MOV.U32 R70, RZ, RZ, R71 ;  /* 0x000000ffff467224 */ /* 0x000fe200078e0047 */
[----:B------:R-:W-:Y:S01]  /*13530*/  PRMT R4, R3, 0x5410, R7 ;  /* 0x0000541003047816 */ /* 0x000fe20000000007 */
[----:B------:R-:W-:Y:S01]  /*13540*/  IMAD.MOV.U32 R71, RZ, RZ, R72 ;  /* 0x000000ffff477224 */ /* 0x000fe200078e0048 */
[C---:B------:R-:W-:Y:S01]  /*13550*/  HMMA.16816.F32.BF16 R132, R32.reuse, R26, R212 ;  /* 0x0000001a2084723c */ /* 0x040fe200000418d4 */
[----:B------:R-:W-:Y:S01]  /*13560*/  IMAD.MOV.U32 R72, RZ, RZ, R73 ;  /* 0x000000ffff487224 */ /* 0x000fe200078e0049 */
[----:B------:R-:W-:Y:S01]  /*13570*/  MOV R225, R140 ;  /* 0x0000008c00e17202 */ /* 0x000fe20000000f00 */
[----:B------:R-:W-:Y:S01]  /*13580*/  IMAD.MOV.U32 R73, RZ, RZ, R74 ;  /* 0x000000ffff497224 */ /* 0x000fe200078e004a */
[----:B------:R-:W-:Y:S01]  /*13590*/  HSET2.LE.AND R4, R4, R0, PT ;  /* 0x0000000004047233 */ /* 0x000fe20003803000 */
[----:B------:R-:W-:Y:S01]  /*135a0*/  IMAD.MOV.U32 R74, RZ, RZ, R75 ;  /* 0x000000ffff4a7224 */ /* 0x000fe200078e004b */
[----:B------:R-:W-:Y:S01]  /*135b0*/  HMMA.16816.F32.BF16 R60, R32, R22, R60 ;  /* 0x00000016203c723c */ /* 0x000fe2000004183c */
[----:B------:R-:W-:Y:S01]  /*135c0*/  IMAD.MOV.U32 R75, RZ, RZ, R84 ;  /* 0x000000ffff4b7224 */ /* 0x000fe200078e0054 */
[----:B------:R-:W-:Y:S01]  /*135d0*/  LDSM.16.MT88.4 R92, [R190+0xac00] ;  /* 0x00ac0000be5c783b */ /* 0x000fe20000004200 */
[----:B------:R-:W-:-:S02]  /*135e0*/  IMAD.MOV.U32 R84, RZ, RZ, R85 ;  /* 0x000000ffff547224 */ /* 0x000fc400078e0055 */
[----:B------:R-:W-:Y:S02]  /*135f0*/  IMAD.MOV.U32 R85, RZ, RZ, R86 ;  /* 0x000000ffff557224 */ /* 0x000fe400078e0056 */
[----:B------:R-:W-:Y:S02]  /*13600*/  IMAD.MOV.U32 R86, RZ, RZ, R87 ;  /* 0x000000ffff567224 */ /* 0x000fe400078e0057 */
[----:B------:R-:W-:Y:S01]  /*13610*/  IMAD.MOV.U32 R87, RZ, RZ, R121 ;  /* 0x000000ffff577224 */ /* 0x000fe200078e0079 */
[----:B------:R-:W-:Y:S02]  /*13620*/  LOP3.LUT R121, R4, R189, RZ, 0xc0, !PT ;  /* 0x000000bd04797212 */ /* 0x000fe400078ec0ff */
[----:B------:R1:W5:Y:S01]  /*13630*/  LDL.LU R189, [R1+0x1c0] ;  /* 0x0001c00001bd7983 */ /* 0x0003620000300800 */
[----:B------:R-:W-:Y:S01]  /*13640*/  HMMA.16816.F32.BF16 R24, R32, R14, R76 ;  /* 0x0000000e2018723c */ /* 0x000fe2000004184c */
[----:B------:R-:W-:Y:S02]  /*13650*/  IMAD.MOV.U32 R213, RZ, RZ, R120 ;  /* 0x000000ffffd57224 */ /* 0x000fe400078e0078 */
[----:B------:R-:W-:Y:S01]  /*13660*/  IMAD.MOV.U32 R212, RZ, RZ, R122 ;  /* 0x000000ffffd47224 */ /* 0x000fe200078e007a */
[----:B------:R-:W2:Y:S01]  /*13670*/  LDSM.16.MT88.4 R76, [R188+0xac00] ;  /* 0x00ac0000bc4c783b */ /* 0x000ea20000004200 */
[----:B------:R-:W-:-:S02]  /*13680*/  IMAD.MOV.U32 R11, RZ, RZ, R150 ;  /* 0x000000ffff0b7224 */ /* 0x000fc400078e0096 */
[----:B------:R-:W-:Y:S01]  /*13690*/  IMAD.MOV.U32 R180, RZ, RZ, R151 ;  /* 0x000000ffffb47224 */ /* 0x000fe200078e0097 */
[----:B------:R-:W-:Y:S01]  /*136a0*/  LDSM.16.MT88.4 R12, [R190+0xbc00] ;  /* 0x00bc0000be0c783b */ /* 0x000fe20000004200 */
[----:B------:R-:W-:Y:S02]  /*136b0*/  IMAD.MOV.U32 R224, RZ, RZ, R141 ;  /* 0x000000ffffe07224 */ /* 0x000fe400078e008d */
[----:B------:R-:W-:Y:S01]  /*136c0*/  IMAD.MOV.U32 R215, RZ, RZ, R142 ;  /* 0x000000ffffd77224 */ /* 0x000fe200078e008e */
[----:B------:R-:W3:Y:S01]  /*136d0*/  LDSM.16.MT88.4 R148, [R188+0x9c00] ;  /* 0x009c0000bc94783b */ /* 0x000ee20000004200 */
[----:B------:R-:W-:Y:S02]  /*136e0*/  IMAD.MOV.U32 R214, RZ, RZ, R143 ;  /* 0x000000ffffd67224 */ /* 0x000fe400078e008f */
[----:B------:R-:W-:Y:S01]  /*136f0*/  IMAD.MOV.U32 R182, RZ, RZ, R108 ;  /* 0x000000ffffb67224 */ /* 0x000fe200078e006c */
[----:B------:R-:W4:Y:S01]  /*13700*/  LDSM.16.MT88.4 R140, [R190+0x9c00] ;  /* 0x009c0000be8c783b */ /* 0x000f220000004200 */
[----:B------:R-:W-:-:S02]  /*13710*/  IMAD.MOV.U32 R181, RZ, RZ, R109 ;  /* 0x000000ffffb57224 */ /* 0x000fc400078e006d */
[----:B------:R-:W-:Y:S02]  /*13720*/  IMAD.MOV.U32 R122, RZ, RZ, R110 ;  /* 0x000000ffff7a7224 */ /* 0x000fe400078e006e */
[----:B------:R-:W-:Y:S02]  /*13730*/  IMAD.MOV.U32 R120, RZ, RZ, R111 ;  /* 0x000000ffff787224 */ /* 0x000fe400078e006f */
[----:B------:R-:W-:Y:S01]  /*13740*/  IMAD.MOV.U32 R40, RZ, RZ, R69 ;  /* 0x000000ffff287224 */ /* 0x000fe200078e0045 */
[----:B------:R-:W1:Y:S01]  /*13750*/  LDSM.16.MT88.4 R108, [R188+0xbc00] ;  /* 0x00bc0000bc6c783b */ /* 0x000e620000004200 */
[----:B------:R-:W-:-:S03]  /*13760*/  IMAD.MOV.U32 R23, RZ, RZ, R70 ;  /* 0x000000ffff177224 */ /* 0x000fc600078e0046 */
[----:B------:R2:W-:Y:S04]  /*13770*/  STG.E.U16 desc[UR22][R46.64+-0x6e], R234 ;  /* 0xffff92ea2e007986 */ /* 0x0005e8000c101516 */
[----:B------:R-:W-:Y:S04]  /*13780*/  STG.E.U16 desc[UR22][R44.64+-0x70], R223 ;  /* 0xffff90df2c007986 */ /* 0x000fe8000c101516 */
[----:B------:R-:W-:Y:S04]  /*13790*/  STG.E.U16 desc[UR22][R44.64+-0x6e], R221 ;  /* 0xffff92dd2c007986 */ /* 0x000fe8000c101516 */
[----:B------:R-:W-:Y:S04]  /*137a0*/  STG.E.U16 desc[UR22][R38.64+-0x70], R222 ;  /* 0xffff90de26007986 */ /* 0x000fe8000c101516 */
[----:B------:R-:W-:Y:S04]  /*137b0*/  STG.E.U16 desc[UR22][R38.64+-0x6e], R220 ;  /* 0xffff92dc26007986 */ /* 0x000fe8000c101516 */
[----:B------:R-:W-:Y:S04]  /*137c0*/  STG.E.U16 desc[UR22][R36.64+-0x60], R23 ;  /* 0xffffa01724007986 */ /* 0x000fe8000c101516 */
[----:B------:R-:W-:Y:S04]  /*137d0*/  STG.E.U16 desc[UR22][R36.64+-0x5e], R40 ;  /* 0xffffa22824007986 */ /* 0x000fe8000c101516 */
[----:B------:R-:W-:Y:S04]  /*137e0*/  STG.E.U16 desc[UR22][R46.64+-0x60], R252 ;  /* 0xffffa0fc2e007986 */ /* 0x000fe8000c101516 */
[----:B------:R-:W-:Y:S01]  /*137f0*/  STG.E.U16 desc[UR22][R46.64+-0x5e], R251 ;  /* 0xffffa2fb2e007986 */ /* 0x000fe2000c101516 */
[----:B------:R-:W-:-:S03]  /*13800*/  SHF.R.U32.HI R5, RZ, 0x8, R2 ;  /* 0x00000008ff057819 */ /* 0x000fc60000011602 */
[----:B------:R-:W-:Y:S04]  /*13810*/  STG.E.U16 desc[UR22][R44.64+-0x60], R219 ;  /* 0xffffa0db2c007986 */ /* 0x000fe8000c101516 */
[----:B------:R-:W-:Y:S01]  /*13820*/  STG.E.U16 desc[UR22][R44.64+-0x5e], R218 ;  /* 0xffffa2da2c007986 */ /* 0x000fe2000c101516 */
[----:B------:R-:W-:-:S03]  /*13830*/  LOP3.LUT R6, R6, 0xff, RZ, 0xc0, !PT ;  /* 0x000000ff06067812 */ /* 0x000fc600078ec0ff */
[----:B------:R-:W-:Y:S04]  /*13840*/  STG.E.U16 desc[UR22][R38.64+-0x60], R216 ;  /* 0xffffa0d826007986 */ /* 0x000fe8000c101516 */
[----:B------:R-:W-:Y:S04]  /*13850*/  STG.E.U16 desc[UR22][R38.64+-0x5e], R211 ;  /* 0xffffa2d326007986 */ /* 0x000fe8000c101516 */
[----:B------:R-:W-:Y:S04]  /*13860*/  STG.E.U16 desc[UR22][R36.64+-0x50], R250 ;  /* 0xffffb0fa24007986 */ /* 0x000fe8000c101516 */
[----:B------:R-:W-:Y:S04]  /*13870*/  STG.E.U16 desc[UR22][R36.64+-0x4e], R249 ;  /* 0xffffb2f924007986 */ /* 0x000fe8000c101516 */
[----:B------:R-:W-:Y:S04]  /*13880*/  STG.E.U16 desc[UR22][R46.64+-0x50], R248 ;  /* 0xffffb0f82e007986 */ /* 0x000fe8000c101516 */
[----:B------:R-:W-:Y:S01]  /*13890*/  STG.E.U16 desc[UR22][R46.64+-0x4e], R247 ;  /* 0xffffb2f72e007986 */ /* 0x000fe2000c101516 */
[----:B------:R-:W-:-:S03]  /*138a0*/  PRMT R5, R8, 0x5410, R5 ;  /* 0x0000541008057816 */ /* 0x000fc60000000005 */
[----:B------:R-:W-:Y:S04]  /*138b0*/  STG.E.U16 desc[UR22][R44.64+-0x50], R208 ;  /* 0xffffb0d02c007986 */ /* 0x000fe8000c101516 */
[----:B------:R-:W-:Y:S01]  /*138c0*/  STG.E.U16 desc[UR22][R44.64+-0x4e], R207 ;  /* 0xffffb2cf2c007986 */ /* 0x000fe2000c101516 */
[----:B------:R-:W-:-:S03]  /*138d0*/  PRMT R2, R6, 0x5410, R9 ;  /* 0x0000541006027816 */ /* 0x000fc60000000009 */
        /* <DEDUP_REMOVED lines=8> */
[----:B------:R-:W-:-:S03]  /*13960*/  HSET2.LE.AND R3, R5, R0, PT ;  /* 0x0000000005037233 */ /* 0x000fc60003803000 */
[----:B------:R-:W-:Y:S04]  /*13970*/  STG.E.U16 desc[UR22][R38.64+-0x40], R187 ;  /* 0xffffc0bb26007986 */ /* 0x000fe8000c101516 */
[----:B------:R-:W-:Y:S01]  /*13980*/  STG.E.U16 desc[UR22][R38.64+-0x3e], R186 ;  /* 0xffffc2ba26007986 */ /* 0x000fe2000c101516 */
[----:B------:R-:W-:Y:S03]  /*13990*/  HMMA.16816.F32.BF16 R52, R32, R28, R52 ;  /* 0x0000001c2034723c */ /* 0x000fe60000041834 */
[----:B------:R-:W-:Y:S01]  /*139a0*/  STG.E.U16 desc[UR22][R36.64+-0x30], R242 ;  /* 0xffffd0f224007986 */ /* 0x000fe2000c101516 */
[----:B------:R-:W-:-:S03]  /*139b0*/  HSET2.LE.AND R2, R2, R0, PT ;  /* 0x0000000002027233 */ /* 0x000fc60003803000 */
[----:B------:R-:W-:Y:S01]  /*139c0*/  STG.E.U16 desc[UR22][R36.64+-0x2e], R241 ;  /* 0xffffd2f124007986 */ /* 0x000fe2000c101516 */
[----:B------:R-:W-:-:S03]  /*139d0*/  IMAD.MOV.U32 R5, RZ, RZ, R210 ;  /* 0x000000ffff057224 */ /* 0x000fc600078e00d2 */
[----:B------:R-:W-:Y:S01]  /*139e0*/  STG.E.U16 desc[UR22][R46.64+-0x30], R240 ;  /* 0xffffd0f02e007986 */ /* 0x000fe2000c101516 */
[----:B------:R-:W-:Y:S03]  /*139f0*/  HMMA.16816.F32.BF16 R48, R32, R30, R48 ;  /* 0x0000001e2030723c */ /* 0x000fe60000041830 */
[----:B------:R-:W-:Y:S01]  /*13a00*/  STG.E.U16 desc[UR22][R46.64+-0x2e], R239 ;  /* 0xffffd2ef2e007986 */ /* 0x000fe2000c101516 */
[----:B------:R-:W-:-:S03]  /*13a10*/  HSET2.LE.AND R0, R10, R0, PT ;  /* 0x000000000a007233 */ /* 0x000fc60003803000 */
[----:B------:R-:W-:Y:S01]  /*13a20*/  STG.E.U16 desc[UR22][R44.64+-0x30], R202 ;  /* 0xffffd0ca2c007986 */ /* 0x000fe2000c101516 */
[----:B------:R-:W-:-:S03]  /*13a30*/  IMAD.MOV.U32 R35, RZ, RZ, R75 ;  /* 0x000000ffff237224 */ /* 0x000fc600078e004b */
        /* <DEDUP_REMOVED lines=10> */
[----:B------:R4:W-:Y:S01]  /*13ae0*/  STG.E.U16 desc[UR22][R46.64+-0x20], R236 ;  /* 0xffffe0ec2e007986 */ /* 0x0009e2000c101516 */
[----:B------:R-:W-:-:S03]  /*13af0*/  IMAD.MOV.U32 R42, RZ, RZ, R86 ;  /* 0x000000ffff2a7224 */ /* 0x000fc600078e0056 */
[----:B------:R1:W-:Y:S01]  /*13b00*/  STG.E.U16 desc[UR22][R46.64+-0x1e], R235 ;  /* 0xffffe2eb2e007986 */ /* 0x0003e2000c101516 */
[----:B------:R-:W-:-:S03]  /*13b10*/  LOP3.LUT R123, R2, R5, RZ, 0xc0, !PT ;  /* 0x00000005027b7212 */ /* 0x000fc600078ec0ff */
[----:B------:R1:W-:Y:S01]  /*13b20*/  STG.E.U16 desc[UR22][R44.64+-0x20], R198 ;  /* 0xffffe0c62c007986 */ /* 0x0003e2000c101516 */
[----:B------:R-:W-:-:S03]  /*13b30*/  LOP3.LUT R122, R0, R122, RZ, 0xc0, !PT ;  /* 0x0000007a007a7212 */ /* 0x000fc600078ec0ff */
[----:B------:R1:W-:Y:S01]  /*13b40*/  STG.E.U16 desc[UR22][R44.64+-0x1e], R197 ;  /* 0xffffe2c52c007986 */ /* 0x0003e2000c101516 */
[----:B------:R-:W-:Y:S02]  /*13b50*/  IMAD.MOV.U32 R28, RZ, RZ, R87 ;  /* 0x000000ffff1c7224 */ /* 0x000fe400078e0057 */
[----:B------:R-:W-:Y:S01]  /*13b60*/  FADD.FTZ R2, R35, R34 ;  /* 0x0000002223027221 */ /* 0x000fe20000010000 */
[----:B------:R1:W-:Y:S01]  /*13b70*/  STG.E.U16 desc[UR22][R38.64+-0x20], R185 ;  /* 0xffffe0b926007986 */ /* 0x0003e2000c101516 */
[----:B------:R-:W-:-:S03]  /*13b80*/  LOP3.LUT R120, R3, R120, RZ, 0xc0, !PT ;  /* 0x0000007803787212 */ /* 0x000fc600078ec0ff */
[----:B------:R1:W-:Y:S01]  /*13b90*/  STG.E.U16 desc[UR22][R38.64+-0x1e], R184 ;  /* 0xffffe2b826007986 */ /* 0x0003e2000c101516 */
[----:B------:R-:W-:Y:S01]  /*13ba0*/  MOV R22, R71 ;  /* 0x0000004700167202 */ /* 0x000fe20000000f00 */
[----:B------:R-:W-:Y:S02]  /*13bb0*/  IMAD.MOV.U32 R29, RZ, RZ, R72 ;  /* 0x000000ffff1d7224 */ /* 0x000fe400078e0048 */
[----:B------:R1:W-:Y:S01]  /*13bc0*/  STG.E.U16 desc[UR22][R36.64+-0x10], R231 ;  /* 0xfffff0e724007986 */ /* 0x0003e2000c101516 */
[----:B------:R-:W-:-:S03]  /*13bd0*/  FADD.FTZ R0, R31, R30 ;  /* 0x0000001e1f007221 */ /* 0x000fc60000010000 */
[----:B------:R1:W-:Y:S01]  /*13be0*/  STG.E.U16 desc[UR22][R36.64+-0xe], R230 ;  /* 0xfffff2e624007986 */ /* 0x0003e2000c101516 */
[----:B------:R-:W-:-:S03]  /*13bf0*/  FADD.FTZ R3, R43, R42 ;  /* 0x0000002a2b037221 */ /* 0x000fc60000010000 */
[----:B------:R1:W-:Y:S04]  /*13c00*/  STG.E.U16 desc[UR22][R46.64+-0x10], R229 ;  /* 0xfffff0e52e007986 */ /* 0x0003e8000c101516 */
[----:B------:R1:W-:Y:S01]  /*13c10*/  STG.E.U16 desc[UR22][R46.64+-0xe], R228 ;  /* 0xfffff2e42e007986 */ /* 0x0003e2000c101516 */
[----:B--2---:R-:W-:-:S03]  /*13c20*/  FADD.FTZ R234, R28, R2 ;  /* 0x000000021cea7221 */ /* 0x004fc60000010000 */
[----:B------:R2:W-:Y:S04]  /*13c30*/  STG.E.U16 desc[UR22][R44.64+-0x10], R196 ;  /* 0xfffff0c42c007986 */ /* 0x0005e8000c101516 */
[----:B------:R2:W-:Y:S01]  /*13c40*/  STG.E.U16 desc[UR22][R44.64+-0xe], R194 ;  /* 0xfffff2c22c007986 */ /* 0x0005e2000c101516 */
[----:B------:R-:W-:-:S03]  /*13c50*/  FADD.FTZ R2, R29, R0 ;  /* 0x000000001d027221 */ /* 0x000fc60000010000 */
[----:B------:R2:W-:Y:S04]  /*13c60*/  STG.E.U16 desc[UR22][R38.64+-0x10], R181 ;  /* 0xfffff0b526007986 */ /* 0x0005e8000c101516 */
[----:B------:R2:W-:Y:S01]  /*13c70*/  STG.E.U16 desc[UR22][R38.64+-0xe], R182 ;  /* 0xfffff2b626007986 */ /* 0x0005e2000c101516 */
[----:B------:R-:W-:Y:S02]  /*13c80*/  IMAD.MOV.U32 R20, RZ, RZ, R68 ;  /* 0x000000ffff147224 */ /* 0x000fe400078e0044 */
[----:B------:R-:W-:Y:S01]  /*13c90*/  FADD.FTZ R0, R22, R3 ;  /* 0x0000000316007221 */ /* 0x000fe20000010000 */
[----:B------:R-:W-:Y:S01]  /*13ca0*/  PLOP3.LUT P0, PT, PT, PT, UP0, 0x40, 0x0 ;  /* 0x000000000000781c */ /* 0x000fe20003f0e808 */
[----:B------:R-:W-:Y:S01]  /*13cb0*/  FADD.FTZ R2, R21, R2 ;  /* 0x0000000215027221 */ /* 0x000fe20000010000 */
[----:B------:R-:W-:Y:S01]  /*13cc0*/  FADD.FTZ R234, R20, R234 ;  /* 0x000000ea14ea7221 */ /* 0x000fe20000010000 */
[----:B------:R-:W-:Y:S01]  /*13cd0*/  FADD.FTZ R0, R11, R0 ;  /* 0x000000000b007221 */ /* 0x000fe20000010000 */
[----:B------:R-:W-:Y:S01]  /*13ce0*/  HMMA.16816.F32.BF16 R68, R120, R76, R88 ;  /* 0x0000004c7844723c */ /* 0x000fe20000041858 */
[----:B------:R-:W-:Y:S01]  /*13cf0*/  FADD.FTZ R2, R183, R2 ;  /* 0x00000002b7027221 */ /* 0x000fe20000010000 */
[----:B------:R-:W-:Y:S01]  /*13d00*/  FADD.FTZ R234, R180, R234 ;  /* 0x000000eab4ea7221 */ /* 0x000fe20000010000 */
[----:B------:R-:W-:-:S03]  /*13d10*/  FADD.FTZ R0, R212, R0 ;  /* 0x00000000d4007221 */ /* 0x000fc60000010000 */
[----:B------:R-:W-:Y:S01]  /*13d20*/  HMMA.16816.F32.BF16 R88, R120, R94, R104 ;  /* 0x0000005e7858723c */ /* 0x000fe20000041868 */
[----:B------:R-:W-:Y:S01]  /*13d30*/  FADD.FTZ R234, R213, R234 ;  /* 0x000000ead5ea7221 */ /* 0x000fe20000010000 */
[----:B------:R-:W-:Y:S01]  /*13d40*/  FADD.FTZ R2, R214, R2 ;  /* 0x00000002d6027221 */ /* 0x000fe20000010000 */
[----:B------:R-:W-:-:S03]  /*13d50*/  FADD.FTZ R0, R215, R0 ;  /* 0x00000000d7007221 */ /* 0x000fc60000010000 */
[----:B---3--:R-:W-:Y:S01]  /*13d60*/  HMMA.16816.F32.BF16 R168, R120, R148, R168 ;  /* 0x0000009478a8723c */ /* 0x008fe200000418a8 */
[----:B----4-:R-:W-:-:S05]  /*13d70*/  IADD3 R236, P1, R36, -0x100, RZ ;  /* 0xffffff0024ec7810 */ /* 0x010fca0007f3e0ff */
[C---:B------:R-:W-:Y:S06]  /*13d80*/  HMMA.16816.F32.BF16 R164, R120.reuse, R150, R164 ;  /* 0x0000009678a4723c */ /* 0x040fec00000418a4 */
[C---:B------:R-:W-:Y:S06]  /*13d90*/  HMMA.16816.F32.BF16 R160, R120.reuse, R140, R160 ;  /* 0x0000008c78a0723c */ /* 0x040fec00000418a0 */
[C---:B------:R-:W-:Y:S06]  /*13da0*/  HMMA.16816.F32.BF16 R156, R120.reuse, R142, R156 ;  /* 0x0000008e789c723c */ /* 0x040fec000004189c */
[C---:B------:R-:W-:Y:S06]  /*13db0*/  HMMA.16816.F32.BF16 R72, R120.reuse, R78, R112 ;  /* 0x0000004e7848723c */ /* 0x040fec0000041870 */
[C---:B------:R-:W-:Y:S06]  /*13dc0*/  HMMA.16816.F32.BF16 R84, R120.reuse, R92, R172 ;  /* 0x0000005c7854723c */ /* 0x040fec00000418ac */
[C---:B-1----:R-:W-:Y:S06]  /*13dd0*/  HMMA.16816.F32.BF16 R100, R120.reuse, R108, R100 ;  /* 0x0000006c7864723c */ /* 0x042fec0000041864 */
[C---:B------:R-:W-:Y:S06]  /*13de0*/  HMMA.16816.F32.BF16 R104, R120.reuse, R110, R144 ;  /* 0x0000006e7868723c */ /* 0x040fec0000041890 */
[C---:B------:R-:W-:Y:S06]  /*13df0*/  HMMA.16816.F32.BF16 R116, R120.reuse, R12, R116 ;  /* 0x0000000c7874723c */ /* 0x040fec0000041874 */
[----:B------:R-:W-:Y:S01]  /*13e00*/  HMMA.16816.F32.BF16 R120, R120, R14, R96 ;  /* 0x0000000e7878723c */ /* 0x000fe20000041860 */
[----:B------:R-:W-:-:S05]  /*13e10*/  FADD.FTZ R234, R224, R234 ;  /* 0x000000eae0ea7221 */ /* 0x000fca0000010000 */
        /* <DEDUP_REMOVED lines=9> */
[C---:B------:R-:W-:Y:S06]  /*13eb0*/  HMMA.16816.F32.BF16 R140, R124.reuse, R142, R128 ;  /* 0x0000008e7c8c723c */ /* 0x040fec0000041880 */
[----:B------:R-:W-:Y:S01]  /*13ec0*/  HMMA.16816.F32.BF16 R76, R124, R78, R24 ;  /* 0x0000004e7c4c723c */ /* 0x000fe20000041818 */
[----:B------:R-:W-:-:S05]  /*13ed0*/  IMAD.MOV.U32 R130, RZ, RZ, R227 ;  /* 0x000000ffff827224 */ /* 0x000fca00078e00e3 */
[----:B------:R-:W-:Y:S01]  /*13ee0*/  HMMA.16816.F32.BF16 R92, R124, R94, R16 ;  /* 0x0000005e7c5c723c */ /* 0x000fe20000041810 */
[----:B------:R-:W-:-:S05]  /*13ef0*/  IMAD.MOV.U32 R131, RZ, RZ, R209 ;  /* 0x000000ffff837224 */ /* 0x000fca00078e00d1 */
[----:B------:R-:W-:Y:S01]  /*13f00*/  HMMA.16816.F32.BF16 R108, R124, R110, R60 ;  /* 0x0000006e7c6c723c */ /* 0x000fe2000004183c */
[----:B------:R-:W-:-:S05]  /*13f10*/  IMAD.MOV.U32 R128, RZ, RZ, R217 ;  /* 0x000000ffff807224 */ /* 0x000fca00078e00d9 */
[----:B------:R-:W-:Y:S01]  /*13f20*/  HMMA.16816.F32.BF16 R112, R124, R12, R52 ;  /* 0x0000000c7c70723c */ /* 0x000fe20000041834 */
[----:B------:R-:W-:-:S05]  /*13f30*/  IMAD.MOV.U32 R129, RZ, RZ, R41 ;  /* 0x000000ffff817224 */ /* 0x000fca00078e0029 */
[----:B------:R-:W-:Y:S01]  /*13f40*/  HMMA.16816.F32.BF16 R124, R124, R14, R48 ;  /* 0x0000000e7c7c723c */ /* 0x000fe20000041830 */
[----:B------:R-:W-:-:S08]  /*13f50*/  NOP ;  /* 0x0000000000007918 */ /* 0x000fd00000000000 */
[----:B--2---:R-:W-:-:S15]  /*13f60*/  @P0 BRA `(.L_x_563) ;  /* 0x0000009800180947 */ /* 0x004fde0003800000 */
[----:B------:R-:W2:Y:S04]  /*13f70*/  LDL.64 R224, [R1+0x1a8] ;  /* 0x0001a80001e07983 */ /* 0x000ea80000100a00 */
        /* <DEDUP_REMOVED lines=9> */
[----:B------:R-:W4:Y:S01]  /*14010*/  @!P4 LDC.64 R12, c[0x0][0x220] ;  /* 0x00008800ff0ccb82 */ /* 0x000f220000000a00 */
[----:B------:R-:W-:Y:S01]  /*14020*/  UIMAD UR6, UR42, UR9, UR6 ;  /* 0x000000092a0672a4 */ /* 0x000fe2000f8e0206 */
[----:B------:R-:W-:Y:S02]  /*14030*/  IMAD.U32 R2, RZ, RZ, UR28 ;  /* 0x0000001cff027e24 */ /* 0x000fe4000f8e00ff */
[----:B------:R-:W-:Y:S01]  /*14040*/  IMAD.U32 R3, RZ, RZ, UR29 ;  /* 0x0000001dff037e24 */ /* 0x000fe2000f8e00ff */
[----:B------:R-:W-:-:S03]  /*14050*/  UIADD3 UR6, UR29, UR6, URZ ;  /* 0x000000061d067290 */ /* 0x000fc6000fffe03f */
[----:B------:R-:W4:Y:S03]  /*14060*/  @!P3 LDC.64 R10, c[0x0][0x220] ;  /* 0x00008800ff0abb82 */ /* 0x000f260000000a00 */
[----:B------:R-:W-:-:S05]  /*14070*/  IMAD.U32 R3, RZ, RZ, UR6 ;  /* 0x00000006ff037e24 */ /* 0x000fca000f8e00ff */
[----:B------:R-:W4:Y:S01]  /*14080*/  @!P5 LDC.64 R8, c[0x0][0x220] ;  /* 0x00008800ff08db82 */ /* 0x000f220000000a00 */
[----:B-----5:R-:W-:Y:S04]  /*14090*/  @P5 STS [R195+0x9000], RZ ;  /* 0x009000ffc3005388 */ /* 0x020fe80000000800 */
        /* <DEDUP_REMOVED lines=18> */
[C---:B------:R-:W-:Y:S02]  /*141c0*/  @!P5 LEA R8, P2, R2.reuse, R8, 0x1 ;  /* 0x000000080208d211 */ /* 0x040fe400078408ff */
[----:B------:R-:W-:Y:S01]  /*141d0*/  IADD3.X R3, R3, UR16, RZ, P6, !PT ;  /* 0x0000001003037c10 */ /* 0x000fe2000b7fe4ff */
[----:B------:R-:W-:Y:S01]  /*141e0*/  @!PT LDS RZ, [RZ] ;  /* 0x00000000fffff984 */ /* 0x000fe20000000800 */
[----:B------:R-:W-:Y:S01]  /*141f0*/  @!PT LDS RZ, [RZ] ;  /* 0x00000000fffff984 */ /* 0x000fe20000000800 */
[----:B------:R-:W-:Y:S01]  /*14200*/  @!PT LDS RZ, [RZ] ;  /* 0x00000000fffff984 */ /* 0x000fe20000000800 */
[----:B------:R2:W-:Y:S01]  /*14210*/  @!P4 LDGSTS.E.BYPASS.LTC128B.128 [R195+0xa000], desc[UR22][R12.64+0x40] ;  /* 0x0a0000400cc3cfae */ /* 0x0005e2000b901d56 */
[C---:B------:R-:W-:Y:S02]  /*14220*/  @!P4 LEA R6, P1, R2.reuse, R6, 0x1 ;  /* 0x000000060206c211 */ /* 0x040fe400078208ff */
[C-C-:B------:R-:W-:Y:S01]  /*14230*/  @!P5 LEA.HI.X R9, R2.reuse, R9, R3.reuse, 0x1, P2 ;  /* 0x000000090209d211 */ /* 0x140fe200010f0c03 */
        /* <DEDUP_REMOVED lines=10> */
[----:B------:R3:W-:Y:S01]  /*142e0*/  @!P5 LDGSTS.E.BYPASS.LTC128B.128 [R195+0x9800], desc[UR22][R8.64] ;  /* 0x0980000008c3dfae */ /* 0x0007e2000b901d56 */
[----:B-1----:R-:W-:-:S03]  /*142f0*/  @!P3 LEA R4, P0, R2, R14, 0x1 ;  /* 0x0000000e0204b211 */ /* 0x002fc600078008ff */
[----:B------:R-:W-:Y:S01]  /*14300*/  @P4 STS.128 [R195+0xa800], RZ ;  /* 0x00a800ffc3004388 */ /* 0x000fe20000000c00 */
[----:B------:R-:W-:-:S03]  /*14310*/  @!P3 LEA.HI.X R5, R2, R15, R3, 0x1, P0 ;  /* 0x0000000f0205b211 */ /* 0x000fc600000f0c03 */
[----:B------:R-:W-:Y:S01]  /*14320*/  @!PT LDS RZ, [RZ] ;  /* 0x00000000fffff984 */ /* 0x000fe20000000800 */
[----:B------:R-:W-:Y:S01]  /*14330*/  @!PT LDS RZ, [RZ] ;  /* 0x00000000fffff984 */ /* 0x000fe20000000800 */
[----:B------:R-:W-:Y:S01]  /*14340*/  @!PT LDS RZ, [RZ] ;  /* 0x00000000fffff984 */ /* 0x000fe20000000800 */
[----:B------:R-:W-:Y:S01]  /*14350*/  @!P4 LDGSTS.E.BYPASS.LTC128B.128 [R195+0xa800], desc[UR22][R6.64+0x40] ;  /* 0x0a80004006c3cfae */ /* 0x000fe2000b901d56 */
[----:B------:R-:W-:-:S03]  /*14360*/  PLOP3.LUT P0, PT, PT, PT, UP0, 0x80, 0x0 ;  /* 0x000000000000781c */ /* 0x000fc60003f0f008 */
[----:B------:R-:W-:Y:S04]  /*14370*/  @P3 STS.128 [R195+0xb800], RZ ;  /* 0x00b800ffc3003388 */ /* 0x000fe80000000c00 */
[----:B------:R-:W-:Y:S01]  /*14380*/  @!PT LDS RZ, [RZ] ;  /* 0x00000000fffff984 */ /* 0x000fe20000000800 */
[----:B------:R-:W-:Y:S01]  /*14390*/  @!PT LDS RZ, [RZ] ;  /* 0x00000000fffff984 */ /* 0x000fe20000000800 */
[----:B------:R-:W-:Y:S01]  /*143a0*/  @!PT LDS RZ, [RZ] ;  /* 0x00000000fffff984 */ /* 0x000fe20000000800 */
[----:B------:R1:W-:Y:S04]  /*143b0*/  @!P3 LDGSTS.E.BYPASS.LTC128B.128 [R195+0xb800], desc[UR22][R4.64+0x80] ;  /* 0x0b80008004c3bfae */ /* 0x0003e8000b901d56 */
[----:B--2---:R-:W-:Y:S04]  /*143c0*/  LDSM.16.M88.4 R12, [R192] ;  /* 0x00000000c00c783b */ /* 0x004fe80000000200 */
[----:B------:R-:W2:Y:S04]  /*143d0*/  LDSM.16.M88.4 R16, [R189+0x6000] ;  /* 0x00600000bd10783b */ /* 0x000ea80000000200 */
[----:B---3--:R-:W3:Y:S04]  /*143e0*/  LDSM.16.M88.4 R8, [R192+0x1000] ;  /* 0x00100000c008783b */ /* 0x008ee80000000200 */
[----:B------:R-:W-:Y:S04]  /*143f0*/  LDSM.16.M88.4 R32, [R189+0x6800] ;  /* 0x00680000bd20783b */ /* 0x000fe80000000200 */
[----:B------:R-:W4:Y:S04]  /*14400*/  LDSM.16.M88.4 R28, [R189+0x6c00] ;  /* 0x006c0000bd1c783b */ /* 0x000f280000000200 */
[----:B------:R-:W4:Y:S04]  /*14410*/  LDSM.16.M88.4 R40, [R189+0x6400] ;  /* 0x00640000bd28783b */ /* 0x000f280000000200 */
[----:B-1----:R-:W-:Y:S04]  /*14420*/  LDSM.16.M88.4 R4, [R193+0x1000] ;  /* 0x00100000c104783b */ /* 0x002fe80000000200 */
[----:B------:R-:W-:Y:S04]  /*14430*/  LDSM.16.M88.4 R52, [R191+0x6800] ;  /* 0x00680000bf34783b */ /* 0x000fe80000000200 */
[----:B------:R-:W1:Y:S04]  /*14440*/  LDSM.16.M88.4 R48, [R191+0x6c00] ;  /* 0x006c0000bf30783b */ /* 0x000e680000000200 */
[----:B------:R-:W1:Y:S04]  /*14450*/  LDSM.16.M88.4 R20, [R191+0x6400] ;  /* 0x00640000bf14783b */ /* 0x000e680000000200 */
[----:B------:R-:W1:Y:S01]  /*14460*/  LDSM.16.M88.4 R24, [R191+0x6000] ;  /* 0x00600000bf18783b */ /* 0x000e620000000200 */
[-C--:B--2---:R-:W-:Y:S03]  /*14470*/  HMMA.16816.F32.BF16 R200, R12, R16.reuse, RZ ;  /* 0x000000100cc8723c */ /* 0x084fe600000418ff */
[----:B------:R-:W0:Y:S03]  /*14480*/  LDGDEPBAR ;  /* 0x00000000000079af */ /* 0x000e260000000000 */
[C---:B---3--:R-:W-:Y:S06]  /*14490*/  HMMA.16816.F32.BF16 R180, R8.reuse, R16, RZ ;  /* 0x0000001008b4723c */ /* 0x048fec00000418ff */
[-C--:B------:R-:W-:Y:S06]  /*144a0*/  HMMA.16816.F32.BF16 R176, R8, R18.reuse, RZ ;  /* 0x0000001208b0723c */ /* 0x080fec00000418ff */
[----:B------:R-:W-:Y:S01]  /*144b0*/  HMMA.16816.F32.BF16 R204, R12, R18, RZ ;  /* 0x000000120ccc723c */ /* 0x000fe200000418ff */
[----:B------:R-:W2:Y:S05]  /*144c0*/  LDSM.16.M88.4 R16, [R193] ;  /* 0x00000000c110783b */ /* 0x000eaa0000000200 */
[C---:B----4-:R-:W-:Y:S06]  /*144d0*/  HMMA.16816.F32.BF16 R60, R8.reuse, R28, RZ ;  /* 0x0000001c083c723c */ /* 0x050fec00000418ff */
[C---:B------:R-:W-:Y:S06]  /*144e0*/  HMMA.16816.F32.BF16 R64, R8.reuse, R34, RZ ;  /* 0x000000220840723c */ /* 0x040fec00000418ff */
[C---:B------:R-:W-:Y:S06]  /*144f0*/  HMMA.16816.F32.BF16 R172, R8.reuse, R40, RZ ;  /* 0x0000002808ac723c */ /* 0x040fec00000418ff */
[C---:B------:R-:W-:Y:S06]  /*14500*/  HMMA.16816.F32.BF16 R128, R8.reuse, R32, RZ ;  /* 0x000000200880723c */ /* 0x040fec00000418ff */
[C---:B------:R-:W-:Y:S06]  /*14510*/  HMMA.16816.F32.BF16 R132, R8.reuse, R42, RZ ;  /* 0x0000002a0884723c */ /* 0x040fec00000418ff */
[----:B------:R-:W-:Y:S06]  /*14520*/  HMMA.16816.F32.BF16 R8, R8, R30, RZ ;  /* 0x0000001e0808723c */ /* 0x000fec00000418ff */
[C---:B-1----:R-:W-:Y:S06]  /*14530*/  HMMA.16816.F32.BF16 R220, R4.reuse, R48, R60 ;  /* 0x0000003004dc723c */ /* 0x042fec000004183c */
[----:B------:R-:W-:Y:S06]  /*14540*/  HMMA.16816.F32.BF16 R228, R4, R54, R64 ;  /* 0x0000003604e4723c */ /* 0x000fec0000041840 */
[C---:B------:R-:W-:Y:S06]  /*14550*/  HMMA.16816.F32.BF16 R184, R12.reuse, R40, RZ ;  /* 0x000000280cb8723c */ /* 0x040fec00000418ff */
[----:B------:R-:W-:Y:S06]  /*14560*/  HMMA.16816.F32.BF16 R196, R12, R42, RZ ;  /* 0x0000002a0cc4723c */ /* 0x000fec00000418ff */
[----:B------:R-:W-:Y:S06]  /*14570*/  HMMA.16816.F32.BF16 R244, R4, R20, R172 ;  /* 0x0000001404f4723c */ /* 0x000fec00000418ac */
[C---:B------:R-:W-:Y:S06]  /*14580*/  HMMA.16816.F32.BF16 R64, R12.reuse, R32, RZ ;  /* 0x000000200c40723c */ /* 0x040fec00000418ff */
[----:B------:R-:W-:Y:S06]  /*14590*/  HMMA.16816.F32.BF16 R60, R12, R34, RZ ;  /* 0x000000220c3c723c */ /* 0x000fec00000418ff */
[C---:B------:R-:W-:Y:S06]  /*145a0*/  HMMA.16816.F32.BF16 R248, R4.reuse, R24, R180 ;  /* 0x0000001804f8723c */ /* 0x040fec00000418b4 */
[C---:B------:R-:W-:Y:S06]  /*145b0*/  HMMA.16816.F32.BF16 R224, R4.reuse, R52, R128 ;  /* 0x0000003404e0723c */ /* 0x040fec0000041880 */
[C---:B------:R-:W-:Y:S06]  /*145c0*/  HMMA.16816.F32.BF16 R216, R4.reuse, R26, R176 ;  /* 0x0000001a04d8723c */ /* 0x040fec00000418b0 */
[C---:B------:R-:W-:Y:S06]  /*145d0*/  HMMA.16816.F32.BF16 R212, R4.reuse, R22, R132 ;  /* 0x0000001604d4723c */ /* 0x040fec0000041884 */
[----:B------:R-:W-:Y:S01]  /*145e0*/  HMMA.16816.F32.BF16 R208, R4, R50, R8 ;  /* 0x0000003204d0723c */ /* 0x000fe20000041808 */
[----:B------:R-:W-:Y:S04]  /*145f0*/  LDSM.16.M88.4 R4, [R192+0x3000] ;  /* 0x00300000c004783b */ /* 0x000fe80000000200 */
[----:B------:R-:W-:Y:S01]  /*14600*/  LDSM.16.M88.4 R8, [R192+0x2000] ;  /* 0x00200000c008783b */ /* 0x000fe20000000200 */
[C---:B------:R-:W-:Y:S06]  /*14610*/  HMMA.16816.F32.BF16 R40, R12.reuse, R28, RZ ;  /* 0x0000001c0c28723c */ /* 0x040fec00000418ff */
[----:B------:R-:W-:Y:S01]  /*14620*/  HMMA.16816.F32.BF16 R32, R12, R30, RZ ;  /* 0x0000001e0c20723c */ /* 0x000fe200000418ff */
[----:B------:R-:W1:Y:S04]  /*14630*/  LDSM.16.M88.4 R28, [R189+0x7800] ;  /* 0x00780000bd1c783b */ /* 0x000e680000000200 */
[----:B------:R-:W-:Y:S01]  /*14640*/  LDSM.16.M88.4 R12, [R189+0x7400] ;  /* 0x00740000bd0c783b */ /* 0x000fe20000000200 */
[C---:B--2---:R-:W-:Y:S06]  /*14650*/  HMMA.16816.F32.BF16 R200, R16.reuse, R24, R200 ;  /* 0x0000001810c8723c */ /* 0x044fec00000418c8 */
[C---:B------:R-:W-:Y:S01]  /*14660*/  HMMA.16816.F32.BF16 R172, R16.reuse, R26, R204 ;  /* 0x0000001a10ac723c */ /* 0x040fe200000418cc */
[----:B------:R-:W2:Y:S05]  /*14670*/  LDSM.16.M88.4 R24, [R189+0x7c00] ;  /* 0x007c0000bd18783b */ /* 0x000eaa0000000200 */
[C---:B------:R-:W-:Y:S06]  /*14680*/  HMMA.16816.F32.BF16 R176, R16.reuse, R20, R184 ;  /* 0x0000001410b0723c */ /* 0x040fec00000418b8 */
[C---:B------:R-:W-:Y:S01]  /*14690*/  HMMA.16816.F32.BF16 R132, R16.reuse, R22, R196 ;  /* 0x000000161084723c */ /* 0x040fe200000418c4 */
[----:B------:R-:W3:Y:S05]  /*146a0*/  LDSM.16.M88.4 R20, [R189+0x7000] ;  /* 0x00700000bd14783b */ /* 0x000eea0000000200 */
[C---:B------:R-:W-:Y:S06]  /*146b0*/  HMMA.16816.F32.BF16 R128, R16.reuse, R50, R32 ;  /* 0x000000321080723c */ /* 0x040fec0000041820 */
[----:B------:R-:W-:Y:S06]  /*146c0*/  HMMA.16816.F32.BF16 R196, R16, R52, R64 ;  /* 0x0000003410c4723c */ /* 0x000fec0000041840 */
[----:B-1----:R-:W-:Y:S06]  /*146d0*/  HMMA.16816.F32.BF16 R224, R4, R28, R224 ;  /* 0x0000001c04e0723c */ /* 0x002fec00000418e0 */
[----:B------:R-:W-:Y:S06]  /*146e0*/  HMMA.16816.F32.BF16 R184, R16, R48, R40 ;  /* 0x0000003010b8723c */ /* 0x000fec0000041828 */
[----:B--2---:R-:W-:Y:S06]  /*146f0*/  HMMA.16816.F32.BF16 R32, R4, R24, R220 ;  /* 0x000000180420723c */ /* 0x004fec00000418dc */
[----:B------:R-:W-:Y:S01]  /*14700*/  HMMA.16816.F32.BF16 R180, R16, R54, R60 ;  /* 0x0000003610b4723c */ /* 0x000fe2000004183c */
[----:B------:R-:W-:Y:S05]  /*14710*/  LDSM.16.M88.4 R52, [R191+0x7800] ;  /* 0x00780000bf34783b */ /* 0x000fea0000000200 */
[----:B------:R-:W-:Y:S01]  /*14720*/  IMAD.MOV.U32 R48, RZ, RZ, R224 ;  /* 0x000000ffff307224 */ /* 0x000fe200078e00e0 */
[----:B------:R-:W-:Y:S01]  /*14730*/  MOV R19, R225 ;  /* 0x000000e100137202 */ /* 0x000fe20000000f00 */
[----:B------:R-:W-:Y:S01]  /*14740*/  IMAD.MOV.U32 R18, RZ, RZ, R226 ;  /* 0x000000ffff127224 */ /* 0x000fe200078e00e2 */
[----:B---3--:R-:W-:Y:S01]  /*14750*/  HMMA.16816.F32.BF16 R60, R4, R22, R216 ;  /* 0x00000016043c723c */ /* 0x008fe200000418d8 */
[----:B------:R-:W-:-:S05]  /*14760*/  IMAD.MOV.U32 R17, RZ, RZ, R227 ;  /* 0x000000ffff117224 */ /* 0x000fca00078e00e3 */
[-C--:B------:R-:W-:Y:S03]  /*14770*/  HMMA.16816.F32.BF16 R220, R8, R20.reuse, R200 ;  /* 0x0000001408dc723c */ /* 0x080fe600000418c8 */
[----:B------:R-:W-:Y:S01]  /*14780*/  IMAD.MOV.U32 R16, RZ, RZ, R32 ;  /* 0x000000ffff107224 */ /* 0x000fe200078e0020 */
[----:B------:R-:W-:Y:S01]  /*14790*/  MOV R3, R33 ;  /* 0x0000002100037202 */ /* 0x000fe20000000f00 */
[----:B------:R-:W-:Y:S01]  /*147a0*/  IMAD.MOV.U32 R2, RZ, RZ, R34 ;  /* 0x000000ffff027224 */ /* 0x000fe200078e0022 */
[----:B------:R-:W-:Y:S01]  /*147b0*/  HMMA.16816.F32.BF16 R64, R4, R20, R248 ;  /* 0x000000140440723c */ /* 0x000fe200000418f8 */
[----:B------:R-:W-:-:S05]  /*147c0*/  IMAD.MOV.U32 R0, RZ, RZ, R35 ;  /* 0x000000ffff007224 */ /* 0x000fca00078e0023 */
[C---:B------:R-:W-:Y:S06]  /*147d0*/  HMMA.16816.F32.BF16 R40, R4.reuse, R12, R244 ;  /* 0x0000000c0428723c */ /* 0x040fec00000418f4 */
[C---:B------:R-:W-:Y:S06]  /*147e0*/  HMMA.16816.F32.BF16 R32, R4.reuse, R14, R212 ;  /* 0x0000000e0420723c */ /* 0x040fec00000418d4 */
[C---:B------:R-:W-:Y:S06]  /*147f0*/  HMMA.16816.F32.BF16 R228, R4.reuse, R30, R228 ;  /* 0x0000001e04e4723c */ /* 0x040fec00000418e4 */
[----:B------:R-:W-:Y:S01]  /*14800*/  HMMA.16816.F32.BF16 R224, R4, R26, R208 ;  /* 0x0000001a04e0723c */ /* 0x000fe200000418d0 */
[----:B------:R-:W-:Y:S05]  /*14810*/  LDSM.16.M88.4 R4, [R193+0x3000] ;  /* 0x00300000c104783b */ /* 0x000fea0000000200 */
[C---:B------:R-:W-:Y:S01]  /*14820*/  HMMA.16816.F32.BF16 R216, R8.reuse, R22, R172 ;  /* 0x0000001608d8723c */ /* 0x040fe200000418ac */
[----:B------:R-:W1:Y:S05]  /*14830*/  LDSM.16.M88.4 R20, [R191+0x7000] ;  /* 0x00700000bf14783b */ /* 0x000e6a0000000200 */
[C---:B------:R-:W-:Y:S01]  /*14840*/  HMMA.16816.F32.BF16 R200, R8.reuse, R14, R132 ;  /* 0x0000000e08c8723c */ /* 0x040fe20000041884 */
[----:B------:R-:W-:Y:S01]  /*14850*/  IMAD.MOV.U32 R172, RZ, RZ, R48 ;  /* 0x000000ffffac7224 */ /* 0x000fe200078e0030 */
[----:B------:R-:W-:Y:S01]  /*14860*/  MOV R173, R19 ;  /* 0x0000001300ad7202 */ /* 0x000fe20000000f00 */
[----:B------:R-:W-:Y:S01]  /*14870*/  IMAD.MOV.U32 R174, RZ, RZ, R18 ;  /* 0x000000ffffae7224 */ /* 0x000fe200078e0012 */
[----:B------:R-:W-:Y:S01]  /*14880*/  LDSM.16.M88.4 R48, [R191+0x7c00] ;  /* 0x007c0000bf30783b */ /* 0x000fe20000000200 */
[----:B------:R-:W-:Y:S01]  /*14890*/  IMAD.MOV.U32 R175, RZ, RZ, R17 ;  /* 0x000000ffffaf7224 */ /* 0x000fe200078e0011 */
[----:B------:R-:W-:Y:S01]  /*148a0*/  HMMA.16816.F32.BF16 R208, R8, R12, R176 ;  /* 0x0000000c08d0723c */ /* 0x000fe200000418b0 */
[----:B------:R-:W-:Y:S01]  /*148b0*/  IMAD.MOV.U32 R132, RZ, RZ, R16 ;  /* 0x000000ffff847224 */ /* 0x000fe200078e0010 */
[----:B------:R-:W2:Y:S01]  /*148c0*/  LDSM.16.M88.4 R12, [R191+0x7400] ;  /* 0x00740000bf0c783b */ /* 0x000ea20000000200 */
[----:B------:R-:W-:Y:S01]  /*148d0*/  MOV R133, R3 ;  /* 0x0000000300857202 */ /* 0x000fe20000000f00 */
[----:B------:R-:W-:-:S02]  /*148e0*/  IMAD.MOV.U32 R134, RZ, RZ, R2 ;  /* 0x000000ffff867224 */ /* 0x000fc400078e0002 */
[----:B------:R-:W3:Y:S01]  /*148f0*/  LDSM.16.M88.4 R16, [R193+0x2000] ;  /* 0x00200000c110783b */ /* 0x000ee20000000200 */
[----:B------:R-:W-:Y:S01]  /*14900*/  HMMA.16816.F32.BF16 R176, R8, R28, R196 ;  /* 0x0000001c08b0723c */ /* 0x000fe200000418c4 */
[----:B------:R-:W-:-:S05]  /*14910*/  IMAD.MOV.U32 R135, RZ, RZ, R0 ;  /* 0x000000ffff877224 */ /* 0x000fca00078e0000 */
[C---:B------:R-:W-:Y:S06]  /*14920*/  HMMA.16816.F32.BF16 R248, R8.reuse, R30, R180 ;  /* 0x0000001e08f8723c */ /* 0x040fec00000418b4 */
[C---:B------:R-:W-:Y:S06]  /*14930*/  HMMA.16816.F32.BF16 R244, R8.reuse, R24, R184 ;  /* 0x0000001808f4723c */ /* 0x040fec00000418b8 */
[----:B------:R-:W-:Y:S01]  /*14940*/  HMMA.16816.F32.BF16 R212, R8, R26, R128 ;  /* 0x0000001a08d4723c */ /* 0x000fe20000041880 */
[----:B------:R-:W-:Y:S05]  /*14950*/  LDSM.16.M88.4 R8, [R189+0x8400] ;  /* 0x00840000bd08783b */ /* 0x000fea0000000200 */
[----:B------:R-:W-:Y:S01]  /*14960*/  IMAD.MOV.U32 R28, RZ, RZ, R176 ;  /* 0x000000ffff1c7224 */ /* 0x000fe200078e00b0 */
[----:B------:R-:W-:Y:S01]  /*14970*/  MOV R3, R177 ;  /* 0x000000b100037202 */ /* 0x000fe20000000f00 */
[----:B------:R-:W-:Y:S01]  /*14980*/  IMAD.MOV.U32 R2, RZ, RZ, R178 ;  /* 0x000000ffff027224 */ /* 0x000fe200078e00b2 */
[----:B-1----:R-:W-:Y:S01]  /*14990*/  HMMA.16816.F32.BF16 R204, R4, R20, R64 ;  /* 0x0000001404cc723c */ /* 0x002fe20000041840 */
[----:B------:R-:W-:-:S05]  /*149a0*/  IMAD.MOV.U32 R0, RZ, RZ, R179 ;  /* 0x000000ffff007224 */ /* 0x000fca00078e00b3 */
[C---:B------:R-:W-:Y:S06]  /*149b0*/  HMMA.16816.F32.BF16 R196, R4.reuse, R22, R60 ;  /* 0x0000001604c4723c */ /* 0x040fec000004183c */
[C---:B------:R-:W-:Y:S06]  /*149c0*/  HMMA.16816.F32.BF16 R176, R4.reuse, R52, R172 ;  /* 0x0000003404b0723c */ /* 0x040fec00000418ac */
[C---:B--2---:R-:W-:Y:S01]  /*149d0*/  HMMA.16816.F32.BF16 R184, R4.reuse, R12, R40 ;  /* 0x0000000c04b8723c */ /* 0x044fe20000041828 */
[----:B------:R-:W-:Y:S05]  /*149e0*/  LDSM.16.M88.4 R40, [R189+0x8800] ;  /* 0x00880000bd28783b */ /* 0x000fea0000000200 */
[C---:B------:R-:W-:Y:S01]  /*149f0*/  HMMA.16816.F32.BF16 R180, R4.reuse, R14, R32 ;  /* 0x0000000e04b4723c */ /* 0x040fe20000041820 */
[----:B------:R-:W-:Y:S05]  /*14a00*/  LDSM.16.M88.4 R32, [R189+0x8c00] ;  /* 0x008c0000bd20783b */ /* 0x000fea0000000200 */
[C---:B------:R-:W-:Y:S06]  /*14a10*/  HMMA.16816.F32.BF16 R172, R4.reuse, R54, R228 ;  /* 0x0000003604ac723c */ /* 0x040fec00000418e4 */
[----:B------:R-:W-:Y:S01]  /*14a20*/  HMMA.16816.F32.BF16 R132, R4, R48, R132 ;  /* 0x000000300484723c */ /* 0x000fe20000041884 */
[----:B------:R-:W-:Y:S01]  /*14a30*/  IMAD.MOV.U32 R228, RZ, RZ, R28 ;  /* 0x000000ffffe47224 */ /* 0x000fe200078e001c */
[----:B------:R-:W-:Y:S01]  /*14a40*/  MOV R229, R3 ;  /* 0x0000000300e57202 */ /* 0x000fe20000000f00 */
[----:B------:R-:W-:-:S02]  /*14a50*/  IMAD.MOV.U32 R230, RZ, RZ, R2 ;  /* 0x000000ffffe67224 */ /* 0x000fc400078e0002 */
[----:B------:R-:W-:Y:S01]  /*14a60*/  IMAD.MOV.U32 R231, RZ, RZ, R0 ;  /* 0x000000ffffe77224 */ /* 0x000fe200078e0000 */
[----:B------:R-:W-:Y:S01]  /*14a70*/  HMMA.16816.F32.BF16 R128, R4, R50, R224 ;  /* 0x000000320480723c */ /* 0x000fe200000418e0 */
[----:B------:R-:W-:Y:S05]  /*14a80*/  LDSM.16.M88.4 R4, [R192+0x5000] ;  /* 0x00500000c004783b */ /* 0x000fea0000000200 */
[C---:B---3--:R-:W-:Y:S06]  /*14a90*/  HMMA.16816.F32.BF16 R64, R16.reuse, R20, R220 ;  /* 0x000000141040723c */ /* 0x048fec00000418dc */
[C---:B------:R-:W-:Y:S01]  /*14aa0*/  HMMA.16816.F32.BF16 R60, R16.reuse, R22, R216 ;  /* 0x00000016103c723c */ /* 0x040fe200000418d8 */
[----:B------:R-:W1:Y:S05]  /*14ab0*/  LDSM.16.M88.4 R20, [R189+0x8000] ;  /* 0x00800000bd14783b */ /* 0x000e6a0000000200 */
[C---:B------:R-:W-:Y:S06]  /*14ac0*/  HMMA.16816.F32.BF16 R28, R16.reuse, R12, R208 ;  /* 0x0000000c101c723c */ /* 0x040fec00000418d0 */
[C---:B------:R-:W-:Y:S01]  /*14ad0*/  HMMA.16816.F32.BF16 R24, R16.reuse, R14, R200 ;  /* 0x0000000e1018723c */ /* 0x040fe200000418c8 */
[----:B------:R-:W2:Y:S05]  /*14ae0*/  LDSM.16.M88.4 R12, [R192+0x4000] ;  /* 0x00400000c00c783b */ /* 0x000eaa0000000200 */
[C---:B------:R-:W-:Y:S06]  /*14af0*/  HMMA.16816.F32.BF16 R216, R16.reuse, R52, R228 ;  /* 0x0000003410d8723c */ /* 0x040fec00000418e4 */
[C---:B------:R-:W-:Y:S06]  /*14b00*/  HMMA.16816.F32.BF16 R248, R16.reuse, R54, R248 ;  /* 0x0000003610f8723c */ /* 0x040fec00000418f8 */
[C---:B------:R-:W-:Y:S06]  /*14b10*/  HMMA.16816.F32.BF16 R244, R16.reuse, R48, R244 ;  /* 0x0000003010f4723c */ /* 0x040fec00000418f4 */
[----:B------:R-:W-:Y:S01]  /*14b20*/  HMMA.16816.F32.BF16 R212, R16, R50, R212 ;  /* 0x0000003210d4723c */ /* 0x000fe200000418d4 */
[----:B------:R-:W-:Y:S05]  /*14b30*/  LDSM.16.M88.4 R16, [R191+0x8c00] ;  /* 0x008c0000bf10783b */ /* 0x000fea0000000200 */
        /* <DEDUP_REMOVED lines=12> */
[C---:B------:R-:W-:Y:S01]  /*14c00*/  HMMA.16816.F32.BF16 R64, R12.reuse, R8, R28 ;  /* 0x000000080c40723c */ /* 0x040fe2000004181c */
[----:B------:R-:W2:Y:S05]  /*14c10*/  LDSM.16.M88.4 R28, [R191+0x8000] ;  /* 0x00800000bf1c783b */ /* 0x000eaa0000000200 */
[C---:B------:R-:W-:Y:S01]  /*14c20*/  HMMA.16816.F32.BF16 R60, R12.reuse, R10, R24 ;  /* 0x0000000a0c3c723c */ /* 0x040fe20000041818 */
[----:B------:R-:W3:Y:S04]  /*14c30*/  LDSM.16.M88.4 R8, [R193+0x4000] ;  /* 0x00400000c108783b */ /* 0x000ee80000000200 */
[----:B------:R-:W4:Y:S01]  /*14c40*/  LDSM.16.M88.4 R24, [R191+0x8400] ;  /* 0x00840000bf18783b */ /* 0x000f220000000200 */
[----:B------:R-:W-:Y:S01]  /*14c50*/  HMMA.16816.F32.BF16 R52, R12, R40, R216 ;  /* 0x000000280c34723c */ /* 0x000fe200000418d8 */
[----:B------:R-:W-:-:S05]  /*14c60*/  DEPBAR.LE SB0, 0x0 ;  /* 0x000080000000791a */ /* 0x000fca0000000000 */
[C---:B------:R-:W-:Y:S06]  /*14c70*/  HMMA.16816.F32.BF16 R48, R12.reuse, R42, R248 ;  /* 0x0000002a0c30723c */ /* 0x040fec00000418f8 */
[C---:B------:R-:W-:Y:S06]  /*14c80*/  HMMA.16816.F32.BF16 R40, R12.reuse, R32, R244 ;  /* 0x000000200c28723c */ /* 0x040fec00000418f4 */
[----:B------:R-:W-:Y:S06]  /*14c90*/  HMMA.16816.F32.BF16 R12, R12, R34, R212 ;  /* 0x000000220c0c723c */ /* 0x000fec00000418d4 */
[C---:B-1----:R-:W-:Y:S06]  /*14ca0*/  HMMA.16816.F32.BF16 R212, R4.reuse, R16, R176 ;  /* 0x0000001004d4723c */ /* 0x042fec00000418b0 */
        /* <DEDUP_REMOVED lines=8> */
[C---:B----4-:R-:W-:Y:S06]  /*14d30*/  HMMA.16816.F32.BF16 R200, R4.reuse, R24, R200 ;  /* 0x0000001804c8723c */ /* 0x050fec00000418c8 */
[C---:B------:R-:W-:Y:S06]  /*14d40*/  HMMA.16816.F32.BF16 R196, R4.reuse, R26, R196 ;  /* 0x0000001a04c4723c */ /* 0x040fec00000418c4 */
[----:B------:R-:W-:Y:S06]  /*14d50*/  HMMA.16816.F32.BF16 R216, R4, R18, R172 ;  /* 0x0000001204d8723c */ /* 0x000fec00000418ac */
[C---:B------:R-:W-:Y:S06]  /*14d60*/  HMMA.16816.F32.BF16 R28, R8.reuse, R24, R64 ;  /* 0x00000018081c723c */ /* 0x040fec0000041840 */
[C---:B------:R-:W-:Y:S06]  /*14d70*/  HMMA.16816.F32.BF16 R60, R8.reuse, R26, R60 ;  /* 0x0000001a083c723c */ /* 0x040fec000004183c */
[C---:B------:R-:W-:Y:S06]  /*14d80*/  HMMA.16816.F32.BF16 R40, R8.reuse, R16, R40 ;  /* 0x000000100828723c */ /* 0x040fec0000041828 */
[----:B------:R-:W-:Y:S01]  /*14d90*/  HMMA.16816.F32.BF16 R20, R8, R18, R12 ;  /* 0x000000120814723c */ /* 0x000fe2000004180c */
[----:B------:R-:W-:Y:S06]  /*14da0*/  BAR.SYNC.DEFER_BLOCKING 0x0 ;  /* 0x0000000000007b1d */ /* 0x000fec0000010000 */
[----:B------:R-:W-:-:S02]  /*14db0*/  NOP ;  /* 0x0000000000007918 */ /* 0x000fc40000000000 */
[----:B------:R-:W-:-:S15]  /*14dc0*/  @!P0 BRA `(.L_x_567) ;  /* 0x0000000400148947 */ /* 0x000fde0003800000 */
[----:B------:R-:W2:Y:S04]  /*14dd0*/  LDL.64 R238, [R1+0x138] ;  /* 0x0001380001ee7983 */ /* 0x000ea80000100a00 */
[----:B------:R-:W3:Y:S01]  /*14de0*/  LDL.64 R242, [R1+0x130] ;  /* 0x0001300001f27983 */ /* 0x000ee20000100a00 */
[----:B------:R-:W-:Y:S01]  /*14df0*/  UIADD3 UR7, UR18, -0x4, URZ ;  /* 0xfffffffc12077890 */ /* 0x000fe2000fffe03f */
[----:B------:R-:W1:Y:S03]  /*14e00*/  @!P5 LDC.64 R4, c[0x0][0x218] ;  /* 0x00008600ff04db82 */ /* 0x000e660000000a00 */
[----:B------:R-:W-:-:S05]  /*14e10*/  USHF.R.S32.HI UR6, URZ, 0x1f, UR7 ;  /* 0x0000001f3f067899 */ /* 0x000fca0008011407 */
[----:B------:R-:W4:Y:S01]  /*14e20*/  @!P4 LDC.64 R6, c[0x0][0x218] ;  /* 0x00008600ff06cb82 */ /* 0x000f220000000a00 */
[----:B------:R-:W-:-:S07]  /*14e30*/  UIMAD UR6, UR6, UR10, URZ ;  /* 0x0000000a060672a4 */ /* 0x000fce000f8e023f */
[----:B------:R-:W5:Y:S01]  /*14e40*/  @!P3 LDC.64 R8, c[0x0][0x218] ;  /* 0x00008600ff08bb82 */ /* 0x000f620000000a00 */
[----:B------:R-:W-:Y:S02]  /*14e50*/  UIMAD.WIDE.U32 UR8, UR7, UR10, URZ ;  /* 0x0000000a070872a5 */ /* 0x000fe4000f8e003f */
[----:B------:R-:W-:-:S05]  /*14e60*/  UIMAD UR6, UR7, UR11, UR6 ;  /* 0x0000000b070672a4 */ /* 0x000fca000f8e0206 */
[----:B------:R-:W5:Y:S01]  /*14e70*/  @!P5 LDC.64 R14, c[0x0][0x218] ;  /* 0x00008600ff0edb82 */ /* 0x000f620000000a00 */
[----:B------:R-:W-:Y:S01]  /*14e80*/  UIADD3 UR6, UR9, UR6, URZ ;  /* 0x0000000609067290 */ /* 0x000fe2000fffe03f */
[----:B------:R-:W-:-:S06]  /*14e90*/  IMAD.U32 R0, RZ, RZ, UR8 ;  /* 0x00000008ff007e24 */ /* 0x000fcc000f8e00ff */
[----:B------:R-:W5:Y:S01]  /*14ea0*/  @!P4 LDC.64 R16, c[0x0][0x218] ;  /* 0x00008600ff10cb82 */ /* 0x000f620000000a00 */
[----:B------:R-:W-:Y:S02]  /*14eb0*/  IMAD.U32 R3, RZ, RZ, UR8 ;  /* 0x00000008ff037e24 */ /* 0x000fe4000f8e00ff */
[----:B------:R-:W-:Y:S01]  /*14ec0*/  IMAD.U32 R2, RZ, RZ, UR6 ;  /* 0x00000006ff027e24 */ /* 0x000fe2000f8e00ff */
[----:B------:R1:W-:Y:S04]  /*14ed0*/  @P5 STS [R195+0x6000], RZ ;  /* 0x006000ffc3005388 */ /* 0x0003e80000000800 */
[----:B------:R1:W-:Y:S04]  /*14ee0*/  @P5 STS [R195+0x6004], RZ ;  /* 0x006004ffc3005388 */ /* 0x0003e80000000800 */
[----:B------:R1:W-:Y:S01]  /*14ef0*/  @P5 STS.64 [R195+0x6008], RZ ;  /* 0x006008ffc3005388 */ /* 0x0003e20000000a00 */
[----:B------:R-:W-:Y:S01]  /*14f00*/  BSSY B0, `(.L_x_568) ;  /* 0x0000030000007945 */ /* 0x000fe20003800000 */
[----:B--2---:R-:W-:-:S04]  /*14f10*/  LEA R0, P1, R0, R238, 0x6 ;  /* 0x000000ee00007211 */ /* 0x004fc800078230ff */
[----:B---3--:R-:W-:Y:S02]  /*14f20*/  LEA.HI.X R2, R3, R243, R2, 0x6, P1 ;  /* 0x000000f303027211 */ /* 0x008fe400008f3402 */
[C---:B-1----:R-:W-:Y:S02]  /*14f30*/  @!P5 LEA R12, P6, R0.reuse, R4, 0x1 ;  /* 0x00000004000cd211 */ /* 0x042fe400078c08ff */
[C---:B----4-:R-:W-:Y:S02]  /*14f40*/  @!P4 LEA R10, P2, R0.reuse, R6, 0x1 ;  /* 0x00000006000ac211 */ /* 0x050fe400078408ff */
[C---:B-----5:R-:W-:Y:S02]  /*14f50*/  @!P3 LEA R8, P1, R0.reuse, R8, 0x1 ;  /* 0x000000080008b211 */ /* 0x060fe400078208ff */
[C-C-:B------:R-:W-:Y:S02]  /*14f60*/  @!P5 LEA.HI.X R13, R0.reuse, R5, R2.reuse, 0x1, P6 ;  /* 0x00000005000dd211 */ /* 0x140fe400030f0c02 */
[----:B------:R-:W-:-:S02]  /*14f70*/  @!P4 LEA.HI.X R11, R0, R7, R2, 0x1, P2 ;  /* 0x00000007000bc211 */ /* 0x000fc400010f0c02 */
[C---:B------:R-:W-:Y:S01]  /*14f80*/  @!P3 LEA.HI.X R9, R0.reuse, R9, R2, 0x1, P1 ;  /* 0x000000090009b211 */ /* 0x040fe200008f0c02 */
[----:B------:R-:W-:Y:S01]  /*14f90*/  @!PT LDS RZ, [RZ] ;  /* 0x00000000fffff984 */ /* 0x000fe20000000800 */
[----:B------:R-:W-:Y:S01]  /*14fa0*/  @!PT LDS RZ, [RZ] ;  /* 0x00000000fffff984 */ /* 0x000fe20000000800 */
[----:B------:R-:W-:Y:S01]  /*14fb0*/  @!PT LDS RZ, [RZ] ;  /* 0x00000000fffff984 */ /* 0x000fe20000000800 */
[----:B------:R1:W-:Y:S01]  /*14fc0*/  @!P5 LDGSTS.E.BYPASS.LTC128B.128 [R195+0x6000], desc[UR22][R12.64] ;  /* 0x060000000cc3dfae */ /* 0x0003e2000b901d56 */
[----:B------:R-:W-:-:S04]  /*14fd0*/  IADD3 R0, P1, R0, UR31, RZ ;  /* 0x0000001f00007c10 */ /* 0x000fc8000ff3e0ff */
[----:B------:R-:W-:Y:S02]  /*14fe0*/  @!P5 LEA R6, P2, R0, R14, 0x1 ;  /* 0x0000000e0006d211 */ /* 0x000fe400078408ff */
[----:B------:R-:W-:Y:S02]  /*14ff0*/  IADD3.X R2, R2, UR30, RZ, P1, !PT ;  /* 0x0000001e02027c10 */ /* 0x000fe40008ffe4ff */
[C---:B------:R-:W-:Y:S01]  /*15000*/  @!P4 LEA R4, P1, R0.reuse, R16, 0x1 ;  /* 0x000000100004c211 */ /* 0x040fe200078208ff */
[----:B------:R1:W-:Y:S01]  /*15010*/  @P4 STS.128 [R195+0x7000], RZ ;  /* 0x007000ffc3004388 */ /* 0x0003e20000000c00 */
[C-C-:B------:R-:W-:Y:S02]  /*15020*/  @!P5 LEA.HI.X R7, R0.reuse, R15, R2.reuse, 0x1, P2 ;  /* 0x0000000f0007d211 */ /* 0x140fe400010f0c02 */
[----:B------:R-:W-:Y:S01]  /*15030*/  @!P4 LEA.HI.X R5, R0, R17, R2, 0x1, P1 ;  /* 0x000000110005c211 */ /* 0x000fe200008f0c02 */
        /* <DEDUP_REMOVED lines=28> */
.L_x_569:
[----:B------:R-:W-:Y:S05]  /*15200*/  BSYNC B0 ;  /* 0x0000000000007941 */ /* 0x000fea0003800000 */
.L_x_568:
[----:B------:R-:W0:Y:S02]  /*15210*/  LDGDEPBAR ;  /* 0x00000000000079af */ /* 0x000e240000000000 */
.L_x_567:
[----:B-12---:R-:W2:Y:S04]  /*15220*/  LDL.LU.64 R4, [R1+0x40] ;  /* 0x0000400001047983 */ /* 0x006ea80000300a00 */
[----:B------:R-:W3:Y:S01]  /*15230*/  LDL.LU.64 R2, [R1+0x1b8] ;  /* 0x0001b80001027983 */ /* 0x000ee20000300a00 */
[----:B------:R-:W-:-:S03]  /*15240*/  IMAD.U32 R0, RZ, RZ, UR42 ;  /* 0x0000002aff007e24 */ /* 0x000fc6000f8e00ff */
[----:B------:R-:W-:Y:S04]  /*15250*/  STL [R1+0x264], R233 ;  /* 0x000264e901007387 */ /* 0x000fe80000100800 */
[----:B------:R-:W-:Y:S04]  /*15260*/  STL [R1+0x260], R36 ;  /* 0x0002602401007387 */ /* 0x000fe80000100800 */
[----:B------:R1:W-:Y:S04]  /*15270*/  STL [R1+0x25c], R37 ;  /* 0x00025c2501007387 */ /* 0x0003e80000100800 */
[----:B------:R-:W-:Y:S04]  /*15280*/  STL [R1+0x258], R46 ;  /* 0x0002582e01007387 */ /* 0x000fe80000100800 */
[----:B------:R-:W-:Y:S04]  /*15290*/  STL [R1+0x254], R47 ;  /* 0x0002542f01007387 */ /* 0x000fe80000100800 */
[----:B------:R-:W-:Y:S04]  /*152a0*/  STL [R1+0x250], R44 ;  /* 0x0002502c01007387 */ /* 0x000fe80000100800 */
[----:B------:R-:W-:Y:S04]  /*152b0*/  STL [R1+0x24c], R45 ;  /* 0x00024c2d01007387 */ /* 0x000fe80000100800 */
[----:B------:R-:W-:Y:S04]  /*152c0*/  STL [R1+0x244], R188 ;  /* 0x000244bc01007387 */ /* 0x000fe80000100800 */
[----:B------:R-:W-:Y:S04]  /*152d0*/  STL [R1+0x240], R190 ;  /* 0x000240be01007387 */ /* 0x000fe80000100800 */
[----:B------:R-:W-:Y:S04]  /*152e0*/  STL [R1+0x1dc], R195 ;  /* 0x0001dcc301007387 */ /* 0x000fe80000100800 */
[----:B------:R-:W-:Y:S04]  /*152f0*/  STL [R1+0x1d8], R193 ;  /* 0x0001d8c101007387 */ /* 0x000fe80000100800 */
[----:B------:R4:W-:Y:S04]  /*15300*/  STL.64 [R1+0x1d0], R38 ;  /* 0x0001d02601007387 */ /* 0x0009e80000100a00 */
[----:B------:R-:W-:Y:S04]  /*15310*/  STL [R1+0x1c8], R192 ;  /* 0x0001c8c001007387 */ /* 0x000fe80000100800 */
[----:B------:R-:W-:Y:S04]  /*15320*/  STL [R1+0x1c4], R191 ;  /* 0x0001c4bf01007387 */ /* 0x000fe80000100800 */
[----:B------:R-:W-:Y:S04]  /*15330*/  STL [R1+0x1c0], R189 ;  /* 0x0001c0bd01007387 */ /* 0x000fe80000100800 */
[----:B-1----:R-:W3:Y:S04]  /*15340*/  LDL.LU R37, [R1+0x68] ;  /* 0x0000680001257983 */ /* 0x002ee80000300800 */
[----:B------:R-:W3:Y:S04]  /*15350*/  LDL.LU R231, [R1+0x54] ;  /* 0x0000540001e77983 */ /* 0x000ee80000300800 */
[----:B------:R-:W3:Y:S04]  /*15360*/  LDL.LU R230, [R1+0x30] ;  /* 0x0000300001e67983 */ /* 0x000ee80000300800 */
[----:B------:R-:W3:Y:S01]  /*15370*/  LDL.LU R233, [R1+0x50] ;  /* 0x0000500001e97983 */ /* 0x000ee20000300800 */
[----:B------:R-:W1:Y:S03]  /*15380*/  S2R R6, SR_TID.X ;  /* 0x0000000000067919 */ /* 0x000e660000002100 */
[----:B----4-:R-:W4:Y:S01]  /*15390*/  LDL.LU.64 R38, [R1+0x38] ;  /* 0x0000380001267983 */ /* 0x010f220000300a00 */
[----:B-1----:R-:W-:-:S05]  /*153a0*/  IMAD.SHL.U32 R6, R6, 0x2, RZ ;  /* 0x0000000206067824 */ /* 0x002fca00078e00ff */
[----:B------:R-:W-:-:S05]  /*153b0*/  LOP3.LUT R6, R6, 0x6, RZ, 0xc0, !PT ;  /* 0x0000000606067812 */ /* 0x000fca00078ec0ff */
[----:B------:R-:W-:-:S04]  /*153c0*/  IMAD R0, R0, 0x40, R6 ;  /* 0x0000004000007824 */ /* 0x000fc800078e0206 */
[C---:B------:R-:W-:Y:S01]  /*153d0*/  VIADD R16, R0.reuse, 0x1 ;  /* 0x0000000100107836 */ /* 0x040fe20000000000 */
[CC--:B------:R-:W-:Y:S01]  /*153e0*/  ISETP.GE.AND P1, PT, R0.reuse, R56.reuse, PT ;  /* 0x000000380000720c */ /* 0x0c0fe20003f26270 */
[C---:B------:R-:W-:Y:S02]  /*153f0*/  VIADD R15, R0.reuse, 0x8 ;  /* 0x00000008000f7836 */ /* 0x040fe40000000000 */
[C---:B------:R-:W-:Y:S02]  /*15400*/  VIADD R14, R0.reuse, 0x9 ;  /* 0x00000009000e7836 */ /* 0x040fe40000000000 */
[----:B------:R-:W-:Y:S01]  /*15410*/  VIADD R13, R0, 0x10 ;  /* 0x00000010000d7836 */ /* 0x000fe20000000000 */
[----:B------:R-:W-:Y:S01]  /*15420*/  FSEL R33, R176, -INF , !P1 ;  /* 0xff800000b0217808 */ /* 0x000fe20004800000 */
[----:B------:R-:W-:Y:S01]  /*15430*/  VIADD R12, R0, 0x11 ;  /* 0x00000011000c7836 */ /* 0x000fe20000000000 */
[-C--:B------:R-:W-:Y:S01]  /*15440*/  ISETP.GE.AND P2, PT, R16, R56.reuse, PT ;  /* 0x000000381000720c */ /* 0x080fe20003f46270 */
[C---:B------:R-:W-:Y:S01]  /*15450*/  VIADD R11, R0.reuse, 0x18 ;  /* 0x00000018000b7836 */ /* 0x040fe20000000000 */
[-C--:B------:R-:W-:Y:S01]  /*15460*/  ISETP.GE.AND P1, PT, R15, R56.reuse, PT ;  /* 0x000000380f00720c */ /* 0x080fe20003f26270 */
[----:B------:R-:W-:Y:S01]  /*15470*/  VIADD R10, R0, 0x19 ;  /* 0x00000019000a7836 */ /* 0x000fe20000000000 */
[----:B------:R-:W-:Y:S01]  /*15480*/  ISETP.GE.AND P3, PT, R14, R56, PT ;  /* 0x000000380e00720c */ /* 0x000fe20003f66270 */
[----:B------:R-:W-:-:S02]  /*15490*/  VIADD R9, R0, 0x20 ;  /* 0x0000002000097836 */ /* 0x000fc40000000000 */
[C---:B------:R-:W-:Y:S01]  /*154a0*/  VIADD R8, R0.reuse, 0x21 ;  /* 0x0000002100087836 */ /* 0x040fe20000000000 */
[-C--:B------:R-:W-:Y:S01]  /*154b0*/  ISETP.GE.AND P5, PT, R13, R56.reuse, PT ;  /* 0x000000380d00720c */ /* 0x080fe20003fa6270 */
[C---:B------:R-:W-:Y:S01]  /*154c0*/  VIADD R7, R0.reuse, 0x28 ;  /* 0x0000002800077836 */ /* 0x040fe20000000000 */
[----:B------:R-:W-:Y:S01]  /*154d0*/  FSEL R177, R177, -INF , !P2 ;  /* 0xff800000b1b17808 */ /* 0x000fe20005000000 */
[----:B------:R-:W-:Y:S01]  /*154e0*/  VIADD R6, R0, 0x29 ;  /* 0x0000002900067836 */ /* 0x000fe20000000000 */
[----:B------:R-:W-:Y:S02]  /*154f0*/  FSEL R176, R128, -INF , !P1 ;  /* 0xff80000080b07808 */ /* 0x000fe40004800000 */
[----:B------:R-:W-:Y:S02]  /*15500*/  FSEL R175, R129, -INF , !P3 ;  /* 0xff80000081af7808 */ /* 0x000fe40005800000 */
[-C--:B------:R-:W-:Y:S02]  /*15510*/  ISETP.GE.AND P6, PT, R12, R56.reuse, PT ;  /* 0x000000380c00720c */ /* 0x080fe40003fc6270 */
[----:B------:R-:W-:-:S02]  /*15520*/  ISETP.GE.AND P4, PT, R11, R56, PT ;  /* 0x000000380b00720c */ /* 0x000fc40003f86270 */
[-C--:B------:R-:W-:Y:S02]  /*15530*/  ISETP.GE.AND P2, PT, R10, R56.reuse, PT ;  /* 0x000000380a00720c */ /* 0x080fe40003f46270 */
[-C--:B------:R-:W-:Y:S02]  /*15540*/  ISETP.GE.AND P1, PT, R9, R56.reuse, PT ;  /* 0x000000380900720c */ /* 0x080fe40003f26270 */
[-C--:B------:R-:W-:Y:S02]  /*15550*/  ISETP.GE.AND P3, PT, R8, R56.reuse, PT ;  /* 0x000000380800720c */ /* 0x080fe40003f66270 */
[----:B------:R-:W-:Y:S02]  /*15560*/  FSEL R174, R28, -INF , !P5 ;  /* 0xff8000001cae7808 */ /* 0x000fe40006800000 */
[----:B------:R-:W-:Y:S02]  /*15570*/  ISETP.GE.AND P5, PT, R7, R56, PT ;  /* 0x000000380700720c */ /* 0x000fe40003fa6270 */
[----:B------:R-:W-:-:S02]  /*15580*/  FSEL R173, R29, -INF , !P6 ;  /* 0xff8000001dad7808 */ /* 0x000fc40007000000 */
[----:B------:R-:W-:Y:S02]  /*15590*/  FSEL R172, R60, -INF , !P4 ;  /* 0xff8000003cac7808 */ /* 0x000fe40006000000 */
[----:B------:R-:W-:Y:S02]  /*155a0*/  FSEL R135, R61, -INF , !P2 ;  /* 0xff8000003d877808 */ /* 0x000fe40005000000 */
[----:B------:R-:W-:Y:S02]  /*155b0*/  FSEL R134, R52, -INF , !P1 ;  /* 0xff80000034867808 */ /* 0x000fe40004800000 */
[----:B------:R-:W-:Y:S02]  /*155c0*/  FSEL R129, R53, -INF , !P3 ;  /* 0xff80000035817808 */ /* 0x000fe40005800000 */
[----:B------:R-:W-:Y:S01]  /*155d0*/  ISETP.GE.AND P6, PT, R6, R56, PT ;  /* 0x000000380600720c */ /* 0x000fe20003fc6270 */
[----:B--2---:R-:W-:Y:S02]  /*155e0*/  IMAD.MOV.U32 R228, RZ, RZ, R4 ;  /* 0x000000ffffe47224 */ /* 0x004fe400078e0004 */
[----:B------:R-:W-:-:S02]  /*155f0*/  IMAD.MOV.U32 R229, RZ, RZ, R5 ;  /* 0x000000ffffe57224 */ /* 0x000fc400078e0005 */
[----:B---3--:R-:W-:Y:S02]  /*15600*/  IMAD.MOV.U32 R46, RZ, RZ, R2 ;  /* 0x000000ffff2e7224 */ /* 0x008fe400078e0002 */
[----:B------:R-:W-:Y:S02]  /*15610*/  IMAD.MOV.U32 R47, RZ, RZ, R3 ;  /* 0x000000ffff2f7224 */ /* 0x000fe400078e0003 */
[C---:B------:R-:W-:Y:S02]  /*15620*/  VIADD R5, R0.reuse, 0x30 ;  /* 0x0000003000057836 */ /* 0x040fe40000000000 */
[C---:B------:R-:W-:Y:S02]  /*15630*/  VIADD R4, R0.reuse, 0x31 ;  /* 0x0000003100047836 */ /* 0x040fe40000000000 */
[C---:B------:R-:W-:Y:S02]  /*15640*/  VIADD R3, R0.reuse, 0x38 ;  /* 0x0000003800037836 */ /* 0x040fe40000000000 */
[----:B------:R-:W-:Y:S01]  /*15650*/  VIADD R2, R0, 0x39 ;  /* 0x0000003900027836 */ /* 0x000fe20000000000 */
[----:B------:R-:W-:-:S02]  /*15660*/  ISETP.GE.AND P4, PT, R5, R56, PT ;  /* 0x000000380500720c */ /* 0x000fc40003f86270 */
[-C--:B------:R-:W-:Y:S02]  /*15670*/  ISETP.GE.AND P2, PT, R4, R56.reuse, PT ;  /* 0x000000380400720c */ /* 0x080fe40003f46270 */
[-C--:B------:R-:W-:Y:S02]  /*15680*/  ISETP.GE.AND P1, PT, R3, R56.reuse, PT ;  /* 0x000000380300720c */ /* 0x080fe40003f26270 */
[----:B------:R-:W-:Y:S02]  /*15690*/  ISETP.GE.AND P3, PT, R2, R56, PT ;  /* 0x000000380200720c */ /* 0x000fe40003f66270 */
        /* <DEDUP_REMOVED lines=21> */
[-C--:B------:R-:W-:Y:S02]  /*157f0*/  ISETP.GE.AND P5, PT, R7, R57.reuse, PT ;  /* 0x000000390700720c */ /* 0x080fe40003fa6270 */
        /* <DEDUP_REMOVED lines=16> */
[C---:B------:R-:W-:Y:S02]  /*15900*/  ISETP.GE.AND P6, PT, R9.reuse, R59, PT ;  /* 0x0000003b0900720c */ /* 0x040fe40003fc6270 */
[----:B------:R-:W-:Y:S02]  /*15910*/  ISETP.GE.AND P5, PT, R9, R58, PT ;  /* 0x0000003a0900720c */ /* 0x000fe40003fa6270 */
[-C--:B------:R-:W-:Y:S02]  /*15920*/  ISETP.GE.AND P4, PT, R6, R57.reuse, PT ;  /* 0x000000390600720c */ /* 0x080fe40003f86270 */
[----:B------:R-:W-:Y:S02]  /*15930*/  ISETP.GE.AND P2, PT, R5, R57, PT ;  /* 0x000000390500720c */ /* 0x000fe40003f46270 */
[----:B------:R-:W-:Y:S02]  /*15940*/  FSEL R19, R184, -INF , !P6 ;  /* 0xff800000b8137808 */ /* 0x000fe40007000000 */
[----:B------:R-:W-:-:S02]  /*15950*/  FSEL R18, R186, -INF , !P5 ;  /* 0xff800000ba127808 */ /* 0x000fc40006800000 */
[----:B------:R-:W-:Y:S02]  /*15960*/  FSEL R51, R51, -INF , !P4 ;  /* 0xff80000033337808 */ /* 0x000fe40006000000 */
[----:B------:R-:W-:Y:S02]  /*15970*/  FSEL R50, R42, -INF , !P2 ;  /* 0xff8000002a327808 */ /* 0x000fe40005000000 */
[CC--:B------:R-:W-:Y:S02]  /*15980*/  ISETP.GE.AND P6, PT, R6.reuse, R59.reuse, PT ;  /* 0x0000003b0600720c */ /* 0x0c0fe40003fc6270 */
[-C--:B------:R-:W-:Y:S02]  /*15990*/  ISETP.GE.AND P5, PT, R6, R58.reuse, PT ;  /* 0x0000003a0600720c */ /* 0x080fe40003fa6270 */
[C---:B------:R-:W-:Y:S02]  /*159a0*/  ISETP.GE.AND P4, PT, R0.reuse, R59, PT ;  /* 0x0000003b0000720c */ /* 0x040fe40003f86270 */
[----:B------:R-:W-:-:S02]  /*159b0*/  ISETP.GE.AND P2, PT, R0, R58, PT ;  /* 0x0000003a0000720c */ /* 0x000fc40003f46270 */
[----:B------:R-:W-:Y:S02]  /*159c0*/  FMNMX.FTZ R6, R37, R33, !PT ;  /* 0x0000002125067209 */ /* 0x000fe40007810000 */
[----:B------:R-:W-:Y:S02]  /*159d0*/  FMNMX.FTZ R0, R231, R32, !PT ;  /* 0x00000020e7007209 */ /* 0x000fe40007810000 */
[----:B------:R-:W-:Y:S02]  /*159e0*/  FMNMX.FTZ R6, R177, R6, !PT ;  /* 0x00000006b1067209 */ /* 0x000fe40007810000 */
[----:B------:R-:W-:Y:S02]  /*159f0*/  FMNMX.FTZ R0, R133, R0, !PT ;  /* 0x0000000085007209 */ /* 0x000fe40007810000 */
[----:B------:R-:W-:Y:S02]  /*15a00*/  FSEL R52, R20, -INF , !P1 ;  /* 0xff80000014347808 */ /* 0x000fe40004800000 */
[----:B------:R-:W-:-:S02]  /*15a10*/  ISETP.GE.AND P1, PT, R4, R57, PT ;  /* 0x000000390400720c */ /* 0x000fc40003f26270 */
[----:B------:R-:W-:Y:S02]  /*15a20*/  FMNMX.FTZ R6, R176, R6, !PT ;  /* 0x00000006b0067209 */ /* 0x000fe40007810000 */
[----:B------:R-:W-:Y:S02]  /*15a30*/  FMNMX.FTZ R0, R132, R0, !PT ;  /* 0x0000000084007209 */ /* 0x000fe40007810000 */
[----:B------:R-:W-:Y:S02]  /*15a40*/  FSEL R49, R43, -INF , !P1 ;  /* 0xff8000002b317808 */ /* 0x000fe40004800000 */
[----:B------:R-:W-:Y:S02]  /*15a50*/  ISETP.GE.AND P1, PT, R16, R58, PT ;  /* 0x0000003a1000720c */ /* 0x000fe40003f26270 */
[----:B------:R-:W-:Y:S02]  /*15a60*/  FMNMX.FTZ R6, R175, R6, !PT ;  /* 0x00000006af067209 */ /* 0x000fe40007810000 */
[----:B------:R-:W-:-:S02]  /*15a70*/  FMNMX.FTZ R0, R67, R0, !PT ;  /* 0x0000000043007209 */ /* 0x000fc40007810000 */
[----:B------:R-:W-:Y:S02]  /*15a80*/  FSEL R43, R211, -INF , !P1 ;  /* 0xff800000d32b7808 */ /* 0x000fe40004800000 */
[----:B------:R-:W-:Y:S02]  /*15a90*/  FMNMX.FTZ R6, R174, R6, !PT ;  /* 0x00000006ae067209 */ /* 0x000fe40007810000 */
[----:B------:R-:W-:Y:S02]  /*15aa0*/  ISETP.GE.AND P1, PT, R13, R58, PT ;  /* 0x0000003a0d00720c */ /* 0x000fe40003f26270 */
[----:B------:R-:W-:Y:S02]  /*15ab0*/  FMNMX.FTZ R0, R66, R0, !PT ;  /* 0x0000000042007209 */ /* 0x000fe40007810000 */
[----:B------:R-:W-:Y:S02]  /*15ac0*/  FSEL R28, R210, -INF , !P2 ;  /* 0xff800000d21c7808 */ /* 0x000fe40005000000 */
[----:B------:R-:W-:-:S02]  /*15ad0*/  FMNMX.FTZ R6, R173, R6, !PT ;  /* 0x00000006ad067209 */ /* 0x000fc40007810000 */
[----:B------:R-:W-:Y:S02]  /*15ae0*/  ISETP.GE.AND P2, PT, R14, R58, PT ;  /* 0x0000003a0e00720c */ /* 0x000fe40003f46270 */
[----:B------:R-:W-:Y:S02]  /*15af0*/  FSEL R26, R202, -INF , !P1 ;  /* 0xff800000ca1a7808 */ /* 0x000fe40004800000 */
[----:B------:R-:W-:Y:S02]  /*15b00*/  FMNMX.FTZ R0, R65, R0, !PT ;  /* 0x0000000041007209 */ /* 0x000fe40007810000 */
[----:B------:R-:W-:Y:S02]  /*15b10*/  ISETP.GE.AND P1, PT, R10, R58, PT ;  /* 0x0000003a0a00720c */ /* 0x000fe40003f26270 */
[----:B------:R-:W-:Y:S02]  /*15b20*/  FSEL R42, R21, -INF , !P3 ;  /* 0xff800000152a7808 */ /* 0x000fe40005800000 */
[----:B------:R-:W-:-:S02]  /*15b30*/  FMNMX.FTZ R6, R172, R6, !PT ;  /* 0x00000006ac067209 */ /* 0x000fc40007810000 */
[-C--:B------:R-:W-:Y:S02]  /*15b40*/  ISETP.GE.AND P3, PT, R16, R59.reuse, PT ;  /* 0x0000003b1000720c */ /* 0x080fe40003f66270 */
[----:B------:R-:W-:Y:S02]  /*15b50*/  FSEL R30, R207, -INF , !P2 ;  /* 0xff800000cf1e7808 */ /* 0x000fe40005000000 */
[----:B------:R-:W-:Y:S02]  /*15b60*/  FMNMX.FTZ R0, R64, R0, !PT ;  /* 0x0000000040007209 */ /* 0x000fe40007810000 */
[----:B------:R-:W-:Y:S02]  /*15b70*/  ISETP.GE.AND P2, PT, R11, R58, PT ;  /* 0x0000003a0b00720c */ /* 0x000fe40003f46270 */
[----:B------:R-:W-:Y:S02]  /*15b80*/  FSEL R20, R199, -INF , !P1 ;  /* 0xff800000c7147808 */ /* 0x000fe40004800000 */
[----:B------:R-:W-:-:S02]  /*15b90*/  ISETP.GE.AND P1, PT, R7, R59, PT ;  /* 0x0000003b0700720c */ /* 0x000fc40003f26270 */
[----:B------:R-:W-:Y:S02]  /*15ba0*/  FMNMX.FTZ R6, R135, R6, !PT ;  /* 0x0000000687067209 */ /* 0x000fe40007810000 */
[----:B------:R-:W-:Y:S02]  /*15bb0*/  FSEL R48, R209, -INF , !P3 ;  /* 0xff800000d1307808 */ /* 0x000fe40005800000 */
[----:B------:R-:W-:Y:S02]  /*15bc0*/  FMNMX.FTZ R0, R63, R0, !PT ;  /* 0x000000003f007209 */ /* 0x000fe40007810000 */
[----:B------:R-:W-:Y:S02]  /*15bd0*/  ISETP.GE.AND P3, PT, R13, R59, PT ;  /* 0x0000003b0d00720c */ /* 0x000fe40003f66270 */
[----:B------:R-:W-:Y:S02]  /*15be0*/  FSEL R22, R198, -INF , !P2 ;  /* 0xff800000c6167808 */ /* 0x000fe40005000000 */
        /* <DEDUP_REMOVED lines=8> */
[-C--:B------:R-:W-:Y:S02]  /*15c70*/  ISETP.GE.AND P3, PT, R10, R59.reuse, PT ;  /* 0x0000003b0a00720c */ /* 0x080fe40003f66270 */
[----:B------:R-:W-:Y:S02]  /*15c80*/  FSEL R16, R187, -INF , !P2 ;  /* 0xff800000bb107808 */ /* 0x000fe40005000000 */
[----:B------:R-:W-:Y:S02]  /*15c90*/  FMNMX.FTZ R6, R129, R6, !PT ;  /* 0x0000000681067209 */ /* 0x000fe40007810000 */
[----:B------:R-:W-:Y:S02]  /*15ca0*/  ISETP.GE.AND P2, PT, R5, R59, PT ;  /* 0x0000003b0500720c */ /* 0x000fe40003f46270 */
[----:B------:R-:W-:-:S02]  /*15cb0*/  FSEL R12, R183, -INF , !P5 ;  /* 0xff800000b70c7808 */ /* 0x000fc40006800000 */
[----:B------:R-:W-:Y:S02]  /*15cc0*/  FSEL R10, R213, -INF , !P1 ;  /* 0xff800000d50a7808 */ /* 0x000fe40004800000 */
[----:B------:R-:W-:Y:S02]  /*15cd0*/  FMNMX.FTZ R0, R61, R0, !PT ;  /* 0x000000003d007209 */ /* 0x000fe40007810000 */
[C---:B------:R-:W-:Y:S02]  /*15ce0*/  ISETP.GE.AND P5, PT, R2.reuse, R59, PT ;  /* 0x0000003b0200720c */ /* 0x040fe40003fa6270 */
[----:B------:R-:W-:Y:S02]  /*15cf0*/  ISETP.GE.AND P1, PT, R2, R58, PT ;  /* 0x0000003a0200720c */ /* 0x000fe40003f26270 */
[----:B------:R-:W-:Y:S02]  /*15d00*/  FSEL R31, R205, -INF , !P4 ;  /* 0xff800000cd1f7808 */ /* 0x000fe40006000000 */
[----:B------:R-:W-:-:S02]  /*15d10*/  FMNMX.FTZ R2, R233, R29, !PT ;  /* 0x0000001de9027209 */ /* 0x000fc40007810000 */
[----:B------:R-:W-:Y:S02]  /*15d20*/  ISETP.GE.AND P4, PT, R11, R59, PT ;  /* 0x0000003b0b00720c */ /* 0x000fe40003f86270 */
[----:B------:R-:W-:Y:S02]  /*15d30*/  FSEL R21, R197, -INF , !P3 ;  /* 0xff800000c5157808 */ /* 0x000fe40005800000 */
[----:B------:R-:W-:Y:S02]  /*15d40*/  ISETP.GE.AND P3, PT, R7, R58, PT ;  /* 0x0000003a0700720c */ /* 0x000fe40003f66270 */
        /* <DEDUP_REMOVED lines=8> */
[----:B------:R-:W-:-:S02]  /*15dd0*/  FSEL R14, R182, -INF , !P3 ;  /* 0xff800000b60e7808 */ /* 0x000fc40005800000 */
[----:B------:R-:W-:Y:S02]  /*15de0*/  FMNMX.FTZ R0, R51, R0, !PT ;  /* 0x0000000033007209 */ /* 0x000fe40007810000 */
[----:B------:R-:W-:Y:S02]  /*15df0*/  ISETP.GE.AND P3, PT, R4, R58, PT ;  /* 0x0000003a0400720c */ /* 0x000fe40003f66270 */
        /* <DEDUP_REMOVED lines=13> */
[----:B------:R-:W-:Y:S02]  /*15ed0*/  ISETP.GE.AND P4, PT, R8, R59, PT ;  /* 0x0000003b0800720c */ /* 0x000fe40003f86270 */
[----:B------:R-:W-:Y:S02]  /*15ee0*/  FMNMX.FTZ R0, R42, R7, !PT ;  /* 0x000000072a007209 */ /* 0x000fe40007810000 */
[----:B------:R-:W-:-:S02]  /*15ef0*/  FMNMX.FTZ R6, R40, R6, !PT ;  /* 0x0000000628067209 */ /* 0x000fc40007810000 */
[----:B------:R-:W-:Y:S02]  /*15f00*/  FMNMX.FTZ R4, R27, R4, !PT ;  /* 0x000000041b047209 */ /* 0x000fe40007810000 */
[----:B------:R-:W-:Y:S02]  /*15f10*/  FMNMX.FTZ R3, R26, R3, !PT ;  /* 0x000000031a037209 */ /* 0x000fe40007810000 */
[----:B------:R-:W-:Y:S01]  /*15f20*/  FSEL R17, R185, -INF , !P4 ;  /* 0xff800000b9117808 */ /* 0x000fe20006000000 */
[----:B------:R-:W1:Y:S01]  /*15f30*/  SHFL.BFLY PT, R7, R6, 0x2, 0x1f ;  /* 0x0c401f0006077f89 */ /* 0x000e6200000e0000 */
[----:B------:R-:W-:Y:S02]  /*15f40*/  ISETP.GE.AND P4, PT, R5, R58, PT ;  /* 0x0000003a0500720c */ /* 0x000fe40003f86270 */
        /* <DEDUP_REMOVED lines=13> */
[----:B-1----:R-:W-:Y:S02]  /*16020*/  FMNMX.FTZ R2, R6, R7, !PT ;  /* 0x0000000706027209 */ /* 0x002fe40007810000 */
[----:B--2---:R-:W-:-:S02]  /*16030*/  FMNMX.FTZ R0, R0, R5, !PT ;  /* 0x0000000500007209 */ /* 0x004fc40007810000 */
[----:B------:R-:W-:Y:S02]  /*16040*/  FMNMX.FTZ R4, R13, R4, !PT ;  /* 0x000000040d047209 */ /* 0x000fe40007810000 */
[----:B------:R-:W-:Y:S02]  /*16050*/  FSEL R7, R214, -INF , !P4 ;  /* 0xff800000d6077808 */ /* 0x000fe40006000000 */
[----:B------:R-:W-:Y:S02]  /*16060*/  FMNMX.FTZ R5, R12, R3, !PT ;  /* 0x000000030c057209 */ /* 0x000fe40007810000 */
[----:B------:R-:W-:Y:S02]  /*16070*/  FMNMX.FTZ R4, R11, R4, !PT ;  /* 0x000000040b047209 */ /* 0x000fe40007810000 */
[----:B------:R-:W-:Y:S02]  /*16080*/  FSEL R6, R215, -INF , !P3 ;  /* 0xff800000d7067808 */ /* 0x000fe40005800000 */
[----:B------:R-:W-:-:S02]  /*16090*/  FMNMX.FTZ R128, R7, R5, !PT ;  /* 0x0000000507807209 */ /* 0x000fc40007810000 */
[----:B------:R-:W-:Y:S02]  /*160a0*/  FSEL R9, R216, -INF , !P6 ;  /* 0xff800000d8097808 */ /* 0x000fe40007000000 */
[----:B------:R-:W-:Y:S02]  /*160b0*/  FMNMX.FTZ R4, R10, R4, !PT ;  /* 0x000000040a047209 */ /* 0x000fe40007810000 */
[----:B------:R-:W-:Y:S02]  /*160c0*/  FSEL R5, R218, -INF , !P2 ;  /* 0xff800000da057808 */ /* 0x000fe40005000000 */
[----:B------:R-:W-:Y:S01]  /*160d0*/  FMNMX.FTZ R128, R6, R128, !PT ;  /* 0x0000008006807209 */ /* 0x000fe20007810000 */
[----:B------:R-:W1:Y:S01]  /*160e0*/  SHFL.BFLY PT, R131, R0, 0x1, 0x1f ;  /* 0x0c201f0000837f89 */ /* 0x000e6200000e0000 */
[----:B------:R-:W-:Y:S02]  /*160f0*/  FSEL R8, R217, -INF , !P5 ;  /* 0xff800000d9087808 */ /* 0x000fe40006800000 */
[----:B------:R-:W-:-:S02]  /*16100*/  FMNMX.FTZ R3, R9, R4, !PT ;  /* 0x0000000409037209 */ /* 0x000fc40007810000 */
[----:B------:R-:W-:Y:S02]  /*16110*/  FSEL R4, R219, -INF , !P1 ;  /* 0xff800000db047808 */ /* 0x000fe40004800000 */
[----:B------:R-:W-:Y:S02]  /*16120*/  FMNMX.FTZ R128, R5, R128, !PT ;  /* 0x0000008005807209 */ /* 0x000fe40007810000 */
[----:B------:R-:W-:Y:S02]  /*16130*/  FMNMX.FTZ R3, R8, R3, !PT ;  /* 0x0000000308037209 */ /* 0x000fe40007810000 */
[----:B------:R-:W-:-:S03]  /*16140*/  FMNMX.FTZ R128, R4, R128, !PT ;  /* 0x0000008004807209 */ /* 0x000fc60007810000 */
[----:B------:R-:W2:Y:S04]  /*16150*/  SHFL.BFLY PT, R57, R3, 0x2, 0x1f ;  /* 0x0c401f0003397f89 */ /* 0x000ea800000e0000 */
[----:B------:R-:W3:Y:S01]  /*16160*/  SHFL.BFLY PT, R58, R128, 0x2, 0x1f ;  /* 0x0c401f00803a7f89 */ /* 0x000ee200000e0000 */
[----:B-1----:R-:W-:-:S03]  /*16170*/  FMNMX.FTZ R131, R0, R131, !PT ;  /* 0x0000008300837209 */ /* 0x002fc60007810000 */
[----:B------:R-:W1:Y:S01]  /*16180*/  SHFL.BFLY PT, R130, R2, 0x1, 0x1f ;  /* 0x0c201f0002827f89 */ /* 0x000e6200000e0000 */
[C---:B------:R-:W-:Y:S01]  /*16190*/  FSETP.NEU.FTZ.AND P4, PT, R131.reuse, -INF , PT ;  /* 0xff8000008300780b */ /* 0x040fe20003f9d000 */
[----:B------:R-:W-:-:S05]  /*161a0*/  FMUL.FTZ R0, R131, UR41 ;  /* 0x0000002983007c20 */ /* 0x000fca0008410000 */
[----:B------:R-:W-:Y:S02]  /*161b0*/  FSEL R0, R0, RZ, P4 ;  /* 0x000000ff00007208 */ /* 0x000fe40002000000 */
[----:B--2---:R-:W-:Y:S02]  /*161c0*/  FMNMX.FTZ R3, R3, R57, !PT ;  /* 0x0000003903037209 */ /* 0x004fe40007810000 */
[----:B---3--:R-:W-:-:S03]  /*161d0*/  FMNMX.FTZ R128, R128, R58, !PT ;  /* 0x0000003a80807209 */ /* 0x008fc60007810000 */
[----:B------:R-:W2:Y:S01]  /*161e0*/  SHFL.BFLY PT, R57, R3, 0x1, 0x1f ;  /* 0x0c201f0003397f89 */ /* 0x000ea200000e0000 */
[----:B------:R-:W-:-:S03]  /*161f0*/  FFMA.FTZ R58, R33, UR41, -R0 ;  /* 0x00000029213a7c23 */ /* 0x000fc60008010800 */
[----:B------:R-:W3:Y:S01]  /*16200*/  SHFL.BFLY PT, R33, R128, 0x1, 0x1f ;  /* 0x0c201f0080217f89 */ /* 0x000ee200000e0000 */
[----:B-1----:R-:W-:-:S04]  /*16210*/  FMNMX.FTZ R130, R2, R130, !PT ;  /* 0x0000008202827209 */ /* 0x002fc80007810000 */
[C---:B------:R-:W-:Y:S01]  /*16220*/  FSETP.NEU.FTZ.AND P3, PT, R130.reuse, -INF , PT ;  /* 0xff8000008200780b */ /* 0x040fe20003f7d000 */
[----:B------:R-:W-:Y:S01]  /*16230*/  FMUL.FTZ R2, R130, UR41 ;  /* 0x0000002982027c20 */ /* 0x000fe20008410000 */
[----:B------:R-:W-:-:S04]  /*16240*/  FFMA.FTZ R194, R129, UR41, -R0 ;  /* 0x0000002981c27c23 */ /* 0x000fc80008010800 */
[----:B------:R-:W-:Y:S01]  /*16250*/  FSEL R2, R2, RZ, P3 ;  /* 0x000000ff02027208 */ /* 0x000fe20001800000 */
[--C-:B------:R-:W-:Y:S01]  /*16260*/  FFMA.FTZ R197, R55, UR41, -R0.reuse ;  /* 0x0000002937c57c23 */ /* 0x100fe20008010800 */
[--C-:B------:R-:W-:Y:S01]  /*16270*/  FFMA.FTZ R202, R54, UR41, -R0.reuse ;  /* 0x0000002936ca7c23 */ /* 0x100fe20008010800 */
[----:B------:R-:W-:Y:S02]  /*16280*/  FFMA.FTZ R177, R177, UR41, -R0 ;  /* 0x00000029b1b17c23 */ /* 0x000fe40008010800 */
[--C-:B------:R-:W-:Y:S01]  /*16290*/  FFMA.FTZ R54, R64, UR41, -R2.reuse ;  /* 0x0000002940367c23 */ /* 0x100fe20008010802 */
[----:B--2---:R-:W-:Y:S01]  /*162a0*/  FMNMX.FTZ R129, R3, R57, !PT ;  /* 0x0000003903817209 */ /* 0x004fe20007810000 */
[--C-:B------:R-:W-:Y:S01]  /*162b0*/  FFMA.FTZ R55, R63, UR41, -R2.reuse ;  /* 0x000000293f377c23 */ /* 0x100fe20008010802 */
[----:B---3--:R-:W-:Y:S01]  /*162c0*/  FMNMX.FTZ R128, R128, R33, !PT ;  /* 0x0000002180807209 */ /* 0x008fe20007810000 */
        /* <DEDUP_REMOVED lines=25> */
[C---:B------:R-:W-:Y:S01]  /*16460*/  FMUL.FTZ R2, R129.reuse, UR41 ;  /* 0x0000002981027c20 */ /* 0x040fe20008410000 */
[----:B------:R-:W-:Y:S01]  /*16470*/  FSETP.NEU.FTZ.AND P1, PT, R129, -INF , PT ;  /* 0xff8000008100780b */ /* 0x000fe20003f3d000 */
[C---:B------:R-:W-:Y:S01]  /*16480*/  FMUL.FTZ R0, R128.reuse, UR41 ;  /* 0x0000002980007c20 */ /* 0x040fe20008410000 */
[----:B------:R-:W-:-:S02]  /*16490*/  FSETP.NEU.FTZ.AND P2, PT, R128, -INF , PT ;  /* 0xff8000008000780b */ /* 0x000fc40003f5d000 */
[----:B------:R-:W-:Y:S02]  /*164a0*/  FSEL R2, R2, RZ, P1 ;  /* 0x000000ff02027208 */ /* 0x000fe40000800000 */
[----:B------:R-:W-:-:S03]  /*164b0*/  FSEL R0, R0, RZ, P2 ;  /* 0x000000ff00007208 */ /* 0x000fc60001000000 */
        /* <DEDUP_REMOVED lines=20> */
[----:B------:R-:W-:Y:S01]  /*16600*/  FSEL R0, R131, RZ, P4 ;  /* 0x000000ff83007208 */ /* 0x000fe20002000000 */
[----:B------:R-:W-:Y:S04]  /*16610*/  STL [R1+0x1e0], R131 ;  /* 0x0001e08301007387 */ /* 0x000fe80000100800 */
[----:B------:R-:W-:Y:S01]  /*16620*/  STL [R1+0x1e4], R130 ;  /* 0x0001e48201007387 */ /* 0x000fe20000100800 */
[----:B------:R-:W-:-:S03]  /*16630*/  FADD.FTZ R18, R37, -R0 ;  /* 0x8000000025127221 */ /* 0x000fc60000010000 */
[----:B------:R-:W-:Y:S04]  /*16640*/  STL [R1+0x1e8], R128 ;  /* 0x0001e88001007387 */ /* 0x000fe80000100800 */
[----:B------:R-:W2:Y:S01]  /*16650*/  LDL.LU R37, [R1+0x6c] ;  /* 0x00006c0001257983 */ /* 0x000ea20000300800 */
[----:B------:R-:W-:Y:S01]  /*16660*/  USHF.L.U32 UR6, UR42, 0x1, URZ ;  /* 0x000000012a067899 */ /* 0x000fe2000800063f */
[----:B------:R-:W-:-:S03]  /*16670*/  FSEL R0, R128, RZ, P2 ;  /* 0x000000ff80007208 */ /* 0x000fc60001000000 */
[----:B------:R-:W-:Y:S01]  /*16680*/  ULOP3.LUT UR6, UR6, UR27, URZ, 0x3c, !UPT ;  /* 0x0000001b06067292 */ /* 0x000fe2000f8e3c3f */
        /* <DEDUP_REMOVED lines=13> */
[----:B------:R-:W-:Y:S01]  /*16760*/  FADD.FTZ R17, R230, -R0 ;  /* 0x80000000e6117221 */ /* 0x000fe20000010000 */
[----:B----4-:R-:W-:-:S02]  /*16770*/  LOP3.LUT R0, R39, UR6, RZ, 0x3c, !PT ;  /* 0x0000000627007c12 */ /* 0x010fc4000f8e3cff */
[----:B------:R-:W-:Y:S01]  /*16780*/  LOP3.LUT R10, R229, UR4, R38, 0x96, !PT ;  /* 0x00000004e50a7c12 */ /* 0x000fe2000f8e9626 */
[----:B------:R-:W-:Y:S02]  /*16790*/  FADD.FTZ R16, R231, -R2 ;  /* 0x80000002e7107221 */ /* 0x000fe40000010000 */
        /* <DEDUP_REMOVED lines=19> */
[----:B------:R-:W-:Y:S02]  /*168d0*/  LOP3.LUT R0, R2, 0xff, RZ, 0xc0, !PT ;  /* 0x000000ff02007812 */ /* 0x000fe400078ec0ff */
[----:B------:R-:W-:Y:S02]  /*168e0*/  LOP3.LUT R21, R3, UR25, R6, 0x96, !PT ;  /* 0x0000001903157c12 */ /* 0x000fe4000f8e9606 */
[----:B------:R-:W-:Y:S02]  /*168f0*/  ISETP.LE.U32.AND P3, PT, R0, UR12, PT ;  /* 0x0000000c00007c0c */ /* 0x000fe4000bf63070 */
[----:B------:R-:W-:Y:S02]  /*16900*/  LOP3.LUT R0, R2, 0xffff, RZ, 0xc0, !PT ;  /* 0x0000ffff02007812 */ /* 0x000fe400078ec0ff */
[--C-:B------:R-:W-:Y:S02]  /*16910*/  SHF.R.U32.HI R6, RZ, 0x10, R2.reuse ;  /* 0x00000010ff067819 */ /* 0x100fe40000011602 */
[----:B------:R-:W-:-:S02]  /*16920*/  SHF.R.U32.HI R2, RZ, 0x18, R2 ;  /* 0x00000018ff027819 */ /* 0x000fc40000011602 */
[----:B------:R-:W-:Y:S02]  /*16930*/  SHF.R.U32.HI R3, RZ, 0x8, R0 ;  /* 0x00000008ff037819 */ /* 0x000fe40000011600 */
[----:B------:R-:W-:Y:S02]  /*16940*/  ISETP.LE.U32.AND P4, PT, R2, UR12, PT ;  /* 0x0000000c02007c0c */ /* 0x000fe4000bf83070 */
[----:B------:R-:W-:Y:S02]  /*16950*/  LOP3.LUT R2, R4, 0xff, RZ, 0xc0, !PT ;  /* 0x000000ff04027812 */ /* 0x000fe400078ec0ff */
[----:B------:R-:W-:Y:S02]  /*16960*/  LOP3.LUT R3, R3, 0xffff, RZ, 0xc0, !PT ;  /* 0x0000ffff03037812 */ /* 0x000fe400078ec0ff */
[----:B------:R-:W-:Y:S01]  /*16970*/  ISETP.LE.U32.AND P2, PT, R2, UR12, PT ;  /* 0x0000000c02007c0c */ /* 0x000fe2000bf43070 */
[----:B------:R-:W-:Y:S01]  /*16980*/  FMUL.FTZ R2, R18, UR41 ;  /* 0x0000002912027c20 */ /* 0x000fe20008410000 */
[----:B------:R-:W-:Y:S01]  /*16990*/  FMUL.FTZ R17, R17, UR41 ;  /* 0x0000002911117c20 */ /* 0x000fe20008410000 */
[----:B------:R-:W-:Y:S01]  /*169a0*/  ISETP.LE.U32.AND P5, PT, R3, UR12, PT ;  /* 0x0000000c03007c0c */ /* 0x000fe2000bfa3070 */
[----:B------:R-:W-:Y:S01]  /*169b0*/  MUFU.EX2 R12, R28 ;  /* 0x0000001c000c7308 */ /* 0x000fe20000000800 */
[----:B------:R-:W-:-:S07]  /*169c0*/  LOP3.LUT R6, R6, 0xff, RZ, 0xc0, !PT ;  /* 0x000000ff06067812 */ /* 0x000fce00078ec0ff */
[----:B------:R-:W1:Y:S08]  /*169d0*/  MUFU.EX2 R3, R17 ;  /* 0x0000001100037308 */ /* 0x000e700000000800 */
[----:B------:R-:W-:Y:S08]  /*169e0*/  MUFU.EX2 R15, R58 ;  /* 0x0000003a000f7308 */ /* 0x000ff00000000800 */
[----:B------:R-:W-:Y:S08]  /*169f0*/  MUFU.EX2 R2, R2 ;  /* 0x0000000200027308 */ /* 0x000ff00000000800 */
[----:B------:R-:W-:Y:S01]  /*16a00*/  MUFU.EX2 R19, R177 ;  /* 0x000000b100137308 */ /* 0x000fe20000000800 */
[----:B------:R-:W-:-:S07]  /*16a10*/  FMUL.FTZ R16, R16, UR41 ;  /* 0x0000002910107c20 */ /* 0x000fce0008410000 */
[----:B------:R-:W3:Y:S01]  /*16a20*/  MUFU.EX2 R9, R43 ;  /* 0x0000002b00097308 */ /* 0x000ee20000000800 */
[----:B------:R-:W-:-:S07]  /*16a30*/  ISETP.LE.U32.AND P6, PT, R6, UR12, PT ;  /* 0x0000000c06007c0c */ /* 0x000fce000bfc3070 */
[----:B------:R-:W4:Y:S01]  /*16a40*/  MUFU.EX2 R7, R34 ;  /* 0x0000002200077308 */ /* 0x000f220000000800 */
[----:B------:R-:W-:Y:S02]  /*16a50*/  LOP3.LUT R20, R4, 0xffff, RZ, 0xc0, !PT ;  /* 0x0000ffff04147812 */ /* 0x000fe400078ec0ff */
[----:B------:R-:W-:-:S05]  /*16a60*/  SHF.R.U32.HI R5, RZ, 0x18, R4 ;  /* 0x00000018ff057819 */ /* 0x000fca0000011604 */
[----:B------:R-:W4:Y:S08]  /*16a70*/  MUFU.EX2 R6, R30 ;  /* 0x0000001e00067308 */ /* 0x000f300000000800 */
[----:B------:R1:W-:Y:S08]  /*16a80*/  MUFU.EX2 R0, R16 ;  /* 0x0000001000007308 */ /* 0x0003f00000000800 */
[----:B------:R-:W-:Y:S01]  /*16a90*/  MUFU.EX2 R14, R32 ;  /* 0x00000020000e7308 */ /* 0x000fe20000000800 */
[----:B-1----:R-:W-:Y:S01]  /*16aa0*/  SHF.R.U32.HI R16, RZ, 0x10, R4 ;  /* 0x00000010ff107819 */ /* 0x002fe20000011604 */
[----:B------:R-:W-:-:S06]  /*16ab0*/  FFMA.FTZ R4, R240, R3, R12 ;  /* 0x00000003f0047223 */ /* 0x000fcc000001000c */
[----:B------:R1:W1:Y:S01]  /*16ac0*/  MUFU.EX2 R13, R133 ;  /* 0x00000085000d7308 */ /* 0x0002620000000800 */
[----:B---3--:R-:W-:-:S04]  /*16ad0*/  FADD.FTZ R4, R9, R4 ;  /* 0x0000000409047221 */ /* 0x008fc80000010000 */
[----:B----4-:R-:W-:-:S04]  /*16ae0*/  FADD.FTZ R4, R7, R4 ;  /* 0x0000000407047221 */ /* 0x010fc80000010000 */
[----:B------:R-:W-:Y:S01]  /*16af0*/  FADD.FTZ R18, R6, R4 ;  /* 0x0000000406127221 */ /* 0x000fe20000010000 */
[----:B------:R-:W-:Y:S02]  /*16b00*/  LOP3.LUT R4, R16, 0xff, RZ, 0xc0, !PT ;  /* 0x000000ff10047812 */ /* 0x000fe400078ec0ff */
[----:B------:R-:W-:Y:S02]  /*16b10*/  FSEL R29, R129, RZ, P1 ;  /* 0x000000ff811d7208 */ /* 0x000fe40000800000 */
[----:B------:R-:W-:Y:S02]  /*16b20*/  ISETP.LE.U32.AND P1, PT, R5, UR12, PT ;  /* 0x0000000c05007c0c */ /* 0x000fe4000bf23070 */
[----:B------:R-:W-:Y:S02]  /*16b30*/  F2FP.BF16.F32.PACK_AB R58, R9, R12 ;  /* 0x0000000c093a723e */ /* 0x000fe400000010ff */
[----:B-1----:R-:W-:Y:S01]  /*16b40*/  F2FP.BF16.F32.PACK_AB R133, R6, R7 ;  /* 0x000000070685723e */ /* 0x002fe200000010ff */
[----:B------:R1:W3:Y:S01]  /*16b50*/  MUFU.EX2 R12, R23 ;  /* 0x00000017000c7308 */ /* 0x0002e20000000800 */
[----:B------:R-:W-:-:S04]  /*16b60*/  F2FP.BF16.F32.PACK_AB R17, R13, R14 ;  /* 0x0000000e0d11723e */ /* 0x000fc800000010ff */
[C---:B------:R-:W-:Y:S02]  /*16b70*/  PRMT R40, R17.reuse, 0x7632, R40 ;  /* 0x0000763211287816 */ /* 0x040fe40000000028 */
[----:B------:R-:W-:Y:S01]  /*16b80*/  PRMT R35, R17, 0x7610, R35 ;  /* 0x0000761011237816 */ /* 0x000fe20000000023 */
[----:B------:R-:W4:Y:S02]  /*16b90*/  MUFU.EX2 R9, R25 ;  /* 0x0000001900097308 */ /* 0x000f240000000800 */
[----:B------:R-:W-:Y:S02]  /*16ba0*/  @!P4 HFMA2.BF16_V2 R180, -RZ.H0_H0, RZ.H0_H0, -R40.H0_H0 ;  /* 0x200000ffffb4c231 */ /* 0x000fe40000340928 */
[----:B------:R-:W-:Y:S01]  /*16bb0*/  FFMA.FTZ R234, R234, R0, R14 ;  /* 0x00000000eaea7223 */ /* 0x000fe2000001000e */
[----:B------:R-:W-:Y:S03]  /*16bc0*/  STL [R1+0x1ec], R129 ;  /* 0x0001ec8101007387 */ /* 0x000fe60000100800 */
[----:B------:R-:W-:Y:S01]  /*16bd0*/  FADD.FTZ R30, R13, R234 ;  /* 0x000000ea0d1e7221 */ /* 0x000fe20000010000 */
[----:B------:R-:W-:Y:S01]  /*16be0*/  MUFU.EX2 R22, R175 ;  /* 0x000000af00167308 */ /* 0x000fe20000000800 */
[----:B------:R-:W-:-:S07]  /*16bf0*/  @!P6 HFMA2.BF16_V2 R181, -RZ.H0_H0, RZ.H0_H0, -R35.H0_H0 ;  /* 0x200000ffffb5e231 */ /* 0x000fce0000340923 */
[----:B------:R-:W-:Y:S08]  /*16c00*/  MUFU.EX2 R13, R176 ;  /* 0x000000b0000d7308 */ /* 0x000ff00000000800 */
[----:B------:R-:W-:Y:S01]  /*16c10*/  MUFU.EX2 R14, R132 ;  /* 0x00000084000e7308 */ /* 0x000fe20000000800 */
[----:B--2---:R-:W-:Y:S01]  /*16c20*/  FFMA.FTZ R26, R37, R2, R15 ;  /* 0x00000002251a7223 */ /* 0x004fe2000001000f */
[----:B------:R-:W-:-:S04]  /*16c30*/  F2FP.BF16.F32.PACK_AB R15, R19, R15 ;  /* 0x0000000f130f723e */ /* 0x000fc800000010ff */
[C---:B------:R-:W-:Y:S02]  /*16c40*/  PRMT R42, R15.reuse, 0x7610, R42 ;  /* 0x000076100f2a7816 */ /* 0x040fe4000000002a */
[----:B------:R-:W-:-:S03]  /*16c50*/  PRMT R41, R15, 0x7632, R41 ;  /* 0x000076320f297816 */ /* 0x000fc60000000029 */
[----:B------:R-:W-:Y:S01]  /*16c60*/  @!P3 HFMA2.BF16_V2 R178, -RZ.H0_H0, RZ.H0_H0, -R42.H0_H0 ;  /* 0x200000ffffb2b231 */ /* 0x000fe2000034092a */
[----:B------:R-:W-:-:S04]  /*16c70*/  PRMT R193, R42, 0x5410, R41 ;  /* 0x000054102ac17816 */ /* 0x000fc80000000029 */
[----:B------:R-:W-:Y:S02]  /*16c80*/  @!P3 PRMT R42, R178, 0x5410, RZ ;  /* 0x00005410b22ab816 */ /* 0x000fe400000000ff */
[----:B------:R-:W-:Y:S01]  /*16c90*/  ISETP.LE.U32.AND P3, PT, R4, UR12, PT ;  /* 0x0000000c04007c0c */ /* 0x000fe2000bf63070 */
[----:B------:R-:W-:-:S04]  /*16ca0*/  IMAD.WIDE.U32 R4, R21, -0x2daee0ad, RZ ;  /* 0xd2511f5315047825 */ /* 0x000fc800078e00ff */
[----:B------:R-:W-:Y:S01]  /*16cb0*/  @!P5 HFMA2.BF16_V2 R179, -RZ.H0_H0, RZ.H0_H0, -R41.H0_H0 ;  /* 0x200000ffffb3d231 */ /* 0x000fe20000340929 */
[C---:B------:R-:W-:Y:S02]  /*16cc0*/  LOP3.LUT R7, R4.reuse, 0xff, RZ, 0xc0, !PT ;  /* 0x000000ff04077812 */ /* 0x040fe400078ec0ff */
[----:B------:R-:W-:Y:S02]  /*16cd0*/  LOP3.LUT R24, R4, 0xffff, RZ, 0xc0, !PT ;  /* 0x0000ffff04187812 */ /* 0x000fe400078ec0ff */
[--C-:B-1----:R-:W-:Y:S02]  /*16ce0*/  SHF.R.U32.HI R23, RZ, 0x10, R4.reuse ;  /* 0x00000010ff177819 */ /* 0x102fe40000011604 */
[----:B------:R-:W-:Y:S02]  /*16cf0*/  SHF.R.U32.HI R16, RZ, 0x18, R4 ;  /* 0x00000018ff107819 */ /* 0x000fe40000011604 */
[----:B------:R-:W-:-:S04]  /*16d00*/  SHF.R.U32.HI R4, RZ, 0x8, R20 ;  /* 0x00000008ff047819 */ /* 0x000fc80000011614 */
[----:B------:R-:W-:Y:S02]  /*16d10*/  LOP3.LUT R4, R4, 0xffff, RZ, 0xc0, !PT ;  /* 0x0000ffff04047812 */ /* 0x000fe400078ec0ff */
[----:B------:R-:W-:Y:S02]  /*16d20*/  @!P5 PRMT R41, R179, 0x5410, RZ ;  /* 0x00005410b329d816 */ /* 0x000fe400000000ff */
[----:B------:R-:W-:Y:S02]  /*16d30*/  ISETP.LE.U32.AND P5, PT, R4, UR12, PT ;  /* 0x0000000c04007c0c */ /* 0x000fe4000bfa3070 */
[----:B------:R-:W-:Y:S02]  /*16d40*/  PRMT R4, R35, 0x5410, R40 ;  /* 0x0000541023047816 */ /* 0x000fe40000000028 */
[----:B------:R-:W-:Y:S02]  /*16d50*/  LOP3.LUT R6, R5, UR33, R8, 0x96, !PT ;  /* 0x0000002105067c12 */ /* 0x000fe4000f8e9608 */
[----:B------:R-:W1:Y:S01]  /*16d60*/  MUFU.EX2 R8, R31 ;  /* 0x0000001f00087308 */ /* 0x000e620000000800 */
[----:B------:R-:W-:Y:S01]  /*16d70*/  @!P4 PRMT R40, R180, 0x5410, RZ ;  /* 0x00005410b428c816 */ /* 0x000fe200000000ff */
[----:B------:R2:W-:Y:S01]  /*16d80*/  STL [R1+0x34], R4 ;  /* 0x0000340401007387 */ /* 0x0005e20000100800 */
[----:B------:R-:W-:-:S05]  /*16d90*/  ISETP.LE.U32.AND P4, PT, R7, UR12, PT ;  /* 0x0000000c07007c0c */ /* 0x000fca000bf83070 */
[----:B------:R-:W1:Y:S01]  /*16da0*/  MUFU.EX2 R7, R27 ;  /* 0x0000001b00077308 */ /* 0x000e620000000800 */
[----:B---3--:R-:W-:Y:S01]  /*16db0*/  FADD.FTZ R15, R12, R18 ;  /* 0x000000120c0f7221 */ /* 0x008fe20000010000 */
[----:B------:R-:W-:-:S06]  /*16dc0*/  @!P6 PRMT R35, R181, 0x5410, RZ ;  /* 0x00005410b523e816 */ /* 0x000fcc00000000ff */
[----:B------:R-:W3:Y:S01]  /*16dd0*/  MUFU.EX2 R5, R33 ;  /* 0x0000002100057308 */ /* 0x000ee20000000800 */
[----:B--2---:R-:W-:-:S04]  /*16de0*/  SHF.R.U32.HI R4, RZ, 0x10, R6 ;  /* 0x00000010ff047819 */ /* 0x004fc80000011606 */
[----:B------:R-:W-:Y:S01]  /*16df0*/  LOP3.LUT R4, R4, 0xff, RZ, 0xc0, !PT ;  /* 0x000000ff04047812 */ /* 0x000fe200078ec0ff */
[----:B----4-:R-:W-:-:S03]  /*16e00*/  FADD.FTZ R15, R9, R15 ;  /* 0x0000000f090f7221 */ /* 0x010fc60000010000 */
[----:B------:R-:W-:Y:S02]  /*16e10*/  ISETP.LE.U32.AND P6, PT, R4, UR12, PT ;  /* 0x0000000c04007c0c */ /* 0x000fe4000bfc3070 */
[----:B------:R2:W4:Y:S01]  /*16e20*/  MUFU.EX2 R4, R50 ;  /* 0x0000003200047308 */ /* 0x0005220000000800 */
[----:B-1----:R-:W-:Y:S01]  /*16e30*/  FADD.FTZ R15, R8, R15 ;  /* 0x0000000f080f7221 */ /* 0x002fe20000010000 */
[----:B------:R-:W-:Y:S02]  /*16e40*/  F2FP.BF16.F32.PACK_AB R132, R7, R8 ;  /* 0x000000080784723e */ /* 0x000fe400000010ff */
[----:B------:R-:W-:-:S04]  /*16e50*/  F2FP.BF16.F32.PACK_AB R8, R22, R13 ;  /* 0x0000000d1608723e */ /* 0x000fc800000010ff */
[----:B------:R4:W1:Y:S01]  /*16e60*/  MUFU.EX2 R21, R67 ;  /* 0x0000004300157308 */ /* 0x0008620000000800 */
[C---:B------:R-:W-:Y:S02]  /*16e70*/  PRMT R247, R8.reuse, 0x7610, R247 ;  /* 0x0000761008f77816 */ /* 0x040fe400000000f7 */
[----:B--2---:R-:W-:Y:S01]  /*16e80*/  F2FP.BF16.F32.PACK_AB R50, R9, R12 ;  /* 0x0000000c0932723e */ /* 0x004fe200000010ff */
[----:B------:R-:W-:Y:S01]  /*16e90*/  FADD.FTZ R9, R7, R15 ;  /* 0x0000000f07097221 */ /* 0x000fe20000010000 */
[----:B------:R-:W-:-:S03]  /*16ea0*/  PRMT R246, R8, 0x7632, R246 ;  /* 0x0000763208f67816 */ /* 0x000fc600000000f6 */
[----:B---3--:R-:W-:Y:S01]  /*16eb0*/  FADD.FTZ R7, R5, R9 ;  /* 0x0000000905077221 */ /* 0x008fe20000010000 */
[----:B------:R-:W-:Y:S01]  /*16ec0*/  @!P2 HFMA2.BF16_V2 R182, -RZ.H0_H0, RZ.H0_H0, -R247.H0_H0 ;  /* 0x200000ffffb6a231 */ /* 0x000fe200003409f7 */
[C---:B----4-:R-:W-:Y:S02]  /*16ed0*/  F2FP.BF16.F32.PACK_AB R67, R4.reuse, R5 ;  /* 0x000000050443723e */ /* 0x050fe400000010ff */
[----:B------:R-:W-:Y:S01]  /*16ee0*/  FADD.FTZ R8, R4, R7 ;  /* 0x0000000704087221 */ /* 0x000fe20000010000 */
[----:B------:R-:W-:Y:S01]  /*16ef0*/  LOP3.LUT R4, R6, 0xff, RZ, 0xc0, !PT ;  /* 0x000000ff06047812 */ /* 0x000fe200078ec0ff */
[----:B------:R-:W2:Y:S01]  /*16f00*/  MUFU.EX2 R5, R51 ;  /* 0x0000003300057308 */ /* 0x000ea20000000800 */
[----:B------:R-:W-:Y:S02]  /*16f10*/  PRMT R215, R247, 0x5410, R246 ;  /* 0x00005410f7d77816 */ /* 0x000fe400000000f6 */
[----:B-1----:R-:W-:Y:S02]  /*16f20*/  F2FP.BF16.F32.PACK_AB R7, R21, R14 ;  /* 0x0000000e1507723e */ /* 0x002fe400000010ff */
[----:B------:R-:W-:-:S02]  /*16f30*/  @!P2 PRMT R247, R182, 0x5410, RZ ;  /* 0x00005410b6f7a816 */ /* 0x000fc400000000ff */
[----:B------:R-:W-:Y:S01]  /*16f40*/  ISETP.LE.U32.AND P2, PT, R4, UR12, PT ;  /* 0x0000000c04007c0c */ /* 0x000fe2000bf43070 */
[----:B------:R-:W-:Y:S01]  /*16f50*/  MUFU.EX2 R25, R174 ;  /* 0x000000ae00197308 */ /* 0x000fe20000000800 */
[C---:B------:R-:W-:Y:S02]  /*16f60*/  PRMT R245, R7.reuse, 0x7632, R245 ;  /* 0x0000763207f57816 */ /* 0x040fe400000000f5 */
[----:B------:R-:W-:Y:S02]  /*16f70*/  PRMT R244, R7, 0x7610, R244 ;  /* 0x0000761007f47816 */ /* 0x000fe400000000f4 */
[----:B------:R-:W-:-:S03]  /*16f80*/  SHF.R.U32.HI R7, RZ, 0x18, R6 ;  /* 0x00000018ff077819 */ /* 0x000fc60000011606 */
[----:B------:R-:W1:Y:S01]  /*16f90*/  MUFU.EX2 R4, R52 ;  /* 0x0000003400047308 */ /* 0x000e620000000800 */
[----:B------:R-:W-:Y:S01]  /*16fa0*/  LOP3.LUT R6, R6, 0xffff, RZ, 0xc0, !PT ;  /* 0x0000ffff06067812 */ /* 0x000fe200078ec0ff */
[----:B------:R-:W-:-:S06]  /*16fb0*/  @!P5 HFMA2.BF16_V2 R183, -RZ.H0_H0, RZ.H0_H0, -R246.H0_H0 ;  /* 0x200000ffffb7d231 */ /* 0x000fcc00003409f6 */
[----:B------:R-:W3:Y:S01]  /*16fc0*/  MUFU.EX2 R31, R173 ;  /* 0x000000ad001f7308 */ /* 0x000ee20000000800 */
[----:B------:R-:W-:Y:S01]  /*16fd0*/  SHF.R.U32.HI R6, RZ, 0x8, R6 ;  /* 0x00000008ff067819 */ /* 0x000fe20000011606 */
[----:B------:R-:W-:Y:S01]  /*16fe0*/  @!P3 HFMA2.BF16_V2 R185, -RZ.H0_H0, RZ.H0_H0, -R244.H0_H0 ;  /* 0x200000ffffb9b231 */ /* 0x000fe200003409f4 */
[----:B------:R-:W-:Y:S02]  /*16ff0*/  @!P5 PRMT R246, R183, 0x5410, RZ ;  /* 0x00005410b7f6d816 */ /* 0x000fe400000000ff */
[----:B------:R-:W-:Y:S02]  /*17000*/  LOP3.LUT R6, R6, 0xffff, RZ, 0xc0, !PT ;  /* 0x0000ffff06067812 */ /* 0x000fe400078ec0ff */
[----:B------:R-:W-:Y:S01]  /*17010*/  ISETP.LE.U32.AND P5, PT, R7, UR12, PT ;  /* 0x0000000c07007c0c */ /* 0x000fe2000bfa3070 */
[----:B--2---:R-:W-:Y:S01]  /*17020*/  FADD.FTZ R7, R5, R8 ;  /* 0x0000000805077221 */ /* 0x004fe20000010000 */
[----:B------:R-:W-:Y:S02]  /*17030*/  PRMT R214, R244, 0x5410, R245 ;  /* 0x00005410f4d67816 */ /* 0x000fe400000000f5 */
[----:B------:R-:W-:Y:S01]  /*17040*/  @!P3 PRMT R244, R185, 0x5410, RZ ;  /* 0x00005410b9f4b816 */ /* 0x000fe200000000ff */
[----:B------:R-:W-:Y:S01]  /*17050*/  IMAD.MOV.U32 R129, RZ, RZ, R47 ;  /* 0x000000ffff817224 */ /* 0x000fe200078e002f */
[----:B------:R-:W-:Y:S01]  /*17060*/  ISETP.LE.U32.AND P3, PT, R6, UR12, PT ;  /* 0x0000000c06007c0c */ /* 0x000fe2000bf63070 */
[C---:B-1----:R-:W-:Y:S01]  /*17070*/  FADD.FTZ R47, R4.reuse, R7 ;  /* 0x00000007042f7221 */ /* 0x042fe20000010000 */
[----:B------:R-:W-:-:S02]  /*17080*/  F2FP.BF16.F32.PACK_AB R51, R4, R5 ;  /* 0x000000050433723e */ /* 0x000fc400000010ff */
[----:B---3--:R-:W-:Y:S01]  /*17090*/  F2FP.BF16.F32.PACK_AB R4, R31, R25 ;  /* 0x000000191f04723e */ /* 0x008fe200000010ff */
[----:B------:R-:W-:-:S03]  /*170a0*/  @!P1 HFMA2.BF16_V2 R184, -RZ.H0_H0, RZ.H0_H0, -R245.H0_H0 ;  /* 0x200000ffffb89231 */ /* 0x000fc600003409f5 */
[C---:B------:R-:W-:Y:S02]  /*170b0*/  PRMT R243, R4.reuse, 0x7610, R243 ;  /* 0x0000761004f37816 */ /* 0x040fe400000000f3 */
[----:B------:R-:W-:-:S03]  /*170c0*/  PRMT R242, R4, 0x7632, R242 ;  /* 0x0000763204f27816 */ /* 0x000fc600000000f2 */
[----:B------:R-:W-:Y:S01]  /*170d0*/  @!P2 HFMA2.BF16_V2 R186, -RZ.H0_H0, RZ.H0_H0, -R243.H0_H0 ;  /* 0x200000ffffbaa231 */ /* 0x000fe200003409f3 */
[----:B------:R-:W-:Y:S01]  /*170e0*/  @!P1 PRMT R245, R184, 0x5410, RZ ;  /* 0x00005410b8f59816 */ /* 0x000fe200000000ff */
[----:B------:R-:W-:Y:S01]  /*170f0*/  @!P3 HFMA2.BF16_V2 R187, -RZ.H0_H0, RZ.H0_H0, -R242.H0_H0 ;  /* 0x200000ffffbbb231 */ /* 0x000fe200003409f2 */
[----:B------:R-:W-:Y:S01]  /*17100*/  STL [R1+0x1f0], R247 ;  /* 0x0001f0f701007387 */ /* 0x000fe20000100800 */
[----:B------:R-:W-:Y:S02]  /*17110*/  PRMT R192, R243, 0x5410, R242 ;  /* 0x00005410f3c07816 */ /* 0x000fe400000000f2 */
[----:B------:R-:W-:Y:S01]  /*17120*/  @!P2 PRMT R243, R186, 0x5410, RZ ;  /* 0x00005410baf3a816 */ /* 0x000fe200000000ff */
[----:B------:R1:W-:Y:S01]  /*17130*/  STL [R1+0x1f4], R246 ;  /* 0x0001f4f601007387 */ /* 0x0003e20000100800 */
[----:B------:R-:W-:Y:S01]  /*17140*/  @!P3 PRMT R242, R187, 0x5410, RZ ;  /* 0x00005410bbf2b816 */ /* 0x000fe200000000ff */
[-C--:B------:R-:W-:Y:S02]  /*17150*/  FMUL.FTZ R136, R136, R2.reuse ;  /* 0x0000000288887220 */ /* 0x080fe40000410000 */
[----:B------:R-:W-:Y:S01]  /*17160*/  STL [R1+0x1f8], R245 ;  /* 0x0001f8f501007387 */ /* 0x000fe20000100800 */
[----:B------:R-:W-:Y:S01]  /*17170*/  LOP3.LUT R4, R23, 0xff, RZ, 0xc0, !PT ;  /* 0x000000ff17047812 */ /* 0x000fe200078ec0ff */
[----:B------:R-:W-:-:S02]  /*17180*/  FMUL.FTZ R137, R137, R2 ;  /* 0x0000000289897220 */ /* 0x000fc40000410000 */
[----:B------:R-:W-:Y:S01]  /*17190*/  STL [R1+0x1fc], R244 ;  /* 0x0001fcf401007387 */ /* 0x000fe20000100800 */
[-C--:B------:R-:W-:Y:S01]  /*171a0*/  FMUL.FTZ R7, R109, R2.reuse ;  /* 0x000000026d077220 */ /* 0x080fe20000410000 */
[-C--:B------:R-:W-:Y:S02]  /*171b0*/  FMUL.FTZ R6, R112, R2.reuse ;  /* 0x0000000270067220 */ /* 0x080fe40000410000 */
[----:B------:R-:W-:Y:S01]  /*171c0*/  STL [R1+0x200], R192 ;  /* 0x000200c001007387 */ /* 0x000fe20000100800 */
[----:B------:R-:W-:-:S03]  /*171d0*/  FMUL.FTZ R5, R113, R2 ;  /* 0x0000000271057220 */ /* 0x000fc60000410000 */
[----:B------:R-:W-:Y:S01]  /*171e0*/  STL [R1+0x204], R243 ;  /* 0x000204f301007387 */ /* 0x000fe20000100800 */
[----:B------:R-:W-:-:S03]  /*171f0*/  ISETP.LE.U32.AND P2, PT, R4, UR12, PT ;  /* 0x0000000c04007c0c */ /* 0x000fc6000bf43070 */
[----:B------:R-:W-:Y:S01]  /*17200*/  STL [R1+0x208], R242 ;  /* 0x000208f201007387 */ /* 0x000fe20000100800 */
[----:B-1----:R-:W-:Y:S02]  /*17210*/  IMAD.MOV.U32 R246, RZ, RZ, R228 ;  /* 0x000000fffff67224 */ /* 0x002fe400078e00e4 */
[----:B------:R-:W-:Y:S01]  /*17220*/  FMUL.FTZ R228, R152, R2 ;  /* 0x0000000298e47220 */ /* 0x000fe20000410000 */
[----:B------:R-:W-:Y:S01]  /*17230*/  SHF.R.U32.HI R4, RZ, 0x8, R24 ;  /* 0x00000008ff047819 */ /* 0x000fe20000011618 */
[----:B------:R1:W-:Y:S03]  /*17240*/  MUFU.EX2 R28, R65 ;  /* 0x00000041001c7308 */ /* 0x0003e60000000800 */
[----:B------:R-:W-:Y:S04]  /*17250*/  STL [R1+0x248], R228 ;  /* 0x000248e401007387 */ /* 0x000fe80000100800 */
[----:B------:R-:W-:Y:S01]  /*17260*/  STL [R1+0x230], R136 ;  /* 0x0002308801007387 */ /* 0x000fe20000100800 */
[----:B------:R2:W3:Y:S03]  /*17270*/  MUFU.EX2 R24, R66 ;  /* 0x0000004200187308 */ /* 0x0004e60000000800 */
[----:B------:R-:W-:Y:S04]  /*17280*/  STL [R1+0x234], R137 ;  /* 0x0002348901007387 */ /* 0x000fe80000100800 */
[----:B------:R-:W-:Y:S01]  /*17290*/  STL [R1+0x114], R7 ;  /* 0x0001140701007387 */ /* 0x000fe20000100800 */
[----:B------:R-:W-:Y:S03]  /*172a0*/  MUFU.EX2 R33, R172 ;  /* 0x000000ac00217308 */ /* 0x000fe60000000800 */
[----:B------:R4:W-:Y:S01]  /*172b0*/  STL [R1+0x140], R6 ;  /* 0x0001400601007387 */ /* 0x0009e20000100800 */
[----:B------:R-:W-:-:S03]  /*172c0*/  FMUL.FTZ R138, R138, R0 ;  /* 0x000000008a8a7220 */ /* 0x000fc60000410000 */
[----:B------:R1:W-:Y:S01]  /*172d0*/  STL [R1+0x144], R5 ;  /* 0x0001440501007387 */ /* 0x0003e20000100800 */
[----:B------:R-:W3:Y:S01]  /*172e0*/  MUFU.EX2 R34, R135 ;  /* 0x0000008700227308 */ /* 0x000ee20000000800 */
[-C--:B------:R-:W-:Y:S01]  /*172f0*/  FMUL.FTZ R139, R139, R0.reuse ;  /* 0x000000008b8b7220 */ /* 0x080fe20000410000 */
[----:B------:R-:W-:Y:S01]  /*17300*/  FMUL.FTZ R23, R126, R0 ;  /* 0x000000007e177220 */ /* 0x000fe20000410000 */
[----:B------:R-:W-:Y:S02]  /*17310*/  IMAD.MOV.U32 R247, RZ, RZ, R229 ;  /* 0x000000fffff77224 */ /* 0x000fe400078e00e5 */
[----:B------:R-:W-:-:S03]  /*17320*/  IMAD.MOV.U32 R128, RZ, RZ, R46 ;  /* 0x000000ffff807224 */ /* 0x000fc600078e002e */
[----:B------:R-:W-:Y:S01]  /*17330*/  MUFU.EX2 R27, R54 ;  /* 0x00000036001b7308 */ /* 0x000fe20000000800 */
[-C--:B----4-:R-:W-:Y:S01]  /*17340*/  FMUL.FTZ R6, R124, R2.reuse ;  /* 0x000000027c067220 */ /* 0x090fe20000410000 */
[----:B-1----:R-:W-:-:S04]  /*17350*/  FMUL.FTZ R5, R125, R2 ;  /* 0x000000027d057220 */ /* 0x002fc80000410000 */
[----:B------:R-:W-:Y:S04]  /*17360*/  STL [R1+0x148], R6 ;  /* 0x0001480601007387 */ /* 0x000fe80000100800 */
[----:B------:R-:W-:Y:S04]  /*17370*/  STL [R1+0x14c], R5 ;  /* 0x00014c0501007387 */ /* 0x000fe80000100800 */
[----:B------:R-:W-:Y:S04]  /*17380*/  STL [R1+0x238], R138 ;  /* 0x0002388a01007387 */ /* 0x000fe80000100800 */
[----:B------:R-:W-:Y:S01]  /*17390*/  STL [R1+0x23c], R139 ;  /* 0x00023c8b01007387 */ /* 0x000fe20000100800 */
[----:B------:R-:W-:-:S03]  /*173a0*/  IMAD.MOV.U32 R244, RZ, RZ, R246 ;  /* 0x000000fffff47224 */ /* 0x000fc600078e00f6 */
[----:B------:R1:W-:Y:S01]  /*173b0*/  STL [R1+0x150], R23 ;  /* 0x0001501701007387 */ /* 0x0003e20000100800 */
[----:B------:R-:W-:Y:S01]  /*173c0*/  IMAD.MOV.U32 R245, RZ, RZ, R247 ;  /* 0x000000fffff57224 */ /* 0x000fe200078e00f7 */
[----:B------:R-:W-:Y:S01]  /*173d0*/  ISETP.LE.U32.AND P1, PT, R16, UR12, PT ;  /* 0x0000000c10007c0c */ /* 0x000fe2000bf23070 */
[-C--:B------:R-:W-:Y:S01]  /*173e0*/  FMUL.FTZ R65, R145, R2.reuse ;  /* 0x0000000291417220 */ /* 0x080fe20000410000 */
[----:B------:R-:W-:Y:S01]  /*173f0*/  FMUL.FTZ R37, R141, R2 ;  /* 0x000000028d257220 */ /* 0x000fe20000410000 */
[----:B------:R-:W-:Y:S01]  /*17400*/  IMAD.MOV.U32 R242, RZ, RZ, R128 ;  /* 0x000000fffff27224 */ /* 0x000fe200078e0080 */
[----:B------:R-:W-:Y:S01]  /*17410*/  LOP3.LUT R4, R4, 0xffff, RZ, 0xc0, !PT ;  /* 0x0000ffff04047812 */ /* 0x000fe200078ec0ff */
[----:B------:R-:W-:Y:S02]  /*17420*/  IMAD.MOV.U32 R243, RZ, RZ, R129 ;  /* 0x000000fffff37224 */ /* 0x000fe400078e0081 */
[----:B--2---:R-:W-:Y:S01]  /*17430*/  FMUL.FTZ R66, R146, R0 ;  /* 0x0000000092427220 */ /* 0x004fe20000410000 */
[----:B------:R-:W-:-:S02]  /*17440*/  IMAD.MOV.U32 R130, RZ, RZ, R190 ;  /* 0x000000ffff827224 */ /* 0x000fc400078e00be */
[-C--:B------:R-:W-:Y:S01]  /*17450*/  FMUL.FTZ R190, R151, R0.reuse ;  /* 0x0000000097be7220 */ /* 0x080fe20000410000 */
[----:B------:R-:W-:Y:S02]  /*17460*/  IMAD.MOV.U32 R18, RZ, RZ, R188 ;  /* 0x000000ffff127224 */ /* 0x000fe400078e00bc */
[-C--:B------:R-:W-:Y:S01]  /*17470*/  FMUL.FTZ R188, R150, R0.reuse ;  /* 0x0000000096bc7220 */ /* 0x080fe20000410000 */
[----:B------:R-:W-:Y:S02]  /*17480*/  IMAD.MOV.U32 R246, RZ, RZ, R230 ;  /* 0x000000fffff67224 */ /* 0x000fe400078e00e6 */
        /* <DEDUP_REMOVED lines=8> */
[----:B-1----:R-:W1:Y:S01]  /*17510*/  MUFU.EX2 R23, R55 ;  /* 0x0000003700177308 */ /* 0x002e620000000800 */
        /* <DEDUP_REMOVED lines=11> */
[----:B---3--:R-:W-:-:S02]  /*175d0*/  F2FP.BF16.F32.PACK_AB R0, R28, R24 ;  /* 0x000000181c00723e */ /* 0x008fc400000010ff */
[----:B------:R-:W-:Y:S02]  /*175e0*/  ISETP.LE.U32.AND P3, PT, R4, UR12, PT ;  /* 0x0000000c04007c0c */ /* 0x000fe4000bf63070 */
[C---:B------:R-:W-:Y:S02]  /*175f0*/  PRMT R241, R0.reuse, 0x7632, R241 ;  /* 0x0000763200f17816 */ /* 0x040fe400000000f1 */
[----:B------:R-:W-:Y:S01]  /*17600*/  PRMT R240, R0, 0x7610, R240 ;  /* 0x0000761000f07816 */ /* 0x000fe200000000f0 */
[----:B------:R-:W-:Y:S01]  /*17610*/  FADD.FTZ R0, R233, -R29 ;  /* 0x8000001de9007221 */ /* 0x000fe20000010000 */
[----:B------:R-:W-:Y:S01]  /*17620*/  F2FP.BF16.F32.PACK_AB R4, R34, R33 ;  /* 0x000000212204723e */ /* 0x000fe200000010ff */
[-C--:B------:R-:W-:Y:S01]  /*17630*/  FMUL.FTZ R135, R76, R2.reuse ;  /* 0x000000024c877220 */ /* 0x080fe20000410000 */
[----:B------:R-:W-:Y:S01]  /*17640*/  FMUL.FTZ R46, R77, R2 ;  /* 0x000000024d2e7220 */ /* 0x000fe20000410000 */
[----:B------:R-:W-:Y:S01]  /*17650*/  FMUL.FTZ R0, R0, UR41 ;  /* 0x0000002900007c20 */ /* 0x000fe20008410000 */
[----:B------:R-:W-:Y:S01]  /*17660*/  PRMT R239, R4, 0x7610, R239 ;  /* 0x0000761004ef7816 */ /* 0x000fe200000000ef */
[----:B------:R-:W-:-:S02]  /*17670*/  @!P5 HFMA2.BF16_V2 R76, -RZ.H0_H0, RZ.H0_H0, -R241.H0_H0 ;  /* 0x200000ffff4cd231 */ /* 0x000fc400003409f1 */
        /* <DEDUP_REMOVED lines=12> */
[----:B------:R-:W-:Y:S01]  /*17740*/  @!P6 HFMA2.BF16_V2 R77, -RZ.H0_H0, RZ.H0_H0, -R240.H0_H0 ;  /* 0x200000ffff4de231 */ /* 0x000fe200003409f0 */
[----:B------:R2:W-:Y:S01]  /*17750*/  STL [R1+0x154], R52 ;  /* 0x0001543401007387 */ /* 0x0005e20000100800 */
[----:B-1----:R-:W-:Y:S01]  /*17760*/  F2FP.BF16.F32.PACK_AB R2, R23, R27 ;  /* 0x0000001b1702723e */ /* 0x002fe200000010ff */
[----:B------:R-:W-:Y:S01]  /*17770*/  @!P4 HFMA2.BF16_V2 R81, -RZ.H0_H0, RZ.H0_H0, -R239.H0_H0 ;  /* 0x200000ffff51c231 */ /* 0x000fe200003409ef */
[----:B------:R-:W-:Y:S01]  /*17780*/  PRMT R238, R4, 0x7632, R238 ;  /* 0x0000763204ee7816 */ /* 0x000fe200000000ee */
[----:B------:R-:W-:Y:S01]  /*17790*/  IMAD.MOV.U32 R142, RZ, RZ, R246 ;  /* 0x000000ffff8e7224 */ /* 0x000fe200078e00f6 */
[----:B------:R-:W1:Y:S01]  /*177a0*/  MUFU.EX2 R0, R0 ;  /* 0x0000000000007308 */ /* 0x000e620000000800 */
[----:B------:R-:W-:Y:S01]  /*177b0*/  IMAD.MOV.U32 R143, RZ, RZ, R247 ;  /* 0x000000ffff8f7224 */ /* 0x000fe200078e00f7 */
[C---:B------:R-:W-:Y:S01]  /*177c0*/  PRMT R236, R2.reuse, 0x7610, R236 ;  /* 0x0000761002ec7816 */ /* 0x040fe200000000ec */
[----:B------:R-:W-:Y:S01]  /*177d0*/  IMAD.MOV.U32 R246, RZ, RZ, R18 ;  /* 0x000000fffff67224 */ /* 0x000fe200078e0012 */
[----:B------:R-:W3:Y:S01]  /*177e0*/  LDL.LU R233, [R1+0x264] ;  /* 0x0002640001e97983 */ /* 0x000ee20000300800 */
[----:B------:R-:W-:Y:S01]  /*177f0*/  IMAD.MOV.U32 R247, RZ, RZ, R189 ;  /* 0x000000fffff77224 */ /* 0x000fe200078e00bd */
[----:B------:R-:W-:-:S02]  /*17800*/  PRMT R235, R2, 0x7632, R235 ;  /* 0x0000763202eb7816 */ /* 0x000fc400000000eb */
[----:B------:R1:W4:Y:S01]  /*17810*/  MUFU.EX2 R18, R53 ;  /* 0x0000003500127308 */ /* 0x0003220000000800 */
[----:B------:R-:W-:Y:S01]  /*17820*/  PRMT R189, R239, 0x5410, R238 ;  /* 0x00005410efbd7816 */ /* 0x000fe200000000ee */
[----:B------:R-:W3:Y:S01]  /*17830*/  LDL.LU R228, [R1+0x198] ;  /* 0x0001980001e47983 */ /* 0x000ee20000300800 */
[----:B------:R-:W-:Y:S01]  /*17840*/  @!P4 PRMT R239, R81, 0x5410, RZ ;  /* 0x0000541051efc816 */ /* 0x000fe200000000ff */
[----:B------:R-:W-:Y:S02]  /*17850*/  @!P3 HFMA2.BF16_V2 R80, -RZ.H0_H0, RZ.H0_H0, -R238.H0_H0 ;  /* 0x200000ffff50b231 */ /* 0x000fe400003409ee */
[----:B--2---:R-:W-:Y:S01]  /*17860*/  IMAD.MOV.U32 R52, RZ, RZ, R191 ;  /* 0x000000ffff347224 */ /* 0x004fe200078e00bf */
[----:B------:R-:W-:Y:S02]  /*17870*/  PRMT R191, R240, 0x5410, R241 ;  /* 0x00005410f0bf7816 */ /* 0x000fe400000000f1 */
[----:B------:R-:W-:Y:S02]  /*17880*/  @!P5 PRMT R241, R76, 0x5410, RZ ;  /* 0x000054104cf1d816 */ /* 0x000fe400000000ff */
[----:B------:R-:W-:Y:S01]  /*17890*/  @!P6 PRMT R240, R77, 0x5410, RZ ;  /* 0x000054104df0e816 */ /* 0x000fe200000000ff */
[----:B------:R2:W-:Y:S01]  /*178a0*/  STL [R1+0x20c], R191 ;  /* 0x00020cbf01007387 */ /* 0x0005e20000100800 */
[----:B------:R-:W-:-:S03]  /*178b0*/  @!P2 HFMA2.BF16_V2 R79, -RZ.H0_H0, RZ.H0_H0, -R236.H0_H0 ;  /* 0x200000ffff4fa231 */ /* 0x000fc600003409ec */
[----:B------:R2:W-:Y:S01]  /*178c0*/  STL [R1+0x210], R241 ;  /* 0x000210f101007387 */ /* 0x0005e20000100800 */
[----:B------:R-:W-:-:S03]  /*178d0*/  @!P1 HFMA2.BF16_V2 R78, -RZ.H0_H0, RZ.H0_H0, -R235.H0_H0 ;  /* 0x200000ffff4e9231 */ /* 0x000fc600003409eb */
[----:B------:R2:W-:Y:S01]  /*178e0*/  STL [R1+0x214], R240 ;  /* 0x000214f001007387 */ /* 0x0005e20000100800 */
[----:B------:R-:W-:Y:S01]  /*178f0*/  @!P3 PRMT R238, R80, 0x5410, RZ ;  /* 0x0000541050eeb816 */ /* 0x000fe200000000ff */
[----:B------:R-:W-:Y:S02]  /*17900*/  UIADD3 UR6, UR19, -0x1, URZ ;  /* 0xffffffff13067890 */ /* 0x000fe4000fffe03f */
[----:B------:R-:W-:Y:S04]  /*17910*/  STL [R1+0x218], R189 ;  /* 0x000218bd01007387 */ /* 0x000fe80000100800 */
[----:B------:R2:W-:Y:S01]  /*17920*/  STL [R1+0x21c], R239 ;  /* 0x00021cef01007387 */ /* 0x0005e20000100800 */
[----:B------:R-:W-:-:S03]  /*17930*/  ULOP3.LUT UR6, UR6, UR27, URZ, 0x3c, !UPT ;  /* 0x0000001b06067292 */ /* 0x000fc6000f8e3c3f */
[----:B------:R-:W-:Y:S01]  /*17940*/  STL [R1+0x220], R238 ;  /* 0x000220ee01007387 */ /* 0x000fe20000100800 */
[----:B------:R-:W-:Y:S01]  /*17950*/  FADD.FTZ R2, R19, R26 ;  /* 0x0000001a13027221 */ /* 0x000fe20000010000 */
[-C--:B-1----:R-:W-:Y:S01]  /*17960*/  FMUL.FTZ R53, R157, R0.reuse ;  /* 0x000000009d357220 */ /* 0x082fe20000410000 */
[-C--:B----4-:R-:W-:Y:S01]  /*17970*/  FFMA.FTZ R19, R237, R0.reuse, R18 ;  /* 0x00000000ed137223 */ /* 0x090fe20000010012 */
[-C--:B------:R-:W-:Y:S01]  /*17980*/  FMUL.FTZ R168, R168, R0.reuse ;  /* 0x00000000a8a87220 */ /* 0x080fe20000410000 */
[----:B--2---:R-:W-:Y:S02]  /*17990*/  IMAD.MOV.U32 R191, RZ, RZ, R148 ;  /* 0x000000ffffbf7224 */ /* 0x004fe400078e0094 */
[-C--:B------:R-:W-:Y:S01]  /*179a0*/  FMUL.FTZ R169, R169, R0.reuse ;  /* 0x00000000a9a97220 */ /* 0x080fe20000410000 */
[-C--:B------:R-:W-:Y:S01]  /*179b0*/  FMUL.FTZ R164, R164, R0.reuse ;  /* 0x00000000a4a47220 */ /* 0x080fe20000410000 */
[----:B------:R-:W-:Y:S02]  /*179c0*/  IMAD.MOV.U32 R241, RZ, RZ, R52 ;  /* 0x000000fffff17224 */ /* 0x000fe400078e0034 */
[-C--:B------:R-:W-:Y:S01]  /*179d0*/  FMUL.FTZ R52, R156, R0.reuse ;  /* 0x000000009c347220 */ /* 0x080fe20000410000 */
[-C--:B------:R-:W-:Y:S01]  /*179e0*/  FMUL.FTZ R165, R165, R0.reuse ;  /* 0x00000000a5a57220 */ /* 0x080fe20000410000 */
[----:B------:R-:W-:Y:S01]  /*179f0*/  FMUL.FTZ R160, R160, R0 ;  /* 0x00000000a0a07220 */ /* 0x000fe20000410000 */
[----:B------:R-:W-:-:S02]  /*17a00*/  IMAD.MOV.U32 R240, RZ, RZ, R144 ;  /* 0x000000fffff07224 */ /* 0x000fc400078e0090 */
[----:B------:R-:W-:Y:S01]  /*17a10*/  IMAD.MOV.U32 R239, RZ, RZ, R131 ;  /* 0x000000ffffef7224 */ /* 0x000fe200078e0083 */
[----:B------:R-:W-:Y:S02]  /*17a20*/  PRMT R131, R236, 0x5410, R235 ;  /* 0x00005410ec837816 */ /* 0x000fe400000000eb */
[----:B------:R-:W-:Y:S02]  /*17a30*/  @!P2 PRMT R236, R79, 0x5410, RZ ;  /* 0x000054104feca816 */ /* 0x000fe400000000ff */
[----:B------:R-:W-:Y:S01]  /*17a40*/  @!P1 PRMT R235, R78, 0x5410, RZ ;  /* 0x000054104eeb9816 */ /* 0x000fe200000000ff */
[----:B------:R1:W-:Y:S01]  /*17a50*/  STL [R1+0x224], R131 ;  /* 0x0002248301007387 */ /* 0x0003e20000100800 */
[----:B------:R-:W-:Y:S01]  /*17a60*/  MOV R189, R145 ;  /* 0x0000009100bd7202 */ /* 0x000fe20000000f00 */
[-C--:B------:R-:W-:Y:S02]  /*17a70*/  FMUL.FTZ R161, R161, R0.reuse ;  /* 0x00000000a1a17220 */ /* 0x080fe40000410000 */
[----:B------:R-:W-:Y:S01]  /*17a80*/  STL [R1+0x228], R236 ;  /* 0x000228ec01007387 */ /* 0x000fe20000100800 */
[-C--:B------:R-:W-:Y:S01]  /*17a90*/  FMUL.FTZ R76, R68, R0.reuse ;  /* 0x00000000444c7220 */ /* 0x080fe20000410000 */
[-C--:B------:R-:W-:Y:S01]  /*17aa0*/  FMUL.FTZ R77, R69, R0.reuse ;  /* 0x00000000454d7220 */ /* 0x080fe20000410000 */
[-C--:B------:R-:W-:Y:S01]  /*17ab0*/  FMUL.FTZ R124, R72, R0.reuse ;  /* 0x00000000487c7220 */ /* 0x080fe20000410000 */
        /* <DEDUP_REMOVED lines=12> */
[----:B------:R-:W-:-:S02]  /*17b80*/  IMAD.MOV.U32 R81, RZ, RZ, R16 ;  /* 0x000000ffff517224 */ /* 0x000fc400078e0010 */
[-C--:B-1----:R-:W-:Y:S01]  /*17b90*/  FMUL.FTZ R131, R120, R0.reuse ;  /* 0x0000000078837220 */ /* 0x082fe20000410000 */
[----:B------:R-:W-:Y:S02]  /*17ba0*/  IMAD.MOV.U32 R29, RZ, RZ, R12 ;  /* 0x000000ffff1d7224 */ /* 0x000fe400078e000c */
[----:B------:R-:W-:Y:S01]  /*17bb0*/  FADD.FTZ R16, R13, R2 ;  /* 0x000000020d107221 */ /* 0x000fe20000010000 */
[----:B--2---:R-:W-:Y:S01]  /*17bc0*/  FMUL.FTZ R235, R117, R0 ;  /* 0x0000000075eb7220 */ /* 0x004fe20000410000 */
[----:B------:R-:W-:-:S05]  /*17bd0*/  LOP3.LUT R0, R39, UR6, RZ, 0x3c, !PT ;  /* 0x0000000627007c12 */ /* 0x000fca000f8e3cff */
[----:B------:R-:W-:-:S04]  /*17be0*/  IMAD.WIDE.U32 R12, R0, -0x326172a9, RZ ;  /* 0xcd9e8d57000c7825 */ /* 0x000fc800078e00ff */
[-C--:B------:R-:W-:Y:S01]  /*17bf0*/  FMUL.FTZ R54, R158, R3.reuse ;  /* 0x000000039e367220 */ /* 0x080fe20000410000 */
[-C--:B------:R-:W-:Y:S01]  /*17c00*/  FMUL.FTZ R55, R159, R3.reuse ;  /* 0x000000039f377220 */ /* 0x080fe20000410000 */
[----:B------:R-:W-:Y:S01]  /*17c10*/  LOP3.LUT R2, R13, UR40, R242, 0x96, !PT ;  /* 0x000000280d027c12 */ /* 0x000fe2000f8e96f2 */
        /* <DEDUP_REMOVED lines=23> */
[----:B------:R-:W-:-:S05]  /*17d90*/  IMAD.WIDE.U32 R2, R2, -0x2daee0ad, RZ ;  /* 0xd2511f5302027825 */ /* 0x000fca00078e00ff */
[----:B------:R-:W-:Y:S01]  /*17da0*/  LOP3.LUT R0, R3, UR38, R244, 0x96, !PT ;  /* 0x0000002603007c12 */ /* 0x000fe2000f8e96f4 */
[----:B------:R-:W-:Y:S02]  /*17db0*/  IMAD.MOV.U32 R238, RZ, RZ, R17 ;  /* 0x000000ffffee7224 */ /* 0x000fe400078e0011 */
[----:B------:R-:W-:Y:S01]  /*17dc0*/  FADD.FTZ R17, R14, R30 ;  /* 0x0000001e0e117221 */ /* 0x000fe20000010000 */
[----:B------:R-:W-:Y:S02]  /*17dd0*/  IMAD.MOV.U32 R237, RZ, RZ, R9 ;  /* 0x000000ffffed7224 */ /* 0x000fe400078e0009 */
[----:B------:R-:W-:Y:S02]  /*17de0*/  IMAD.MOV.U32 R14, RZ, RZ, R8 ;  /* 0x000000ffff0e7224 */ /* 0x000fe400078e0008 */
[----:B------:R-:W-:Y:S01]  /*17df0*/  IMAD.WIDE.U32 R8, R0, -0x326172a9, RZ ;  /* 0xcd9e8d5700087825 */ /* 0x000fe200078e00ff */
[----:B------:R-:W-:-:S04]  /*17e00*/  LOP3.LUT R0, R11, UR39, R12, 0x96, !PT ;  /* 0x000000270b007c12 */ /* 0x000fc8000f8e960c */
[----:B------:R-:W-:Y:S01]  /*17e10*/  LOP3.LUT R3, R9, UR37, R10, 0x96, !PT ;  /* 0x0000002509037c12 */ /* 0x000fe2000f8e960a */
[----:B------:R-:W-:Y:S02]  /*17e20*/  IMAD.MOV.U32 R10, RZ, RZ, R5 ;  /* 0x000000ffff0a7224 */ /* 0x000fe400078e0005 */
[----:B------:R-:W-:-:S05]  /*17e30*/  IMAD.WIDE.U32 R4, R0, -0x2daee0ad, RZ ;  /* 0xd2511f5300047825 */ /* 0x000fca00078e00ff */
[----:B------:R-:W-:Y:S01]  /*17e40*/  LOP3.LUT R0, R5, UR36, R2, 0x96, !PT ;  /* 0x0000002405007c12 */ /* 0x000fe2000f8e9602 */
[----:B------:R-:W-:Y:S02]  /*17e50*/  IMAD.MOV.U32 R30, RZ, RZ, R7 ;  /* 0x000000ffff1e7224 */ /* 0x000fe400078e0007 */
        /* <DEDUP_REMOVED lines=14> */
[----:B------:R-:W-:Y:S01]  /*17f40*/  LOP3.LUT R4, R4, 0xffff, RZ, 0xc0, !PT ;  /* 0x0000ffff04047812 */ /* 0x000fe200078ec0ff */
[----:B------:R-:W-:-:S03]  /*17f50*/  IMAD.MOV.U32 R7, RZ, RZ, R11 ;  /* 0x000000ffff077224 */ /* 0x000fc600078e000b */
[----:B------:R-:W-:Y:S01]  /*17f60*/  ISETP.LE.U32.AND P4, PT, R4, UR12, PT ;  /* 0x0000000c04007c0c */ /* 0x000fe2000bf83070 */
[----:B------:R-:W-:Y:S01]  /*17f70*/  IMAD.MOV.U32 R11, RZ, RZ, R15 ;  /* 0x000000ffff0b7224 */ /* 0x000fe200078e000f */
[----:B------:R1:W-:Y:S01]  /*17f80*/  MUFU.EX2 R4, R56 ;  /* 0x0000003800047308 */ /* 0x0003e20000000800 */
[----:B------:R-:W-:Y:S02]  /*17f90*/  LOP3.LUT R6, R5, UR25, R6, 0x96, !PT ;  /* 0x0000001905067c12 */ /* 0x000fe4000f8e9606 */
[--C-:B------:R-:W-:Y:S02]  /*17fa0*/  SHF.R.U32.HI R5, RZ, 0x10, R0.reuse ;  /* 0x00000010ff057819 */ /* 0x100fe40000011600 */
[----:B------:R-:W-:-:S03]  /*17fb0*/  SHF.R.U32.HI R0, RZ, 0x18, R0 ;  /* 0x00000018ff007819 */ /* 0x000fc60000011600 */
[----:B------:R-:W-:Y:S01]  /*17fc0*/  MUFU.EX2 R15, R134 ;  /* 0x00000086000f7308 */ /* 0x000fe20000000800 */
[----:B------:R-:W-:Y:S01]  /*17fd0*/  ISETP.LE.U32.AND P2, PT, R0, UR12, PT ;  /* 0x0000000c00007c0c */ /* 0x000fe2000bf43070 */
[----:B-1----:R-:W-:-:S06]  /*17fe0*/  IMAD.MOV.U32 R56, RZ, RZ, R14 ;  /* 0x000000ffff387224 */ /* 0x002fcc00078e000e */
[----:B------:R-:W1:Y:S01]  /*17ff0*/  MUFU.EX2 R14, R194 ;  /* 0x000000c2000e7308 */ /* 0x000e620000000800 */
[----:B------:R-:W-:-:S04]  /*18000*/  LOP3.LUT R0, R2, 0xff, RZ, 0xc0, !PT ;  /* 0x000000ff02007812 */ /* 0x000fc800078ec0ff */
[----:B------:R-:W-:Y:S02]  /*18010*/  ISETP.LE.U32.AND P5, PT, R0, UR12, PT ;  /* 0x0000000c00007c0c */ /* 0x000fe4000bfa3070 */
[----:B------:R-:W-:Y:S02]  /*18020*/  SHF.R.U32.HI R0, RZ, 0x18, R2 ;  /* 0x00000018ff007819 */ /* 0x000fe40000011602 */
[----:B------:R-:W-:Y:S02]  /*18030*/  LOP3.LUT R5, R5, 0xff, RZ, 0xc0, !PT ;  /* 0x000000ff05057812 */ /* 0x000fe400078ec0ff */
[----:B------:R-:W-:Y:S02]  /*18040*/  ISETP.LE.U32.AND P1, PT, R0, UR12, PT ;  /* 0x0000000c00007c0c */ /* 0x000fe4000bf23070 */
[----:B------:R-:W-:Y:S02]  /*18050*/  ISETP.LE.U32.AND P6, PT, R5, UR12, PT ;  /* 0x0000000c05007c0c */ /* 0x000fe4000bfc3070 */
[----:B-1----:R-:W-:Y:S01]  /*18060*/  F2FP.BF16.F32.PACK_AB R0, R14, R15 ;  /* 0x0000000f0e00723e */ /* 0x002fe200000010ff */
[----:B------:R-:W-:Y:S01]  /*18070*/  IMAD.MOV.U32 R134, RZ, RZ, R10 ;  /* 0x000000ffff867224 */ /* 0x000fe200078e000a */
[----:B------:R-:W-:-:S02]  /*18080*/  LOP3.LUT R5, R2, 0xffff, RZ, 0xc0, !PT ;  /* 0x0000ffff02057812 */ /* 0x000fc400078ec0ff */
[----:B------:R-:W-:Y:S01]  /*18090*/  PRMT R234, R0, 0x7610, R234 ;  /* 0x0000761000ea7816 */ /* 0x000fe200000000ea */
[----:B------:R-:W-:Y:S01]  /*180a0*/  FADD.FTZ R3, R22, R16 ;  /* 0x0000001016037221 */ /* 0x000fe20000010000 */
[----:B------:R-:W-:Y:S01]  /*180b0*/  SHF.R.U32.HI R2, RZ, 0x10, R2 ;  /* 0x00000010ff027819 */ /* 0x000fe20000011602 */
[----:B------:R-:W-:Y:S02]  /*180c0*/  IMAD.MOV.U32 R16, RZ, RZ, R11 ;  /* 0x000000ffff107224 */ /* 0x000fe400078e000b */
[----:B------:R-:W-:Y:S01]  /*180d0*/  FADD.FTZ R10, R21, R17 ;  /* 0x00000011150a7221 */ /* 0x000fe20000010000 */
[----:B------:R-:W-:Y:S01]  /*180e0*/  MUFU.EX2 R11, R62 ;  /* 0x0000003e000b7308 */ /* 0x000fe20000000800 */
[----:B------:R-:W-:Y:S01]  /*180f0*/  @!P3 HFMA2.BF16_V2 R59, -RZ.H0_H0, RZ.H0_H0, -R234.H0_H0 ;  /* 0x200000ffff3bb231 */ /* 0x000fe200003409ea */
[----:B------:R-:W-:Y:S02]  /*18100*/  PRMT R227, R0, 0x7632, R227 ;  /* 0x0000763200e37816 */ /* 0x000fe400000000e3 */
[----:B------:R-:W-:-:S04]  /*18110*/  LOP3.LUT R0, R2, 0xff, RZ, 0xc0, !PT ;  /* 0x000000ff02007812 */ /* 0x000fc800078ec0ff */
[----:B------:R1:W2:Y:S01]  /*18120*/  MUFU.EX2 R17, R61 ;  /* 0x0000003d00117308 */ /* 0x0002a20000000800 */
[----:B------:R-:W-:Y:S02]  /*18130*/  @!P4 HFMA2.BF16_V2 R68, -RZ.H0_H0, RZ.H0_H0, -R227.H0_H0 ;  /* 0x200000ffff44c231 */ /* 0x000fe400003409e3 */
[----:B-1----:R-:W-:Y:S01]  /*18140*/  IMAD.MOV.U32 R61, RZ, RZ, R130 ;  /* 0x000000ffff3d7224 */ /* 0x002fe200078e0082 */
[----:B------:R-:W-:Y:S02]  /*18150*/  PRMT R130, R234, 0x5410, R227 ;  /* 0x00005410ea827816 */ /* 0x000fe400000000e3 */
[----:B------:R-:W-:Y:S02]  /*18160*/  @!P3 PRMT R234, R59, 0x5410, RZ ;  /* 0x000054103beab816 */ /* 0x000fe400000000ff */
[----:B------:R-:W-:Y:S02]  /*18170*/  ISETP.LE.U32.AND P3, PT, R0, UR12, PT ;  /* 0x0000000c00007c0c */ /* 0x000fe4000bf63070 */
[----:B------:R-:W-:Y:S01]  /*18180*/  SHF.R.U32.HI R0, RZ, 0x8, R5 ;  /* 0x00000008ff007819 */ /* 0x000fe20000011605 */
[----:B------:R1:W-:Y:S03]  /*18190*/  MUFU.EX2 R22, R63 ;  /* 0x0000003f00167308 */ /* 0x0003e60000000800 */
[----:B------:R-:W-:-:S02]  /*181a0*/  LOP3.LUT R0, R0, 0xffff, RZ, 0xc0, !PT ;  /* 0x0000ffff00007812 */ /* 0x000fc400078ec0ff */
[----:B------:R-:W-:Y:S02]  /*181b0*/  @!P4 PRMT R227, R68, 0x5410, RZ ;  /* 0x0000541044e3c816 */ /* 0x000fe400000000ff */
[----:B------:R-:W-:Y:S02]  /*181c0*/  ISETP.LE.U32.AND P4, PT, R0, UR12, PT ;  /* 0x0000000c00007c0c */ /* 0x000fe4000bf83070 */
[----:B--2---:R-:W-:Y:S01]  /*181d0*/  F2FP.BF16.F32.PACK_AB R0, R17, R11 ;  /* 0x0000000b1100723e */ /* 0x004fe200000010ff */
[----:B------:R-:W2:Y:S01]  /*181e0*/  MUFU.EX2 R5, R57 ;  /* 0x0000003900057308 */ /* 0x000ea20000000800 */
[----:B-1----:R-:W-:Y:S02]  /*181f0*/  IMAD.MOV.U32 R63, RZ, RZ, R7 ;  /* 0x000000ffff3f7224 */ /* 0x002fe400078e0007 */
[----:B------:R-:W-:Y:S01]  /*18200*/  FADD.FTZ R7, R25, R3 ;  /* 0x0000000319077221 */ /* 0x000fe20000010000 */
[----:B------:R-:W-:Y:S01]  /*18210*/  IMAD.WIDE.U32 R2, R6, -0x2daee0ad, RZ ;  /* 0xd2511f5306027825 */ /* 0x000fe200078e00ff */
[----:B------:R-:W-:-:S02]  /*18220*/  PRMT R226, R0, 0x7632, R226 ;  /* 0x0000763200e27816 */ /* 0x000fc400000000e2 */
[----:B------:R-:W-:Y:S02]  /*18230*/  PRMT R225, R0, 0x7610, R225 ;  /* 0x0000761000e17816 */ /* 0x000fe400000000e1 */
[----:B------:R-:W-:Y:S01]  /*18240*/  LOP3.LUT R0, R3, UR33, R8, 0x96, !PT ;  /* 0x0000002103007c12 */ /* 0x000fe2000f8e9608 */
[C---:B------:R-:W-:Y:S01]  /*18250*/  FADD.FTZ R9, R4.reuse, R19 ;  /* 0x0000001304097221 */ /* 0x040fe20000010000 */
[----:B------:R-:W-:Y:S01]  /*18260*/  F2FP.BF16.F32.PACK_AB R32, R4, R18 ;  /* 0x000000120420723e */ /* 0x000fe200000010ff */
[----:B------:R-:W-:Y:S01]  /*18270*/  IMAD.MOV.U32 R68, RZ, RZ, R30 ;  /* 0x000000ffff447224 */ /* 0x000fe200078e001e */
[----:B------:R-:W1:Y:S01]  /*18280*/  MUFU.EX2 R4, R60 ;  /* 0x0000003c00047308 */ /* 0x000e620000000800 */
[----:B------:R-:W-:Y:S01]  /*18290*/  LOP3.LUT R6, R0, 0xffff, RZ, 0xc0, !PT ;  /* 0x0000ffff00067812 */ /* 0x000fe200078ec0ff */
[----:B------:R-:W-:-:S03]  /*182a0*/  @!P2 HFMA2.BF16_V2 R69, -RZ.H0_H0, RZ.H0_H0, -R226.H0_H0 ;  /* 0x200000ffff45a231 */ /* 0x000fc600003409e2 */
[----:B------:R-:W-:-:S03]  /*182b0*/  SHF.R.U32.HI R6, RZ, 0x8, R6 ;  /* 0x00000008ff067819 */ /* 0x000fc60000011606 */
[----:B------:R-:W4:Y:S01]  /*182c0*/  MUFU.EX2 R30, R64 ;  /* 0x00000040001e7308 */ /* 0x000f220000000800 */
[----:B------:R-:W-:Y:S01]  /*182d0*/  LOP3.LUT R6, R6, 0xffff, RZ, 0xc0, !PT ;  /* 0x0000ffff06067812 */ /* 0x000fe200078ec0ff */
[----:B------:R-:W-:Y:S02]  /*182e0*/  IMAD.MOV.U32 R18, RZ, RZ, R20 ;  /* 0x000000ffff127224 */ /* 0x000fe400078e0014 */
[----:B------:R-:W-:Y:S02]  /*182f0*/  IMAD.MOV.U32 R59, RZ, RZ, R29 ;  /* 0x000000ffff3b7224 */ /* 0x000fe400078e001d */
[----:B------:R-:W-:Y:S01]  /*18300*/  IMAD.MOV.U32 R25, RZ, RZ, R241 ;  /* 0x000000ffff197224 */ /* 0x000fe200078e00f1 */
[----:B------:R-:W-:Y:S01]  /*18310*/  PRMT R241, R225, 0x5410, R226 ;  /* 0x00005410e1f17816 */ /* 0x000fe200000000e2 */
[----:B------:R-:W-:Y:S01]  /*18320*/  MUFU.EX2 R20, R196 ;  /* 0x000000c400147308 */ /* 0x000fe20000000800 */
[----:B------:R-:W-:Y:S02]  /*18330*/  @!P2 PRMT R226, R69, 0x5410, RZ ;  /* 0x0000541045e2a816 */ /* 0x000fe400000000ff */
[----:B------:R-:W-:Y:S01]  /*18340*/  ISETP.LE.U32.AND P2, PT, R6, UR12, PT ;  /* 0x0000000c06007c0c */ /* 0x000fe2000bf43070 */
[----:B--2---:R-:W-:-:S04]  /*18350*/  FADD.FTZ R6, R5, R9 ;  /* 0x0000000905067221 */ /* 0x004fc80000010000 */
[----:B------:R-:W2:Y:S01]  /*18360*/  MUFU.EX2 R29, R197 ;  /* 0x000000c5001d7308 */ /* 0x000ea20000000800 */
[C---:B-1----:R-:W-:Y:S01]  /*18370*/  F2FP.BF16.F32.PACK_AB R26, R4.reuse, R5 ;  /* 0x00000005041a723e */ /* 0x042fe200000010ff */
[----:B------:R-:W-:Y:S01]  /*18380*/  FADD.FTZ R8, R4, R6 ;  /* 0x0000000604087221 */ /* 0x000fe20000010000 */
[----:B----4-:R-:W-:-:S04]  /*18390*/  F2FP.BF16.F32.PACK_AB R4, R30, R22 ;  /* 0x000000161e04723e */ /* 0x010fc800000010ff */
[C---:B------:R-:W-:Y:S02]  /*183a0*/  PRMT R222, R4.reuse, 0x7610, R222 ;  /* 0x0000761004de7816 */ /* 0x040fe400000000de */
[----:B------:R-:W-:-:S03]  /*183b0*/  PRMT R221, R4, 0x7632, R221 ;  /* 0x0000763204dd7816 */ /* 0x000fc600000000dd */
[----:B------:R-:W-:Y:S01]  /*183c0*/  @!P3 HFMA2.BF16_V2 R72, -RZ.H0_H0, RZ.H0_H0, -R222.H0_H0 ;  /* 0x200000ffff48b231 */ /* 0x000fe200003409de */
[----:B------:R-:W-:Y:S02]  /*183d0*/  PRMT R57, R222, 0x5410, R221 ;  /* 0x00005410de397816 */ /* 0x000fe400000000dd */
[----:B--2---:R-:W-:Y:S02]  /*183e0*/  F2FP.BF16.F32.PACK_AB R5, R29, R20 ;  /* 0x000000141d05723e */ /* 0x004fe400000010ff */
[----:B------:R-:W-:Y:S02]  /*183f0*/  @!P3 PRMT R222, R72, 0x5410, RZ ;  /* 0x0000541048deb816 */ /* 0x000fe400000000ff */
[C---:B------:R-:W-:Y:S01]  /*18400*/  PRMT R223, R5.reuse, 0x7632, R223 ;  /* 0x0000763205df7816 */ /* 0x040fe200000000df */
[----:B------:R-:W-:Y:S02]  /*18410*/  IMAD.MOV.U32 R72, RZ, RZ, R57 ;  /* 0x000000ffff487224 */ /* 0x000fe400078e0039 */
[----:B------:R-:W-:Y:S01]  /*18420*/  FADD.FTZ R6, R24, R10 ;  /* 0x0000000a18067221 */ /* 0x000fe20000010000 */
[----:B------:R-:W-:Y:S01]  /*18430*/  IMAD.MOV.U32 R57, RZ, RZ, R237 ;  /* 0x000000ffff397224 */ /* 0x000fe200078e00ed */
[----:B------:R-:W-:Y:S01]  /*18440*/  PRMT R224, R5, 0x7610, R224 ;  /* 0x0000761005e07816 */ /* 0x000fe200000000e0 */
[----:B------:R-:W-:-:S02]  /*18450*/  IMAD.MOV.U32 R237, RZ, RZ, R81 ;  /* 0x000000ffffed7224 */ /* 0x000fc400078e0051 */
[----:B------:R-:W-:Y:S01]  /*18460*/  @!P4 HFMA2.BF16_V2 R73, -RZ.H0_H0, RZ.H0_H0, -R223.H0_H0 ;  /* 0x200000ffff49c231 */ /* 0x000fe200003409df */
[----:B------:R-:W-:Y:S01]  /*18470*/  MUFU.EX2 R24, R202 ;  /* 0x000000ca00187308 */ /* 0x000fe20000000800 */
[----:B------:R-:W-:Y:S01]  /*18480*/  IMAD.MOV.U32 R62, RZ, RZ, R134 ;  /* 0x000000ffff3e7224 */ /* 0x000fe200078e0086 */
[----:B------:R-:W-:Y:S01]  /*18490*/  LOP3.LUT R4, R2, 0xff, RZ, 0xc0, !PT ;  /* 0x000000ff02047812 */ /* 0x000fe200078ec0ff */
[----:B------:R-:W-:Y:S01]  /*184a0*/  IMAD.MOV.U32 R134, RZ, RZ, R192 ;  /* 0x000000ffff867224 */ /* 0x000fe200078e00c0 */
[----:B------:R-:W-:-:S04]  /*184b0*/  PRMT R192, R224, 0x5410, R223 ;  /* 0x00005410e0c07816 */ /* 0x000fc800000000df */
[----:B------:R-:W1:Y:S01]  /*184c0*/  MUFU.EX2 R81, R203 ;  /* 0x000000cb00517308 */ /* 0x000e620000000800 */
[----:B------:R-:W-:Y:S02]  /*184d0*/  @!P4 PRMT R223, R73, 0x5410, RZ ;  /* 0x0000541049dfc816 */ /* 0x000fe400000000ff */
[----:B------:R-:W-:Y:S02]  /*184e0*/  ISETP.LE.U32.AND P4, PT, R4, UR12, PT ;  /* 0x0000000c04007c0c */ /* 0x000fe4000bf83070 */
[----:B------:R-:W-:Y:S01]  /*184f0*/  LOP3.LUT R4, R0, 0xff, RZ, 0xc0, !PT ;  /* 0x000000ff00047812 */ /* 0x000fe200078ec0ff */
[----:B------:R-:W-:-:S03]  /*18500*/  @!P5 HFMA2.BF16_V2 R74, -RZ.H0_H0, RZ.H0_H0, -R224.H0_H0 ;  /* 0x200000ffff4ad231 */ /* 0x000fc600003409e0 */
[----:B------:R-:W-:Y:S02]  /*18510*/  ISETP.LE.U32.AND P3, PT, R4, UR12, PT ;  /* 0x0000000c04007c0c */ /* 0x000fe4000bf63070 */
[----:B------:R-:W-:Y:S02]  /*18520*/  SHF.R.U32.HI R4, RZ, 0x18, R0 ;  /* 0x00000018ff047819 */ /* 0x000fe40000011600 */
[----:B------:R-:W-:Y:S02]  /*18530*/  @!P5 PRMT R224, R74, 0x5410, RZ ;  /* 0x000054104ae0d816 */ /* 0x000fe400000000ff */
[----:B------:R-:W-:Y:S02]  /*18540*/  ISETP.LE.U32.AND P5, PT, R4, UR12, PT ;  /* 0x0000000c04007c0c */ /* 0x000fe4000bfa3070 */
[----:B-1----:R-:W-:Y:S01]  /*18550*/  F2FP.BF16.F32.PACK_AB R4, R81, R24 ;  /* 0x000000185104723e */ /* 0x002fe200000010ff */
[----:B------:R-:W-:Y:S01]  /*18560*/  @!P1 HFMA2.BF16_V2 R71, -RZ.H0_H0, RZ.H0_H0, -R221.H0_H0 ;  /* 0x200000ffff479231 */ /* 0x000fe200003409dd */
[----:B------:R-:W1:Y:S02]  /*18570*/  MUFU.EX2 R5, R198 ;  /* 0x000000c600057308 */ /* 0x000e640000000800 */
[----:B------:R-:W-:-:S02]  /*18580*/  PRMT R220, R4, 0x7610, R220 ;  /* 0x0000761004dc7816 */ /* 0x000fc400000000dc */
[----:B------:R-:W-:Y:S01]  /*18590*/  PRMT R219, R4, 0x7632, R219 ;  /* 0x0000763204db7816 */ /* 0x000fe200000000db */
[----:B------:R-:W-:-:S03]  /*185a0*/  IMAD.MOV.U32 R60, RZ, RZ, R56 ;  /* 0x000000ffff3c7224 */ /* 0x000fc600078e0038 */
[----:B------:R-:W2:Y:S01]  /*185b0*/  MUFU.EX2 R4, R199 ;  /* 0x000000c700047308 */ /* 0x000ea20000000800 */
[----:B------:R-:W-:Y:S01]  /*185c0*/  @!P1 PRMT R221, R71, 0x5410, RZ ;  /* 0x0000541047dd9816 */ /* 0x000fe200000000ff */
[----:B------:R-:W-:Y:S02]  /*185d0*/  IMAD.MOV.U32 R71, RZ, RZ, R25 ;  /* 0x000000ffff477224 */ /* 0x000fe400078e0019 */
[----:B------:R-:W-:Y:S01]  /*185e0*/  IMAD.MOV.U32 R56, RZ, RZ, R240 ;  /* 0x000000ffff387224 */ /* 0x000fe200078e00f0 */
[----:B------:R-:W-:-:S03]  /*185f0*/  SHF.R.U32.HI R0, RZ, 0x10, R0 ;  /* 0x00000010ff007819 */ /* 0x000fc60000011600 */
[----:B------:R-:W-:Y:S01]  /*18600*/  MUFU.EX2 R25, R200 ;  /* 0x000000c800197308 */ /* 0x000fe20000000800 */
[----:B------:R-:W-:-:S07]  /*18610*/  @!P6 HFMA2.BF16_V2 R70, -RZ.H0_H0, RZ.H0_H0, -R225.H0_H0 ;  /* 0x200000ffff46e231 */ /* 0x000fce00003409e1 */
[----:B------:R-:W4:Y:S01]  /*18620*/  MUFU.EX2 R240, R201 ;  /* 0x000000c900f07308 */ /* 0x000f220000000800 */
[----:B------:R-:W-:Y:S02]  /*18630*/  LOP3.LUT R0, R0, 0xff, RZ, 0xc0, !PT ;  /* 0x000000ff00007812 */ /* 0x000fe400078ec0ff */
[----:B------:R-:W-:Y:S02]  /*18640*/  @!P6 PRMT R225, R70, 0x5410, RZ ;  /* 0x0000541046e1e816 */ /* 0x000fe400000000ff */
[----:B------:R-:W-:Y:S01]  /*18650*/  ISETP.LE.U32.AND P6, PT, R0, UR12, PT ;  /* 0x0000000c00007c0c */ /* 0x000fe2000bfc3070 */
[----:B-1----:R-:W-:Y:S01]  /*18660*/  FADD.FTZ R0, R5, R8 ;  /* 0x0000000805007221 */ /* 0x002fe20000010000 */
[C---:B--2---:R-:W-:Y:S01]  /*18670*/  F2FP.BF16.F32.PACK_AB R21, R4.reuse, R5 ;  /* 0x000000050415723e */ /* 0x044fe200000010ff */
[----:B------:R-:W-:Y:S01]  /*18680*/  IMAD.MOV.U32 R5, RZ, RZ, R245 ;  /* 0x000000ffff057224 */ /* 0x000fe200078e00f5 */
[----:B------:R-:W-:Y:S01]  /*18690*/  MUFU.EX2 R73, R207 ;  /* 0x000000cf00497308 */ /* 0x000fe20000000800 */
[----:B------:R-:W-:Y:S01]  /*186a0*/  FADD.FTZ R10, R31, R7 ;  /* 0x000000071f0a7221 */ /* 0x000fe20000010000 */
[----:B------:R-:W-:Y:S01]  /*186b0*/  FADD.FTZ R7, R4, R0 ;  /* 0x0000000004077221 */ /* 0x000fe20000010000 */
[----:B------:R-:W-:-:S05]  /*186c0*/  LOP3.LUT R3, R2, 0xffff, RZ, 0xc0, !PT ;  /* 0x0000ffff02037812 */ /* 0x000fca00078ec0ff */
[----:B------:R-:W1:Y:S01]  /*186d0*/  MUFU.EX2 R245, R205 ;  /* 0x000000cd00f57308 */ /* 0x000e620000000800 */
[----:B----4-:R-:W-:Y:S01]  /*186e0*/  F2FP.BF16.F32.PACK_AB R0, R240, R25 ;  /* 0x00000019f000723e */ /* 0x010fe200000010ff */
[----:B------:R-:W-:Y:S01]  /*186f0*/  FADD.FTZ R9, R28, R6 ;  /* 0x000000061c097221 */ /* 0x000fe20000010000 */
[----:B------:R-:W-:Y:S02]  /*18700*/  SHF.R.U32.HI R6, RZ, 0x10, R2 ;  /* 0x00000010ff067819 */ /* 0x000fe40000011602 */
[C---:B------:R-:W-:Y:S02]  /*18710*/  PRMT R218, R0.reuse, 0x7610, R218 ;  /* 0x0000761000da7816 */ /* 0x040fe400000000da */
[----:B------:R-:W-:Y:S02]  /*18720*/  PRMT R217, R0, 0x7632, R217 ;  /* 0x0000763200d97816 */ /* 0x000fe400000000d9 */
[----:B------:R-:W-:Y:S01]  /*18730*/  SHF.R.U32.HI R0, RZ, 0x8, R3 ;  /* 0x00000008ff007819 */ /* 0x000fe20000011603 */
[----:B------:R-:W-:Y:S01]  /*18740*/  @!P3 HFMA2.BF16_V2 R82, -RZ.H0_H0, RZ.H0_H0, -R220.H0_H0 ;  /* 0x200000ffff52b231 */ /* 0x000fe200003409dc */
[----:B------:R-:W-:Y:S01]  /*18750*/  SHF.R.U32.HI R2, RZ, 0x18, R2 ;  /* 0x00000018ff027819 */ /* 0x000fe20000011602 */
[----:B------:R-:W-:Y:S01]  /*18760*/  IMAD.MOV.U32 R31, RZ, RZ, R63 ;  /* 0x000000ffff1f7224 */ /* 0x000fe200078e003f */
[----:B------:R-:W-:-:S02]  /*18770*/  LOP3.LUT R0, R0, 0xffff, RZ, 0xc0, !PT ;  /* 0x0000ffff00007812 */ /* 0x000fc400078ec0ff */
[----:B------:R-:W-:Y:S02]  /*18780*/  MOV R63, R238 ;  /* 0x000000ee003f7202 */ /* 0x000fe40000000f00 */
[----:B------:R-:W-:Y:S02]  /*18790*/  ISETP.LE.U32.AND P1, PT, R2, UR12, PT ;  /* 0x0000000c02007c0c */ /* 0x000fe4000bf23070 */
[----:B------:R-:W-:Y:S02]  /*187a0*/  PRMT R238, R220, 0x5410, R219 ;  /* 0x00005410dcee7816 */ /* 0x000fe400000000db */
[----:B------:R-:W-:Y:S02]  /*187b0*/  @!P3 PRMT R220, R82, 0x5410, RZ ;  /* 0x0000541052dcb816 */ /* 0x000fe400000000ff */
[----:B------:R-:W-:Y:S02]  /*187c0*/  ISETP.LE.U32.AND P3, PT, R0, UR12, PT ;  /* 0x0000000c00007c0c */ /* 0x000fe4000bf63070 */
[----:B-1----:R-:W-:Y:S01]  /*187d0*/  F2FP.BF16.F32.PACK_AB R0, R73, R245 ;  /* 0x000000f54900723e */ /* 0x002fe200000010ff */
[----:B------:R-:W-:-:S02]  /*187e0*/  IMAD.MOV.U32 R4, RZ, RZ, R244 ;  /* 0x000000ffff047224 */ /* 0x000fc400078e00f4 */
[----:B------:R1:W-:Y:S01]  /*187f0*/  MUFU.EX2 R244, R209 ;  /* 0x000000d100f47308 */ /* 0x0003e20000000800 */
[----:B------:R-:W-:Y:S01]  /*18800*/  @!P6 HFMA2.BF16_V2 R84, -RZ.H0_H0, RZ.H0_H0, -R218.H0_H0 ;  /* 0x200000ffff54e231 */ /* 0x000fe200003409da */
[C---:B------:R-:W-:Y:S01]  /*18810*/  PRMT R210, R0.reuse, 0x7610, R210 ;  /* 0x0000761000d27816 */ /* 0x040fe200000000d2 */
[----:B------:R-:W-:Y:S02]  /*18820*/  IMAD.MOV.U32 R70, RZ, RZ, R59 ;  /* 0x000000ffff467224 */ /* 0x000fe400078e003b */
[----:B------:R-:W-:Y:S02]  /*18830*/  IMAD.MOV.U32 R59, RZ, RZ, R18 ;  /* 0x000000ffff3b7224 */ /* 0x000fe400078e0012 */
[----:B------:R-:W-:Y:S02]  /*18840*/  IMAD.MOV.U32 R18, RZ, RZ, R191 ;  /* 0x000000ffff127224 */ /* 0x000fe400078e00bf */
[----:B------:R-:W-:Y:S01]  /*18850*/  IMAD.MOV.U32 R69, RZ, RZ, R243 ;  /* 0x000000ffff457224 */ /* 0x000fe200078e00f3 */
[----:B-1----:R-:W-:-:S05]  /*18860*/  PRMT R209, R0, 0x7632, R209 ;  /* 0x0000763200d17816 */ /* 0x002fca00000000d1 */
[----:B------:R-:W-:Y:S01]  /*18870*/  @!P1 HFMA2.BF16_V2 R85, -RZ.H0_H0, RZ.H0_H0, -R209.H0_H0 ;  /* 0x200000ffff559231 */ /* 0x000fe200003409d1 */
[----:B------:R-:W-:Y:S02]  /*18880*/  PRMT R243, R218, 0x5410, R217 ;  /* 0x00005410daf37816 */ /* 0x000fe400000000d9 */
[----:B------:R-:W-:Y:S02]  /*18890*/  PRMT R191, R210, 0x5410, R209 ;  /* 0x00005410d2bf7816 */ /* 0x000fe400000000d1 */
[----:B------:R-:W-:Y:S02]  /*188a0*/  @!P6 PRMT R218, R84, 0x5410, RZ ;  /* 0x0000541054dae816 */ /* 0x000fe400000000ff */
[----:B------:R-:W-:Y:S02]  /*188b0*/  @!P1 PRMT R209, R85, 0x5410, RZ ;  /* 0x0000541055d19816 */ /* 0x000fe400000000ff */
[----:B------:R-:W2:Y:S01]  /*188c0*/  LDL.LU.64 R84, [R1+0x48] ;  /* 0x0000480001547983 */ /* 0x000ea20000300a00 */
[----:B------:R-:W-:-:S02]  /*188d0*/  IMAD.MOV.U32 R28, RZ, RZ, R61 ;  /* 0x000000ffff1c7224 */ /* 0x000fc400078e003d */
[----:B------:R-:W-:Y:S02]  /*188e0*/  IMAD.MOV.U32 R61, RZ, RZ, R16 ;  /* 0x000000ffff3d7224 */ /* 0x000fe400078e0010 */
[----:B------:R-:W-:Y:S02]  /*188f0*/  IMAD.MOV.U32 R16, RZ, RZ, R247 ;  /* 0x000000ffff107224 */ /* 0x000fe400078e00f7 */
[----:B------:R-:W1:Y:S01]  /*18900*/  MUFU.EX2 R247, R208 ;  /* 0x000000d000f77308 */ /* 0x000e620000000800 */
[----:B------:R-:W-:Y:S01]  /*18910*/  @!P2 HFMA2.BF16_V2 R75, -RZ.H0_H0, RZ.H0_H0, -R219.H0_H0 ;  /* 0x200000ffff4ba231 */ /* 0x000fe200003409db */
[----:B------:R-:W-:-:S04]  /*18920*/  LOP3.LUT R2, R6, 0xff, RZ, 0xc0, !PT ;  /* 0x000000ff06027812 */ /* 0x000fc800078ec0ff */
[----:B------:R-:W-:Y:S02]  /*18930*/  @!P2 PRMT R219, R75, 0x5410, RZ ;  /* 0x000054104bdba816 */ /* 0x000fe400000000ff */
[----:B------:R-:W-:Y:S01]  /*18940*/  ISETP.LE.U32.AND P2, PT, R2, UR12, PT ;  /* 0x0000000c02007c0c */ /* 0x000fe2000bf43070 */
[----:B------:R-:W-:Y:S01]  /*18950*/  MUFU.EX2 R0, R206 ;  /* 0x000000ce00007308 */ /* 0x000fe20000000800 */
[----:B------:R-:W-:-:S07]  /*18960*/  @!P5 HFMA2.BF16_V2 R83, -RZ.H0_H0, RZ.H0_H0, -R217.H0_H0 ;  /* 0x200000ffff53d231 */ /* 0x000fce00003409d9 */
[----:B------:R-:W4:Y:S01]  /*18970*/  MUFU.EX2 R2, R204 ;  /* 0x000000cc00027308 */ /* 0x000f220000000800 */
[----:B------:R-:W-:Y:S01]  /*18980*/  IMAD.MOV.U32 R82, RZ, RZ, R4 ;  /* 0x000000ffff527224 */ /* 0x000fe200078e0004 */
[----:B-1----:R-:W-:Y:S01]  /*18990*/  F2FP.BF16.F32.PACK_AB R3, R244, R247 ;  /* 0x000000f7f403723e */ /* 0x002fe200000010ff */
[----:B------:R-:W-:Y:S01]  /*189a0*/  FADD.FTZ R4, R33, R10 ;  /* 0x0000000a21047221 */ /* 0x000fe20000010000 */
[----:B------:R-:W-:Y:S01]  /*189b0*/  @!P5 PRMT R217, R83, 0x5410, RZ ;  /* 0x0000541053d9d816 */ /* 0x000fe200000000ff */
[----:B------:R-:W-:Y:S01]  /*189c0*/  IMAD.MOV.U32 R83, RZ, RZ, R5 ;  /* 0x000000ffff537224 */ /* 0x000fe200078e0005 */
[----:B------:R-:W-:Y:S01]  /*189d0*/  PRMT R216, R3, 0x7610, R216 ;  /* 0x0000761003d87816 */ /* 0x000fe200000000d8 */
[----:B------:R-:W-:Y:S01]  /*189e0*/  FADD.FTZ R5, R27, R9 ;  /* 0x000000091b057221 */ /* 0x000fe20000010000 */
[----:B------:R-:W-:Y:S01]  /*189f0*/  PRMT R211, R3, 0x7632, R211 ;  /* 0x0000763203d37816 */ /* 0x000fe200000000d3 */
[----:B------:R-:W-:Y:S01]  /*18a00*/  FADD.FTZ R3, R34, R4 ;  /* 0x0000000422037221 */ /* 0x000fe20000010000 */
[----:B---3--:R-:W-:-:S02]  /*18a10*/  IMAD R10, R228, -0x326172a9, RZ ;  /* 0xcd9e8d57e40a7824 */ /* 0x008fc400078e02ff */
[----:B------:R-:W-:Y:S01]  /*18a20*/  FADD.FTZ R5, R23, R5 ;  /* 0x0000000517057221 */ /* 0x000fe20000010000 */
[----:B------:R-:W-:Y:S01]  /*18a30*/  FADD.FTZ R4, R15, R3 ;  /* 0x000000030f047221 */ /* 0x000fe20000010000 */
[----:B----4-:R-:W-:Y:S01]  /*18a40*/  FADD.FTZ R3, R2, R7 ;  /* 0x0000000702037221 */ /* 0x010fe20000010000 */
[C---:B------:R-:W-:Y:S02]  /*18a50*/  F2FP.BF16.F32.PACK_AB R23, R0.reuse, R2 ;  /* 0x000000020017723e */ /* 0x040fe400000010ff */
[----:B------:R-:W-:Y:S01]  /*18a60*/  LOP3.LUT R2, R143, UR40, R10, 0x96, !PT ;  /* 0x000000288f027c12 */ /* 0x000fe2000f8e960a */
[----:B------:R-:W-:Y:S01]  /*18a70*/  FADD.FTZ R15, R0, R3 ;  /* 0x00000003000f7221 */ /* 0x000fe20000010000 */
[----:B------:R-:W-:-:S03]  /*18a80*/  @!P3 HFMA2.BF16_V2 R87, -RZ.H0_H0, RZ.H0_H0, -R211.H0_H0 ;  /* 0x200000ffff57b231 */ /* 0x000fc600003409d3 */
[----:B------:R-:W-:-:S04]  /*18a90*/  IMAD.WIDE.U32 R2, R2, -0x2daee0ad, RZ ;  /* 0xd2511f5302027825 */ /* 0x000fc800078e00ff */
[----:B------:R-:W-:Y:S02]  /*18aa0*/  IMAD.MOV.U32 R74, RZ, RZ, R68 ;  /* 0x000000ffff4a7224 */ /* 0x000fe400078e0044 */
[----:B------:R-:W-:Y:S01]  /*18ab0*/  IMAD.MOV.U32 R68, RZ, RZ, R242 ;  /* 0x000000ffff447224 */ /* 0x000fe200078e00f2 */
[----:B------:R-:W-:Y:S02]  /*18ac0*/  PRMT R242, R216, 0x5410, R211 ;  /* 0x00005410d8f27816 */ /* 0x000fe400000000d3 */
[----:B------:R-:W-:Y:S01]  /*18ad0*/  @!P3 PRMT R211, R87, 0x5410, RZ ;  /* 0x0000541057d3b816 */ /* 0x000fe200000000ff */
[----:B------:R-:W-:Y:S02]  /*18ae0*/  IMAD.MOV.U32 R87, RZ, RZ, R69 ;  /* 0x000000ffff577224 */ /* 0x000fe400078e0045 */
[----:B------:R-:W-:Y:S01]  /*18af0*/  FADD.FTZ R11, R11, R5 ;  /* 0x000000050b0b7221 */ /* 0x000fe20000010000 */
[----:B------:R-:W-:Y:S02]  /*18b00*/  IMAD.MOV.U32 R69, RZ, RZ, R16 ;  /* 0x000000ffff457224 */ /* 0x000fe400078e0010 */
[----:B------:R-:W-:Y:S01]  /*18b10*/  FADD.FTZ R16, R14, R4 ;  /* 0x000000040e107221 */ /* 0x000fe20000010000 */
[----:B------:R-:W-:-:S02]  /*18b20*/  @!P2 HFMA2.BF16_V2 R86, -RZ.H0_H0, RZ.H0_H0, -R210.H0_H0 ;  /* 0x200000ffff56a231 */ /* 0x000fc400003409d2 */
[----:B------:R-:W-:-:S03]  /*18b30*/  @!P4 HFMA2.BF16_V2 R88, -RZ.H0_H0, RZ.H0_H0, -R216.H0_H0 ;  /* 0x200000ffff58c231 */ /* 0x000fc600003409d8 */
[----:B------:R-:W-:Y:S02]  /*18b40*/  @!P2 PRMT R210, R86, 0x5410, RZ ;  /* 0x0000541056d2a816 */ /* 0x000fe400000000ff */
[----:B------:R-:W-:Y:S02]  /*18b50*/  @!P4 PRMT R216, R88, 0x5410, RZ ;  /* 0x0000541058d8c816 */ /* 0x000fe400000000ff */
[----:B------:R-:W-:Y:S01]  /*18b60*/  PRMT R14, R32, 0x7610, R14 ;  /* 0x00007610200e7816 */ /* 0x000fe2000000000e */
[----:B------:R-:W-:Y:S02]  /*18b70*/  IMAD.MOV.U32 R86, RZ, RZ, R68 ;  /* 0x000000ffff567224 */ /* 0x000fe400078e0044 */
[----:B------:R-:W-:Y:S02]  /*18b80*/  IMAD.MOV.U32 R68, RZ, RZ, R18 ;  /* 0x000000ffff447224 */ /* 0x000fe400078e0012 */
[----:B------:R-:W-:Y:S02]  /*18b90*/  IMAD.MOV.U32 R64, RZ, RZ, R56 ;  /* 0x000000ffff407224 */ /* 0x000fe400078e0038 */
[----:B------:R-:W-:-:S02]  /*18ba0*/  IMAD.MOV.U32 R56, RZ, RZ, R237 ;  /* 0x000000ffff387224 */ /* 0x000fc400078e00ed */
[----:B------:R-:W-:Y:S01]  /*18bb0*/  IMAD.MOV.U32 R237, RZ, RZ, R43 ;  /* 0x000000ffffed7224 */ /* 0x000fe200078e002b */
[C---:B------:R-:W-:Y:S02]  /*18bc0*/  PRMT R207, R58.reuse, 0x7632, R207 ;  /* 0x000076323acf7816 */ /* 0x040fe400000000cf */
[----:B------:R-:W-:-:S04]  /*18bd0*/  PRMT R208, R58, 0x7610, R208 ;  /* 0x000076103ad07816 */ /* 0x000fc800000000d0 */
[----:B------:R-:W-:Y:S02]  /*18be0*/  PRMT R34, R208, 0x5410, R207 ;  /* 0x00005410d0227816 */ /* 0x000fe400000000cf */
[C---:B------:R-:W-:Y:S02]  /*18bf0*/  PRMT R206, R26.reuse, 0x7610, R206 ;  /* 0x000076101ace7816 */ /* 0x040fe400000000ce */
[----:B------:R-:W-:-:S04]  /*18c00*/  PRMT R205, R26, 0x7632, R205 ;  /* 0x000076321acd7816 */ /* 0x000fc800000000cd */
[----:B------:R-:W-:Y:S01]  /*18c10*/  PRMT R26, R206, 0x5410, R205 ;  /* 0x00005410ce1a7816 */ /* 0x000fe200000000cd */
[----:B------:R-:W-:Y:S01]  /*18c20*/  FADD.FTZ R17, R17, R11 ;  /* 0x0000000b11117221 */ /* 0x000fe20000010000 */
[C---:B------:R-:W-:Y:S02]  /*18c30*/  PRMT R204, R133.reuse, 0x7610, R204 ;  /* 0x0000761085cc7816 */ /* 0x040fe400000000cc */
[----:B------:R-:W-:Y:S02]  /*18c40*/  PRMT R203, R133, 0x7632, R203 ;  /* 0x0000763285cb7816 */ /* 0x000fe400000000cb */
[----:B------:R-:W-:Y:S02]  /*18c50*/  PRMT R200, R50, 0x7610, R200 ;  /* 0x0000761032c87816 */ /* 0x000fe400000000c8 */
[----:B------:R-:W-:Y:S02]  /*18c60*/  PRMT R27, R204, 0x5410, R203 ;  /* 0x00005410cc1b7816 */ /* 0x000fe400000000cb */
[----:B------:R-:W-:-:S02]  /*18c70*/  PRMT R199, R50, 0x7632, R199 ;  /* 0x0000763232c77816 */ /* 0x000fc400000000c7 */
[C---:B------:R-:W-:Y:S02]  /*18c80*/  PRMT R202, R21.reuse, 0x7610, R202 ;  /* 0x0000761015ca7816 */ /* 0x040fe400000000ca */
[----:B------:R-:W-:Y:S02]  /*18c90*/  PRMT R201, R21, 0x7632, R201 ;  /* 0x0000763215c97816 */ /* 0x000fe400000000c9 */
[C---:B------:R-:W-:Y:S02]  /*18ca0*/  PRMT R198, R23.reuse, 0x7610, R198 ;  /* 0x0000761017c67816 */ /* 0x040fe400000000c6 */
[----:B------:R-:W-:Y:S02]  /*18cb0*/  PRMT R197, R23, 0x7632, R197 ;  /* 0x0000763217c57816 */ /* 0x000fe400000000c5 */
[----:B--2---:R-:W-:Y:S02]  /*18cc0*/  LOP3.LUT R0, R3, UR38, R84, 0x96, !PT ;  /* 0x0000002603007c12 */ /* 0x004fe4000f8e9654 */
[----:B------:R-:W-:-:S05]  /*18cd0*/  LOP3.LUT R3, R233, UR39, R142, 0x96, !PT ;  /* 0x00000027e9037c12 */ /* 0x000fca000f8e968e */
        /* <DEDUP_REMOVED lines=16> */
[----:B------:R-:W-:Y:S02]  /*18de0*/  SHF.R.U32.HI R4, RZ, 0x8, R4 ;  /* 0x00000008ff047819 */ /* 0x000fe40000011604 */
[----:B------:R-:W-:Y:S02]  /*18df0*/  LOP3.LUT R7, R5, UR25, R6, 0x96, !PT ;  /* 0x0000001905077c12 */ /* 0x000fe4000f8e9606 */
[----:B------:R-:W-:Y:S02]  /*18e00*/  LOP3.LUT R4, R4, 0xffff, RZ, 0xc0, !PT ;  /* 0x0000ffff04047812 */ /* 0x000fe400078ec0ff */
[--C-:B------:R-:W-:Y:S02]  /*18e10*/  SHF.R.U32.HI R5, RZ, 0x10, R0.reuse ;  /* 0x00000010ff057819 */ /* 0x100fe40000011600 */
[----:B------:R-:W-:Y:S02]  /*18e20*/  SHF.R.U32.HI R0, RZ, 0x18, R0 ;  /* 0x00000018ff007819 */ /* 0x000fe40000011600 */
[----:B------:R-:W-:-:S02]  /*18e30*/  ISETP.LE.U32.AND P3, PT, R4, UR12, PT ;  /* 0x0000000c04007c0c */ /* 0x000fc4000bf63070 */
[----:B------:R-:W1:Y:S01]  /*18e40*/  MUFU.EX2 R4, R212 ;  /* 0x000000d400047308 */ /* 0x000e620000000800 */
[----:B------:R-:W-:Y:S02]  /*18e50*/  ISETP.LE.U32.AND P2, PT, R0, UR12, PT ;  /* 0x0000000c00007c0c */ /* 0x000fe4000bf43070 */
[----:B------:R-:W-:-:S05]  /*18e60*/  LOP3.LUT R5, R5, 0xff, RZ, 0xc0, !PT ;  /* 0x000000ff05057812 */ /* 0x000fca00078ec0ff */
[----:B------:R-:W2:Y:S01]  /*18e70*/  MUFU.EX2 R0, R213 ;  /* 0x000000d500007308 */ /* 0x000ea20000000800 */
[----:B------:R-:W-:Y:S02]  /*18e80*/  ISETP.LE.U32.AND P4, PT, R5, UR12, PT ;  /* 0x0000000c05007c0c */ /* 0x000fe4000bf83070 */
[C---:B------:R-:W-:Y:S02]  /*18e90*/  LOP3.LUT R5, R2.reuse, 0xff, RZ, 0xc0, !PT ;  /* 0x000000ff02057812 */ /* 0x040fe400078ec0ff */
[----:B------:R-:W-:Y:S02]  /*18ea0*/  LOP3.LUT R6, R2, 0xffff, RZ, 0xc0, !PT ;  /* 0x0000ffff02067812 */ /* 0x000fe400078ec0ff */
[----:B------:R-:W-:Y:S02]  /*18eb0*/  ISETP.LE.U32.AND P1, PT, R5, UR12, PT ;  /* 0x0000000c05007c0c */ /* 0x000fe4000bf23070 */
[--C-:B------:R-:W-:Y:S01]  /*18ec0*/  SHF.R.U32.HI R5, RZ, 0x18, R2.reuse ;  /* 0x00000018ff057819 */ /* 0x100fe20000011602 */
[--C-:B-1----:R-:W-:Y:S01]  /*18ed0*/  FADD.FTZ R3, R4, R15.reuse ;  /* 0x0000000f04037221 */ /* 0x102fe20000010000 */
[----:B------:R-:W-:Y:S01]  /*18ee0*/  SHF.R.U32.HI R2, RZ, 0x10, R2 ;  /* 0x00000010ff027819 */ /* 0x000fe20000011602 */
[----:B------:R-:W-:Y:S01]  /*18ef0*/  @!P6 HFMA2.BF16_V2 R89, -RZ.H0_H0, RZ.H0_H0, -R14.H0_H0 ;  /* 0x200000ffff59e231 */ /* 0x000fe2000034090e */
[----:B------:R-:W-:-:S02]  /*18f00*/  PRMT R15, R32, 0x7632, R15 ;  /* 0x00007632200f7816 */ /* 0x000fc4000000000f */
[C---:B--2---:R-:W-:Y:S01]  /*18f10*/  F2FP.BF16.F32.PACK_AB R19, R0.reuse, R4 ;  /* 0x000000040013723e */ /* 0x044fe200000010ff */
[----:B------:R-:W-:Y:S01]  /*18f20*/  FADD.FTZ R18, R0, R3 ;  /* 0x0000000300127221 */ /* 0x000fe20000010000 */
[----:B------:R-:W-:Y:S02]  /*18f30*/  LOP3.LUT R0, R2, 0xff, RZ, 0xc0, !PT ;  /* 0x000000ff02007812 */ /* 0x000fe400078ec0ff */
[----:B------:R-:W-:Y:S02]  /*18f40*/  PRMT R43, R14, 0x5410, R15 ;  /* 0x000054100e2b7816 */ /* 0x000fe4000000000f */
[----:B------:R-:W-:Y:S02]  /*18f50*/  @!P6 PRMT R14, R89, 0x5410, RZ ;  /* 0x00005410590ee816 */ /* 0x000fe400000000ff */
[----:B------:R-:W-:Y:S02]  /*18f60*/  ISETP.LE.U32.AND P6, PT, R0, UR12, PT ;  /* 0x0000000c00007c0c */ /* 0x000fe4000bfc3070 */
[----:B------:R-:W-:Y:S01]  /*18f70*/  SHF.R.U32.HI R0, RZ, 0x8, R6 ;  /* 0x00000008ff007819 */ /* 0x000fe20000011606 */
[----:B------:R-:W-:-:S02]  /*18f80*/  @!P3 HFMA2.BF16_V2 R90, -RZ.H0_H0, RZ.H0_H0, -R15.H0_H0 ;  /* 0x200000ffff5ab231 */ /* 0x000fc4000034090f */
[----:B------:R-:W-:Y:S01]  /*18f90*/  IMAD.WIDE.U32 R2, R7, -0x2daee0ad, RZ ;  /* 0xd2511f5307027825 */ /* 0x000fe200078e00ff */
[----:B------:R-:W-:Y:S02]  /*18fa0*/  LOP3.LUT R0, R0, 0xffff, RZ, 0xc0, !PT ;  /* 0x0000ffff00007812 */ /* 0x000fe400078ec0ff */
[----:B------:R-:W-:Y:S02]  /*18fb0*/  @!P3 PRMT R15, R90, 0x5410, RZ ;  /* 0x000054105a0fb816 */ /* 0x000fe400000000ff */
[----:B------:R-:W-:Y:S02]  /*18fc0*/  ISETP.LE.U32.AND P3, PT, R0, UR12, PT ;  /* 0x0000000c00007c0c */ /* 0x000fe4000bf63070 */
[----:B------:R-:W-:Y:S01]  /*18fd0*/  LOP3.LUT R0, R3, UR33, R8, 0x96, !PT ;  /* 0x0000002103007c12 */ /* 0x000fe2000f8e9608 */
[----:B------:R-:W-:-:S03]  /*18fe0*/  @!P2 HFMA2.BF16_V2 R91, -RZ.H0_H0, RZ.H0_H0, -R207.H0_H0 ;  /* 0x200000ffff5ba231 */ /* 0x000fc600003409cf */
[----:B------:R-:W-:Y:S01]  /*18ff0*/  SHF.R.U32.HI R4, RZ, 0x10, R0 ;  /* 0x00000010ff047819 */ /* 0x000fe20000011600 */
[----:B------:R-:W-:-:S03]  /*19000*/  @!P4 HFMA2.BF16_V2 R92, -RZ.H0_H0, RZ.H0_H0, -R208.H0_H0 ;  /* 0x200000ffff5cc231 */ /* 0x000fc600003409d0 */
[----:B------:R-:W-:Y:S02]  /*19010*/  LOP3.LUT R4, R4, 0xff, RZ, 0xc0, !PT ;  /* 0x000000ff04047812 */ /* 0x000fe400078ec0ff */
[----:B------:R-:W-:Y:S02]  /*19020*/  @!P2 PRMT R207, R91, 0x5410, RZ ;  /* 0x000054105bcfa816 */ /* 0x000fe400000000ff */
[----:B------:R-:W-:Y:S02]  /*19030*/  ISETP.LE.U32.AND P2, PT, R4, UR12, PT ;  /* 0x0000000c04007c0c */ /* 0x000fe4000bf43070 */
[----:B------:R-:W-:Y:S02]  /*19040*/  LOP3.LUT R4, R0, 0xff, RZ, 0xc0, !PT ;  /* 0x000000ff00047812 */ /* 0x000fe400078ec0ff */
[----:B------:R-:W-:Y:S02]  /*19050*/  @!P4 PRMT R208, R92, 0x5410, RZ ;  /* 0x000054105cd0c816 */ /* 0x000fe400000000ff */
[----:B------:R-:W-:Y:S01]  /*19060*/  ISETP.LE.U32.AND P4, PT, R4, UR12, PT ;  /* 0x0000000c04007c0c */ /* 0x000fe2000bf83070 */
[----:B------:R-:W-:Y:S01]  /*19070*/  @!P1 HFMA2.BF16_V2 R93, -RZ.H0_H0, RZ.H0_H0, -R206.H0_H0 ;  /* 0x200000ffff5d9231 */ /* 0x000fe200003409ce */
[----:B------:R-:W-:-:S02]  /*19080*/  SHF.R.U32.HI R4, RZ, 0x18, R0 ;  /* 0x00000018ff047819 */ /* 0x000fc40000011600 */
[----:B------:R-:W-:Y:S02]  /*19090*/  LOP3.LUT R0, R0, 0xffff, RZ, 0xc0, !PT ;  /* 0x0000ffff00007812 */ /* 0x000fe400078ec0ff */
[----:B------:R-:W-:Y:S02]  /*190a0*/  LOP3.LUT R9, R13, UR40, R10, 0x96, !PT ;  /* 0x000000280d097c12 */ /* 0x000fe4000f8e960a */
[----:B------:R-:W-:Y:S02]  /*190b0*/  LOP3.LUT R10, R233, UR39, R12, 0x96, !PT ;  /* 0x00000027e90a7c12 */ /* 0x000fe4000f8e960c */
[----:B------:R-:W-:Y:S01]  /*190c0*/  SHF.R.U32.HI R0, RZ, 0x8, R0 ;  /* 0x00000008ff007819 */ /* 0x000fe20000011600 */
[----:B------:R-:W-:Y:S01]  /*190d0*/  @!P3 HFMA2.BF16_V2 R94, -RZ.H0_H0, RZ.H0_H0, -R205.H0_H0 ;  /* 0x200000ffff5eb231 */ /* 0x000fe200003409cd */
[----:B------:R-:W-:Y:S02]  /*190e0*/  @!P1 PRMT R206, R93, 0x5410, RZ ;  /* 0x000054105dce9816 */ /* 0x000fe400000000ff */
[----:B------:R-:W-:-:S02]  /*190f0*/  ISETP.LE.U32.AND P5, PT, R5, UR12, PT ;  /* 0x0000000c05007c0c */ /* 0x000fc4000bfa3070 */
[----:B------:R-:W-:Y:S01]  /*19100*/  ISETP.LE.U32.AND P1, PT, R4, UR12, PT ;  /* 0x0000000c04007c0c */ /* 0x000fe2000bf23070 */
[----:B------:R-:W-:Y:S01]  /*19110*/  IMAD.WIDE.U32 R4, R9, -0x2daee0ad, RZ ;  /* 0xd2511f5309047825 */ /* 0x000fe200078e00ff */
[----:B------:R-:W-:-:S03]  /*19120*/  LOP3.LUT R0, R0, 0xffff, RZ, 0xc0, !PT ;  /* 0x0000ffff00007812 */ /* 0x000fc600078ec0ff */
[----:B------:R-:W-:Y:S01]  /*19130*/  IMAD.WIDE.U32 R6, R10, -0x2daee0ad, RZ ;  /* 0xd2511f530a067825 */ /* 0x000fe200078e00ff */
[----:B------:R-:W-:Y:S02]  /*19140*/  @!P3 PRMT R205, R94, 0x5410, RZ ;  /* 0x000054105ecdb816 */ /* 0x000fe400000000ff */
[----:B------:R-:W-:Y:S02]  /*19150*/  ISETP.LE.U32.AND P3, PT, R0, UR12, PT ;  /* 0x0000000c00007c0c */ /* 0x000fe4000bf63070 */
        /* <DEDUP_REMOVED lines=8> */
[----:B------:R-:W-:-:S03]  /*191e0*/  LOP3.LUT R5, R5, UR34, R6, 0x96, !PT ;  /* 0x0000002205057c12 */ /* 0x000fc6000f8e9606 */
[----:B------:R-:W-:Y:S01]  /*191f0*/  @!P6 HFMA2.BF16_V2 R96, -RZ.H0_H0, RZ.H0_H0, -R204.H0_H0 ;  /* 0x200000ffff60e231 */ /* 0x000fe200003409cc */
[----:B------:R-:W-:Y:S02]  /*19200*/  LOP3.LUT R6, R13, UR17, R4, 0x96, !PT ;  /* 0x000000110d067c12 */ /* 0x000fe4000f8e9604 */
[C---:B------:R-:W-:Y:S02]  /*19210*/  LOP3.LUT R0, R2.reuse, 0xff, RZ, 0xc0, !PT ;  /* 0x000000ff02007812 */ /* 0x040fe400078ec0ff */
[----:B------:R-:W-:Y:S02]  /*19220*/  LOP3.LUT R7, R2, 0xffff, RZ, 0xc0, !PT ;  /* 0x0000ffff02077812 */ /* 0x000fe400078ec0ff */
[--C-:B------:R-:W-:Y:S02]  /*19230*/  SHF.R.U32.HI R9, RZ, 0x10, R2.reuse ;  /* 0x00000010ff097819 */ /* 0x100fe40000011602 */
[----:B------:R-:W-:Y:S01]  /*19240*/  SHF.R.U32.HI R8, RZ, 0x18, R2 ;  /* 0x00000018ff087819 */ /* 0x000fe20000011602 */
[----:B------:R-:W-:-:S04]  /*19250*/  IMAD.WIDE.U32 R2, R6, -0x326172a9, RZ ;  /* 0xcd9e8d5706027825 */ /* 0x000fc800078e00ff */
[----:B------:R-:W-:Y:S01]  /*19260*/  @!P5 HFMA2.BF16_V2 R95, -RZ.H0_H0, RZ.H0_H0, -R203.H0_H0 ;  /* 0x200000ffff5fd231 */ /* 0x000fe200003409cb */
[----:B------:R-:W-:Y:S02]  /*19270*/  @!P6 PRMT R204, R96, 0x5410, RZ ;  /* 0x0000541060cce816 */ /* 0x000fe400000000ff */
[----:B------:R-:W-:Y:S02]  /*19280*/  ISETP.LE.U32.AND P6, PT, R0, UR12, PT ;  /* 0x0000000c00007c0c */ /* 0x000fe4000bfc3070 */
[----:B------:R-:W-:Y:S01]  /*19290*/  LOP3.LUT R0, R2, 0xff, RZ, 0xc0, !PT ;  /* 0x000000ff02007812 */ /* 0x000fe200078ec0ff */
[----:B------:R-:W-:Y:S01]  /*192a0*/  @!P2 HFMA2.BF16_V2 R100, -RZ.H0_H0, RZ.H0_H0, -R200.H0_H0 ;  /* 0x200000ffff64a231 */ /* 0x000fe200003409c8 */
[----:B------:R-:W-:Y:S02]  /*192b0*/  @!P5 PRMT R203, R95, 0x5410, RZ ;  /* 0x000054105fcbd816 */ /* 0x000fe400000000ff */
[----:B------:R-:W-:Y:S01]  /*192c0*/  ISETP.LE.U32.AND P5, PT, R0, UR12, PT ;  /* 0x0000000c00007c0c */ /* 0x000fe2000bfa3070 */
[----:B------:R-:W-:Y:S01]  /*192d0*/  IMAD.MOV.U32 R212, RZ, RZ, R142 ;  /* 0x000000ffffd47224 */ /* 0x000fe200078e008e */
[----:B------:R-:W-:-:S02]  /*192e0*/  SHF.R.U32.HI R0, RZ, 0x18, R2 ;  /* 0x00000018ff007819 */ /* 0x000fc40000011602 */
[----:B------:R-:W-:Y:S02]  /*192f0*/  PRMT R142, R200, 0x5410, R199 ;  /* 0x00005410c88e7816 */ /* 0x000fe400000000c7 */
[----:B------:R-:W-:Y:S02]  /*19300*/  @!P2 PRMT R200, R100, 0x5410, RZ ;  /* 0x0000541064c8a816 */ /* 0x000fe400000000ff */
[----:B------:R-:W-:Y:S02]  /*19310*/  ISETP.LE.U32.AND P2, PT, R0, UR12, PT ;  /* 0x0000000c00007c0c */ /* 0x000fe4000bf43070 */
[----:B------:R-:W-:Y:S01]  /*19320*/  SHF.R.U32.HI R0, RZ, 0x8, R7 ;  /* 0x00000008ff007819 */ /* 0x000fe20000011607 */
[----:B------:R-:W-:Y:S02]  /*19330*/  @!P4 HFMA2.BF16_V2 R97, -RZ.H0_H0, RZ.H0_H0, -R202.H0_H0 ;  /* 0x200000ffff61c231 */ /* 0x000fe400003409ca */
[----:B------:R-:W-:Y:S01]  /*19340*/  IMAD.MOV.U32 R213, RZ, RZ, R143 ;  /* 0x000000ffffd57224 */ /* 0x000fe200078e008f */
[----:B------:R-:W-:-:S02]  /*19350*/  LOP3.LUT R0, R0, 0xffff, RZ, 0xc0, !PT ;  /* 0x0000ffff00007812 */ /* 0x000fc400078ec0ff */
[----:B------:R-:W-:Y:S02]  /*19360*/  PRMT R143, R202, 0x5410, R201 ;  /* 0x00005410ca8f7816 */ /* 0x000fe400000000c9 */
[----:B------:R-:W-:Y:S01]  /*19370*/  @!P4 PRMT R202, R97, 0x5410, RZ ;  /* 0x0000541061cac816 */ /* 0x000fe200000000ff */
[----:B------:R-:W-:Y:S01]  /*19380*/  IMAD.WIDE.U32 R4, R5, -0x326172a9, RZ ;  /* 0xcd9e8d5705047825 */ /* 0x000fe200078e00ff */
[----:B------:R-:W-:-:S03]  /*19390*/  ISETP.LE.U32.AND P4, PT, R0, UR12, PT ;  /* 0x0000000c00007c0c */ /* 0x000fc6000bf83070 */
[----:B------:R-:W-:Y:S01]  /*193a0*/  @!P6 HFMA2.BF16_V2 R101, -RZ.H0_H0, RZ.H0_H0, -R198.H0_H0 ;  /* 0x200000ffff65e231 */ /* 0x000fe200003409c6 */
[----:B------:R-:W-:Y:S01]  /*193b0*/  LOP3.LUT R0, R9, 0xff, RZ, 0xc0, !PT ;  /* 0x000000ff09007812 */ /* 0x000fe200078ec0ff */
[----:B------:R-:W-:Y:S01]  /*193c0*/  IMAD.MOV.U32 R85, RZ, RZ, R71 ;  /* 0x000000ffff557224 */ /* 0x000fe200078e0047 */
[----:B------:R-:W-:Y:S01]  /*193d0*/  LOP3.LUT R6, R5, UR25, R10, 0x96, !PT ;  /* 0x0000001905067c12 */ /* 0x000fe2000f8e960a */
[----:B------:R-:W-:Y:S01]  /*193e0*/  IMAD.MOV.U32 R71, RZ, RZ, R72 ;  /* 0x000000ffff477224 */ /* 0x000fe200078e0048 */
[----:B------:R-:W-:Y:S01]  /*193f0*/  LOP3.LUT R4, R3, UR21, R4, 0x96, !PT ;  /* 0x0000001503047c12 */ /* 0x000fe2000f8e9604 */
[----:B------:R-:W-:Y:S01]  /*19400*/  IMAD.MOV.U32 R72, RZ, RZ, R141 ;  /* 0x000000ffff487224 */ /* 0x000fe200078e008d */
[----:B------:R-:W-:Y:S02]  /*19410*/  SHF.R.U32.HI R5, RZ, 0x10, R2 ;  /* 0x00000010ff057819 */ /* 0x000fe40000011602 */
[----:B------:R-:W-:Y:S02]  /*19420*/  LOP3.LUT R3, R2, 0xffff, RZ, 0xc0, !PT ;  /* 0x0000ffff02037812 */ /* 0x000fe400078ec0ff */
[----:B------:R-:W-:-:S02]  /*19430*/  PRMT R141, R198, 0x5410, R197 ;  /* 0x00005410c68d7816 */ /* 0x000fc400000000c5 */
[----:B------:R-:W-:Y:S02]  /*19440*/  @!P6 PRMT R198, R101, 0x5410, RZ ;  /* 0x0000541065c6e816 */ /* 0x000fe400000000ff */
[----:B------:R-:W-:Y:S01]  /*19450*/  ISETP.LE.U32.AND P6, PT, R0, UR12, PT ;  /* 0x0000000c00007c0c */ /* 0x000fe2000bfc3070 */
[----:B------:R-:W-:Y:S01]  /*19460*/  @!P1 HFMA2.BF16_V2 R99, -RZ.H0_H0, RZ.H0_H0, -R199.H0_H0 ;  /* 0x200000ffff639231 */ /* 0x000fe200003409c7 */
[----:B------:R-:W-:Y:S01]  /*19470*/  SHF.R.U32.HI R0, RZ, 0x8, R3 ;  /* 0x00000008ff007819 */ /* 0x000fe20000011603 */
[----:B------:R-:W-:Y:S01]  /*19480*/  @!P4 HFMA2.BF16_V2 R102, -RZ.H0_H0, RZ.H0_H0, -R197.H0_H0 ;  /* 0x200000ffff66c231 */ /* 0x000fe200003409c5 */
[----:B------:R-:W-:Y:S01]  /*19490*/  LOP3.LUT R2, R5, 0xff, RZ, 0xc0, !PT ;  /* 0x000000ff05027812 */ /* 0x000fe200078ec0ff */
[----:B------:R-:W-:Y:S01]  /*194a0*/  MUFU.EX2 R7, R249 ;  /* 0x000000f900077308 */ /* 0x000fe20000000800 */
[----:B------:R-:W-:Y:S02]  /*194b0*/  LOP3.LUT R0, R0, 0xffff, RZ, 0xc0, !PT ;  /* 0x0000ffff00007812 */ /* 0x000fe400078ec0ff */
[----:B------:R-:W-:-:S05]  /*194c0*/  @!P1 PRMT R199, R99, 0x5410, RZ ;  /* 0x0000541063c79816 */ /* 0x000fca00000000ff */
[----:B------:R-:W1:Y:S01]  /*194d0*/  MUFU.EX2 R5, R248 ;  /* 0x000000f800057308 */ /* 0x000e620000000800 */
[----:B------:R-:W-:Y:S02]  /*194e0*/  ISETP.LE.U32.AND P1, PT, R8, UR12, PT ;  /* 0x0000000c08007c0c */ /* 0x000fe4000bf23070 */
[----:B------:R-:W-:Y:S02]  /*194f0*/  @!P4 PRMT R197, R102, 0x5410, RZ ;  /* 0x0000541066c5c816 */ /* 0x000fe400000000ff */
[----:B------:R-:W-:Y:S02]  /*19500*/  ISETP.LE.U32.AND P4, PT, R0, UR12, PT ;  /* 0x0000000c00007c0c */ /* 0x000fe4000bf83070 */
[----:B------:R-:W-:Y:S02]  /*19510*/  LOP3.LUT R0, R4, 0xffff, RZ, 0xc0, !PT ;  /* 0x0000ffff04007812 */ /* 0x000fe400078ec0ff */
[C---:B------:R-:W-:Y:S02]  /*19520*/  PRMT R196, R132.reuse, 0x7610, R196 ;  /* 0x0000761084c47816 */ /* 0x040fe400000000c4 */
[----:B------:R-:W-:Y:S01]  /*19530*/  SHF.R.U32.HI R0, RZ, 0x8, R0 ;  /* 0x00000008ff007819 */ /* 0x000fe20000011600 */
[----:B------:R-:W-:Y:S01]  /*19540*/  @!P3 HFMA2.BF16_V2 R98, -RZ.H0_H0, RZ.H0_H0, -R201.H0_H0 ;  /* 0x200000ffff62b231 */ /* 0x000fe200003409c9 */
[----:B------:R-:W-:Y:S01]  /*19550*/  PRMT R194, R132, 0x7632, R194 ;  /* 0x0000763284c27816 */ /* 0x000fe200000000c2 */
[----:B------:R-:W-:-:S02]  /*19560*/  @!P6 HFMA2.BF16_V2 R103, -RZ.H0_H0, RZ.H0_H0, -R196.H0_H0 ;  /* 0x200000ffff67e231 */ /* 0x000fc400003409c4 */
[----:B------:R-:W-:Y:S01]  /*19570*/  IMAD.MOV.U32 R88, RZ, RZ, R86 ;  /* 0x000000ffff587224 */ /* 0x000fe200078e0056 */
[----:B------:R-:W-:Y:S01]  /*19580*/  LOP3.LUT R0, R0, 0xffff, RZ, 0xc0, !PT ;  /* 0x0000ffff00007812 */ /* 0x000fe200078ec0ff */
[----:B------:R-:W-:Y:S02]  /*19590*/  IMAD.MOV.U32 R86, RZ, RZ, R28 ;  /* 0x000000ffff567224 */ /* 0x000fe400078e001c */
[----:B-1----:R-:W-:Y:S01]  /*195a0*/  FADD.FTZ R9, R5, R18 ;  /* 0x0000001205097221 */ /* 0x002fe20000010000 */
[----:B------:R-:W-:Y:S01]  /*195b0*/  IMAD.MOV.U32 R28, RZ, RZ, R140 ;  /* 0x000000ffff1c7224 */ /* 0x000fe200078e008c */
[----:B------:R-:W-:Y:S01]  /*195c0*/  PRMT R140, R196, 0x5410, R194 ;  /* 0x00005410c48c7816 */ /* 0x000fe200000000c2 */
[----:B------:R-:W-:Y:S01]  /*195d0*/  IMAD.MOV.U32 R33, RZ, RZ, R129 ;  /* 0x000000ffff217224 */ /* 0x000fe200078e0081 */
[----:B------:R-:W-:Y:S01]  /*195e0*/  @!P3 PRMT R201, R98, 0x5410, RZ ;  /* 0x0000541062c9b816 */ /* 0x000fe200000000ff */
[----:B------:R-:W-:Y:S02]  /*195f0*/  IMAD.MOV.U32 R90, RZ, RZ, R252 ;  /* 0x000000ffff5a7224 */ /* 0x000fe400078e00fc */
[----:B------:R-:W-:Y:S01]  /*19600*/  @!P1 HFMA2.BF16_V2 R104, -RZ.H0_H0, RZ.H0_H0, -R194.H0_H0 ;  /* 0x200000ffff689231 */ /* 0x000fe200003409c2 */
[----:B------:R-:W-:Y:S01]  /*19610*/  @!P6 PRMT R196, R103, 0x5410, RZ ;  /* 0x0000541067c4e816 */ /* 0x000fe200000000ff */
[----:B------:R-:W-:Y:S01]  /*19620*/  MUFU.EX2 R129, R250 ;  /* 0x000000fa00817308 */ /* 0x000fe20000000800 */
[----:B------:R-:W-:-:S02]  /*19630*/  F2FP.BF16.F32.PACK_AB R5, R7, R5 ;  /* 0x000000050705723e */ /* 0x000fc400000010ff */
[----:B------:R-:W-:Y:S01]  /*19640*/  ISETP.LE.U32.AND P3, PT, R2, UR12, PT ;  /* 0x0000000c02007c0c */ /* 0x000fe2000bf63070 */
[----:B------:R-:W-:Y:S01]  /*19650*/  IMAD.WIDE.U32 R2, R6, -0x2daee0ad, RZ ;  /* 0xd2511f5306027825 */ /* 0x000fe200078e00ff */
[----:B------:R-:W-:Y:S02]  /*19660*/  ISETP.LE.U32.AND P6, PT, R0, UR12, PT ;  /* 0x0000000c00007c0c */ /* 0x000fe4000bfc3070 */
[----:B------:R-:W-:Y:S01]  /*19670*/  LOP3.LUT R0, R4, 0xff, RZ, 0xc0, !PT ;  /* 0x000000ff04007812 */ /* 0x000fe200078ec0ff */
[----:B------:R-:W1:Y:S01]  /*19680*/  MUFU.EX2 R252, R251 ;  /* 0x000000fb00fc7308 */ /* 0x000e620000000800 */
[----:B------:R-:W-:Y:S02]  /*19690*/  PRMT R185, R5, 0x7610, R185 ;  /* 0x0000761005b97816 */ /* 0x000fe400000000b9 */
[----:B------:R-:W-:Y:S02]  /*196a0*/  @!P1 PRMT R194, R104, 0x5410, RZ ;  /* 0x0000541068c29816 */ /* 0x000fe400000000ff */
[----:B------:R-:W-:-:S02]  /*196b0*/  ISETP.LE.U32.AND P1, PT, R0, UR12, PT ;  /* 0x0000000c00007c0c */ /* 0x000fc4000bf23070 */
[----:B------:R-:W-:Y:S01]  /*196c0*/  LOP3.LUT R0, R3, UR33, R12, 0x96, !PT ;  /* 0x0000002103007c12 */ /* 0x000fe2000f8e960c */
[----:B------:R-:W-:Y:S01]  /*196d0*/  @!P5 HFMA2.BF16_V2 R106, -RZ.H0_H0, RZ.H0_H0, -R185.H0_H0 ;  /* 0x200000ffff6ad231 */ /* 0x000fe200003409b9 */
[----:B------:R-:W-:Y:S01]  /*196e0*/  PRMT R183, R5, 0x7632, R183 ;  /* 0x0000763205b77816 */ /* 0x000fe200000000b7 */
[----:B------:R-:W-:Y:S01]  /*196f0*/  IMAD.MOV.U32 R32, RZ, RZ, R246 ;  /* 0x000000ffff207224 */ /* 0x000fe200078e00f6 */
[----:B------:R-:W-:Y:S02]  /*19700*/  LOP3.LUT R5, R0, 0xff, RZ, 0xc0, !PT ;  /* 0x000000ff00057812 */ /* 0x000fe400078ec0ff */
[----:B------:R-:W-:Y:S02]  /*19710*/  PRMT R246, R185, 0x5410, R183 ;  /* 0x00005410b9f67816 */ /* 0x000fe400000000b7 */
[----:B------:R-:W-:Y:S02]  /*19720*/  @!P5 PRMT R185, R106, 0x5410, RZ ;  /* 0x000054106ab9d816 */ /* 0x000fe400000000ff */
[----:B------:R-:W-:-:S02]  /*19730*/  ISETP.LE.U32.AND P5, PT, R5, UR12, PT ;  /* 0x0000000c05007c0c */ /* 0x000fc4000bfa3070 */
[----:B------:R-:W-:Y:S02]  /*19740*/  LOP3.LUT R6, R0, 0xffff, RZ, 0xc0, !PT ;  /* 0x0000ffff00067812 */ /* 0x000fe400078ec0ff */
[C---:B------:R-:W-:Y:S02]  /*19750*/  PRMT R187, R19.reuse, 0x7610, R187 ;  /* 0x0000761013bb7816 */ /* 0x040fe400000000bb */
[----:B-1----:R-:W-:Y:S01]  /*19760*/  F2FP.BF16.F32.PACK_AB R5, R252, R129 ;  /* 0x00000081fc05723e */ /* 0x002fe200000010ff */
[----:B------:R-:W-:Y:S01]  /*19770*/  @!P4 HFMA2.BF16_V2 R109, -RZ.H0_H0, RZ.H0_H0, -R183.H0_H0 ;  /* 0x200000ffff6dc231 */ /* 0x000fe200003409b7 */
[----:B------:R-:W-:Y:S01]  /*19780*/  SHF.R.U32.HI R6, RZ, 0x8, R6 ;  /* 0x00000008ff067819 */ /* 0x000fe20000011606 */
[----:B------:R-:W-:Y:S01]  /*19790*/  @!P1 HFMA2.BF16_V2 R105, -RZ.H0_H0, RZ.H0_H0, -R187.H0_H0 ;  /* 0x200000ffff699231 */ /* 0x000fe200003409bb */
[----:B------:R-:W-:Y:S02]  /*197a0*/  PRMT R186, R19, 0x7632, R186 ;  /* 0x0000763213ba7816 */ /* 0x000fe400000000ba */
[----:B------:R-:W-:-:S02]  /*197b0*/  PRMT R181, R5, 0x7610, R181 ;  /* 0x0000761005b57816 */ /* 0x000fc400000000b5 */
[----:B------:R-:W-:Y:S02]  /*197c0*/  PRMT R180, R5, 0x7632, R180 ;  /* 0x0000763205b47816 */ /* 0x000fe400000000b4 */
[----:B------:R-:W-:Y:S01]  /*197d0*/  LOP3.LUT R5, R2, 0xff, RZ, 0xc0, !PT ;  /* 0x000000ff02057812 */ /* 0x000fe200078ec0ff */
[----:B------:R-:W-:Y:S01]  /*197e0*/  IMAD.MOV.U32 R84, RZ, RZ, R128 ;  /* 0x000000ffff547224 */ /* 0x000fe200078e0080 */
[----:B------:R-:W-:Y:S02]  /*197f0*/  LOP3.LUT R6, R6, 0xffff, RZ, 0xc0, !PT ;  /* 0x0000ffff06067812 */ /* 0x000fe400078ec0ff */
[----:B------:R-:W-:Y:S02]  /*19800*/  PRMT R128, R187, 0x5410, R186 ;  /* 0x00005410bb807816 */ /* 0x000fe400000000ba */
[----:B------:R-:W-:Y:S01]  /*19810*/  @!P4 PRMT R183, R109, 0x5410, RZ ;  /* 0x000054106db7c816 */ /* 0x000fe200000000ff */
[----:B------:R-:W-:Y:S01]  /*19820*/  @!P5 HFMA2.BF16_V2 R111, -RZ.H0_H0, RZ.H0_H0, -R181.H0_H0 ;  /* 0x200000ffff6fd231 */ /* 0x000fe200003409b5 */
[----:B------:R-:W-:-:S02]  /*19830*/  @!P1 PRMT R187, R105, 0x5410, RZ ;  /* 0x0000541069bb9816 */ /* 0x000fc400000000ff */
[----:B------:R-:W-:Y:S01]  /*19840*/  ISETP.LE.U32.AND P4, PT, R5, UR12, PT ;  /* 0x0000000c05007c0c */ /* 0x000fe2000bf83070 */
[----:B------:R-:W-:Y:S01]  /*19850*/  IMAD.MOV.U32 R89, RZ, RZ, R87 ;  /* 0x000000ffff597224 */ /* 0x000fe200078e0057 */
[----:B------:R-:W-:Y:S02]  /*19860*/  ISETP.LE.U32.AND P1, PT, R6, UR12, PT ;  /* 0x0000000c06007c0c */ /* 0x000fe4000bf23070 */
[----:B------:R-:W-:Y:S01]  /*19870*/  LOP3.LUT R5, R2, 0xffff, RZ, 0xc0, !PT ;  /* 0x0000ffff02057812 */ /* 0x000fe200078ec0ff */
[----:B------:R-:W-:Y:S01]  /*19880*/  IMAD.MOV.U32 R87, RZ, RZ, R131 ;  /* 0x000000ffff577224 */ /* 0x000fe200078e0083 */
[--C-:B------:R-:W-:Y:S02]  /*19890*/  SHF.R.U32.HI R6, RZ, 0x10, R2.reuse ;  /* 0x00000010ff067819 */ /* 0x100fe40000011602 */
[----:B------:R-:W-:Y:S01]  /*198a0*/  SHF.R.U32.HI R3, RZ, 0x18, R2 ;  /* 0x00000018ff037819 */ /* 0x000fe20000011602 */
[----:B------:R-:W-:Y:S01]  /*198b0*/  IMAD.MOV.U32 R131, RZ, RZ, R80 ;  /* 0x000000ffff837224 */ /* 0x000fe200078e0050 */
[----:B------:R-:W-:-:S02]  /*198c0*/  SHF.R.U32.HI R2, RZ, 0x18, R4 ;  /* 0x00000018ff027819 */ /* 0x000fc40000011604 */
[----:B------:R-:W-:Y:S02]  /*198d0*/  PRMT R80, R181, 0x5410, R180 ;  /* 0x00005410b5507816 */ /* 0x000fe400000000b4 */
[----:B------:R-:W-:Y:S02]  /*198e0*/  @!P5 PRMT R181, R111, 0x5410, RZ ;  /* 0x000054106fb5d816 */ /* 0x000fe400000000ff */
[----:B------:R-:W-:Y:S02]  /*198f0*/  ISETP.LE.U32.AND P5, PT, R2, UR12, PT ;  /* 0x0000000c02007c0c */ /* 0x000fe4000bfa3070 */
[----:B------:R-:W-:Y:S01]  /*19900*/  SHF.R.U32.HI R2, RZ, 0x10, R4 ;  /* 0x00000010ff027819 */ /* 0x000fe20000011604 */
[----:B------:R-:W-:Y:S01]  /*19910*/  @!P6 HFMA2.BF16_V2 R107, -RZ.H0_H0, RZ.H0_H0, -R186.H0_H0 ;  /* 0x200000ffff6be231 */ /* 0x000fe200003409ba */
[----:B------:R1:W-:Y:S02]  /*19920*/  MUFU.EX2 R250, R90 ;  /* 0x0000005a00fa7308 */ /* 0x0003e40000000800 */
[----:B------:R-:W-:-:S02]  /*19930*/  LOP3.LUT R2, R2, 0xff, RZ, 0xc0, !PT ;  /* 0x000000ff02027812 */ /* 0x000fc400078ec0ff */
[----:B------:R-:W-:-:S04]  /*19940*/  PRMT R184, R51, 0x7610, R184 ;  /* 0x0000761033b87816 */ /* 0x000fc800000000b8 */
[----:B------:R2:W3:Y:S01]  /*19950*/  MUFU.EX2 R251, R32 ;  /* 0x0000002000fb7308 */ /* 0x0004e20000000800 */
[----:B------:R-:W-:Y:S02]  /*19960*/  @!P6 PRMT R186, R107, 0x5410, RZ ;  /* 0x000054106bbae816 */ /* 0x000fe400000000ff */
[----:B------:R-:W-:Y:S02]  /*19970*/  ISETP.LE.U32.AND P6, PT, R2, UR12, PT ;  /* 0x0000000c02007c0c */ /* 0x000fe4000bfc3070 */
[----:B------:R-:W-:Y:S01]  /*19980*/  SHF.R.U32.HI R2, RZ, 0x8, R5 ;  /* 0x00000008ff027819 */ /* 0x000fe20000011605 */
[----:B-1----:R-:W-:Y:S02]  /*19990*/  IMAD.MOV.U32 R90, RZ, RZ, R88 ;  /* 0x000000ffff5a7224 */ /* 0x002fe400078e0058 */
[----:B------:R-:W-:Y:S02]  /*199a0*/  IMAD.MOV.U32 R88, RZ, RZ, R69 ;  /* 0x000000ffff587224 */ /* 0x000fe400078e0045 */
[----:B------:R-:W-:Y:S01]  /*199b0*/  @!P3 HFMA2.BF16_V2 R108, -RZ.H0_H0, RZ.H0_H0, -R184.H0_H0 ;  /* 0x200000ffff6cb231 */ /* 0x000fe200003409b8 */
[----:B------:R-:W-:-:S02]  /*199c0*/  PRMT R182, R51, 0x7632, R182 ;  /* 0x0000763233b67816 */ /* 0x000fc400000000b6 */
[----:B------:R-:W-:Y:S01]  /*199d0*/  MOV R69, R56 ;  /* 0x0000003800457202 */ /* 0x000fe20000000f00 */
[----:B--2---:R-:W-:Y:S02]  /*199e0*/  IMAD.MOV.U32 R32, RZ, RZ, R85 ;  /* 0x000000ffff207224 */ /* 0x004fe400078e0055 */
[----:B------:R-:W-:Y:S01]  /*199f0*/  IMAD.MOV.U32 R85, RZ, RZ, R86 ;  /* 0x000000ffff557224 */ /* 0x000fe200078e0056 */
[----:B------:R-:W-:Y:S01]  /*19a00*/  LOP3.LUT R2, R2, 0xffff, RZ, 0xc0, !PT ;  /* 0x0000ffff02027812 */ /* 0x000fe200078ec0ff */
[----:B------:R-:W-:Y:S02]  /*19a10*/  IMAD.MOV.U32 R86, RZ, RZ, R88 ;  /* 0x000000ffff567224 */ /* 0x000fe400078e0058 */
[----:B------:R-:W-:Y:S01]  /*19a20*/  IMAD.MOV.U32 R56, RZ, RZ, R237 ;  /* 0x000000ffff387224 */ /* 0x000fe200078e00ed */
[----:B------:R1:W-:Y:S01]  /*19a30*/  MUFU.EX2 R249, R32 ;  /* 0x0000002000f97308 */ /* 0x0003e20000000800 */
[----:B------:R-:W-:Y:S01]  /*19a40*/  IMAD.MOV.U32 R75, RZ, RZ, R189 ;  /* 0x000000ffff4b7224 */ /* 0x000fe200078e00bd */
[----:B------:R-:W-:Y:S01]  /*19a50*/  PRMT R189, R184, 0x5410, R182 ;  /* 0x00005410b8bd7816 */ /* 0x000fe200000000b6 */
[----:B------:R-:W-:Y:S01]  /*19a60*/  IMAD.MOV.U32 R237, RZ, RZ, R36 ;  /* 0x000000ffffed7224 */ /* 0x000fe200078e0024 */
[----:B------:R-:W-:Y:S01]  /*19a70*/  @!P3 PRMT R184, R108, 0x5410, RZ ;  /* 0x000054106cb8b816 */ /* 0x000fe200000000ff */
[----:B------:R-:W-:Y:S01]  /*19a80*/  IMAD.MOV.U32 R91, RZ, RZ, R89 ;  /* 0x000000ffff5b7224 */ /* 0x000fe200078e0059 */
[----:B------:R-:W-:Y:S01]  /*19a90*/  ISETP.LE.U32.AND P3, PT, R2, UR12, PT ;  /* 0x0000000c02007c0c */ /* 0x000fe2000bf63070 */
[----:B------:R-:W-:Y:S01]  /*19aa0*/  @!P1 HFMA2.BF16_V2 R110, -RZ.H0_H0, RZ.H0_H0, -R180.H0_H0 ;  /* 0x200000ffff6e9231 */ /* 0x000fe200003409b4 */
[----:B---3--:R-:W-:Y:S01]  /*19ab0*/  F2FP.BF16.F32.PACK_AB R2, R251, R250 ;  /* 0x000000fafb02723e */ /* 0x008fe200000010ff */
[----:B------:R-:W-:Y:S01]  /*19ac0*/  MUFU.EX2 R237, R237 ;  /* 0x000000ed00ed7308 */ /* 0x000fe20000000800 */
[----:B-1----:R-:W-:-:S02]  /*19ad0*/  IMAD.MOV.U32 R32, RZ, RZ, R86 ;  /* 0x000000ffff207224 */ /* 0x002fc400078e0056 */
[----:B------:R-:W-:Y:S02]  /*19ae0*/  @!P2 HFMA2.BF16_V2 R112, -RZ.H0_H0, RZ.H0_H0, -R182.H0_H0 ;  /* 0x200000ffff70a231 */ /* 0x000fe400003409b6 */
[----:B------:R-:W-:Y:S01]  /*19af0*/  FADD.FTZ R10, R22, R17 ;  /* 0x00000011160a7221 */ /* 0x000fe20000010000 */
[----:B------:R-:W-:Y:S02]  /*19b00*/  IMAD.MOV.U32 R92, RZ, RZ, R90 ;  /* 0x000000ffff5c7224 */ /* 0x000fe400078e005a */
[----:B------:R-:W1:Y:S01]  /*19b10*/  MUFU.EX2 R233, R32 ;  /* 0x0000002000e97308 */ /* 0x000e620000000800 */
[C---:B------:R-:W-:Y:S01]  /*19b20*/  PRMT R178, R2.reuse, 0x7632, R178 ;  /* 0x0000763202b27816 */ /* 0x040fe200000000b2 */
[----:B------:R-:W-:Y:S01]  /*19b30*/  IMAD.MOV.U32 R89, RZ, RZ, R85 ;  /* 0x000000ffff597224 */ /* 0x000fe200078e0055 */
[----:B------:R-:W-:Y:S01]  /*19b40*/  PRMT R179, R2, 0x7610, R179 ;  /* 0x0000761002b37816 */ /* 0x000fe200000000b3 */
[----:B------:R-:W-:Y:S01]  /*19b50*/  IMAD.MOV.U32 R86, RZ, RZ, R72 ;  /* 0x000000ffff567224 */ /* 0x000fe200078e0048 */
[----:B------:R-:W-:Y:S01]  /*19b60*/  SHF.R.U32.HI R2, RZ, 0x18, R0 ;  /* 0x00000018ff027819 */ /* 0x000fe20000011600 */
[----:B------:R-:W-:Y:S01]  /*19b70*/  IMAD.MOV.U32 R72, RZ, RZ, R46 ;  /* 0x000000ffff487224 */ /* 0x000fe200078e002e */
[----:B------:R-:W-:Y:S01]  /*19b80*/  SHF.R.U32.HI R0, RZ, 0x10, R0 ;  /* 0x00000010ff007819 */ /* 0x000fe20000011600 */
[----:B------:R-:W-:Y:S01]  /*19b90*/  IMAD.MOV.U32 R93, RZ, RZ, R91 ;  /* 0x000000ffff5d7224 */ /* 0x000fe200078e005b */
[----:B------:R-:W2:Y:S01]  /*19ba0*/  MUFU.EX2 R248, R89 ;  /* 0x0000005900f87308 */ /* 0x000ea20000000800 */
[----:B------:R-:W-:-:S02]  /*19bb0*/  IMAD.MOV.U32 R91, RZ, RZ, R213 ;  /* 0x000000ffff5b7224 */ /* 0x000fc400078e00d5 */
[----:B------:R-:W-:Y:S02]  /*19bc0*/  @!P3 HFMA2.BF16_V2 R114, -RZ.H0_H0, RZ.H0_H0, -R178.H0_H0 ;  /* 0x200000ffff72b231 */ /* 0x000fe400003409b2 */
[----:B------:R-:W-:Y:S01]  /*19bd0*/  IMAD.MOV.U32 R213, RZ, RZ, R72 ;  /* 0x000000ffffd57224 */ /* 0x000fe200078e0048 */
[----:B------:R-:W-:Y:S01]  /*19be0*/  LOP3.LUT R0, R0, 0xff, RZ, 0xc0, !PT ;  /* 0x000000ff00007812 */ /* 0x000fe200078ec0ff */
[----:B------:R-:W-:Y:S02]  /*19bf0*/  IMAD.MOV.U32 R72, RZ, RZ, R31 ;  /* 0x000000ffff487224 */ /* 0x000fe400078e001f */
[----:B------:R-:W-:Y:S01]  /*19c00*/  FADD.FTZ R16, R20, R16 ;  /* 0x0000001014107221 */ /* 0x000fe20000010000 */
[----:B------:R-:W-:Y:S01]  /*19c10*/  IMAD.MOV.U32 R31, RZ, RZ, R239 ;  /* 0x000000ffff1f7224 */ /* 0x000fe200078e00ef */
[----:B------:R-:W-:Y:S01]  /*19c20*/  PRMT R239, R179, 0x5410, R178 ;  /* 0x00005410b3ef7816 */ /* 0x000fe200000000b2 */
[----:B------:R-:W3:Y:S01]  /*19c30*/  LDL.LU R36, [R1+0x260] ;  /* 0x0002600001247983 */ /* 0x000ee20000300800 */
[----:B------:R-:W-:-:S02]  /*19c40*/  @!P3 PRMT R178, R114, 0x5410, RZ ;  /* 0x0000541072b2b816 */ /* 0x000fc400000000ff */
[----:B------:R-:W-:Y:S02]  /*19c50*/  ISETP.LE.U32.AND P3, PT, R0, UR12, PT ;  /* 0x0000000c00007c0c */ /* 0x000fe4000bf63070 */
[----:B-1----:R-:W-:Y:S01]  /*19c60*/  F2FP.BF16.F32.PACK_AB R0, R237, R233 ;  /* 0x000000e9ed00723e */ /* 0x002fe200000010ff */
[----:B------:R-:W-:Y:S01]  /*19c70*/  @!P4 HFMA2.BF16_V2 R113, -RZ.H0_H0, RZ.H0_H0, -R179.H0_H0 ;  /* 0x200000ffff71c231 */ /* 0x000fe200003409b3 */
[----:B------:R-:W-:Y:S01]  /*19c80*/  @!P1 PRMT R180, R110, 0x5410, RZ ;  /* 0x000054106eb49816 */ /* 0x000fe200000000ff */
[----:B------:R-:W-:Y:S01]  /*19c90*/  IMAD.MOV.U32 R32, RZ, RZ, R72 ;  /* 0x000000ffff207224 */ /* 0x000fe200078e0048 */
[----:B------:R-:W-:Y:S01]  /*19ca0*/  ISETP.LE.U32.AND P1, PT, R3, UR12, PT ;  /* 0x0000000c03007c0c */ /* 0x000fe2000bf23070 */
[----:B------:R-:W-:Y:S01]  /*19cb0*/  IMAD.MOV.U32 R72, RZ, RZ, R31 ;  /* 0x000000ffff487224 */ /* 0x000fe200078e001f */
[----:B------:R-:W-:Y:S01]  /*19cc0*/  LOP3.LUT R3, R6, 0xff, RZ, 0xc0, !PT ;  /* 0x000000ff06037812 */ /* 0x000fe200078ec0ff */
[----:B------:R-:W-:Y:S01]  /*19cd0*/  IMAD.MOV.U32 R31, RZ, RZ, R63 ;  /* 0x000000ffff1f7224 */ /* 0x000fe200078e003f */
[----:B------:R-:W-:-:S02]  /*19ce0*/  PRMT R173, R0, 0x7610, R173 ;  /* 0x0000761000ad7816 */ /* 0x000fc400000000ad */
[----:B------:R-:W-:Y:S01]  /*19cf0*/  PRMT R172, R0, 0x7632, R172 ;  /* 0x0000763200ac7816 */ /* 0x000fe200000000ac */
[----:B------:R-:W-:Y:S01]  /*19d00*/  IMAD.MOV.U32 R90, RZ, RZ, R212 ;  /* 0x000000ffff5a7224 */ /* 0x000fe200078e00d4 */
[----:B------:R-:W-:Y:S01]  /*19d10*/  LOP3.LUT R0, R83, UR4, R38, 0x96, !PT ;  /* 0x0000000453007c12 */ /* 0x000fe2000f8e9626 */
[----:B------:R-:W-:Y:S01]  /*19d20*/  IMAD.MOV.U32 R58, RZ, RZ, R72 ;  /* 0x000000ffff3a7224 */ /* 0x000fe200078e0048 */
[----:B------:R-:W-:Y:S01]  /*19d30*/  @!P2 PRMT R182, R112, 0x5410, RZ ;  /* 0x0000541070b6a816 */ /* 0x000fe200000000ff */
[----:B------:R-:W-:Y:S01]  /*19d40*/  IMAD.MOV.U32 R72, RZ, RZ, R31 ;  /* 0x000000ffff487224 */ /* 0x000fe200078e001f */
[----:B------:R-:W-:Y:S01]  /*19d50*/  ISETP.LE.U32.AND P2, PT, R3, UR12, PT ;  /* 0x0000000c03007c0c */ /* 0x000fe2000bf43070 */
[----:B------:R-:W-:Y:S01]  /*19d60*/  FADD.FTZ R3, R30, R10 ;  /* 0x0000000a1e037221 */ /* 0x000fe20000010000 */
[----:B------:R-:W-:Y:S01]  /*19d70*/  @!P4 PRMT R179, R113, 0x5410, RZ ;  /* 0x0000541071b3c816 */ /* 0x000fe200000000ff */
[----:B------:R-:W-:Y:S01]  /*19d80*/  IMAD.MOV.U32 R96, RZ, RZ, R90 ;  /* 0x000000ffff607224 */ /* 0x000fe200078e005a */
[----:B------:R-:W-:Y:S01]  /*19d90*/  ISETP.LE.U32.AND P4, PT, R2, UR12, PT ;  /* 0x0000000c02007c0c */ /* 0x000fe2000bf83070 */
[----:B------:R-:W-:Y:S01]  /*19da0*/  IMAD.WIDE.U32 R30, R0, -0x326172a9, RZ ;  /* 0xcd9e8d57001e7825 */ /* 0x000fe200078e00ff */
[----:B--2---:R-:W-:-:S02]  /*19db0*/  F2FP.BF16.F32.PACK_AB R2, R248, R249 ;  /* 0x000000f9f802723e */ /* 0x004fc400000010ff */
[----:B------:R-:W-:Y:S02]  /*19dc0*/  LOP3.LUT R0, R49, UR38, R82, 0x96, !PT ;  /* 0x0000002631007c12 */ /* 0x000fe4000f8e9652 */
[C---:B------:R-:W-:Y:S02]  /*19dd0*/  PRMT R177, R2.reuse, 0x7610, R177 ;  /* 0x0000761002b17816 */ /* 0x040fe400000000b1 */
[----:B------:R-:W-:Y:S01]  /*19de0*/  PRMT R176, R2, 0x7632, R176 ;  /* 0x0000763202b07816 */ /* 0x000fe200000000b0 */
[----:B------:R-:W-:Y:S01]  /*19df0*/  IMAD.WIDE.U32 R4, R0, -0x326172a9, RZ ;  /* 0xcd9e8d5700047825 */ /* 0x000fe200078e00ff */
[----:B------:R-:W-:-:S03]  /*19e00*/  LOP3.LUT R2, R31, UR39, R96, 0x96, !PT ;  /* 0x000000271f027c12 */ /* 0x000fc6000f8e9660 */
[----:B------:R-:W-:Y:S02]  /*19e10*/  FADD.FTZ R110, R7, R9 ;  /* 0x00000009076e7221 */ /* 0x000fe40000010000 */
[----:B------:R-:W-:Y:S01]  /*19e20*/  IMAD.WIDE.U32 R6, R2, -0x2daee0ad, RZ ;  /* 0xd2511f5302067825 */ /* 0x000fe200078e00ff */
[----:B------:R-:W-:-:S03]  /*19e30*/  LOP3.LUT R2, R5, UR37, R30, 0x96, !PT ;  /* 0x0000002505027c12 */ /* 0x000fc6000f8e961e */
[----:B------:R-:W-:Y:S01]  /*19e40*/  FADD.FTZ R51, R25, R3 ;  /* 0x0000000319337221 */ /* 0x000fe20000010000 */
        /* <DEDUP_REMOVED lines=9> */
[----:B------:R-:W-:Y:S02]  /*19ee0*/  LOP3.LUT R23, R5, UR25, R6, 0x96, !PT ;  /* 0x0000001905177c12 */ /* 0x000fe4000f8e9606 */
[C---:B------:R-:W-:Y:S02]  /*19ef0*/  LOP3.LUT R0, R2.reuse, 0xffff, RZ, 0xc0, !PT ;  /* 0x0000ffff02007812 */ /* 0x040fe400078ec0ff */
[----:B------:R-:W-:Y:S02]  /*19f00*/  SHF.R.U32.HI R5, RZ, 0x10, R2 ;  /* 0x00000010ff057819 */ /* 0x000fe40000011602 */
[----:B------:R-:W-:Y:S02]  /*19f10*/  LOP3.LUT R4, R3, UR21, R4, 0x96, !PT ;  /* 0x0000001503047c12 */ /* 0x000fe4000f8e9604 */
[----:B------:R-:W-:Y:S02]  /*19f20*/  LOP3.LUT R6, R2, 0xff, RZ, 0xc0, !PT ;  /* 0x000000ff02067812 */ /* 0x000fe400078ec0ff */
[----:B------:R-:W-:-:S02]  /*19f30*/  SHF.R.U32.HI R3, RZ, 0x18, R2 ;  /* 0x00000018ff037819 */ /* 0x000fc40000011602 */
[----:B------:R-:W-:Y:S02]  /*19f40*/  SHF.R.U32.HI R2, RZ, 0x8, R0 ;  /* 0x00000008ff027819 */ /* 0x000fe40000011600 */
[----:B------:R-:W-:Y:S02]  /*19f50*/  LOP3.LUT R0, R5, 0xff, RZ, 0xc0, !PT ;  /* 0x000000ff05007812 */ /* 0x000fe400078ec0ff */
[----:B------:R-:W-:Y:S01]  /*19f60*/  PRMT R6, R6, 0x5410, R2 ;  /* 0x0000541006067816 */ /* 0x000fe20000000002 */
[----:B------:R-:W-:Y:S01]  /*19f70*/  IMAD.MOV.U32 R2, RZ, RZ, 0x7054 ;  /* 0x00007054ff027424 */ /* 0x000fe200078e00ff */
[----:B------:R-:W-:Y:S01]  /*19f80*/  PRMT R7, R0, 0x5410, R3 ;  /* 0x0000541000077816 */ /* 0x000fe20000000003 */
[----:B------:R-:W-:-:S05]  /*19f90*/  IMAD.U32 R0, RZ, RZ, UR12 ;  /* 0x0000000cff007e24 */ /* 0x000fca000f8e00ff */
[----:B------:R-:W-:Y:S02]  /*19fa0*/  PRMT R0, R0, R2, UR12 ;  /* 0x0000000c00007e16 */ /* 0x000fe40008000002 */
[----:B------:R-:W-:-:S04]  /*19fb0*/  LOP3.LUT R2, R4, 0xffff, RZ, 0xc0, !PT ;  /* 0x0000ffff04027812 */ /* 0x000fc800078ec0ff */
[----:B------:R-:W-:Y:S02]  /*19fc0*/  SHF.R.U32.HI R3, RZ, 0x8, R2 ;  /* 0x00000008ff037819 */ /* 0x000fe40000011602 */
[----:B------:R-:W-:Y:S01]  /*19fd0*/  LOP3.LUT R2, R4, 0xff, RZ, 0xc0, !PT ;  /* 0x000000ff04027812 */ /* 0x000fe200078ec0ff */
[----:B------:R-:W-:Y:S02]  /*19fe0*/  IMAD.MOV.U32 R85, RZ, RZ, R75 ;  /* 0x000000ffff557224 */ /* 0x000fe400078e004b */
[----:B------:R-:W-:Y:S01]  /*19ff0*/  IMAD.MOV.U32 R75, RZ, RZ, R131 ;  /* 0x000000ffff4b7224 */ /* 0x000fe200078e0083 */
[----:B------:R-:W-:Y:S02]  /*1a000*/  PRMT R5, R2, 0x5410, R3 ;  /* 0x0000541002057816 */ /* 0x000fe40000000003 */
[--C-:B------:R-:W-:Y:S01]  /*1a010*/  SHF.R.U32.HI R3, RZ, 0x10, R4.reuse ;  /* 0x00000010ff037819 */ /* 0x100fe20000011604 */
[----:B------:R-:W-:Y:S01]  /*1a020*/  IMAD.MOV.U32 R212, RZ, RZ, R85 ;  /* 0x000000ffffd47224 */ /* 0x000fe200078e0055 */
[----:B------:R-:W-:Y:S01]  /*1a030*/  SHF.R.U32.HI R4, RZ, 0x18, R4 ;  /* 0x00000018ff047819 */ /* 0x000fe20000011604 */
[----:B------:R-:W-:Y:S01]  /*1a040*/  IMAD.MOV.U32 R85, RZ, RZ, R86 ;  /* 0x000000ffff557224 */ /* 0x000fe200078e0056 */
[----:B------:R-:W-:Y:S01]  /*1a050*/  LOP3.LUT R3, R3, 0xff, RZ, 0xc0, !PT ;  /* 0x000000ff03037812 */ /* 0x000fe200078ec0ff */
[----:B------:R-:W-:-:S02]  /*1a060*/  IMAD.MOV.U32 R86, RZ, RZ, R75 ;  /* 0x000000ffff567224 */ /* 0x000fc400078e004b */
[----:B------:R-:W-:Y:S02]  /*1a070*/  IMAD.MOV.U32 R75, RZ, RZ, R74 ;  /* 0x000000ffff4b7224 */ /* 0x000fe400078e004a */
[----:B------:R-:W-:Y:S01]  /*1a080*/  IMAD.MOV.U32 R74, RZ, RZ, R70 ;  /* 0x000000ffff4a7224 */ /* 0x000fe200078e0046 */
[----:B------:R-:W-:Y:S01]  /*1a090*/  PRMT R4, R3, 0x5410, R4 ;  /* 0x0000541003047816 */ /* 0x000fe20000000004 */
[----:B------:R-:W-:Y:S02]  /*1a0a0*/  IMAD.MOV.U32 R70, RZ, RZ, R47 ;  /* 0x000000ffff467224 */ /* 0x000fe400078e002f */
[----:B------:R-:W-:Y:S01]  /*1a0b0*/  FADD.FTZ R8, R29, R16 ;  /* 0x000000101d087221 */ /* 0x000fe20000010000 */
[----:B------:R-:W-:Y:S01]  /*1a0c0*/  IMAD.MOV.U32 R97, RZ, RZ, R91 ;  /* 0x000000ffff617224 */ /* 0x000fe200078e005b */
[----:B------:R-:W-:Y:S01]  /*1a0d0*/  HSET2.LE.AND R3, R5, R0, PT ;  /* 0x0000000005037233 */ /* 0x000fe20003803000 */
[----:B------:R-:W-:Y:S02]  /*1a0e0*/  IMAD.MOV.U32 R88, RZ, RZ, R37 ;  /* 0x000000ffff587224 */ /* 0x000fe400078e0025 */
[----:B------:R-:W-:Y:S01]  /*1a0f0*/  IMAD.MOV.U32 R89, RZ, RZ, R75 ;  /* 0x000000ffff597224 */ /* 0x000fe200078e004b */
[----:B------:R-:W3:Y:S01]  /*1a100*/  LDL.LU R37, [R1+0x25c] ;  /* 0x00025c0001257983 */ /* 0x000ee20000300800 */
[----:B------:R-:W-:-:S02]  /*1a110*/  IMAD.MOV.U32 R91, RZ, RZ, R193 ;  /* 0x000000ffff5b7224 */ /* 0x000fc400078e00c1 */
[----:B------:R-:W-:Y:S01]  /*1a120*/  IMAD.MOV.U32 R75, RZ, RZ, R74 ;  /* 0x000000ffff4b7224 */ /* 0x000fe200078e004a */
[----:B------:R-:W2:Y:S01]  /*1a130*/  LDL.LU R46, [R1+0x258] ;  /* 0x00025800012e7983 */ /* 0x000ea20000300800 */
[----:B------:R-:W-:Y:S02]  /*1a140*/  IMAD.MOV.U32 R74, RZ, RZ, R70 ;  /* 0x000000ffff4a7224 */ /* 0x000fe400078e0046 */
[----:B------:R-:W-:Y:S01]  /*1a150*/  FADD.FTZ R131, R24, R8 ;  /* 0x0000000818837221 */ /* 0x000fe20000010000 */
[----:B------:R-:W-:Y:S01]  /*1a160*/  IMAD.MOV.U32 R70, RZ, RZ, R59 ;  /* 0x000000ffff467224 */ /* 0x000fe200078e003b */
[----:B------:R-:W2:Y:S01]  /*1a170*/  LDL.LU R47, [R1+0x254] ;  /* 0x00025400012f7983 */ /* 0x000ea20000300800 */
[----:B------:R-:W-:Y:S01]  /*1a180*/  IMAD.MOV.U32 R63, RZ, RZ, R44 ;  /* 0x000000ffff3f7224 */ /* 0x000fe200078e002c */
[----:B------:R-:W-:Y:S01]  /*1a190*/  LOP3.LUT R8, R3, R91, RZ, 0xc0, !PT ;  /* 0x0000005b03087212 */ /* 0x000fe200078ec0ff */
[----:B------:R-:W-:Y:S01]  /*1a1a0*/  IMAD.MOV.U32 R59, RZ, RZ, R45 ;  /* 0x000000ffff3b7224 */ /* 0x000fe200078e002d */
[----:B------:R-:W4:Y:S04]  /*1a1b0*/  LDL.LU R44, [R1+0x250] ;  /* 0x00025000012c7983 */ /* 0x000f280000300800 */
[----:B------:R-:W4:Y:S04]  /*1a1c0*/  LDL.LU R45, [R1+0x24c] ;  /* 0x00024c00012d7983 */ /* 0x000f280000300800 */
[----:B------:R-:W3:Y:S01]  /*1a1d0*/  LDL.LU R91, [R1+0x34] ;  /* 0x00003400015b7983 */ /* 0x000ee20000300800 */
[----:B------:R-:W-:-:S02]  /*1a1e0*/  HSET2.LE.AND R4, R4, R0, PT ;  /* 0x0000000004047233 */ /* 0x000fc40003803000 */
[----:B------:R-:W-:Y:S01]  /*1a1f0*/  MOV R90, R89 ;  /* 0x00000059005a7202 */ /* 0x000fe20000000f00 */
[----:B------:R-:W-:Y:S02]  /*1a200*/  IMAD.MOV.U32 R89, RZ, RZ, R32 ;  /* 0x000000ffff597224 */ /* 0x000fe400078e0020 */
[----:B------:R-:W-:Y:S02]  /*1a210*/  IMAD.MOV.U32 R32, RZ, RZ, R75 ;  /* 0x000000ffff207224 */ /* 0x000fe400078e004b */
[----:B------:R-:W-:Y:S02]  /*1a220*/  IMAD.MOV.U32 R20, RZ, RZ, R58 ;  /* 0x000000ffff147224 */ /* 0x000fe400078e003a */
[----:B------:R-:W-:Y:S02]  /*1a230*/  IMAD.MOV.U32 R58, RZ, RZ, R89 ;  /* 0x000000ffff3a7224 */ /* 0x000fe400078e0059 */
[----:B------:R-:W-:Y:S02]  /*1a240*/  IMAD.MOV.U32 R89, RZ, RZ, R213 ;  /* 0x000000ffff597224 */ /* 0x000fe400078e00d5 */
[----:B------:R-:W-:-:S02]  /*1a250*/  IMAD.MOV.U32 R75, RZ, RZ, R74 ;  /* 0x000000ffff4b7224 */ /* 0x000fc400078e004a */
[----:B------:R-:W-:Y:S01]  /*1a260*/  IMAD.MOV.U32 R74, RZ, RZ, R70 ;  /* 0x000000ffff4a7224 */ /* 0x000fe200078e0046 */
[----:B---3--:R-:W-:Y:S01]  /*1a270*/  LOP3.LUT R9, R4, R91, RZ, 0xc0, !PT ;  /* 0x0000005b04097212 */ /* 0x008fe200078ec0ff */
[----:B------:R-:W-:Y:S02]  /*1a280*/  IMAD.MOV.U32 R91, RZ, RZ, R90 ;  /* 0x000000ffff5b7224 */ /* 0x000fe400078e005a */
[----:B------:R-:W-:Y:S02]  /*1a290*/  IMAD.MOV.U32 R90, RZ, RZ, R32 ;  /* 0x000000ffff5a7224 */ /* 0x000fe400078e0020 */
[----:B------:R-:W-:Y:S02]  /*1a2a0*/  IMAD.MOV.U32 R32, RZ, RZ, R212 ;  /* 0x000000ffff207224 */ /* 0x000fe400078e00d4 */
[----:B------:R-:W-:Y:S02]  /*1a2b0*/  IMAD.WIDE.U32 R212, R228, -0x326172a9, RZ ;  /* 0xcd9e8d57e4d47825 */ /* 0x000fe400078e00ff */
[----:B------:R-:W3:Y:S04]  /*1a2c0*/  LDL.LU R228, [R1+0x248] ;  /* 0x0002480001e47983 */ /* 0x000ee80000300800 */
[----:B------:R-:W2:Y:S01]  /*1a2d0*/  LDL R94, [R1+0x194] ;  /* 0x00019400015e7983 */ /* 0x000ea20000100800 */
[----:B------:R-:W-:-:S04]  /*1a2e0*/  IMAD.MOV.U32 R70, RZ, RZ, R69 ;  /* 0x000000ffff467224 */ /* 0x000fc800078e0045 */
[----:B------:R-:W-:Y:S02]  /*1a2f0*/  IMAD.MOV.U32 R109, RZ, RZ, R70 ;  /* 0x000000ffff6d7224 */ /* 0x000fe400078e0046 */
[----:B------:R-:W-:Y:S02]  /*1a300*/  IMAD.MOV.U32 R70, RZ, RZ, R188 ;  /* 0x000000ffff467224 */ /* 0x000fe400078e00bc */
[----:B------:R-:W3:Y:S01]  /*1a310*/  LDL.LU R188, [R1+0x244] ;  /* 0x0002440001bc7983 */ /* 0x000ee20000300800 */
[----:B------:R-:W-:-:S05]  /*1a320*/  HSET2.LE.AND R2, R6, R0, PT ;  /* 0x0000000006027233 */ /* 0x000fca0003803000 */
[----:B------:R-:W-:Y:S02]  /*1a330*/  LOP3.LUT R10, R2, R215, RZ, 0xc0, !PT ;  /* 0x000000d7020a7212 */ /* 0x000fe400078ec0ff */
[----:B------:R-:W-:Y:S01]  /*1a340*/  HSET2.LE.AND R2, R7, R0, PT ;  /* 0x0000000007027233 */ /* 0x000fe20003803000 */
[----:B------:R-:W-:-:S04]  /*1a350*/  IMAD.MOV.U32 R133, RZ, RZ, R90 ;  /* 0x000000ffff857224 */ /* 0x000fc800078e005a */
[----:B------:R-:W-:Y:S01]  /*1a360*/  LOP3.LUT R11, R2, R214, RZ, 0xc0, !PT ;  /* 0x000000d6020b7212 */ /* 0x000fe200078ec0ff */
        /* <DEDUP_REMOVED lines=10> */
[----:B------:R-:W-:Y:S01]  /*1a410*/  LOP3.LUT R3, R97, UR40, R212, 0x96, !PT ;  /* 0x0000002861037c12 */ /* 0x000fe2000f8e96d4 */
[----:B------:R-:W-:Y:S01]  /*1a420*/  IMAD.MOV.U32 R107, RZ, RZ, R86 ;  /* 0x000000ffff6b7224 */ /* 0x000fe200078e0056 */
[----:B------:R-:W-:Y:S01]  /*1a430*/  MOV R132, R85 ;  /* 0x0000005500847202 */ /* 0x000fe20000000f00 */
[----:B------:R-:W-:Y:S01]  /*1a440*/  IMAD.MOV.U32 R106, RZ, RZ, R84 ;  /* 0x000000ffff6a7224 */ /* 0x000fe200078e0054 */
[----:B------:R-:W-:Y:S01]  /*1a450*/  PRMT R175, R67, 0x7610, R175 ;  /* 0x0000761043af7816 */ /* 0x000fe200000000af */
[----:B------:R-:W-:-:S02]  /*1a460*/  IMAD.MOV.U32 R99, RZ, RZ, R89 ;  /* 0x000000ffff637224 */ /* 0x000fc400078e0059 */
[----:B------:R-:W-:Y:S02]  /*1a470*/  IMAD.MOV.U32 R105, RZ, RZ, R87 ;  /* 0x000000ffff697224 */ /* 0x000fe400078e0057 */
[----:B------:R-:W-:Y:S01]  /*1a480*/  IMAD.MOV.U32 R104, RZ, RZ, R88 ;  /* 0x000000ffff687224 */ /* 0x000fe200078e0058 */
[----:B------:R-:W-:Y:S01]  /*1a490*/  PRMT R174, R67, 0x7632, R174 ;  /* 0x0000763243ae7816 */ /* 0x000fe200000000ae */
        /* <DEDUP_REMOVED lines=8> */
[----:B------:R-:W-:Y:S02]  /*1a520*/  @!P6 HFMA2.BF16_V2 R117, -RZ.H0_H0, RZ.H0_H0, -R175.H0_H0 ;  /* 0x200000ffff75e231 */ /* 0x000fe400003409af */
[----:B------:R-:W-:-:S02]  /*1a530*/  IMAD.MOV.U32 R104, RZ, RZ, R132 ;  /* 0x000000ffff687224 */ /* 0x000fc400078e0084 */
[----:B------:R-:W-:Y:S02]  /*1a540*/  IMAD.MOV.U32 R105, RZ, RZ, R98 ;  /* 0x000000ffff697224 */ /* 0x000fe400078e0062 */
[----:B------:R-:W-:Y:S02]  /*1a550*/  IMAD.MOV.U32 R99, RZ, RZ, R97 ;  /* 0x000000ffff637224 */ /* 0x000fe400078e0061 */
[----:B------:R-:W-:Y:S02]  /*1a560*/  @!P1 HFMA2.BF16_V2 R116, -RZ.H0_H0, RZ.H0_H0, -R176.H0_H0 ;  /* 0x200000ffff749231 */ /* 0x000fe400003409b0 */
[----:B------:R-:W-:Y:S01]  /*1a570*/  IMAD.MOV.U32 R69, RZ, RZ, R195 ;  /* 0x000000ffff457224 */ /* 0x000fe200078e00c3 */
[----:B------:R-:W-:Y:S01]  /*1a580*/  PRMT R232, R175, 0x5410, R174 ;  /* 0x00005410afe87816 */ /* 0x000fe200000000ae */
[----:B------:R-:W-:Y:S01]  /*1a590*/  IMAD.MOV.U32 R114, RZ, RZ, R105 ;  /* 0x000000ffff727224 */ /* 0x000fe200078e0069 */
[----:B------:R-:W-:Y:S01]  /*1a5a0*/  PRMT R195, R177, 0x5410, R176 ;  /* 0x00005410b1c37816 */ /* 0x000fe200000000b0 */
[----:B------:R-:W-:Y:S01]  /*1a5b0*/  IMAD.MOV.U32 R111, RZ, RZ, R99 ;  /* 0x000000ffff6f7224 */ /* 0x000fe200078e0063 */
[----:B------:R-:W-:Y:S01]  /*1a5c0*/  @!P6 PRMT R175, R117, 0x5410, RZ ;  /* 0x0000541075afe816 */ /* 0x000fe200000000ff */
[----:B------:R-:W-:Y:S01]  /*1a5d0*/  IMAD.MOV.U32 R117, RZ, RZ, R108 ;  /* 0x000000ffff757224 */ /* 0x000fe200078e006c */
[----:B------:R-:W-:Y:S01]  /*1a5e0*/  @!P1 PRMT R176, R116, 0x5410, RZ ;  /* 0x0000541074b09816 */ /* 0x000fe200000000ff */
[----:B------:R-:W-:-:S02]  /*1a5f0*/  IMAD.MOV.U32 R116, RZ, RZ, R112 ;  /* 0x000000ffff747224 */ /* 0x000fc400078e0070 */
[----:B------:R-:W-:Y:S01]  /*1a600*/  IMAD.WIDE.U32 R6, R3, -0x2daee0ad, RZ ;  /* 0xd2511f5303067825 */ /* 0x000fe200078e00ff */
[----:B--2---:R-:W-:-:S03]  /*1a610*/  LOP3.LUT R2, R213, R94, RZ, 0x3c, !PT ;  /* 0x0000005ed5027212 */ /* 0x004fc600078e3cff */
[----:B------:R-:W-:Y:S02]  /*1a620*/  IMAD.MOV.U32 R94, RZ, RZ, R92 ;  /* 0x000000ffff5e7224 */ /* 0x000fe400078e005c */
[----:B------:R-:W-:Y:S02]  /*1a630*/  IMAD.MOV.U32 R92, RZ, RZ, R91 ;  /* 0x000000ffff5c7224 */ /* 0x000fe400078e005b */
[----:B------:R-:W-:Y:S02]  /*1a640*/  IMAD.MOV.U32 R91, RZ, RZ, R32 ;  /* 0x000000ffff5b7224 */ /* 0x000fe400078e0020 */
[----:B------:R-:W-:-:S05]  /*1a650*/  IMAD.WIDE.U32 R32, R2, -0x2daee0ad, RZ ;  /* 0xd2511f5302207825 */ /* 0x000fca00078e00ff */
[----:B------:R-:W-:-:S05]  /*1a660*/  LOP3.LUT R2, R33, UR4, R38, 0x96, !PT ;  /* 0x0000000421027c12 */ /* 0x000fca000f8e9626 */
[----:B------:R-:W-:-:S05]  /*1a670*/  IMAD.WIDE.U32 R28, R2, -0x326172a9, RZ ;  /* 0xcd9e8d57021c7825 */ /* 0x000fca00078e00ff */
[----:B------:R-:W-:Y:S01]  /*1a680*/  LOP3.LUT R2, R29, UR39, R96, 0x96, !PT ;  /* 0x000000271d027c12 */ /* 0x000fe2000f8e9660 */
[----:B------:R-:W-:Y:S02]  /*1a690*/  IMAD.MOV.U32 R96, RZ, RZ, R133 ;  /* 0x000000ffff607224 */ /* 0x000fe400078e0085 */
[----:B------:R-:W-:Y:S02]  /*1a6a0*/  IMAD.MOV.U32 R133, RZ, RZ, R71 ;  /* 0x000000ffff857224 */ /* 0x000fe400078e0047 */
[----:B------:R-:W-:Y:S02]  /*1a6b0*/  IMAD.MOV.U32 R71, RZ, RZ, R190 ;  /* 0x000000ffff477224 */ /* 0x000fe400078e00be */
[----:B------:R-:W2:Y:S01]  /*1a6c0*/  LDL.LU R190, [R1+0x240] ;  /* 0x0002400001be7983 */ /* 0x000ea20000300800 */
        /* <DEDUP_REMOVED lines=14> */
[----:B------:R-:W-:Y:S01]  /*1a7b0*/  IMAD.MOV.U32 R63, RZ, RZ, R62 ;  /* 0x000000ffff3f7224 */ /* 0x000fe200078e003e */
[----:B------:R-:W2:Y:S01]  /*1a7c0*/  LDL.LU R61, [R1+0x114] ;  /* 0x00011400013d7983 */ /* 0x000ea20000300800 */
[----:B------:R-:W-:Y:S02]  /*1a7d0*/  IMAD.MOV.U32 R59, RZ, RZ, R56 ;  /* 0x000000ffff3b7224 */ /* 0x000fe400078e0038 */
[----:B------:R-:W-:Y:S02]  /*1a7e0*/  IMAD.MOV.U32 R62, RZ, RZ, R139 ;  /* 0x000000ffff3e7224 */ /* 0x000fe400078e008b */
[----:B------:R-:W2:Y:S01]  /*1a7f0*/  LDL.LU R139, [R1+0x23c] ;  /* 0x00023c00018b7983 */ /* 0x000ea20000300800 */
[----:B------:R-:W-:Y:S02]  /*1a800*/  IMAD.MOV.U32 R56, RZ, RZ, R138 ;  /* 0x000000ffff387224 */ /* 0x000fe400078e008a */
[----:B------:R-:W-:Y:S01]  /*1a810*/  IMAD.MOV.U32 R105, RZ, RZ, R96 ;  /* 0x000000ffff697224 */ /* 0x000fe200078e0060 */
[----:B------:R-:W2:Y:S01]  /*1a820*/  LDL.LU R138, [R1+0x238] ;  /* 0x00023800018a7983 */ /* 0x000ea20000300800 */
[----:B------:R-:W-:-:S02]  /*1a830*/  IMAD.MOV.U32 R108, RZ, RZ, R50 ;  /* 0x000000ffff6c7224 */ /* 0x000fc400078e0032 */
[----:B------:R-:W-:Y:S02]  /*1a840*/  IMAD.MOV.U32 R96, RZ, RZ, R92 ;  /* 0x000000ffff607224 */ /* 0x000fe400078e005c */
[----:B------:R-:W-:Y:S02]  /*1a850*/  IMAD.MOV.U32 R99, RZ, RZ, R72 ;  /* 0x000000ffff637224 */ /* 0x000fe400078e0048 */
[----:B------:R-:W-:Y:S01]  /*1a860*/  IMAD.MOV.U32 R112, RZ, RZ, R98 ;  /* 0x000000ffff707224 */ /* 0x000fe200078e0062 */
[----:B------:R-:W2:Y:S01]  /*1a870*/  LDL.LU R72, [R1+0x140] ;  /* 0x0001400001487983 */ /* 0x000ea20000300800 */
[----:B------:R-:W-:Y:S02]  /*1a880*/  IMAD.MOV.U32 R50, RZ, RZ, R73 ;  /* 0x000000ffff327224 */ /* 0x000fe400078e0049 */
[----:B------:R-:W-:Y:S01]  /*1a890*/  IMAD.MOV.U32 R92, RZ, RZ, R74 ;  /* 0x000000ffff5c7224 */ /* 0x000fe200078e004a */
[----:B------:R-:W2:Y:S01]  /*1a8a0*/  LDL.LU R73, [R1+0x144] ;  /* 0x0001440001497983 */ /* 0x000ea20000300800 */
[----:B------:R-:W-:-:S02]  /*1a8b0*/  IMAD.MOV.U32 R98, RZ, RZ, R75 ;  /* 0x000000ffff627224 */ /* 0x000fc400078e004b */
[----:B------:R-:W-:Y:S02]  /*1a8c0*/  IMAD.MOV.U32 R74, RZ, RZ, R137 ;  /* 0x000000ffff4a7224 */ /* 0x000fe400078e0089 */
[----:B------:R-:W2:Y:S01]  /*1a8d0*/  LDL.LU R137, [R1+0x234] ;  /* 0x0002340001897983 */ /* 0x000ea20000300800 */
[----:B------:R-:W-:-:S03]  /*1a8e0*/  IMAD.MOV.U32 R75, RZ, RZ, R136 ;  /* 0x000000ffff4b7224 */ /* 0x000fc600078e0088 */
[----:B------:R-:W2:Y:S01]  /*1a8f0*/  LDL.LU R136, [R1+0x230] ;  /* 0x0002300001887983 */ /* 0x000ea20000300800 */
[----:B------:R-:W-:Y:S01]  /*1a900*/  IMAD.WIDE.U32 R4, R2, -0x2daee0ad, RZ ;  /* 0xd2511f5302047825 */ /* 0x000fe200078e00ff */
[----:B------:R-:W-:-:S04]  /*1a910*/  LOP3.LUT R2, R7, UR38, R32, 0x96, !PT ;  /* 0x0000002607027c12 */ /* 0x000fc8000f8e9620 */
[----:B------:R-:W-:Y:S01]  /*1a920*/  LOP3.LUT R5, R5, UR36, R6, 0x96, !PT ;  /* 0x0000002405057c12 */ /* 0x000fe2000f8e9606 */
[----:B------:R-:W-:-:S05]  /*1a930*/  IMAD.WIDE.U32 R6, R2, -0x326172a9, RZ ;  /* 0xcd9e8d5702067825 */ /* 0x000fca00078e00ff */
[----:B------:R-:W-:Y:S01]  /*1a940*/  LOP3.LUT R2, R7, UR37, R28, 0x96, !PT ;  /* 0x0000002507027c12 */ /* 0x000fe2000f8e961c */
[----:B------:R-:W-:-:S04]  /*1a950*/  IMAD.WIDE.U32 R18, R5, -0x326172a9, RZ ;  /* 0xcd9e8d5705127825 */ /* 0x000fc800078e00ff */
[----:B------:R-:W-:-:S05]  /*1a960*/  IMAD.WIDE.U32 R2, R2, -0x2daee0ad, RZ ;  /* 0xd2511f5302027825 */ /* 0x000fca00078e00ff */
[----:B------:R-:W-:Y:S02]  /*1a970*/  LOP3.LUT R7, R3, UR34, R4, 0x96, !PT ;  /* 0x0000002203077c12 */ /* 0x000fe4000f8e9604 */
[----:B------:R-:W-:-:S05]  /*1a980*/  LOP3.LUT R3, R19, UR35, R6, 0x96, !PT ;  /* 0x0000002313037c12 */ /* 0x000fca000f8e9606 */
[----:B------:R-:W-:-:S05]  /*1a990*/  IMAD.WIDE.U32 R20, R3, -0x2daee0ad, RZ ;  /* 0xd2511f5303147825 */ /* 0x000fca00078e00ff */
[----:B------:R-:W-:-:S05]  /*1a9a0*/  LOP3.LUT R2, R21, UR17, R2, 0x96, !PT ;  /* 0x0000001115027c12 */ /* 0x000fca000f8e9602 */
[----:B------:R-:W-:-:S03]  /*1a9b0*/  IMAD.WIDE.U32 R2, R2, -0x326172a9, RZ ;  /* 0xcd9e8d5702027825 */ /* 0x000fc600078e00ff */
[C---:B------:R-:W-:Y:S02]  /*1a9c0*/  LOP3.LUT R4, R2.reuse, 0xffff, RZ, 0xc0, !PT ;  /* 0x0000ffff02047812 */ /* 0x040fe400078ec0ff */
[----:B------:R-:W-:Y:S02]  /*1a9d0*/  LOP3.LUT R6, R2, 0xff, RZ, 0xc0, !PT ;  /* 0x000000ff02067812 */ /* 0x000fe400078ec0ff */
[----:B------:R-:W-:Y:S02]  /*1a9e0*/  SHF.R.U32.HI R4, RZ, 0x8, R4 ;  /* 0x00000008ff047819 */ /* 0x000fe40000011604 */
[----:B------:R-:W-:Y:S02]  /*1a9f0*/  SHF.R.U32.HI R5, RZ, 0x10, R2 ;  /* 0x00000010ff057819 */ /* 0x000fe40000011602 */
[----:B------:R-:W-:Y:S02]  /*1aa00*/  PRMT R6, R6, 0x5410, R4 ;  /* 0x0000541006067816 */ /* 0x000fe40000000004 */
[----:B------:R-:W-:-:S02]  /*1aa10*/  SHF.R.U32.HI R4, RZ, 0x18, R2 ;  /* 0x00000018ff047819 */ /* 0x000fc40000011602 */
[----:B------:R-:W-:Y:S01]  /*1aa20*/  LOP3.LUT R2, R5, 0xff, RZ, 0xc0, !PT ;  /* 0x000000ff05027812 */ /* 0x000fe200078ec0ff */
[----:B------:R-:W-:-:S03]  /*1aa30*/  IMAD.WIDE.U32 R16, R7, -0x326172a9, RZ ;  /* 0xcd9e8d5707107825 */ /* 0x000fc600078e00ff */
[----:B------:R-:W-:Y:S02]  /*1aa40*/  PRMT R2, R2, 0x5410, R4 ;  /* 0x0000541002027816 */ /* 0x000fe40000000004 */
[----:B------:R-:W-:-:S03]  /*1aa50*/  LOP3.LUT R3, R3, UR21, R16, 0x96, !PT ;  /* 0x0000001503037c12 */ /* 0x000fc6000f8e9610 */
[----:B------:R-:W-:Y:S01]  /*1aa60*/  HSET2.LE.AND R2, R2, R0, PT ;  /* 0x0000000002027233 */ /* 0x000fe20003803000 */
[----:B------:R-:W-:Y:S04]  /*1aa70*/  STG.E.U16 desc[UR22][R36.64+-0x100], R42 ;  /* 0xffff002a24007986 */ /* 0x000fe8000c101516 */
[----:B------:R-:W-:Y:S02]  /*1aa80*/  LOP3.LUT R7, R2, R27, RZ, 0xc0, !PT ;  /* 0x0000001b02077212 */ /* 0x000fe400078ec0ff */
[C---:B------:R-:W-:Y:S01]  /*1aa90*/  LOP3.LUT R2, R3.reuse, 0xffff, RZ, 0xc0, !PT ;  /* 0x0000ffff03027812 */ /* 0x040fe200078ec0ff */
[----:B------:R-:W-:Y:S03]  /*1aaa0*/  STG.E.U16 desc[UR22][R36.64+-0xfe], R41 ;  /* 0xffff022924007986 */ /* 0x000fe6000c101516 */
[----:B------:R-:W-:Y:S01]  /*1aab0*/  SHF.R.U32.HI R4, RZ, 0x8, R2 ;  /* 0x00000008ff047819 */ /* 0x000fe20000011602 */
[----:B------:R-:W-:Y:S01]  /*1aac0*/  STG.E.U16 desc[UR22][R46.64+-0x100], R35 ;  /* 0xffff00232e007986 */ /* 0x000fe2000c101516 */
[----:B------:R-:W-:-:S03]  /*1aad0*/  LOP3.LUT R2, R3, 0xff, RZ, 0xc0, !PT ;  /* 0x000000ff03027812 */ /* 0x000fc600078ec0ff */
[----:B------:R-:W-:Y:S04]  /*1aae0*/  STG.E.U16 desc[UR22][R46.64+-0xfe], R40 ;  /* 0xffff02282e007986 */ /* 0x000fe8000c101516 */
[----:B----4-:R-:W-:Y:S04]  /*1aaf0*/  STG.E.U16 desc[UR22][R44.64+-0x100], R14 ;  /* 0xffff000e2c007986 */ /* 0x010fe8000c101516 */
[----:B------:R-:W-:Y:S04]  /*1ab00*/  STG.E.U16 desc[UR22][R44.64+-0xfe], R15 ;  /* 0xffff020f2c007986 */ /* 0x000fe8000c101516 */
[----:B---3--:R-:W1:Y:S01]  /*1ab10*/  LDSM.16.MT88.4 R12, [R188+0x9000] ;  /* 0x00900000bc0c783b */ /* 0x008e620000004200 */
[----:B------:R-:W-:-:S05]  /*1ab20*/  PRMT R2, R2, 0x5410, R4 ;  /* 0x0000541002027816 */ /* 0x000fca0000000004 */
[----:B------:R-:W-:-:S05]  /*1ab30*/  HSET2.LE.AND R2, R2, R0, PT ;  /* 0x0000000002027233 */ /* 0x000fca0003803000 */
[----:B------:R-:W-:Y:S02]  /*1ab40*/  LOP3.LUT R4, R2, R43, RZ, 0xc0, !PT ;  /* 0x0000002b02047212 */ /* 0x000fe400078ec0ff */
[--C-:B------:R-:W-:Y:S02]  /*1ab50*/  SHF.R.U32.HI R2, RZ, 0x10, R3.reuse ;  /* 0x00000010ff027819 */ /* 0x100fe40000011603 */
[----:B------:R-:W-:Y:S02]  /*1ab60*/  SHF.R.U32.HI R3, RZ, 0x18, R3 ;  /* 0x00000018ff037819 */ /* 0x000fe40000011603 */
[----:B------:R-:W-:-:S04]  /*1ab70*/  LOP3.LUT R2, R2, 0xff, RZ, 0xc0, !PT ;  /* 0x000000ff02027812 */ /* 0x000fc800078ec0ff */
[----:B------:R-:W-:Y:S02]  /*1ab80*/  PRMT R2, R2, 0x5410, R3 ;  /* 0x0000541002027816 */ /* 0x000fe40000000003 */
[----:B------:R-:W-:-:S03]  /*1ab90*/  HSET2.LE.AND R6, R6, R0, PT ;  /* 0x0000000006067233 */ /* 0x000fc60003803000 */
[----:B------:R-:W-:Y:S02]  /*1aba0*/  HSET2.LE.AND R2, R2, R0, PT ;  /* 0x0000000002027233 */ /* 0x000fe40003803000 */
[----:B------:R-:W-:-:S03]  /*1abb0*/  LOP3.LUT R6, R6, R26, RZ, 0xc0, !PT ;  /* 0x0000001a06067212 */ /* 0x000fc600078ec0ff */
[----:B------:R-:W-:Y:S01]  /*1abc0*/  LOP3.LUT R5, R2, R34, RZ, 0xc0, !PT ;  /* 0x0000002202057212 */ /* 0x000fe200078ec0ff */
[-C--:B-1----:R-:W-:Y:S06]  /*1abd0*/  HMMA.16816.F32.BF16 R100, R8, R12.reuse, R228 ;  /* 0x0000000c0864723c */ /* 0x082fec00000418e4 */
[C---:B------:R-:W-:Y:S06]  /*1abe0*/  HMMA.16816.F32.BF16 R88, R4.reuse, R12, R168 ;  /* 0x0000000c0458723c */ /* 0x040fec00000418a8 */
[-C--:B------:R-:W-:Y:S06]  /*1abf0*/  HMMA.16816.F32.BF16 R84, R4, R14.reuse, R164 ;  /* 0x0000000e0454723c */ /* 0x080fec00000418a4 */
[----:B------:R-:W-:Y:S01]  /*1ac00*/  HMMA.16816.F32.BF16 R68, R8, R14, R68 ;  /* 0x0000000e0844723c */ /* 0x000fe20000041844 */
[----:B------:R-:W-:-:S02]  /*1ac10*/  @!P3 HFMA2.BF16_V2 R119, -RZ.H0_H0, RZ.H0_H0, -R173.H0_H0 ;  /* 0x200000ffff77b231 */ /* 0x000fc400003409ad */
[----:B------:R-:W-:Y:S01]  /*1ac20*/  @!P4 HFMA2.BF16_V2 R118, -RZ.H0_H0, RZ.H0_H0, -R172.H0_H0 ;  /* 0x200000ffff76c231 */ /* 0x000fe200003409ac */
[----:B------:R-:W-:Y:S01]  /*1ac30*/  PRMT R193, R173, 0x5410, R172 ;  /* 0x00005410adc17816 */ /* 0x000fe200000000ac */
[----:B------:R-:W-:Y:S01]  /*1ac40*/  @!P2 HFMA2.BF16_V2 R115, -RZ.H0_H0, RZ.H0_H0, -R177.H0_H0 ;  /* 0x200000ffff73a231 */ /* 0x000fe200003409b1 */
[----:B------:R-:W-:Y:S01]  /*1ac50*/  @!P3 PRMT R173, R119, 0x5410, RZ ;  /* 0x0000541077adb816 */ /* 0x000fe200000000ff */
[----:B------:R-:W-:Y:S01]  /*1ac60*/  IMAD.MOV.U32 R119, RZ, RZ, R106 ;  /* 0x000000ffff777224 */ /* 0x000fe200078e006a */
[----:B------:R-:W-:Y:S02]  /*1ac70*/  @!P4 PRMT R172, R118, 0x5410, RZ ;  /* 0x0000541076acc816 */ /* 0x000fe400000000ff */
[----:B------:R-:W-:Y:S01]  /*1ac80*/  MOV R118, R109 ;  /* 0x0000006d00767202 */ /* 0x000fe20000000f00 */
[----:B------:R-:W-:Y:S01]  /*1ac90*/  IMAD.MOV.U32 R113, RZ, RZ, R132 ;  /* 0x000000ffff717224 */ /* 0x000fe200078e0084 */
[----:B------:R-:W-:Y:S01]  /*1aca0*/  @!P2 PRMT R177, R115, 0x5410, RZ ;  /* 0x0000541073b1a816 */ /* 0x000fe200000000ff */
        /* <DEDUP_REMOVED lines=11> */
[----:B--2---:R-:W1:Y:S01]  /*1ad60*/  LDSM.16.MT88.4 R12, [R190+0x9000] ;  /* 0x00900000be0c783b */ /* 0x004e620000004200 */
[----:B------:R-:W-:Y:S02]  /*1ad70*/  @!P5 HFMA2.BF16_V2 R120, -RZ.H0_H0, RZ.H0_H0, -R174.H0_H0 ;  /* 0x200000ffff78d231 */ /* 0x000fe400003409ae */
[----:B------:R-:W-:-:S02]  /*1ad80*/  IMAD.MOV.U32 R40, RZ, RZ, R106 ;  /* 0x000000ffff287224 */ /* 0x000fc400078e006a */
[----:B------:R-:W-:Y:S02]  /*1ad90*/  IMAD.MOV.U32 R41, RZ, RZ, R107 ;  /* 0x000000ffff297224 */ /* 0x000fe400078e006b */
[----:B------:R-:W-:Y:S01]  /*1ada0*/  IMAD.MOV.U32 R107, RZ, RZ, R235 ;  /* 0x000000ffff6b7224 */ /* 0x000fe200078e00eb */
[----:B------:R-:W-:Y:S01]  /*1adb0*/  @!P5 PRMT R174, R120, 0x5410, RZ ;  /* 0x0000541078aed816 */ /* 0x000fe200000000ff */
[----:B------:R-:W2:Y:S01]  /*1adc0*/  LDL.LU R235, [R1+0x22c] ;  /* 0x00022c0001eb7983 */ /* 0x000ea20000300800 */
[----:B------:R-:W-:Y:S01]  /*1add0*/  IMAD.MOV.U32 R230, RZ, RZ, R40 ;  /* 0x000000ffffe67224 */ /* 0x000fe200078e0028 */
[-C--:B-1----:R-:W-:Y:S06]  /*1ade0*/  HMMA.16816.F32.BF16 R64, R8, R12.reuse, R64 ;  /* 0x0000000c0840723c */ /* 0x082fec0000041840 */
[C---:B------:R-:W-:Y:S06]  /*1adf0*/  HMMA.16816.F32.BF16 R56, R4.reuse, R12, R160 ;  /* 0x0000000c0438723c */ /* 0x040fec00000418a0 */
[-C--:B------:R-:W-:Y:S06]  /*1ae00*/  HMMA.16816.F32.BF16 R52, R4, R14.reuse, R52 ;  /* 0x0000000e0434723c */ /* 0x080fec0000041834 */
[----:B------:R-:W-:Y:S01]  /*1ae10*/  HMMA.16816.F32.BF16 R24, R8, R14, R116 ;  /* 0x0000000e0818723c */ /* 0x000fe20000041874 */
[----:B------:R-:W1:Y:S01]  /*1ae20*/  LDSM.16.MT88.4 R12, [R188+0xa000] ;  /* 0x00a00000bc0c783b */ /* 0x000e620000004200 */
[----:B------:R-:W-:-:S05]  /*1ae30*/  IMAD.MOV.U32 R231, RZ, RZ, R41 ;  /* 0x000000ffffe77224 */ /* 0x000fca00078e0029 */
[----:B------:R-:W-:Y:S02]  /*1ae40*/  IMAD.MOV.U32 R117, RZ, RZ, R114 ;  /* 0x000000ffff757224 */ /* 0x000fe400078e0072 */
[----:B------:R-:W-:Y:S02]  /*1ae50*/  IMAD.MOV.U32 R114, RZ, RZ, R109 ;  /* 0x000000ffff727224 */ /* 0x000fe400078e006d */
[----:B------:R-:W-:Y:S02]  /*1ae60*/  IMAD.MOV.U32 R109, RZ, RZ, R50 ;  /* 0x000000ffff6d7224 */ /* 0x000fe400078e0032 */
[----:B------:R-:W-:Y:S02]  /*1ae70*/  IMAD.MOV.U32 R50, RZ, RZ, R236 ;  /* 0x000000ffff327224 */ /* 0x000fe400078e00ec */
[----:B------:R-:W3:Y:S01]  /*1ae80*/  LDL.LU R236, [R1+0x228] ;  /* 0x0002280001ec7983 */ /* 0x000ee20000300800 */
[----:B------:R-:W-:Y:S02]  /*1ae90*/  IMAD.MOV.U32 R41, RZ, RZ, R121 ;  /* 0x000000ffff297224 */ /* 0x000fe400078e0079 */
[----:B------:R-:W-:Y:S01]  /*1aea0*/  IMAD.MOV.U32 R116, RZ, RZ, R115 ;  /* 0x000000ffff747224 */ /* 0x000fe200078e0073 */
[----:B------:R-:W4:Y:S01]  /*1aeb0*/  LDL.LU R120, [R1+0x148] ;  /* 0x0001480001787983 */ /* 0x000f220000300800 */
[----:B------:R-:W-:-:S02]  /*1aec0*/  IMAD.MOV.U32 R118, RZ, RZ, R113 ;  /* 0x000000ffff767224 */ /* 0x000fc400078e0071 */
[----:B------:R-:W-:Y:S01]  /*1aed0*/  IMAD.MOV.U32 R119, RZ, RZ, R111 ;  /* 0x000000ffff777224 */ /* 0x000fe200078e006f */
[----:B------:R-:W4:Y:S01]  /*1aee0*/  LDL.LU R121, [R1+0x14c] ;  /* 0x00014c0001797983 */ /* 0x000f220000300800 */
[----:B------:R-:W-:Y:S02]  /*1aef0*/  IMAD.MOV.U32 R42, RZ, RZ, R122 ;  /* 0x000000ffff2a7224 */ /* 0x000fe400078e007a */
[----:B------:R-:W-:Y:S01]  /*1af00*/  IMAD.MOV.U32 R43, RZ, RZ, R123 ;  /* 0x000000ffff2b7224 */ /* 0x000fe200078e007b */
[----:B------:R-:W4:Y:S01]  /*1af10*/  LDL.LU R122, [R1+0x150] ;  /* 0x00015000017a7983 */ /* 0x000f220000300800 */
[----:B------:R-:W-:Y:S02]  /*1af20*/  IMAD.MOV.U32 R170, RZ, RZ, R230 ;  /* 0x000000ffffaa7224 */ /* 0x000fe400078e00e6 */
[----:B------:R-:W-:Y:S01]  /*1af30*/  IMAD.MOV.U32 R230, RZ, RZ, R131 ;  /* 0x000000ffffe67224 */ /* 0x000fe200078e0083 */
[----:B------:R-:W4:Y:S01]  /*1af40*/  LDL.LU R123, [R1+0x154] ;  /* 0x00015400017b7983 */ /* 0x000f220000300800 */
[----:B------:R-:W-:-:S03]  /*1af50*/  IMAD.MOV.U32 R113, RZ, RZ, R108 ;  /* 0x000000ffff717224 */ /* 0x000fc600078e006c */
[----:B------:R-:W2:Y:S01]  /*1af60*/  LDL.LU R131, [R1+0x224] ;  /* 0x0002240001837983 */ /* 0x000ea20000300800 */
[----:B------:R-:W-:Y:S01]  /*1af70*/  IMAD.MOV.U32 R115, RZ, RZ, R105 ;  /* 0x000000ffff737224 */ /* 0x000fe200078e0069 */
[----:B------:R-:W-:Y:S01]  /*1af80*/  MOV R108, R133 ;  /* 0x00000085006c7202 */ /* 0x000fe20000000f00 */
[----:B------:R-:W-:Y:S02]  /*1af90*/  IMAD.MOV.U32 R111, RZ, RZ, R132 ;  /* 0x000000ffff6f7224 */ /* 0x000fe400078e0084 */
[----:B------:R-:W-:Y:S01]  /*1afa0*/  IMAD.MOV.U32 R106, RZ, RZ, R134 ;  /* 0x000000ffff6a7224 */ /* 0x000fe200078e0086 */
[----:B-1----:R-:W-:Y:S01]  /*1afb0*/  HMMA.16816.F32.BF16 R136, R8, R12, R136 ;  /* 0x0000000c0888723c */ /* 0x002fe20000041888 */
[----:B------:R-:W-:-:S05]  /*1afc0*/  IMAD.MOV.U32 R105, RZ, RZ, R135 ;  /* 0x000000ffff697224 */ /* 0x000fca00078e0087 */
[C---:B------:R-:W-:Y:S06]  /*1afd0*/  HMMA.16816.F32.BF16 R132, R4.reuse, R12, R76 ;  /* 0x0000000c0484723c */ /* 0x040fec000004184c */
[-C--:B------:R-:W-:Y:S06]  /*1afe0*/  HMMA.16816.F32.BF16 R124, R4, R14.reuse, R124 ;  /* 0x0000000e047c723c */ /* 0x080fec000004187c */
[----:B------:R-:W-:Y:S01]  /*1aff0*/  HMMA.16816.F32.BF16 R116, R8, R14, R116 ;  /* 0x0000000e0874723c */ /* 0x000fe20000041874 */
[----:B------:R-:W1:Y:S01]  /*1b000*/  LDSM.16.MT88.4 R12, [R190+0xa000] ;  /* 0x00a00000be0c783b */ /* 0x000e620000004200 */
[----:B------:R-:W-:-:S02]  /*1b010*/  IMAD.MOV.U32 R34, RZ, RZ, R111 ;  /* 0x000000ffff227224 */ /* 0x000fc400078e006f */
[----:B------:R-:W-:Y:S02]  /*1b020*/  IMAD.MOV.U32 R171, RZ, RZ, R231 ;  /* 0x000000ffffab7224 */ /* 0x000fe400078e00e7 */
[----:B------:R-:W-:Y:S02]  /*1b030*/  IMAD.MOV.U32 R229, RZ, RZ, R34 ;  /* 0x000000ffffe57224 */ /* 0x000fe400078e0022 */
[----:B------:R-:W-:Y:S02]  /*1b040*/  IMAD.MOV.U32 R3, RZ, RZ, R110 ;  /* 0x000000ffff037224 */ /* 0x000fe400078e006e */
[----:B------:R-:W-:Y:S02]  /*1b050*/  IMAD.MOV.U32 R34, RZ, RZ, R189 ;  /* 0x000000ffff227224 */ /* 0x000fe400078e00bd */
[----:B------:R-:W-:Y:S02]  /*1b060*/  IMAD.MOV.U32 R231, RZ, RZ, R238 ;  /* 0x000000ffffe77224 */ /* 0x000fe400078e00ee */
[----:B------:R-:W-:Y:S01]  /*1b070*/  IMAD.MOV.U32 R166, RZ, RZ, R170 ;  /* 0x000000ffffa67224 */ /* 0x000fe200078e00aa */
[----:B------:R-:W3:Y:S01]  /*1b080*/  LDL.LU R238, [R1+0x220] ;  /* 0x0002200001ee7983 */ /* 0x000ee20000300800 */
[----:B------:R-:W-:-:S02]  /*1b090*/  IMAD.MOV.U32 R167, RZ, RZ, R171 ;  /* 0x000000ffffa77224 */ /* 0x000fc400078e00ab */
[----:B------:R-:W-:Y:S02]  /*1b0a0*/  IMAD.MOV.U32 R2, RZ, RZ, R239 ;  /* 0x000000ffff027224 */ /* 0x000fe400078e00ef */
[----:B------:R-:W-:Y:S01]  /*1b0b0*/  IMAD.MOV.U32 R171, RZ, RZ, R229 ;  /* 0x000000ffffab7224 */ /* 0x000fe200078e00e5 */
[----:B------:R-:W3:Y:S01]  /*1b0c0*/  LDL.LU R239, [R1+0x21c] ;  /* 0x00021c0001ef7983 */ /* 0x000ee20000300800 */
[----:B------:R-:W-:Y:S02]  /*1b0d0*/  IMAD.MOV.U32 R170, RZ, RZ, R230 ;  /* 0x000000ffffaa7224 */ /* 0x000fe400078e00e6 */
[----:B------:R-:W-:Y:S01]  /*1b0e0*/  IMAD.MOV.U32 R228, RZ, RZ, R34 ;  /* 0x000000ffffe47224 */ /* 0x000fe200078e0022 */
[----:B------:R-:W-:Y:S01]  /*1b0f0*/  MOV R34, R80 ;  /* 0x0000005000227202 */ /* 0x000fe20000000f00 */
[----:B------:R-:W-:Y:S01]  /*1b100*/  IMAD.MOV.U32 R229, RZ, RZ, R3 ;  /* 0x000000ffffe57224 */ /* 0x000fe200078e0003 */
        /* <DEDUP_REMOVED lines=9> */
[----:B------:R-:W3:Y:S01]  /*1b1a0*/  LDL.LU R240, [R1+0x214] ;  /* 0x0002140001f07983 */ /* 0x000ee20000300800 */
[----:B------:R-:W-:Y:S02]  /*1b1b0*/  IMAD.MOV.U32 R215, RZ, RZ, R108 ;  /* 0x000000ffffd77224 */ /* 0x000fe400078e006c */
[----:B------:R-:W-:Y:S01]  /*1b1c0*/  IMAD.MOV.U32 R230, RZ, RZ, R3 ;  /* 0x000000ffffe67224 */ /* 0x000fe200078e0003 */
[----:B-1----:R-:W-:Y:S01]  /*1b1d0*/  HMMA.16816.F32.BF16 R108, R4, R12, R144 ;  /* 0x0000000c046c723c */ /* 0x002fe20000041890 */
[----:B------:R-:W-:Y:S02]  /*1b1e0*/  IMAD.MOV.U32 R165, RZ, RZ, R34 ;  /* 0x000000ffffa57224 */ /* 0x000fe400078e0022 */
[----:B------:R-:W-:Y:S02]  /*1b1f0*/  IMAD.MOV.U32 R3, RZ, RZ, R191 ;  /* 0x000000ffff037224 */ /* 0x000fe400078e00bf */
[----:B------:R-:W-:-:S02]  /*1b200*/  IMAD.MOV.U32 R164, RZ, RZ, R229 ;  /* 0x000000ffffa47224 */ /* 0x000fc400078e00e5 */
[----:B------:R-:W-:Y:S02]  /*1b210*/  IMAD.MOV.U32 R163, RZ, RZ, R231 ;  /* 0x000000ffffa37224 */ /* 0x000fe400078e00e7 */
[----:B------:R-:W-:Y:S02]  /*1b220*/  IMAD.MOV.U32 R34, RZ, RZ, R241 ;  /* 0x000000ffff227224 */ /* 0x000fe400078e00f1 */
[----:B------:R-:W-:Y:S01]  /*1b230*/  IMAD.MOV.U32 R229, RZ, RZ, R2 ;  /* 0x000000ffffe57224 */ /* 0x000fe200078e0002 */
[----:B------:R-:W3:Y:S01]  /*1b240*/  LDL.LU R241, [R1+0x210] ;  /* 0x0002100001f17983 */ /* 0x000ee20000300800 */
        /* <DEDUP_REMOVED lines=9> */
[----:B------:R-:W3:Y:S01]  /*1b2e0*/  LDL.LU R243, [R1+0x204] ;  /* 0x0002040001f37983 */ /* 0x000ee20000300800 */
[----:B------:R-:W-:-:S03]  /*1b2f0*/  IMAD.MOV.U32 R3, RZ, RZ, R192 ;  /* 0x000000ffff037224 */ /* 0x000fc600078e00c0 */
[----:B------:R-:W3:Y:S01]  /*1b300*/  LDL.LU R192, [R1+0x200] ;  /* 0x0002000001c07983 */ /* 0x000ee20000300800 */
[----:B------:R-:W-:Y:S01]  /*1b310*/  IMAD.MOV.U32 R35, RZ, RZ, R51 ;  /* 0x000000ffff237224 */ /* 0x000fe200078e0033 */
[C---:B------:R-:W-:Y:S01]  /*1b320*/  HMMA.16816.F32.BF16 R112, R8.reuse, R12, R112 ;  /* 0x0000000c0870723c */ /* 0x040fe20000041870 */
[----:B------:R-:W-:Y:S02]  /*1b330*/  IMAD.MOV.U32 R48, RZ, RZ, R106 ;  /* 0x000000ffff307224 */ /* 0x000fe400078e006a */
[----:B------:R-:W-:Y:S02]  /*1b340*/  IMAD.MOV.U32 R49, RZ, RZ, R107 ;  /* 0x000000ffff317224 */ /* 0x000fe400078e006b */
[----:B------:R-:W-:Y:S01]  /*1b350*/  IMAD.MOV.U32 R51, RZ, RZ, R105 ;  /* 0x000000ffff337224 */ /* 0x000fe200078e0069 */
[----:B------:R-:W-:Y:S01]  /*1b360*/  HMMA.16816.F32.BF16 R96, R8, R14, R96 ;  /* 0x0000000e0860723c */ /* 0x000fe20000041860 */
[----:B------:R-:W-:-:S05]  /*1b370*/  IMAD.MOV.U32 R40, RZ, RZ, R104 ;  /* 0x000000ffff287224 */ /* 0x000fca00078e0068 */
[----:B------:R-:W-:Y:S01]  /*1b380*/  HMMA.16816.F32.BF16 R104, R4, R14, R148 ;  /* 0x0000000e0468723c */ /* 0x000fe20000041894 */
[----:B------:R-:W1:Y:S01]  /*1b390*/  LDSM.16.MT88.4 R12, [R188+0xb000] ;  /* 0x00b00000bc0c783b */ /* 0x000e620000004200 */
[----:B------:R-:W-:Y:S02]  /*1b3a0*/  IMAD.MOV.U32 R161, RZ, RZ, R164 ;  /* 0x000000ffffa17224 */ /* 0x000fe400078e00a4 */
[----:B------:R-:W-:Y:S02]  /*1b3b0*/  IMAD.MOV.U32 R147, RZ, RZ, R163 ;  /* 0x000000ffff937224 */ /* 0x000fe400078e00a3 */
[----:B------:R-:W-:Y:S02]  /*1b3c0*/  IMAD.MOV.U32 R164, RZ, RZ, R2 ;  /* 0x000000ffffa47224 */ /* 0x000fe400078e0002 */
[----:B------:R-:W-:Y:S02]  /*1b3d0*/  IMAD.MOV.U32 R160, RZ, RZ, R165 ;  /* 0x000000ffffa07224 */ /* 0x000fe400078e00a5 */
[----:B------:R-:W-:-:S02]  /*1b3e0*/  IMAD.MOV.U32 R163, RZ, RZ, R231 ;  /* 0x000000ffffa37224 */ /* 0x000fc400078e00e7 */
[----:B------:R-:W-:Y:S02]  /*1b3f0*/  IMAD.MOV.U32 R2, RZ, RZ, R215 ;  /* 0x000000ffff027224 */ /* 0x000fe400078e00d7 */
[----:B------:R-:W-:Y:S02]  /*1b400*/  IMAD.MOV.U32 R165, RZ, RZ, R34 ;  /* 0x000000ffffa57224 */ /* 0x000fe400078e0022 */
[----:B------:R-:W-:Y:S01]  /*1b410*/  IMAD.MOV.U32 R231, RZ, RZ, R214 ;  /* 0x000000ffffe77224 */ /* 0x000fe200078e00d6 */
[-C--:B-1----:R-:W-:Y:S06]  /*1b420*/  HMMA.16816.F32.BF16 R92, R8, R12.reuse, R92 ;  /* 0x0000000c085c723c */ /* 0x082fec000004185c */
        /* <DEDUP_REMOVED lines=33> */
[----:B-1----:R-:W-:Y:S01]  /*1b640*/  HMMA.16816.F32.BF16 R48, R4, R12, R48 ;  /* 0x0000000c0430723c */ /* 0x002fe20000041830 */
[----:B------:R-:W-:-:S05]  /*1b650*/  IMAD.MOV.U32 R164, RZ, RZ, R2 ;  /* 0x000000ffffa47224 */ /* 0x000fca00078e0002 */
[----:B------:R-:W-:Y:S07]  /*1b660*/  HMMA.16816.F32.BF16 R40, R4, R14, R40 ;  /* 0x0000000e0428723c */ /* 0x000fee0000041828 */
[----:B------:R-:W-:Y:S01]  /*1b670*/  LOP3.LUT R4, R17, UR25, R18, 0x96, !PT ;  /* 0x0000001911047c12 */ /* 0x000fe2000f8e9612 */
[----:B------:R-:W-:Y:S01]  /*1b680*/  HMMA.16816.F32.BF16 R72, R8, R12, R72 ;  /* 0x0000000c0848723c */ /* 0x000fe20000041848 */
[----:B------:R-:W-:Y:S01]  /*1b690*/  IMAD.MOV.U32 R214, RZ, RZ, R244 ;  /* 0x000000ffffd67224 */ /* 0x000fe200078e00f4 */
[----:B------:R-:W1:Y:S01]  /*1b6a0*/  LDSM.16.MT88.4 R16, [R188+0x9400] ;  /* 0x00940000bc10783b */ /* 0x000e620000004200 */
[----:B------:R-:W-:-:S03]  /*1b6b0*/  IMAD.MOV.U32 R35, RZ, RZ, R245 ;  /* 0x000000ffff237224 */ /* 0x000fc600078e00f5 */
[----:B------:R-:W3:Y:S01]  /*1b6c0*/  LDL.LU R244, [R1+0x1fc] ;  /* 0x0001fc0001f47983 */ /* 0x000ee20000300800 */
[----:B------:R-:W-:-:S03]  /*1b6d0*/  IMAD.MOV.U32 R34, RZ, RZ, R214 ;  /* 0x000000ffff227224 */ /* 0x000fc600078e00d6 */
[----:B------:R-:W3:Y:S01]  /*1b6e0*/  LDL.LU R245, [R1+0x1f8] ;  /* 0x0001f80001f57983 */ /* 0x000ee20000300800 */
[----:B------:R-:W-:-:S03]  /*1b6f0*/  IMAD.MOV.U32 R214, RZ, RZ, R128 ;  /* 0x000000ffffd67224 */ /* 0x000fc600078e0080 */
[----:B------:R-:W3:Y:S01]  /*1b700*/  LDL.LU R246, [R1+0x1f4] ;  /* 0x0001f40001f67983 */ /* 0x000ee20000300800 */
[----:B------:R-:W-:-:S03]  /*1b710*/  IMAD.MOV.U32 R215, RZ, RZ, R130 ;  /* 0x000000ffffd77224 */ /* 0x000fc600078e0082 */
[----:B------:R-:W3:Y:S04]  /*1b720*/  LDL.LU R247, [R1+0x1f0] ;  /* 0x0001f00001f77983 */ /* 0x000ee80000300800 */
[----:B------:R1:W5:Y:S04]  /*1b730*/  LDL.LU R129, [R1+0x1ec] ;  /* 0x0001ec0001817983 */ /* 0x0003680000300800 */
[----:B------:R1:W5:Y:S04]  /*1b740*/  LDL.LU R128, [R1+0x1e8] ;  /* 0x0001e80001807983 */ /* 0x0003680000300800 */
[----:B------:R1:W5:Y:S01]  /*1b750*/  LDL.LU R130, [R1+0x1e4] ;  /* 0x0001e40001827983 */ /* 0x0003620000300800 */
[----:B--2---:R-:W-:Y:S01]  /*1b760*/  IMAD.MOV.U32 R163, RZ, RZ, R131 ;  /* 0x000000ffffa37224 */ /* 0x004fe200078e0083 */
[----:B----4-:R-:W-:Y:S02]  /*1b770*/  HMMA.16816.F32.BF16 R120, R8, R14, R120 ;  /* 0x0000000e0878723c */ /* 0x010fe40000041878 */
[----:B------:R2:W5:Y:S01]  /*1b780*/  LDL.LU R131, [R1+0x1e0] ;  /* 0x0001e00001837983 */ /* 0x0005620000300800 */
[----:B------:R-:W-:-:S02]  /*1b790*/  IMAD.MOV.U32 R159, RZ, RZ, R163 ;  /* 0x000000ffff9f7224 */ /* 0x000fc400078e00a3 */
[----:B------:R-:W-:Y:S01]  /*1b7a0*/  IMAD.MOV.U32 R163, RZ, RZ, R165 ;  /* 0x000000ffffa37224 */ /* 0x000fe200078e00a5 */
[----:B------:R2:W5:Y:S01]  /*1b7b0*/  LDL.LU R195, [R1+0x1dc] ;  /* 0x0001dc0001c37983 */ /* 0x0005620000300800 */
[----:B------:R-:W-:Y:S02]  /*1b7c0*/  IMAD.MOV.U32 R165, RZ, RZ, R3 ;  /* 0x000000ffffa57224 */ /* 0x000fe400078e0003 */
[----:B------:R-:W-:Y:S01]  /*1b7d0*/  IMAD.WIDE.U32 R2, R23, -0x2daee0ad, RZ ;  /* 0xd2511f5317027825 */ /* 0x000fe200078e00ff */
[----:B------:R2:W5:Y:S04]  /*1b7e0*/  LDL.LU R193, [R1+0x1d8] ;  /* 0x0001d80001c17983 */ /* 0x0005680000300800 */
[----:B------:R-:W-:Y:S01]  /*1b7f0*/  LOP3.LUT R5, R3, UR33, R22, 0x96, !PT ;  /* 0x0000002103057c12 */ /* 0x000fe2000f8e9616 */
[----:B------:R-:W4:Y:S01]  /*1b800*/  LDL.LU.64 R38, [R1+0x1d0] ;  /* 0x0001d00001267983 */ /* 0x000f220000300a00 */
[----:B------:R-:W-:-:S02]  /*1b810*/  LOP3.LUT R6, R2, 0xffff, RZ, 0xc0, !PT ;  /* 0x0000ffff02067812 */ /* 0x000fc400078ec0ff */
[----:B------:R-:W-:Y:S02]  /*1b820*/  LOP3.LUT R11, R2, 0xff, RZ, 0xc0, !PT ;  /* 0x000000ff020b7812 */ /* 0x000fe400078ec0ff */
[--C-:B------:R-:W-:Y:S02]  /*1b830*/  SHF.R.U32.HI R10, RZ, 0x10, R2.reuse ;  /* 0x00000010ff0a7819 */ /* 0x100fe40000011602 */
[----:B------:R-:W-:Y:S01]  /*1b840*/  SHF.R.U32.HI R12, RZ, 0x18, R2 ;  /* 0x00000018ff0c7819 */ /* 0x000fe20000011602 */
[----:B------:R-:W-:-:S03]  /*1b850*/  IMAD.WIDE.U32 R2, R4, -0x2daee0ad, RZ ;  /* 0xd2511f5304027825 */ /* 0x000fc600078e00ff */
[----:B------:R-:W-:Y:S02]  /*1b860*/  SHF.R.U32.HI R8, RZ, 0x10, R2 ;  /* 0x00000010ff087819 */ /* 0x000fe40000011602 */
[----:B------:R-:W-:Y:S02]  /*1b870*/  LOP3.LUT R4, R3, UR33, R20, 0x96, !PT ;  /* 0x0000002103047c12 */ /* 0x000fe4000f8e9614 */
[C---:B------:R-:W-:Y:S02]  /*1b880*/  LOP3.LUT R3, R2.reuse, 0xffff, RZ, 0xc0, !PT ;  /* 0x0000ffff02037812 */ /* 0x040fe400078ec0ff */
[----:B------:R-:W-:Y:S02]  /*1b890*/  LOP3.LUT R9, R2, 0xff, RZ, 0xc0, !PT ;  /* 0x000000ff02097812 */ /* 0x000fe400078ec0ff */
[----:B------:R-:W-:Y:S02]  /*1b8a0*/  SHF.R.U32.HI R7, RZ, 0x18, R2 ;  /* 0x00000018ff077819 */ /* 0x000fe40000011602 */
[----:B------:R-:W-:-:S02]  /*1b8b0*/  LOP3.LUT R2, R8, 0xff, RZ, 0xc0, !PT ;  /* 0x000000ff08027812 */ /* 0x000fc400078ec0ff */
[----:B------:R-:W-:Y:S02]  /*1b8c0*/  SHF.R.U32.HI R3, RZ, 0x8, R3 ;  /* 0x00000008ff037819 */ /* 0x000fe40000011603 */
[----:B------:R-:W-:Y:S02]  /*1b8d0*/  PRMT R21, R2, 0x5410, R7 ;  /* 0x0000541002157816 */ /* 0x000fe40000000007 */
[----:B------:R-:W-:Y:S02]  /*1b8e0*/  LOP3.LUT R2, R5, 0xffff, RZ, 0xc0, !PT ;  /* 0x0000ffff05027812 */ /* 0x000fe400078ec0ff */
[----:B------:R-:W-:Y:S02]  /*1b8f0*/  SHF.R.U32.HI R6, RZ, 0x8, R6 ;  /* 0x00000008ff067819 */ /* 0x000fe40000011606 */
[----:B------:R-:W-:Y:S02]  /*1b900*/  PRMT R20, R9, 0x5410, R3 ;  /* 0x0000541009147816 */ /* 0x000fe40000000003 */
[----:B------:R-:W-:-:S02]  /*1b910*/  SHF.R.U32.HI R3, RZ, 0x8, R2 ;  /* 0x00000008ff037819 */ /* 0x000fc40000011602 */
[----:B------:R-:W-:Y:S02]  /*1b920*/  LOP3.LUT R2, R5, 0xff, RZ, 0xc0, !PT ;  /* 0x000000ff05027812 */ /* 0x000fe400078ec0ff */
[----:B------:R-:W-:Y:S02]  /*1b930*/  PRMT R11, R11, 0x5410, R6 ;  /* 0x000054100b0b7816 */ /* 0x000fe40000000006 */
[----:B------:R-:W-:Y:S02]  /*1b940*/  LOP3.LUT R6, R10, 0xff, RZ, 0xc0, !PT ;  /* 0x000000ff0a067812 */ /* 0x000fe400078ec0ff */
[----:B------:R-:W-:Y:S02]  /*1b950*/  PRMT R9, R2, 0x5410, R3 ;  /* 0x0000541002097816 */ /* 0x000fe40000000003 */
[----:B------:R-:W-:Y:S02]  /*1b960*/  SHF.R.U32.HI R3, RZ, 0x10, R5 ;  /* 0x00000010ff037819 */ /* 0x000fe40000011605 */
[----:B------:R-:W-:-:S02]  /*1b970*/  PRMT R22, R6, 0x5410, R12 ;  /* 0x0000541006167816 */ /* 0x000fc4000000000c */
[----:B------:R-:W-:Y:S01]  /*1b980*/  SHF.R.U32.HI R7, RZ, 0x18, R5 ;  /* 0x00000018ff077819 */ /* 0x000fe20000011605 */
[----:B------:R-:W2:Y:S01]  /*1b990*/  LDSM.16.MT88.4 R12, [R190+0x9400] ;  /* 0x00940000be0c783b */ /* 0x000ea20000004200 */
[C---:B------:R-:W-:Y:S02]  /*1b9a0*/  LOP3.LUT R2, R4.reuse, 0xffff, RZ, 0xc0, !PT ;  /* 0x0000ffff04027812 */ /* 0x040fe400078ec0ff */
[----:B------:R-:W-:Y:S02]  /*1b9b0*/  LOP3.LUT R8, R4, 0xff, RZ, 0xc0, !PT ;  /* 0x000000ff04087812 */ /* 0x000fe400078ec0ff */
[--C-:B------:R-:W-:Y:S02]  /*1b9c0*/  SHF.R.U32.HI R5, RZ, 0x10, R4.reuse ;  /* 0x00000010ff057819 */ /* 0x100fe40000011604 */
[----:B------:R-:W-:Y:S02]  /*1b9d0*/  SHF.R.U32.HI R6, RZ, 0x18, R4 ;  /* 0x00000018ff067819 */ /* 0x000fe40000011604 */
[----:B------:R-:W-:-:S02]  /*1b9e0*/  LOP3.LUT R4, R3, 0xff, RZ, 0xc0, !PT ;  /* 0x000000ff03047812 */ /* 0x000fc400078ec0ff */
[----:B------:R-:W-:Y:S02]  /*1b9f0*/  SHF.R.U32.HI R3, RZ, 0x8, R2 ;  /* 0x00000008ff037819 */ /* 0x000fe40000011602 */
[----:B------:R-:W-:Y:S02]  /*1ba00*/  LOP3.LUT R2, R5, 0xff, RZ, 0xc0, !PT ;  /* 0x000000ff05027812 */ /* 0x000fe400078ec0ff */
[----:B------:R-:W-:Y:S02]  /*1ba10*/  PRMT R4, R4, 0x5410, R7 ;  /* 0x0000541004047816 */ /* 0x000fe40000000007 */
[----:B------:R-:W-:Y:S02]  /*1ba20*/  PRMT R7, R8, 0x5410, R3 ;  /* 0x0000541008077816 */ /* 0x000fe40000000003 */
[----:B------:R-:W-:Y:S02]  /*1ba30*/  PRMT R5, R2, 0x5410, R6 ;  /* 0x0000541002057816 */ /* 0x000fe40000000006 */
[----:B------:R-:W-:-:S02]  /*1ba40*/  HSET2.LE.AND R2, R9, R0, PT ;  /* 0x0000000009027233 */ /* 0x000fc40003803000 */
[----:B------:R-:W-:-:S05]  /*1ba50*/  HSET2.LE.AND R3, R4, R0, PT ;  /* 0x0000000004037233 */ /* 0x000fca0003803000 */
[----:B---3--:R-:W-:Y:S01]  /*1ba60*/  LOP3.LUT R9, R3, R191, RZ, 0xc0, !PT ;  /* 0x000000bf03097212 */ /* 0x008fe200078ec0ff */
[----:B------:R-:W-:Y:S01]  /*1ba70*/  IMAD.MOV.U32 R158, RZ, RZ, R192 ;  /* 0x000000ffff9e7224 */ /* 0x000fe200078e00c0 */
[--C-:B------:R-:W-:Y:S01]  /*1ba80*/  HSET2.LE.AND R3, R20, R0.reuse, PT ;  /* 0x0000000014037233 */ /* 0x100fe20003803000 */
[----:B------:R-:W-:Y:S01]  /*1ba90*/  IMAD.MOV.U32 R23, RZ, RZ, R145 ;  /* 0x000000ffff177224 */ /* 0x000fe200078e0091 */
[--C-:B------:R-:W-:Y:S01]  /*1baa0*/  HSET2.LE.AND R4, R11, R0.reuse, PT ;  /* 0x000000000b047233 */ /* 0x100fe20003803000 */
[----:B------:R3:W5:Y:S01]  /*1bab0*/  LDL.LU R192, [R1+0x1c8] ;  /* 0x0001c80001c07983 */ /* 0x0007620000300800 */
[----:B------:R-:W-:Y:S02]  /*1bac0*/  LOP3.LUT R8, R2, R158, RZ, 0xc0, !PT ;  /* 0x0000009e02087212 */ /* 0x000fe400078ec0ff */
[----:B------:R-:W-:Y:S01]  /*1bad0*/  HSET2.LE.AND R2, R22, R0, PT ;  /* 0x0000000016027233 */ /* 0x000fe20003803000 */
[----:B------:R3:W5:Y:S01]  /*1bae0*/  LDL.LU R191, [R1+0x1c4] ;  /* 0x0001c40001bf7983 */ /* 0x0007620000300800 */
[----:B------:R-:W-:-:S02]  /*1baf0*/  LOP3.LUT R6, R3, R141, RZ, 0xc0, !PT ;  /* 0x0000008d03067212 */ /* 0x000fc400078ec0ff */
[--C-:B------:R-:W-:Y:S02]  /*1bb00*/  HSET2.LE.AND R3, R7, R0.reuse, PT ;  /* 0x0000000007037233 */ /* 0x100fe40003803000 */
[----:B------:R-:W-:Y:S02]  /*1bb10*/  LOP3.LUT R11, R2, R159, RZ, 0xc0, !PT ;  /* 0x0000009f020b7212 */ /* 0x000fe400078ec0ff */
[--C-:B------:R-:W-:Y:S02]  /*1bb20*/  HSET2.LE.AND R2, R21, R0.reuse, PT ;  /* 0x0000000015027233 */ /* 0x100fe40003803000 */
[----:B------:R-:W-:Y:S02]  /*1bb30*/  HSET2.LE.AND R5, R5, R0, PT ;  /* 0x0000000005057233 */ /* 0x000fe40003803000 */
[----:B------:R-:W-:Y:S02]  /*1bb40*/  LOP3.LUT R10, R4, R189, RZ, 0xc0, !PT ;  /* 0x000000bd040a7212 */ /* 0x000fe400078ec0ff */
[----:B------:R-:W-:-:S02]  /*1bb50*/  LOP3.LUT R7, R2, R140, RZ, 0xc0, !PT ;  /* 0x0000008c02077212 */ /* 0x000fc400078ec0ff */
[----:B------:R-:W-:Y:S02]  /*1bb60*/  LOP3.LUT R4, R3, R143, RZ, 0xc0, !PT ;  /* 0x0000008f03047212 */ /* 0x000fe400078ec0ff */
[----:B------:R-:W-:Y:S01]  /*1bb70*/  LOP3.LUT R5, R5, R142, RZ, 0xc0, !PT ;  /* 0x0000008e05057212 */ /* 0x000fe200078ec0ff */
[----:B------:R-:W-:Y:S01]  /*1bb80*/  IMAD.MOV.U32 R3, RZ, RZ, R152 ;  /* 0x000000ffff037224 */ /* 0x000fe200078e0098 */
[----:B------:R-:W-:Y:S01]  /*1bb90*/  MOV R20, R150 ;  /* 0x0000009600147202 */ /* 0x000fe20000000f00 */
[----:B------:R-:W-:Y:S01]  /*1bba0*/  IMAD.MOV.U32 R143, RZ, RZ, R153 ;  /* 0x000000ffff8f7224 */ /* 0x000fe200078e0099 */
[----:B------:R3:W5:Y:S01]  /*1bbb0*/  LDL.LU R189, [R1+0x1c0] ;  /* 0x0001c00001bd7983 */ /* 0x0007620000300800 */
[----:B------:R-:W-:Y:S02]  /*1bbc0*/  IMAD.MOV.U32 R2, RZ, RZ, R154 ;  /* 0x000000ffff027224 */ /* 0x000fe400078e009a */
[----:B------:R-:W-:Y:S02]  /*1bbd0*/  IMAD.MOV.U32 R140, RZ, RZ, R155 ;  /* 0x000000ffff8c7224 */ /* 0x000fe400078e009b */
[----:B-1----:R-:W-:Y:S01]  /*1bbe0*/  HMMA.16816.F32.BF16 R152, R8, R16, R100 ;  /* 0x000000100898723c */ /* 0x002fe20000041864 */
[----:B------:R-:W-:-:S06]  /*1bbf0*/  IMAD.MOV.U32 R21, RZ, RZ, R148 ;  /* 0x000000ffff157224 */ /* 0x000fcc00078e0094 */
[----:B------:R-:W-:Y:S02]  /*1bc00*/  IMAD.MOV.U32 R100, RZ, RZ, R168 ;  /* 0x000000ffff647224 */ /* 0x000fe400078e00a8 */
        /* <DEDUP_REMOVED lines=8> */
[----:B------:R-:W-:Y:S02]  /*1bc90*/  IMAD.MOV.U32 R90, RZ, RZ, R166 ;  /* 0x000000ffff5a7224 */ /* 0x000fe400078e00a6 */
[----:B------:R-:W-:Y:S02]  /*1bca0*/  IMAD.MOV.U32 R91, RZ, RZ, R167 ;  /* 0x000000ffff5b7224 */ /* 0x000fe400078e00a7 */
[----:B------:R-:W-:Y:S01]  /*1bcb0*/  HMMA.16816.F32.BF16 R164, R4, R18, R84 ;  /* 0x0000001204a4723c */ /* 0x000fe20000041854 */
[----:B------:R-:W-:Y:S02]  /*1bcc0*/  IMAD.MOV.U32 R148, RZ, RZ, R146 ;  /* 0x000000ffff947224 */ /* 0x000fe400078e0092 */
[----:B------:R-:W-:-:S04]  /*1bcd0*/  IMAD.MOV.U32 R149, RZ, RZ, R147 ;  /* 0x000000ffff957224 */ /* 0x000fc800078e0093 */
[----:B------:R-:W-:Y:S01]  /*1bce0*/  IMAD.MOV.U32 R84, RZ, RZ, R228 ;  /* 0x000000ffff547224 */ /* 0x000fe200078e00e4 */
[----:B--2---:R-:W-:Y:S01]  /*1bcf0*/  HMMA.16816.F32.BF16 R156, R4, R14, R52 ;  /* 0x0000000e049c723c */ /* 0x004fe20000041834 */
[----:B------:R-:W-:Y:S02]  /*1bd00*/  IMAD.MOV.U32 R85, RZ, RZ, R229 ;  /* 0x000000ffff557224 */ /* 0x000fe400078e00e5 */
[----:B------:R-:W-:Y:S02]  /*1bd10*/  IMAD.MOV.U32 R86, RZ, RZ, R230 ;  /* 0x000000ffff567224 */ /* 0x000fe400078e00e6 */
[----:B------:R-:W-:Y:S01]  /*1bd20*/  IMAD.MOV.U32 R16, RZ, RZ, R162 ;  /* 0x000000ffff107224 */ /* 0x000fe200078e00a2 */
[----:B------:R-:W-:Y:S01]  /*1bd30*/  HMMA.16816.F32.BF16 R144, R8, R12, R64 ;  /* 0x0000000c0890723c */ /* 0x000fe20000041840 */
[----:B------:R-:W-:Y:S02]  /*1bd40*/  IMAD.MOV.U32 R17, RZ, RZ, R163 ;  /* 0x000000ffff117224 */ /* 0x000fe400078e00a3 */
[----:B------:R-:W-:-:S02]  /*1bd50*/  IMAD.MOV.U32 R87, RZ, RZ, R231 ;  /* 0x000000ffff577224 */ /* 0x000fc400078e00e7 */
[----:B------:R-:W-:Y:S02]  /*1bd60*/  IMAD.MOV.U32 R53, RZ, RZ, R100 ;  /* 0x000000ffff357224 */ /* 0x000fe400078e0064 */
        /* <DEDUP_REMOVED lines=15> */
[----:B------:R-:W-:Y:S01]  /*1be60*/  HMMA.16816.F32.BF16 R228, R8, R18, R68 ;  /* 0x0000001208e4723c */ /* 0x000fe20000041844 */
[----:B------:R-:W-:Y:S01]  /*1be70*/  IMAD.MOV.U32 R86, RZ, RZ, R87 ;  /* 0x000000ffff567224 */ /* 0x000fe200078e0057 */
[----:B------:R-:W1:Y:S01]  /*1be80*/  LDSM.16.MT88.4 R20, [R188+0xa400] ;  /* 0x00a40000bc14783b */ /* 0x000e620000004200 */
[----:B------:R-:W-:Y:S02]  /*1be90*/  IMAD.MOV.U32 R87, RZ, RZ, R16 ;  /* 0x000000ffff577224 */ /* 0x000fe400078e0010 */
[----:B------:R-:W-:Y:S01]  /*1bea0*/  IMAD.MOV.U32 R54, RZ, RZ, R17 ;  /* 0x000000ffff367224 */ /* 0x000fe200078e0011 */
[----:B------:R-:W-:Y:S01]  /*1beb0*/  MOV R58, R141 ;  /* 0x0000008d003a7202 */ /* 0x000fe20000000f00 */
[----:B------:R-:W2:Y:S01]  /*1bec0*/  LDSM.16.MT88.4 R16, [R190+0xa400] ;  /* 0x00a40000be10783b */ /* 0x000ea20000004200 */
[----:B------:R-:W-:-:S02]  /*1bed0*/  IMAD.MOV.U32 R66, RZ, RZ, R142 ;  /* 0x000000ffff427224 */ /* 0x000fc400078e008e */
[----:B------:R-:W-:Y:S02]  /*1bee0*/  IMAD.MOV.U32 R67, RZ, RZ, R143 ;  /* 0x000000ffff437224 */ /* 0x000fe400078e008f */
[----:B------:R-:W-:Y:S02]  /*1bef0*/  IMAD.MOV.U32 R52, RZ, RZ, R150 ;  /* 0x000000ffff347224 */ /* 0x000fe400078e0096 */
[----:B------:R-:W-:Y:S02]  /*1bf00*/  IMAD.MOV.U32 R142, RZ, RZ, R148 ;  /* 0x000000ffff8e7224 */ /* 0x000fe400078e0094 */
[----:B------:R-:W-:Y:S02]  /*1bf10*/  IMAD.MOV.U32 R143, RZ, RZ, R149 ;  /* 0x000000ffff8f7224 */ /* 0x000fe400078e0095 */
[----:B------:R-:W-:Y:S02]  /*1bf20*/  IMAD.MOV.U32 R141, RZ, RZ, R151 ;  /* 0x000000ffff8d7224 */ /* 0x000fe400078e0097 */
[----:B------:R-:W-:Y:S01]  /*1bf30*/  HMMA.16816.F32.BF16 R148, R8, R14, R24 ;  /* 0x0000000e0894723c */ /* 0x000fe20000041818 */
[----:B------:R-:W3:Y:S04]  /*1bf40*/  LDSM.16.MT88.4 R24, [R190+0xb400] ;  /* 0x00b40000be18783b */ /* 0x000ee80000004200 */
[----:B------:R-:W3:Y:S01]  /*1bf50*/  LDSM.16.MT88.4 R12, [R188+0xb400] ;  /* 0x00b40000bc0c783b */ /* 0x000ee20000004200 */
[----:B-1----:R-:W-:Y:S07]  /*1bf60*/  HMMA.16816.F32.BF16 R68, R4, R20, R132 ;  /* 0x000000140444723c */ /* 0x002fee0000041884 */
[----:B------:R-:W-:-:S02]  /*1bf70*/  IMAD.MOV.U32 R132, RZ, RZ, R84 ;  /* 0x000000ffff847224 */ /* 0x000fc400078e0054 */
[----:B------:R-:W-:Y:S02]  /*1bf80*/  IMAD.MOV.U32 R133, RZ, RZ, R85 ;  /* 0x000000ffff857224 */ /* 0x000fe400078e0055 */
[----:B------:R-:W-:Y:S02]  /*1bf90*/  IMAD.MOV.U32 R134, RZ, RZ, R86 ;  /* 0x000000ffff867224 */ /* 0x000fe400078e0056 */
[----:B------:R-:W-:Y:S02]  /*1bfa0*/  IMAD.MOV.U32 R135, RZ, RZ, R87 ;  /* 0x000000ffff877224 */ /* 0x000fe400078e0057 */
[----:B--2---:R-:W-:Y:S07]  /*1bfb0*/  HMMA.16816.F32.BF16 R84, R4, R16, R108 ;  /* 0x000000100454723c */ /* 0x004fee000004186c */
[----:B------:R-:W-:-:S02]  /*1bfc0*/  IMAD.MOV.U32 R108, RZ, RZ, R88 ;  /* 0x000000ffff6c7224 */ /* 0x000fc400078e0058 */
[----:B------:R-:W-:Y:S02]  /*1bfd0*/  IMAD.MOV.U32 R109, RZ, RZ, R89 ;  /* 0x000000ffff6d7224 */ /* 0x000fe400078e0059 */
[----:B------:R-:W-:Y:S02]  /*1bfe0*/  IMAD.MOV.U32 R110, RZ, RZ, R90 ;  /* 0x000000ffff6e7224 */ /* 0x000fe400078e005a */
[----:B------:R-:W-:Y:S02]  /*1bff0*/  IMAD.MOV.U32 R111, RZ, RZ, R91 ;  /* 0x000000ffff6f7224 */ /* 0x000fe400078e005b */
[----:B------:R-:W-:Y:S07]  /*1c000*/  HMMA.16816.F32.BF16 R88, R4, R18, R104 ;  /* 0x000000120458723c */ /* 0x000fee0000041868 */
[----:B------:R-:W-:-:S02]  /*1c010*/  IMAD.MOV.U32 R104, RZ, RZ, R64 ;  /* 0x000000ffff687224 */ /* 0x000fc400078e0040 */
[----:B------:R-:W-:Y:S02]  /*1c020*/  IMAD.MOV.U32 R105, RZ, RZ, R65 ;  /* 0x000000ffff697224 */ /* 0x000fe400078e0041 */
[----:B------:R-:W-:Y:S02]  /*1c030*/  IMAD.MOV.U32 R107, RZ, RZ, R66 ;  /* 0x000000ffff6b7224 */ /* 0x000fe400078e0042 */
[----:B------:R-:W-:Y:S02]  /*1c040*/  IMAD.MOV.U32 R106, RZ, RZ, R67 ;  /* 0x000000ffff6a7224 */ /* 0x000fe400078e0043 */
[C---:B---3--:R-:W-:Y:S06]  /*1c050*/  HMMA.16816.F32.BF16 R64, R4.reuse, R24, R48 ;  /* 0x000000180440723c */ /* 0x048fec0000041830 */
[----:B------:R-:W-:Y:S01]  /*1c060*/  HMMA.16816.F32.BF16 R124, R4, R22, R124 ;  /* 0x00000016047c723c */ /* 0x000fe2000004187c */
[----:B------:R-:W-:-:S02]  /*1c070*/  IMAD.MOV.U32 R48, RZ, RZ, R58 ;  /* 0x000000ffff307224 */ /* 0x000fc400078e003a */
[----:B------:R-:W-:-:S03]  /*1c080*/  IMAD.MOV.U32 R49, RZ, RZ, R59 ;  /* 0x000000ffff317224 */ /* 0x000fc600078e003b */
[----:B------:R-:W-:Y:S01]  /*1c090*/  HMMA.16816.F32.BF16 R80, R4, R12, R80 ;  /* 0x0000000c0450723c */ /* 0x000fe20000041850 */
[----:B------:R-:W-:-:S05]  /*1c0a0*/  IMAD.MOV.U32 R50, RZ, RZ, R2 ;  /* 0x000000ffff327224 */ /* 0x000fca00078e0002 */
[C---:B------:R-:W-:Y:S06]  /*1c0b0*/  HMMA.16816.F32.BF16 R76, R4.reuse, R14, R76 ;  /* 0x0000000e044c723c */ /* 0x040fec000004184c */
[----:B------:R-:W-:Y:S07]  /*1c0c0*/  HMMA.16816.F32.BF16 R56, R4, R26, R40 ;  /* 0x0000001a0438723c */ /* 0x000fee0000041828 */
[----:B------:R-:W-:-:S02]  /*1c0d0*/  IMAD.MOV.U32 R5, RZ, RZ, R109 ;  /* 0x000000ffff057224 */ /* 0x000fc400078e006d */
[----:B------:R-:W-:Y:S02]  /*1c0e0*/  IMAD.MOV.U32 R41, RZ, RZ, R143 ;  /* 0x000000ffff297224 */ /* 0x000fe400078e008f */
[----:B------:R-:W-:Y:S01]  /*1c0f0*/  IMAD.MOV.U32 R6, RZ, RZ, R110 ;  /* 0x000000ffff067224 */ /* 0x000fe200078e006e */
[----:B------:R-:W-:Y:S01]  /*1c100*/  LOP3.LUT R2, R5, UR6, RZ, 0x3c, !PT ;  /* 0x0000000605027c12 */ /* 0x000fe2000f8e3cff */
[----:B------:R-:W-:Y:S01]  /*1c110*/  IMAD.MOV.U32 R51, RZ, RZ, R140 ;  /* 0x000000ffff337224 */ /* 0x000fe200078e008c */
[----:B------:R-:W-:Y:S01]  /*1c120*/  HMMA.16816.F32.BF16 R136, R8, R20, R136 ;  /* 0x000000140888723c */ /* 0x000fe20000041888 */
[----:B------:R-:W-:Y:S01]  /*1c130*/  IMAD.MOV.U32 R5, RZ, RZ, R41 ;  /* 0x000000ffff057224 */ /* 0x000fe200078e0029 */
[----:B------:R-:W-:Y:S01]  /*1c140*/  MOV R41, R48 ;  /* 0x0000003000297202 */ /* 0x000fe20000000f00 */
[----:B------:R-:W-:-:S03]  /*1c150*/  IMAD.MOV.U32 R48, RZ, RZ, R51 ;  /* 0x000000ffff307224 */ /* 0x000fc600078e0033 */
[----:B------:R-:W-:Y:S01]  /*1c160*/  HMMA.16816.F32.BF16 R92, R8, R12, R92 ;  /* 0x0000000c085c723c */ /* 0x000fe2000004185c */
[----:B------:R-:W-:Y:S02]  /*1c170*/  IMAD.MOV.U32 R20, RZ, RZ, R6 ;  /* 0x000000ffff147224 */ /* 0x000fe400078e0006 */
[----:B------:R-:W-:-:S04]  /*1c180*/  IMAD.MOV.U32 R51, RZ, RZ, R134 ;  /* 0x000000ffff337224 */ /* 0x000fc800078e0086 */
[----:B------:R-:W-:-:S04]  /*1c190*/  IMAD.WIDE.U32 R12, R2, -0x326172a9, RZ ;  /* 0xcd9e8d57020c7825 */ /* 0x000fc800078e00ff */
[----:B------:R-:W-:Y:S02]  /*1c1a0*/  IMAD.MOV.U32 R7, RZ, RZ, R111 ;  /* 0x000000ffff077224 */ /* 0x000fe400078e006f */
[----:B------:R-:W-:Y:S02]  /*1c1b0*/  IMAD.MOV.U32 R40, RZ, RZ, R142 ;  /* 0x000000ffff287224 */ /* 0x000fe400078e008e */
[----:B------:R-:W-:Y:S02]  /*1c1c0*/  IMAD.MOV.U32 R134, RZ, RZ, R53 ;  /* 0x000000ffff867224 */ /* 0x000fe400078e0035 */
[----:B------:R-:W-:Y:S01]  /*1c1d0*/  IMAD.MOV.U32 R53, RZ, RZ, R3 ;  /* 0x000000ffff357224 */ /* 0x000fe200078e0003 */
[----:B------:R-:W-:Y:S01]  /*1c1e0*/  LOP3.LUT R3, R13, UR40, R20, 0x96, !PT ;  /* 0x000000280d037c12 */ /* 0x000fe2000f8e9614 */
[----:B------:R-:W-:Y:S01]  /*1c1f0*/  IMAD.MOV.U32 R6, RZ, RZ, R212 ;  /* 0x000000ffff067224 */ /* 0x000fe200078e00d4 */
[----:B------:R-:W-:Y:S01]  /*1c200*/  LOP3.LUT R2, R31, UR39, R12, 0x96, !PT ;  /* 0x000000271f027c12 */ /* 0x000fe2000f8e960c */
[----:B------:R-:W-:-:S02]  /*1c210*/  IMAD.MOV.U32 R4, RZ, RZ, R108 ;  /* 0x000000ffff047224 */ /* 0x000fc400078e006c */
[----:B------:R-:W-:Y:S02]  /*1c220*/  IMAD.MOV.U32 R21, RZ, RZ, R7 ;  /* 0x000000ffff157224 */ /* 0x000fe400078e0007 */
[----:B------:R-:W-:Y:S02]  /*1c230*/  IMAD.MOV.U32 R4, RZ, RZ, R40 ;  /* 0x000000ffff047224 */ /* 0x000fe400078e0028 */
[----:B------:R-:W-:Y:S01]  /*1c240*/  IMAD.MOV.U32 R21, RZ, RZ, R5 ;  /* 0x000000ffff157224 */ /* 0x000fe200078e0005 */
[----:B------:R-:W-:Y:S01]  /*1c250*/  LOP3.LUT R5, R13, UR40, R6, 0x96, !PT ;  /* 0x000000280d057c12 */ /* 0x000fe2000f8e9606 */
[----:B------:R-:W-:Y:S02]  /*1c260*/  IMAD.MOV.U32 R7, RZ, RZ, R213 ;  /* 0x000000ffff077224 */ /* 0x000fe400078e00d5 */
[----:B------:R-:W-:Y:S02]  /*1c270*/  IMAD.MOV.U32 R43, RZ, RZ, R141 ;  /* 0x000000ffff2b7224 */ /* 0x000fe400078e008d */
[----:B------:R-:W-:-:S04]  /*1c280*/  IMAD.WIDE.U32 R6, R3, -0x2daee0ad, RZ ;  /* 0xd2511f5303067825 */ /* 0x000fc800078e00ff */
[----:B------:R-:W-:Y:S02]  /*1c290*/  IMAD.MOV.U32 R20, RZ, RZ, R4 ;  /* 0x000000ffff147224 */ /* 0x000fe400078e0004 */
[----:B------:R-:W-:-:S04]  /*1c2a0*/  IMAD.WIDE.U32 R2, R2, -0x2daee0ad, RZ ;  /* 0xd2511f5302027825 */ /* 0x000fc800078e00ff */
[----:B------:R-:W-:Y:S01]  /*1c2b0*/  IMAD.MOV.U32 R40, RZ, RZ, R43 ;  /* 0x000000ffff287224 */ /* 0x000fe200078e002b */
[----:B------:R-:W-:Y:S01]  /*1c2c0*/  LOP3.LUT R4, R7, UR38, R20, 0x96, !PT ;  /* 0x0000002607047c12 */ /* 0x000fe2000f8e9614 */
[----:B------:R-:W-:Y:S01]  /*1c2d0*/  IMAD.MOV.U32 R43, RZ, RZ, R50 ;  /* 0x000000ffff2b7224 */ /* 0x000fe200078e0032 */
[----:B------:R-:W-:Y:S01]  /*1c2e0*/  LOP3.LUT R6, R3, UR36, R6, 0x96, !PT ;  /* 0x0000002403067c12 */ /* 0x000fe2000f8e9606 */
[----:B------:R-:W-:Y:S01]  /*1c2f0*/  IMAD.MOV.U32 R50, RZ, RZ, R105 ;  /* 0x000000ffff327224 */ /* 0x000fe200078e0069 */
[----:B------:R-:W-:Y:S01]  /*1c300*/  HMMA.16816.F32.BF16 R108, R8, R22, R116 ;  /* 0x00000016086c723c */ /* 0x000fe20000041874 */
[----:B------:R-:W-:Y:S01]  /*1c310*/  IMAD.MOV.U32 R42, RZ, RZ, R49 ;  /* 0x000000ffff2a7224 */ /* 0x000fe200078e0031 */
[----:B------:R-:W-:Y:S01]  /*1c320*/  LOP3.LUT R3, R29, UR39, R12, 0x96, !PT ;  /* 0x000000271d037c12 */ /* 0x000fe2000f8e960c */
[----:B------:R-:W-:-:S03]  /*1c330*/  IMAD.MOV.U32 R49, RZ, RZ, R104 ;  /* 0x000000ffff317224 */ /* 0x000fc600078e0068 */
[----:B------:R-:W-:Y:S01]  /*1c340*/  HMMA.16816.F32.BF16 R140, R8, R14, R60 ;  /* 0x0000000e088c723c */ /* 0x000fe2000004183c */
[----:B------:R-:W-:Y:S02]  /*1c350*/  IMAD.MOV.U32 R23, RZ, RZ, R50 ;  /* 0x000000ffff177224 */ /* 0x000fe400078e0032 */
[----:B------:R-:W-:Y:S02]  /*1c360*/  IMAD.MOV.U32 R22, RZ, RZ, R51 ;  /* 0x000000ffff167224 */ /* 0x000fe400078e0033 */
[----:B------:R-:W-:-:S04]  /*1c370*/  IMAD.WIDE.U32 R50, R6, -0x326172a9, RZ ;  /* 0xcd9e8d5706327825 */ /* 0x000fc800078e00ff */
[----:B------:R-:W-:-:S04]  /*1c380*/  IMAD.WIDE.U32 R14, R5, -0x2daee0ad, RZ ;  /* 0xd2511f53050e7825 */ /* 0x000fc800078e00ff */
[----:B------:R-:W-:Y:S01]  /*1c390*/  IMAD.WIDE.U32 R4, R4, -0x326172a9, RZ ;  /* 0xcd9e8d5704047825 */ /* 0x000fe200078e00ff */
[----:B------:R-:W-:-:S03]  /*1c3a0*/  LOP3.LUT R7, R15, UR38, R32, 0x96, !PT ;  /* 0x000000260f077c12 */ /* 0x000fc6000f8e9620 */
[----:B------:R-:W-:Y:S02]  /*1c3b0*/  IMAD.MOV.U32 R105, RZ, RZ, R132 ;  /* 0x000000ffff697224 */ /* 0x000fe400078e0084 */
[----:B------:R-:W-:Y:S02]  /*1c3c0*/  IMAD.MOV.U32 R104, RZ, RZ, R133 ;  /* 0x000000ffff687224 */ /* 0x000fe400078e0085 */
[----:B------:R-:W-:Y:S02]  /*1c3d0*/  IMAD.MOV.U32 R132, RZ, RZ, R135 ;  /* 0x000000ffff847224 */ /* 0x000fe400078e0087 */
[----:B------:R-:W-:Y:S02]  /*1c3e0*/  IMAD.MOV.U32 R133, RZ, RZ, R52 ;  /* 0x000000ffff857224 */ /* 0x000fe400078e0034 */
[----:B------:R-:W-:Y:S01]  /*1c3f0*/  IMAD.MOV.U32 R135, RZ, RZ, R54 ;  /* 0x000000ffff877224 */ /* 0x000fe200078e0036 */
[----:B------:R-:W-:Y:S01]  /*1c400*/  LOP3.LUT R6, R5, UR37, R30, 0x96, !PT ;  /* 0x0000002505067c12 */ /* 0x000fe2000f8e961e */
[----:B------:R-:W-:Y:S01]  /*1c410*/  IMAD.MOV.U32 R52, RZ, RZ, R55 ;  /* 0x000000ffff347224 */ /* 0x000fe200078e0037 */
[----:B------:R-:W-:Y:S01]  /*1c420*/  LOP3.LUT R12, R51, UR35, R4, 0x96, !PT ;  /* 0x00000023330c7c12 */ /* 0x000fe2000f8e9604 */
[----:B------:R-:W-:Y:S01]  /*1c430*/  HMMA.16816.F32.BF16 R112, R8, R16, R112 ;  /* 0x000000100870723c */ /* 0x000fe20000041870 */
[----:B------:R-:W-:-:S04]  /*1c440*/  IMAD.WIDE.U32 R4, R3, -0x2daee0ad, RZ ;  /* 0xd2511f5303047825 */ /* 0x000fc800078e00ff */
[----:B------:R-:W-:Y:S01]  /*1c450*/  IMAD.MOV.U32 R54, RZ, RZ, R214 ;  /* 0x000000ffff367224 */ /* 0x000fe200078e00d6 */
[C---:B------:R-:W-:Y:S01]  /*1c460*/  HMMA.16816.F32.BF16 R96, R8.reuse, R18, R96 ;  /* 0x000000120860723c */ /* 0x040fe20000041860 */
[----:B------:R-:W-:Y:S02]  /*1c470*/  IMAD.MOV.U32 R55, RZ, RZ, R215 ;  /* 0x000000ffff377224 */ /* 0x000fe400078e00d7 */
[----:B------:R-:W-:Y:S02]  /*1c480*/  IMAD.MOV.U32 R17, RZ, RZ, R132 ;  /* 0x000000ffff117224 */ /* 0x000fe400078e0084 */
[----:B------:R-:W-:Y:S01]  /*1c490*/  IMAD.MOV.U32 R16, RZ, RZ, R133 ;  /* 0x000000ffff107224 */ /* 0x000fe200078e0085 */
[----:B------:R-:W-:Y:S01]  /*1c4a0*/  HMMA.16816.F32.BF16 R212, R8, R24, R72 ;  /* 0x0000001808d4723c */ /* 0x000fe20000041848 */
[----:B------:R-:W-:Y:S02]  /*1c4b0*/  IMAD.MOV.U32 R19, RZ, RZ, R134 ;  /* 0x000000ffff137224 */ /* 0x000fe400078e0086 */
[----:B------:R-:W-:-:S02]  /*1c4c0*/  IMAD.MOV.U32 R18, RZ, RZ, R135 ;  /* 0x000000ffff127224 */ /* 0x000fc400078e0087 */
[----:B------:R-:W-:Y:S01]  /*1c4d0*/  IMAD.MOV.U32 R63, RZ, RZ, R52 ;  /* 0x000000ffff3f7224 */ /* 0x000fe200078e0034 */
[----:B------:R-:W-:Y:S01]  /*1c4e0*/  HMMA.16816.F32.BF16 R132, R8, R26, R120 ;  /* 0x0000001a0884723c */ /* 0x000fe20000041878 */
[----:B------:R-:W-:Y:S01]  /*1c4f0*/  IMAD.MOV.U32 R62, RZ, RZ, R53 ;  /* 0x000000ffff3e7224 */ /* 0x000fe200078e0035 */
[----:B------:R-:W-:Y:S01]  /*1c500*/  LOP3.LUT R3, R5, UR36, R14, 0x96, !PT ;  /* 0x0000002405037c12 */ /* 0x000fe2000f8e960e */
[----:B------:R-:W-:-:S04]  /*1c510*/  IMAD.WIDE.U32 R52, R12, -0x2daee0ad, RZ ;  /* 0xd2511f530c347825 */ /* 0x000fc800078e00ff */
[----:B------:R-:W-:Y:S02]  /*1c520*/  IMAD.MOV.U32 R117, RZ, RZ, R48 ;  /* 0x000000ffff757224 */ /* 0x000fe400078e0030 */
[----:B------:R-:W-:Y:S01]  /*1c530*/  IMAD.MOV.U32 R116, RZ, RZ, R49 ;  /* 0x000000ffff747224 */ /* 0x000fe200078e0031 */
[----:B------:R-:W-:Y:S01]  /*1c540*/  MOV R60, R55 ;  /* 0x00000037003c7202 */ /* 0x000fe20000000f00 */
[----:B------:R-:W-:Y:S01]  /*1c550*/  IMAD.WIDE.U32 R8, R7, -0x326172a9, RZ ;  /* 0xcd9e8d5707087825 */ /* 0x000fe200078e00ff */
[----:B------:R-:W1:Y:S03]  /*1c560*/  LDSM.16.MT88.4 R12, [R188+0xa800] ;  /* 0x00a80000bc0c783b */ /* 0x000e660000004200 */
[----:B------:R-:W-:Y:S01]  /*1c570*/  IMAD.WIDE.U32 R6, R6, -0x2daee0ad, RZ ;  /* 0xd2511f5306067825 */ /* 0x000fe200078e00ff */
[----:B------:R-:W-:Y:S01]  /*1c580*/  LOP3.LUT R5, R9, UR37, R28, 0x96, !PT ;  /* 0x0000002509057c12 */ /* 0x000fe2000f8e961c */
[----:B------:R-:W-:Y:S02]  /*1c590*/  LDSM.16.MT88.4 R24, [R190+0xa800] ;  /* 0x00a80000be18783b */ /* 0x000fe40000004200 */
[----:B------:R-:W-:Y:S01]  /*1c5a0*/  IMAD.WIDE.U32 R48, R3, -0x326172a9, RZ ;  /* 0xcd9e8d5703307825 */ /* 0x000fe200078e00ff */
[----:B------:R-:W-:Y:S01]  /*1c5b0*/  LOP3.LUT R10, R53, UR17, R6, 0x96, !PT ;  /* 0x00000011350a7c12 */ /* 0x000fe2000f8e9606 */
[----:B------:R-:W2:Y:S01]  /*1c5c0*/  LDSM.16.MT88.4 R28, [R188+0xb800] ;  /* 0x00b80000bc1c783b */ /* 0x000ea20000004200 */
[----:B------:R-:W-:Y:S01]  /*1c5d0*/  LOP3.LUT R9, R7, UR34, R2, 0x96, !PT ;  /* 0x0000002207097c12 */ /* 0x000fe2000f8e9602 */
[----:B------:R-:W-:Y:S01]  /*1c5e0*/  IMAD.MOV.U32 R61, RZ, RZ, R54 ;  /* 0x000000ffff3d7224 */ /* 0x000fe200078e0036 */
[----:B------:R-:W-:Y:S01]  /*1c5f0*/  LOP3.LUT R8, R49, UR35, R8, 0x96, !PT ;  /* 0x0000002331087c12 */ /* 0x000fe2000f8e9608 */
[----:B------:R-:W-:-:S04]  /*1c600*/  IMAD.WIDE.U32 R6, R5, -0x2daee0ad, RZ ;  /* 0xd2511f5305067825 */ /* 0x000fc800078e00ff */
[----:B------:R-:W-:-:S04]  /*1c610*/  IMAD.WIDE.U32 R2, R10, -0x326172a9, RZ ;  /* 0xcd9e8d570a027825 */ /* 0x000fc800078e00ff */
[----:B------:R-:W-:Y:S01]  /*1c620*/  IMAD.WIDE.U32 R54, R9, -0x326172a9, RZ ;  /* 0xcd9e8d5709367825 */ /* 0x000fe200078e00ff */
[----:B------:R-:W-:Y:S02]  /*1c630*/  LOP3.LUT R10, R7, UR34, R4, 0x96, !PT ;  /* 0x00000022070a7c12 */ /* 0x000fe4000f8e9604 */
[----:B------:R-:W-:Y:S01]  /*1c640*/  LOP3.LUT R5, R2, 0xffff, RZ, 0xc0, !PT ;  /* 0x0000ffff02057812 */ /* 0x000fe200078ec0ff */
[----:B------:R-:W-:Y:S01]  /*1c650*/  IMAD.MOV.U32 R119, RZ, RZ, R42 ;  /* 0x000000ffff777224 */ /* 0x000fe200078e002a */
[----:B------:R-:W-:Y:S01]  /*1c660*/  LOP3.LUT R4, R3, UR21, R54, 0x96, !PT ;  /* 0x0000001503047c12 */ /* 0x000fe2000f8e9636 */
[----:B------:R-:W-:Y:S01]  /*1c670*/  IMAD.MOV.U32 R118, RZ, RZ, R43 ;  /* 0x000000ffff767224 */ /* 0x000fe200078e002b */
[----:B------:R-:W-:Y:S01]  /*1c680*/  SHF.R.U32.HI R3, RZ, 0x10, R2 ;  /* 0x00000010ff037819 */ /* 0x000fe20000011602 */
[----:B------:R-:W-:Y:S01]  /*1c690*/  IMAD.WIDE.U32 R42, R8, -0x2daee0ad, RZ ;  /* 0xd2511f53082a7825 */ /* 0x000fe200078e00ff */
[----:B------:R-:W-:Y:S02]  /*1c6a0*/  SHF.R.U32.HI R7, RZ, 0x8, R5 ;  /* 0x00000008ff077819 */ /* 0x000fe40000011605 */
[----:B------:R-:W-:-:S02]  /*1c6b0*/  LOP3.LUT R9, R2, 0xff, RZ, 0xc0, !PT ;  /* 0x000000ff02097812 */ /* 0x000fc400078ec0ff */
[----:B------:R-:W-:Y:S02]  /*1c6c0*/  SHF.R.U32.HI R5, RZ, 0x18, R2 ;  /* 0x00000018ff057819 */ /* 0x000fe40000011602 */
[----:B------:R-:W-:Y:S02]  /*1c6d0*/  LOP3.LUT R8, R43, UR17, R6, 0x96, !PT ;  /* 0x000000112b087c12 */ /* 0x000fe4000f8e9606 */
[C---:B------:R-:W-:Y:S02]  /*1c6e0*/  LOP3.LUT R2, R4.reuse, 0xffff, RZ, 0xc0, !PT ;  /* 0x0000ffff04027812 */ /* 0x040fe400078ec0ff */
[----:B------:R-:W-:Y:S02]  /*1c6f0*/  LOP3.LUT R3, R3, 0xff, RZ, 0xc0, !PT ;  /* 0x000000ff03037812 */ /* 0x000fe400078ec0ff */
[----:B------:R-:W-:Y:S02]  /*1c700*/  PRMT R49, R9, 0x5410, R7 ;  /* 0x0000541009317816 */ /* 0x000fe40000000007 */
[----:B------:R-:W-:-:S02]  /*1c710*/  LOP3.LUT R7, R4, 0xff, RZ, 0xc0, !PT ;  /* 0x000000ff04077812 */ /* 0x000fc400078ec0ff */
[----:B------:R-:W-:Y:S02]  /*1c720*/  SHF.R.U32.HI R6, RZ, 0x8, R2 ;  /* 0x00000008ff067819 */ /* 0x000fe40000011602 */
[----:B------:R-:W-:Y:S01]  /*1c730*/  PRMT R43, R3, 0x5410, R5 ;  /* 0x00005410032b7816 */ /* 0x000fe20000000005 */
[----:B------:R-:W-:Y:S01]  /*1c740*/  IMAD.WIDE.U32 R2, R8, -0x326172a9, RZ ;  /* 0xcd9e8d5708027825 */ /* 0x000fe200078e00ff */
[----:B------:R-:W-:Y:S02]  /*1c750*/  PRMT R11, R7, 0x5410, R6 ;  /* 0x00005410070b7816 */ /* 0x000fe40000000006 */
[--C-:B------:R-:W-:Y:S02]  /*1c760*/  SHF.R.U32.HI R6, RZ, 0x10, R4.reuse ;  /* 0x00000010ff067819 */ /* 0x100fe40000011604 */
[----:B------:R-:W-:Y:S01]  /*1c770*/  SHF.R.U32.HI R9, RZ, 0x18, R4 ;  /* 0x00000018ff097819 */ /* 0x000fe20000011604 */
[----:B------:R-:W-:Y:S01]  /*1c780*/  IMAD.MOV.U32 R21, RZ, RZ, R40 ;  /* 0x000000ffff157224 */ /* 0x000fe200078e0028 */
[----:B------:R-:W-:Y:S01]  /*1c790*/  LOP3.LUT R4, R2, 0xffff, RZ, 0xc0, !PT ;  /* 0x0000ffff02047812 */ /* 0x000fe200078ec0ff */
[----:B------:R-:W-:Y:S01]  /*1c7a0*/  IMAD.MOV.U32 R20, RZ, RZ, R41 ;  /* 0x000000ffff147224 */ /* 0x000fe200078e0029 */
[----:B------:R-:W-:Y:S01]  /*1c7b0*/  SHF.R.U32.HI R5, RZ, 0x10, R2 ;  /* 0x00000010ff057819 */ /* 0x000fe20000011602 */
[----:B------:R-:W-:Y:S01]  /*1c7c0*/  IMAD.WIDE.U32 R40, R10, -0x326172a9, RZ ;  /* 0xcd9e8d570a287825 */ /* 0x000fe200078e00ff */
[----:B------:R-:W-:-:S02]  /*1c7d0*/  SHF.R.U32.HI R7, RZ, 0x8, R4 ;  /* 0x00000008ff077819 */ /* 0x000fc40000011604 */
[----:B------:R-:W-:Y:S02]  /*1c7e0*/  LOP3.LUT R8, R6, 0xff, RZ, 0xc0, !PT ;  /* 0x000000ff06087812 */ /* 0x000fe400078ec0ff */
[----:B------:R-:W-:Y:S02]  /*1c7f0*/  LOP3.LUT R4, R5, 0xff, RZ, 0xc0, !PT ;  /* 0x000000ff05047812 */ /* 0x000fe400078ec0ff */
[----:B------:R-:W-:Y:S02]  /*1c800*/  LOP3.LUT R6, R2, 0xff, RZ, 0xc0, !PT ;  /* 0x000000ff02067812 */ /* 0x000fe400078ec0ff */
[----:B------:R-:W-:Y:S02]  /*1c810*/  SHF.R.U32.HI R5, RZ, 0x18, R2 ;  /* 0x00000018ff057819 */ /* 0x000fe40000011602 */
[----:B------:R-:W-:Y:S02]  /*1c820*/  LOP3.LUT R2, R3, UR21, R40, 0x96, !PT ;  /* 0x0000001503027c12 */ /* 0x000fe4000f8e9628 */
[----:B------:R-:W-:-:S02]  /*1c830*/  PRMT R40, R8, 0x5410, R9 ;  /* 0x0000541008287816 */ /* 0x000fc40000000009 */
[----:B------:R-:W-:Y:S02]  /*1c840*/  PRMT R9, R4, 0x5410, R5 ;  /* 0x0000541004097816 */ /* 0x000fe40000000005 */
[----:B------:R-:W-:Y:S02]  /*1c850*/  LOP3.LUT R3, R2, 0xffff, RZ, 0xc0, !PT ;  /* 0x0000ffff02037812 */ /* 0x000fe400078ec0ff */
[----:B------:R-:W-:Y:S02]  /*1c860*/  SHF.R.U32.HI R4, RZ, 0x10, R2 ;  /* 0x00000010ff047819 */ /* 0x000fe40000011602 */
[----:B------:R-:W-:Y:S02]  /*1c870*/  PRMT R10, R6, 0x5410, R7 ;  /* 0x00005410060a7816 */ /* 0x000fe40000000007 */
[----:B------:R-:W-:Y:S02]  /*1c880*/  SHF.R.U32.HI R5, RZ, 0x8, R3 ;  /* 0x00000008ff057819 */ /* 0x000fe40000011603 */
[----:B------:R-:W-:-:S02]  /*1c890*/  LOP3.LUT R7, R2, 0xff, RZ, 0xc0, !PT ;  /* 0x000000ff02077812 */ /* 0x000fc400078ec0ff */
[----:B------:R-:W-:Y:S02]  /*1c8a0*/  SHF.R.U32.HI R6, RZ, 0x18, R2 ;  /* 0x00000018ff067819 */ /* 0x000fe40000011602 */
[----:B------:R-:W-:Y:S02]  /*1c8b0*/  LOP3.LUT R3, R4, 0xff, RZ, 0xc0, !PT ;  /* 0x000000ff04037812 */ /* 0x000fe400078ec0ff */
[----:B------:R-:W-:Y:S02]  /*1c8c0*/  HSET2.LE.AND R2, R11, R0, PT ;  /* 0x000000000b027233 */ /* 0x000fe40003803000 */
[----:B------:R-:W-:Y:S02]  /*1c8d0*/  PRMT R5, R7, 0x5410, R5 ;  /* 0x0000541007057816 */ /* 0x000fe40000000005 */
[----:B------:R-:W-:Y:S02]  /*1c8e0*/  PRMT R3, R3, 0x5410, R6 ;  /* 0x0000541003037816 */ /* 0x000fe40000000006 */
[----:B------:R-:W-:-:S02]  /*1c8f0*/  LOP3.LUT R8, R2, R60, RZ, 0xc0, !PT ;  /* 0x0000003c02087212 */ /* 0x000fc400078ec0ff */
[--C-:B------:R-:W-:Y:S02]  /*1c900*/  HSET2.LE.AND R2, R5, R0.reuse, PT ;  /* 0x0000000005027233 */ /* 0x100fe40003803000 */
[--C-:B------:R-:W-:Y:S02]  /*1c910*/  HSET2.LE.AND R3, R3, R0.reuse, PT ;  /* 0x0000000003037233 */ /* 0x100fe40003803000 */
[--C-:B------:R-:W-:Y:S02]  /*1c920*/  HSET2.LE.AND R6, R10, R0.reuse, PT ;  /* 0x000000000a067233 */ /* 0x100fe40003803000 */
[----:B------:R-:W-:Y:S02]  /*1c930*/  HSET2.LE.AND R7, R9, R0, PT ;  /* 0x0000000009077233 */ /* 0x000fe40003803000 */
[----:B------:R-:W-:Y:S02]  /*1c940*/  LOP3.LUT R4, R2, R61, RZ, 0xc0, !PT ;  /* 0x0000003d02047212 */ /* 0x000fe400078ec0ff */
[----:B------:R-:W-:-:S02]  /*1c950*/  LOP3.LUT R5, R3, R232, RZ, 0xc0, !PT ;  /* 0x000000e803057212 */ /* 0x000fc400078ec0ff */
[----:B------:R-:W-:Y:S02]  /*1c960*/  LOP3.LUT R6, R6, R62, RZ, 0xc0, !PT ;  /* 0x0000003e06067212 */ /* 0x000fe400078ec0ff */
[----:B------:R-:W-:Y:S01]  /*1c970*/  LOP3.LUT R7, R7, R63, RZ, 0xc0, !PT ;  /* 0x0000003f07077212 */ /* 0x000fe200078ec0ff */
[----:B------:R-:W-:-:S06]  /*1c980*/  IMAD.MOV.U32 R121, RZ, RZ, R18 ;  /* 0x000000ffff797224 */ /* 0x000fcc00078e0012 */
[----:B-1----:R-:W-:Y:S01]  /*1c990*/  HMMA.16816.F32.BF16 R72, R4, R14, R124 ;  /* 0x0000000e0448723c */ /* 0x002fe2000004187c */
[----:B------:R-:W-:Y:S02]  /*1c9a0*/  IMAD.MOV.U32 R122, RZ, RZ, R19 ;  /* 0x000000ffff7a7224 */ /* 0x000fe400078e0013 */
[----:B------:R-:W-:-:S04]  /*1c9b0*/  IMAD.MOV.U32 R120, RZ, RZ, R16 ;  /* 0x000000ffff787224 */ /* 0x000fc800078e0010 */
[----:B------:R-:W-:Y:S02]  /*1c9c0*/  IMAD.MOV.U32 R124, RZ, RZ, R100 ;  /* 0x000000ffff7c7224 */ /* 0x000fe400078e0064 */
[----:B------:R-:W-:Y:S02]  /*1c9d0*/  IMAD.MOV.U32 R125, RZ, RZ, R101 ;  /* 0x000000ffff7d7224 */ /* 0x000fe400078e0065 */
[----:B------:R-:W-:Y:S02]  /*1c9e0*/  IMAD.MOV.U32 R126, RZ, RZ, R102 ;  /* 0x000000ffff7e7224 */ /* 0x000fe400078e0066 */
[----:B------:R-:W-:Y:S02]  /*1c9f0*/  IMAD.MOV.U32 R127, RZ, RZ, R103 ;  /* 0x000000ffff7f7224 */ /* 0x000fe400078e0067 */
[----:B--2---:R-:W-:Y:S01]  /*1ca00*/  HMMA.16816.F32.BF16 R100, R4, R28, R80 ;  /* 0x0000001c0464723c */ /* 0x004fe20000041850 */
[----:B------:R-:W-:Y:S02]  /*1ca10*/  IMAD.MOV.U32 R123, RZ, RZ, R17 ;  /* 0x000000ffff7b7224 */ /* 0x000fe400078e0011 */
[----:B------:R-:W-:Y:S01]  /*1ca20*/  IMAD.MOV.U32 R63, RZ, RZ, R22 ;  /* 0x000000ffff3f7224 */ /* 0x000fe200078e0016 */
[----:B------:R-:W1:Y:S01]  /*1ca30*/  LDSM.16.MT88.4 R16, [R190+0x9800] ;  /* 0x00980000be10783b */ /* 0x000e620000004200 */
[----:B------:R-:W-:-:S02]  /*1ca40*/  IMAD.MOV.U32 R62, RZ, RZ, R23 ;  /* 0x000000ffff3e7224 */ /* 0x000fc400078e0017 */
[----:B------:R-:W-:Y:S02]  /*1ca50*/  IMAD.MOV.U32 R80, RZ, RZ, R104 ;  /* 0x000000ffff507224 */ /* 0x000fe400078e0068 */
[----:B------:R-:W-:Y:S02]  /*1ca60*/  IMAD.MOV.U32 R81, RZ, RZ, R105 ;  /* 0x000000ffff517224 */ /* 0x000fe400078e0069 */
[----:B------:R-:W-:Y:S02]  /*1ca70*/  IMAD.MOV.U32 R82, RZ, RZ, R106 ;  /* 0x000000ffff527224 */ /* 0x000fe400078e006a */
[----:B------:R-:W-:Y:S02]  /*1ca80*/  IMAD.MOV.U32 R83, RZ, RZ, R107 ;  /* 0x000000ffff537224 */ /* 0x000fe400078e006b */
[----:B------:R-:W-:Y:S01]  /*1ca90*/  HMMA.16816.F32.BF16 R104, R4, R30, R76 ;  /* 0x0000001e0468723c */ /* 0x000fe2000004184c */
[----:B------:R-:W-:Y:S02]  /*1caa0*/  IMAD.MOV.U32 R9, RZ, RZ, R20 ;  /* 0x000000ffff097224 */ /* 0x000fe400078e0014 */
[----:B------:R-:W-:-:S02]  /*1cab0*/  IMAD.MOV.U32 R10, RZ, RZ, R21 ;  /* 0x000000ffff0a7224 */ /* 0x000fc400078e0015 */
[----:B------:R-:W2:Y:S02]  /*1cac0*/  LDSM.16.MT88.4 R20, [R188+0x9800] ;  /* 0x00980000bc14783b */ /* 0x000ea40000004200 */
[----:B------:R-:W-:Y:S02]  /*1cad0*/  IMAD.MOV.U32 R78, RZ, RZ, R34 ;  /* 0x000000ffff4e7224 */ /* 0x000fe400078e0022 */
[----:B------:R-:W-:Y:S02]  /*1cae0*/  IMAD.MOV.U32 R79, RZ, RZ, R35 ;  /* 0x000000ffff4f7224 */ /* 0x000fe400078e0023 */
[----:B------:R-:W3:Y:S01]  /*1caf0*/  LDSM.16.MT88.4 R32, [R190+0xb800] ;  /* 0x00b80000be20783b */ /* 0x000ee20000004200 */
[----:B------:R-:W-:-:S05]  /*1cb00*/  HSET2.LE.AND R2, R40, R0, PT ;  /* 0x0000000028027233 */ /* 0x000fca0003803000 */
[----:B------:R-:W-:Y:S02]  /*1cb10*/  LOP3.LUT R9, R2, R9, RZ, 0xc0, !PT ;  /* 0x0000000902097212 */ /* 0x000fe400078ec0ff */
[--C-:B------:R-:W-:Y:S01]  /*1cb20*/  HSET2.LE.AND R2, R49, R0.reuse, PT ;  /* 0x0000000031027233 */ /* 0x100fe20003803000 */
[----:B------:R-:W-:Y:S01]  /*1cb30*/  IMAD.MOV.U32 R11, RZ, RZ, R119 ;  /* 0x000000ffff0b7224 */ /* 0x000fe200078e0077 */
[----:B------:R-:W-:-:S03]  /*1cb40*/  HSET2.LE.AND R3, R43, R0, PT ;  /* 0x000000002b037233 */ /* 0x000fc60003803000 */
[----:B------:R-:W-:Y:S02]  /*1cb50*/  LOP3.LUT R10, R2, R10, RZ, 0xc0, !PT ;  /* 0x0000000a020a7212 */ /* 0x000fe400078ec0ff */
[----:B------:R-:W-:Y:S02]  /*1cb60*/  LOP3.LUT R2, R41, UR25, R48, 0x96, !PT ;  /* 0x0000001929027c12 */ /* 0x000fe4000f8e9630 */
[----:B------:R-:W-:-:S03]  /*1cb70*/  LOP3.LUT R11, R3, R11, RZ, 0xc0, !PT ;  /* 0x0000000b030b7212 */ /* 0x000fc600078ec0ff */
[----:B------:R-:W-:Y:S01]  /*1cb80*/  IMAD.WIDE.U32 R2, R2, -0x2daee0ad, RZ ;  /* 0xd2511f5302027825 */ /* 0x000fe200078e00ff */
[C---:B-1----:R-:W-:Y:S03]  /*1cb90*/  HMMA.16816.F32.BF16 R160, R4.reuse, R16, R160 ;  /* 0x0000001004a0723c */ /* 0x042fe600000418a0 */
[----:B------:R-:W-:Y:S02]  /*1cba0*/  IMAD.MOV.U32 R61, RZ, RZ, R116 ;  /* 0x000000ffff3d7224 */ /* 0x000fe400078e0074 */
[----:B------:R-:W-:Y:S01]  /*1cbb0*/  IMAD.MOV.U32 R60, RZ, RZ, R117 ;  /* 0x000000ffff3c7224 */ /* 0x000fe200078e0075 */
[----:B------:R-:W-:Y:S01]  /*1cbc0*/  HMMA.16816.F32.BF16 R156, R4, R18, R156 ;  /* 0x00000012049c723c */ /* 0x000fe2000004189c */
[----:B------:R-:W-:-:S05]  /*1cbd0*/  IMAD.MOV.U32 R232, RZ, RZ, R118 ;  /* 0x000000ffffe87224 */ /* 0x000fca00078e0076 */
[C---:B------:R-:W-:Y:S06]  /*1cbe0*/  HMMA.16816.F32.BF16 R68, R4.reuse, R12, R68 ;  /* 0x0000000c0444723c */ /* 0x040fec0000041844 */
[C---:B--2---:R-:W-:Y:S06]  /*1cbf0*/  HMMA.16816.F32.BF16 R168, R4.reuse, R20, R168 ;  /* 0x0000001404a8723c */ /* 0x044fec00000418a8 */
[C---:B------:R-:W-:Y:S06]  /*1cc00*/  HMMA.16816.F32.BF16 R164, R4.reuse, R22, R164 ;  /* 0x0000001604a4723c */ /* 0x040fec00000418a4 */
[C---:B------:R-:W-:Y:S06]  /*1cc10*/  HMMA.16816.F32.BF16 R84, R4.reuse, R24, R84 ;  /* 0x000000180454723c */ /* 0x040fec0000041854 */
[C---:B------:R-:W-:Y:S06]  /*1cc20*/  HMMA.16816.F32.BF16 R88, R4.reuse, R26, R88 ;  /* 0x0000001a0458723c */ /* 0x040fec0000041858 */
[C---:B---3--:R-:W-:Y:S06]  /*1cc30*/  HMMA.16816.F32.BF16 R116, R4.reuse, R32, R64 ;  /* 0x000000200474723c */ /* 0x048fec0000041840 */
[----:B------:R-:W-:Y:S06]  /*1cc40*/  HMMA.16816.F32.BF16 R56, R4, R34, R56 ;  /* 0x000000220438723c */ /* 0x000fec0000041838 */
[----:B------:R-:W-:Y:S01]  /*1cc50*/  HMMA.16816.F32.BF16 R136, R8, R12, R136 ;  /* 0x0000000c0888723c */ /* 0x000fe20000041888 */
[----:B------:R-:W-:-:S02]  /*1cc60*/  LOP3.LUT R4, R2, 0xffff, RZ, 0xc0, !PT ;  /* 0x0000ffff02047812 */ /* 0x000fc400078ec0ff */
[--C-:B------:R-:W-:Y:S02]  /*1cc70*/  SHF.R.U32.HI R5, RZ, 0x10, R2.reuse ;  /* 0x00000010ff057819 */ /* 0x100fe40000011602 */
[----:B------:R-:W-:Y:S02]  /*1cc80*/  SHF.R.U32.HI R7, RZ, 0x18, R2 ;  /* 0x00000018ff077819 */ /* 0x000fe40000011602 */
[----:B------:R-:W-:Y:S02]  /*1cc90*/  LOP3.LUT R12, R2, 0xff, RZ, 0xc0, !PT ;  /* 0x000000ff020c7812 */ /* 0x000fe400078ec0ff */
[----:B------:R-:W-:Y:S02]  /*1cca0*/  LOP3.LUT R2, R3, UR33, R42, 0x96, !PT ;  /* 0x0000002103027c12 */ /* 0x000fe4000f8e962a */
[----:B------:R-:W-:Y:S02]  /*1ccb0*/  SHF.R.U32.HI R6, RZ, 0x8, R4 ;  /* 0x00000008ff067819 */ /* 0x000fe40000011604 */
[----:B------:R-:W-:-:S02]  /*1ccc0*/  LOP3.LUT R4, R5, 0xff, RZ, 0xc0, !PT ;  /* 0x000000ff05047812 */ /* 0x000fc400078ec0ff */
[----:B------:R-:W-:Y:S02]  /*1ccd0*/  LOP3.LUT R3, R2, 0xffff, RZ, 0xc0, !PT ;  /* 0x0000ffff02037812 */ /* 0x000fe400078ec0ff */
[----:B------:R-:W-:Y:S02]  /*1cce0*/  PRMT R12, R12, 0x5410, R6 ;  /* 0x000054100c0c7816 */ /* 0x000fe40000000006 */
[----:B------:R-:W-:Y:S02]  /*1ccf0*/  PRMT R7, R4, 0x5410, R7 ;  /* 0x0000541004077816 */ /* 0x000fe40000000007 */
[--C-:B------:R-:W-:Y:S02]  /*1cd00*/  SHF.R.U32.HI R4, RZ, 0x10, R2.reuse ;  /* 0x00000010ff047819 */ /* 0x100fe40000011602 */
[----:B------:R-:W-:Y:S02]  /*1cd10*/  LOP3.LUT R6, R2, 0xff, RZ, 0xc0, !PT ;  /* 0x000000ff02067812 */ /* 0x000fe400078ec0ff */
[----:B------:R-:W-:-:S02]  /*1cd20*/  SHF.R.U32.HI R5, RZ, 0x18, R2 ;  /* 0x00000018ff057819 */ /* 0x000fc40000011602 */
[----:B------:R-:W-:Y:S02]  /*1cd30*/  SHF.R.U32.HI R2, RZ, 0x8, R3 ;  /* 0x00000008ff027819 */ /* 0x000fe40000011603 */
[----:B------:R-:W-:Y:S02]  /*1cd40*/  LOP3.LUT R3, R4, 0xff, RZ, 0xc0, !PT ;  /* 0x000000ff04037812 */ /* 0x000fe400078ec0ff */
[----:B------:R-:W-:Y:S02]  /*1cd50*/  PRMT R2, R6, 0x5410, R2 ;  /* 0x0000541006027816 */ /* 0x000fe40000000002 */
[----:B------:R-:W-:-:S03]  /*1cd60*/  PRMT R3, R3, 0x5410, R5 ;  /* 0x0000541003037816 */ /* 0x000fc60000000005 */
[----:B------:R-:W-:-:S05]  /*1cd70*/  HSET2.LE.AND R2, R2, R0, PT ;  /* 0x0000000002027233 */ /* 0x000fca0003803000 */
[----:B------:R-:W-:Y:S02]  /*1cd80*/  LOP3.LUT R120, R2, R120, RZ, 0xc0, !PT ;  /* 0x0000007802787212 */ /* 0x000fe400078ec0ff */
[--C-:B------:R-:W-:Y:S02]  /*1cd90*/  HSET2.LE.AND R2, R3, R0.reuse, PT ;  /* 0x0000000003027233 */ /* 0x100fe40003803000 */
[----:B------:R-:W-:-:S03]  /*1cda0*/  HSET2.LE.AND R3, R12, R0, PT ;  /* 0x000000000c037233 */ /* 0x000fc60003803000 */
[----:B------:R-:W-:Y:S02]  /*1cdb0*/  LOP3.LUT R121, R2, R121, RZ, 0xc0, !PT ;  /* 0x0000007902797212 */ /* 0x000fe400078ec0ff */
[----:B------:R-:W-:Y:S02]  /*1cdc0*/  LOP3.LUT R2, R55, UR25, R50, 0x96, !PT ;  /* 0x0000001937027c12 */ /* 0x000fe4000f8e9632 */
[----:B------:R-:W-:Y:S02]  /*1cdd0*/  HSET2.LE.AND R4, R7, R0, PT ;  /* 0x0000000007047233 */ /* 0x000fe40003803000 */
[----:B------:R-:W-:Y:S01]  /*1cde0*/  LOP3.LUT R122, R3, R122, RZ, 0xc0, !PT ;  /* 0x0000007a037a7212 */ /* 0x000fe200078ec0ff */
[----:B------:R-:W-:Y:S01]  /*1cdf0*/  IMAD.WIDE.U32 R2, R2, -0x2daee0ad, RZ ;  /* 0xd2511f5302027825 */ /* 0x000fe200078e00ff */
[----:B------:R-:W-:Y:S01]  /*1ce00*/  HMMA.16816.F32.BF16 R152, R8, R20, R152 ;  /* 0x000000140898723c */ /* 0x000fe20000041898 */
[----:B------:R-:W-:-:S03]  /*1ce10*/  LOP3.LUT R123, R4, R123, RZ, 0xc0, !PT ;  /* 0x0000007b047b7212 */ /* 0x000fc600078ec0ff */
[----:B------:R-:W-:Y:S01]  /*1ce20*/  LOP3.LUT R4, R3, UR33, R52, 0x96, !PT ;  /* 0x0000002103047c12 */ /* 0x000fe2000f8e9634 */
[----:B------:R-:W-:Y:S01]  /*1ce30*/  IMAD.MOV.U32 R13, RZ, RZ, R63 ;  /* 0x000000ffff0d7224 */ /* 0x000fe200078e003f */
[----:B------:R-:W-:Y:S01]  /*1ce40*/  HMMA.16816.F32.BF16 R20, R8, R22, R228 ;  /* 0x000000160814723c */ /* 0x000fe200000418e4 */
[C---:B------:R-:W-:Y:S01]  /*1ce50*/  LOP3.LUT R3, R2.reuse, 0xffff, RZ, 0xc0, !PT ;  /* 0x0000ffff02037812 */ /* 0x040fe200078ec0ff */
[----:B------:R-:W-:Y:S01]  /*1ce60*/  IMAD.MOV.U32 R65, RZ, RZ, R80 ;  /* 0x000000ffff417224 */ /* 0x000fe200078e0050 */
[----:B------:R-:W-:Y:S01]  /*1ce70*/  LOP3.LUT R5, R2, 0xff, RZ, 0xc0, !PT ;  /* 0x000000ff02057812 */ /* 0x000fe200078ec0ff */
[----:B------:R-:W-:-:S03]  /*1ce80*/  IMAD.MOV.U32 R64, RZ, RZ, R81 ;  /* 0x000000ffff407224 */ /* 0x000fc600078e0051 */
[----:B------:R-:W-:Y:S02]  /*1ce90*/  IMAD.MOV.U32 R230, RZ, RZ, R60 ;  /* 0x000000ffffe67224 */ /* 0x000fe400078e003c */
[----:B------:R-:W-:Y:S02]  /*1cea0*/  IMAD.MOV.U32 R229, RZ, RZ, R61 ;  /* 0x000000ffffe57224 */ /* 0x000fe400078e003d */
[----:B------:R-:W-:Y:S02]  /*1ceb0*/  IMAD.MOV.U32 R228, RZ, RZ, R62 ;  /* 0x000000ffffe47224 */ /* 0x000fe400078e003e */
[----:B------:R-:W-:Y:S01]  /*1cec0*/  HMMA.16816.F32.BF16 R60, R8, R14, R108 ;  /* 0x0000000e083c723c */ /* 0x000fe2000004186c */
[----:B------:R-:W-:Y:S01]  /*1ced0*/  IMAD.MOV.U32 R231, RZ, RZ, R82 ;  /* 0x000000ffffe77224 */ /* 0x000fe200078e0052 */
[----:B------:R-:W-:-:S05]  /*1cee0*/  SHF.R.U32.HI R3, RZ, 0x8, R3 ;  /* 0x00000008ff037819 */ /* 0x000fca0000011603 */
[----:B------:R-:W-:Y:S02]  /*1cef0*/  IMAD.MOV.U32 R111, RZ, RZ, R83 ;  /* 0x000000ffff6f7224 */ /* 0x000fe400078e0053 */
[C---:B------:R-:W-:Y:S01]  /*1cf00*/  HMMA.16816.F32.BF16 R80, R8.reuse, R24, R112 ;  /* 0x000000180850723c */ /* 0x040fe20000041870 */
[----:B----4-:R-:W-:Y:S05]  /*1cf10*/  STG.E.U16 desc[UR22][R38.64+-0x100], R208 ;  /* 0xffff00d026007986 */ /* 0x010fea000c101516 */
[C---:B------:R-:W-:Y:S01]  /*1cf20*/  HMMA.16816.F32.BF16 R24, R8.reuse, R26, R96 ;  /* 0x0000001a0818723c */ /* 0x040fe20000041860 */
[----:B------:R-:W-:Y:S05]  /*1cf30*/  STG.E.U16 desc[UR22][R38.64+-0xfe], R207 ;  /* 0xffff02cf26007986 */ /* 0x000fea000c101516 */
[C---:B------:R-:W-:Y:S01]  /*1cf40*/  HMMA.16816.F32.BF16 R144, R8.reuse, R16, R144 ;  /* 0x000000100890723c */ /* 0x040fe20000041890 */
[----:B------:R-:W-:Y:S05]  /*1cf50*/  STG.E.U16 desc[UR22][R36.64+-0xf0], R247 ;  /* 0xffff10f724007986 */ /* 0x000fea000c101516 */
[C---:B------:R-:W-:Y:S01]  /*1cf60*/  HMMA.16816.F32.BF16 R96, R8.reuse, R28, R92 ;  /* 0x0000001c0860723c */ /* 0x040fe2000004185c */
[----:B------:R-:W-:Y:S05]  /*1cf70*/  STG.E.U16 desc[UR22][R36.64+-0xee], R246 ;  /* 0xffff12f624007986 */ /* 0x000fea000c101516 */
[----:B------:R-:W-:Y:S01]  /*1cf80*/  HMMA.16816.F32.BF16 R112, R8, R32, R212 ;  /* 0x000000200870723c */ /* 0x000fe200000418d4 */
[----:B------:R-:W-:Y:S01]  /*1cf90*/  IMAD.MOV.U32 R67, RZ, RZ, R78 ;  /* 0x000000ffff437224 */ /* 0x000fe200078e004e */
[----:B------:R-:W-:Y:S01]  /*1cfa0*/  SHF.R.U32.HI R6, RZ, 0x10, R2 ;  /* 0x00000010ff067819 */ /* 0x000fe20000011602 */
[----:B------:R-:W-:-:S03]  /*1cfb0*/  IMAD.MOV.U32 R66, RZ, RZ, R79 ;  /* 0x000000ffff427224 */ /* 0x000fc600078e004f */
[----:B------:R-:W-:Y:S01]  /*1cfc0*/  HMMA.16816.F32.BF16 R16, R8, R18, R148 ;  /* 0x000000120810723c */ /* 0x000fe20000041894 */
[----:B------:R-:W-:Y:S01]  /*1cfd0*/  IMAD.MOV.U32 R48, RZ, RZ, R111 ;  /* 0x000000ffff307224 */ /* 0x000fe200078e006f */
[----:B------:R-:W-:-:S04]  /*1cfe0*/  SHF.R.U32.HI R7, RZ, 0x18, R2 ;  /* 0x00000018ff077819 */ /* 0x000fc80000011602 */
[----:B------:R-:W-:Y:S01]  /*1cff0*/  HMMA.16816.F32.BF16 R28, R8, R30, R140 ;  /* 0x0000001e081c723c */ /* 0x000fe2000004188c */
[----:B------:R-:W-:Y:S01]  /*1d000*/  STG.E.U16 desc[UR22][R46.64+-0xf0], R244 ;  /* 0xffff10f42e007986 */ /* 0x000fe2000c101516 */
[----:B------:R-:W-:-:S03]  /*1d010*/  IMAD.MOV.U32 R49, RZ, RZ, R13 ;  /* 0x000000ffff317224 */ /* 0x000fc600078e000d */
[----:B------:R-:W-:Y:S01]  /*1d020*/  LDSM.16.MT88.4 R92, [R190+0xac00] ;  /* 0x00ac0000be5c783b */ /* 0x000fe20000004200 */
[----:B------:R-:W-:Y:S01]  /*1d030*/  HMMA.16816.F32.BF16 R32, R8, R34, R132 ;  /* 0x000000220820723c */ /* 0x000fe20000041884 */
[----:B------:R-:W-:Y:S02]  /*1d040*/  LOP3.LUT R2, R4, 0xffff, RZ, 0xc0, !PT ;  /* 0x0000ffff04027812 */ /* 0x000fe400078ec0ff */
[----:B------:R-:W-:Y:S04]  /*1d050*/  STG.E.U16 desc[UR22][R46.64+-0xee], R245 ;  /* 0xffff12f52e007986 */ /* 0x000fe8000c101516 */
[----:B------:R-:W-:Y:S01]  /*1d060*/  PRMT R8, R5, 0x5410, R3 ;  /* 0x0000541005087816 */ /* 0x000fe20000000003 */
[----:B------:R-:W1:Y:S01]  /*1d070*/  LDSM.16.MT88.4 R148, [R188+0x9c00] ;  /* 0x009c0000bc94783b */ /* 0x000e620000004200 */
[----:B------:R-:W-:-:S02]  /*1d080*/  SHF.R.U32.HI R3, RZ, 0x10, R4 ;  /* 0x00000010ff037819 */ /* 0x000fc40000011604 */
[----:B------:R-:W-:Y:S01]  /*1d090*/  LOP3.LUT R5, R4, 0xff, RZ, 0xc0, !PT ;  /* 0x000000ff04057812 */ /* 0x000fe200078ec0ff */
[----:B------:R-:W2:Y:S01]  /*1d0a0*/  LDSM.16.MT88.4 R140, [R190+0x9c00] ;  /* 0x009c0000be8c783b */ /* 0x000ea20000004200 */
[----:B------:R-:W-:Y:S02]  /*1d0b0*/  SHF.R.U32.HI R4, RZ, 0x18, R4 ;  /* 0x00000018ff047819 */ /* 0x000fe40000011604 */
[----:B------:R-:W-:Y:S01]  /*1d0c0*/  LOP3.LUT R3, R3, 0xff, RZ, 0xc0, !PT ;  /* 0x000000ff03037812 */ /* 0x000fe200078ec0ff */
[----:B------:R-:W3:Y:S04]  /*1d0d0*/  LDSM.16.MT88.4 R76, [R188+0xac00] ;  /* 0x00ac0000bc4c783b */ /* 0x000ee80000004200 */
[----:B------:R-:W4:Y:S04]  /*1d0e0*/  LDSM.16.MT88.4 R108, [R188+0xbc00] ;  /* 0x00bc0000bc6c783b */ /* 0x000f280000004200 */
[----:B------:R-:W-:Y:S04]  /*1d0f0*/  STG.E.U16 desc[UR22][R44.64+-0xf0], R206 ;  /* 0xffff10ce2c007986 */ /* 0x000fe8000c101516 */
[----:B------:R-:W-:Y:S04]  /*1d100*/  STG.E.U16 desc[UR22][R44.64+-0xee], R205 ;  /* 0xffff12cd2c007986 */ /* 0x000fe8000c101516 */
[----:B------:R-:W4:Y:S04]  /*1d110*/  LDSM.16.MT88.4 R12, [R190+0xbc00] ;  /* 0x00bc0000be0c783b */ /* 0x000f280000004200 */
[----:B------:R-:W-:Y:S04]  /*1d120*/  STG.E.U16 desc[UR22][R38.64+-0xf0], R204 ;  /* 0xffff10cc26007986 */ /* 0x000fe8000c101516 */
[----:B------:R-:W-:Y:S01]  /*1d130*/  STG.E.U16 desc[UR22][R38.64+-0xee], R203 ;  /* 0xffff12cb26007986 */ /* 0x000fe2000c101516 */
[----:B------:R-:W-:-:S03]  /*1d140*/  PRMT R3, R3, 0x5410, R4 ;  /* 0x0000541003037816 */ /* 0x000fc60000000004 */
[----:B------:R-:W-:Y:S04]  /*1d150*/  STG.E.U16 desc[UR22][R36.64+-0xe0], R243 ;  /* 0xffff20f324007986 */ /* 0x000fe8000c101516 */
[----:B------:R-:W-:Y:S01]  /*1d160*/  STG.E.U16 desc[UR22][R36.64+-0xde], R242 ;  /* 0xffff22f224007986 */ /* 0x000fe2000c101516 */
[----:B------:R-:W-:-:S03]  /*1d170*/  HSET2.LE.AND R4, R8, R0, PT ;  /* 0x0000000008047233 */ /* 0x000fc60003803000 */
[----:B------:R-:W-:Y:S04]  /*1d180*/  STG.E.U16 desc[UR22][R46.64+-0xe0], R240 ;  /* 0xffff20f02e007986 */ /* 0x000fe8000c101516 */
[----:B------:R-:W-:Y:S04]  /*1d190*/  STG.E.U16 desc[UR22][R46.64+-0xde], R241 ;  /* 0xffff22f12e007986 */ /* 0x000fe8000c101516 */
[----:B------:R-:W-:Y:S04]  /*1d1a0*/  STG.E.U16 desc[UR22][R44.64+-0xe0], R202 ;  /* 0xffff20ca2c007986 */ /* 0x000fe8000c101516 */
[----:B------:R-:W-:Y:S04]  /*1d1b0*/  STG.E.U16 desc[UR22][R44.64+-0xde], R201 ;  /* 0xffff22c92c007986 */ /* 0x000fe8000c101516 */
[----:B------:R-:W-:Y:S04]  /*1d1c0*/  STG.E.U16 desc[UR22][R38.64+-0xe0], R200 ;  /* 0xffff20c826007986 */ /* 0x000fe8000c101516 */
[----:B------:R-:W-:Y:S04]  /*1d1d0*/  STG.E.U16 desc[UR22][R38.64+-0xde], R199 ;  /* 0xffff22c726007986 */ /* 0x000fe8000c101516 */
[----:B------:R-:W-:Y:S04]  /*1d1e0*/  STG.E.U16 desc[UR22][R36.64+-0xd0], R239 ;  /* 0xffff30ef24007986 */ /* 0x000fe8000c101516 */
[----:B------:R-:W-:Y:S04]  /*1d1f0*/  STG.E.U16 desc[UR22][R36.64+-0xce], R238 ;  /* 0xffff32ee24007986 */ /* 0x000fe8000c101516 */
[----:B------:R2:W-:Y:S04]  /*1d200*/  STG.E.U16 desc[UR22][R46.64+-0xd0], R236 ;  /* 0xffff30ec2e007986 */ /* 0x0005e8000c101516 */
[----:B------:R-:W-:Y:S01]  /*1d210*/  STG.E.U16 desc[UR22][R46.64+-0xce], R235 ;  /* 0xffff32eb2e007986 */ /* 0x000fe2000c101516 */
[----:B------:R-:W-:-:S03]  /*1d220*/  LOP3.LUT R126, R4, R126, RZ, 0xc0, !PT ;  /* 0x0000007e047e7212 */ /* 0x000fc600078ec0ff */
[----:B------:R-:W-:Y:S04]  /*1d230*/  STG.E.U16 desc[UR22][R44.64+-0xd0], R198 ;  /* 0xffff30c62c007986 */ /* 0x000fe8000c101516 */
[----:B------:R-:W-:Y:S01]  /*1d240*/  STG.E.U16 desc[UR22][R44.64+-0xce], R197 ;  /* 0xffff32c52c007986 */ /* 0x000fe2000c101516 */
[----:B------:R-:W-:-:S03]  /*1d250*/  FADD.FTZ R4, R230, R229 ;  /* 0x000000e5e6047221 */ /* 0x000fc60000010000 */
[----:B------:R-:W-:Y:S04]  /*1d260*/  STG.E.U16 desc[UR22][R38.64+-0xd0], R196 ;  /* 0xffff30c426007986 */ /* 0x000fe8000c101516 */
[----:B------:R-:W-:Y:S04]  /*1d270*/  STG.E.U16 desc[UR22][R38.64+-0xce], R194 ;  /* 0xffff32c226007986 */ /* 0x000fe8000c101516 */
[----:B------:R3:W-:Y:S04]  /*1d280*/  STG.E.U16 desc[UR22][R36.64+-0xc0], R234 ;  /* 0xffff40ea24007986 */ /* 0x0007e8000c101516 */
[----:B------:R1:W-:Y:S04]  /*1d290*/  STG.E.U16 desc[UR22][R36.64+-0xbe], R227 ;  /* 0xffff42e324007986 */ /* 0x0003e8000c101516 */
[----:B------:R1:W-:Y:S04]  /*1d2a0*/  STG.E.U16 desc[UR22][R46.64+-0xc0], R225 ;  /* 0xffff40e12e007986 */ /* 0x0003e8000c101516 */
[----:B------:R1:W-:Y:S04]  /*1d2b0*/  STG.E.U16 desc[UR22][R46.64+-0xbe], R226 ;  /* 0xffff42e22e007986 */ /* 0x0003e8000c101516 */
[----:B------:R1:W-:Y:S04]  /*1d2c0*/  STG.E.U16 desc[UR22][R44.64+-0xc0], R187 ;  /* 0xffff40bb2c007986 */ /* 0x0003e8000c101516 */
[----:B------:R1:W-:Y:S01]  /*1d2d0*/  STG.E.U16 desc[UR22][R44.64+-0xbe], R186 ;  /* 0xffff42ba2c007986 */ /* 0x0003e2000c101516 */
[----:B------:R-:W-:-:S03]  /*1d2e0*/  FADD.FTZ R4, R65, R4 ;  /* 0x0000000441047221 */ /* 0x000fc60000010000 */
[----:B------:R1:W-:Y:S04]  /*1d2f0*/  STG.E.U16 desc[UR22][R38.64+-0xc0], R175 ;  /* 0xffff40af26007986 */ /* 0x0003e8000c101516 */
[----:B------:R1:W-:Y:S01]  /*1d300*/  STG.E.U16 desc[UR22][R38.64+-0xbe], R174 ;  /* 0xffff42ae26007986 */ /* 0x0003e2000c101516 */
[----:B------:R-:W-:-:S03]  /*1d310*/  SHF.R.U32.HI R2, RZ, 0x8, R2 ;  /* 0x00000008ff027819 */ /* 0x000fc60000011602 */
[----:B------:R1:W-:Y:S04]  /*1d320*/  STG.E.U16 desc[UR22][R36.64+-0xb0], R224 ;  /* 0xffff50e024007986 */ /* 0x0003e8000c101516 */
[----:B------:R1:W-:Y:S01]  /*1d330*/  STG.E.U16 desc[UR22][R36.64+-0xae], R223 ;  /* 0xffff52df24007986 */ /* 0x0003e2000c101516 */
[----:B------:R-:W-:-:S03]  /*1d340*/  LOP3.LUT R6, R6, 0xff, RZ, 0xc0, !PT ;  /* 0x000000ff06067812 */ /* 0x000fc600078ec0ff */
[----:B------:R1:W-:Y:S04]  /*1d350*/  STG.E.U16 desc[UR22][R46.64+-0xb0], R222 ;  /* 0xffff50de2e007986 */ /* 0x0003e8000c101516 */
[----:B------:R1:W-:Y:S04]  /*1d360*/  STG.E.U16 desc[UR22][R46.64+-0xae], R221 ;  /* 0xffff52dd2e007986 */ /* 0x0003e8000c101516 */
[----:B------:R1:W-:Y:S04]  /*1d370*/  STG.E.U16 desc[UR22][R44.64+-0xb0], R185 ;  /* 0xffff50b92c007986 */ /* 0x0003e8000c101516 */
[----:B------:R1:W-:Y:S01]  /*1d380*/  STG.E.U16 desc[UR22][R44.64+-0xae], R183 ;  /* 0xffff52b72c007986 */ /* 0x0003e2000c101516 */
[----:B------:R-:W-:-:S03]  /*1d390*/  FADD.FTZ R4, R67, R4 ;  /* 0x0000000443047221 */ /* 0x000fc60000010000 */
[----:B------:R1:W-:Y:S04]  /*1d3a0*/  STG.E.U16 desc[UR22][R38.64+-0xb0], R184 ;  /* 0xffff50b826007986 */ /* 0x0003e8000c101516 */
[----:B------:R1:W-:Y:S01]  /*1d3b0*/  STG.E.U16 desc[UR22][R38.64+-0xae], R182 ;  /* 0xffff52b626007986 */ /* 0x0003e2000c101516 */
[----:B------:R-:W-:-:S03]  /*1d3c0*/  PRMT R2, R5, 0x5410, R2 ;  /* 0x0000541005027816 */ /* 0x000fc60000000002 */
[----:B------:R1:W-:Y:S04]  /*1d3d0*/  STG.E.U16 desc[UR22][R36.64+-0xa0], R220 ;  /* 0xffff60dc24007986 */ /* 0x0003e8000c101516 */
[----:B------:R1:W-:Y:S01]  /*1d3e0*/  STG.E.U16 desc[UR22][R36.64+-0x9e], R219 ;  /* 0xffff62db24007986 */ /* 0x0003e2000c101516 */
[----:B------:R-:W-:-:S03]  /*1d3f0*/  PRMT R6, R6, 0x5410, R7 ;  /* 0x0000541006067816 */ /* 0x000fc60000000007 */
[----:B------:R1:W-:Y:S04]  /*1d400*/  STG.E.U16 desc[UR22][R46.64+-0xa0], R218 ;  /* 0xffff60da2e007986 */ /* 0x0003e8000c101516 */
[----:B------:R1:W-:Y:S04]  /*1d410*/  STG.E.U16 desc[UR22][R46.64+-0x9e], R217 ;  /* 0xffff62d92e007986 */ /* 0x0003e8000c101516 */
[----:B------:R1:W-:Y:S04]  /*1d420*/  STG.E.U16 desc[UR22][R44.64+-0xa0], R181 ;  /* 0xffff60b52c007986 */ /* 0x0003e8000c101516 */
[----:B------:R1:W-:Y:S04]  /*1d430*/  STG.E.U16 desc[UR22][R44.64+-0x9e], R180 ;  /* 0xffff62b42c007986 */ /* 0x0003e8000c101516 */
[----:B------:R1:W-:Y:S04]  /*1d440*/  STG.E.U16 desc[UR22][R38.64+-0xa0], R173 ;  /* 0xffff60ad26007986 */ /* 0x0003e8000c101516 */
[----:B------:R1:W-:Y:S04]  /*1d450*/  STG.E.U16 desc[UR22][R38.64+-0x9e], R172 ;  /* 0xffff62ac26007986 */ /* 0x0003e8000c101516 */
[----:B------:R1:W-:Y:S04]  /*1d460*/  STG.E.U16 desc[UR22][R36.64+-0x90], R216 ;  /* 0xffff70d824007986 */ /* 0x0003e8000c101516 */
[----:B------:R1:W-:Y:S01]  /*1d470*/  STG.E.U16 desc[UR22][R36.64+-0x8e], R211 ;  /* 0xffff72d324007986 */ /* 0x0003e2000c101516 */
[----:B------:R-:W-:-:S03]  /*1d480*/  HSET2.LE.AND R2, R2, R0, PT ;  /* 0x0000000002027233 */ /* 0x000fc60003803000 */
[----:B------:R1:W-:Y:S01]  /*1d490*/  STG.E.U16 desc[UR22][R46.64+-0x90], R210 ;  /* 0xffff70d22e007986 */ /* 0x0003e2000c101516 */
[----:B------:R-:W-:-:S03]  /*1d4a0*/  HSET2.LE.AND R3, R3, R0, PT ;  /* 0x0000000003037233 */ /* 0x000fc60003803000 */
[----:B------:R1:W-:Y:S01]  /*1d4b0*/  STG.E.U16 desc[UR22][R46.64+-0x8e], R209 ;  /* 0xffff72d12e007986 */ /* 0x0003e2000c101516 */
[----:B------:R-:W-:-:S03]  /*1d4c0*/  HSET2.LE.AND R0, R6, R0, PT ;  /* 0x0000000006007233 */ /* 0x000fc60003803000 */
[----:B------:R2:W-:Y:S04]  /*1d4d0*/  STG.E.U16 desc[UR22][R44.64+-0x90], R179 ;  /* 0xffff70b32c007986 */ /* 0x0005e8000c101516 */
[----:B------:R3:W-:Y:S04]  /*1d4e0*/  STG.E.U16 desc[UR22][R44.64+-0x8e], R178 ;  /* 0xffff72b22c007986 */ /* 0x0007e8000c101516 */
[----:B------:R3:W-:Y:S04]  /*1d4f0*/  STG.E.U16 desc[UR22][R38.64+-0x90], R177 ;  /* 0xffff70b126007986 */ /* 0x0007e8000c101516 */
[----:B------:R4:W-:Y:S04]  /*1d500*/  STG.E.U16 desc[UR22][R38.64+-0x8e], R176 ;  /* 0xffff72b026007986 */ /* 0x0009e8000c101516 */
[----:B------:R4:W-:Y:S01]  /*1d510*/  STL [R1+0x6c], R4 ;  /* 0x00006c0401007387 */ /* 0x0009e20000100800 */
[----:B------:R-:W-:Y:S01]  /*1d520*/  LOP3.LUT R124, R2, R124, RZ, 0xc0, !PT ;  /* 0x0000007c027c7212 */ /* 0x000fe200078ec0ff */
[----:B------:R-:W-:Y:S01]  /*1d530*/  FADD.FTZ R2, R49, R48 ;  /* 0x0000003031027221 */ /* 0x000fe20000010000 */
[----:B------:R-:W-:Y:S01]  /*1d540*/  LOP3.LUT R127, R0, R127, RZ, 0xc0, !PT ;  /* 0x0000007f007f7212 */ /* 0x000fe200078ec0ff */
[----:B------:R-:W-:Y:S01]  /*1d550*/  FADD.FTZ R0, R233, R228 ;  /* 0x000000e4e9007221 */ /* 0x000fe20000010000 */
[----:B------:R-:W-:Y:S01]  /*1d560*/  LOP3.LUT R125, R3, R125, RZ, 0xc0, !PT ;  /* 0x0000007d037d7212 */ /* 0x000fe200078ec0ff */
[----:B------:R-:W-:Y:S01]  /*1d570*/  FADD.FTZ R3, R64, R231 ;  /* 0x000000e740037221 */ /* 0x000fe20000010000 */
[----:B------:R-:W-:Y:S01]  /*1d580*/  FADD.FTZ R2, R252, R2 ;  /* 0x00000002fc027221 */ /* 0x000fe20000010000 */
[----:B------:R-:W-:Y:S01]  /*1d590*/  FADD.FTZ R0, R237, R0 ;  /* 0x00000000ed007221 */ /* 0x000fe20000010000 */
[----:B-1----:R-:W-:Y:S01]  /*1d5a0*/  HMMA.16816.F32.BF16 R168, R120, R148, R168 ;  /* 0x0000009478a8723c */ /* 0x002fe200000418a8 */
[----:B------:R-:W-:Y:S01]  /*1d5b0*/  FADD.FTZ R3, R66, R3 ;  /* 0x0000000342037221 */ /* 0x000fe20000010000 */
[----:B------:R-:W-:Y:S01]  /*1d5c0*/  FADD.FTZ R2, R250, R2 ;  /* 0x00000002fa027221 */ /* 0x000fe20000010000 */
[----:B------:R-:W-:Y:S01]  /*1d5d0*/  FADD.FTZ R0, R249, R0 ;  /* 0x00000000f9007221 */ /* 0x000fe20000010000 */
[----:B--2---:R-:W-:-:S02]  /*1d5e0*/  IADD3 R236, P1, R36, -0x180, RZ ;  /* 0xfffffe8024ec7810 */ /* 0x004fc40007f3e0ff */
[----:B------:R-:W-:Y:S01]  /*1d5f0*/  HMMA.16816.F32.BF16 R164, R120, R150, R164 ;  /* 0x0000009678a4723c */ /* 0x000fe200000418a4 */
[----:B------:R-:W-:-:S05]  /*1d600*/  @UP0 UIADD3 UR44, UR18, -0x4, URZ ;  /* 0xfffffffc122c0890 */ /* 0x000fca000fffe03f */
[----:B------:R-:W-:Y:S01]  /*1d610*/  HMMA.16816.F32.BF16 R160, R120, R140, R160 ;  /* 0x0000008c78a0723c */ /* 0x000fe200000418a0 */
[----:B---3--:R-:W-:-:S05]  /*1d620*/  FADD.FTZ R234, R232, R3 ;  /* 0x00000003e8ea7221 */ /* 0x008fca0000010000 */
        /* <DEDUP_REMOVED lines=8> */
[C---:B----4-:R-:W-:Y:S06]  /*1d6b0*/  HMMA.16816.F32.BF16 R100, R120.reuse, R108, R100 ;  /* 0x0000006c7864723c */ /* 0x050fec0000041864 */
[----:B------:R-:W-:Y:S06]  /*1d6c0*/  HMMA.16816.F32.BF16 R104, R120, R110, R104 ;  /* 0x0000006e7868723c */ /* 0x000fec0000041868 */
[C---:B------:R-:W-:Y:S06]  /*1d6d0*/  HMMA.16816.F32.BF16 R152, R124.reuse, R148, R152 ;  /* 0x000000947c98723c */ /* 0x040fec0000041898 */
[C---:B------:R-:W-:Y:S06]  /*1d6e0*/  HMMA.16816.F32.BF16 R144, R124.reuse, R140, R144 ;  /* 0x0000008c7c90723c */ /* 0x040fec0000041890 */
[C---:B------:R-:W-:Y:S06]  /*1d6f0*/  HMMA.16816.F32.BF16 R136, R124.reuse, R76, R136 ;  /* 0x0000004c7c88723c */ /* 0x040fec0000041888 */
[C---:B------:R-:W-:Y:S06]  /*1d700*/  HMMA.16816.F32.BF16 R80, R124.reuse, R92, R80 ;  /* 0x0000005c7c50723c */ /* 0x040fec0000041850 */
[----:B------:R-:W-:Y:S06]  /*1d710*/  HMMA.16816.F32.BF16 R96, R124, R108, R96 ;  /* 0x0000006c7c60723c */ /* 0x000fec0000041860 */
[----:B------:R-:W-:Y:S06]  /*1d720*/  HMMA.16816.F32.BF16 R116, R120, R12, R116 ;  /* 0x0000000c7874723c */ /* 0x000fec0000041874 */
        /* <DEDUP_REMOVED lines=9> */
[----:B------:R-:W-:-:S15]  /*1d7c0*/  @P0 BRA `(.L_x_570) ;  /* 0x0000000000040947 */ /* 0x000fde0003800000 */
.L_x_563:
[----:B------:R-:W-:-:S12]  /*1d7d0*/  UIADD3 UR44, UR42, -0x1, URZ ;  /* 0xffffffff2a2c7890 */ /* 0x000fd8000fffe03f */
.L_x_570:
[----:B------:R-:W-:-:S13]  /*1d7e0*/  ISETP.LE.AND P0, PT, RZ, UR44, PT ;  /* 0x0000002cff007c0c */ /* 0x000fda000bf03270 */
[----:B------:R-:W-:Y:S05]  /*1d7f0*/  @!P0 BRA `(.L_x_571) ;  /* 0x0000007000848947 */ /* 0x000fea0003800000 */
[----:B------:R-:W2:Y:S01]  /*1d800*/  LDL.LU R6, [R1+0x158] ;  /* 0x0001580001067983 */ /* 0x000ea20000300800 */
[----:B------:R-:W-:Y:S01]  /*1d810*/  ULDC UR6, c[0x0][0x2d0] ;  /* 0x0000b40000067ab9 */ /* 0x000fe20000000800 */
[----:B------:R-:W-:Y:S01]  /*1d820*/  ULDC UR4, c[0x0][0x2d8] ;  /* 0x0000b60000047ab9 */ /* 0x000fe20000000800 */
[----:B------:R-:W1:Y:S01]  /*1d830*/  S2R R2, SR_TID.X ;  /* 0x0000000000027919 */ /* 0x000e620000002100 */
[----:B------:R-:W-:Y:S01]  /*1d840*/  MOV R194, UR12 ;  /* 0x0000000c00c27c02 */ /* 0x000fe20008000f00 */
[----:B-----5:R-:W-:Y:S01]  /*1d850*/  IMAD.MOV.U32 R133, RZ, RZ, R128 ;  /* 0x000000ffff857224 */ /* 0x020fe200078e0080 */
[----:B------:R-:W-:Y:S01]  /*1d860*/  MOV R3, R130 ;  /* 0x0000008200037202 */ /* 0x000fe20000000f00 */
[----:B------:R-:W3:Y:S01]  /*1d870*/  LDL.LU R4, [R1+0x1b0] ;  /* 0x0001b00001047983 */ /* 0x000ee20000300800 */
[----:B------:R-:W-:Y:S01]  /*1d880*/  MOV R132, R129 ;  /* 0x0000008100847202 */ /* 0x000fe20000000f00 */
[----:B------:R-:W-:Y:S02]  /*1d890*/  ULDC UR8, c[0x0][0x2d0] ;  /* 0x0000b40000087ab9 */ /* 0x000fe40000000800 */
[----:B------:R-:W4:Y:S01]  /*1d8a0*/  LDL.LU R5, [R1+0x194] ;  /* 0x0001940001057983 */ /* 0x000f220000300800 */
[----:B------:R-:W-:-:S02]  /*1d8b0*/  USHF.L.U32 UR11, UR4, 0x3, URZ ;  /* 0x00000003040b7899 */ /* 0x000fc4000800063f */
[----:B------:R-:W-:Y:S02]  /*1d8c0*/  UIMAD UR41, UR4, 0x48, URZ ;  /* 0x00000048042978a4 */ /* 0x000fe4000f8e023f */
[----:B------:R-:W-:Y:S02]  /*1d8d0*/  USHF.R.S32.HI UR19, URZ, 0x1f, UR4 ;  /* 0x0000001f3f137899 */ /* 0x000fe40008011404 */
[----:B------:R-:W-:Y:S02]  /*1d8e0*/  UIMAD.WIDE.U32 UR48, UR4, 0x70, URZ ;  /* 0x00000070043078a5 */ /* 0x000fe4000f8e003f */
[----:B------:R-:W-:Y:S02]  /*1d8f0*/  UIMAD UR4, UR4, 0x38, UR11 ;  /* 0x00000038040478a4 */ /* 0x000fe4000f8e020b */
[----:B------:R-:W-:Y:S02]  /*1d900*/  USHF.R.S32.HI UR7, URZ, 0x1f, UR11 ;  /* 0x0000001f3f077899 */ /* 0x000fe4000801140b */
[----:B------:R-:W-:-:S02]  /*1d910*/  UIADD3 UR4, UR4, 0x1, URZ ;  /* 0x0000000104047890 */ /* 0x000fc4000fffe03f */
[----:B------:R-:W-:Y:S02]  /*1d920*/  UIMAD UR19, UR19, 0x70, URZ ;  /* 0x00000070131378a4 */ /* 0x000fe4000f8e023f */
[----:B------:R-:W-:Y:S02]  /*1d930*/  USHF.R.S32.HI UR28, URZ, 0x1f, UR4 ;  /* 0x0000001f3f1c7899 */ /* 0x000fe40008011404 */
[----:B------:R-:W-:Y:S02]  /*1d940*/  USHF.L.U32 UR18, UR11, 0x1, URZ ;  /* 0x000000010b127899 */ /* 0x000fe4000800063f */
[----:B------:R-:W-:Y:S02]  /*1d950*/  USHF.L.U32 UR42, UR41, 0x1, URZ ;  /* 0x00000001292a7899 */ /* 0x000fe4000800063f */
[----:B------:R-:W-:Y:S01]  /*1d960*/  USHF.L.U64.HI UR11, UR11, 0x1, UR7 ;  /* 0x000000010b0b7899 */ /* 0x000fe20008010207 */
[----:B-1----:R-:W-:Y:S01]  /*1d970*/  SHF.R.S32.HI R0, RZ, 0x1f, R2 ;  /* 0x0000001fff007819 */ /* 0x002fe20000011402 */
[----:B------:R-:W-:-:S02]  /*1d980*/  USHF.L.U32 UR29, UR4, 0x1, URZ ;  /* 0x00000001041d7899 */ /* 0x000fc4000800063f */
[----:B------:R-:W-:Y:S01]  /*1d990*/  USHF.L.U64.HI UR28, UR4, 0x1, UR28 ;  /* 0x00000001041c7899 */ /* 0x000fe2000801021c */
[----:B------:R-:W-:Y:S01]  /*1d9a0*/  LEA.HI R0, R0, R2, RZ, 0x2 ;  /* 0x0000000200007211 */ /* 0x000fe200078f10ff */
[----:B------:R-:W-:Y:S01]  /*1d9b0*/  UIADD3 UR19, UR49, UR19, URZ ;  /* 0x0000001331137290 */ /* 0x000fe2000fffe03f */
[----:B------:R-:W-:Y:S02]  /*1d9c0*/  ULDC UR4, c[0x0][0x2ec] ;  /* 0x0000bb0000047ab9 */ /* 0x000fe40000000800 */
[----:B------:R-:W-:-:S05]  /*1d9d0*/  LOP3.LUT R0, R0, 0xfffffffc, RZ, 0xc0, !PT ;  /* 0xfffffffc00007812 */ /* 0x000fca00078ec0ff */
[----:B------:R-:W-:-:S04]  /*1d9e0*/  IMAD.IADD R0, R2, 0x1, -R0 ;  /* 0x0000000102007824 */ /* 0x000fc800078e0a00 */
[----:B------:R-:W-:-:S05]  /*1d9f0*/  IMAD.SHL.U32 R0, R0, 0x8, RZ ;  /* 0x0000000800007824 */ /* 0x000fca00078e00ff */
[----:B------:R-:W-:Y:S01]  /*1da00*/  ISETP.GE.AND P0, PT, R0, UR6, PT ;  /* 0x0000000600007c0c */ /* 0x000fe2000bf06270 */
[----:B------:R-:W-:Y:S01]  /*1da10*/  IMAD.MOV.U32 R0, RZ, RZ, 0x7054 ;  /* 0x00007054ff007424 */ /* 0x000fe200078e00ff */
[----:B------:R-:W-:-:S04]  /*1da20*/  USHF.R.S32.HI UR6, URZ, 0x1f, UR41 ;  /* 0x0000001f3f067899 */ /* 0x000fc80008011429 */
[----:B------:R-:W-:Y:S01]  /*1da30*/  PRMT R194, R194, R0, UR12 ;  /* 0x0000000cc2c27e16 */ /* 0x000fe20008000000 */
[----:B------:R-:W-:Y:S01]  /*1da40*/  IMAD.MOV.U32 R0, RZ, RZ, R131 ;  /* 0x000000ffff007224 */ /* 0x000fe200078e0083 */
[----:B------:R-:W-:-:S03]  /*1da50*/  USHF.L.U64.HI UR41, UR41, 0x1, UR6 ;  /* 0x0000000129297899 */ /* 0x000fc60008010206 */
[----:B------:R-:W-:Y:S02]  /*1da60*/  ULDC.64 UR6, c[0x0][0x248] ;  /* 0x0000920000067ab9 */ /* 0x000fe40000000a00 */
[----:B------:R-:W1:Y:S08]  /*1da70*/  @!P0 LDC.64 R10, c[0x0][0x220] ;  /* 0x00008800ff0a8b82 */ /* 0x000e700000000a00 */
[----:B------:R-:W1:Y:S02]  /*1da80*/  @!P0 LDC.64 R8, c[0x0][0x220] ;  /* 0x00008800ff088b82 */ /* 0x000e640000000a00 */
[----:B-1----:R-:W-:Y:S04]  /*1da90*/  @!P0 STL.64 [R1+0x120], R10 ;  /* 0x0001200a01008387 */ /* 0x002fe80000100a00 */
[----:B------:R1:W-:Y:S01]  /*1daa0*/  @!P0 STL.64 [R1+0x118], R8 ;  /* 0x0001180801008387 */ /* 0x0003e20000100a00 */
[C---:B--2---:R-:W-:Y:S01]  /*1dab0*/  IADD3 R2, R6.reuse, 0x4, RZ ;  /* 0x0000000406027810 */ /* 0x044fe20007ffe0ff */
[----:B-1----:R-:W-:-:S04]  /*1dac0*/  IMAD.WIDE.U32 R8, R6, -0x326172a9, RZ ;  /* 0xcd9e8d5706087825 */ /* 0x002fc800078e00ff */
[----:B------:R-:W-:Y:S01]  /*1dad0*/  IMAD.WIDE.U32 R6, R2, -0x326172a9, RZ ;  /* 0xcd9e8d5702067825 */ /* 0x000fe200078e00ff */
[----:B------:R-:W-:Y:S03]  /*1dae0*/  STL.64 [R1+0x108], R8 ;  /* 0x0001080801007387 */ /* 0x000fe60000100a00 */
[----:B---3--:R-:W-:Y:S01]  /*1daf0*/  IMAD.WIDE.U32 R238, R4, -0x2daee0ad, RZ ;  /* 0xd2511f5304ee7825 */ /* 0x008fe200078e00ff */
[----:B------:R1:W-:Y:S01]  /*1db00*/  STL.64 [R1+0x100], R6 ;  /* 0x0001000601007387 */ /* 0x0003e20000100a00 */
[-C--:B----4-:R-:W-:Y:S02]  /*1db10*/  LOP3.LUT R250, R7, R5.reuse, RZ, 0x3c, !PT ;  /* 0x0000000507fa7212 */ /* 0x090fe400078e3cff */
[----:B------:R-:W-:Y:S01]  /*1db20*/  LOP3.LUT R242, R9, R5, RZ, 0x3c, !PT ;  /* 0x0000000509f27212 */ /* 0x000fe200078e3cff */
[----:B-1----:R-:W2:Y:S04]  /*1db30*/  LDL.LU.64 R6, [R1+0x1a0] ;  /* 0x0001a00001067983 */ /* 0x002ea80000300a00 */
[----:B------:R-:W2:Y:S01]  /*1db40*/  LDL.LU.64 R4, [R1+0x1a8] ;  /* 0x0001a80001047983 */ /* 0x000ea20000300a00 */
[----:B------:R-:W-:-:S04]  /*1db50*/  IMAD.WIDE.U32 R242, R242, -0x2daee0ad, RZ ;  /* 0xd2511f53f2f27825 */ /* 0x000fc800078e00ff */
[----:B------:R-:W-:-:S04]  /*1db60*/  IMAD.WIDE.U32 R250, R250, -0x2daee0ad, RZ ;  /* 0xd2511f53fafa7825 */ /* 0x000fc800078e00ff */
[----:B--2---:R-:W-:-:S05]  /*1db70*/  IMAD.MOV.U32 R5, RZ, RZ, R7 ;  /* 0x000000ffff057224 */ /* 0x004fca00078e0007 */
[----:B------:R1:W-:Y:S01]  /*1db80*/  STL.64 [R1+0x110], R4 ;  /* 0x0001100401007387 */ /* 0x0003e20000100a00 */
[----:B------:R-:W-:Y:S05]  /*1db90*/  BRA `(.L_x_572) ;  /* 0x00000004000c7947 */ /* 0x000fea0003800000 */
.L_x_574:
[----:B------:R-:W2:Y:S01]  /*1dba0*/  LDL.64 R198, [R1+0x138] ;  /* 0x0001380001c67983 */ /* 0x000ea20000100a00 */
[----:B------:R-:W1:Y:S01]  /*1dbb0*/  @!P0 LDC.64 R130, c[0x0][0x218] ;  /* 0x00008600ff828b82 */ /* 0x000e620000000a00 */
[----:B------:R-:W-:Y:S02]  /*1dbc0*/  UIADD3 UR43, UR44, -0x1, URZ ;  /* 0xffffffff2c2b7890 */ /* 0x000fe4000fffe03f */
[----:B------:R-:W3:Y:S02]  /*1dbd0*/  LDL.64 R196, [R1+0x130] ;  /* 0x0001300001c47983 */ /* 0x000ee40000100a00 */
[----:B------:R-:W-:Y:S02]  /*1dbe0*/  USHF.R.S32.HI UR10, URZ, 0x1f, UR43 ;  /* 0x0000001f3f0a7899 */ /* 0x000fe4000801142b */
[----:B------:R4:W-:Y:S01]  /*1dbf0*/  @P0 STS [R195+0x6000], RZ ;  /* 0x006000ffc3000388 */ /* 0x0009e20000000800 */
[----:B------:R-:W5:Y:S01]  /*1dc00*/  @!P4 LDC.64 R176, c[0x0][0x218] ;  /* 0x00008600ffb0cb82 */ /* 0x000f620000000a00 */
[----:B------:R-:W-:Y:S02]  /*1dc10*/  UIMAD UR10, UR10, UR6, URZ ;  /* 0x000000060a0a72a4 */ /* 0x000fe4000f8e023f */
[----:B------:R4:W-:Y:S01]  /*1dc20*/  @P0 STS [R195+0x6004], RZ ;  /* 0x006004ffc3000388 */ /* 0x0009e20000000800 */
[----:B------:R-:W-:Y:S02]  /*1dc30*/  UIMAD.WIDE.U32 UR46, UR43, UR6, URZ ;  /* 0x000000062b2e72a5 */ /* 0x000fe4000f8e003f */
[----:B------:R-:W-:Y:S01]  /*1dc40*/  UIMAD UR10, UR43, UR7, UR10 ;  /* 0x000000072b0a72a4 */ /* 0x000fe2000f8e020a */
[----:B------:R4:W-:Y:S01]  /*1dc50*/  @P0 STS.64 [R195+0x6008], RZ ;  /* 0x006008ffc3000388 */ /* 0x0009e20000000a00 */
[----:B------:R-:W4:Y:S02]  /*1dc60*/  @!P3 LDC.64 R174, c[0x0][0x218] ;  /* 0x00008600ffaebb82 */ /* 0x000f240000000a00 */
[----:B------:R-:W-:Y:S01]  /*1dc70*/  UIADD3 UR10, UR47, UR10, URZ ;  /* 0x0000000a2f0a7290 */ /* 0x000fe2000fffe03f */
[----:B------:R-:W-:Y:S02]  /*1dc80*/  IMAD.U32 R2, RZ, RZ, UR46 ;  /* 0x0000002eff027e24 */ /* 0x000fe4000f8e00ff */
[----:B------:R-:W-:Y:S03]  /*1dc90*/  IMAD.U32 R128, RZ, RZ, UR46 ;  /* 0x0000002eff807e24 */ /* 0x000fe6000f8e00ff */
[----:B------:R-:W-:Y:S01]  /*1dca0*/  IMAD.U32 R129, RZ, RZ, UR10 ;  /* 0x0000000aff817e24 */ /* 0x000fe2000f8e00ff */
[----:B------:R-:W4:Y:S08]  /*1dcb0*/  @!P0 LDC.64 R172, c[0x0][0x218] ;  /* 0x00008600ffac8b82 */ /* 0x000f300000000a00 */
[----:B------:R-:W4:Y:S08]  /*1dcc0*/  @!P4 LDC.64 R134, c[0x0][0x218] ;  /* 0x00008600ff86cb82 */ /* 0x000f300000000a00 */
[----:B------:R-:W4:Y:S01]  /*1dcd0*/  @!P3 LDC.64 R178, c[0x0][0x218] ;  /* 0x00008600ffb2bb82 */ /* 0x000f220000000a00 */
[----:B--2---:R-:W-:Y:S04]  /*1dce0*/  LEA R2, P1, R2, R198, 0x6 ;  /* 0x000000c602027211 */ /* 0x004fe800078230ff */
[----:B---3--:R-:W-:Y:S02]  /*1dcf0*/  LEA.HI.X R129, R128, R197, R129, 0x6, P1 ;  /* 0x000000c580817211 */ /* 0x008fe400008f3481 */
[C---:B-1----:R-:W-:Y:S02]  /*1dd00*/  @!P0 LEA R130, P1, R2.reuse, R130, 0x1 ;  /* 0x0000008202828211 */ /* 0x042fe400078208ff */
[C---:B-----5:R-:W-:Y:S02]  /*1dd10*/  @!P4 LEA R176, P2, R2.reuse, R176, 0x1 ;  /* 0x000000b002b0c211 */ /* 0x060fe400078408ff */
        /* <DEDUP_REMOVED lines=10> */
[C---:B------:R-:W-:Y:S02]  /*1ddc0*/  @!P0 LEA R172, P5, R128.reuse, R172, 0x1 ;  /* 0x000000ac80ac8211 */ /* 0x040fe400078a08ff */
[C---:B------:R-:W-:Y:S01]  /*1ddd0*/  @!P4 LEA R134, P2, R128.reuse, R134, 0x1 ;  /* 0x000000868086c211 */ /* 0x040fe200078408ff */
        /* <DEDUP_REMOVED lines=17> */
[C---:B-1----:R-:W-:Y:S03]  /*1def0*/  @!P3 LEA R130, P1, R128.reuse, R178, 0x1 ;  /* 0x000000b28082b211 */ /* 0x042fe600078208ff */
        /* <DEDUP_REMOVED lines=13> */
.L_x_572:
[----:B-1----:R-:W2:Y:S01]  /*1dfd0*/  LDL R5, [R1+0xfc] ;  /* 0x0000fc0001057983 */ /* 0x002ea20000100800 */
[----:B------:R-:W-:Y:S04]  /*1dfe0*/  DEPBAR.LE SB0, 0x0 ;  /* 0x000080000000791a */ /* 0x000fe80000000000 */
[----:B---3--:R-:W3:Y:S01]  /*1dff0*/  LDL R4, [R1+0x128] ;  /* 0x0001280001047983 */ /* 0x008ee20000100800 */
[----:B------:R-:W-:Y:S02]  /*1e000*/  USHF.R.S32.HI UR10, URZ, 0x1f, UR44 ;  /* 0x0000001f3f0a7899 */ /* 0x000fe4000801142c */
[----:B------:R-:W-:Y:S02]  /*1e010*/  UIMAD UR9, UR24, UR44, URZ ;  /* 0x0000002c180972a4 */ /* 0x000fe4000f8e023f */
[----:B------:R-:W4:Y:S01]  /*1e020*/  LDL.64 R20, [R1+0x110] ;  /* 0x0001100001147983 */ /* 0x000f220000100a00 */
[----:B------:R-:W-:Y:S02]  /*1e030*/  UISETP.GE.AND UP0, UPT, UR44, 0x1, UPT ;  /* 0x000000012c00788c */ /* 0x000fe4000bf06270 */
[----:B------:R-:W-:Y:S02]  /*1e040*/  UIMAD UR9, UR10, UR32, UR9 ;  /* 0x000000200a0972a4 */ /* 0x000fe4000f8e0209 */
[----:B------:R-:W5:Y:S05]  /*1e050*/  LDL R6, [R1+0x120] ;  /* 0x0001200001067983 */ /* 0x000f6a0000100800 */
[----:B------:R-:W5:Y:S05]  /*1e060*/  LDL R2, [R1+0x124] ;  /* 0x0001240001027983 */ /* 0x000f6a0000100800 */
[----:B------:R-:W5:Y:S05]  /*1e070*/  LDL R8, [R1+0x118] ;  /* 0x0001180001087983 */ /* 0x000f6a0000100800 */
[----:B------:R-:W5:Y:S01]  /*1e080*/  LDL R18, [R1+0x11c] ;  /* 0x00011c0001127983 */ /* 0x000f620000100800 */
[----:B------:R-:W-:Y:S06]  /*1e090*/  BAR.SYNC.DEFER_BLOCKING 0x0 ;  /* 0x0000000000007b1d */ /* 0x000fec0000010000 */
[----:B------:R-:W-:Y:S05]  /*1e0a0*/  @P0 STS [R195+0x9000], RZ ;  /* 0x009000ffc3000388 */ /* 0x000fea0000000800 */
[----:B------:R-:W-:Y:S05]  /*1e0b0*/  @P0 STS [R195+0x9004], RZ ;  /* 0x009004ffc3000388 */ /* 0x000fea0000000800 */
[----:B------:R-:W-:Y:S01]  /*1e0c0*/  @P0 STS.64 [R195+0x9008], RZ ;  /* 0x009008ffc3000388 */ /* 0x000fe20000000a00 */
[----:B--2---:R-:W-:Y:S02]  /*1e0d0*/  ISETP.GE.AND P4, PT, R5, UR8, PT ;  /* 0x0000000805007c0c */ /* 0x004fe4000bf86270 */
[----:B---3--:R-:W-:Y:S01]  /*1e0e0*/  ISETP.GE.AND P3, PT, R4, UR8, PT ;  /* 0x0000000804007c0c */ /* 0x008fe2000bf66270 */
[----:B------:R-:W-:Y:S04]  /*1e0f0*/  IMAD.U32 R4, RZ, RZ, UR44 ;  /* 0x0000002cff047e24 */ /* 0x000fe8000f8e00ff */
[----:B----4-:R-:W-:Y:S06]  /*1e100*/  IMAD.WIDE.U32 R4, R4, UR32, R20 ;  /* 0x0000002004047c25 */ /* 0x010fec000f8e0014 */
[----:B------:R-:W1:Y:S01]  /*1e110*/  @!P4 LDC.64 R12, c[0x0][0x220] ;  /* 0x00008800ff0ccb82 */ /* 0x000e620000000a00 */
[----:B------:R-:W-:Y:S01]  /*1e120*/  VIADD R5, R5, UR9 ;  /* 0x0000000905057c36 */ /* 0x000fe20008000000 */
[C---:B-----5:R-:W-:Y:S01]  /*1e130*/  @!P0 LEA R6, P1, R4.reuse, R6, 0x1 ;  /* 0x0000000604068211 */ /* 0x060fe200078208ff */
[----:B------:R-:W-:Y:S03]  /*1e140*/  USHF.L.U32 UR9, UR44, 0x1, URZ ;  /* 0x000000012c097899 */ /* 0x000fe6000800063f */
[C-C-:B------:R-:W-:Y:S02]  /*1e150*/  @!P0 LEA.HI.X R7, R4.reuse, R2, R5.reuse, 0x1, P1 ;  /* 0x0000000204078211 */ /* 0x140fe400008f0c05 */
[----:B------:R-:W2:Y:S01]  /*1e160*/  @!P3 LDC.64 R10, c[0x0][0x220] ;  /* 0x00008800ff0abb82 */ /* 0x000ea20000000a00 */
[C---:B------:R-:W-:Y:S02]  /*1e170*/  IADD3 R2, P5, R4.reuse, UR20, RZ ;  /* 0x0000001404027c10 */ /* 0x040fe4000ffbe0ff */
[----:B------:R-:W-:Y:S01]  /*1e180*/  @!PT LDS RZ, [RZ] ;  /* 0x00000000fffff984 */ /* 0x000fe20000000800 */
[----:B------:R-:W-:Y:S01]  /*1e190*/  @!PT LDS RZ, [RZ] ;  /* 0x00000000fffff984 */ /* 0x000fe20000000800 */
[----:B------:R-:W-:Y:S01]  /*1e1a0*/  @!PT LDS RZ, [RZ] ;  /* 0x00000000fffff984 */ /* 0x000fe20000000800 */
[----:B------:R3:W-:Y:S05]  /*1e1b0*/  @!P0 LDGSTS.E.BYPASS.LTC128B.128 [R195+0x9000], desc[UR22][R6.64] ;  /* 0x0900000006c38fae */ /* 0x0007ea000b901d56 */
[----:B------:R-:W-:Y:S01]  /*1e1c0*/  @P4 STS.128 [R195+0xa000], RZ ;  /* 0x00a000ffc3004388 */ /* 0x000fe20000000c00 */
[----:B------:R-:W3:Y:S01]  /*1e1d0*/  @!P4 LDC.64 R14, c[0x0][0x220] ;  /* 0x00008800ff0ecb82 */ /* 0x000ee20000000a00 */
[C---:B-1----:R-:W-:Y:S07]  /*1e1e0*/  @!P4 LEA R12, P2, R4.reuse, R12, 0x1 ;  /* 0x0000000c040cc211 */ /* 0x042fee00078408ff */
[----:B------:R-:W1:Y:S01]  /*1e1f0*/  @!P3 LDC.64 R16, c[0x0][0x220] ;  /* 0x00008800ff10bb82 */ /* 0x000e620000000a00 */
[C-C-:B------:R-:W-:Y:S02]  /*1e200*/  @!P4 LEA.HI.X R13, R4.reuse, R13, R5.reuse, 0x1, P2 ;  /* 0x0000000d040dc211 */ /* 0x140fe400010f0c05 */
[C---:B--2---:R-:W-:Y:S03]  /*1e210*/  @!P3 LEA R10, P1, R4.reuse, R10, 0x1 ;  /* 0x0000000a040ab211 */ /* 0x044fe600078208ff */
[----:B------:R-:W-:Y:S01]  /*1e220*/  @!PT LDS RZ, [RZ] ;  /* 0x00000000fffff984 */ /* 0x000fe20000000800 */
[----:B------:R-:W-:Y:S01]  /*1e230*/  @!PT LDS RZ, [RZ] ;  /* 0x00000000fffff984 */ /* 0x000fe20000000800 */
[----:B------:R-:W-:Y:S01]  /*1e240*/  @!PT LDS RZ, [RZ] ;  /* 0x00000000fffff984 */ /* 0x000fe20000000800 */
[----:B------:R-:W-:Y:S01]  /*1e250*/  @!P4 LDGSTS.E.BYPASS.LTC128B.128 [R195+0xa000], desc[UR22][R12.64+0x40] ;  /* 0x0a0000400cc3cfae */ /* 0x000fe2000b901d56 */
[----:B------:R-:W-:Y:S04]  /*1e260*/  @!P3 LEA.HI.X R11, R4, R11, R5, 0x1, P1 ;  /* 0x0000000b040bb211 */ /* 0x000fe800008f0c05 */
[----:B------:R-:W-:Y:S01]  /*1e270*/  @P3 STS.128 [R195+0xb000], RZ ;  /* 0x00b000ffc3003388 */ /* 0x000fe20000000c00 */
[----:B------:R-:W-:Y:S02]  /*1e280*/  IADD3.X R5, R5, UR16, RZ, P5, !PT ;  /* 0x0000001005057c10 */ /* 0x000fe4000affe4ff */
[C---:B------:R-:W-:Y:S02]  /*1e290*/  @!P0 LEA R8, P5, R2.reuse, R8, 0x1 ;  /* 0x0000000802088211 */ /* 0x040fe400078a08ff */
[----:B------:R-:W-:Y:S01]  /*1e2a0*/  @!PT LDS RZ, [RZ] ;  /* 0x00000000fffff984 */ /* 0x000fe20000000800 */
[----:B------:R-:W-:Y:S01]  /*1e2b0*/  @!PT LDS RZ, [RZ] ;  /* 0x00000000fffff984 */ /* 0x000fe20000000800 */
[----:B------:R-:W-:Y:S01]  /*1e2c0*/  @!PT LDS RZ, [RZ] ;  /* 0x00000000fffff984 */ /* 0x000fe20000000800 */
[----:B------:R-:W-:Y:S01]  /*1e2d0*/  @!P3 LDGSTS.E.BYPASS.LTC128B.128 [R195+0xb000], desc[UR22][R10.64+0x80] ;  /* 0x0b0000800ac3bfae */ /* 0x000fe2000b901d56 */
[C---:B---3--:R-:W-:Y:S02]  /*1e2e0*/  @!P4 LEA R6, P2, R2.reuse, R14, 0x1 ;  /* 0x0000000e0206c211 */ /* 0x048fe400078408ff */
[C-C-:B------:R-:W-:Y:S02]  /*1e2f0*/  @!P0 LEA.HI.X R9, R2.reuse, R18, R5.reuse, 0x1, P5 ;  /* 0x0000001202098211 */ /* 0x140fe400028f0c05 */
[----:B------:R-:W-:Y:S01]  /*1e300*/  @P0 STS.128 [R195+0x9800], RZ ;  /* 0x009800ffc3000388 */ /* 0x000fe20000000c00 */
[C-C-:B------:R-:W-:Y:S04]  /*1e310*/  @!P4 LEA.HI.X R7, R2.reuse, R15, R5.reuse, 0x1, P2 ;  /* 0x0000000f0207c211 */ /* 0x140fe800010f0c05 */
[----:B------:R-:W-:Y:S01]  /*1e320*/  @!PT LDS RZ, [RZ] ;  /* 0x00000000fffff984 */ /* 0x000fe20000000800 */
[----:B------:R-:W-:Y:S01]  /*1e330*/  @!PT LDS RZ, [RZ] ;  /* 0x00000000fffff984 */ /* 0x000fe20000000800 */
[----:B------:R-:W-:Y:S01]  /*1e340*/  @!PT LDS RZ, [RZ] ;  /* 0x00000000fffff984 */ /* 0x000fe20000000800 */
[----:B------:R-:W-:Y:S01]  /*1e350*/  @!P0 LDGSTS.E.BYPASS.LTC128B.128 [R195+0x9800], desc[UR22][R8.64] ;  /* 0x0980000008c38fae */ /* 0x000fe2000b901d56 */
[C---:B-1----:R-:W-:Y:S04]  /*1e360*/  @!P3 LEA R4, P1, R2.reuse, R16, 0x1 ;  /* 0x000000100204b211 */ /* 0x042fe800078208ff */
[----:B------:R-:W-:Y:S01]  /*1e370*/  @P4 STS.128 [R195+0xa800], RZ ;  /* 0x00a800ffc3004388 */ /* 0x000fe20000000c00 */
[----:B------:R-:W-:Y:S02]  /*1e380*/  @!P3 LEA.HI.X R5, R2, R17, R5, 0x1, P1 ;  /* 0x000000110205b211 */ /* 0x000fe400008f0c05 */
[----:B------:R-:W-:Y:S02]  /*1e390*/  PLOP3.LUT P1, PT, PT, PT, UP0, 0x80, 0x0 ;  /* 0x000000000000781c */ /* 0x000fe40003f2f008 */
        /* <DEDUP_REMOVED lines=10> */
[----:B------:R-:W1:Y:S05]  /*1e440*/  LDSM.16.M88.4 R16, [R189+0x6000] ;  /* 0x00600000bd10783b */ /* 0x000e6a0000000200 */
[----:B------:R-:W2:Y:S05]  /*1e450*/  LDSM.16.M88.4 R60, [R192+0x1000] ;  /* 0x00100000c03c783b */ /* 0x000eaa0000000200 */
[----:B------:R-:W3:Y:S05]  /*1e460*/  LDSM.16.M88.4 R32, [R189+0x6400] ;  /* 0x00640000bd20783b */ /* 0x000eea0000000200 */
[----:B------:R-:W0:Y:S05]  /*1e470*/  LDGDEPBAR ;  /* 0x00000000000079af */ /* 0x000e2a0000000000 */
[----:B------:R-:W4:Y:S05]  /*1e480*/  LDSM.16.M88.4 R48, [R189+0x6800] ;  /* 0x00680000bd30783b */ /* 0x000f2a0000000200 */
[----:B------:R-:W5:Y:S05]  /*1e490*/  LDSM.16.M88.4 R128, [R189+0x6c00] ;  /* 0x006c0000bd80783b */ /* 0x000f6a0000000200 */
[----:B------:R-:W-:Y:S05]  /*1e4a0*/  LDSM.16.M88.4 R172, [R193] ;  /* 0x00000000c1ac783b */ /* 0x000fea0000000200 */
[----:B------:R-:W5:Y:S05]  /*1e4b0*/  LDSM.16.M88.4 R176, [R191+0x6000] ;  /* 0x00600000bfb0783b */ /* 0x000f6a0000000200 */
[----:B------:R-:W5:Y:S01]  /*1e4c0*/  LDSM.16.M88.4 R180, [R193+0x1000] ;  /* 0x00100000c1b4783b */ /* 0x000f620000000200 */
[-C--:B-1----:R-:W-:Y:S04]  /*1e4d0*/  HMMA.16816.F32.BF16 R4, R64, R16.reuse, RZ ;  /* 0x000000104004723c */ /* 0x082fe800000418ff */
[----:B------:R-:W1:Y:S02]  /*1e4e0*/  LDSM.16.M88.4 R184, [R191+0x6400] ;  /* 0x00640000bfb8783b */ /* 0x000e640000000200 */
[C---:B--2---:R-:W-:Y:S06]  /*1e4f0*/  HMMA.16816.F32.BF16 R8, R60.reuse, R16, RZ ;  /* 0x000000103c08723c */ /* 0x044fec00000418ff */
[-C--:B------:R-:W-:Y:S06]  /*1e500*/  HMMA.16816.F32.BF16 R12, R60, R18.reuse, RZ ;  /* 0x000000123c0c723c */ /* 0x080fec00000418ff */
[C---:B------:R-:W-:Y:S06]  /*1e510*/  HMMA.16816.F32.BF16 R16, R64.reuse, R18, RZ ;  /* 0x000000124010723c */ /* 0x040fec00000418ff */
[-C--:B---3--:R-:W-:Y:S06]  /*1e520*/  HMMA.16816.F32.BF16 R20, R64, R32.reuse, RZ ;  /* 0x000000204014723c */ /* 0x088fec00000418ff */
[C---:B------:R-:W-:Y:S06]  /*1e530*/  HMMA.16816.F32.BF16 R24, R60.reuse, R32, RZ ;  /* 0x000000203c18723c */ /* 0x040fec00000418ff */
[-C--:B------:R-:W-:Y:S06]  /*1e540*/  HMMA.16816.F32.BF16 R28, R60, R34.reuse, RZ ;  /* 0x000000223c1c723c */ /* 0x080fec00000418ff */
[C---:B------:R-:W-:Y:S06]  /*1e550*/  HMMA.16816.F32.BF16 R32, R64.reuse, R34, RZ ;  /* 0x000000224020723c */ /* 0x040fec00000418ff */
[-C--:B----4-:R-:W-:Y:S06]  /*1e560*/  HMMA.16816.F32.BF16 R36, R64, R48.reuse, RZ ;  /* 0x000000304024723c */ /* 0x090fec00000418ff */
[C---:B------:R-:W-:Y:S06]  /*1e570*/  HMMA.16816.F32.BF16 R40, R60.reuse, R48, RZ ;  /* 0x000000303c28723c */ /* 0x040fec00000418ff */
[-C--:B------:R-:W-:Y:S06]  /*1e580*/  HMMA.16816.F32.BF16 R44, R60, R50.reuse, RZ ;  /* 0x000000323c2c723c */ /* 0x080fec00000418ff */
[C---:B------:R-:W-:Y:S06]  /*1e590*/  HMMA.16816.F32.BF16 R48, R64.reuse, R50, RZ ;  /* 0x000000324030723c */ /* 0x040fec00000418ff */
[-C--:B-----5:R-:W-:Y:S06]  /*1e5a0*/  HMMA.16816.F32.BF16 R52, R64, R128.reuse, RZ ;  /* 0x000000804034723c */ /* 0x0a0fec00000418ff */
[C---:B------:R-:W-:Y:S06]  /*1e5b0*/  HMMA.16816.F32.BF16 R56, R60.reuse, R128, RZ ;  /* 0x000000803c38723c */ /* 0x040fec00000418ff */
[-C--:B------:R-:W-:Y:S06]  /*1e5c0*/  HMMA.16816.F32.BF16 R60, R60, R130.reuse, RZ ;  /* 0x000000823c3c723c */ /* 0x080fec00000418ff */
[----:B------:R-:W-:Y:S01]  /*1e5d0*/  HMMA.16816.F32.BF16 R64, R64, R130, RZ ;  /* 0x000000824040723c */ /* 0x000fe200000418ff */
[----:B------:R-:W2:Y:S05]  /*1e5e0*/  LDSM.16.M88.4 R128, [R191+0x6800] ;  /* 0x00680000bf80783b */ /* 0x000eaa0000000200 */
[-C--:B------:R-:W-:Y:S06]  /*1e5f0*/  HMMA.16816.F32.BF16 R4, R172, R176.reuse, R4 ;  /* 0x000000b0ac04723c */ /* 0x080fec0000041804 */
        /* <DEDUP_REMOVED lines=8> */
[----:B------:R-:W-:Y:S05]  /*1e680*/  LDSM.16.M88.4 R184, [R192+0x3000] ;  /* 0x00300000c0b8783b */ /* 0x000fea0000000200 */
        /* <DEDUP_REMOVED lines=8> */
[----:B------:R-:W1:Y:S05]  /*1e710*/  LDSM.16.M88.4 R180, [R189+0x7000] ;  /* 0x00700000bdb4783b */ /* 0x000e6a0000000200 */
[----:B------:R-:W-:Y:S01]  /*1e720*/  HMMA.16816.F32.BF16 R64, R172, R178, R64 ;  /* 0x000000b2ac40723c */ /* 0x000fe20000041840 */
[----:B------:R-:W2:Y:S05]  /*1e730*/  LDSM.16.M88.4 R172, [R189+0x7400] ;  /* 0x00740000bdac783b */ /* 0x000eaa0000000200 */
[----:B------:R-:W3:Y:S01]  /*1e740*/  LDSM.16.M88.4 R176, [R189+0x7800] ;  /* 0x00780000bdb0783b */ /* 0x000ee20000000200 */
        /* <DEDUP_REMOVED lines=14> */
[----:B------:R-:W2:Y:S05]  /*1e830*/  LDSM.16.M88.4 R176, [R191+0x7000] ;  /* 0x00700000bfb0783b */ /* 0x000eaa0000000200 */
[-C--:B-1----:R-:W-:Y:S06]  /*1e840*/  HMMA.16816.F32.BF16 R52, R128, R180.reuse, R52 ;  /* 0x000000b48034723c */ /* 0x082fec0000041834 */
[C---:B------:R-:W-:Y:S06]  /*1e850*/  HMMA.16816.F32.BF16 R56, R184.reuse, R180, R56 ;  /* 0x000000b4b838723c */ /* 0x040fec0000041838 */
[-C--:B------:R-:W-:Y:S01]  /*1e860*/  HMMA.16816.F32.BF16 R60, R184, R182.reuse, R60 ;  /* 0x000000b6b83c723c */ /* 0x080fe2000004183c */
[----:B------:R-:W1:Y:S05]  /*1e870*/  LDSM.16.M88.4 R184, [R193+0x3000] ;  /* 0x00300000c1b8783b */ /* 0x000e6a0000000200 */
[----:B------:R-:W-:Y:S01]  /*1e880*/  HMMA.16816.F32.BF16 R64, R128, R182, R64 ;  /* 0x000000b68040723c */ /* 0x000fe20000041840 */
[----:B------:R-:W3:Y:S05]  /*1e890*/  LDSM.16.M88.4 R128, [R191+0x7400] ;  /* 0x00740000bf80783b */ /* 0x000eea0000000200 */
[----:B------:R-:W-:Y:S01]  /*1e8a0*/  LDSM.16.M88.4 R180, [R191+0x7c00] ;  /* 0x007c0000bfb4783b */ /* 0x000fe20000000200 */
[-C--:B--2---:R-:W-:Y:S06]  /*1e8b0*/  HMMA.16816.F32.BF16 R4, R172, R176.reuse, R4 ;  /* 0x000000b0ac04723c */ /* 0x084fec0000041804 */
[C---:B-1----:R-:W-:Y:S06]  /*1e8c0*/  HMMA.16816.F32.BF16 R8, R184.reuse, R176, R8 ;  /* 0x000000b0b808723c */ /* 0x042fec0000041808 */
        /* <DEDUP_REMOVED lines=16> */
[----:B------:R-:W2:Y:S05]  /*1e9d0*/  LDSM.16.M88.4 R184, [R192+0x5000] ;  /* 0x00500000c0b8783b */ /* 0x000eaa0000000200 */
[----:B------:R-:W-:Y:S01]  /*1e9e0*/  HMMA.16816.F32.BF16 R64, R172, R182, R64 ;  /* 0x000000b6ac40723c */ /* 0x000fe20000041840 */
[----:B------:R-:W3:Y:S05]  /*1e9f0*/  LDSM.16.M88.4 R172, [R189+0x8400] ;  /* 0x00840000bdac783b */ /* 0x000eea0000000200 */
[----:B------:R-:W-:Y:S01]  /*1ea00*/  LDSM.16.M88.4 R180, [R189+0x8c00] ;  /* 0x008c0000bdb4783b */ /* 0x000fe20000000200 */
[-C--:B-1----:R-:W-:Y:S06]  /*1ea10*/  HMMA.16816.F32.BF16 R4, R128, R176.reuse, R4 ;  /* 0x000000b08004723c */ /* 0x082fec0000041804 */
        /* <DEDUP_REMOVED lines=23> */
[-C--:B------:R-:W-:Y:S11]  /*1eb90*/  HMMA.16816.F32.BF16 R12, R184, R178.reuse, R12 ;  /* 0x000000b2b80c723c */ /* 0x080ff6000004180c */
[----:B------:R-:W-:Y:S01]  /*1eba0*/  @!UPT UIADD3 URZ, URZ, URZ, URZ ;  /* 0x0000003f3f3ff290 */ /* 0x000fe2000fffe03f */
[----:B------:R-:W-:Y:S01]  /*1ebb0*/  FMNMX.FTZ R2, R4, R0, !PT ;  /* 0x0000000004027209 */ /* 0x000fe20007810000 */
[C---:B------:R-:W-:Y:S01]  /*1ebc0*/  HMMA.16816.F32.BF16 R16, R172.reuse, R178, R16 ;  /* 0x000000b2ac10723c */ /* 0x040fe20000041810 */
[----:B------:R-:W1:Y:S01]  /*1ebd0*/  LDSM.16.M88.4 R176, [R191+0x8800] ;  /* 0x00880000bfb0783b */ /* 0x000e620000000200 */
[----:B------:R-:W-:Y:S04]  /*1ebe0*/  DEPBAR.LE SB0, 0x0 ;  /* 0x000080000000791a */ /* 0x000fe80000000000 */
[-C--:B---3--:R-:W-:Y:S01]  /*1ebf0*/  HMMA.16816.F32.BF16 R20, R172, R128.reuse, R20 ;  /* 0x00000080ac14723c */ /* 0x088fe20000041814 */
[----:B------:R-:W-:Y:S04]  /*1ec00*/  BAR.SYNC.DEFER_BLOCKING 0x0 ;  /* 0x0000000000007b1d */ /* 0x000fe80000010000 */
[----:B------:R-:W-:Y:S01]  /*1ec10*/  FMNMX.FTZ R2, R5, R2, !PT ;  /* 0x0000000205027209 */ /* 0x000fe20007810000 */
[C---:B------:R-:W-:Y:S06]  /*1ec20*/  HMMA.16816.F32.BF16 R24, R184.reuse, R128, R24 ;  /* 0x00000080b818723c */ /* 0x040fec0000041818 */
[-C--:B------:R-:W-:Y:S06]  /*1ec30*/  HMMA.16816.F32.BF16 R28, R184, R130.reuse, R28 ;  /* 0x00000082b81c723c */ /* 0x080fec000004181c */
[C---:B------:R-:W-:Y:S05]  /*1ec40*/  HMMA.16816.F32.BF16 R32, R172.reuse, R130, R32 ;  /* 0x00000082ac20723c */ /* 0x040fea0000041820 */
[----:B------:R-:W-:Y:S01]  /*1ec50*/  FMNMX.FTZ R2, R16, R2, !PT ;  /* 0x0000000210027209 */ /* 0x000fe20007810000 */
[-C--:B-1----:R-:W-:Y:S06]  /*1ec60*/  HMMA.16816.F32.BF16 R36, R172, R176.reuse, R36 ;  /* 0x000000b0ac24723c */ /* 0x082fec0000041824 */
[C---:B------:R-:W-:Y:S06]  /*1ec70*/  HMMA.16816.F32.BF16 R40, R184.reuse, R176, R40 ;  /* 0x000000b0b828723c */ /* 0x040fec0000041828 */
[-C--:B------:R-:W-:Y:S06]  /*1ec80*/  HMMA.16816.F32.BF16 R44, R184, R178.reuse, R44 ;  /* 0x000000b2b82c723c */ /* 0x080fec000004182c */
[C---:B------:R-:W-:Y:S06]  /*1ec90*/  HMMA.16816.F32.BF16 R48, R172.reuse, R178, R48 ;  /* 0x000000b2ac30723c */ /* 0x040fec0000041830 */
[-C--:B------:R-:W-:Y:S06]  /*1eca0*/  HMMA.16816.F32.BF16 R52, R172, R180.reuse, R52 ;  /* 0x000000b4ac34723c */ /* 0x080fec0000041834 */
[C---:B------:R-:W-:Y:S06]  /*1ecb0*/  HMMA.16816.F32.BF16 R56, R184.reuse, R180, R56 ;  /* 0x000000b4b838723c */ /* 0x040fec0000041838 */
[-C--:B------:R-:W-:Y:S05]  /*1ecc0*/  HMMA.16816.F32.BF16 R60, R184, R182.reuse, R60 ;  /* 0x000000b6b83c723c */ /* 0x080fea000004183c */
[----:B------:R-:W-:Y:S01]  /*1ecd0*/  FMNMX.FTZ R181, R6, R3, !PT ;  /* 0x0000000306b57209 */ /* 0x000fe20007810000 */
[----:B------:R-:W-:Y:S05]  /*1ece0*/  HMMA.16816.F32.BF16 R64, R172, R182, R64 ;  /* 0x000000b6ac40723c */ /* 0x000fea0000041840 */
[----:B------:R-:W-:Y:S01]  /*1ecf0*/  FMNMX.FTZ R180, R17, R2, !PT ;  /* 0x0000000211b47209 */ /* 0x000fe20007810000 */
[----:B------:R-:W-:Y:S07]  /*1ed00*/  @!UPT UIADD3 URZ, URZ, URZ, URZ ;  /* 0x0000003f3f3ff290 */ /* 0x000fee000fffe03f */
[----:B------:R-:W-:Y:S11]  /*1ed10*/  @P1 BRA `(.L_x_574) ;  /* 0xffffffec00a01947 */ /* 0x000ff6000383ffff */
.L_x_573:
[----:B------:R-:W-:Y:S01]  /*1ed20*/  FMNMX.FTZ R128, R8, R132, !PT ;  /* 0x0000008408807209 */ /* 0x000fe20007810000 */
[----:B------:R-:W3:Y:S01]  /*1ed30*/  LDL.64 R186, [R1+0x108] ;  /* 0x0001080001ba7983 */ /* 0x000ee20000100a00 */
[----:B------:R-:W-:Y:S01]  /*1ed40*/  FMNMX.FTZ R129, R20, R180, !PT ;  /* 0x000000b414817209 */ /* 0x000fe20007810000 */
[----:B------:R-:W-:Y:S01]  /*1ed50*/  ULOP3.LUT UR10, UR9, UR27, URZ, 0x3c, !UPT ;  /* 0x0000001b090a7292 */ /* 0x000fe2000f8e3c3f */
[----:B------:R-:W-:Y:S01]  /*1ed60*/  FMNMX.FTZ R2, R10, R133, !PT ;  /* 0x000000850a027209 */ /* 0x000fe20007810000 */
[----:B------:R-:W-:Y:S01]  /*1ed70*/  UIADD3 UR9, UR9, 0x1, URZ ;  /* 0x0000000109097890 */ /* 0x000fe2000fffe03f */
[----:B------:R-:W-:Y:S01]  /*1ed80*/  FMNMX.FTZ R128, R9, R128, !PT ;  /* 0x0000008009807209 */ /* 0x000fe20007810000 */
[----:B------:R-:W4:Y:S01]  /*1ed90*/  LDL.64 R182, [R1+0x100] ;  /* 0x0001000001b67983 */ /* 0x000f220000100a00 */
[----:B--2---:R-:W-:Y:S01]  /*1eda0*/  FMNMX.FTZ R131, R21, R129, !PT ;  /* 0x0000008115837209 */ /* 0x004fe20007810000 */
[----:B------:R-:W-:Y:S01]  /*1edb0*/  ULOP3.LUT UR9, UR9, UR27, URZ, 0x3c, !UPT ;  /* 0x0000001b09097292 */ /* 0x000fe2000f8e3c3f */
        /* <DEDUP_REMOVED lines=42> */
[----:B------:R-:W1:Y:S01]  /*1f060*/  SHFL.BFLY PT, R175, R2, 0x2, 0x1f ;  /* 0x0c401f0002af7f89 */ /* 0x000e6200000e0000 */
        /* <DEDUP_REMOVED lines=10> */
[----:B------:R-:W-:Y:S01]  /*1f110*/  LOP3.LUT R130, R239, UR10, RZ, 0x3c, !PT ;  /* 0x0000000aef827c12 */ /* 0x000fe2000f8e3cff */
[----:B------:R-:W-:Y:S01]  /*1f120*/  UIADD3 UR10, UR27, -0x4498517b, URZ ;  /* 0xbb67ae851b0a7890 */ /* 0x000fe2000fffe03f */
[----:B------:R-:W-:Y:S01]  /*1f130*/  FMNMX.FTZ R172, R63, R128, !PT ;  /* 0x000000803fac7209 */ /* 0x000fe20007810000 */
[----:B------:R-:W2:Y:S01]  /*1f140*/  SHFL.BFLY PT, R177, R173, 0x2, 0x1f ;  /* 0x0c401f00adb17f89 */ /* 0x000ea200000e0000 */
[----:B------:R-:W-:Y:S01]  /*1f150*/  FMNMX.FTZ R174, R67, R174, !PT ;  /* 0x000000ae43ae7209 */ /* 0x000fe20007810000 */
[----:B------:R-:W-:Y:S01]  /*1f160*/  IMAD.WIDE.U32 R180, R130, -0x326172a9, RZ ;  /* 0xcd9e8d5782b47825 */ /* 0x000fe200078e00ff */
[----:B-1----:R-:W-:Y:S05]  /*1f170*/  FMNMX.FTZ R175, R2, R175, !PT ;  /* 0x000000af02af7209 */ /* 0x002fea0007810000 */
[----:B------:R-:W-:Y:S01]  /*1f180*/  SHFL.BFLY PT, R178, R172, 0x2, 0x1f ;  /* 0x0c401f00acb27f89 */ /* 0x000fe200000e0000 */
[----:B------:R-:W-:Y:S07]  /*1f190*/  LOP3.LUT R130, R243, UR10, R238, 0x96, !PT ;  /* 0x0000000af3827c12 */ /* 0x000fee000f8e96ee */
[----:B------:R-:W1:Y:S01]  /*1f1a0*/  SHFL.BFLY PT, R176, R174, 0x2, 0x1f ;  /* 0x0c401f00aeb07f89 */ /* 0x000e6200000e0000 */
[----:B------:R-:W-:Y:S07]  /*1f1b0*/  IMAD.WIDE.U32 R184, R130, -0x326172a9, RZ ;  /* 0xcd9e8d5782b87825 */ /* 0x000fee00078e00ff */
[----:B------:R-:W5:Y:S01]  /*1f1c0*/  SHFL.BFLY PT, R179, R175, 0x1, 0x1f ;  /* 0x0c201f00afb37f89 */ /* 0x000f6200000e0000 */
[----:B------:R-:W-:Y:S05]  /*1f1d0*/  LOP3.LUT R130, R185, UR39, R180, 0x96, !PT ;  /* 0x00000027b9827c12 */ /* 0x000fea000f8e96b4 */
[----:B------:R-:W-:Y:S01]  /*1f1e0*/  IMAD.WIDE.U32 R130, R130, -0x2daee0ad, RZ ;  /* 0xd2511f5382827825 */ /* 0x000fe200078e00ff */
[----:B--2---:R-:W-:Y:S02]  /*1f1f0*/  FMNMX.FTZ R2, R173, R177, !PT ;  /* 0x000000b1ad027209 */ /* 0x004fe40007810000 */
[----:B-1----:R-:W-:Y:S05]  /*1f200*/  FMNMX.FTZ R174, R174, R176, !PT ;  /* 0x000000b0aeae7209 */ /* 0x002fea0007810000 */
[----:B------:R-:W1:Y:S01]  /*1f210*/  SHFL.BFLY PT, R177, R174, 0x1, 0x1f ;  /* 0x0c201f00aeb17f89 */ /* 0x000e6200000e0000 */
[----:B---3--:R-:W-:Y:S05]  /*1f220*/  LOP3.LUT R128, R181, UR40, R186, 0x96, !PT ;  /* 0x00000028b5807c12 */ /* 0x008fea000f8e96ba */
[----:B------:R-:W-:Y:S05]  /*1f230*/  IMAD.WIDE.U32 R128, R128, -0x2daee0ad, RZ ;  /* 0xd2511f5380807825 */ /* 0x000fea00078e00ff */
[----:B------:R-:W-:Y:S02]  /*1f240*/  LOP3.LUT R134, R129, UR38, R242, 0x96, !PT ;  /* 0x0000002681867c12 */ /* 0x000fe4000f8e96f2 */
[----:B------:R-:W-:Y:S02]  /*1f250*/  LOP3.LUT R173, R131, UR36, R128, 0x96, !PT ;  /* 0x0000002483ad7c12 */ /* 0x000fe4000f8e9680 */
[----:B-----5:R-:W-:Y:S01]  /*1f260*/  FMNMX.FTZ R131, R175, R179, !PT ;  /* 0x000000b3af837209 */ /* 0x020fe20007810000 */
[----:B------:R-:W-:Y:S01]  /*1f270*/  IMAD.WIDE.U32 R134, R134, -0x326172a9, RZ ;  /* 0xcd9e8d5786867825 */ /* 0x000fe200078e00ff */
[----:B------:R-:W2:Y:S02]  /*1f280*/  LDL.LU R179, [R1+0x6c] ;  /* 0x00006c0001b37983 */ /* 0x000ea40000300800 */
[C---:B------:R-:W-:Y:S01]  /*1f290*/  FSETP.NEU.FTZ.AND P2, PT, R131.reuse, -INF , PT ;  /* 0xff8000008300780b */ /* 0x040fe20003f5d000 */
[----:B------:R-:W-:Y:S01]  /*1f2a0*/  FADD.FTZ R0, -R131, R0 ;  /* 0x0000000083007221 */ /* 0x000fe20000010100 */
[----:B------:R-:W-:Y:S02]  /*1f2b0*/  LOP3.LUT R129, R135, UR37, R184, 0x96, !PT ;  /* 0x0000002587817c12 */ /* 0x000fe4000f8e96b8 */
[----:B------:R-:W-:Y:S01]  /*1f2c0*/  FMNMX.FTZ R135, R172, R178, !PT ;  /* 0x000000b2ac877209 */ /* 0x000fe20007810000 */
[----:B------:R-:W-:Y:S01]  /*1f2d0*/  IMAD.WIDE.U32 R172, R173, -0x326172a9, RZ ;  /* 0xcd9e8d57adac7825 */ /* 0x000fe200078e00ff */
[----:B------:R-:W3:Y:S03]  /*1f2e0*/  SHFL.BFLY PT, R178, R2, 0x1, 0x1f ;  /* 0x0c201f0002b27f89 */ /* 0x000ee600000e0000 */
[----:B------:R-:W-:Y:S01]  /*1f2f0*/  IMAD.WIDE.U32 R128, R129, -0x2daee0ad, RZ ;  /* 0xd2511f5381807825 */ /* 0x000fe200078e00ff */
[----:B------:R-:W-:Y:S04]  /*1f300*/  LOP3.LUT R134, R173, UR35, R134, 0x96, !PT ;  /* 0x00000023ad867c12 */ /* 0x000fe8000f8e9686 */
[----:B------:R-:W5:Y:S01]  /*1f310*/  SHFL.BFLY PT, R175, R135, 0x1, 0x1f ;  /* 0x0c201f0087af7f89 */ /* 0x000f6200000e0000 */
[----:B------:R-:W-:Y:S01]  /*1f320*/  LOP3.LUT R176, R129, UR34, R130, 0x96, !PT ;  /* 0x0000002281b07c12 */ /* 0x000fe2000f8e9682 */
[----:B------:R-:W-:Y:S01]  /*1f330*/  IMAD.WIDE.U32 R196, R134, -0x2daee0ad, RZ ;  /* 0xd2511f5386c47825 */ /* 0x000fe200078e00ff */
[----:B-1----:R-:W-:Y:S03]  /*1f340*/  FMNMX.FTZ R130, R174, R177, !PT ;  /* 0x000000b1ae827209 */ /* 0x002fe60007810000 */
[----:B------:R-:W-:Y:S01]  /*1f350*/  IMAD.WIDE.U32 R176, R176, -0x326172a9, RZ ;  /* 0xcd9e8d57b0b07825 */ /* 0x000fe200078e00ff */
[----:B------:R-:W-:Y:S02]  /*1f360*/  LOP3.LUT R173, R197, UR17, R128, 0x96, !PT ;  /* 0x00000011c5ad7c12 */ /* 0x000fe4000f8e9680 */
[C---:B------:R-:W-:Y:S01]  /*1f370*/  FSETP.NEU.FTZ.AND P1, PT, R130.reuse, -INF , PT ;  /* 0xff8000008200780b */ /* 0x040fe20003f3d000 */
[----:B------:R-:W-:Y:S01]  /*1f380*/  FMUL.FTZ R134, R130, UR4 ;  /* 0x0000000482867c20 */ /* 0x000fe20008410000 */
[----:B------:R-:W-:Y:S01]  /*1f390*/  LOP3.LUT R218, R177, UR25, R172, 0x96, !PT ;  /* 0x00000019b1da7c12 */ /* 0x000fe2000f8e96ac */
[----:B------:R-:W-:Y:S03]  /*1f3a0*/  IMAD.WIDE.U32 R172, R173, -0x326172a9, RZ ;  /* 0xcd9e8d57adac7825 */ /* 0x000fe600078e00ff */
[----:B------:R-:W-:Y:S02]  /*1f3b0*/  FSEL R134, R134, RZ, P1 ;  /* 0x000000ff86867208 */ /* 0x000fe40000800000 */
[----:B---3--:R-:W-:Y:S01]  /*1f3c0*/  FMNMX.FTZ R129, R2, R178, !PT ;  /* 0x000000b202817209 */ /* 0x008fe20007810000 */
[----:B------:R-:W-:Y:S01]  /*1f3d0*/  FMUL.FTZ R2, R131, UR4 ;  /* 0x0000000483027c20 */ /* 0x000fe20008410000 */
[----:B------:R-:W-:Y:S02]  /*1f3e0*/  IMAD.MOV.U32 R178, RZ, RZ, R236 ;  /* 0x000000ffffb27224 */ /* 0x000fe400078e00ec */
[--C-:B------:R-:W-:Y:S01]  /*1f3f0*/  FFMA.FTZ R205, R22, UR4, -R134.reuse ;  /* 0x0000000416cd7c23 */ /* 0x100fe20008010886 */
[----:B------:R-:W-:Y:S01]  /*1f400*/  FSETP.NEU.FTZ.AND P1, PT, R129, -INF , PT ;  /* 0xff8000008100780b */ /* 0x000fe20003f3d000 */
[--C-:B------:R-:W-:Y:S01]  /*1f410*/  FFMA.FTZ R7, R7, UR4, -R134.reuse ;  /* 0x0000000407077c23 */ /* 0x100fe20008010886 */
[----:B------:R-:W-:Y:S01]  /*1f420*/  FSEL R2, R2, RZ, P2 ;  /* 0x000000ff02027208 */ /* 0x000fe20001000000 */
[--C-:B------:R-:W-:Y:S01]  /*1f430*/  FFMA.FTZ R204, R23, UR4, -R134.reuse ;  /* 0x0000000417cc7c23 */ /* 0x100fe20008010886 */
[----:B-----5:R-:W-:Y:S01]  /*1f440*/  FMNMX.FTZ R128, R135, R175, !PT ;  /* 0x000000af87807209 */ /* 0x020fe20007810000 */
        /* <DEDUP_REMOVED lines=17> */
[----:B------:R-:W-:Y:S01]  /*1f560*/  LOP3.LUT R5, R173, UR21, R176, 0x96, !PT ;  /* 0x00000015ad057c12 */ /* 0x000fe2000f8e96b0 */
[----:B------:R-:W-:Y:S01]  /*1f570*/  FFMA.FTZ R231, R53, UR4, -R2 ;  /* 0x0000000435e77c23 */ /* 0x000fe20008010802 */
[----:B------:R-:W-:Y:S01]  /*1f580*/  FMUL.FTZ R2, R0, UR4 ;  /* 0x0000000400027c20 */ /* 0x000fe20008410000 */
[----:B------:R-:W-:Y:S01]  /*1f590*/  FADD.FTZ R0, -R130, R3 ;  /* 0x0000000382007221 */ /* 0x000fe20000010100 */
[----:B------:R-:W-:Y:S01]  /*1f5a0*/  FMUL.FTZ R4, R129, UR4 ;  /* 0x0000000481047c20 */ /* 0x000fe20008410000 */
[--C-:B------:R-:W-:Y:S01]  /*1f5b0*/  FFMA.FTZ R17, R6, UR4, -R134.reuse ;  /* 0x0000000406117c23 */ /* 0x100fe20008010886 */
[----:B------:R-:W-:Y:S01]  /*1f5c0*/  LOP3.LUT R6, R5, 0xff, RZ, 0xc0, !PT ;  /* 0x000000ff05067812 */ /* 0x000fe200078ec0ff */
[----:B------:R-:W1:Y:S01]  /*1f5d0*/  MUFU.EX2 R3, R2 ;  /* 0x0000000200037308 */ /* 0x000e620000000800 */
[--C-:B------:R-:W-:Y:S01]  /*1f5e0*/  FFMA.FTZ R228, R54, UR4, -R134.reuse ;  /* 0x0000000436e47c23 */ /* 0x100fe20008010886 */
[----:B------:R-:W-:Y:S01]  /*1f5f0*/  FSEL R4, R4, RZ, P1 ;  /* 0x000000ff04047208 */ /* 0x000fe20000800000 */
[--C-:B------:R-:W-:Y:S01]  /*1f600*/  FFMA.FTZ R229, R55, UR4, -R134.reuse ;  /* 0x0000000437e57c23 */ /* 0x100fe20008010886 */
[----:B------:R-:W-:Y:S01]  /*1f610*/  FSETP.NEU.FTZ.AND P1, PT, R128, -INF , PT ;  /* 0xff8000008000780b */ /* 0x000fe20003f3d000 */
[----:B------:R-:W-:Y:S01]  /*1f620*/  FFMA.FTZ R244, R66, UR4, -R134 ;  /* 0x0000000442f47c23 */ /* 0x000fe20008010886 */
[----:B------:R-:W-:Y:S01]  /*1f630*/  ISETP.LE.U32.AND P5, PT, R6, UR12, PT ;  /* 0x0000000c06007c0c */ /* 0x000fe2000bfa3070 */
[--C-:B------:R-:W-:Y:S01]  /*1f640*/  FFMA.FTZ R248, R61, UR4, -R4.reuse ;  /* 0x000000043df87c23 */ /* 0x100fe20008010804 */
[--C-:B------:R-:W-:Y:S01]  /*1f650*/  FFMA.FTZ R203, R28, UR4, -R4.reuse ;  /* 0x000000041ccb7c23 */ /* 0x100fe20008010804 */
[----:B------:R3:W5:Y:S01]  /*1f660*/  LDL.S16 R61, [R1+0x68] ;  /* 0x00006800013d7983 */ /* 0x0007620000100600 */
[----:B------:R-:W-:Y:S01]  /*1f670*/  FMUL.FTZ R28, R128, UR4 ;  /* 0x00000004801c7c20 */ /* 0x000fe20008410000 */
[--C-:B------:R-:W-:Y:S01]  /*1f680*/  FFMA.FTZ R8, R8, UR4, -R4.reuse ;  /* 0x0000000408087c23 */ /* 0x100fe20008010804 */
[----:B------:R-:W-:Y:S01]  /*1f690*/  FFMA.FTZ R226, R56, UR4, -R4 ;  /* 0x0000000438e27c23 */ /* 0x000fe20008010804 */
[--C-:B------:R-:W-:Y:S01]  /*1f6a0*/  FFMA.FTZ R247, R67, UR4, -R134.reuse ;  /* 0x0000000443f77c23 */ /* 0x100fe20008010886 */
[----:B------:R-:W-:Y:S01]  /*1f6b0*/  FFMA.FTZ R202, R18, UR4, -R134 ;  /* 0x0000000412ca7c23 */ /* 0x000fe20008010886 */
[----:B------:R-:W-:Y:S01]  /*1f6c0*/  FSEL R28, R28, RZ, P1 ;  /* 0x000000ff1c1c7208 */ /* 0x000fe20000800000 */
[----:B------:R4:W-:Y:S01]  /*1f6d0*/  MUFU.EX2 R56, R8 ;  /* 0x0000000800387308 */ /* 0x0009e20000000800 */
[C---:B-1----:R-:W-:Y:S01]  /*1f6e0*/  FMUL.FTZ R32, R3.reuse, R144 ;  /* 0x0000009003207220 */ /* 0x042fe20000410000 */
[C---:B------:R-:W-:Y:S01]  /*1f6f0*/  FMUL.FTZ R52, R3.reuse, R140 ;  /* 0x0000008c03347220 */ /* 0x040fe20000410000 */
[----:B------:R3:W3:Y:S01]  /*1f700*/  LDL.S16 R144, [R1+0x60] ;  /* 0x0000600001907983 */ /* 0x0006e20000100600 */
[C---:B------:R-:W-:Y:S01]  /*1f710*/  FMUL.FTZ R65, R3.reuse, R137 ;  /* 0x0000008903417220 */ /* 0x040fe20000410000 */
[----:B------:R-:W-:Y:S01]  /*1f720*/  FMUL.FTZ R64, R3, R136 ;  /* 0x0000008803407220 */ /* 0x000fe20000410000 */
[----:B------:R-:W-:Y:S01]  /*1f730*/  FMUL.FTZ R2, R0, UR4 ;  /* 0x0000000400027c20 */ /* 0x000fe20008410000 */
[----:B------:R1:W5:Y:S01]  /*1f740*/  LDL.S16 R140, [R1+0x5c] ;  /* 0x00005c00018c7983 */ /* 0x0003620000100600 */
[----:B------:R-:W-:Y:S01]  /*1f750*/  FADD.FTZ R0, -R129, R132 ;  /* 0x0000008481007221 */ /* 0x000fe20000010100 */
[--C-:B------:R-:W-:Y:S01]  /*1f760*/  FFMA.FTZ R9, R9, UR4, -R4.reuse ;  /* 0x0000000409097c23 */ /* 0x100fe20008010804 */
[----:B------:R1:W1:Y:S01]  /*1f770*/  MUFU.EX2 R16, R2 ;  /* 0x0000000200107308 */ /* 0x0002620000000800 */
[----:B------:R2:W5:Y:S01]  /*1f780*/  LDL.S16 R137, [R1+0x58] ;  /* 0x0000580001897983 */ /* 0x0005620000100600 */
[--C-:B------:R-:W-:Y:S01]  /*1f790*/  FFMA.FTZ R198, R12, UR4, -R4.reuse ;  /* 0x000000040cc67c23 */ /* 0x100fe20008010804 */
[--C-:B------:R-:W-:Y:S01]  /*1f7a0*/  FFMA.FTZ R206, R29, UR4, -R4.reuse ;  /* 0x000000041dce7c23 */ /* 0x100fe20008010804 */
[--C-:B------:R-:W-:Y:S01]  /*1f7b0*/  FFMA.FTZ R213, R40, UR4, -R4.reuse ;  /* 0x0000000428d57c23 */ /* 0x100fe20008010804 */
[----:B------:R2:W5:Y:S01]  /*1f7c0*/  LDL.S16 R136, [R1+0x64] ;  /* 0x0000640001887983 */ /* 0x0005620000100600 */
[----:B------:R-:W-:Y:S01]  /*1f7d0*/  FFMA.FTZ R214, R41, UR4, -R4 ;  /* 0x0000000429d67c23 */ /* 0x000fe20008010804 */
[----:B----4-:R-:W-:Y:S01]  /*1f7e0*/  LOP3.LUT R8, R181, UR40, R182, 0x96, !PT ;  /* 0x00000028b5087c12 */ /* 0x010fe2000f8e96b6 */
[--C-:B------:R-:W-:Y:S01]  /*1f7f0*/  FFMA.FTZ R197, R13, UR4, -R4.reuse ;  /* 0x000000040dc57c23 */ /* 0x100fe20008010804 */
[--C-:B------:R-:W-:Y:S01]  /*1f800*/  FFMA.FTZ R200, R24, UR4, -R4.reuse ;  /* 0x0000000418c87c23 */ /* 0x100fe20008010804 */
[--C-:B------:R-:W-:Y:S01]  /*1f810*/  FFMA.FTZ R199, R25, UR4, -R4.reuse ;  /* 0x0000000419c77c23 */ /* 0x100fe20008010804 */
[--C-:B------:R-:W-:Y:S01]  /*1f820*/  FFMA.FTZ R221, R45, UR4, -R4.reuse ;  /* 0x000000042ddd7c23 */ /* 0x100fe20008010804 */
[--C-:B------:R-:W-:Y:S01]  /*1f830*/  FFMA.FTZ R227, R57, UR4, -R4.reuse ;  /* 0x0000000439e37c23 */ /* 0x100fe20008010804 */
[--C-:B------:R-:W-:Y:S01]  /*1f840*/  FFMA.FTZ R245, R60, UR4, -R4.reuse ;  /* 0x000000043cf57c23 */ /* 0x100fe20008010804 */
[----:B------:R-:W-:Y:S01]  /*1f850*/  FFMA.FTZ R220, R44, UR4, -R4 ;  /* 0x000000042cdc7c23 */ /* 0x000fe20008010804 */
[----:B------:R-:W-:Y:S01]  /*1f860*/  LOP3.LUT R4, R5, 0xffff, RZ, 0xc0, !PT ;  /* 0x0000ffff05047812 */ /* 0x000fe200078ec0ff */
[----:B------:R-:W4:Y:S01]  /*1f870*/  MUFU.EX2 R25, R17 ;  /* 0x0000001100197308 */ /* 0x000f220000000800 */
[----:B-1----:R-:W-:Y:S01]  /*1f880*/  FMUL.FTZ R2, R0, UR4 ;  /* 0x0000000400027c20 */ /* 0x002fe20008410000 */
[----:B------:R-:W-:Y:S01]  /*1f890*/  FADD.FTZ R0, -R128, R133 ;  /* 0x0000008580007221 */ /* 0x000fe20000010100 */
[----:B------:R-:W-:Y:S01]  /*1f8a0*/  SHF.R.U32.HI R4, RZ, 0x8, R4 ;  /* 0x00000008ff047819 */ /* 0x000fe20000011604 */
[--C-:B------:R-:W-:Y:S01]  /*1f8b0*/  FFMA.FTZ R10, R10, UR4, -R28.reuse ;  /* 0x000000040a0a7c23 */ /* 0x100fe2000801081c */
[--C-:B------:R-:W-:Y:S01]  /*1f8c0*/  FFMA.FTZ R11, R11, UR4, -R28.reuse ;  /* 0x000000040b0b7c23 */ /* 0x100fe2000801081c */
[----:B------:R-:W-:Y:S01]  /*1f8d0*/  FMUL.FTZ R0, R0, UR4 ;  /* 0x0000000400007c20 */ /* 0x000fe20008410000 */
[----:B------:R-:W-:Y:S03]  /*1f8e0*/  LOP3.LUT R4, R4, 0xffff, RZ, 0xc0, !PT ;  /* 0x0000ffff04047812 */ /* 0x000fe600078ec0ff */
[----:B------:R1:W4:Y:S01]  /*1f8f0*/  MUFU.EX2 R60, R7 ;  /* 0x00000007003c7308 */ /* 0x0003220000000800 */
[C---:B------:R-:W-:Y:S01]  /*1f900*/  FMUL.FTZ R22, R16.reuse, R150 ;  /* 0x0000009610167220 */ /* 0x040fe20000410000 */
[----:B------:R-:W-:Y:S01]  /*1f910*/  FMUL.FTZ R6, R16, R154 ;  /* 0x0000009a10067220 */ /* 0x000fe20000410000 */
[----:B------:R-:W-:Y:S01]  /*1f920*/  ISETP.LE.U32.AND P4, PT, R4, UR12, PT ;  /* 0x0000000c04007c0c */ /* 0x000fe2000bf83070 */
[C---:B------:R-:W-:Y:S01]  /*1f930*/  FMUL.FTZ R23, R16.reuse, R151 ;  /* 0x0000009710177220 */ /* 0x040fe20000410000 */
[--C-:B------:R-:W-:Y:S01]  /*1f940*/  SHF.R.U32.HI R4, RZ, 0x18, R5.reuse ;  /* 0x00000018ff047819 */ /* 0x100fe20000011605 */
[----:B------:R-:W-:Y:S01]  /*1f950*/  FMUL.FTZ R34, R16, R146 ;  /* 0x0000009210227220 */ /* 0x000fe20000410000 */
[----:B------:R-:W-:Y:S03]  /*1f960*/  SHF.R.U32.HI R5, RZ, 0x10, R5 ;  /* 0x00000010ff057819 */ /* 0x000fe60000011605 */
[----:B------:R-:W4:Y:S01]  /*1f970*/  MUFU.EX2 R2, R2 ;  /* 0x0000000200027308 */ /* 0x000f220000000800 */
[----:B------:R-:W-:Y:S01]  /*1f980*/  ISETP.LE.U32.AND P2, PT, R4, UR12, PT ;  /* 0x0000000c04007c0c */ /* 0x000fe2000bf43070 */
[----:B------:R-:W-:Y:S01]  /*1f990*/  FFMA.FTZ R146, R59, UR4, -R28 ;  /* 0x000000043b927c23 */ /* 0x000fe2000801081c */
[----:B------:R-:W-:Y:S01]  /*1f9a0*/  LOP3.LUT R5, R5, 0xff, RZ, 0xc0, !PT ;  /* 0x000000ff05057812 */ /* 0x000fe200078ec0ff */
[C---:B------:R-:W-:Y:S01]  /*1f9b0*/  FMUL.FTZ R35, R16.reuse, R147 ;  /* 0x0000009310237220 */ /* 0x040fe20000410000 */
[----:B------:R-:W-:Y:S01]  /*1f9c0*/  LOP3.LUT R4, R251, UR10, R238, 0x96, !PT ;  /* 0x0000000afb047c12 */ /* 0x000fe2000f8e96ee */
[C---:B------:R-:W-:Y:S01]  /*1f9d0*/  FMUL.FTZ R66, R16.reuse, R138 ;  /* 0x0000008a10427220 */ /* 0x040fe20000410000 */
[----:B------:R-:W-:Y:S03]  /*1f9e0*/  ISETP.LE.U32.AND P3, PT, R5, UR12, PT ;  /* 0x0000000c05007c0c */ /* 0x000fe6000bf63070 */
[----:B------:R4:W-:Y:S01]  /*1f9f0*/  MUFU.EX2 R132, R9 ;  /* 0x0000000900847308 */ /* 0x0009e20000000800 */
[C---:B------:R-:W-:Y:S01]  /*1fa00*/  FMUL.FTZ R78, R16.reuse, R78 ;  /* 0x0000004e104e7220 */ /* 0x040fe20000410000 */
        /* <DEDUP_REMOVED lines=8> */
[C---:B-1----:R-:W-:Y:S01]  /*1fa90*/  FMUL.FTZ R7, R16.reuse, R155 ;  /* 0x0000009b10077220 */ /* 0x042fe20000410000 */
        /* <DEDUP_REMOVED lines=10> */
[----:B----4-:R-:W-:Y:S01]  /*1fb40*/  FFMA.FTZ R24, R16, R234, R25 ;  /* 0x000000ea10187223 */ /* 0x010fe20000010019 */
[----:B------:R-:W-:Y:S01]  /*1fb50*/  F2FP.BF16.F32.PACK_AB R25, R60, R25 ;  /* 0x000000193c19723e */ /* 0x000fe200000010ff */
[----:B------:R-:W-:Y:S03]  /*1fb60*/  IMAD.WIDE.U32 R40, R8, -0x2daee0ad, RZ ;  /* 0xd2511f5308287825 */ /* 0x000fe600078e00ff */
[----:B------:R-:W1:Y:S01]  /*1fb70*/  MUFU.EX2 R0, R0 ;  /* 0x0000000000007308 */ /* 0x000e620000000800 */
[C---:B------:R-:W-:Y:S01]  /*1fb80*/  FMUL.FTZ R48, R2.reuse, R156 ;  /* 0x0000009c02307220 */ /* 0x040fe20000410000 */
[C---:B------:R-:W-:Y:S01]  /*1fb90*/  FMUL.FTZ R8, R2.reuse, R168 ;  /* 0x000000a802087220 */ /* 0x040fe20000410000 */
[----:B------:R-:W-:Y:S01]  /*1fba0*/  LOP3.LUT R44, R41, UR38, R250, 0x96, !PT ;  /* 0x00000026292c7c12 */ /* 0x000fe2000f8e96fa */
[C---:B------:R-:W-:Y:S01]  /*1fbb0*/  FMUL.FTZ R9, R2.reuse, R169 ;  /* 0x000000a902097220 */ /* 0x040fe20000410000 */
[C---:B------:R-:W-:Y:S01]  /*1fbc0*/  FMUL.FTZ R16, R2.reuse, R164 ;  /* 0x000000a402107220 */ /* 0x040fe20000410000 */
[C---:B------:R-:W-:Y:S04]  /*1fbd0*/  FMUL.FTZ R17, R2.reuse, R165 ;  /* 0x000000a502117220 */ /* 0x040fe80000410000 */
[----:B------:R4:W4:Y:S01]  /*1fbe0*/  MUFU.EX2 R57, R10 ;  /* 0x0000000a00397308 */ /* 0x0009220000000800 */
[C---:B------:R-:W-:Y:S01]  /*1fbf0*/  FMUL.FTZ R36, R2.reuse, R160 ;  /* 0x000000a002247220 */ /* 0x040fe20000410000 */
[C---:B------:R-:W-:Y:S01]  /*1fc00*/  FMUL.FTZ R37, R2.reuse, R161 ;  /* 0x000000a102257220 */ /* 0x040fe20000410000 */
[C---:B------:R-:W-:Y:S01]  /*1fc10*/  FMUL.FTZ R49, R2.reuse, R157 ;  /* 0x0000009d02317220 */ /* 0x040fe20000410000 */
[C---:B------:R-:W-:Y:S01]  /*1fc20*/  FMUL.FTZ R68, R2.reuse, R68 ;  /* 0x0000004402447220 */ /* 0x040fe20000410000 */
[C---:B------:R-:W-:Y:S01]  /*1fc30*/  FMUL.FTZ R69, R2.reuse, R69 ;  /* 0x0000004502457220 */ /* 0x040fe20000410000 */
[C---:B------:R-:W-:Y:S01]  /*1fc40*/  FMUL.FTZ R72, R2.reuse, R72 ;  /* 0x0000004802487220 */ /* 0x040fe20000410000 */
[C---:B------:R-:W-:Y:S03]  /*1fc50*/  FMUL.FTZ R73, R2.reuse, R73 ;  /* 0x0000004902497220 */ /* 0x040fe60000410000 */
[----:B------:R4:W2:Y:S01]  /*1fc60*/  MUFU.EX2 R135, R11 ;  /* 0x0000000b00877308 */ /* 0x0008a20000000800 */
        /* <DEDUP_REMOVED lines=12> */
[----:B------:R-:W-:Y:S01]  /*1fd30*/  FFMA.FTZ R2, R2, R237, R56 ;  /* 0x000000ed02027223 */ /* 0x000fe20000010038 */
[--C-:B------:R-:W-:Y:S01]  /*1fd40*/  FFMA.FTZ R201, R19, UR4, -R134.reuse ;  /* 0x0000000413c97c23 */ /* 0x100fe20008010886 */
[--C-:B------:R-:W-:Y:S01]  /*1fd50*/  FFMA.FTZ R215, R38, UR4, -R134.reuse ;  /* 0x0000000426d77c23 */ /* 0x100fe20008010886 */
[--C-:B------:R-:W-:Y:S01]  /*1fd60*/  FFMA.FTZ R216, R39, UR4, -R134.reuse ;  /* 0x0000000427d87c23 */ /* 0x100fe20008010886 */
[--C-:B------:R-:W-:Y:S01]  /*1fd70*/  FFMA.FTZ R222, R50, UR4, -R134.reuse ;  /* 0x0000000432de7c23 */ /* 0x100fe20008010886 */
[----:B------:R-:W-:Y:S01]  /*1fd80*/  FFMA.FTZ R223, R51, UR4, -R134 ;  /* 0x0000000433df7c23 */ /* 0x000fe20008010886 */
[C---:B-1----:R-:W-:Y:S01]  /*1fd90*/  FMUL.FTZ R39, R0.reuse, R163 ;  /* 0x000000a300277220 */ /* 0x042fe20000410000 */
[C---:B------:R-:W-:Y:S01]  /*1fda0*/  FMUL.FTZ R50, R0.reuse, R158 ;  /* 0x0000009e00327220 */ /* 0x040fe20000410000 */
[C---:B------:R-:W-:Y:S01]  /*1fdb0*/  FMUL.FTZ R51, R0.reuse, R159 ;  /* 0x0000009f00337220 */ /* 0x040fe20000410000 */
        /* <DEDUP_REMOVED lines=22> */
[C---:B------:R-:W-:Y:S01]  /*1ff20*/  F2FP.BF16.F32.PACK_AB R0, R132.reuse, R56 ;  /* 0x000000388400723e */ /* 0x040fe200000010ff */
[----:B------:R-:W-:Y:S01]  /*1ff30*/  FADD.FTZ R132, R132, R2 ;  /* 0x0000000284847221 */ /* 0x000fe20000010000 */
[--C-:B------:R-:W-:Y:S01]  /*1ff40*/  FADD.FTZ R60, R60, R24.reuse ;  /* 0x000000183c3c7221 */ /* 0x100fe20000010000 */
[----:B------:R-:W-:Y:S01]  /*1ff50*/  PRMT R24, R25, 0x7632, R24 ;  /* 0x0000763219187816 */ /* 0x000fe20000000018 */
[----:B------:R-:W-:Y:S04]  /*1ff60*/  IMAD.WIDE.U32 R232, R4, -0x326172a9, RZ ;  /* 0xcd9e8d5704e87825 */ /* 0x000fe800078e00ff */
[C---:B------:R-:W-:Y:S01]  /*1ff70*/  FMUL.FTZ R5, R3.reuse, R153 ;  /* 0x0000009903057220 */ /* 0x040fe20000410000 */
[----:B------:R-:W-:Y:S01]  /*1ff80*/  MUFU.EX2 R45, R175 ;  /* 0x000000af002d7308 */ /* 0x000fe20000000800 */
        /* <DEDUP_REMOVED lines=19> */
[----:B------:R-:W1:Y:S01]  /*200c0*/  MUFU.EX2 R41, R177 ;  /* 0x000000b100297308 */ /* 0x000e620000000800 */
[--C-:B------:R-:W-:Y:S01]  /*200d0*/  FFMA.FTZ R139, R46, UR4, -R28.reuse ;  /* 0x000000042e8b7c23 */ /* 0x100fe2000801081c */
[--C-:B------:R-:W-:Y:S01]  /*200e0*/  FFMA.FTZ R26, R26, UR4, -R28.reuse ;  /* 0x000000041a1a7c23 */ /* 0x100fe2000801081c */
[--C-:B------:R-:W-:Y:S01]  /*200f0*/  FFMA.FTZ R27, R27, UR4, -R28.reuse ;  /* 0x000000041b1b7c23 */ /* 0x100fe2000801081c */
[----:B------:R-:W-:Y:S01]  /*20100*/  FFMA.FTZ R234, R62, UR4, -R28 ;  /* 0x000000043eea7c23 */ /* 0x000fe2000801081c */
[----:B------:R-:W-:Y:S02]  /*20110*/  IMAD.MOV.U32 R160, RZ, RZ, R186 ;  /* 0x000000ffffa07224 */ /* 0x000fe400078e00ba */
[----:B------:R-:W-:Y:S03]  /*20120*/  IMAD.MOV.U32 R161, RZ, RZ, R187 ;  /* 0x000000ffffa17224 */ /* 0x000fe600078e00bb */
[----:B------:R-:W-:Y:S01]  /*20130*/  MUFU.EX2 R46, R199 ;  /* 0x000000c7002e7308 */ /* 0x000fe20000000800 */
[----:B------:R-:W-:Y:S02]  /*20140*/  IMAD.MOV.U32 R168, RZ, RZ, R182 ;  /* 0x000000ffffa87224 */ /* 0x000fe400078e00b6 */
[----:B------:R-:W-:Y:S07]  /*20150*/  IMAD.MOV.U32 R169, RZ, RZ, R183 ;  /* 0x000000ffffa97224 */ /* 0x000fee00078e00b7 */
[----:B------:R-:W-:Y:S01]  /*20160*/  MUFU.EX2 R199, R245 ;  /* 0x000000f500c77308 */ /* 0x000fe20000000800 */
[----:B--2---:R-:W-:Y:S01]  /*20170*/  FFMA.FTZ R29, R3, R179, R12 ;  /* 0x000000b3031d7223 */ /* 0x004fe2000001000c */
[----:B------:R-:W-:Y:S01]  /*20180*/  F2FP.BF16.F32.PACK_AB R12, R174, R12 ;  /* 0x0000000cae0c723e */ /* 0x000fe200000010ff */
[----:B------:R-:W-:Y:S01]  /*20190*/  IMAD.MOV.U32 R179, RZ, RZ, R235 ;  /* 0x000000ffffb37224 */ /* 0x000fe200078e00eb */
[----:B------:R-:W-:Y:S01]  /*201a0*/  LOP3.LUT R3, R233, UR39, R180, 0x96, !PT ;  /* 0x00000027e9037c12 */ /* 0x000fe2000f8e96b4 */
[----:B------:R-:W-:Y:S01]  /*201b0*/  FFMA.FTZ R235, R63, UR4, -R28 ;  /* 0x000000043feb7c23 */ /* 0x000fe2000801081c */
[----:B------:R-:W-:Y:S04]  /*201c0*/  PRMT R2, R12, 0x7632, R2 ;  /* 0x000076320c027816 */ /* 0x000fe80000000002 */
[----:B------:R-:W-:Y:S01]  /*201d0*/  MUFU.EX2 R63, R212 ;  /* 0x000000d4003f7308 */ /* 0x000fe20000000800 */
[----:B------:R-:W-:Y:S01]  /*201e0*/  IADD3 R180, P1, R178, UR18, RZ ;  /* 0x00000012b2b47c10 */ /* 0x000fe2000ff3e0ff */
[----:B------:R-:W-:Y:S01]  /*201f0*/  IMAD.WIDE.U32 R142, R3, -0x2daee0ad, RZ ;  /* 0xd2511f53038e7825 */ /* 0x000fe200078e00ff */
[----:B------:R-:W-:Y:S02]  /*20200*/  F2FP.BF16.F32.PACK_AB R3, R135, R57 ;  /* 0x000000398703723e */ /* 0x000fe400000010ff */
[----:B------:R-:W-:Y:S01]  /*20210*/  IADD3.X R181, R179, UR11, RZ, P1, !PT ;  /* 0x0000000bb3b57c10 */ /* 0x000fe20008ffe4ff */
[----:B------:R-:W-:Y:S01]  /*20220*/  FADD.FTZ R29, R174, R29 ;  /* 0x0000001dae1d7221 */ /* 0x000fe20000010000 */
[----:B------:R-:W-:Y:S01]  /*20230*/  LOP3.LUT R40, R143, UR36, R40, 0x96, !PT ;  /* 0x000000248f287c12 */ /* 0x000fe2000f8e9628 */
[----:B------:R-:W-:Y:S01]  /*20240*/  FADD.FTZ R135, R135, R13 ;  /* 0x0000000d87877221 */ /* 0x000fe20000010000 */
[----:B-1----:R-:W-:Y:S01]  /*20250*/  F2FP.BF16.F32.PACK_AB R13, R41, R45 ;  /* 0x0000002d290d723e */ /* 0x002fe200000010ff */
[----:B------:R-:W-:Y:S01]  /*20260*/  FADD.FTZ R29, R45, R29 ;  /* 0x0000001d2d1d7221 */ /* 0x000fe20000010000 */
[----:B------:R-:W-:Y:S04]  /*20270*/  IMAD.WIDE.U32 R44, R44, -0x326172a9, RZ ;  /* 0xcd9e8d572c2c7825 */ /* 0x000fe800078e00ff */
[----:B------:R-:W-:Y:S01]  /*20280*/  FADD.FTZ R29, R41, R29 ;  /* 0x0000001d291d7221 */ /* 0x000fe20000010000 */
[----:B------:R-:W-:Y:S04]  /*20290*/  IMAD.WIDE.U32 R40, R40, -0x326172a9, RZ ;  /* 0xcd9e8d5728287825 */ /* 0x000fe800078e00ff */
[----:B---3--:R-:W-:Y:S02]  /*202a0*/  @!P5 HFMA2.BF16_V2 R144, -RZ.H0_H0, RZ.H0_H0, -R12.H0_H0 ;  /* 0x200000ffff90d231 */ /* 0x008fe4000034090c */
[----:B-----5:R-:W-:Y:S03]  /*202b0*/  @!P4 HFMA2.BF16_V2 R140, -RZ.H0_H0, RZ.H0_H0, -R2.H0_H0 ;  /* 0x200000ffff8cc231 */ /* 0x020fe60000340902 */
[----:B------:R-:W-:Y:S01]  /*202c0*/  PRMT R134, R144, 0x7610, R134 ;  /* 0x0000761090867816 */ /* 0x000fe20000000086 */
[----:B------:R-:W-:Y:S01]  /*202d0*/  @!P5 STL.S16 [R1+0x60], R144 ;  /* 0x000060900100d387 */ /* 0x000fe20000100600 */
[----:B------:R-:W-:Y:S01]  /*202e0*/  @!P3 HFMA2.BF16_V2 R137, -RZ.H0_H0, RZ.H0_H0, -R25.H0_H0 ;  /* 0x200000ffff89b231 */ /* 0x000fe20000340919 */
[----:B------:R-:W-:Y:S02]  /*202f0*/  PRMT R133, R140, 0x7610, R133 ;  /* 0x000076108c857816 */ /* 0x000fe40000000085 */
[----:B------:R1:W-:Y:S01]  /*20300*/  @!P4 STL.S16 [R1+0x5c], R140 ;  /* 0x00005c8c0100c387 */ /* 0x0003e20000100600 */
[----:B------:R-:W-:Y:S01]  /*20310*/  @!P2 HFMA2.BF16_V2 R136, -RZ.H0_H0, RZ.H0_H0, -R24.H0_H0 ;  /* 0x200000ffff88a231 */ /* 0x000fe20000340918 */
[----:B------:R-:W-:Y:S02]  /*20320*/  PRMT R57, R137, 0x7610, R57 ;  /* 0x0000761089397816 */ /* 0x000fe40000000039 */
[----:B------:R-:W-:Y:S02]  /*20330*/  @!P3 STL.S16 [R1+0x58], R137 ;  /* 0x000058890100b387 */ /* 0x000fe40000100600 */
[----:B------:R-:W-:Y:S02]  /*20340*/  PRMT R56, R136, 0x7610, R56 ;  /* 0x0000761088387816 */ /* 0x000fe40000000038 */
[----:B------:R2:W-:Y:S01]  /*20350*/  @!P2 STL.S16 [R1+0x64], R136 ;  /* 0x000064880100a387 */ /* 0x0005e20000100600 */
[----:B-1----:R-:W-:Y:S02]  /*20360*/  FFMA.FTZ R140, R47, UR4, -R28 ;  /* 0x000000042f8c7c23 */ /* 0x002fe4000801081c */
[----:B------:R-:W-:Y:S01]  /*20370*/  MUFU.EX2 R47, R27 ;  /* 0x0000001b002f7308 */ /* 0x000fe20000000800 */
[----:B--2---:R-:W-:Y:S02]  /*20380*/  PRMT R136, R12, 0x5410, R2 ;  /* 0x000054100c887816 */ /* 0x004fe40000000002 */
[----:B------:R-:W-:Y:S02]  /*20390*/  @!P5 PRMT R12, R134, 0x5410, RZ ;  /* 0x00005410860cd816 */ /* 0x000fe400000000ff */
[----:B------:R-:W-:Y:S01]  /*203a0*/  @!P4 PRMT R2, R133, 0x5410, RZ ;  /* 0x000054108502c816 */ /* 0x000fe200000000ff */
[----:B------:R-:W-:Y:S01]  /*203b0*/  FFMA.FTZ R133, R43, UR4, -R28 ;  /* 0x000000042b857c23 */ /* 0x000fe2000801081c */
[----:B------:R-:W-:Y:S01]  /*203c0*/  PRMT R134, R25, 0x5410, R24 ;  /* 0x0000541019867816 */ /* 0x000fe20000000018 */
[----:B------:R-:W-:Y:S01]  /*203d0*/  STG.E.U16 desc[UR22][R178.64], R12 ;  /* 0x0000000cb2007986 */ /* 0x000fe2000c101516 */
[----:B------:R-:W-:Y:S01]  /*203e0*/  @!P3 PRMT R25, R57, 0x5410, RZ ;  /* 0x000054103919b816 */ /* 0x000fe200000000ff */
[----:B------:R-:W-:Y:S01]  /*203f0*/  MUFU.EX2 R43, R200 ;  /* 0x000000c8002b7308 */ /* 0x000fe20000000800 */
[----:B------:R-:W-:Y:S01]  /*20400*/  @!P2 PRMT R24, R56, 0x5410, RZ ;  /* 0x000054103818a816 */ /* 0x000fe200000000ff */
[----:B------:R1:W-:Y:S01]  /*20410*/  STG.E.U16 desc[UR22][R178.64+0x2], R2 ;  /* 0x00000202b2007986 */ /* 0x0003e2000c101516 */
[----:B------:R-:W-:Y:S03]  /*20420*/  LOP3.LUT R56, R172, 0xff, RZ, 0xc0, !PT ;  /* 0x000000ffac387812 */ /* 0x000fe600078ec0ff */
[----:B------:R2:W-:Y:S04]  /*20430*/  STG.E.U16 desc[UR22][R180.64], R25 ;  /* 0x00000019b4007986 */ /* 0x0005e8000c101516 */
[----:B------:R-:W-:Y:S01]  /*20440*/  MUFU.EX2 R133, R133 ;  /* 0x0000008500857308 */ /* 0x000fe20000000800 */
[----:B------:R3:W-:Y:S09]  /*20450*/  STG.E.U16 desc[UR22][R180.64+0x2], R24 ;  /* 0x00000218b4007986 */ /* 0x0007f2000c101516 */
[----:B------:R-:W-:Y:S01]  /*20460*/  MUFU.EX2 R200, R247 ;  /* 0x000000f700c87308 */ /* 0x000fe20000000800 */
[----:B-1----:R-:W-:Y:S01]  /*20470*/  LOP3.LUT R2, R41, UR35, R44, 0x96, !PT ;  /* 0x0000002329027c12 */ /* 0x002fe2000f8e962c */
[----:B------:R-:W-:Y:S08]  /*20480*/  FFMA.FTZ R44, R30, UR4, -R28 ;  /* 0x000000041e2c7c23 */ /* 0x000ff0000801081c */
[----:B------:R-:W-:Y:S01]  /*20490*/  MUFU.EX2 R30, R198 ;  /* 0x000000c6001e7308 */ /* 0x000fe20000000800 */
[----:B--2---:R-:W-:Y:S01]  /*204a0*/  LOP3.LUT R25, R45, UR37, R232, 0x96, !PT ;  /* 0x000000252d197c12 */ /* 0x004fe2000f8e96e8 */
[----:B------:R-:W-:Y:S04]  /*204b0*/  IMAD.WIDE.U32 R164, R2, -0x2daee0ad, RZ ;  /* 0xd2511f5302a47825 */ /* 0x000fe800078e00ff */
[----:B------:R-:W-:Y:S01]  /*204c0*/  FFMA.FTZ R45, R31, UR4, -R28 ;  /* 0x000000041f2d7c23 */ /* 0x000fe2000801081c */
[----:B---3--:R-:W-:Y:S05]  /*204d0*/  IMAD.WIDE.U32 R24, R25, -0x2daee0ad, RZ ;  /* 0xd2511f5319187825 */ /* 0x008fea00078e00ff */
[----:B------:R-:W-:Y:S02]  /*204e0*/  LOP3.LUT R142, R25, UR34, R142, 0x96, !PT ;  /* 0x00000022198e7c12 */ /* 0x000fe4000f8e968e */
[----:B------:R-:W-:Y:S02]  /*204f0*/  LOP3.LUT R148, R165, UR17, R24, 0x96, !PT ;  /* 0x00000011a5947c12 */ /* 0x000fe4000f8e9618 */
[----:B------:R-:W-:Y:S01]  /*20500*/  PRMT R25, R0, 0x7632, R25 ;  /* 0x0000763200197816 */ /* 0x000fe20000000019 */
[----:B------:R-:W-:Y:S03]  /*20510*/  IMAD.WIDE.U32 R142, R142, -0x326172a9, RZ ;  /* 0xcd9e8d578e8e7825 */ /* 0x000fe600078e00ff */
[----:B------:R-:W-:Y:S01]  /*20520*/  PRMT R137, R0, 0x5410, R25 ;  /* 0x0000541000897816 */ /* 0x000fe20000000019 */
[----:B------:R-:W-:Y:S01]  /*20530*/  IMAD.WIDE.U32 R148, R148, -0x326172a9, RZ ;  /* 0xcd9e8d5794947825 */ /* 0x000fe200078e00ff */
[----:B------:R-:W-:Y:S02]  /*20540*/  LOP3.LUT R152, R143, UR25, R40, 0x96, !PT ;  /* 0x000000198f987c12 */ /* 0x000fe4000f8e9628 */
[----:B------:R-:W-:Y:S01]  /*20550*/  IADD3 R40, P1, R180, UR48, RZ ;  /* 0x00000030b4287c10 */ /* 0x000fe2000ff3e0ff */
[----:B------:R-:W-:Y:S01]  /*20560*/  FFMA.FTZ R143, R58, UR4, -R28 ;  /* 0x000000043a8f7c23 */ /* 0x000fe2000801081c */
[----:B------:R-:W-:Y:S02]  /*20570*/  LOP3.LUT R2, R149, UR21, R142, 0x96, !PT ;  /* 0x0000001595027c12 */ /* 0x000fe4000f8e968e */
[----:B------:R-:W-:Y:S02]  /*20580*/  IADD3.X R41, R181, UR19, RZ, P1, !PT ;  /* 0x00000013b5297c10 */ /* 0x000fe40008ffe4ff */
[----:B------:R-:W-:Y:S02]  /*20590*/  LOP3.LUT R12, R2, 0xff, RZ, 0xc0, !PT ;  /* 0x000000ff020c7812 */ /* 0x000fe400078ec0ff */
[----:B------:R-:W-:Y:S02]  /*205a0*/  IADD3 R186, P1, R178, UR29, RZ ;  /* 0x0000001db2ba7c10 */ /* 0x000fe4000ff3e0ff */
[----:B------:R-:W-:Y:S02]  /*205b0*/  ISETP.LE.U32.AND P2, PT, R12, UR12, PT ;  /* 0x0000000c0c007c0c */ /* 0x000fe4000bf43070 */
[C---:B------:R-:W-:Y:S02]  /*205c0*/  IADD3.X R187, R179.reuse, UR28, RZ, P1, !PT ;  /* 0x0000001cb3bb7c10 */ /* 0x040fe40008ffe4ff */
[----:B------:R-:W-:Y:S04]  /*205d0*/  IADD3 R182, P1, R178, UR42, RZ ;  /* 0x0000002ab2b67c10 */ /* 0x000fe8000ff3e0ff */
[----:B------:R-:W-:Y:S05]  /*205e0*/  IADD3.X R183, R179, UR41, RZ, P1, !PT ;  /* 0x00000029b3b77c10 */ /* 0x000fea0008ffe4ff */
[----:B------:R-:W-:Y:S05]  /*205f0*/  @!P2 HFMA2.BF16_V2 R61, -RZ.H0_H0, RZ.H0_H0, -R0.H0_H0 ;  /* 0x200000ffff3da231 */ /* 0x000fea0000340900 */
[----:B------:R-:W-:Y:S01]  /*20600*/  PRMT R24, R61, 0x7610, R24 ;  /* 0x000076103d187816 */ /* 0x000fe20000000018 */
[----:B------:R1:W-:Y:S03]  /*20610*/  @!P2 STL.S16 [R1+0x68], R61 ;  /* 0x0000683d0100a387 */ /* 0x0003e60000100600 */
[----:B------:R-:W-:Y:S02]  /*20620*/  @!P2 PRMT R0, R24, 0x5410, RZ ;  /* 0x000054101800a816 */ /* 0x000fe400000000ff */
[----:B------:R2:W3:Y:S04]  /*20630*/  LDL.S16 R24, [R1+0x74] ;  /* 0x0000740001187983 */ /* 0x0004e80000100600 */
[----:B------:R4:W-:Y:S01]  /*20640*/  STG.E.U16 desc[UR22][R40.64], R0 ;  /* 0x0000000028007986 */ /* 0x0009e2000c101516 */
[----:B-1----:R-:W-:Y:S02]  /*20650*/  FFMA.FTZ R61, R42, UR4, -R28 ;  /* 0x000000042a3d7c23 */ /* 0x002fe4000801081c */
[----:B------:R-:W-:Y:S10]  /*20660*/  MUFU.EX2 R42, R204 ;  /* 0x000000cc002a7308 */ /* 0x000ff40000000800 */
[----:B------:R-:W1:Y:S01]  /*20670*/  MUFU.EX2 R61, R61 ;  /* 0x0000003d003d7308 */ /* 0x000e620000000800 */
[----:B----4-:R-:W-:Y:S04]  /*20680*/  LOP3.LUT R0, R172, 0xffff, RZ, 0xc0, !PT ;  /* 0x0000ffffac007812 */ /* 0x010fe800078ec0ff */
[----:B------:R-:W-:Y:S05]  /*20690*/  SHF.R.U32.HI R0, RZ, 0x8, R0 ;  /* 0x00000008ff007819 */ /* 0x000fea0000011600 */
[----:B------:R-:W4:Y:S01]  /*206a0*/  MUFU.EX2 R41, R205 ;  /* 0x000000cd00297308 */ /* 0x000f220000000800 */
[----:B------:R-:W-:Y:S02]  /*206b0*/  LOP3.LUT R57, R0, 0xffff, RZ, 0xc0, !PT ;  /* 0x0000ffff00397812 */ /* 0x000fe400078ec0ff */
[--C-:B------:R-:W-:Y:S04]  /*206c0*/  SHF.R.U32.HI R0, RZ, 0x10, R172.reuse ;  /* 0x00000010ff007819 */ /* 0x100fe800000116ac */
[----:B------:R-:W-:Y:S03]  /*206d0*/  LOP3.LUT R0, R0, 0xff, RZ, 0xc0, !PT ;  /* 0x000000ff00007812 */ /* 0x000fe600078ec0ff */
[----:B------:R-:W-:Y:S01]  /*206e0*/  MUFU.EX2 R40, R209 ;  /* 0x000000d100287308 */ /* 0x000fe20000000800 */
[----:B-1----:R-:W-:Y:S02]  /*206f0*/  F2FP.BF16.F32.PACK_AB R166, R133, R61 ;  /* 0x0000003d85a6723e */ /* 0x002fe400000010ff */
[----:B------:R-:W-:Y:S02]  /*20700*/  ISETP.LE.U32.AND P6, PT, R0, UR12, PT ;  /* 0x0000000c00007c0c */ /* 0x000fe4000bfc3070 */
[----:B------:R-:W-:Y:S04]  /*20710*/  SHF.R.U32.HI R0, RZ, 0x18, R172 ;  /* 0x00000018ff007819 */ /* 0x000fe800000116ac */
[----:B------:R-:W-:Y:S02]  /*20720*/  ISETP.LE.U32.AND P5, PT, R0, UR12, PT ;  /* 0x0000000c00007c0c */ /* 0x000fe4000bfa3070 */
[----:B------:R-:W-:Y:S02]  /*20730*/  LOP3.LUT R0, R2, 0xffff, RZ, 0xc0, !PT ;  /* 0x0000ffff02007812 */ /* 0x000fe400078ec0ff */
[----:B----4-:R-:W-:Y:S02]  /*20740*/  F2FP.BF16.F32.PACK_AB R27, R42, R41 ;  /* 0x000000292a1b723e */ /* 0x010fe400000010ff */
[----:B------:R-:W-:Y:S04]  /*20750*/  SHF.R.U32.HI R0, RZ, 0x8, R0 ;  /* 0x00000008ff007819 */ /* 0x000fe80000011600 */
[----:B------:R-:W-:Y:S04]  /*20760*/  LOP3.LUT R0, R0, 0xffff, RZ, 0xc0, !PT ;  /* 0x0000ffff00007812 */ /* 0x000fe800078ec0ff */
[----:B------:R-:W-:Y:S02]  /*20770*/  ISETP.LE.U32.AND P4, PT, R0, UR12, PT ;  /* 0x0000000c00007c0c */ /* 0x000fe4000bf83070 */
[--C-:B------:R-:W-:Y:S02]  /*20780*/  SHF.R.U32.HI R0, RZ, 0x10, R2.reuse ;  /* 0x00000010ff007819 */ /* 0x100fe40000011602 */
[----:B------:R-:W-:Y:S02]  /*20790*/  SHF.R.U32.HI R2, RZ, 0x18, R2 ;  /* 0x00000018ff027819 */ /* 0x000fe40000011602 */
[----:B------:R-:W-:Y:S02]  /*207a0*/  LOP3.LUT R0, R0, 0xff, RZ, 0xc0, !PT ;  /* 0x000000ff00007812 */ /* 0x000fe400078ec0ff */
[----:B------:R-:W-:Y:S01]  /*207b0*/  ISETP.LE.U32.AND P2, PT, R2, UR12, PT ;  /* 0x0000000c02007c0c */ /* 0x000fe2000bf43070 */
[--C-:B------:R-:W-:Y:S01]  /*207c0*/  FFMA.FTZ R2, R14, UR4, -R28.reuse ;  /* 0x000000040e027c23 */ /* 0x100fe2000801081c */
[----:B------:R-:W-:Y:S01]  /*207d0*/  ISETP.LE.U32.AND P3, PT, R0, UR12, PT ;  /* 0x0000000c00007c0c */ /* 0x000fe2000bf63070 */
[----:B------:R-:W-:Y:S01]  /*207e0*/  MUFU.EX2 R14, R202 ;  /* 0x000000ca000e7308 */ /* 0x000fe20000000800 */
[----:B------:R-:W-:Y:S09]  /*207f0*/  FFMA.FTZ R0, R15, UR4, -R28 ;  /* 0x000000040f007c23 */ /* 0x000ff2000801081c */
[----:B------:R-:W-:Y:S10]  /*20800*/  MUFU.EX2 R15, R201 ;  /* 0x000000c9000f7308 */ /* 0x000ff40000000800 */
[----:B------:R-:W1:Y:S10]  /*20810*/  MUFU.EX2 R2, R2 ;  /* 0x0000000200027308 */ /* 0x000e740000000800 */
[----:B------:R-:W4:Y:S10]  /*20820*/  MUFU.EX2 R0, R0 ;  /* 0x0000000000007308 */ /* 0x000f340000000800 */
[----:B------:R-:W5:Y:S01]  /*20830*/  MUFU.EX2 R28, R210 ;  /* 0x000000d2001c7308 */ /* 0x000f620000000800 */
[----:B-1----:R-:W-:Y:S09]  /*20840*/  FADD.FTZ R31, R2, R135 ;  /* 0x00000087021f7221 */ /* 0x002ff20000010000 */
[----:B------:R-:W-:Y:S01]  /*20850*/  MUFU.EX2 R135, R207 ;  /* 0x000000cf00877308 */ /* 0x000fe20000000800 */
[----:B----4-:R-:W-:Y:S09]  /*20860*/  FADD.FTZ R31, R0, R31 ;  /* 0x0000001f001f7221 */ /* 0x010ff20000010000 */
[----:B------:R-:W-:Y:S01]  /*20870*/  MUFU.EX2 R201, R246 ;  /* 0x000000f600c97308 */ /* 0x000fe20000000800 */
[----:B---3--:R-:W-:Y:S05]  /*20880*/  @!P4 HFMA2.BF16_V2 R24, -RZ.H0_H0, RZ.H0_H0, -R25.H0_H0 ;  /* 0x200000ffff18c231 */ /* 0x008fea0000340919 */
[----:B------:R-:W-:Y:S01]  /*20890*/  PRMT R12, R24, 0x7610, R12 ;  /* 0x00007610180c7816 */ /* 0x000fe2000000000c */
[----:B------:R1:W-:Y:S03]  /*208a0*/  @!P4 STL.S16 [R1+0x74], R24 ;  /* 0x000074180100c387 */ /* 0x0003e60000100600 */
[----:B------:R-:W-:Y:S01]  /*208b0*/  @!P4 PRMT R25, R12, 0x5410, RZ ;  /* 0x000054100c19c816 */ /* 0x000fe200000000ff */
[----:B------:R2:W3:Y:S01]  /*208c0*/  LDL.S16 R59, [R1+0x70] ;  /* 0x00007000013b7983 */ /* 0x0004e20000100600 */
[----:B------:R-:W-:Y:S01]  /*208d0*/  ISETP.LE.U32.AND P4, PT, R57, UR12, PT ;  /* 0x0000000c39007c0c */ /* 0x000fe2000bf83070 */
[----:B------:R-:W-:Y:S01]  /*208e0*/  FADD.FTZ R12, R14, R60 ;  /* 0x0000003c0e0c7221 */ /* 0x000fe20000010000 */
[C---:B------:R-:W-:Y:S01]  /*208f0*/  F2FP.BF16.F32.PACK_AB R14, R15.reuse, R14 ;  /* 0x0000000e0f0e723e */ /* 0x040fe200000010ff */
[----:B------:R2:W4:Y:S01]  /*20900*/  LDL.S16 R58, [R1+0x98] ;  /* 0x00009800013a7983 */ /* 0x0005220000100600 */
[----:B------:R5:W-:Y:S01]  /*20910*/  MUFU.EX2 R60, R26 ;  /* 0x0000001a003c7308 */ /* 0x000be20000000800 */
[----:B------:R-:W-:Y:S01]  /*20920*/  FADD.FTZ R12, R15, R12 ;  /* 0x0000000c0f0c7221 */ /* 0x000fe20000010000 */
[----:B------:R-:W-:Y:S01]  /*20930*/  FADD.FTZ R15, R30, R132 ;  /* 0x000000841e0f7221 */ /* 0x000fe20000010000 */
[----:B------:R2:W2:Y:S04]  /*20940*/  LDL.S16 R153, [R1+0xa0] ;  /* 0x0000a00001997983 */ /* 0x0004a80000100600 */
[----:B------:R-:W-:Y:S03]  /*20950*/  STG.E.U16 desc[UR22][R186.64], R25 ;  /* 0x00000019ba007986 */ /* 0x000fe6000c101516 */
[----:B------:R-:W-:Y:S10]  /*20960*/  MUFU.EX2 R132, R211 ;  /* 0x000000d300847308 */ /* 0x000ff40000000800 */
[----:B-1----:R-:W1:Y:S01]  /*20970*/  MUFU.EX2 R24, R197 ;  /* 0x000000c500187308 */ /* 0x002e620000000800 */
[----:B-----5:R-:W-:Y:S09]  /*20980*/  F2FP.BF16.F32.PACK_AB R26, R40, R28 ;  /* 0x0000001c281a723e */ /* 0x020ff200000010ff */
[----:B------:R-:W-:Y:S01]  /*20990*/  MUFU.EX2 R57, R219 ;  /* 0x000000db00397308 */ /* 0x000fe20000000800 */
[C---:B-1----:R-:W-:Y:S01]  /*209a0*/  F2FP.BF16.F32.PACK_AB R30, R24.reuse, R30 ;  /* 0x0000001e181e723e */ /* 0x042fe200000010ff */
[----:B------:R-:W-:Y:S01]  /*209b0*/  FADD.FTZ R15, R24, R15 ;  /* 0x0000000f180f7221 */ /* 0x000fe20000010000 */
[----:B------:R-:W-:Y:S01]  /*209c0*/  F2FP.BF16.F32.PACK_AB R24, R0, R2 ;  /* 0x000000020018723e */ /* 0x000fe200000010ff */
[----:B------:R-:W-:Y:S01]  /*209d0*/  FADD.FTZ R2, R28, R29 ;  /* 0x0000001d1c027221 */ /* 0x000fe20000010000 */
[----:B------:R-:W-:Y:S03]  /*209e0*/  PRMT R0, R3, 0x7632, R0 ;  /* 0x0000763203007816 */ /* 0x000fe60000000000 */
[----:B------:R-:W-:Y:S01]  /*209f0*/  FADD.FTZ R28, R40, R2 ;  /* 0x00000002281c7221 */ /* 0x000fe20000010000 */
[----:B------:R-:W-:Y:S01]  /*20a00*/  FADD.FTZ R2, R41, R12 ;  /* 0x0000000c29027221 */ /* 0x000fe20000010000 */
[----:B------:R-:W-:Y:S02]  /*20a10*/  PRMT R41, R3, 0x5410, R0 ;  /* 0x0000541003297816 */ /* 0x000fe40000000000 */
[----:B------:R-:W-:Y:S01]  /*20a20*/  LOP3.LUT R12, R148, 0xff, RZ, 0xc0, !PT ;  /* 0x000000ff940c7812 */ /* 0x000fe200078ec0ff */
[----:B------:R-:W-:Y:S01]  /*20a30*/  FADD.FTZ R29, R42, R2 ;  /* 0x000000022a1d7221 */ /* 0x000fe20000010000 */
[----:B------:R-:W-:Y:S02]  /*20a40*/  LOP3.LUT R2, R148, 0xffff, RZ, 0xc0, !PT ;  /* 0x0000ffff94027812 */ /* 0x000fe400078ec0ff */
[----:B------:R-:W-:Y:S01]  /*20a50*/  ISETP.LE.U32.AND P1, PT, R12, UR12, PT ;  /* 0x0000000c0c007c0c */ /* 0x000fe2000bf23070 */
[----:B------:R-:W-:Y:S01]  /*20a60*/  FADD.FTZ R12, R43, R15 ;  /* 0x0000000f2b0c7221 */ /* 0x000fe20000010000 */
[----:B------:R-:W-:Y:S02]  /*20a70*/  SHF.R.U32.HI R15, RZ, 0x8, R2 ;  /* 0x00000008ff0f7819 */ /* 0x000fe40000011602 */
[C---:B------:R-:W-:Y:S01]  /*20a80*/  F2FP.BF16.F32.PACK_AB R2, R46.reuse, R43 ;  /* 0x0000002b2e02723e */ /* 0x040fe200000010ff */
[----:B------:R-:W-:Y:S01]  /*20a90*/  FADD.FTZ R40, R46, R12 ;  /* 0x0000000c2e287221 */ /* 0x000fe20000010000 */
[----:B------:R-:W-:Y:S01]  /*20aa0*/  LOP3.LUT R12, R15, 0xffff, RZ, 0xc0, !PT ;  /* 0x0000ffff0f0c7812 */ /* 0x000fe200078ec0ff */
[----:B------:R-:W-:Y:S01]  /*20ab0*/  FADD.FTZ R15, R60, R31 ;  /* 0x0000001f3c0f7221 */ /* 0x000fe20000010000 */
[----:B------:R-:W-:Y:S01]  /*20ac0*/  SHF.R.U32.HI R43, RZ, 0x10, R148 ;  /* 0x00000010ff2b7819 */ /* 0x000fe20000011694 */
[----:B------:R-:W-:Y:S01]  /*20ad0*/  MUFU.EX2 R46, R206 ;  /* 0x000000ce002e7308 */ /* 0x000fe20000000800 */
[----:B------:R-:W-:Y:S02]  /*20ae0*/  F2FP.BF16.F32.PACK_AB R60, R47, R60 ;  /* 0x0000003c2f3c723e */ /* 0x000fe400000010ff */
[----:B------:R-:W-:Y:S01]  /*20af0*/  LOP3.LUT R43, R43, 0xff, RZ, 0xc0, !PT ;  /* 0x000000ff2b2b7812 */ /* 0x000fe200078ec0ff */
[----:B---3--:R-:W-:Y:S02]  /*20b00*/  @!P3 HFMA2.BF16_V2 R59, -RZ.H0_H0, RZ.H0_H0, -R3.H0_H0 ;  /* 0x200000ffff3bb231 */ /* 0x008fe40000340903 */
[----:B----4-:R-:W-:Y:S03]  /*20b10*/  @!P2 HFMA2.BF16_V2 R58, -RZ.H0_H0, RZ.H0_H0, -R0.H0_H0 ;  /* 0x200000ffff3aa231 */ /* 0x010fe60000340900 */
[----:B------:R-:W-:Y:S01]  /*20b20*/  PRMT R62, R59, 0x7610, R62 ;  /* 0x000076103b3e7816 */ /* 0x000fe2000000003e */
[----:B------:R1:W-:Y:S03]  /*20b30*/  @!P3 STL.S16 [R1+0x70], R59 ;  /* 0x0000703b0100b387 */ /* 0x0003e60000100600 */
[----:B------:R-:W-:Y:S01]  /*20b40*/  @!P3 PRMT R3, R62, 0x5410, RZ ;  /* 0x000054103e03b816 */ /* 0x000fe200000000ff */
[----:B------:R3:W4:Y:S01]  /*20b50*/  LDL.S16 R144, [R1+0x80] ;  /* 0x0000800001907983 */ /* 0x0007220000100600 */
[----:B------:R-:W-:Y:S01]  /*20b60*/  ISETP.LE.U32.AND P3, PT, R56, UR12, PT ;  /* 0x0000000c38007c0c */ /* 0x000fe2000bf63070 */
[----:B------:R-:W5:Y:S01]  /*20b70*/  MUFU.EX2 R62, R203 ;  /* 0x000000cb003e7308 */ /* 0x000f620000000800 */
[----:B------:R-:W-:Y:S01]  /*20b80*/  PRMT R42, R58, 0x7610, R42 ;  /* 0x000076103a2a7816 */ /* 0x000fe2000000002a */
[----:B------:R3:W-:Y:S03]  /*20b90*/  @!P2 STL.S16 [R1+0x98], R58 ;  /* 0x0000983a0100a387 */ /* 0x0007e60000100600 */
[----:B------:R-:W-:Y:S01]  /*20ba0*/  @!P2 PRMT R0, R42, 0x5410, RZ ;  /* 0x000054102a00a816 */ /* 0x000fe200000000ff */
[----:B------:R3:W4:Y:S01]  /*20bb0*/  LDL.S16 R150, [R1+0x7c] ;  /* 0x00007c0001967983 */ /* 0x0007220000100600 */
[----:B------:R-:W-:Y:S01]  /*20bc0*/  ISETP.LE.U32.AND P2, PT, R12, UR12, PT ;  /* 0x0000000c0c007c0c */ /* 0x000fe2000bf43070 */
[----:B------:R-:W-:Y:S01]  /*20bd0*/  FADD.FTZ R42, R47, R15 ;  /* 0x0000000f2f2a7221 */ /* 0x000fe20000010000 */
[----:B------:R-:W-:Y:S01]  /*20be0*/  PRMT R12, R13, 0x7632, R12 ;  /* 0x000076320d0c7816 */ /* 0x000fe2000000000c */
[----:B------:R-:W-:Y:S01]  /*20bf0*/  STG.E.U16 desc[UR22][R182.64], R3 ;  /* 0x00000003b6007986 */ /* 0x000fe2000c101516 */
[----:B------:R-:W-:Y:S01]  /*20c00*/  FADD.FTZ R15, R63, R28 ;  /* 0x0000001c3f0f7221 */ /* 0x000fe20000010000 */
[----:B------:R-:W-:Y:S01]  /*20c10*/  SHF.R.U32.HI R28, RZ, 0x18, R148 ;  /* 0x00000018ff1c7819 */ /* 0x000fe20000011694 */
[----:B--2---:R-:W-:Y:S01]  /*20c20*/  @!P3 HFMA2.BF16_V2 R153, -RZ.H0_H0, RZ.H0_H0, -R13.H0_H0 ;  /* 0x200000ffff99b231 */ /* 0x004fe2000034090d */
[----:B------:R-:W-:Y:S01]  /*20c30*/  PRMT R31, R13, 0x5410, R12 ;  /* 0x000054100d1f7816 */ /* 0x000fe2000000000c */
[----:B------:R-:W-:Y:S01]  /*20c40*/  STG.E.U16 desc[UR22][R182.64+0x2], R0 ;  /* 0x00000200b6007986 */ /* 0x000fe2000c101516 */
[----:B------:R2:W-:Y:S01]  /*20c50*/  MUFU.EX2 R47, R45 ;  /* 0x0000002d002f7308 */ /* 0x0005e20000000800 */
[----:B-----5:R-:W-:Y:S01]  /*20c60*/  FADD.FTZ R40, R62, R40 ;  /* 0x000000283e287221 */ /* 0x020fe20000010000 */
[----:B------:R-:W-:Y:S01]  /*20c70*/  PRMT R151, R153, 0x7610, R151 ;  /* 0x0000761099977816 */ /* 0x000fe20000000097 */
[----:B------:R5:W-:Y:S03]  /*20c80*/  @!P3 STL.S16 [R1+0xa0], R153 ;  /* 0x0000a0990100b387 */ /* 0x000be60000100600 */
[----:B------:R-:W-:Y:S02]  /*20c90*/  @!P3 PRMT R13, R151, 0x5410, RZ ;  /* 0x00005410970db816 */ /* 0x000fe400000000ff */
[----:B------:R-:W-:Y:S02]  /*20ca0*/  ISETP.LE.U32.AND P3, PT, R43, UR12, PT ;  /* 0x0000000c2b007c0c */ /* 0x000fe4000bf63070 */
[----:B-1----:R-:W1:Y:S01]  /*20cb0*/  MUFU.EX2 R59, R208 ;  /* 0x000000d0003b7308 */ /* 0x002e620000000800 */
[----:B------:R5:W-:Y:S09]  /*20cc0*/  STG.E.U16 desc[UR22][R178.64+0x10], R13 ;  /* 0x0000100db2007986 */ /* 0x000bf2000c101516 */
[----:B---3--:R3:W3:Y:S01]  /*20cd0*/  MUFU.EX2 R58, R44 ;  /* 0x0000002c003a7308 */ /* 0x0086e20000000800 */
[C---:B--2---:R-:W-:Y:S01]  /*20ce0*/  FADD.FTZ R45, R132.reuse, R15 ;  /* 0x0000000f842d7221 */ /* 0x044fe20000010000 */
[----:B------:R-:W-:Y:S01]  /*20cf0*/  FADD.FTZ R15, R135, R29 ;  /* 0x0000001d870f7221 */ /* 0x000fe20000010000 */
[----:B-1----:R-:W-:Y:S01]  /*20d00*/  F2FP.BF16.F32.PACK_AB R56, R59, R135 ;  /* 0x000000873b38723e */ /* 0x002fe200000010ff */
[----:B-----5:R2:W5:Y:S06]  /*20d10*/  LDL.S16 R153, [R1+0xdc] ;  /* 0x0000dc0001997983 */ /* 0x02056c0000100600 */
[----:B------:R-:W-:Y:S01]  /*20d20*/  MUFU.EX2 R135, R215 ;  /* 0x000000d700877308 */ /* 0x000fe20000000800 */
[----:B---3--:R-:W-:Y:S01]  /*20d30*/  F2FP.BF16.F32.PACK_AB R44, R132, R63 ;  /* 0x0000003f842c723e */ /* 0x008fe200000010ff */
[----:B------:R-:W-:Y:S01]  /*20d40*/  FADD.FTZ R29, R58, R42 ;  /* 0x0000002a3a1d7221 */ /* 0x000fe20000010000 */
[----:B------:R-:W-:Y:S01]  /*20d50*/  F2FP.BF16.F32.PACK_AB R162, R47, R58 ;  /* 0x0000003a2fa2723e */ /* 0x000fe200000010ff */
[----:B------:R-:W-:Y:S01]  /*20d60*/  FADD.FTZ R42, R46, R40 ;  /* 0x000000282e2a7221 */ /* 0x000fe20000010000 */
[----:B------:R-:W-:Y:S01]  /*20d70*/  PRMT R13, R27, 0x7632, R13 ;  /* 0x000076321b0d7816 */ /* 0x000fe2000000000d */
[----:B------:R-:W-:Y:S04]  /*20d80*/  FADD.FTZ R47, R47, R29 ;  /* 0x0000001d2f2f7221 */ /* 0x000fe80000010000 */
[----:B------:R-:W1:Y:S10]  /*20d90*/  MUFU.EX2 R132, R217 ;  /* 0x000000d900847308 */ /* 0x000e740000000800 */
[----:B------:R-:W3:Y:S01]  /*20da0*/  MUFU.EX2 R58, R216 ;  /* 0x000000d8003a7308 */ /* 0x000ee20000000800 */
[----:B----4-:R-:W-:Y:S05]  /*20db0*/  @!P4 HFMA2.BF16_V2 R144, -RZ.H0_H0, RZ.H0_H0, -R12.H0_H0 ;  /* 0x200000ffff90c231 */ /* 0x010fea000034090c */
[----:B------:R-:W-:Y:S01]  /*20dc0*/  PRMT R43, R144, 0x7610, R43 ;  /* 0x00007610902b7816 */ /* 0x000fe2000000002b */
[----:B------:R4:W-:Y:S01]  /*20dd0*/  @!P4 STL.S16 [R1+0x80], R144 ;  /* 0x000080900100c387 */ /* 0x0009e20000100600 */
[----:B------:R-:W-:Y:S02]  /*20de0*/  @!P6 HFMA2.BF16_V2 R150, -RZ.H0_H0, RZ.H0_H0, -R14.H0_H0 ;  /* 0x200000ffff96e231 */ /* 0x000fe4000034090e */
[----:B------:R-:W-:Y:S01]  /*20df0*/  @!P4 PRMT R12, R43, 0x5410, RZ ;  /* 0x000054102b0cc816 */ /* 0x000fe200000000ff */
[----:B------:R2:W3:Y:S01]  /*20e00*/  LDL.S16 R63, [R1+0xb0] ;  /* 0x0000b000013f7983 */ /* 0x0004e20000100600 */
[----:B------:R-:W-:Y:S01]  /*20e10*/  ISETP.LE.U32.AND P4, PT, R28, UR12, PT ;  /* 0x0000000c1c007c0c */ /* 0x000fe2000bf83070 */
[----:B------:R-:W-:Y:S01]  /*20e20*/  FADD.FTZ R43, R59, R15 ;  /* 0x0000000f3b2b7221 */ /* 0x000fe20000010000 */
[----:B------:R-:W-:Y:S01]  /*20e30*/  PRMT R28, R14, 0x7632, R28 ;  /* 0x000076320e1c7816 */ /* 0x000fe2000000001c */
[----:B------:R-:W-:Y:S01]  /*20e40*/  STG.E.U16 desc[UR22][R178.64+0x12], R12 ;  /* 0x0000120cb2007986 */ /* 0x000fe2000c101516 */
[----:B------:R-:W-:Y:S02]  /*20e50*/  PRMT R154, R150, 0x7610, R154 ;  /* 0x00007610969a7816 */ /* 0x000fe4000000009a */
[----:B------:R-:W-:Y:S02]  /*20e60*/  PRMT R40, R14, 0x5410, R28 ;  /* 0x000054100e287816 */ /* 0x000fe4000000001c */
[----:B------:R-:W-:Y:S02]  /*20e70*/  @!P6 PRMT R14, R154, 0x5410, RZ ;  /* 0x000054109a0ee816 */ /* 0x000fe400000000ff */
[----:B------:R-:W-:Y:S03]  /*20e80*/  F2FP.BF16.F32.PACK_AB R59, R46, R62 ;  /* 0x0000003e2e3b723e */ /* 0x000fe600000010ff */
[----:B------:R-:W-:Y:S04]  /*20e90*/  STG.E.U16 desc[UR22][R180.64+0x10], R14 ;  /* 0x0000100eb4007986 */ /* 0x000fe8000c101516 */
[----:B----4-:R2:W4:Y:S04]  /*20ea0*/  LDL.S16 R144, [R1+0xb4] ;  /* 0x0000b40001907983 */ /* 0x0105280000100600 */
[----:B------:R1:W-:Y:S04]  /*20eb0*/  @!P6 STL.S16 [R1+0x7c], R150 ;  /* 0x00007c960100e387 */ /* 0x0003e80000100600 */
[----:B------:R2:W2:Y:S01]  /*20ec0*/  LDL.S16 R156, [R1+0x94] ;  /* 0x00009400019c7983 */ /* 0x0004a20000100600 */
[----:B-----5:R-:W-:Y:S05]  /*20ed0*/  @!P5 HFMA2.BF16_V2 R153, -RZ.H0_H0, RZ.H0_H0, -R28.H0_H0 ;  /* 0x200000ffff99d231 */ /* 0x020fea000034091c */
[----:B------:R-:W-:Y:S01]  /*20ee0*/  PRMT R46, R153, 0x7610, R46 ;  /* 0x00007610992e7816 */ /* 0x000fe2000000002e */
[----:B------:R5:W-:Y:S03]  /*20ef0*/  @!P5 STL.S16 [R1+0xdc], R153 ;  /* 0x0000dc990100d387 */ /* 0x000be60000100600 */
[----:B------:R-:W-:Y:S01]  /*20f00*/  @!P5 PRMT R28, R46, 0x5410, RZ ;  /* 0x000054102e1cd816 */ /* 0x000fe200000000ff */
[----:B------:R2:W2:Y:S01]  /*20f10*/  LDL.S16 R154, [R1+0xc8] ;  /* 0x0000c800019a7983 */ /* 0x0004a20000100600 */
[----:B-1----:R-:W-:Y:S03]  /*20f20*/  IMAD.WIDE.U32 R150, R218, -0x2daee0ad, RZ ;  /* 0xd2511f53da967825 */ /* 0x002fe600078e00ff */
[----:B------:R1:W-:Y:S02]  /*20f30*/  STG.E.U16 desc[UR22][R180.64+0x12], R28 ;  /* 0x0000121cb4007986 */ /* 0x0003e4000c101516 */
[----:B------:R-:W-:Y:S02]  /*20f40*/  LOP3.LUT R15, R151, UR33, R196, 0x96, !PT ;  /* 0x00000021970f7c12 */ /* 0x000fe4000f8e96c4 */
[----:B------:R-:W-:Y:S02]  /*20f50*/  LOP3.LUT R12, R150, 0xffff, RZ, 0xc0, !PT ;  /* 0x0000ffff960c7812 */ /* 0x000fe400078ec0ff */
[----:B------:R-:W-:Y:S04]  /*20f60*/  LOP3.LUT R29, R15, 0xff, RZ, 0xc0, !PT ;  /* 0x000000ff0f1d7812 */ /* 0x000fe800078ec0ff */
[----:B------:R-:W-:Y:S02]  /*20f70*/  ISETP.LE.U32.AND P6, PT, R29, UR12, PT ;  /* 0x0000000c1d007c0c */ /* 0x000fe4000bfc3070 */
[----:B------:R-:W-:Y:S01]  /*20f80*/  LOP3.LUT R29, R15, 0xffff, RZ, 0xc0, !PT ;  /* 0x0000ffff0f1d7812 */ /* 0x000fe200078ec0ff */
[----:B-----5:R-:W-:Y:S03]  /*20f90*/  IMAD.WIDE.U32 R152, R152, -0x2daee0ad, RZ ;  /* 0xd2511f5398987825 */ /* 0x020fe600078e00ff */
[----:B------:R-:W-:Y:S02]  /*20fa0*/  SHF.R.U32.HI R29, RZ, 0x8, R29 ;  /* 0x00000008ff1d7819 */ /* 0x000fe4000001161d */
[----:B------:R-:W-:Y:S02]  /*20fb0*/  LOP3.LUT R0, R153, UR33, R164, 0x96, !PT ;  /* 0x0000002199007c12 */ /* 0x000fe4000f8e96a4 */
[----:B------:R-:W-:Y:S02]  /*20fc0*/  LOP3.LUT R25, R29, 0xffff, RZ, 0xc0, !PT ;  /* 0x0000ffff1d197812 */ /* 0x000fe400078ec0ff */
[C---:B------:R-:W-:Y:S02]  /*20fd0*/  PRMT R29, R30.reuse, 0x7632, R29 ;  /* 0x000076321e1d7816 */ /* 0x040fe4000000001d */
[----:B------:R-:W-:Y:S02]  /*20fe0*/  ISETP.LE.U32.AND P5, PT, R25, UR12, PT ;  /* 0x0000000c19007c0c */ /* 0x000fe4000bfa3070 */
[----:B------:R-:W-:Y:S02]  /*20ff0*/  PRMT R46, R30, 0x5410, R29 ;  /* 0x000054101e2e7816 */ /* 0x000fe4000000001d */
[--C-:B------:R-:W-:Y:S02]  /*21000*/  SHF.R.U32.HI R25, RZ, 0x10, R15.reuse ;  /* 0x00000010ff197819 */ /* 0x100fe4000001160f */
[----:B------:R-:W-:Y:S02]  /*21010*/  SHF.R.U32.HI R15, RZ, 0x18, R15 ;  /* 0x00000018ff0f7819 */ /* 0x000fe4000001160f */
[----:B------:R-:W-:Y:S02]  /*21020*/  LOP3.LUT R3, R25, 0xff, RZ, 0xc0, !PT ;  /* 0x000000ff19037812 */ /* 0x000fe400078ec0ff */
[----:B------:R-:W-:Y:S02]  /*21030*/  LOP3.LUT R25, R0, 0xff, RZ, 0xc0, !PT ;  /* 0x000000ff00197812 */ /* 0x000fe400078ec0ff */
[----:B-1----:R-:W-:Y:S01]  /*21040*/  LOP3.LUT R28, R152, 0xff, RZ, 0xc0, !PT ;  /* 0x000000ff981c7812 */ /* 0x002fe200078ec0ff */
[----:B---3--:R-:W-:Y:S05]  /*21050*/  @!P2 HFMA2.BF16_V2 R63, -RZ.H0_H0, RZ.H0_H0, -R29.H0_H0 ;  /* 0x200000ffff3fa231 */ /* 0x008fea000034091d */
[----:B------:R-:W-:Y:S04]  /*21060*/  PRMT R62, R63, 0x7610, R62 ;  /* 0x000076103f3e7816 */ /* 0x000fe8000000003e */
[----:B------:R-:W-:Y:S02]  /*21070*/  @!P2 PRMT R29, R62, 0x5410, RZ ;  /* 0x000054103e1da816 */ /* 0x000fe400000000ff */
[----:B------:R-:W-:Y:S03]  /*21080*/  MUFU.EX2 R62, R214 ;  /* 0x000000d6003e7308 */ /* 0x000fe60000000800 */
[----:B------:R-:W-:Y:S01]  /*21090*/  STG.E.U16 desc[UR22][R186.64+0x10], R29 ;  /* 0x0000101dba007986 */ /* 0x000fe2000c101516 */
[----:B----4-:R-:W-:Y:S05]  /*210a0*/  @!P1 HFMA2.BF16_V2 R144, -RZ.H0_H0, RZ.H0_H0, -R30.H0_H0 ;  /* 0x200000ffff909231 */ /* 0x010fea000034091e */
[----:B------:R-:W-:Y:S01]  /*210b0*/  PRMT R138, R144, 0x7610, R138 ;  /* 0x00007610908a7816 */ /* 0x000fe2000000008a */
[----:B------:R1:W-:Y:S01]  /*210c0*/  @!P1 STL.S16 [R1+0xb4], R144 ;  /* 0x0000b49001009387 */ /* 0x0003e20000100600 */
[----:B--2---:R-:W-:Y:S02]  /*210d0*/  @!P3 HFMA2.BF16_V2 R156, -RZ.H0_H0, RZ.H0_H0, -R24.H0_H0 ;  /* 0x200000ffff9cb231 */ /* 0x004fe40000340918 */
[----:B------:R-:W-:Y:S01]  /*210e0*/  @!P1 PRMT R30, R138, 0x5410, RZ ;  /* 0x000054108a1e9816 */ /* 0x000fe200000000ff */
[----:B------:R2:W-:Y:S01]  /*210f0*/  @!P2 STL.S16 [R1+0xb0], R63 ;  /* 0x0000b03f0100a387 */ /* 0x0005e20000100600 */
[----:B------:R-:W-:Y:S02]  /*21100*/  ISETP.LE.U32.AND P1, PT, R15, UR12, PT ;  /* 0x0000000c0f007c0c */ /* 0x000fe4000bf23070 */
[----:B------:R-:W-:Y:S01]  /*21110*/  PRMT R15, R24, 0x7632, R15 ;  /* 0x00007632180f7816 */ /* 0x000fe2000000000f */
[----:B------:R3:W4:Y:S01]  /*21120*/  LDL.S16 R138, [R1+0xd4] ;  /* 0x0000d400018a7983 */ /* 0x0007220000100600 */
[----:B------:R-:W-:Y:S02]  /*21130*/  PRMT R147, R156, 0x7610, R147 ;  /* 0x000076109c937816 */ /* 0x000fe40000000093 */
[----:B------:R-:W-:Y:S01]  /*21140*/  ISETP.LE.U32.AND P2, PT, R3, UR12, PT ;  /* 0x0000000c03007c0c */ /* 0x000fe2000bf43070 */
[----:B------:R-:W-:Y:S01]  /*21150*/  FADD.FTZ R3, R132, R45 ;  /* 0x0000002d84037221 */ /* 0x000fe20000010000 */
[----:B------:R-:W-:Y:S01]  /*21160*/  PRMT R45, R24, 0x5410, R15 ;  /* 0x00005410182d7816 */ /* 0x000fe2000000000f */
[----:B------:R5:W-:Y:S01]  /*21170*/  STG.E.U16 desc[UR22][R186.64+0xe], R30 ;  /* 0x00000e1eba007986 */ /* 0x000be2000c101516 */
[----:B------:R-:W-:Y:S02]  /*21180*/  @!P3 PRMT R24, R147, 0x5410, RZ ;  /* 0x000054109318b816 */ /* 0x000fe400000000ff */
[C---:B------:R-:W-:Y:S01]  /*21190*/  F2FP.BF16.F32.PACK_AB R132, R57.reuse, R132 ;  /* 0x000000843984723e */ /* 0x040fe200000010ff */
[----:B------:R-:W-:Y:S01]  /*211a0*/  FADD.FTZ R57, R57, R3 ;  /* 0x0000000339397221 */ /* 0x000fe20000010000 */
[----:B------:R-:W-:Y:S02]  /*211b0*/  @!P4 HFMA2.BF16_V2 R154, -RZ.H0_H0, RZ.H0_H0, -R15.H0_H0 ;  /* 0x200000ffff9ac231 */ /* 0x000fe4000034090f */
[--C-:B------:R-:W-:Y:S01]  /*211c0*/  FADD.FTZ R3, R135, R43.reuse ;  /* 0x0000002b87037221 */ /* 0x100fe20000010000 */
[----:B------:R-:W-:Y:S01]  /*211d0*/  F2FP.BF16.F32.PACK_AB R135, R58, R135 ;  /* 0x000000873a87723e */ /* 0x000fe200000010ff */
[----:B------:R3:W-:Y:S01]  /*211e0*/  STG.E.U16 desc[UR22][R182.64+0x10], R24 ;  /* 0x00001018b6007986 */ /* 0x0007e2000c101516 */
[----:B------:R-:W-:Y:S01]  /*211f0*/  PRMT R43, R154, 0x7610, R43 ;  /* 0x000076109a2b7816 */ /* 0x000fe2000000002b */
[----:B------:R-:W-:Y:S01]  /*21200*/  FADD.FTZ R58, R58, R3 ;  /* 0x000000033a3a7221 */ /* 0x000fe20000010000 */
[----:B------:R-:W-:Y:S01]  /*21210*/  LOP3.LUT R3, R0, 0xffff, RZ, 0xc0, !PT ;  /* 0x0000ffff00037812 */ /* 0x000fe200078ec0ff */
[----:B-1----:R1:W4:Y:S01]  /*21220*/  LDL.S16 R144, [R1+0xd8] ;  /* 0x0000d80001907983 */ /* 0x0023220000100600 */
[----:B------:R-:W-:Y:S01]  /*21230*/  @!P4 PRMT R15, R43, 0x5410, RZ ;  /* 0x000054102b0fc816 */ /* 0x000fe200000000ff */
[----:B--2---:R-:W2:Y:S01]  /*21240*/  MUFU.EX2 R63, R213 ;  /* 0x000000d5003f7308 */ /* 0x004ea20000000800 */
[----:B------:R-:W-:Y:S01]  /*21250*/  SHF.R.U32.HI R3, RZ, 0x8, R3 ;  /* 0x00000008ff037819 */ /* 0x000fe20000011603 */
[----:B------:R-:W-:Y:S01]  /*21260*/  @!P3 STL.S16 [R1+0x94], R156 ;  /* 0x0000949c0100b387 */ /* 0x000fe20000100600 */
[----:B------:R-:W-:Y:S02]  /*21270*/  ISETP.LE.U32.AND P3, PT, R25, UR12, PT ;  /* 0x0000000c19007c0c */ /* 0x000fe4000bf63070 */
[----:B------:R-:W-:Y:S01]  /*21280*/  LOP3.LUT R3, R3, 0xffff, RZ, 0xc0, !PT ;  /* 0x0000ffff03037812 */ /* 0x000fe200078ec0ff */
[----:B------:R1:W4:Y:S04]  /*21290*/  LDL.S16 R147, [R1+0xd0] ;  /* 0x0000d00001937983 */ /* 0x0003280000100600 */
[----:B------:R-:W-:Y:S01]  /*212a0*/  @!P4 STL.S16 [R1+0xc8], R154 ;  /* 0x0000c89a0100c387 */ /* 0x000fe20000100600 */
[----:B------:R-:W-:Y:S01]  /*212b0*/  ISETP.LE.U32.AND P4, PT, R3, UR12, PT ;  /* 0x0000000c03007c0c */ /* 0x000fe2000bf83070 */
[----:B-----5:R-:W-:Y:S01]  /*212c0*/  MUFU.EX2 R30, R143 ;  /* 0x0000008f001e7308 */ /* 0x020fe20000000800 */
[----:B------:R-:W-:Y:S01]  /*212d0*/  FADD.FTZ R3, R61, R47 ;  /* 0x0000002f3d037221 */ /* 0x000fe20000010000 */
[----:B------:R1:W5:Y:S01]  /*212e0*/  LDL.S16 R43, [R1+0xc0] ;  /* 0x0000c000012b7983 */ /* 0x0003620000100600 */
[C---:B--2---:R-:W-:Y:S01]  /*212f0*/  F2FP.BF16.F32.PACK_AB R165, R62.reuse, R63 ;  /* 0x0000003f3ea5723e */ /* 0x044fe200000010ff */
[----:B------:R-:W-:Y:S01]  /*21300*/  FADD.FTZ R25, R63, R42 ;  /* 0x0000002a3f197221 */ /* 0x000fe20000010000 */
[----:B------:R-:W-:Y:S01]  /*21310*/  FADD.FTZ R47, R133, R3 ;  /* 0x00000003852f7221 */ /* 0x000fe20000010000 */
[--C-:B------:R-:W-:Y:S01]  /*21320*/  SHF.R.U32.HI R3, RZ, 0x18, R0.reuse ;  /* 0x00000018ff037819 */ /* 0x100fe20000011600 */
[----:B------:R-:W-:Y:S01]  /*21330*/  STG.E.U16 desc[UR22][R182.64+0x12], R15 ;  /* 0x0000120fb6007986 */ /* 0x000fe2000c101516 */
[----:B------:R-:W-:Y:S01]  /*21340*/  SHF.R.U32.HI R0, RZ, 0x10, R0 ;  /* 0x00000010ff007819 */ /* 0x000fe20000011600 */
[--C-:B------:R-:W-:Y:S01]  /*21350*/  FADD.FTZ R42, R62, R25.reuse ;  /* 0x000000193e2a7221 */ /* 0x100fe20000010000 */
[----:B------:R-:W-:Y:S01]  /*21360*/  PRMT R25, R26, 0x7632, R25 ;  /* 0x000076321a197816 */ /* 0x000fe20000000019 */
[----:B------:R-:W-:Y:S01]  /*21370*/  MUFU.EX2 R133, R224 ;  /* 0x000000e000857308 */ /* 0x000fe20000000800 */
[----:B------:R-:W-:Y:S09]  /*21380*/  LOP3.LUT R0, R0, 0xff, RZ, 0xc0, !PT ;  /* 0x000000ff00007812 */ /* 0x000ff200078ec0ff */
[----:B---3--:R-:W2:Y:S02]  /*21390*/  MUFU.EX2 R24, R146 ;  /* 0x0000009200187308 */ /* 0x008ea40000000800 */
[----:B--2---:R-:W-:Y:S01]  /*213a0*/  F2FP.BF16.F32.PACK_AB R197, R24, R30 ;  /* 0x0000001e18c5723e */ /* 0x004fe200000010ff */
[----:B----4-:R-:W-:Y:S05]  /*213b0*/  @!P5 HFMA2.BF16_V2 R138, -RZ.H0_H0, RZ.H0_H0, -R25.H0_H0 ;  /* 0x200000ffff8ad231 */ /* 0x010fea0000340919 */
[----:B------:R-:W-:Y:S01]  /*213c0*/  PRMT R141, R138, 0x7610, R141 ;  /* 0x000076108a8d7816 */ /* 0x000fe2000000008d */
[----:B------:R-:W-:Y:S05]  /*213d0*/  @!P6 HFMA2.BF16_V2 R144, -RZ.H0_H0, RZ.H0_H0, -R26.H0_H0 ;  /* 0x200000ffff90e231 */ /* 0x000fea000034091a */
[----:B------:R-:W-:Y:S01]  /*213e0*/  PRMT R63, R144, 0x7610, R63 ;  /* 0x00007610903f7816 */ /* 0x000fe2000000003f */
[----:B------:R2:W-:Y:S01]  /*213f0*/  @!P6 STL.S16 [R1+0xd8], R144 ;  /* 0x0000d8900100e387 */ /* 0x0005e20000100600 */
[----:B------:R-:W-:Y:S03]  /*21400*/  @!P2 HFMA2.BF16_V2 R147, -RZ.H0_H0, RZ.H0_H0, -R27.H0_H0 ;  /* 0x200000ffff93a231 */ /* 0x000fe6000034091b */
[----:B------:R3:W-:Y:S02]  /*21410*/  @!P5 STL.S16 [R1+0xd4], R138 ;  /* 0x0000d48a0100d387 */ /* 0x0007e40000100600 */
[----:B------:R-:W-:Y:S01]  /*21420*/  PRMT R62, R147, 0x7610, R62 ;  /* 0x00007610933e7816 */ /* 0x000fe2000000003e */
[----:B-----5:R-:W-:Y:S05]  /*21430*/  @!P1 HFMA2.BF16_V2 R43, -RZ.H0_H0, RZ.H0_H0, -R13.H0_H0 ;  /* 0x200000ffff2b9231 */ /* 0x020fea000034090d */
[----:B------:R-:W-:Y:S01]  /*21440*/  PRMT R145, R43, 0x7610, R145 ;  /* 0x000076102b917816 */ /* 0x000fe20000000091 */
[----:B--2---:R1:W2:Y:S01]  /*21450*/  LDL.S16 R144, [R1+0xa8] ;  /* 0x0000a80001907983 */ /* 0x0042a20000100600 */
[----:B---3--:R-:W-:Y:S02]  /*21460*/  PRMT R138, R26, 0x5410, R25 ;  /* 0x000054101a8a7816 */ /* 0x008fe40000000019 */
[----:B------:R-:W-:Y:S02]  /*21470*/  @!P6 PRMT R26, R63, 0x5410, RZ ;  /* 0x000054103f1ae816 */ /* 0x000fe400000000ff */
[----:B------:R-:W-:Y:S01]  /*21480*/  @!P5 PRMT R25, R141, 0x5410, RZ ;  /* 0x000054108d19d816 */ /* 0x000fe200000000ff */
[----:B------:R1:W3:Y:S01]  /*21490*/  LDL.S16 R63, [R1+0xac] ;  /* 0x0000ac00013f7983 */ /* 0x0002e20000100600 */
[----:B------:R-:W-:Y:S02]  /*214a0*/  PRMT R141, R27, 0x5410, R13 ;  /* 0x000054101b8d7816 */ /* 0x000fe4000000000d */
[----:B------:R-:W-:Y:S01]  /*214b0*/  @!P2 PRMT R27, R62, 0x5410, RZ ;  /* 0x000054103e1ba816 */ /* 0x000fe200000000ff */
[----:B------:R-:W-:Y:S01]  /*214c0*/  @!P2 STL.S16 [R1+0xd0], R147 ;  /* 0x0000d0930100a387 */ /* 0x000fe20000100600 */
[----:B------:R-:W-:Y:S02]  /*214d0*/  ISETP.LE.U32.AND P6, PT, R3, UR12, PT ;  /* 0x0000000c03007c0c */ /* 0x000fe4000bfc3070 */
[----:B------:R-:W-:Y:S01]  /*214e0*/  LOP3.LUT R3, R150, 0xff, RZ, 0xc0, !PT ;  /* 0x000000ff96037812 */ /* 0x000fe200078ec0ff */
[----:B------:R1:W4:Y:S01]  /*214f0*/  LDL.S16 R62, [R1+0x90] ;  /* 0x00009000013e7983 */ /* 0x0003220000100600 */
[----:B------:R-:W-:Y:S02]  /*21500*/  ISETP.LE.U32.AND P2, PT, R0, UR12, PT ;  /* 0x0000000c00007c0c */ /* 0x000fe4000bf43070 */
[----:B------:R-:W-:Y:S01]  /*21510*/  SHF.R.U32.HI R0, RZ, 0x10, R150 ;  /* 0x00000010ff007819 */ /* 0x000fe20000011696 */
[----:B------:R5:W-:Y:S01]  /*21520*/  @!P1 STL.S16 [R1+0xc0], R43 ;  /* 0x0000c02b01009387 */ /* 0x000be20000100600 */
[----:B------:R-:W-:Y:S02]  /*21530*/  ISETP.LE.U32.AND P5, PT, R3, UR12, PT ;  /* 0x0000000c03007c0c */ /* 0x000fe4000bfa3070 */
[----:B------:R-:W-:Y:S01]  /*21540*/  LOP3.LUT R3, R0, 0xff, RZ, 0xc0, !PT ;  /* 0x000000ff00037812 */ /* 0x000fe200078ec0ff */
[----:B------:R1:W4:Y:S01]  /*21550*/  LDL.S16 R156, [R1+0xa4] ;  /* 0x0000a400019c7983 */ /* 0x0003220000100600 */
[----:B------:R-:W-:Y:S02]  /*21560*/  PRMT R0, R2, 0x7632, R0 ;  /* 0x0000763202007816 */ /* 0x000fe40000000000 */
[----:B------:R-:W-:Y:S01]  /*21570*/  @!P1 PRMT R13, R145, 0x5410, RZ ;  /* 0x00005410910d9816 */ /* 0x000fe200000000ff */
[----:B------:R-:W-:Y:S01]  /*21580*/  STG.E.U16 desc[UR22][R178.64+0x20], R26 ;  /* 0x0000201ab2007986 */ /* 0x000fe2000c101516 */
[----:B------:R-:W-:Y:S02]  /*21590*/  ISETP.LE.U32.AND P1, PT, R3, UR12, PT ;  /* 0x0000000c03007c0c */ /* 0x000fe4000bf23070 */
[--C-:B------:R-:W-:Y:S01]  /*215a0*/  SHF.R.U32.HI R3, RZ, 0x8, R12.reuse ;  /* 0x00000008ff037819 */ /* 0x100fe2000001160c */
[----:B------:R-:W-:Y:S01]  /*215b0*/  STG.E.U16 desc[UR22][R178.64+0x22], R25 ;  /* 0x00002219b2007986 */ /* 0x000fe2000c101516 */
[----:B------:R-:W-:Y:S02]  /*215c0*/  PRMT R12, R60, 0x7610, R12 ;  /* 0x000076103c0c7816 */ /* 0x000fe4000000000c */
[----:B------:R-:W-:Y:S01]  /*215d0*/  LOP3.LUT R3, R3, 0xffff, RZ, 0xc0, !PT ;  /* 0x0000ffff03037812 */ /* 0x000fe200078ec0ff */
[----:B------:R-:W-:Y:S04]  /*215e0*/  STG.E.U16 desc[UR22][R180.64+0x20], R27 ;  /* 0x0000201bb4007986 */ /* 0x000fe8000c101516 */
[----:B------:R-:W-:Y:S01]  /*215f0*/  STG.E.U16 desc[UR22][R180.64+0x22], R13 ;  /* 0x0000220db4007986 */ /* 0x000fe2000c101516 */
[----:B-----5:R-:W5:Y:S02]  /*21600*/  MUFU.EX2 R43, R225 ;  /* 0x000000e1002b7308 */ /* 0x020f640000000800 */
[----:B-----5:R-:W-:Y:S01]  /*21610*/  F2FP.BF16.F32.PACK_AB R170, R43, R133 ;  /* 0x000000852baa723e */ /* 0x020fe200000010ff */
[----:B--2---:R-:W-:Y:S05]  /*21620*/  @!P4 HFMA2.BF16_V2 R144, -RZ.H0_H0, RZ.H0_H0, -R0.H0_H0 ;  /* 0x200000ffff90c231 */ /* 0x004fea0000340900 */
[----:B------:R-:W-:Y:S01]  /*21630*/  PRMT R14, R144, 0x7610, R14 ;  /* 0x00007610900e7816 */ /* 0x000fe2000000000e */
[----:B---3--:R-:W-:Y:S05]  /*21640*/  @!P3 HFMA2.BF16_V2 R63, -RZ.H0_H0, RZ.H0_H0, -R2.H0_H0 ;  /* 0x200000ffff3fb231 */ /* 0x008fea0000340902 */
[----:B------:R-:W-:Y:S01]  /*21650*/  PRMT R61, R63, 0x7610, R61 ;  /* 0x000076103f3d7816 */ /* 0x000fe2000000003d */
[----:B------:R2:W-:Y:S01]  /*21660*/  @!P3 STL.S16 [R1+0xac], R63 ;  /* 0x0000ac3f0100b387 */ /* 0x0005e20000100600 */
[----:B----4-:R-:W-:Y:S03]  /*21670*/  @!P2 HFMA2.BF16_V2 R62, -RZ.H0_H0, RZ.H0_H0, -R12.H0_H0 ;  /* 0x200000ffff3ea231 */ /* 0x010fe6000034090c */
[----:B------:R3:W-:Y:S04]  /*21680*/  @!P4 STL.S16 [R1+0xa8], R144 ;  /* 0x0000a8900100c387 */ /* 0x0007e80000100600 */
[----:B------:R1:W4:Y:S04]  /*21690*/  LDL.S16 R154, [R1+0xbc] ;  /* 0x0000bc00019a7983 */ /* 0x0003280000100600 */
[----:B------:R1:W5:Y:S04]  /*216a0*/  LDL.S16 R147, [R1+0xb8] ;  /* 0x0000b80001937983 */ /* 0x0003680000100600 */
[----:B------:R1:W-:Y:S01]  /*216b0*/  @!P2 STL.S16 [R1+0x90], R62 ;  /* 0x0000903e0100a387 */ /* 0x0003e20000100600 */
[----:B--2---:R-:W2:Y:S01]  /*216c0*/  MUFU.EX2 R63, R222 ;  /* 0x000000de003f7308 */ /* 0x004ea20000000800 */
[----:B---3--:R-:W-:Y:S02]  /*216d0*/  PRMT R144, R2, 0x5410, R0 ;  /* 0x0000541002907816 */ /* 0x008fe40000000000 */
[----:B------:R-:W-:Y:S02]  /*216e0*/  @!P3 PRMT R2, R61, 0x5410, RZ ;  /* 0x000054103d02b816 */ /* 0x000fe400000000ff */
[----:B------:R-:W-:Y:S05]  /*216f0*/  ISETP.LE.U32.AND P3, PT, R3, UR12, PT ;  /* 0x0000000c03007c0c */ /* 0x000fea000bf63070 */
[----:B------:R-:W3:Y:S01]  /*21700*/  MUFU.EX2 R61, R223 ;  /* 0x000000df003d7308 */ /* 0x000ee20000000800 */
[----:B------:R-:W-:Y:S01]  /*21710*/  SHF.R.U32.HI R3, RZ, 0x18, R150 ;  /* 0x00000018ff037819 */ /* 0x000fe20000011696 */
[----:B------:R3:W-:Y:S01]  /*21720*/  STG.E.U16 desc[UR22][R186.64+0x1e], R2 ;  /* 0x00001e02ba007986 */ /* 0x0007e2000c101516 */
[----:B------:R-:W-:Y:S01]  /*21730*/  @!P4 PRMT R0, R14, 0x5410, RZ ;  /* 0x000054100e00c816 */ /* 0x000fe200000000ff */
[----:B------:R-:W-:Y:S01]  /*21740*/  FADD.FTZ R14, R133, R57 ;  /* 0x00000039850e7221 */ /* 0x000fe20000010000 */
[----:B------:R-:W-:Y:S02]  /*21750*/  ISETP.LE.U32.AND P4, PT, R3, UR12, PT ;  /* 0x0000000c03007c0c */ /* 0x000fe4000bf83070 */
[----:B------:R-:W-:Y:S01]  /*21760*/  PRMT R3, R60, 0x7632, R3 ;  /* 0x000076323c037816 */ /* 0x000fe20000000003 */
[----:B------:R-:W-:Y:S01]  /*21770*/  STG.E.U16 desc[UR22][R186.64+0x20], R0 ;  /* 0x00002000ba007986 */ /* 0x000fe2000c101516 */
[----:B------:R-:W-:Y:S01]  /*21780*/  PRMT R60, R62, 0x7610, R60 ;  /* 0x000076103e3c7816 */ /* 0x000fe2000000003c */
[----:B------:R-:W-:Y:S01]  /*21790*/  FADD.FTZ R43, R43, R14 ;  /* 0x0000000e2b2b7221 */ /* 0x000fe20000010000 */
[----:B------:R-:W-:Y:S01]  /*217a0*/  PRMT R145, R12, 0x5410, R3 ;  /* 0x000054100c917816 */ /* 0x000fe20000000003 */
[----:B-1----:R-:W1:Y:S01]  /*217b0*/  MUFU.EX2 R62, R220 ;  /* 0x000000dc003e7308 */ /* 0x002e620000000800 */
[----:B------:R-:W-:Y:S01]  /*217c0*/  @!P2 PRMT R12, R60, 0x5410, RZ ;  /* 0x000054103c0ca816 */ /* 0x000fe200000000ff */
[----:B------:R-:W-:Y:S01]  /*217d0*/  @!P6 HFMA2.BF16_V2 R156, -RZ.H0_H0, RZ.H0_H0, -R3.H0_H0 ;  /* 0x200000ffff9ce231 */ /* 0x000fe20000340903 */
[----:B------:R-:W-:Y:S01]  /*217e0*/  ISETP.LE.U32.AND P2, PT, R28, UR12, PT ;  /* 0x0000000c1c007c0c */ /* 0x000fe2000bf43070 */
[----:B--2---:R-:W-:Y:S01]  /*217f0*/  FADD.FTZ R28, R63, R58 ;  /* 0x0000003a3f1c7221 */ /* 0x004fe20000010000 */
[C---:B---3--:R-:W-:Y:S01]  /*21800*/  F2FP.BF16.F32.PACK_AB R171, R61.reuse, R63 ;  /* 0x0000003f3dab723e */ /* 0x048fe200000010ff */
[----:B------:R-:W-:Y:S01]  /*21810*/  STG.E.U16 desc[UR22][R182.64+0x20], R12 ;  /* 0x0000200cb6007986 */ /* 0x000fe2000c101516 */
[----:B------:R-:W-:Y:S01]  /*21820*/  PRMT R57, R44, 0x7632, R57 ;  /* 0x000076322c397816 */ /* 0x000fe20000000039 */
[----:B------:R-:W-:Y:S01]  /*21830*/  FADD.FTZ R58, R61, R28 ;  /* 0x0000001c3d3a7221 */ /* 0x000fe20000010000 */
[----:B------:R-:W-:Y:S01]  /*21840*/  LOP3.LUT R14, R152, 0xffff, RZ, 0xc0, !PT ;  /* 0x0000ffff980e7812 */ /* 0x000fe200078ec0ff */
[----:B------:R-:W-:Y:S01]  /*21850*/  MUFU.EX2 R61, R139 ;  /* 0x0000008b003d7308 */ /* 0x000fe20000000800 */
[----:B------:R-:W-:Y:S01]  /*21860*/  PRMT R155, R156, 0x7610, R155 ;  /* 0x000076109c9b7816 */ /* 0x000fe2000000009b */
[----:B------:R-:W-:Y:S01]  /*21870*/  @!P6 STL.S16 [R1+0xa4], R156 ;  /* 0x0000a49c0100e387 */ /* 0x000fe20000100600 */
[----:B------:R-:W-:Y:S02]  /*21880*/  SHF.R.U32.HI R14, RZ, 0x8, R14 ;  /* 0x00000008ff0e7819 */ /* 0x000fe4000001160e */
[----:B------:R-:W-:Y:S02]  /*21890*/  @!P6 PRMT R3, R155, 0x5410, RZ ;  /* 0x000054109b03e816 */ /* 0x000fe400000000ff */
[----:B------:R-:W-:Y:S01]  /*218a0*/  LOP3.LUT R14, R14, 0xffff, RZ, 0xc0, !PT ;  /* 0x0000ffff0e0e7812 */ /* 0x000fe200078ec0ff */
[----:B-1----:R-:W-:Y:S01]  /*218b0*/  FADD.FTZ R28, R62, R42 ;  /* 0x0000002a3e1c7221 */ /* 0x002fe20000010000 */
[----:B------:R-:W-:Y:S01]  /*218c0*/  PRMT R2, R162, 0x7610, R2 ;  /* 0x00007610a2027816 */ /* 0x000fe20000000002 */
[----:B------:R1:W2:Y:S01]  /*218d0*/  MUFU.EX2 R42, R140 ;  /* 0x0000008c002a7308 */ /* 0x0002a20000000800 */
[----:B------:R-:W-:Y:S01]  /*218e0*/  ISETP.LE.U32.AND P6, PT, R14, UR12, PT ;  /* 0x0000000c0e007c0c */ /* 0x000fe2000bfc3070 */
[----:B------:R-:W-:Y:S01]  /*218f0*/  STG.E.U16 desc[UR22][R182.64+0x22], R3 ;  /* 0x00002203b6007986 */ /* 0x000fe2000c101516 */
[----:B------:R-:W-:Y:S02]  /*21900*/  SHF.R.U32.HI R14, RZ, 0x10, R152 ;  /* 0x00000010ff0e7819 */ /* 0x000fe40000011698 */
[----:B------:R-:W-:Y:S02]  /*21910*/  PRMT R133, R162, 0x7632, R133 ;  /* 0x00007632a2857816 */ /* 0x000fe40000000085 */
[----:B------:R-:W-:Y:S03]  /*21920*/  LOP3.LUT R14, R14, 0xff, RZ, 0xc0, !PT ;  /* 0x000000ff0e0e7812 */ /* 0x000fe600078ec0ff */
[----:B------:R-:W3:Y:S01]  /*21930*/  MUFU.EX2 R60, R221 ;  /* 0x000000dd003c7308 */ /* 0x000ee20000000800 */
[----:B-1----:R-:W-:Y:S02]  /*21940*/  PRMT R140, R44, 0x5410, R57 ;  /* 0x000054102c8c7816 */ /* 0x002fe40000000039 */
[----:B--2---:R-:W-:Y:S02]  /*21950*/  F2FP.BF16.F32.PACK_AB R175, R42, R61 ;  /* 0x0000003d2aaf723e */ /* 0x004fe400000010ff */
[C---:B---3--:R-:W-:Y:S01]  /*21960*/  F2FP.BF16.F32.PACK_AB R174, R60.reuse, R62 ;  /* 0x0000003e3cae723e */ /* 0x048fe200000010ff */
[----:B------:R-:W-:Y:S04]  /*21970*/  FADD.FTZ R60, R60, R28 ;  /* 0x0000001c3c3c7221 */ /* 0x000fe80000010000 */
[----:B------:R-:W-:Y:S01]  /*21980*/  MUFU.EX2 R62, R230 ;  /* 0x000000e6003e7308 */ /* 0x000fe20000000800 */
[----:B------:R-:W-:Y:S04]  /*21990*/  FADD.FTZ R28, R61, R47 ;  /* 0x0000002f3d1c7221 */ /* 0x000fe80000010000 */
[----:B------:R-:W-:Y:S05]  /*219a0*/  FADD.FTZ R47, R42, R28 ;  /* 0x0000001c2a2f7221 */ /* 0x000fea0000010000 */
[----:B------:R-:W1:Y:S02]  /*219b0*/  MUFU.EX2 R61, R231 ;  /* 0x000000e7003d7308 */ /* 0x000e640000000800 */
[----:B-1----:R-:W-:Y:S01]  /*219c0*/  F2FP.BF16.F32.PACK_AB R177, R61, R62 ;  /* 0x0000003e3db1723e */ /* 0x002fe200000010ff */
[----:B----4-:R-:W-:Y:S02]  /*219d0*/  @!P5 HFMA2.BF16_V2 R154, -RZ.H0_H0, RZ.H0_H0, -R44.H0_H0 ;  /* 0x200000ffff9ad231 */ /* 0x010fe4000034092c */
[----:B-----5:R-:W-:Y:S03]  /*219e0*/  @!P3 HFMA2.BF16_V2 R147, -RZ.H0_H0, RZ.H0_H0, -R57.H0_H0 ;  /* 0x200000ffff93b231 */ /* 0x020fe60000340939 */
[----:B------:R-:W-:Y:S01]  /*219f0*/  PRMT R139, R154, 0x7610, R139 ;  /* 0x000076109a8b7816 */ /* 0x000fe2000000008b */
[----:B------:R1:W-:Y:S03]  /*21a00*/  @!P5 STL.S16 [R1+0xbc], R154 ;  /* 0x0000bc9a0100d387 */ /* 0x0003e60000100600 */
[----:B------:R-:W-:Y:S01]  /*21a10*/  @!P5 PRMT R44, R139, 0x5410, RZ ;  /* 0x000054108b2cd816 */ /* 0x000fe200000000ff */
[----:B------:R-:W-:Y:S01]  /*21a20*/  @!P3 STL.S16 [R1+0xb8], R147 ;  /* 0x0000b8930100b387 */ /* 0x000fe20000100600 */
[----:B------:R-:W-:Y:S02]  /*21a30*/  PRMT R63, R147, 0x7610, R63 ;  /* 0x00007610933f7816 */ /* 0x000fe4000000003f */
[----:B------:R-:W-:Y:S01]  /*21a40*/  ISETP.LE.U32.AND P5, PT, R14, UR12, PT ;  /* 0x0000000c0e007c0c */ /* 0x000fe2000bfa3070 */
[----:B------:R2:W3:Y:S01]  /*21a50*/  LDL.S16 R139, [R1+0xf0] ;  /* 0x0000f000018b7983 */ /* 0x0004e20000100600 */
[----:B------:R-:W-:Y:S02]  /*21a60*/  SHF.R.U32.HI R14, RZ, 0x18, R152 ;  /* 0x00000018ff0e7819 */ /* 0x000fe40000011698 */
[----:B------:R-:W-:Y:S01]  /*21a70*/  @!P3 PRMT R57, R63, 0x5410, RZ ;  /* 0x000054103f39b816 */ /* 0x000fe200000000ff */
[----:B------:R2:W4:Y:S01]  /*21a80*/  LDL.S16 R163, [R1+0xf8] ;  /* 0x0000f80001a37983 */ /* 0x0005220000100600 */
[----:B------:R-:W-:Y:S01]  /*21a90*/  ISETP.LE.U32.AND P3, PT, R14, UR12, PT ;  /* 0x0000000c0e007c0c */ /* 0x000fe2000bf63070 */
[----:B------:R-:W5:Y:S01]  /*21aa0*/  MUFU.EX2 R63, R228 ;  /* 0x000000e4003f7308 */ /* 0x000f620000000800 */
[----:B------:R-:W-:Y:S01]  /*21ab0*/  LOP3.LUT R14, R239, UR9, RZ, 0x3c, !PT ;  /* 0x00000009ef0e7c12 */ /* 0x000fe2000f8e3cff */
[----:B------:R2:W2:Y:S04]  /*21ac0*/  LDL.S16 R159, [R1+0xf4] ;  /* 0x0000f400019f7983 */ /* 0x0004a80000100600 */
[----:B------:R2:W2:Y:S04]  /*21ad0*/  LDL.S16 R158, [R1+0xec] ;  /* 0x0000ec00019e7983 */ /* 0x0004a80000100600 */
[----:B------:R-:W-:Y:S01]  /*21ae0*/  STG.E.U16 desc[UR22][R178.64+0x30], R44 ;  /* 0x0000302cb2007986 */ /* 0x000fe2000c101516 */
[----:B-1----:R-:W-:Y:S04]  /*21af0*/  IMAD.WIDE.U32 R154, R14, -0x326172a9, RZ ;  /* 0xcd9e8d570e9a7825 */ /* 0x002fe800078e00ff */
[----:B------:R-:W-:Y:S01]  /*21b00*/  FADD.FTZ R14, R62, R43 ;  /* 0x0000002b3e0e7221 */ /* 0x000fe20000010000 */
[----:B------:R-:W-:Y:S01]  /*21b10*/  PRMT R62, R165, 0x7632, R62 ;  /* 0x00007632a53e7816 */ /* 0x000fe2000000003e */
[----:B------:R1:W-:Y:S01]  /*21b20*/  STG.E.U16 desc[UR22][R178.64+0x32], R57 ;  /* 0x00003239b2007986 */ /* 0x0003e2000c101516 */
[----:B------:R-:W-:Y:S01]  /*21b30*/  LOP3.LUT R28, R155, UR40, R160, 0x96, !PT ;  /* 0x000000289b1c7c12 */ /* 0x000fe2000f8e96a0 */
[----:B------:R-:W-:Y:S01]  /*21b40*/  FADD.FTZ R198, R61, R14 ;  /* 0x0000000e3dc67221 */ /* 0x000fe20000010000 */
[----:B------:R-:W-:Y:S01]  /*21b50*/  LOP3.LUT R14, R185, UR39, R154, 0x96, !PT ;  /* 0x00000027b90e7c12 */ /* 0x000fe2000f8e969a */
[----:B------:R-:W5:Y:S02]  /*21b60*/  MUFU.EX2 R61, R226 ;  /* 0x000000e2003d7308 */ /* 0x000f640000000800 */
[----:B------:R-:W-:Y:S04]  /*21b70*/  IMAD.WIDE.U32 R28, R28, -0x2daee0ad, RZ ;  /* 0xd2511f531c1c7825 */ /* 0x000fe800078e00ff */
[----:B------:R-:W-:Y:S01]  /*21b80*/  IMAD.WIDE.U32 R14, R14, -0x2daee0ad, RZ ;  /* 0xd2511f530e0e7825 */ /* 0x000fe200078e00ff */
[----:B------:R-:W-:Y:S04]  /*21b90*/  LOP3.LUT R42, R29, UR38, R242, 0x96, !PT ;  /* 0x000000261d2a7c12 */ /* 0x000fe8000f8e96f2 */
[----:B------:R-:W-:Y:S01]  /*21ba0*/  LOP3.LUT R15, R15, UR36, R28, 0x96, !PT ;  /* 0x000000240f0f7c12 */ /* 0x000fe2000f8e961c */
[----:B------:R-:W-:Y:S05]  /*21bb0*/  IMAD.WIDE.U32 R42, R42, -0x326172a9, RZ ;  /* 0xcd9e8d572a2a7825 */ /* 0x000fea00078e00ff */
[----:B------:R-:W-:Y:S02]  /*21bc0*/  LOP3.LUT R29, R43, UR37, R184, 0x96, !PT ;  /* 0x000000252b1d7c12 */ /* 0x000fe4000f8e96b8 */
[----:B------:R-:W5:Y:S03]  /*21bd0*/  MUFU.EX2 R43, R229 ;  /* 0x000000e5002b7308 */ /* 0x000f660000000800 */
[----:B------:R-:W-:Y:S01]  /*21be0*/  IMAD.WIDE.U32 R28, R29, -0x2daee0ad, RZ ;  /* 0xd2511f531d1c7825 */ /* 0x000fe200078e00ff */
[----:B-1----:R-:W-:Y:S04]  /*21bf0*/  SHF.R.U32.HI R57, RZ, 0x10, R150 ;  /* 0x00000010ff397819 */ /* 0x002fe80000011696 */
[----:B------:R-:W-:Y:S01]  /*21c00*/  LOP3.LUT R156, R29, UR34, R14, 0x96, !PT ;  /* 0x000000221d9c7c12 */ /* 0x000fe2000f8e960e */
[----:B------:R-:W-:Y:S01]  /*21c10*/  IMAD.WIDE.U32 R14, R15, -0x326172a9, RZ ;  /* 0xcd9e8d570f0e7825 */ /* 0x000fe200078e00ff */
[----:B------:R-:W1:Y:S03]  /*21c20*/  MUFU.EX2 R29, R227 ;  /* 0x000000e3001d7308 */ /* 0x000e660000000800 */
[----:B------:R-:W-:Y:S01]  /*21c30*/  IMAD.WIDE.U32 R156, R156, -0x326172a9, RZ ;  /* 0xcd9e8d579c9c7825 */ /* 0x000fe200078e00ff */
[----:B------:R-:W-:Y:S03]  /*21c40*/  LOP3.LUT R42, R15, UR35, R42, 0x96, !PT ;  /* 0x000000230f2a7c12 */ /* 0x000fe6000f8e962a */
[--C-:B-----5:R-:W-:Y:S01]  /*21c50*/  FADD.FTZ R15, R63, R58.reuse ;  /* 0x0000003a3f0f7221 */ /* 0x120fe20000010000 */
[----:B------:R-:W-:Y:S02]  /*21c60*/  PRMT R58, R56, 0x7632, R58 ;  /* 0x00007632383a7816 */ /* 0x000fe4000000003a */
[----:B------:R-:W-:Y:S01]  /*21c70*/  LOP3.LUT R167, R157, UR25, R14, 0x96, !PT ;  /* 0x000000199da77c12 */ /* 0x000fe2000f8e960e */
[--C-:B------:R-:W-:Y:S01]  /*21c80*/  FADD.FTZ R14, R61, R60.reuse ;  /* 0x0000003c3d0e7221 */ /* 0x100fe20000010000 */
[----:B------:R-:W-:Y:S01]  /*21c90*/  PRMT R60, R59, 0x7632, R60 ;  /* 0x000076323b3c7816 */ /* 0x000fe2000000003c */
[----:B------:R-:W-:Y:S01]  /*21ca0*/  IMAD.WIDE.U32 R160, R42, -0x2daee0ad, RZ ;  /* 0xd2511f532aa07825 */ /* 0x000fe200078e00ff */
[----:B------:R-:W-:Y:S02]  /*21cb0*/  F2FP.BF16.F32.PACK_AB R63, R43, R63 ;  /* 0x0000003f2b3f723e */ /* 0x000fe400000010ff */
[----:B------:R-:W-:Y:S01]  /*21cc0*/  PRMT R143, R59, 0x5410, R60 ;  /* 0x000054103b8f7816 */ /* 0x000fe2000000003c */
[----:B------:R-:W-:Y:S01]  /*21cd0*/  FADD.FTZ R202, R43, R15 ;  /* 0x0000000f2bca7221 */ /* 0x000fe20000010000 */
[----:B------:R-:W-:Y:S01]  /*21ce0*/  LOP3.LUT R146, R161, UR17, R28, 0x96, !PT ;  /* 0x00000011a1927c12 */ /* 0x000fe2000f8e961c */
[C---:B-1----:R-:W-:Y:S01]  /*21cf0*/  FADD.FTZ R204, R29.reuse, R14 ;  /* 0x0000000e1dcc7221 */ /* 0x042fe20000010000 */
[----:B------:R-:W-:Y:S01]  /*21d00*/  F2FP.BF16.F32.PACK_AB R61, R29, R61 ;  /* 0x0000003d1d3d723e */ /* 0x000fe200000010ff */
[----:B------:R-:W-:Y:S01]  /*21d10*/  FADD.FTZ R15, R30, R47 ;  /* 0x0000002f1e0f7221 */ /* 0x000fe20000010000 */
[----:B------:R-:W-:Y:S01]  /*21d20*/  SHF.R.U32.HI R47, RZ, 0x10, R148 ;  /* 0x00000010ff2f7819 */ /* 0x000fe20000011694 */
[----:B------:R-:W-:Y:S01]  /*21d30*/  IMAD.WIDE.U32 R146, R146, -0x326172a9, RZ ;  /* 0xcd9e8d5792927825 */ /* 0x000fe200078e00ff */
[----:B------:R-:W-:Y:S02]  /*21d40*/  LOP3.LUT R157, R151, UR33, R196, 0x96, !PT ;  /* 0x00000021979d7c12 */ /* 0x000fe4000f8e96c4 */
[----:B------:R-:W-:Y:S01]  /*21d50*/  LOP3.LUT R47, R47, 0xff, RZ, 0xc0, !PT ;  /* 0x000000ff2f2f7812 */ /* 0x000fe200078ec0ff */
[----:B------:R-:W-:Y:S01]  /*21d60*/  FADD.FTZ R203, R24, R15 ;  /* 0x0000000f18cb7221 */ /* 0x000fe20000010000 */
[C-C-:B------:R-:W-:Y:S01]  /*21d70*/  LOP3.LUT R14, R147.reuse, UR21, R156.reuse, 0x96, !PT ;  /* 0x00000015930e7c12 */ /* 0x140fe2000f8e969c */
[----:B------:R-:W-:Y:S01]  /*21d80*/  MUFU.EX2 R196, R235 ;  /* 0x000000eb00c47308 */ /* 0x000fe20000000800 */
[----:B------:R-:W-:Y:S02]  /*21d90*/  LOP3.LUT R156, R147, UR21, R156, 0x96, !PT ;  /* 0x00000015939c7c12 */ /* 0x000fe4000f8e969c */
[----:B------:R-:W-:Y:S01]  /*21da0*/  LOP3.LUT R15, R14, 0xff, RZ, 0xc0, !PT ;  /* 0x000000ff0e0f7812 */ /* 0x000fe200078ec0ff */
[----:B---3--:R-:W-:Y:S02]  /*21db0*/  @!P1 HFMA2.BF16_V2 R139, -RZ.H0_H0, RZ.H0_H0, -R56.H0_H0 ;  /* 0x200000ffff8b9231 */ /* 0x008fe40000340938 */
[----:B----4-:R-:W-:Y:S03]  /*21dc0*/  @!P4 HFMA2.BF16_V2 R163, -RZ.H0_H0, RZ.H0_H0, -R58.H0_H0 ;  /* 0x200000ffffa3c231 */ /* 0x010fe6000034093a */
[----:B------:R-:W-:Y:S01]  /*21dd0*/  PRMT R28, R139, 0x7610, R28 ;  /* 0x000076108b1c7816 */ /* 0x000fe2000000001c */
[----:B------:R1:W-:Y:S01]  /*21de0*/  @!P1 STL.S16 [R1+0xf0], R139 ;  /* 0x0000f08b01009387 */ /* 0x0003e20000100600 */
[----:B--2---:R-:W-:Y:S01]  /*21df0*/  @!P2 HFMA2.BF16_V2 R159, -RZ.H0_H0, RZ.H0_H0, -R59.H0_H0 ;  /* 0x200000ffff9fa231 */ /* 0x004fe2000034093b */
[----:B------:R-:W-:Y:S02]  /*21e00*/  PRMT R26, R163, 0x7610, R26 ;  /* 0x00007610a31a7816 */ /* 0x000fe4000000001a */
[----:B------:R-:W-:Y:S01]  /*21e10*/  @!P4 STL.S16 [R1+0xf8], R163 ;  /* 0x0000f8a30100c387 */ /* 0x000fe20000100600 */
[----:B------:R-:W-:Y:S01]  /*21e20*/  @!P6 HFMA2.BF16_V2 R158, -RZ.H0_H0, RZ.H0_H0, -R60.H0_H0 ;  /* 0x200000ffff9ee231 */ /* 0x000fe2000034093c */
[----:B------:R-:W-:Y:S02]  /*21e30*/  PRMT R25, R159, 0x7610, R25 ;  /* 0x000076109f197816 */ /* 0x000fe40000000019 */
[----:B------:R-:W-:Y:S02]  /*21e40*/  @!P2 STL.S16 [R1+0xf4], R159 ;  /* 0x0000f49f0100a387 */ /* 0x000fe40000100600 */
[----:B------:R-:W-:Y:S02]  /*21e50*/  @!P2 PRMT R59, R25, 0x5410, RZ ;  /* 0x00005410193ba816 */ /* 0x000fe400000000ff */
[----:B------:R-:W-:Y:S01]  /*21e60*/  @!P6 STL.S16 [R1+0xec], R158 ;  /* 0x0000ec9e0100e387 */ /* 0x000fe20000100600 */
[----:B------:R-:W-:Y:S03]  /*21e70*/  PRMT R24, R158, 0x7610, R24 ;  /* 0x000076109e187816 */ /* 0x000fe60000000018 */
[----:B------:R2:W3:Y:S01]  /*21e80*/  LDL.S16 R42, [R1+0xe8] ;  /* 0x0000e800012a7983 */ /* 0x0004e20000100600 */
[----:B------:R-:W-:Y:S02]  /*21e90*/  @!P6 PRMT R60, R24, 0x5410, RZ ;  /* 0x00005410183ce816 */ /* 0x000fe400000000ff */
[----:B-1----:R-:W-:Y:S02]  /*21ea0*/  PRMT R139, R56, 0x5410, R58 ;  /* 0x00005410388b7816 */ /* 0x002fe4000000003a */
[----:B------:R-:W-:Y:S02]  /*21eb0*/  @!P1 PRMT R56, R28, 0x5410, RZ ;  /* 0x000054101c389816 */ /* 0x000fe400000000ff */
[----:B------:R-:W-:Y:S02]  /*21ec0*/  ISETP.LE.U32.AND P1, PT, R15, UR12, PT ;  /* 0x0000000c0f007c0c */ /* 0x000fe4000bf23070 */
[----:B------:R-:W-:Y:S01]  /*21ed0*/  LOP3.LUT R15, R14, 0xffff, RZ, 0xc0, !PT ;  /* 0x0000ffff0e0f7812 */ /* 0x000fe200078ec0ff */
[----:B------:R1:W-:Y:S01]  /*21ee0*/  STG.E.U16 desc[UR22][R180.64+0x30], R56 ;  /* 0x00003038b4007986 */ /* 0x0003e2000c101516 */
[----:B------:R-:W-:Y:S02]  /*21ef0*/  @!P4 PRMT R58, R26, 0x5410, RZ ;  /* 0x000054101a3ac816 */ /* 0x000fe400000000ff */
[----:B------:R-:W-:Y:S02]  /*21f00*/  SHF.R.U32.HI R15, RZ, 0x8, R15 ;  /* 0x00000008ff0f7819 */ /* 0x000fe4000001160f */
[----:B------:R-:W-:Y:S01]  /*21f10*/  LOP3.LUT R26, R233, UR39, R154, 0x96, !PT ;  /* 0x00000027e91a7c12 */ /* 0x000fe2000f8e969a */
[----:B------:R4:W-:Y:S01]  /*21f20*/  STG.E.U16 desc[UR22][R180.64+0x32], R58 ;  /* 0x0000323ab4007986 */ /* 0x0009e2000c101516 */
[----:B------:R-:W-:Y:S03]  /*21f30*/  LOP3.LUT R15, R15, 0xffff, RZ, 0xc0, !PT ;  /* 0x0000ffff0f0f7812 */ /* 0x000fe600078ec0ff */
[----:B------:R5:W-:Y:S01]  /*21f40*/  STG.E.U16 desc[UR22][R186.64+0x2e], R59 ;  /* 0x00002e3bba007986 */ /* 0x000be2000c101516 */
[----:B------:R-:W-:Y:S01]  /*21f50*/  ISETP.LE.U32.AND P4, PT, R15, UR12, PT ;  /* 0x0000000c0f007c0c */ /* 0x000fe2000bf83070 */
[----:B------:R-:W-:Y:S01]  /*21f60*/  IMAD.WIDE.U32 R26, R26, -0x2daee0ad, RZ ;  /* 0xd2511f531a1a7825 */ /* 0x000fe200078e00ff */
[--C-:B------:R-:W-:Y:S01]  /*21f70*/  SHF.R.U32.HI R15, RZ, 0x18, R14.reuse ;  /* 0x00000018ff0f7819 */ /* 0x100fe2000001160e */
[----:B------:R2:W-:Y:S01]  /*21f80*/  STG.E.U16 desc[UR22][R186.64+0x30], R60 ;  /* 0x0000303cba007986 */ /* 0x0005e2000c101516 */
[----:B------:R-:W-:Y:S02]  /*21f90*/  SHF.R.U32.HI R14, RZ, 0x10, R14 ;  /* 0x00000010ff0e7819 */ /* 0x000fe4000001160e */
[----:B------:R-:W-:Y:S02]  /*21fa0*/  ISETP.LE.U32.AND P2, PT, R15, UR12, PT ;  /* 0x0000000c0f007c0c */ /* 0x000fe4000bf43070 */
[----:B------:R-:W-:Y:S02]  /*21fb0*/  LOP3.LUT R15, R155, UR40, R168, 0x96, !PT ;  /* 0x000000289b0f7c12 */ /* 0x000fe4000f8e96a8 */
[----:B------:R-:W-:Y:S03]  /*21fc0*/  LOP3.LUT R14, R14, 0xff, RZ, 0xc0, !PT ;  /* 0x000000ff0e0e7812 */ /* 0x000fe600078ec0ff */
[----:B------:R-:W-:Y:S01]  /*21fd0*/  IMAD.WIDE.U32 R28, R15, -0x2daee0ad, RZ ;  /* 0xd2511f530f1c7825 */ /* 0x000fe200078e00ff */
[----:B------:R-:W-:Y:S02]  /*21fe0*/  ISETP.LE.U32.AND P6, PT, R14, UR12, PT ;  /* 0x0000000c0e007c0c */ /* 0x000fe4000bfc3070 */
[C---:B-1----:R-:W-:Y:S02]  /*21ff0*/  LOP3.LUT R56, R150.reuse, 0xffff, RZ, 0xc0, !PT ;  /* 0x0000ffff96387812 */ /* 0x042fe400078ec0ff */
[----:B------:R-:W-:Y:S02]  /*22000*/  LOP3.LUT R24, R29, UR38, R250, 0x96, !PT ;  /* 0x000000261d187c12 */ /* 0x000fe4000f8e96fa */
[----:B------:R-:W-:Y:S02]  /*22010*/  LOP3.LUT R13, R27, UR36, R28, 0x96, !PT ;  /* 0x000000241b0d7c12 */ /* 0x000fe4000f8e961c */
[----:B----4-:R-:W-:Y:S01]  /*22020*/  LOP3.LUT R58, R150, 0xff, RZ, 0xc0, !PT ;  /* 0x000000ff963a7812 */ /* 0x010fe200078ec0ff */
[----:B------:R-:W-:Y:S01]  /*22030*/  IMAD.WIDE.U32 R24, R24, -0x326172a9, RZ ;  /* 0xcd9e8d5718187825 */ /* 0x000fe200078e00ff */
[----:B------:R-:W-:Y:S02]  /*22040*/  SHF.R.U32.HI R150, RZ, 0x18, R150 ;  /* 0x00000018ff967819 */ /* 0x000fe40000011696 */
[----:B-----5:R-:W-:Y:S02]  /*22050*/  PRMT R59, R166, 0x7610, R59 ;  /* 0x00007610a63b7816 */ /* 0x020fe4000000003b */
[----:B------:R-:W-:Y:S02]  /*22060*/  LOP3.LUT R14, R25, UR37, R232, 0x96, !PT ;  /* 0x00000025190e7c12 */ /* 0x000fe4000f8e96e8 */
[----:B------:R-:W-:Y:S02]  /*22070*/  LOP3.LUT R25, R172, 0xff, RZ, 0xc0, !PT ;  /* 0x000000ffac197812 */ /* 0x000fe400078ec0ff */
[----:B--2---:R-:W-:Y:S01]  /*22080*/  PRMT R60, R166, 0x7632, R60 ;  /* 0x00007632a63c7816 */ /* 0x004fe2000000003c */
[----:B------:R-:W-:Y:S05]  /*22090*/  IMAD.WIDE.U32 R14, R14, -0x2daee0ad, RZ ;  /* 0xd2511f530e0e7825 */ /* 0x000fea00078e00ff */
[----:B------:R-:W-:Y:S01]  /*220a0*/  LOP3.LUT R15, R15, UR34, R26, 0x96, !PT ;  /* 0x000000220f0f7c12 */ /* 0x000fe2000f8e961a */
[----:B------:R-:W-:Y:S01]  /*220b0*/  IMAD.WIDE.U32 R26, R13, -0x326172a9, RZ ;  /* 0xcd9e8d570d1a7825 */ /* 0x000fe200078e00ff */
[----:B------:R-:W-:Y:S02]  /*220c0*/  LOP3.LUT R13, R149, UR21, R142, 0x96, !PT ;  /* 0x00000015950d7c12 */ /* 0x000fe4000f8e968e */
[----:B------:R-:W-:Y:S01]  /*220d0*/  PRMT R142, R2, 0x5410, R133 ;  /* 0x00005410028e7816 */ /* 0x000fe20000000085 */
[----:B------:R-:W-:Y:S01]  /*220e0*/  IMAD.WIDE.U32 R158, R15, -0x326172a9, RZ ;  /* 0xcd9e8d570f9e7825 */ /* 0x000fe200078e00ff */
[----:B------:R-:W-:Y:S02]  /*220f0*/  LOP3.LUT R24, R27, UR35, R24, 0x96, !PT ;  /* 0x000000231b187c12 */ /* 0x000fe4000f8e9618 */
[----:B------:R-:W-:Y:S02]  /*22100*/  SHF.R.U32.HI R15, RZ, 0x10, R172 ;  /* 0x00000010ff0f7819 */ /* 0x000fe400000116ac */
[----:B------:R-:W-:Y:S01]  /*22110*/  LOP3.LUT R184, R159, UR25, R26, 0x96, !PT ;  /* 0x000000199fb87c12 */ /* 0x000fe2000f8e961a */
[----:B------:R-:W-:Y:S01]  /*22120*/  IMAD.WIDE.U32 R168, R24, -0x2daee0ad, RZ ;  /* 0xd2511f5318a87825 */ /* 0x000fe200078e00ff */
[----:B------:R-:W-:Y:S02]  /*22130*/  LOP3.LUT R26, R148, 0xffff, RZ, 0xc0, !PT ;  /* 0x0000ffff941a7812 */ /* 0x000fe400078ec0ff */
[----:B------:R-:W-:Y:S02]  /*22140*/  LOP3.LUT R24, R172, 0xffff, RZ, 0xc0, !PT ;  /* 0x0000ffffac187812 */ /* 0x000fe400078ec0ff */
[----:B------:R-:W-:Y:S02]  /*22150*/  LOP3.LUT R154, R169, UR17, R14, 0x96, !PT ;  /* 0x00000011a99a7c12 */ /* 0x000fe4000f8e960e */
[----:B------:R-:W-:Y:S02]  /*22160*/  SHF.R.U32.HI R24, RZ, 0x8, R24 ;  /* 0x00000008ff187819 */ /* 0x000fe40000011618 */
[----:B------:R-:W-:Y:S01]  /*22170*/  SHF.R.U32.HI R172, RZ, 0x18, R172 ;  /* 0x00000018ffac7819 */ /* 0x000fe200000116ac */
[----:B------:R-:W-:Y:S01]  /*22180*/  IMAD.WIDE.U32 R154, R154, -0x326172a9, RZ ;  /* 0xcd9e8d579a9a7825 */ /* 0x000fe200078e00ff */
[----:B------:R-:W-:Y:S02]  /*22190*/  LOP3.LUT R15, R15, 0xff, RZ, 0xc0, !PT ;  /* 0x000000ff0f0f7812 */ /* 0x000fe400078ec0ff */
[----:B------:R-:W-:Y:S02]  /*221a0*/  LOP3.LUT R14, R173, UR21, R176, 0x96, !PT ;  /* 0x00000015ad0e7c12 */ /* 0x000fe4000f8e96b0 */
[----:B------:R-:W-:Y:S02]  /*221b0*/  PRMT R29, R25, 0x5410, R24 ;  /* 0x00005410191d7816 */ /* 0x000fe40000000018 */
[----:B------:R-:W-:Y:S02]  /*221c0*/  LOP3.LUT R25, R148, 0xff, RZ, 0xc0, !PT ;  /* 0x000000ff94197812 */ /* 0x000fe400078ec0ff */
[----:B------:R-:W-:Y:S02]  /*221d0*/  SHF.R.U32.HI R24, RZ, 0x8, R26 ;  /* 0x00000008ff187819 */ /* 0x000fe4000001161a */
[----:B------:R-:W-:Y:S02]  /*221e0*/  PRMT R172, R15, 0x5410, R172 ;  /* 0x000054100fac7816 */ /* 0x000fe400000000ac */
[C---:B------:R-:W-:Y:S02]  /*221f0*/  LOP3.LUT R15, R14.reuse, 0xffff, RZ, 0xc0, !PT ;  /* 0x0000ffff0e0f7812 */ /* 0x040fe400078ec0ff */
[----:B------:R-:W-:Y:S02]  /*22200*/  PRMT R30, R25, 0x5410, R24 ;  /* 0x00005410191e7816 */ /* 0x000fe40000000018 */
[----:B------:R-:W-:Y:S02]  /*22210*/  LOP3.LUT R24, R14, 0xff, RZ, 0xc0, !PT ;  /* 0x000000ff0e187812 */ /* 0x000fe400078ec0ff */
[----:B------:R-:W-:Y:S02]  /*22220*/  SHF.R.U32.HI R15, RZ, 0x8, R15 ;  /* 0x00000008ff0f7819 */ /* 0x000fe4000001160f */
[----:B------:R-:W-:Y:S02]  /*22230*/  LOP3.LUT R0, R155, UR21, R158, 0x96, !PT ;  /* 0x000000159b007c12 */ /* 0x000fe4000f8e969e */
[----:B------:R-:W-:Y:S02]  /*22240*/  PRMT R26, R24, 0x5410, R15 ;  /* 0x00005410181a7816 */ /* 0x000fe4000000000f */
[--C-:B------:R-:W-:Y:S02]  /*22250*/  SHF.R.U32.HI R25, RZ, 0x10, R14.reuse ;  /* 0x00000010ff197819 */ /* 0x100fe4000001160e */
[----:B------:R-:W-:Y:S02]  /*22260*/  LOP3.LUT R12, R0, 0xff, RZ, 0xc0, !PT ;  /* 0x000000ff000c7812 */ /* 0x000fe400078ec0ff */
[----:B------:R-:W-:Y:S02]  /*22270*/  SHF.R.U32.HI R15, RZ, 0x18, R14 ;  /* 0x00000018ff0f7819 */ /* 0x000fe4000001160e */
[----:B------:R-:W-:Y:S02]  /*22280*/  LOP3.LUT R14, R25, 0xff, RZ, 0xc0, !PT ;  /* 0x000000ff190e7812 */ /* 0x000fe400078ec0ff */
[----:B------:R-:W-:Y:S02]  /*22290*/  LOP3.LUT R3, R13, 0xffff, RZ, 0xc0, !PT ;  /* 0x0000ffff0d037812 */ /* 0x000fe400078ec0ff */
[----:B------:R-:W-:Y:S02]  /*222a0*/  PRMT R25, R14, 0x5410, R15 ;  /* 0x000054100e197816 */ /* 0x000fe4000000000f */
[----:B------:R-:W-:Y:S02]  /*222b0*/  SHF.R.U32.HI R14, RZ, 0x8, R3 ;  /* 0x00000008ff0e7819 */ /* 0x000fe40000011603 */
[--C-:B------:R-:W-:Y:S02]  /*222c0*/  SHF.R.U32.HI R15, RZ, 0x18, R13.reuse ;  /* 0x00000018ff0f7819 */ /* 0x100fe4000001160d */
[----:B------:R-:W-:Y:S02]  /*222d0*/  SHF.R.U32.HI R148, RZ, 0x18, R148 ;  /* 0x00000018ff947819 */ /* 0x000fe40000011694 */
[----:B------:R-:W-:Y:S02]  /*222e0*/  HSET2.LE.AND R30, R30, R194, PT ;  /* 0x000000c21e1e7233 */ /* 0x000fe40003803000 */
[----:B------:R-:W-:Y:S03]  /*222f0*/  PRMT R47, R47, 0x5410, R148 ;  /* 0x000054102f2f7816 */ /* 0x000fe60000000094 */
[----:B------:R-:W-:Y:S01]  /*22300*/  LOP3.LUT R30, R30, R46, RZ, 0xc0, !PT ;  /* 0x0000002e1e1e7212 */ /* 0x000fe200078ec0ff */
[----:B---3--:R-:W-:Y:S05]  /*22310*/  @!P5 HFMA2.BF16_V2 R42, -RZ.H0_H0, RZ.H0_H0, -R2.H0_H0 ;  /* 0x200000ffff2ad231 */ /* 0x008fea0000340902 */
[----:B------:R-:W-:Y:S01]  /*22320*/  PRMT R24, R42, 0x7610, R24 ;  /* 0x000076102a187816 */ /* 0x000fe20000000018 */
[----:B------:R-:W-:Y:S03]  /*22330*/  @!P5 STL.S16 [R1+0xe8], R42 ;  /* 0x0000e82a0100d387 */ /* 0x000fe60000100600 */
[----:B------:R-:W-:Y:S01]  /*22340*/  @!P5 PRMT R2, R24, 0x5410, RZ ;  /* 0x000054101802d816 */ /* 0x000fe200000000ff */
[----:B------:R2:W3:Y:S01]  /*22350*/  LDL.S16 R163, [R1+0xe0] ;  /* 0x0000e00001a37983 */ /* 0x0004e20000100600 */
[----:B------:R-:W-:Y:S02]  /*22360*/  ISETP.LE.U32.AND P5, PT, R12, UR12, PT ;  /* 0x0000000c0c007c0c */ /* 0x000fe4000bfa3070 */
[----:B------:R-:W-:Y:S01]  /*22370*/  SHF.R.U32.HI R12, RZ, 0x10, R13 ;  /* 0x00000010ff0c7819 */ /* 0x000fe2000001160d */
[----:B------:R2:W4:Y:S01]  /*22380*/  LDL.S16 R149, [R1+0xe4] ;  /* 0x0000e40001957983 */ /* 0x0005220000100600 */
[----:B------:R-:W-:Y:S02]  /*22390*/  LOP3.LUT R24, R13, 0xff, RZ, 0xc0, !PT ;  /* 0x000000ff0d187812 */ /* 0x000fe400078ec0ff */
[----:B------:R-:W-:Y:S01]  /*223a0*/  LOP3.LUT R3, R12, 0xff, RZ, 0xc0, !PT ;  /* 0x000000ff0c037812 */ /* 0x000fe200078ec0ff */
[----:B------:R2:W5:Y:S01]  /*223b0*/  LDL.S16 R162, [R1+0xcc] ;  /* 0x0000cc0001a27983 */ /* 0x0005620000100600 */
[--C-:B------:R-:W-:Y:S02]  /*223c0*/  HSET2.LE.AND R12, R26, R194.reuse, PT ;  /* 0x000000c21a0c7233 */ /* 0x100fe40003803000 */
[----:B------:R-:W-:Y:S01]  /*223d0*/  PRMT R28, R24, 0x5410, R14 ;  /* 0x00005410181c7816 */ /* 0x000fe2000000000e */
[----:B------:R2:W2:Y:S01]  /*223e0*/  LDL.S16 R161, [R1+0x9c] ;  /* 0x00009c0001a17983 */ /* 0x0004a20000100600 */
[--C-:B------:R-:W-:Y:S02]  /*223f0*/  HSET2.LE.AND R13, R25, R194.reuse, PT ;  /* 0x000000c2190d7233 */ /* 0x100fe40003803000 */
[----:B------:R-:W-:Y:S01]  /*22400*/  LOP3.LUT R12, R12, R136, RZ, 0xc0, !PT ;  /* 0x000000880c0c7212 */ /* 0x000fe200078ec0ff */
[----:B------:R1:W2:Y:S01]  /*22410*/  LDL.S16 R159, [R1+0x78] ;  /* 0x00007800019f7983 */ /* 0x0002a20000100600 */
[----:B------:R-:W-:Y:S02]  /*22420*/  PRMT R136, R132, 0x7632, R136 ;  /* 0x0000763284887816 */ /* 0x000fe40000000088 */
[--C-:B------:R-:W-:Y:S01]  /*22430*/  HSET2.LE.AND R28, R28, R194.reuse, PT ;  /* 0x000000c21c1c7233 */ /* 0x100fe20003803000 */
[----:B------:R-:W1:Y:S01]  /*22440*/  LDSM.16.MT88.4 R24, [R188+0x9000] ;  /* 0x00900000bc18783b */ /* 0x000e620000004200 */
[----:B------:R-:W-:Y:S02]  /*22450*/  PRMT R3, R3, 0x5410, R15 ;  /* 0x0000541003037816 */ /* 0x000fe4000000000f */
[--C-:B------:R-:W-:Y:S02]  /*22460*/  HSET2.LE.AND R14, R29, R194.reuse, PT ;  /* 0x000000c21d0e7233 */ /* 0x100fe40003803000 */
[----:B------:R-:W-:Y:S02]  /*22470*/  LOP3.LUT R28, R28, R137, RZ, 0xc0, !PT ;  /* 0x000000891c1c7212 */ /* 0x000fe400078ec0ff */
[--C-:B------:R-:W-:Y:S01]  /*22480*/  HSET2.LE.AND R15, R172, R194.reuse, PT ;  /* 0x000000c2ac0f7233 */ /* 0x100fe20003803000 */
[----:B------:R1:W-:Y:S01]  /*22490*/  STG.E.U16 desc[UR22][R182.64+0x30], R2 ;  /* 0x00003002b6007986 */ /* 0x0003e2000c101516 */
[--C-:B------:R-:W-:Y:S02]  /*224a0*/  HSET2.LE.AND R29, R3, R194.reuse, PT ;  /* 0x000000c2031d7233 */ /* 0x100fe40003803000 */
[----:B------:R-:W-:Y:S02]  /*224b0*/  LOP3.LUT R13, R13, R134, RZ, 0xc0, !PT ;  /* 0x000000860d0d7212 */ /* 0x000fe400078ec0ff */
[----:B------:R-:W-:Y:S02]  /*224c0*/  LOP3.LUT R15, R15, R40, RZ, 0xc0, !PT ;  /* 0x000000280f0f7212 */ /* 0x000fe400078ec0ff */
[----:B------:R-:W-:Y:S02]  /*224d0*/  LOP3.LUT R29, R29, R41, RZ, 0xc0, !PT ;  /* 0x000000291d1d7212 */ /* 0x000fe400078ec0ff */
[----:B------:R-:W-:Y:S01]  /*224e0*/  LOP3.LUT R14, R14, R31, RZ, 0xc0, !PT ;  /* 0x0000001f0e0e7212 */ /* 0x000fe200078ec0ff */
[----:B------:R-:W1:Y:S01]  /*224f0*/  LDSM.16.MT88.4 R40, [R190+0x9000] ;  /* 0x00900000be28783b */ /* 0x000e620000004200 */
[----:B------:R-:W-:Y:S02]  /*22500*/  HSET2.LE.AND R31, R47, R194, PT ;  /* 0x000000c22f1f7233 */ /* 0x000fe40003803000 */
[----:B------:R-:W-:Y:S02]  /*22510*/  LOP3.LUT R3, R0, 0xffff, RZ, 0xc0, !PT ;  /* 0x0000ffff00037812 */ /* 0x000fe400078ec0ff */
[----:B------:R-:W-:Y:S02]  /*22520*/  PRMT R134, R135, 0x7632, R134 ;  /* 0x0000763287867816 */ /* 0x000fe40000000086 */
[----:B------:R-:W-:Y:S02]  /*22530*/  LOP3.LUT R31, R31, R45, RZ, 0xc0, !PT ;  /* 0x0000002d1f1f7212 */ /* 0x000fe400078ec0ff */
[----:B------:R-:W-:Y:S02]  /*22540*/  SHF.R.U32.HI R3, RZ, 0x8, R3 ;  /* 0x00000008ff037819 */ /* 0x000fe40000011603 */
[----:B------:R-:W-:Y:S02]  /*22550*/  PRMT R148, R135, 0x5410, R134 ;  /* 0x0000541087947816 */ /* 0x000fe40000000086 */
[----:B------:R-:W-:Y:S02]  /*22560*/  LOP3.LUT R3, R3, 0xffff, RZ, 0xc0, !PT ;  /* 0x0000ffff03037812 */ /* 0x000fe400078ec0ff */
[----:B-1----:R-:W-:Y:S02]  /*22570*/  LOP3.LUT R2, R57, 0xff, RZ, 0xc0, !PT ;  /* 0x000000ff39027812 */ /* 0x002fe400078ec0ff */
[----:B------:R-:W-:Y:S02]  /*22580*/  PRMT R57, R171, 0x7610, R57 ;  /* 0x00007610ab397816 */ /* 0x000fe40000000039 */
[----:B------:R-:W-:Y:S01]  /*22590*/  PRMT R150, R2, 0x5410, R150 ;  /* 0x0000541002967816 */ /* 0x000fe20000000096 */
[-C--:B------:R-:W-:Y:S06]  /*225a0*/  HMMA.16816.F32.BF16 R4, R12, R24.reuse, R4 ;  /* 0x000000180c04723c */ /* 0x080fec0000041804 */
[C---:B------:R-:W-:Y:S06]  /*225b0*/  HMMA.16816.F32.BF16 R8, R28.reuse, R24, R8 ;  /* 0x000000181c08723c */ /* 0x040fec0000041808 */
[-C--:B------:R-:W-:Y:S06]  /*225c0*/  HMMA.16816.F32.BF16 R16, R28, R26.reuse, R16 ;  /* 0x0000001a1c10723c */ /* 0x080fec0000041810 */
[C---:B------:R-:W-:Y:S06]  /*225d0*/  HMMA.16816.F32.BF16 R20, R12.reuse, R26, R20 ;  /* 0x0000001a0c14723c */ /* 0x040fec0000041814 */
[-C--:B------:R-:W-:Y:S06]  /*225e0*/  HMMA.16816.F32.BF16 R32, R12, R40.reuse, R32 ;  /* 0x000000280c20723c */ /* 0x080fec0000041820 */
[C---:B------:R-:W-:Y:S06]  /*225f0*/  HMMA.16816.F32.BF16 R36, R28.reuse, R40, R36 ;  /* 0x000000281c24723c */ /* 0x040fec0000041824 */
[-C--:B------:R-:W-:Y:S05]  /*22600*/  HMMA.16816.F32.BF16 R48, R28, R42.reuse, R48 ;  /* 0x0000002a1c30723c */ /* 0x080fea0000041830 */
[----:B------:R-:W-:Y:S01]  /*22610*/  LOP3.LUT R40, R146, 0xffff, RZ, 0xc0, !PT ;  /* 0x0000ffff92287812 */ /* 0x000fe200078ec0ff */
[C---:B------:R-:W-:Y:S05]  /*22620*/  HMMA.16816.F32.BF16 R52, R12.reuse, R42, R52 ;  /* 0x0000002a0c34723c */ /* 0x040fea0000041834 */
[----:B------:R-:W-:Y:S02]  /*22630*/  SHF.R.U32.HI R40, RZ, 0x8, R40 ;  /* 0x00000008ff287819 */ /* 0x000fe40000011628 */
[----:B------:R-:W-:Y:S04]  /*22640*/  SHF.R.U32.HI R41, RZ, 0x18, R146 ;  /* 0x00000018ff297819 */ /* 0x000fe80000011692 */
[----:B------:R-:W-:Y:S01]  /*22650*/  LOP3.LUT R40, R40, 0xffff, RZ, 0xc0, !PT ;  /* 0x0000ffff28287812 */ /* 0x000fe200078ec0ff */
[----:B---3--:R-:W-:Y:S02]  /*22660*/  @!P3 HFMA2.BF16_V2 R163, -RZ.H0_H0, RZ.H0_H0, -R133.H0_H0 ;  /* 0x200000ffffa3b231 */ /* 0x008fe40000340985 */
[----:B----4-:R-:W-:Y:S03]  /*22670*/  @!P1 HFMA2.BF16_V2 R149, -RZ.H0_H0, RZ.H0_H0, -R132.H0_H0 ;  /* 0x200000ffff959231 */ /* 0x010fe60000340984 */
[----:B------:R-:W-:Y:S01]  /*22680*/  PRMT R45, R163, 0x7610, R45 ;  /* 0x00007610a32d7816 */ /* 0x000fe2000000002d */
[----:B------:R1:W-:Y:S01]  /*22690*/  @!P3 STL.S16 [R1+0xe0], R163 ;  /* 0x0000e0a30100b387 */ /* 0x0003e20000100600 */
[----:B-----5:R-:W-:Y:S01]  /*226a0*/  @!P4 HFMA2.BF16_V2 R162, -RZ.H0_H0, RZ.H0_H0, -R136.H0_H0 ;  /* 0x200000ffffa2c231 */ /* 0x020fe20000340988 */
[----:B------:R-:W-:Y:S02]  /*226b0*/  PRMT R137, R149, 0x7610, R137 ;  /* 0x0000761095897816 */ /* 0x000fe40000000089 */
[----:B------:R3:W-:Y:S01]  /*226c0*/  @!P1 STL.S16 [R1+0xe4], R149 ;  /* 0x0000e49501009387 */ /* 0x0007e20000100600 */
[----:B------:R-:W-:Y:S01]  /*226d0*/  @!P3 PRMT R133, R45, 0x5410, RZ ;  /* 0x000054102d85b816 */ /* 0x000fe200000000ff */
[----:B--2---:R-:W-:Y:S01]  /*226e0*/  @!P6 HFMA2.BF16_V2 R161, -RZ.H0_H0, RZ.H0_H0, -R135.H0_H0 ;  /* 0x200000ffffa1e231 */ /* 0x004fe20000340987 */
[----:B------:R-:W-:Y:S01]  /*226f0*/  ISETP.LE.U32.AND P3, PT, R3, UR12, PT ;  /* 0x0000000c03007c0c */ /* 0x000fe2000bf63070 */
[----:B------:R2:W-:Y:S01]  /*22700*/  @!P4 STL.S16 [R1+0xcc], R162 ;  /* 0x0000cca20100c387 */ /* 0x0005e20000100600 */
[--C-:B------:R-:W-:Y:S01]  /*22710*/  SHF.R.U32.HI R3, RZ, 0x18, R0.reuse ;  /* 0x00000018ff037819 */ /* 0x100fe20000011600 */
[----:B------:R-:W-:Y:S01]  /*22720*/  @!P2 HFMA2.BF16_V2 R159, -RZ.H0_H0, RZ.H0_H0, -R134.H0_H0 ;  /* 0x200000ffff9fa231 */ /* 0x000fe20000340986 */
[----:B------:R-:W-:Y:S01]  /*22730*/  SHF.R.U32.HI R0, RZ, 0x10, R0 ;  /* 0x00000010ff007819 */ /* 0x000fe20000011600 */
[----:B------:R-:W4:Y:S01]  /*22740*/  LDSM.16.MT88.4 R44, [R188+0xa000] ;  /* 0x00a00000bc2c783b */ /* 0x000f220000004200 */
[----:B------:R-:W-:Y:S02]  /*22750*/  PRMT R26, R162, 0x7610, R26 ;  /* 0x00007610a21a7816 */ /* 0x000fe4000000001a */
[----:B------:R-:W-:Y:S02]  /*22760*/  PRMT R24, R159, 0x7610, R24 ;  /* 0x000076109f187816 */ /* 0x000fe40000000018 */
[----:B------:R-:W-:Y:S02]  /*22770*/  LOP3.LUT R0, R0, 0xff, RZ, 0xc0, !PT ;  /* 0x000000ff00007812 */ /* 0x000fe400078ec0ff */
[----:B------:R-:W-:Y:S01]  /*22780*/  @!P2 PRMT R134, R24, 0x5410, RZ ;  /* 0x000054101886a816 */ /* 0x000fe200000000ff */
[----:B------:R5:W-:Y:S01]  /*22790*/  STG.E.U16 desc[UR22][R182.64+0x32], R133 ;  /* 0x00003285b6007986 */ /* 0x000be2000c101516 */
[----:B------:R-:W-:Y:S04]  /*227a0*/  PRMT R25, R161, 0x7610, R25 ;  /* 0x00007610a1197816 */ /* 0x000fe80000000019 */
[----:B------:R-:W-:Y:S02]  /*227b0*/  @!P6 PRMT R135, R25, 0x5410, RZ ;  /* 0x000054101987e816 */ /* 0x000fe400000000ff */
[----:B-1----:R-:W-:Y:S02]  /*227c0*/  LOP3.LUT R163, R146, 0xff, RZ, 0xc0, !PT ;  /* 0x000000ff92a37812 */ /* 0x002fe400078ec0ff */
[----:B---3--:R-:W-:Y:S02]  /*227d0*/  PRMT R149, R132, 0x5410, R136 ;  /* 0x0000541084957816 */ /* 0x008fe40000000088 */
[----:B------:R-:W-:Y:S02]  /*227e0*/  @!P1 PRMT R132, R137, 0x5410, RZ ;  /* 0x0000541089849816 */ /* 0x000fe400000000ff */
[----:B------:R-:W-:Y:S01]  /*227f0*/  @!P4 PRMT R136, R26, 0x5410, RZ ;  /* 0x000054101a88c816 */ /* 0x000fe200000000ff */
[----:B------:R3:W3:Y:S01]  /*22800*/  LDL.S16 R137, [R1+0xc4] ;  /* 0x0000c40001897983 */ /* 0x0006e20000100600 */
[----:B------:R-:W-:Y:S02]  /*22810*/  ISETP.LE.U32.AND P1, PT, R3, UR12, PT ;  /* 0x0000000c03007c0c */ /* 0x000fe4000bf23070 */
[----:B------:R-:W-:Y:S01]  /*22820*/  LOP3.LUT R3, R146, 0xff, RZ, 0xc0, !PT ;  /* 0x000000ff92037812 */ /* 0x000fe200078ec0ff */
[----:B------:R1:W-:Y:S01]  /*22830*/  @!P6 STL.S16 [R1+0x9c], R161 ;  /* 0x00009ca10100e387 */ /* 0x0003e20000100600 */
[----:B--2---:R-:W-:Y:S02]  /*22840*/  SHF.R.U32.HI R162, RZ, 0x18, R146 ;  /* 0x00000018ffa27819 */ /* 0x004fe40000011692 */
[----:B------:R-:W-:Y:S01]  /*22850*/  ISETP.LE.U32.AND P4, PT, R3, UR12, PT ;  /* 0x0000000c03007c0c */ /* 0x000fe2000bf83070 */
[----:B------:R2:W-:Y:S01]  /*22860*/  @!P2 STL.S16 [R1+0x78], R159 ;  /* 0x0000789f0100a387 */ /* 0x0005e20000100600 */
[----:B------:R-:W-:Y:S02]  /*22870*/  ISETP.LE.U32.AND P2, PT, R0, UR12, PT ;  /* 0x0000000c00007c0c */ /* 0x000fe4000bf43070 */
[----:B------:R-:W-:Y:S01]  /*22880*/  PRMT R0, R165, 0x7610, R0 ;  /* 0x00007610a5007816 */ /* 0x000fe20000000000 */
[----:B------:R2:W3:Y:S01]  /*22890*/  LDL.S16 R185, [R1+0x8c] ;  /* 0x00008c0001b97983 */ /* 0x0004e20000100600 */
[----:B------:R-:W-:Y:S02]  /*228a0*/  SHF.R.U32.HI R3, RZ, 0x10, R146 ;  /* 0x00000010ff037819 */ /* 0x000fe40000011692 */
[----:B-----5:R-:W-:Y:S01]  /*228b0*/  LOP3.LUT R133, R154, 0xff, RZ, 0xc0, !PT ;  /* 0x000000ff9a857812 */ /* 0x020fe200078ec0ff */
[----:B------:R2:W5:Y:S01]  /*228c0*/  LDL.S16 R172, [R1+0x88] ;  /* 0x0000880001ac7983 */ /* 0x0005620000100600 */
[----:B------:R-:W-:Y:S01]  /*228d0*/  LOP3.LUT R3, R3, 0xff, RZ, 0xc0, !PT ;  /* 0x000000ff03037812 */ /* 0x000fe200078ec0ff */
[-C--:B----4-:R-:W-:Y:S02]  /*228e0*/  HMMA.16816.F32.BF16 R64, R12, R44.reuse, R64 ;  /* 0x0000002c0c40723c */ /* 0x090fe40000041840 */
[----:B------:R-:W4:Y:S01]  /*228f0*/  LDSM.16.MT88.4 R24, [R190+0xa000] ;  /* 0x00a00000be18783b */ /* 0x000f220000004200 */
[----:B------:R-:W-:Y:S02]  /*22900*/  ISETP.LE.U32.AND P6, PT, R3, UR12, PT ;  /* 0x0000000c03007c0c */ /* 0x000fe4000bfc3070 */
[----:B------:R-:W-:Y:S01]  /*22910*/  LOP3.LUT R3, R153, UR33, R164, 0x96, !PT ;  /* 0x0000002199037c12 */ /* 0x000fe2000f8e96a4 */
[C---:B------:R-:W-:Y:S04]  /*22920*/  HMMA.16816.F32.BF16 R68, R28.reuse, R44, R68 ;  /* 0x0000002c1c44723c */ /* 0x040fe80000041844 */
[----:B------:R4:W-:Y:S01]  /*22930*/  STG.E.U16 desc[UR22][R178.64+0x40], R132 ;  /* 0x00004084b2007986 */ /* 0x0009e2000c101516 */
[----:B-1----:R-:W-:Y:S01]  /*22940*/  SHF.R.U32.HI R161, RZ, 0x10, R146 ;  /* 0x00000010ffa17819 */ /* 0x002fe20000011692 */
[-C--:B------:R-:W-:Y:S02]  /*22950*/  HMMA.16816.F32.BF16 R72, R28, R46.reuse, R72 ;  /* 0x0000002e1c48723c */ /* 0x080fe40000041848 */
[----:B------:R-:W-:Y:S03]  /*22960*/  STG.E.U16 desc[UR22][R178.64+0x42], R136 ;  /* 0x00004288b2007986 */ /* 0x000fe6000c101516 */
[C---:B------:R-:W-:Y:S01]  /*22970*/  LOP3.LUT R44, R152.reuse, 0xffff, RZ, 0xc0, !PT ;  /* 0x0000ffff982c7812 */ /* 0x040fe200078ec0ff */
[C---:B------:R-:W-:Y:S01]  /*22980*/  HMMA.16816.F32.BF16 R76, R12.reuse, R46, R76 ;  /* 0x0000002e0c4c723c */ /* 0x040fe2000004184c */
[----:B------:R-:W-:Y:S04]  /*22990*/  STG.E.U16 desc[UR22][R180.64+0x40], R135 ;  /* 0x00004087b4007986 */ /* 0x000fe8000c101516 */
[----:B------:R-:W-:Y:S01]  /*229a0*/  LOP3.LUT R45, R152, 0xff, RZ, 0xc0, !PT ;  /* 0x000000ff982d7812 */ /* 0x000fe200078ec0ff */
[----:B------:R1:W-:Y:S01]  /*229b0*/  STG.E.U16 desc[UR22][R180.64+0x42], R134 ;  /* 0x00004286b4007986 */ /* 0x0003e2000c101516 */
[----:B------:R-:W-:Y:S04]  /*229c0*/  SHF.R.U32.HI R2, RZ, 0x8, R44 ;  /* 0x00000008ff027819 */ /* 0x000fe8000001162c */
[----:B--2---:R-:W-:Y:S02]  /*229d0*/  LOP3.LUT R159, R146, 0xffff, RZ, 0xc0, !PT ;  /* 0x0000ffff929f7812 */ /* 0x004fe400078ec0ff */
[----:B------:R-:W-:Y:S02]  /*229e0*/  PRMT R147, R0, 0x5410, R62 ;  /* 0x0000541000937816 */ /* 0x000fe4000000003e */
[----:B------:R-:W-:Y:S02]  /*229f0*/  PRMT R146, R59, 0x5410, R60 ;  /* 0x000054103b927816 */ /* 0x000fe4000000003c */
[--C-:B------:R-:W-:Y:S02]  /*22a00*/  SHF.R.U32.HI R46, RZ, 0x10, R152.reuse ;  /* 0x00000010ff2e7819 */ /* 0x100fe40000011698 */
[----:B------:R-:W-:Y:S02]  /*22a10*/  SHF.R.U32.HI R152, RZ, 0x18, R152 ;  /* 0x00000018ff987819 */ /* 0x000fe40000011698 */
[----:B------:R-:W-:Y:S02]  /*22a20*/  LOP3.LUT R44, R154, 0xffff, RZ, 0xc0, !PT ;  /* 0x0000ffff9a2c7812 */ /* 0x000fe400078ec0ff */
[----:B----4-:R-:W-:Y:S01]  /*22a30*/  SHF.R.U32.HI R132, RZ, 0x10, R154 ;  /* 0x00000010ff847819 */ /* 0x010fe2000001169a */
[-C--:B------:R-:W-:Y:S03]  /*22a40*/  HMMA.16816.F32.BF16 R80, R12, R24.reuse, R80 ;  /* 0x000000180c50723c */ /* 0x080fe60000041850 */
[----:B------:R-:W-:Y:S03]  /*22a50*/  SHF.R.U32.HI R44, RZ, 0x8, R44 ;  /* 0x00000008ff2c7819 */ /* 0x000fe6000001162c */
[C---:B------:R-:W-:Y:S05]  /*22a60*/  HMMA.16816.F32.BF16 R84, R28.reuse, R24, R84 ;  /* 0x000000181c54723c */ /* 0x040fea0000041854 */
[----:B------:R-:W-:Y:S01]  /*22a70*/  LOP3.LUT R44, R44, 0xffff, RZ, 0xc0, !PT ;  /* 0x0000ffff2c2c7812 */ /* 0x000fe200078ec0ff */
[-C--:B------:R-:W-:Y:S05]  /*22a80*/  HMMA.16816.F32.BF16 R88, R28, R26.reuse, R88 ;  /* 0x0000001a1c58723c */ /* 0x080fea0000041858 */
[----:B------:R-:W-:Y:S01]  /*22a90*/  SHF.R.U32.HI R24, RZ, 0x8, R56 ;  /* 0x00000008ff187819 */ /* 0x000fe20000011638 */
[C---:B------:R-:W-:Y:S05]  /*22aa0*/  HMMA.16816.F32.BF16 R92, R12.reuse, R26, R92 ;  /* 0x0000001a0c5c723c */ /* 0x040fea000004185c */
[----:B------:R-:W-:Y:S02]  /*22ab0*/  PRMT R56, R45, 0x5410, R2 ;  /* 0x000054102d387816 */ /* 0x000fe40000000002 */
[----:B------:R-:W-:Y:S02]  /*22ac0*/  PRMT R58, R58, 0x5410, R24 ;  /* 0x000054103a3a7816 */ /* 0x000fe40000000018 */
[----:B------:R-:W-:Y:S02]  /*22ad0*/  LDSM.16.MT88.4 R24, [R190+0xb000] ;  /* 0x00b00000be18783b */ /* 0x000fe40000004200 */
[----:B------:R-:W-:Y:S02]  /*22ae0*/  LOP3.LUT R2, R157, 0xffff, RZ, 0xc0, !PT ;  /* 0x0000ffff9d027812 */ /* 0x000fe400078ec0ff */
[----:B-1----:R-:W-:Y:S02]  /*22af0*/  LOP3.LUT R134, R156, 0xff, RZ, 0xc0, !PT ;  /* 0x000000ff9c867812 */ /* 0x002fe400078ec0ff */
[----:B------:R-:W-:Y:S01]  /*22b00*/  SHF.R.U32.HI R2, RZ, 0x8, R2 ;  /* 0x00000008ff027819 */ /* 0x000fe20000011602 */
[----:B---3--:R-:W-:Y:S05]  /*22b10*/  @!P5 HFMA2.BF16_V2 R137, -RZ.H0_H0, RZ.H0_H0, -R0.H0_H0 ;  /* 0x200000ffff89d231 */ /* 0x008fea0000340900 */
[----:B------:R-:W-:Y:S01]  /*22b20*/  PRMT R43, R137, 0x7610, R43 ;  /* 0x00007610892b7816 */ /* 0x000fe2000000002b */
[----:B------:R1:W-:Y:S03]  /*22b30*/  @!P5 STL.S16 [R1+0xc4], R137 ;  /* 0x0000c4890100d387 */ /* 0x0003e60000100600 */
[----:B------:R-:W-:Y:S02]  /*22b40*/  @!P5 PRMT R0, R43, 0x5410, RZ ;  /* 0x000054102b00d816 */ /* 0x000fe400000000ff */
[----:B------:R-:W-:Y:S01]  /*22b50*/  ISETP.LE.U32.AND P5, PT, R40, UR12, PT ;  /* 0x0000000c28007c0c */ /* 0x000fe2000bfa3070 */
[----:B------:R-:W-:Y:S02]  /*22b60*/  @!P3 HFMA2.BF16_V2 R185, -RZ.H0_H0, RZ.H0_H0, -R62.H0_H0 ;  /* 0x200000ffffb9b231 */ /* 0x000fe4000034093e */
[----:B------:R-:W-:Y:S01]  /*22b70*/  STG.E.U16 desc[UR22][R186.64+0x3e], R0 ;  /* 0x00003e00ba007986 */ /* 0x000fe2000c101516 */
[----:B-----5:R-:W-:Y:S02]  /*22b80*/  @!P2 HFMA2.BF16_V2 R172, -RZ.H0_H0, RZ.H0_H0, -R59.H0_H0 ;  /* 0x200000ffffaca231 */ /* 0x020fe4000034093b */
[----:B------:R-:W-:Y:S03]  /*22b90*/  PRMT R40, R185, 0x7610, R40 ;  /* 0x00007610b9287816 */ /* 0x000fe60000000028 */
[----:B------:R-:W-:Y:S02]  /*22ba0*/  PRMT R42, R172, 0x7610, R42 ;  /* 0x00007610ac2a7816 */ /* 0x000fe4000000002a */
[----:B------:R-:W-:Y:S02]  /*22bb0*/  @!P3 PRMT R62, R40, 0x5410, RZ ;  /* 0x00005410283eb816 */ /* 0x000fe400000000ff */
[----:B------:R-:W-:Y:S02]  /*22bc0*/  LOP3.LUT R40, R154, 0xff, RZ, 0xc0, !PT ;  /* 0x000000ff9a287812 */ /* 0x000fe400078ec0ff */
[----:B------:R-:W-:Y:S01]  /*22bd0*/  @!P2 PRMT R59, R42, 0x5410, RZ ;  /* 0x000054102a3ba816 */ /* 0x000fe200000000ff */
[----:B------:R2:W-:Y:S04]  /*22be0*/  STG.E.U16 desc[UR22][R186.64+0x40], R62 ;  /* 0x0000403eba007986 */ /* 0x0005e8000c101516 */
[----:B-1----:R3:W4:Y:S04]  /*22bf0*/  LDL.S16 R137, [R1+0x84] ;  /* 0x0000840001897983 */ /* 0x0027280000100600 */
[----:B------:R1:W-:Y:S01]  /*22c00*/  @!P3 STL.S16 [R1+0x8c], R185 ;  /* 0x00008cb90100b387 */ /* 0x0003e20000100600 */
[----:B------:R-:W-:Y:S03]  /*22c10*/  ISETP.LE.U32.AND P3, PT, R41, UR12, PT ;  /* 0x0000000c29007c0c */ /* 0x000fe6000bf63070 */
[----:B------:R5:W-:Y:S01]  /*22c20*/  @!P2 STL.S16 [R1+0x88], R172 ;  /* 0x000088ac0100a387 */ /* 0x000be20000100600 */
[----:B------:R-:W-:Y:S03]  /*22c30*/  ISETP.LE.U32.AND P2, PT, R40, UR12, PT ;  /* 0x0000000c28007c0c */ /* 0x000fe6000bf43070 */
[----:B------:R-:W3:Y:S08]  /*22c40*/  LDSM.16.MT88.4 R40, [R188+0xb000] ;  /* 0x00b00000bc28783b */ /* 0x000ef00000004200 */
[----:B------:R3:W-:Y:S01]  /*22c50*/  STG.E.U16 desc[UR22][R182.64+0x40], R59 ;  /* 0x0000403bb6007986 */ /* 0x0007e2000c101516 */
[----:B--2---:R-:W-:Y:S01]  /*22c60*/  PRMT R62, R175, 0x7632, R62 ;  /* 0x00007632af3e7816 */ /* 0x004fe2000000003e */
[----:B-1----:R-:W-:Y:S01]  /*22c70*/  IMAD.WIDE.U32 R184, R184, -0x2daee0ad, RZ ;  /* 0xd2511f53b8b87825 */ /* 0x002fe200078e00ff */
[----:B-----5:R-:W1:Y:S04]  /*22c80*/  MUFU.EX2 R172, R244 ;  /* 0x000000f400ac7308 */ /* 0x020e680000000800 */
[----:B---3--:R-:W-:Y:S01]  /*22c90*/  LOP3.LUT R59, R185, UR33, R168, 0x96, !PT ;  /* 0x00000021b93b7c12 */ /* 0x008fe2000f8e96a8 */
[-C--:B------:R-:W-:Y:S06]  /*22ca0*/  HMMA.16816.F32.BF16 R96, R12, R40.reuse, R96 ;  /* 0x000000280c60723c */ /* 0x080fec0000041860 */
[C---:B------:R-:W-:Y:S06]  /*22cb0*/  HMMA.16816.F32.BF16 R100, R28.reuse, R40, R100 ;  /* 0x000000281c64723c */ /* 0x040fec0000041864 */
[-C--:B------:R-:W-:Y:S05]  /*22cc0*/  HMMA.16816.F32.BF16 R104, R28, R42.reuse, R104 ;  /* 0x0000002a1c68723c */ /* 0x080fea0000041868 */
[----:B------:R-:W-:Y:S01]  /*22cd0*/  LOP3.LUT R40, R46, 0xff, RZ, 0xc0, !PT ;  /* 0x000000ff2e287812 */ /* 0x000fe200078ec0ff */
[C---:B------:R-:W-:Y:S05]  /*22ce0*/  HMMA.16816.F32.BF16 R108, R12.reuse, R42, R108 ;  /* 0x0000002a0c6c723c */ /* 0x040fea000004186c */
[----:B------:R-:W-:Y:S01]  /*22cf0*/  LOP3.LUT R41, R157, 0xff, RZ, 0xc0, !PT ;  /* 0x000000ff9d297812 */ /* 0x000fe200078ec0ff */
[-C--:B------:R-:W-:Y:S05]  /*22d00*/  HMMA.16816.F32.BF16 R112, R12, R24.reuse, R112 ;  /* 0x000000180c70723c */ /* 0x080fea0000041870 */
[----:B------:R-:W-:Y:S01]  /*22d10*/  PRMT R152, R40, 0x5410, R152 ;  /* 0x0000541028987816 */ /* 0x000fe20000000098 */
[C---:B------:R-:W-:Y:S05]  /*22d20*/  HMMA.16816.F32.BF16 R116, R28.reuse, R24, R116 ;  /* 0x000000181c74723c */ /* 0x040fea0000041874 */
[----:B------:R-:W-:Y:S01]  /*22d30*/  PRMT R40, R41, 0x5410, R2 ;  /* 0x0000541029287816 */ /* 0x000fe20000000002 */
[-C--:B------:R-:W-:Y:S01]  /*22d40*/  HMMA.16816.F32.BF16 R120, R28, R26.reuse, R120 ;  /* 0x0000001a1c78723c */ /* 0x080fe20000041878 */
[----:B------:R-:W-:Y:S04]  /*22d50*/  LDSM.16.MT88.4 R28, [R190+0x9400] ;  /* 0x00940000be1c783b */ /* 0x000fe80000004200 */
[--C-:B------:R-:W-:Y:S01]  /*22d60*/  SHF.R.U32.HI R2, RZ, 0x10, R157.reuse ;  /* 0x00000010ff027819 */ /* 0x100fe2000001169d */
[----:B------:R-:W-:Y:S05]  /*22d70*/  HMMA.16816.F32.BF16 R124, R12, R26, R124 ;  /* 0x0000001a0c7c723c */ /* 0x000fea000004187c */
[----:B------:R-:W-:Y:S02]  /*22d80*/  SHF.R.U32.HI R157, RZ, 0x18, R157 ;  /* 0x00000018ff9d7819 */ /* 0x000fe4000001169d */
[----:B------:R-:W-:Y:S04]  /*22d90*/  LOP3.LUT R2, R2, 0xff, RZ, 0xc0, !PT ;  /* 0x000000ff02027812 */ /* 0x000fe800078ec0ff */
[----:B------:R-:W-:Y:S02]  /*22da0*/  PRMT R157, R2, 0x5410, R157 ;  /* 0x00005410029d7816 */ /* 0x000fe4000000009d */
[C---:B------:R-:W-:Y:S02]  /*22db0*/  LOP3.LUT R2, R3.reuse, 0xffff, RZ, 0xc0, !PT ;  /* 0x0000ffff03027812 */ /* 0x040fe400078ec0ff */
[--C-:B------:R-:W-:Y:S02]  /*22dc0*/  SHF.R.U32.HI R24, RZ, 0x10, R3.reuse ;  /* 0x00000010ff187819 */ /* 0x100fe40000011603 */
[----:B------:R-:W-:Y:S02]  /*22dd0*/  LOP3.LUT R41, R3, 0xff, RZ, 0xc0, !PT ;  /* 0x000000ff03297812 */ /* 0x000fe400078ec0ff */
[----:B------:R-:W-:Y:S02]  /*22de0*/  SHF.R.U32.HI R25, RZ, 0x18, R3 ;  /* 0x00000018ff197819 */ /* 0x000fe40000011603 */
[----:B------:R-:W-:Y:S02]  /*22df0*/  SHF.R.U32.HI R3, RZ, 0x8, R2 ;  /* 0x00000008ff037819 */ /* 0x000fe40000011602 */
[--C-:B------:R-:W-:Y:S02]  /*22e00*/  HSET2.LE.AND R42, R58, R194.reuse, PT ;  /* 0x000000c23a2a7233 */ /* 0x100fe40003803000 */
[----:B------:R-:W-:Y:S02]  /*22e10*/  PRMT R3, R41, 0x5410, R3 ;  /* 0x0000541029037816 */ /* 0x000fe40000000003 */
[C---:B------:R-:W-:Y:S02]  /*22e20*/  PRMT R58, R170.reuse, 0x7632, R58 ;  /* 0x00007632aa3a7816 */ /* 0x040fe4000000003a */
[--C-:B------:R-:W-:Y:S02]  /*22e30*/  HSET2.LE.AND R15, R152, R194.reuse, PT ;  /* 0x000000c2980f7233 */ /* 0x100fe40003803000 */
[--C-:B------:R-:W-:Y:S02]  /*22e40*/  HSET2.LE.AND R12, R3, R194.reuse, PT ;  /* 0x000000c2030c7233 */ /* 0x100fe40003803000 */
[----:B------:R-:W-:Y:S02]  /*22e50*/  PRMT R3, R170, 0x7610, R3 ;  /* 0x00007610aa037816 */ /* 0x000fe40000000003 */
[--C-:B------:R-:W-:Y:S02]  /*22e60*/  HSET2.LE.AND R43, R150, R194.reuse, PT ;  /* 0x000000c2962b7233 */ /* 0x100fe40003803000 */
[--C-:B------:R-:W-:Y:S02]  /*22e70*/  HSET2.LE.AND R14, R56, R194.reuse, PT ;  /* 0x000000c2380e7233 */ /* 0x100fe40003803000 */
[----:B------:R-:W-:Y:S02]  /*22e80*/  LOP3.LUT R15, R15, R142, RZ, 0xc0, !PT ;  /* 0x0000008e0f0f7212 */ /* 0x000fe400078ec0ff */
[----:B------:R-:W-:Y:S02]  /*22e90*/  LOP3.LUT R43, R43, R139, RZ, 0xc0, !PT ;  /* 0x0000008b2b2b7212 */ /* 0x000fe400078ec0ff */
[----:B------:R-:W-:Y:S02]  /*22ea0*/  LOP3.LUT R14, R14, R143, RZ, 0xc0, !PT ;  /* 0x0000008f0e0e7212 */ /* 0x000fe400078ec0ff */
[----:B------:R-:W-:Y:S02]  /*22eb0*/  LOP3.LUT R2, R24, 0xff, RZ, 0xc0, !PT ;  /* 0x000000ff18027812 */ /* 0x000fe400078ec0ff */
[--C-:B------:R-:W-:Y:S02]  /*22ec0*/  HSET2.LE.AND R40, R40, R194.reuse, PT ;  /* 0x000000c228287233 */ /* 0x100fe40003803000 */
[--C-:B------:R-:W-:Y:S02]  /*22ed0*/  HSET2.LE.AND R41, R157, R194.reuse, PT ;  /* 0x000000c29d297233 */ /* 0x100fe40003803000 */
[----:B------:R-:W-:Y:S02]  /*22ee0*/  PRMT R2, R2, 0x5410, R25 ;  /* 0x0000541002027816 */ /* 0x000fe40000000019 */
[----:B------:R-:W-:Y:S02]  /*22ef0*/  LOP3.LUT R40, R40, R138, RZ, 0xc0, !PT ;  /* 0x0000008a28287212 */ /* 0x000fe400078ec0ff */
[----:B------:R-:W-:Y:S02]  /*22f00*/  LOP3.LUT R41, R41, R141, RZ, 0xc0, !PT ;  /* 0x0000008d29297212 */ /* 0x000fe400078ec0ff */
[----:B------:R-:W-:Y:S01]  /*22f10*/  LOP3.LUT R42, R42, R140, RZ, 0xc0, !PT ;  /* 0x0000008c2a2a7212 */ /* 0x000fe200078ec0ff */
[----:B------:R-:W-:Y:S01]  /*22f20*/  IMAD.WIDE.U32 R140, R167, -0x2daee0ad, RZ ;  /* 0xd2511f53a78c7825 */ /* 0x000fe200078e00ff */
[----:B------:R-:W-:Y:S02]  /*22f30*/  HSET2.LE.AND R13, R2, R194, PT ;  /* 0x000000c2020d7233 */ /* 0x000fe40003803000 */
[----:B------:R-:W-:Y:S02]  /*22f40*/  LOP3.LUT R12, R12, R144, RZ, 0xc0, !PT ;  /* 0x000000900c0c7212 */ /* 0x000fe400078ec0ff */
[----:B------:R-:W-:Y:S02]  /*22f50*/  SHF.R.U32.HI R2, RZ, 0x10, R154 ;  /* 0x00000010ff027819 */ /* 0x000fe4000001169a */
[----:B------:R-:W-:Y:S02]  /*22f60*/  LOP3.LUT R13, R13, R145, RZ, 0xc0, !PT ;  /* 0x000000910d0d7212 */ /* 0x000fe400078ec0ff */
[----:B------:R-:W-:Y:S02]  /*22f70*/  LOP3.LUT R2, R2, 0xff, RZ, 0xc0, !PT ;  /* 0x000000ff02027812 */ /* 0x000fe400078ec0ff */
[----:B------:R-:W-:Y:S02]  /*22f80*/  PRMT R56, R171, 0x7632, R56 ;  /* 0x00007632ab387816 */ /* 0x000fe40000000038 */
[----:B------:R-:W-:Y:S02]  /*22f90*/  LOP3.LUT R138, R155, UR21, R158, 0x96, !PT ;  /* 0x000000159b8a7c12 */ /* 0x000fe4000f8e969e */
[----:B------:R-:W-:Y:S01]  /*22fa0*/  PRMT R136, R57, 0x5410, R56 ;  /* 0x0000541039887816 */ /* 0x000fe20000000038 */
[----:B----4-:R-:W-:Y:S05]  /*22fb0*/  @!P1 HFMA2.BF16_V2 R137, -RZ.H0_H0, RZ.H0_H0, -R60.H0_H0 ;  /* 0x200000ffff899231 */ /* 0x010fea000034093c */
[----:B------:R-:W-:Y:S01]  /*22fc0*/  PRMT R45, R137, 0x7610, R45 ;  /* 0x00007610892d7816 */ /* 0x000fe2000000002d */
[----:B------:R2:W-:Y:S03]  /*22fd0*/  @!P1 STL.S16 [R1+0x84], R137 ;  /* 0x0000848901009387 */ /* 0x0005e60000100600 */
[----:B------:R-:W-:Y:S01]  /*22fe0*/  @!P1 PRMT R60, R45, 0x5410, RZ ;  /* 0x000054102d3c9816 */ /* 0x000fe200000000ff */
[----:B------:R3:W4:Y:S01]  /*22ff0*/  LDL.S16 R151, [R1+0x48] ;  /* 0x0000480001977983 */ /* 0x0007220000100600 */
[----:B------:R-:W-:Y:S03]  /*23000*/  ISETP.LE.U32.AND P1, PT, R44, UR12, PT ;  /* 0x0000000c2c007c0c */ /* 0x000fe6000bf23070 */
[----:B------:R3:W5:Y:S04]  /*23010*/  LDL.S16 R153, [R1+0x50] ;  /* 0x0000500001997983 */ /* 0x0007680000100600 */
[----:B------:R-:W1:Y:S08]  /*23020*/  LDSM.16.MT88.4 R44, [R188+0x9400] ;  /* 0x00940000bc2c783b */ /* 0x000e700000004200 */
[----:B------:R3:W-:Y:S04]  /*23030*/  STG.E.U16 desc[UR22][R182.64+0x42], R60 ;  /* 0x0000423cb6007986 */ /* 0x0007e8000c101516 */
[----:B--2---:R2:W2:Y:S01]  /*23040*/  LDL.S16 R137, [R1+0x54] ;  /* 0x0000540001897983 */ /* 0x0044a20000100600 */
[----:B---3--:R-:W-:Y:S01]  /*23050*/  PRMT R60, R175, 0x7610, R60 ;  /* 0x00007610af3c7816 */ /* 0x008fe2000000003c */
[-C--:B-1----:R-:W-:Y:S06]  /*23060*/  HMMA.16816.F32.BF16 R4, R40, R44.reuse, R4 ;  /* 0x0000002c2804723c */ /* 0x082fec0000041804 */
[C---:B------:R-:W-:Y:S06]  /*23070*/  HMMA.16816.F32.BF16 R8, R12.reuse, R44, R8 ;  /* 0x0000002c0c08723c */ /* 0x040fec0000041808 */
[-C--:B------:R-:W-:Y:S05]  /*23080*/  HMMA.16816.F32.BF16 R16, R12, R46.reuse, R16 ;  /* 0x0000002e0c10723c */ /* 0x080fea0000041810 */
[----:B------:R-:W-:Y:S01]  /*23090*/  LOP3.LUT R45, R154, 0xffff, RZ, 0xc0, !PT ;  /* 0x0000ffff9a2d7812 */ /* 0x000fe200078ec0ff */
[C---:B------:R-:W-:Y:S05]  /*230a0*/  HMMA.16816.F32.BF16 R20, R40.reuse, R46, R20 ;  /* 0x0000002e2814723c */ /* 0x040fea0000041814 */
[--C-:B------:R-:W-:Y:S01]  /*230b0*/  SHF.R.U32.HI R44, RZ, 0x18, R154.reuse ;  /* 0x00000018ff2c7819 */ /* 0x100fe2000001169a */
[-C--:B------:R-:W-:Y:S05]  /*230c0*/  HMMA.16816.F32.BF16 R32, R40, R28.reuse, R32 ;  /* 0x0000001c2820723c */ /* 0x080fea0000041820 */
[----:B------:R-:W-:Y:S01]  /*230d0*/  SHF.R.U32.HI R154, RZ, 0x18, R154 ;  /* 0x00000018ff9a7819 */ /* 0x000fe2000001169a */
[C---:B------:R-:W-:Y:S06]  /*230e0*/  HMMA.16816.F32.BF16 R36, R12.reuse, R28, R36 ;  /* 0x0000001c0c24723c */ /* 0x040fec0000041824 */
[-C--:B------:R-:W-:Y:S05]  /*230f0*/  HMMA.16816.F32.BF16 R48, R12, R30.reuse, R48 ;  /* 0x0000001e0c30723c */ /* 0x080fea0000041830 */
[----:B------:R-:W-:Y:S01]  /*23100*/  LOP3.LUT R28, R141, UR33, R160, 0x96, !PT ;  /* 0x000000218d1c7c12 */ /* 0x000fe2000f8e96a0 */
[C---:B------:R-:W-:Y:S05]  /*23110*/  HMMA.16816.F32.BF16 R52, R40.reuse, R30, R52 ;  /* 0x0000001e2834723c */ /* 0x040fea0000041834 */
[----:B------:R-:W-:Y:S02]  /*23120*/  LOP3.LUT R0, R28, 0xff, RZ, 0xc0, !PT ;  /* 0x000000ff1c007812 */ /* 0x000fe400078ec0ff */
[----:B------:R-:W-:Y:S04]  /*23130*/  SHF.R.U32.HI R29, RZ, 0x8, R45 ;  /* 0x00000008ff1d7819 */ /* 0x000fe8000001162d */
[----:B------:R-:W-:Y:S02]  /*23140*/  PRMT R145, R133, 0x5410, R29 ;  /* 0x0000541085917816 */ /* 0x000fe4000000001d */
[----:B------:R-:W-:Y:S01]  /*23150*/  LOP3.LUT R133, R138, 0xff, RZ, 0xc0, !PT ;  /* 0x000000ff8a857812 */ /* 0x000fe200078ec0ff */
[----:B----4-:R-:W-:Y:S02]  /*23160*/  @!P5 HFMA2.BF16_V2 R151, -RZ.H0_H0, RZ.H0_H0, -R58.H0_H0 ;  /* 0x200000ffff97d231 */ /* 0x010fe4000034093a */
[----:B-----5:R-:W-:Y:S03]  /*23170*/  @!P6 HFMA2.BF16_V2 R153, -RZ.H0_H0, RZ.H0_H0, -R57.H0_H0 ;  /* 0x200000ffff99e231 */ /* 0x020fe60000340939 */
[----:B------:R-:W-:Y:S02]  /*23180*/  PRMT R139, R151, 0x7610, R139 ;  /* 0x00007610978b7816 */ /* 0x000fe4000000008b */
[----:B------:R-:W-:Y:S04]  /*23190*/  PRMT R144, R153, 0x7610, R144 ;  /* 0x0000761099907816 */ /* 0x000fe80000000090 */
[----:B------:R-:W-:Y:S01]  /*231a0*/  @!P6 PRMT R57, R144, 0x5410, RZ ;  /* 0x000054109039e816 */ /* 0x000fe200000000ff */
[----:B--2---:R-:W-:Y:S05]  /*231b0*/  @!P4 HFMA2.BF16_V2 R137, -RZ.H0_H0, RZ.H0_H0, -R3.H0_H0 ;  /* 0x200000ffff89c231 */ /* 0x004fea0000340903 */
[----:B------:R-:W-:Y:S01]  /*231c0*/  PRMT R24, R137, 0x7610, R24 ;  /* 0x0000761089187816 */ /* 0x000fe20000000018 */
[----:B------:R1:W-:Y:S04]  /*231d0*/  @!P4 STL.S16 [R1+0x54], R137 ;  /* 0x000054890100c387 */ /* 0x0003e80000100600 */
[----:B------:R2:W-:Y:S04]  /*231e0*/  @!P5 STL.S16 [R1+0x48], R151 ;  /* 0x000048970100d387 */ /* 0x0005e80000100600 */
[----:B------:R3:W4:Y:S04]  /*231f0*/  LDL.S16 R142, [R1+0x44] ;  /* 0x00004400018e7983 */ /* 0x0007280000100600 */
[----:B------:R3:W5:Y:S01]  /*23200*/  LDL.S16 R143, [R1+0x40] ;  /* 0x00004000018f7983 */ /* 0x0007620000100600 */
[----:B-1----:R-:W-:Y:S02]  /*23210*/  PRMT R137, R3, 0x5410, R58 ;  /* 0x0000541003897816 */ /* 0x002fe4000000003a */
[----:B------:R-:W-:Y:S02]  /*23220*/  @!P5 PRMT R58, R139, 0x5410, RZ ;  /* 0x000054108b3ad816 */ /* 0x000fe400000000ff */
[----:B------:R-:W-:Y:S01]  /*23230*/  @!P4 PRMT R3, R24, 0x5410, RZ ;  /* 0x000054101803c816 */ /* 0x000fe200000000ff */
[----:B------:R3:W3:Y:S01]  /*23240*/  LDL.S16 R139, [R1+0x28] ;  /* 0x00002800018b7983 */ /* 0x0006e20000100600 */
[----:B------:R-:W-:Y:S02]  /*23250*/  ISETP.LE.U32.AND P4, PT, R2, UR12, PT ;  /* 0x0000000c02007c0c */ /* 0x000fe4000bf83070 */
[----:B------:R-:W-:Y:S01]  /*23260*/  SHF.R.U32.HI R2, RZ, 0x8, R159 ;  /* 0x00000008ff027819 */ /* 0x000fe2000001169f */
[----:B------:R-:W-:Y:S01]  /*23270*/  @!P6 STL.S16 [R1+0x50], R153 ;  /* 0x000050990100e387 */ /* 0x000fe20000100600 */
[----:B------:R-:W-:Y:S02]  /*23280*/  ISETP.LE.U32.AND P6, PT, R0, UR12, PT ;  /* 0x0000000c00007c0c */ /* 0x000fe4000bfc3070 */
[----:B------:R-:W-:Y:S01]  /*23290*/  PRMT R150, R163, 0x5410, R2 ;  /* 0x00005410a3967816 */ /* 0x000fe20000000002 */
[----:B------:R-:W1:Y:S01]  /*232a0*/  LDSM.16.MT88.4 R24, [R188+0xa400] ;  /* 0x00a40000bc18783b */ /* 0x000e620000004200 */
[----:B------:R-:W-:Y:S02]  /*232b0*/  LOP3.LUT R2, R132, 0xff, RZ, 0xc0, !PT ;  /* 0x000000ff84027812 */ /* 0x000fe400078ec0ff */
[----:B------:R-:W-:Y:S02]  /*232c0*/  LOP3.LUT R0, R28, 0xffff, RZ, 0xc0, !PT ;  /* 0x0000ffff1c007812 */ /* 0x000fe400078ec0ff */
[----:B------:R-:W-:Y:S02]  /*232d0*/  PRMT R154, R2, 0x5410, R154 ;  /* 0x00005410029a7816 */ /* 0x000fe4000000009a */
[--C-:B------:R-:W-:Y:S01]  /*232e0*/  SHF.R.U32.HI R29, RZ, 0x8, R0.reuse ;  /* 0x00000008ff1d7819 */ /* 0x100fe20000011600 */
[----:B------:R1:W3:Y:S01]  /*232f0*/  LDL.S16 R132, [R1+0x30] ;  /* 0x0000300001847983 */ /* 0x0002e20000100600 */
[C---:B------:R-:W-:Y:S02]  /*23300*/  PRMT R0, R174.reuse, 0x7610, R0 ;  /* 0x00007610ae007816 */ /* 0x040fe40000000000 */
[----:B------:R-:W-:Y:S01]  /*23310*/  PRMT R2, R174, 0x7632, R2 ;  /* 0x00007632ae027816 */ /* 0x000fe20000000002 */
[----:B------:R1:W-:Y:S01]  /*23320*/  STG.E.U16 desc[UR22][R178.64+0x50], R3 ;  /* 0x00005003b2007986 */ /* 0x0003e2000c101516 */
[----:B------:R-:W-:Y:S02]  /*23330*/  LOP3.LUT R29, R29, 0xffff, RZ, 0xc0, !PT ;  /* 0x0000ffff1d1d7812 */ /* 0x000fe400078ec0ff */
[----:B------:R-:W-:Y:S01]  /*23340*/  ISETP.LE.U32.AND P5, PT, R44, UR12, PT ;  /* 0x0000000c2c007c0c */ /* 0x000fe2000bfa3070 */
[----:B------:R-:W-:Y:S01]  /*23350*/  STG.E.U16 desc[UR22][R178.64+0x52], R58 ;  /* 0x0000523ab2007986 */ /* 0x000fe2000c101516 */
[----:B------:R-:W-:Y:S02]  /*23360*/  LOP3.LUT R44, R161, 0xff, RZ, 0xc0, !PT ;  /* 0x000000ffa12c7812 */ /* 0x000fe400078ec0ff */
[----:B------:R-:W-:Y:S01]  /*23370*/  PRMT R135, R0, 0x5410, R2 ;  /* 0x0000541000877816 */ /* 0x000fe20000000002 */
[----:B------:R-:W-:Y:S01]  /*23380*/  STG.E.U16 desc[UR22][R180.64+0x50], R57 ;  /* 0x00005039b4007986 */ /* 0x000fe2000c101516 */
[----:B--2---:R-:W-:Y:S03]  /*23390*/  PRMT R151, R44, 0x5410, R162 ;  /* 0x000054102c977816 */ /* 0x004fe600000000a2 */
[----:B------:R-:W2:Y:S01]  /*233a0*/  LDSM.16.MT88.4 R44, [R190+0xa400] ;  /* 0x00a40000be2c783b */ /* 0x000ea20000004200 */
[----:B-1----:R-:W-:Y:S01]  /*233b0*/  LOP3.LUT R3, R59, 0xff, RZ, 0xc0, !PT ;  /* 0x000000ff3b037812 */ /* 0x002fe200078ec0ff */
[-C--:B------:R-:W-:Y:S06]  /*233c0*/  HMMA.16816.F32.BF16 R64, R40, R24.reuse, R64 ;  /* 0x000000182840723c */ /* 0x080fec0000041840 */
[C---:B------:R-:W-:Y:S06]  /*233d0*/  HMMA.16816.F32.BF16 R68, R12.reuse, R24, R68 ;  /* 0x000000180c44723c */ /* 0x040fec0000041844 */
[-C--:B------:R-:W-:Y:S05]  /*233e0*/  HMMA.16816.F32.BF16 R72, R12, R26.reuse, R72 ;  /* 0x0000001a0c48723c */ /* 0x080fea0000041848 */
[--C-:B------:R-:W-:Y:S01]  /*233f0*/  SHF.R.U32.HI R24, RZ, 0x18, R28.reuse ;  /* 0x00000018ff187819 */ /* 0x100fe2000001161c */
[C---:B------:R-:W-:Y:S05]  /*23400*/  HMMA.16816.F32.BF16 R76, R40.reuse, R26, R76 ;  /* 0x0000001a284c723c */ /* 0x040fea000004184c */
[----:B------:R-:W-:Y:S01]  /*23410*/  SHF.R.U32.HI R28, RZ, 0x10, R28 ;  /* 0x00000010ff1c7819 */ /* 0x000fe2000001161c */
[-C--:B--2---:R-:W-:Y:S05]  /*23420*/  HMMA.16816.F32.BF16 R80, R40, R44.reuse, R80 ;  /* 0x0000002c2850723c */ /* 0x084fea0000041850 */
[----:B------:R-:W-:Y:S01]  /*23430*/  LOP3.LUT R28, R28, 0xff, RZ, 0xc0, !PT ;  /* 0x000000ff1c1c7812 */ /* 0x000fe200078ec0ff */
[C---:B------:R-:W-:Y:S06]  /*23440*/  HMMA.16816.F32.BF16 R84, R12.reuse, R44, R84 ;  /* 0x0000002c0c54723c */ /* 0x040fec0000041854 */
[-C--:B------:R-:W-:Y:S06]  /*23450*/  HMMA.16816.F32.BF16 R88, R12, R46.reuse, R88 ;  /* 0x0000002e0c58723c */ /* 0x080fec0000041858 */
[C---:B------:R-:W-:Y:S05]  /*23460*/  HMMA.16816.F32.BF16 R92, R40.reuse, R46, R92 ;  /* 0x0000002e285c723c */ /* 0x040fea000004185c */
[----:B----4-:R-:W-:Y:S02]  /*23470*/  @!P3 HFMA2.BF16_V2 R142, -RZ.H0_H0, RZ.H0_H0, -R56.H0_H0 ;  /* 0x200000ffff8eb231 */ /* 0x010fe40000340938 */
[----:B-----5:R-:W-:Y:S04]  /*23480*/  @!P2 HFMA2.BF16_V2 R143, -RZ.H0_H0, RZ.H0_H0, -R0.H0_H0 ;  /* 0x200000ffff8fa231 */ /* 0x020fe80000340900 */
[----:B------:R-:W-:Y:S01]  /*23490*/  PRMT R31, R142, 0x7610, R31 ;  /* 0x000076108e1f7816 */ /* 0x000fe2000000001f */
[----:B------:R1:W-:Y:S01]  /*234a0*/  @!P3 STL.S16 [R1+0x44], R142 ;  /* 0x0000448e0100b387 */ /* 0x0003e20000100600 */
[----:B------:R-:W-:Y:S03]  /*234b0*/  PRMT R30, R143, 0x7610, R30 ;  /* 0x000076108f1e7816 */ /* 0x000fe6000000001e */
[----:B------:R2:W-:Y:S01]  /*234c0*/  @!P2 STL.S16 [R1+0x40], R143 ;  /* 0x0000408f0100a387 */ /* 0x0005e20000100600 */
[----:B------:R-:W-:Y:S02]  /*234d0*/  @!P3 PRMT R56, R31, 0x5410, RZ ;  /* 0x000054101f38b816 */ /* 0x000fe400000000ff */
[----:B------:R-:W-:Y:S02]  /*234e0*/  ISETP.LE.U32.AND P3, PT, R29, UR12, PT ;  /* 0x0000000c1d007c0c */ /* 0x000fe4000bf63070 */
[----:B------:R-:W-:Y:S01]  /*234f0*/  @!P2 PRMT R0, R30, 0x5410, RZ ;  /* 0x000054101e00a816 */ /* 0x000fe200000000ff */
[----:B------:R-:W-:Y:S01]  /*23500*/  STG.E.U16 desc[UR22][R180.64+0x52], R56 ;  /* 0x00005238b4007986 */ /* 0x000fe2000c101516 */
[----:B------:R-:W-:Y:S03]  /*23510*/  ISETP.LE.U32.AND P2, PT, R24, UR12, PT ;  /* 0x0000000c18007c0c */ /* 0x000fe6000bf43070 */
[----:B------:R-:W4:Y:S01]  /*23520*/  LDSM.16.MT88.4 R24, [R188+0xb400] ;  /* 0x00b40000bc18783b */ /* 0x000f220000004200 */
[----:B---3--:R-:W-:Y:S05]  /*23530*/  @!P1 HFMA2.BF16_V2 R139, -RZ.H0_H0, RZ.H0_H0, -R2.H0_H0 ;  /* 0x200000ffff8b9231 */ /* 0x008fea0000340902 */
[----:B------:R-:W-:Y:S02]  /*23540*/  PRMT R29, R139, 0x7610, R29 ;  /* 0x000076108b1d7816 */ /* 0x000fe4000000001d */
[----:B------:R3:W-:Y:S02]  /*23550*/  @!P1 STL.S16 [R1+0x28], R139 ;  /* 0x0000288b01009387 */ /* 0x0007e40000100600 */
[----:B------:R-:W-:Y:S02]  /*23560*/  @!P1 PRMT R2, R29, 0x5410, RZ ;  /* 0x000054101d029816 */ /* 0x000fe400000000ff */
[----:B------:R3:W5:Y:S01]  /*23570*/  LDL.S16 R157, [R1+0x4c] ;  /* 0x00004c00019d7983 */ /* 0x0007620000100600 */
[----:B------:R-:W-:Y:S02]  /*23580*/  ISETP.LE.U32.AND P1, PT, R28, UR12, PT ;  /* 0x0000000c1c007c0c */ /* 0x000fe4000bf23070 */
[----:B------:R-:W-:Y:S01]  /*23590*/  SHF.R.U32.HI R29, RZ, 0x10, R156 ;  /* 0x00000010ff1d7819 */ /* 0x000fe2000001169c */
[----:B------:R4:W-:Y:S01]  /*235a0*/  STG.E.U16 desc[UR22][R186.64+0x4e], R0 ;  /* 0x00004e00ba007986 */ /* 0x0009e2000c101516 */
[----:B-1----:R-:W-:Y:S01]  /*235b0*/  LOP3.LUT R142, R141, UR33, R160, 0x96, !PT ;  /* 0x000000218d8e7c12 */ /* 0x002fe2000f8e96a0 */
[----:B------:R-:W-:Y:S01]  /*235c0*/  @!P4 HFMA2.BF16_V2 R132, -RZ.H0_H0, RZ.H0_H0, -R60.H0_H0 ;  /* 0x200000ffff84c231 */ /* 0x000fe2000034093c */
[----:B------:R-:W-:Y:S01]  /*235d0*/  LOP3.LUT R45, R29, 0xff, RZ, 0xc0, !PT ;  /* 0x000000ff1d2d7812 */ /* 0x000fe200078ec0ff */
[----:B------:R-:W-:Y:S03]  /*235e0*/  STG.E.U16 desc[UR22][R186.64+0x50], R2 ;  /* 0x00005002ba007986 */ /* 0x000fe6000c101516 */
[----:B------:R-:W-:Y:S01]  /*235f0*/  PRMT R28, R132, 0x7610, R28 ;  /* 0x00007610841c7816 */ /* 0x000fe2000000001c */
[----:B------:R1:W-:Y:S04]  /*23600*/  @!P4 STL.S16 [R1+0x30], R132 ;  /* 0x000030840100c387 */ /* 0x0003e80000100600 */
[----:B--2---:R2:W2:Y:S04]  /*23610*/  LDL.S16 R143, [R1+0x3c] ;  /* 0x00003c00018f7983 */ /* 0x0044a80000100600 */
[----:B------:R2:W2:Y:S04]  /*23620*/  LDL.S16 R153, [R1+0x34] ;  /* 0x0000340001997983 */ /* 0x0004a80000100600 */
[----:B---3--:R3:W3:Y:S01]  /*23630*/  LDL.S16 R139, [R1+0x38] ;  /* 0x00003800018b7983 */ /* 0x0086e20000100600 */
[-C--:B----4-:R-:W-:Y:S03]  /*23640*/  HMMA.16816.F32.BF16 R96, R40, R24.reuse, R96 ;  /* 0x000000182860723c */ /* 0x090fe60000041860 */
[----:B------:R-:W-:Y:S03]  /*23650*/  SHF.R.U32.HI R0, RZ, 0x10, R140 ;  /* 0x00000010ff007819 */ /* 0x000fe6000001168c */
[C---:B------:R-:W-:Y:S05]  /*23660*/  HMMA.16816.F32.BF16 R100, R12.reuse, R24, R100 ;  /* 0x000000180c64723c */ /* 0x040fea0000041864 */
[----:B-1----:R-:W-:Y:S01]  /*23670*/  PRMT R132, R60, 0x5410, R62 ;  /* 0x000054103c847816 */ /* 0x002fe2000000003e */
[-C--:B------:R-:W-:Y:S05]  /*23680*/  HMMA.16816.F32.BF16 R104, R12, R26.reuse, R104 ;  /* 0x0000001a0c68723c */ /* 0x080fea0000041868 */
[----:B------:R-:W-:Y:S01]  /*23690*/  @!P4 PRMT R60, R28, 0x5410, RZ ;  /* 0x000054101c3cc816 */ /* 0x000fe200000000ff */
[C---:B------:R-:W-:Y:S04]  /*236a0*/  HMMA.16816.F32.BF16 R108, R40.reuse, R26, R108 ;  /* 0x0000001a286c723c */ /* 0x040fe8000004186c */
[----:B------:R-:W-:Y:S01]  /*236b0*/  ISETP.LE.U32.AND P4, PT, R3, UR12, PT ;  /* 0x0000000c03007c0c */ /* 0x000fe2000bf83070 */
[----:B------:R1:W-:Y:S01]  /*236c0*/  STG.E.U16 desc[UR22][R182.64+0x50], R60 ;  /* 0x0000503cb6007986 */ /* 0x0003e2000c101516 */
[----:B------:R-:W-:Y:S02]  /*236d0*/  LOP3.LUT R3, R138, 0xffff, RZ, 0xc0, !PT ;  /* 0x0000ffff8a037812 */ /* 0x000fe400078ec0ff */
[----:B------:R-:W-:Y:S03]  /*236e0*/  LOP3.LUT R28, R156, 0xffff, RZ, 0xc0, !PT ;  /* 0x0000ffff9c1c7812 */ /* 0x000fe600078ec0ff */
[----:B------:R-:W-:Y:S02]  /*236f0*/  SHF.R.U32.HI R44, RZ, 0x8, R3 ;  /* 0x00000008ff2c7819 */ /* 0x000fe40000011603 */
[----:B------:R-:W-:Y:S02]  /*23700*/  LOP3.LUT R3, R59, 0xffff, RZ, 0xc0, !PT ;  /* 0x0000ffff3b037812 */ /* 0x000fe400078ec0ff */
[----:B------:R-:W-:Y:S02]  /*23710*/  SHF.R.U32.HI R58, RZ, 0x8, R28 ;  /* 0x00000008ff3a7819 */ /* 0x000fe4000001161c */
[----:B------:R-:W-:Y:S01]  /*23720*/  SHF.R.U32.HI R3, RZ, 0x8, R3 ;  /* 0x00000008ff037819 */ /* 0x000fe20000011603 */
[----:B------:R-:W4:Y:S01]  /*23730*/  LDSM.16.MT88.4 R28, [R190+0xb400] ;  /* 0x00b40000be1c783b */ /* 0x000f220000004200 */
[----:B------:R-:W-:Y:S02]  /*23740*/  PRMT R144, R133, 0x5410, R44 ;  /* 0x0000541085907816 */ /* 0x000fe4000000002c */
[----:B------:R-:W-:Y:S02]  /*23750*/  LOP3.LUT R44, R3, 0xffff, RZ, 0xc0, !PT ;  /* 0x0000ffff032c7812 */ /* 0x000fe400078ec0ff */
[C---:B------:R-:W-:Y:S02]  /*23760*/  PRMT R3, R177.reuse, 0x7610, R3 ;  /* 0x00007610b1037816 */ /* 0x040fe40000000003 */
[----:B------:R-:W-:Y:S01]  /*23770*/  PRMT R133, R177, 0x7632, R133 ;  /* 0x00007632b1857816 */ /* 0x000fe20000000085 */
[----:B------:R-:W-:Y:S01]  /*23780*/  FADD.FTZ R177, R172, R202 ;  /* 0x000000caacb17221 */ /* 0x000fe20000010000 */
[----:B------:R-:W-:Y:S02]  /*23790*/  PRMT R58, R134, 0x5410, R58 ;  /* 0x00005410863a7816 */ /* 0x000fe4000000003a */
[----:B------:R-:W-:Y:S02]  /*237a0*/  PRMT R134, R63, 0x7632, R134 ;  /* 0x000076323f867816 */ /* 0x000fe40000000086 */
[----:B------:R-:W-:Y:S02]  /*237b0*/  SHF.R.U32.HI R156, RZ, 0x18, R156 ;  /* 0x00000018ff9c7819 */ /* 0x000fe4000001169c */
[--C-:B------:R-:W-:Y:S02]  /*237c0*/  SHF.R.U32.HI R24, RZ, 0x18, R59.reuse ;  /* 0x00000018ff187819 */ /* 0x100fe4000001163b */
[--C-:B------:R-:W-:Y:S02]  /*237d0*/  HSET2.LE.AND R26, R150, R194.reuse, PT ;  /* 0x000000c2961a7233 */ /* 0x100fe40003803000 */
[--C-:B------:R-:W-:Y:S02]  /*237e0*/  HSET2.LE.AND R27, R151, R194.reuse, PT ;  /* 0x000000c2971b7233 */ /* 0x100fe40003803000 */
[----:B------:R-:W-:Y:S02]  /*237f0*/  PRMT R156, R45, 0x5410, R156 ;  /* 0x000054102d9c7816 */ /* 0x000fe4000000009c */
[----:B------:R-:W-:Y:S02]  /*23800*/  LOP3.LUT R2, R0, 0xff, RZ, 0xc0, !PT ;  /* 0x000000ff00027812 */ /* 0x000fe400078ec0ff */
[----:B------:R-:W-:Y:S02]  /*23810*/  SHF.R.U32.HI R0, RZ, 0x10, R59 ;  /* 0x00000010ff007819 */ /* 0x000fe4000001163b */
[C---:B-1----:R-:W-:Y:S02]  /*23820*/  PRMT R60, R61.reuse, 0x7632, R60 ;  /* 0x000076323d3c7816 */ /* 0x042fe4000000003c */
[----:B------:R-:W-:Y:S02]  /*23830*/  LOP3.LUT R0, R0, 0xff, RZ, 0xc0, !PT ;  /* 0x000000ff00007812 */ /* 0x000fe400078ec0ff */
[----:B------:R-:W-:Y:S02]  /*23840*/  LOP3.LUT R26, R26, R137, RZ, 0xc0, !PT ;  /* 0x000000891a1a7212 */ /* 0x000fe400078ec0ff */
[----:B------:R-:W-:Y:S02]  /*23850*/  PRMT R137, R61, 0x5410, R60 ;  /* 0x000054103d897816 */ /* 0x000fe4000000003c */
[----:B------:R-:W-:Y:S02]  /*23860*/  LOP3.LUT R27, R27, R136, RZ, 0xc0, !PT ;  /* 0x000000881b1b7212 */ /* 0x000fe400078ec0ff */
[----:B------:R-:W-:Y:S01]  /*23870*/  F2FP.BF16.F32.PACK_AB R172, R200, R172 ;  /* 0x000000acc8ac723e */ /* 0x000fe200000010ff */
[-C--:B----4-:R-:W-:Y:S03]  /*23880*/  HMMA.16816.F32.BF16 R112, R40, R28.reuse, R112 ;  /* 0x0000001c2870723c */ /* 0x090fe60000041870 */
[----:B------:R-:W-:Y:S03]  /*23890*/  PRMT R176, R172, 0x7632, R176 ;  /* 0x00007632acb07816 */ /* 0x000fe600000000b0 */
[C---:B------:R-:W-:Y:S06]  /*238a0*/  HMMA.16816.F32.BF16 R116, R12.reuse, R28, R116 ;  /* 0x0000001c0c74723c */ /* 0x040fec0000041874 */
[-C--:B------:R-:W-:Y:S06]  /*238b0*/  HMMA.16816.F32.BF16 R120, R12, R30.reuse, R120 ;  /* 0x0000001e0c78723c */ /* 0x080fec0000041878 */
[----:B------:R-:W-:Y:S05]  /*238c0*/  HMMA.16816.F32.BF16 R124, R40, R30, R124 ;  /* 0x0000001e287c723c */ /* 0x000fea000004187c */
[--C-:B------:R-:W-:Y:S02]  /*238d0*/  HSET2.LE.AND R12, R144, R194.reuse, PT ;  /* 0x000000c2900c7233 */ /* 0x100fe40003803000 */
[--C-:B------:R-:W-:Y:S04]  /*238e0*/  HSET2.LE.AND R14, R145, R194.reuse, PT ;  /* 0x000000c2910e7233 */ /* 0x100fe80003803000 */
[----:B------:R-:W-:Y:S02]  /*238f0*/  HSET2.LE.AND R15, R154, R194, PT ;  /* 0x000000c29a0f7233 */ /* 0x000fe40003803000 */
[----:B------:R-:W-:Y:S02]  /*23900*/  LOP3.LUT R12, R12, R147, RZ, 0xc0, !PT ;  /* 0x000000930c0c7212 */ /* 0x000fe400078ec0ff */
[----:B------:R-:W-:Y:S02]  /*23910*/  LOP3.LUT R14, R14, R135, RZ, 0xc0, !PT ;  /* 0x000000870e0e7212 */ /* 0x000fe400078ec0ff */
[----:B------:R-:W-:Y:S02]  /*23920*/  LOP3.LUT R15, R15, R132, RZ, 0xc0, !PT ;  /* 0x000000840f0f7212 */ /* 0x000fe400078ec0ff */
[----:B------:R-:W-:Y:S02]  /*23930*/  PRMT R132, R197, 0x7632, R132 ;  /* 0x00007632c5847816 */ /* 0x000fe40000000084 */
[----:B------:R-:W-:Y:S02]  /*23940*/  LOP3.LUT R40, R140, 0xffff, RZ, 0xc0, !PT ;  /* 0x0000ffff8c287812 */ /* 0x000fe400078ec0ff */
[----:B------:R-:W-:Y:S01]  /*23950*/  LOP3.LUT R135, R185, UR33, R168, 0x96, !PT ;  /* 0x00000021b9877c12 */ /* 0x000fe2000f8e96a8 */
[----:B-----5:R-:W-:Y:S05]  /*23960*/  @!P5 HFMA2.BF16_V2 R157, -RZ.H0_H0, RZ.H0_H0, -R62.H0_H0 ;  /* 0x200000ffff9dd231 */ /* 0x020fea000034093e */
[----:B------:R-:W-:Y:S01]  /*23970*/  @!P5 STL.S16 [R1+0x4c], R157 ;  /* 0x00004c9d0100d387 */ /* 0x000fe20000100600 */
[----:B------:R-:W-:Y:S03]  /*23980*/  PRMT R155, R157, 0x7610, R155 ;  /* 0x000076109d9b7816 */ /* 0x000fe6000000009b */
[----:B------:R4:W5:Y:S01]  /*23990*/  LDL.S16 R57, [R1+0x2c] ;  /* 0x00002c0001397983 */ /* 0x0009620000100600 */
[----:B------:R-:W-:Y:S02]  /*239a0*/  @!P5 PRMT R62, R155, 0x5410, RZ ;  /* 0x000054109b3ed816 */ /* 0x000fe400000000ff */
[----:B------:R-:W-:Y:S02]  /*239b0*/  ISETP.LE.U32.AND P5, PT, R44, UR12, PT ;  /* 0x0000000c2c007c0c */ /* 0x000fe4000bfa3070 */
[--C-:B------:R-:W-:Y:S01]  /*239c0*/  SHF.R.U32.HI R44, RZ, 0x10, R138.reuse ;  /* 0x00000010ff2c7819 */ /* 0x100fe2000001168a */
[----:B------:R1:W-:Y:S01]  /*239d0*/  STG.E.U16 desc[UR22][R182.64+0x52], R62 ;  /* 0x0000523eb6007986 */ /* 0x0003e2000c101516 */
[----:B--2---:R-:W-:Y:S01]  /*239e0*/  @!P6 HFMA2.BF16_V2 R143, -RZ.H0_H0, RZ.H0_H0, -R3.H0_H0 ;  /* 0x200000ffff8fe231 */ /* 0x004fe20000340903 */
[----:B------:R-:W-:Y:S02]  /*239f0*/  SHF.R.U32.HI R138, RZ, 0x18, R138 ;  /* 0x00000018ff8a7819 */ /* 0x000fe4000001168a */
[----:B------:R-:W-:Y:S01]  /*23a00*/  LOP3.LUT R25, R44, 0xff, RZ, 0xc0, !PT ;  /* 0x000000ff2c197812 */ /* 0x000fe200078ec0ff */
[----:B------:R-:W-:Y:S01]  /*23a10*/  @!P1 HFMA2.BF16_V2 R153, -RZ.H0_H0, RZ.H0_H0, -R63.H0_H0 ;  /* 0x200000ffff999231 */ /* 0x000fe2000034093f */
[----:B------:R2:W-:Y:S01]  /*23a20*/  @!P6 STL.S16 [R1+0x3c], R143 ;  /* 0x00003c8f0100e387 */ /* 0x0005e20000100600 */
[----:B------:R-:W-:Y:S01]  /*23a30*/  PRMT R46, R143, 0x7610, R46 ;  /* 0x000076108f2e7816 */ /* 0x000fe2000000002e */
[----:B---3--:R-:W-:Y:S05]  /*23a40*/  @!P3 HFMA2.BF16_V2 R139, -RZ.H0_H0, RZ.H0_H0, -R133.H0_H0 ;  /* 0x200000ffff8bb231 */ /* 0x008fea0000340985 */
[----:B------:R3:W-:Y:S01]  /*23a50*/  @!P3 STL.S16 [R1+0x38], R139 ;  /* 0x0000388b0100b387 */ /* 0x0007e20000100600 */
[----:B------:R-:W-:Y:S03]  /*23a60*/  PRMT R45, R139, 0x7610, R45 ;  /* 0x000076108b2d7816 */ /* 0x000fe6000000002d */
[----:B------:R-:W-:Y:S01]  /*23a70*/  @!P1 STL.S16 [R1+0x34], R153 ;  /* 0x0000349901009387 */ /* 0x000fe20000100600 */
[----:B-1----:R-:W-:Y:S01]  /*23a80*/  MUFU.EX2 R62, R241 ;  /* 0x000000f1003e7308 */ /* 0x002fe20000000800 */
[----:B--2---:R-:W-:Y:S02]  /*23a90*/  PRMT R143, R25, 0x5410, R138 ;  /* 0x00005410198f7816 */ /* 0x004fe4000000008a */
[----:B------:R-:W-:Y:S02]  /*23aa0*/  PRMT R138, R63, 0x5410, R134 ;  /* 0x000054103f8a7816 */ /* 0x000fe40000000086 */
[--C-:B------:R-:W-:Y:S02]  /*23ab0*/  HSET2.LE.AND R25, R156, R194.reuse, PT ;  /* 0x000000c29c197233 */ /* 0x100fe40003803000 */
[--C-:B------:R-:W-:Y:S02]  /*23ac0*/  HSET2.LE.AND R13, R143, R194.reuse, PT ;  /* 0x000000c28f0d7233 */ /* 0x100fe40003803000 */
[----:B---3--:R-:W-:Y:S02]  /*23ad0*/  PRMT R139, R3, 0x5410, R133 ;  /* 0x00005410038b7816 */ /* 0x008fe40000000085 */
[----:B------:R-:W-:Y:S02]  /*23ae0*/  @!P6 PRMT R3, R46, 0x5410, RZ ;  /* 0x000054102e03e816 */ /* 0x000fe400000000ff */
[----:B------:R-:W-:Y:S02]  /*23af0*/  ISETP.LE.U32.AND P6, PT, R24, UR12, PT ;  /* 0x0000000c18007c0c */ /* 0x000fe4000bfc3070 */
[----:B------:R-:W-:Y:S01]  /*23b00*/  LOP3.LUT R24, R140, 0xff, RZ, 0xc0, !PT ;  /* 0x000000ff8c187812 */ /* 0x000fe200078ec0ff */
[----:B------:R1:W-:Y:S01]  /*23b10*/  STG.E.U16 desc[UR22][R178.64+0x60], R3 ;  /* 0x00006003b2007986 */ /* 0x0003e2000c101516 */
[----:B------:R-:W-:Y:S02]  /*23b20*/  @!P3 PRMT R133, R45, 0x5410, RZ ;  /* 0x000054102d85b816 */ /* 0x000fe400000000ff */
[----:B------:R-:W-:Y:S01]  /*23b30*/  ISETP.LE.U32.AND P3, PT, R24, UR12, PT ;  /* 0x0000000c18007c0c */ /* 0x000fe2000bf63070 */
[----:B------:R-:W2:Y:S01]  /*23b40*/  LDSM.16.MT88.4 R44, [R188+0x9800] ;  /* 0x00980000bc2c783b */ /* 0x000ea20000004200 */
[----:B------:R-:W-:Y:S02]  /*23b50*/  PRMT R24, R153, 0x7610, R24 ;  /* 0x0000761099187816 */ /* 0x000fe40000000018 */
[----:B------:R-:W-:Y:S02]  /*23b60*/  LOP3.LUT R25, R25, R148, RZ, 0xc0, !PT ;  /* 0x0000009419197212 */ /* 0x000fe400078ec0ff */
[----:B------:R-:W-:Y:S02]  /*23b70*/  @!P1 PRMT R63, R24, 0x5410, RZ ;  /* 0x00005410183f9816 */ /* 0x000fe400000000ff */
[----:B------:R-:W-:Y:S01]  /*23b80*/  ISETP.LE.U32.AND P1, PT, R2, UR12, PT ;  /* 0x0000000c02007c0c */ /* 0x000fe2000bf23070 */
[----:B------:R-:W-:Y:S01]  /*23b90*/  STG.E.U16 desc[UR22][R178.64+0x62], R133 ;  /* 0x00006285b2007986 */ /* 0x000fe2000c101516 */
[----:B------:R-:W-:Y:S02]  /*23ba0*/  HSET2.LE.AND R24, R58, R194, PT ;  /* 0x000000c23a187233 */ /* 0x000fe40003803000 */
[----:B------:R-:W-:Y:S01]  /*23bb0*/  LOP3.LUT R13, R13, R146, RZ, 0xc0, !PT ;  /* 0x000000920d0d7212 */ /* 0x000fe200078ec0ff */
[----:B------:R-:W-:Y:S01]  /*23bc0*/  STG.E.U16 desc[UR22][R180.64+0x60], R63 ;  /* 0x0000603fb4007986 */ /* 0x000fe2000c101516 */
[----:B------:R-:W-:Y:S02]  /*23bd0*/  LOP3.LUT R143, R140, 0xff, RZ, 0xc0, !PT ;  /* 0x000000ff8c8f7812 */ /* 0x000fe400078ec0ff */
[----:B------:R-:W-:Y:S02]  /*23be0*/  LOP3.LUT R24, R24, R149, RZ, 0xc0, !PT ;  /* 0x0000009518187212 */ /* 0x000fe400078ec0ff */
[--C-:B-1----:R-:W-:Y:S05]  /*23bf0*/  SHF.R.U32.HI R3, RZ, 0x10, R184.reuse ;  /* 0x00000010ff037819 */ /* 0x102fea00000116b8 */
[-C--:B--2---:R-:W-:Y:S06]  /*23c00*/  HMMA.16816.F32.BF16 R4, R24, R44.reuse, R4 ;  /* 0x0000002c1804723c */ /* 0x084fec0000041804 */
[C---:B------:R-:W-:Y:S06]  /*23c10*/  HMMA.16816.F32.BF16 R8, R12.reuse, R44, R8 ;  /* 0x0000002c0c08723c */ /* 0x040fec0000041808 */
[-C--:B------:R-:W-:Y:S05]  /*23c20*/  HMMA.16816.F32.BF16 R16, R12, R46.reuse, R16 ;  /* 0x0000002e0c10723c */ /* 0x080fea0000041810 */
[----:B------:R-:W-:Y:S01]  /*23c30*/  SHF.R.U32.HI R45, RZ, 0x18, R184 ;  /* 0x00000018ff2d7819 */ /* 0x000fe200000116b8 */
[C---:B------:R-:W-:Y:S07]  /*23c40*/  HMMA.16816.F32.BF16 R20, R24.reuse, R46, R20 ;  /* 0x0000002e1814723c */ /* 0x040fee0000041814 */
[----:B------:R-:W-:Y:S04]  /*23c50*/  SHF.R.U32.HI R47, RZ, 0x8, R40 ;  /* 0x00000008ff2f7819 */ /* 0x000fe80000011628 */
[----:B------:R-:W-:Y:S01]  /*23c60*/  PRMT R144, R143, 0x5410, R47 ;  /* 0x000054108f907816 */ /* 0x000fe2000000002f */
[----:B-----5:R-:W-:Y:S05]  /*23c70*/  @!P2 HFMA2.BF16_V2 R57, -RZ.H0_H0, RZ.H0_H0, -R134.H0_H0 ;  /* 0x200000ffff39a231 */ /* 0x020fea0000340986 */
[----:B------:R-:W-:Y:S01]  /*23c80*/  @!P2 STL.S16 [R1+0x2c], R57 ;  /* 0x00002c390100a387 */ /* 0x000fe20000100600 */
[----:B------:R-:W-:Y:S03]  /*23c90*/  PRMT R2, R57, 0x7610, R2 ;  /* 0x0000761039027816 */ /* 0x000fe60000000002 */
[----:B------:R4:W2:Y:S01]  /*23ca0*/  LDL.S16 R28, [R1+0x14] ;  /* 0x00001400011c7983 */ /* 0x0008a20000100600 */
[----:B------:R-:W-:Y:S02]  /*23cb0*/  @!P2 PRMT R134, R2, 0x5410, RZ ;  /* 0x000054100286a816 */ /* 0x000fe400000000ff */
[----:B------:R-:W-:Y:S01]  /*23cc0*/  ISETP.LE.U32.AND P2, PT, R0, UR12, PT ;  /* 0x0000000c00007c0c */ /* 0x000fe2000bf43070 */
[----:B------:R4:W3:Y:S01]  /*23cd0*/  LDL.S16 R153, [R1+0x20] ;  /* 0x0000200001997983 */ /* 0x0008e20000100600 */
[----:B------:R-:W-:Y:S02]  /*23ce0*/  LOP3.LUT R0, R140, 0xffff, RZ, 0xc0, !PT ;  /* 0x0000ffff8c007812 */ /* 0x000fe400078ec0ff */
[----:B------:R-:W-:Y:S01]  /*23cf0*/  SHF.R.U32.HI R2, RZ, 0x18, R140 ;  /* 0x00000018ff027819 */ /* 0x000fe2000001168c */
[----:B------:R4:W5:Y:S01]  /*23d00*/  LDL.S16 R150, [R1+0x10] ;  /* 0x0000100001967983 */ /* 0x0009620000100600 */
[----:B------:R-:W-:Y:S02]  /*23d10*/  SHF.R.U32.HI R0, RZ, 0x8, R0 ;  /* 0x00000008ff007819 */ /* 0x000fe40000011600 */
[--C-:B------:R-:W-:Y:S01]  /*23d20*/  SHF.R.U32.HI R141, RZ, 0x10, R140.reuse ;  /* 0x00000010ff8d7819 */ /* 0x100fe2000001168c */
[----:B------:R-:W1:Y:S01]  /*23d30*/  LDSM.16.MT88.4 R56, [R190+0x9800] ;  /* 0x00980000be38783b */ /* 0x000e620000004200 */
[----:B------:R-:W-:Y:S02]  /*23d40*/  LOP3.LUT R0, R0, 0xffff, RZ, 0xc0, !PT ;  /* 0x0000ffff00007812 */ /* 0x000fe400078ec0ff */
[----:B------:R-:W-:Y:S02]  /*23d50*/  SHF.R.U32.HI R140, RZ, 0x18, R140 ;  /* 0x00000018ff8c7819 */ /* 0x000fe4000001168c */
[----:B------:R-:W-:Y:S03]  /*23d60*/  LOP3.LUT R46, R141, 0xff, RZ, 0xc0, !PT ;  /* 0x000000ff8d2e7812 */ /* 0x000fe600078ec0ff */
[----:B------:R-:W-:Y:S01]  /*23d70*/  STG.E.U16 desc[UR22][R180.64+0x62], R134 ;  /* 0x00006286b4007986 */ /* 0x000fe2000c101516 */
[----:B------:R-:W-:Y:S01]  /*23d80*/  PRMT R145, R46, 0x5410, R140 ;  /* 0x000054102e917816 */ /* 0x000fe2000000008c */
[-C--:B-1----:R-:W-:Y:S06]  /*23d90*/  HMMA.16816.F32.BF16 R32, R24, R56.reuse, R32 ;  /* 0x000000381820723c */ /* 0x082fec0000041820 */
[C---:B------:R-:W-:Y:S06]  /*23da0*/  HMMA.16816.F32.BF16 R36, R12.reuse, R56, R36 ;  /* 0x000000380c24723c */ /* 0x040fec0000041824 */
[-C--:B------:R-:W-:Y:S05]  /*23db0*/  HMMA.16816.F32.BF16 R48, R12, R58.reuse, R48 ;  /* 0x0000003a0c30723c */ /* 0x080fea0000041830 */
[----:B------:R-:W-:Y:S01]  /*23dc0*/  LOP3.LUT R56, R184, 0xff, RZ, 0xc0, !PT ;  /* 0x000000ffb8387812 */ /* 0x000fe200078ec0ff */
[C---:B------:R-:W-:Y:S05]  /*23dd0*/  HMMA.16816.F32.BF16 R52, R24.reuse, R58, R52 ;  /* 0x0000003a1834723c */ /* 0x040fea0000041834 */
[----:B--2---:R-:W-:Y:S02]  /*23de0*/  @!P4 HFMA2.BF16_V2 R28, -RZ.H0_H0, RZ.H0_H0, -R61.H0_H0 ;  /* 0x200000ffff1cc231 */ /* 0x004fe4000034093d */
[----:B---3--:R-:W-:Y:S04]  /*23df0*/  @!P5 HFMA2.BF16_V2 R153, -RZ.H0_H0, RZ.H0_H0, -R60.H0_H0 ;  /* 0x200000ffff99d231 */ /* 0x008fe8000034093c */
[----:B------:R-:W-:Y:S01]  /*23e00*/  PRMT R43, R28, 0x7610, R43 ;  /* 0x000076101c2b7816 */ /* 0x000fe2000000002b */
[----:B------:R-:W-:Y:S03]  /*23e10*/  @!P4 STL.S16 [R1+0x14], R28 ;  /* 0x0000141c0100c387 */ /* 0x000fe60000100600 */
[----:B------:R-:W-:Y:S01]  /*23e20*/  @!P4 PRMT R61, R43, 0x5410, RZ ;  /* 0x000054102b3dc816 */ /* 0x000fe200000000ff */
[----:B------:R-:W-:Y:S01]  /*23e30*/  @!P5 STL.S16 [R1+0x20], R153 ;  /* 0x000020990100d387 */ /* 0x000fe20000100600 */
[----:B------:R-:W-:Y:S02]  /*23e40*/  ISETP.LE.U32.AND P4, PT, R0, UR12, PT ;  /* 0x0000000c00007c0c */ /* 0x000fe4000bf83070 */
[----:B------:R-:W-:Y:S01]  /*23e50*/  PRMT R0, R197, 0x7610, R0 ;  /* 0x00007610c5007816 */ /* 0x000fe20000000000 */
[----:B------:R4:W2:Y:S01]  /*23e60*/  LDL.S16 R149, [R1+0x18] ;  /* 0x0000180001957983 */ /* 0x0008a20000100600 */
[----:B------:R-:W-:Y:S01]  /*23e70*/  PRMT R42, R153, 0x7610, R42 ;  /* 0x00007610992a7816 */ /* 0x000fe2000000002a */
[----:B------:R-:W1:Y:S01]  /*23e80*/  MUFU.EX2 R197, R234 ;  /* 0x000000ea00c57308 */ /* 0x000e620000000800 */
[----:B------:R-:W-:Y:S01]  /*23e90*/  PRMT R136, R0, 0x5410, R132 ;  /* 0x0000541000887816 */ /* 0x000fe20000000084 */
[----:B-----5:R-:W-:Y:S01]  /*23ea0*/  @!P2 HFMA2.BF16_V2 R150, -RZ.H0_H0, RZ.H0_H0, -R0.H0_H0 ;  /* 0x200000ffff96a231 */ /* 0x020fe20000340900 */
[----:B------:R-:W-:Y:S01]  /*23eb0*/  @!P5 PRMT R60, R42, 0x5410, RZ ;  /* 0x000054102a3cd816 */ /* 0x000fe200000000ff */
[----:B------:R-:W3:Y:S01]  /*23ec0*/  LDSM.16.MT88.4 R28, [R188+0xa800] ;  /* 0x00a80000bc1c783b */ /* 0x000ee20000004200 */
[----:B------:R-:W-:Y:S02]  /*23ed0*/  ISETP.LE.U32.AND P5, PT, R2, UR12, PT ;  /* 0x0000000c02007c0c */ /* 0x000fe4000bfa3070 */
[----:B------:R-:W-:Y:S02]  /*23ee0*/  PRMT R41, R150, 0x7610, R41 ;  /* 0x0000761096297816 */ /* 0x000fe40000000029 */
[----:B------:R-:W-:Y:S02]  /*23ef0*/  LOP3.LUT R2, R184, 0xff, RZ, 0xc0, !PT ;  /* 0x000000ffb8027812 */ /* 0x000fe400078ec0ff */
[----:B------:R-:W-:Y:S01]  /*23f00*/  @!P2 PRMT R0, R41, 0x5410, RZ ;  /* 0x000054102900a816 */ /* 0x000fe200000000ff */
[----:B------:R-:W-:Y:S01]  /*23f10*/  @!P2 STL.S16 [R1+0x10], R150 ;  /* 0x000010960100a387 */ /* 0x000fe20000100600 */
[----:B------:R-:W-:Y:S02]  /*23f20*/  ISETP.LE.U32.AND P2, PT, R2, UR12, PT ;  /* 0x0000000c02007c0c */ /* 0x000fe4000bf43070 */
[----:B------:R-:W-:Y:S01]  /*23f30*/  LOP3.LUT R2, R184, 0xffff, RZ, 0xc0, !PT ;  /* 0x0000ffffb8027812 */ /* 0x000fe200078ec0ff */
[----:B------:R4:W5:Y:S01]  /*23f40*/  LDL.S16 R148, [R1+0x1c] ;  /* 0x00001c0001947983 */ /* 0x0009620000100600 */
[----:B-1----:R-:W-:Y:S01]  /*23f50*/  F2FP.BF16.F32.PACK_AB R175, R196, R197 ;  /* 0x000000c5c4af723e */ /* 0x002fe200000010ff */
[----:B------:R-:W-:Y:S01]  /*23f60*/  FADD.FTZ R234, R200, R177 ;  /* 0x000000b1c8ea7221 */ /* 0x000fe20000010000 */
[----:B------:R-:W-:Y:S01]  /*23f70*/  SHF.R.U32.HI R44, RZ, 0x8, R2 ;  /* 0x00000008ff2c7819 */ /* 0x000fe20000011602 */
[----:B------:R-:W1:Y:S01]  /*23f80*/  LDSM.16.MT88.4 R40, [R190+0xa800] ;  /* 0x00a80000be28783b */ /* 0x000e620000004200 */
[----:B------:R-:W-:Y:S02]  /*23f90*/  LOP3.LUT R2, R3, 0xff, RZ, 0xc0, !PT ;  /* 0x000000ff03027812 */ /* 0x000fe400078ec0ff */
[----:B------:R-:W-:Y:S02]  /*23fa0*/  PRMT R146, R56, 0x5410, R44 ;  /* 0x0000541038927816 */ /* 0x000fe4000000002c */
[----:B------:R-:W-:Y:S02]  /*23fb0*/  PRMT R147, R2, 0x5410, R45 ;  /* 0x0000541002937816 */ /* 0x000fe4000000002d */
[----:B------:R-:W-:Y:S01]  /*23fc0*/  F2FP.BF16.F32.PACK_AB R2, R201, R62 ;  /* 0x0000003ec902723e */ /* 0x000fe200000010ff */
[----:B------:R-:W-:Y:S01]  /*23fd0*/  STG.E.U16 desc[UR22][R186.64+0x5e], R61 ;  /* 0x00005e3dba007986 */ /* 0x000fe2000c101516 */
[----:B------:R-:W-:Y:S02]  /*23fe0*/  LOP3.LUT R56, R142, 0xff, RZ, 0xc0, !PT ;  /* 0x000000ff8e387812 */ /* 0x000fe400078ec0ff */
[----:B------:R-:W-:Y:S01]  /*23ff0*/  PRMT R174, R175, 0x7632, R174 ;  /* 0x00007632afae7816 */ /* 0x000fe200000000ae */
[----:B------:R-:W-:Y:S01]  /*24000*/  STG.E.U16 desc[UR22][R186.64+0x60], R60 ;  /* 0x0000603cba007986 */ /* 0x000fe2000c101516 */
[----:B------:R-:W-:Y:S01]  /*24010*/  LOP3.LUT R3, R184, 0xffff, RZ, 0xc0, !PT ;  /* 0x0000ffffb8037812 */ /* 0x000fe200078ec0ff */
[----:B------:R-:W-:Y:S02]  /*24020*/  FADD.FTZ R185, R62, R198 ;  /* 0x000000c63eb97221 */ /* 0x000fe40000010000 */
[----:B------:R4:W-:Y:S01]  /*24030*/  STG.E.U16 desc[UR22][R182.64+0x60], R0 ;  /* 0x00006000b6007986 */ /* 0x0009e2000c101516 */
[----:B------:R-:W4:Y:S01]  /*24040*/  MUFU.EX2 R198, R248 ;  /* 0x000000f800c67308 */ /* 0x000f220000000800 */
[----:B------:R-:W-:Y:S04]  /*24050*/  SHF.R.U32.HI R3, RZ, 0x8, R3 ;  /* 0x00000008ff037819 */ /* 0x000fe80000011603 */
[----:B------:R-:W-:Y:S01]  /*24060*/  LOP3.LUT R3, R3, 0xffff, RZ, 0xc0, !PT ;  /* 0x0000ffff03037812 */ /* 0x000fe200078ec0ff */
[-C--:B---3--:R-:W-:Y:S06]  /*24070*/  HMMA.16816.F32.BF16 R64, R24, R28.reuse, R64 ;  /* 0x0000001c1840723c */ /* 0x088fec0000041840 */
[C---:B------:R-:W-:Y:S06]  /*24080*/  HMMA.16816.F32.BF16 R68, R12.reuse, R28, R68 ;  /* 0x0000001c0c44723c */ /* 0x040fec0000041844 */
        /* <DEDUP_REMOVED lines=9> */
[----:B------:R-:W-:Y:S01]  /*24120*/  SHF.R.U32.HI R30, RZ, 0x8, R28 ;  /* 0x00000008ff1e7819 */ /* 0x000fe2000001161c */
[C---:B------:R-:W-:Y:S05]  /*24130*/  HMMA.16816.F32.BF16 R92, R24.reuse, R42, R92 ;  /* 0x0000002a185c723c */ /* 0x040fea000004185c */
[----:B------:R-:W-:Y:S02]  /*24140*/  SHF.R.U32.HI R142, RZ, 0x18, R142 ;  /* 0x00000018ff8e7819 */ /* 0x000fe4000001168e */
[----:B------:R-:W-:Y:S04]  /*24150*/  LOP3.LUT R28, R29, 0xff, RZ, 0xc0, !PT ;  /* 0x000000ff1d1c7812 */ /* 0x000fe800078ec0ff */
[----:B------:R-:W-:Y:S02]  /*24160*/  PRMT R58, R56, 0x5410, R30 ;  /* 0x00005410383a7816 */ /* 0x000fe4000000001e */
[----:B------:R-:W-:Y:S02]  /*24170*/  PRMT R59, R28, 0x5410, R142 ;  /* 0x000054101c3b7816 */ /* 0x000fe4000000008e */
[----:B------:R-:W-:Y:S01]  /*24180*/  LDSM.16.MT88.4 R140, [R190+0x9c00] ;  /* 0x009c0000be8c783b */ /* 0x000fe20000004200 */
[----:B------:R-:W-:Y:S02]  /*24190*/  LOP3.LUT R40, R135, 0xffff, RZ, 0xc0, !PT ;  /* 0x0000ffff87287812 */ /* 0x000fe400078ec0ff */
[----:B------:R-:W-:Y:S02]  /*241a0*/  SHF.R.U32.HI R41, RZ, 0x10, R135 ;  /* 0x00000010ff297819 */ /* 0x000fe40000011687 */
[----:B------:R-:W-:Y:S02]  /*241b0*/  SHF.R.U32.HI R56, RZ, 0x8, R40 ;  /* 0x00000008ff387819 */ /* 0x000fe40000011628 */
[----:B------:R-:W-:Y:S02]  /*241c0*/  LOP3.LUT R40, R41, 0xff, RZ, 0xc0, !PT ;  /* 0x000000ff29287812 */ /* 0x000fe400078ec0ff */
[--C-:B------:R-:W-:Y:S02]  /*241d0*/  HSET2.LE.AND R41, R59, R194.reuse, PT ;  /* 0x000000c23b297233 */ /* 0x100fe40003803000 */
[--C-:B------:R-:W-:Y:S02]  /*241e0*/  HSET2.LE.AND R42, R144, R194.reuse, PT ;  /* 0x000000c2902a7233 */ /* 0x100fe40003803000 */
[----:B------:R-:W-:Y:S02]  /*241f0*/  SHF.R.U32.HI R184, RZ, 0x18, R184 ;  /* 0x00000018ffb87819 */ /* 0x000fe400000116b8 */
[----:B------:R-:W-:Y:S02]  /*24200*/  LOP3.LUT R41, R41, R138, RZ, 0xc0, !PT ;  /* 0x0000008a29297212 */ /* 0x000fe400078ec0ff */
[----:B------:R-:W-:Y:S01]  /*24210*/  HSET2.LE.AND R43, R145, R194, PT ;  /* 0x000000c2912b7233 */ /* 0x000fe20003803000 */
[----:B--2---:R-:W-:Y:S05]  /*24220*/  @!P6 HFMA2.BF16_V2 R149, -RZ.H0_H0, RZ.H0_H0, -R132.H0_H0 ;  /* 0x200000ffff95e231 */ /* 0x004fea0000340984 */
[----:B------:R-:W-:Y:S01]  /*24230*/  @!P6 STL.S16 [R1+0x18], R149 ;  /* 0x000018950100e387 */ /* 0x000fe20000100600 */
[----:B------:R-:W-:Y:S04]  /*24240*/  PRMT R44, R149, 0x7610, R44 ;  /* 0x00007610952c7816 */ /* 0x000fe8000000002c */
[----:B------:R-:W-:Y:S02]  /*24250*/  @!P6 PRMT R132, R44, 0x5410, RZ ;  /* 0x000054102c84e816 */ /* 0x000fe400000000ff */
[----:B------:R-:W1:Y:S01]  /*24260*/  LDSM.16.MT88.4 R44, [R188+0xb800] ;  /* 0x00b80000bc2c783b */ /* 0x000e620000004200 */
[----:B------:R-:W-:Y:S02]  /*24270*/  ISETP.LE.U32.AND P6, PT, R3, UR12, PT ;  /* 0x0000000c03007c0c */ /* 0x000fe4000bfc3070 */
[C---:B------:R-:W-:Y:S01]  /*24280*/  PRMT R3, R2.reuse, 0x7632, R3 ;  /* 0x0000763202037816 */ /* 0x040fe20000000003 */
[----:B-----5:R-:W-:Y:S03]  /*24290*/  @!P3 HFMA2.BF16_V2 R148, -RZ.H0_H0, RZ.H0_H0, -R2.H0_H0 ;  /* 0x200000ffff94b231 */ /* 0x020fe60000340902 */
[----:B------:R-:W-:Y:S01]  /*242a0*/  PRMT R62, R2, 0x5410, R3 ;  /* 0x00005410023e7816 */ /* 0x000fe20000000003 */
[----:B------:R-:W-:Y:S01]  /*242b0*/  STG.E.U16 desc[UR22][R182.64+0x62], R132 ;  /* 0x00006284b6007986 */ /* 0x000fe2000c101516 */
[----:B------:R-:W-:Y:S03]  /*242c0*/  PRMT R57, R148, 0x7610, R57 ;  /* 0x0000761094397816 */ /* 0x000fe60000000039 */
[----:B------:R-:W-:Y:S01]  /*242d0*/  @!P3 STL.S16 [R1+0x1c], R148 ;  /* 0x00001c940100b387 */ /* 0x000fe20000100600 */
[----:B------:R-:W-:Y:S02]  /*242e0*/  LOP3.LUT R42, R42, R62, RZ, 0xc0, !PT ;  /* 0x0000003e2a2a7212 */ /* 0x000fe400078ec0ff */
[----:B------:R-:W-:Y:S01]  /*242f0*/  @!P3 PRMT R2, R57, 0x5410, RZ ;  /* 0x000054103902b816 */ /* 0x000fe200000000ff */
[----:B------:R2:W3:Y:S01]  /*24300*/  LDL.S16 R63, [R1+0x24] ;  /* 0x00002400013f7983 */ /* 0x0004e20000100600 */
[----:B------:R-:W-:Y:S02]  /*24310*/  ISETP.LE.U32.AND P3, PT, R31, UR12, PT ;  /* 0x0000000c1f007c0c */ /* 0x000fe4000bf63070 */
[----:B------:R-:W-:Y:S01]  /*24320*/  LOP3.LUT R57, R135, 0xff, RZ, 0xc0, !PT ;  /* 0x000000ff87397812 */ /* 0x000fe200078ec0ff */
[----:B------:R-:W5:Y:S01]  /*24330*/  LDSM.16.MT88.4 R28, [R190+0xb800] ;  /* 0x00b80000be1c783b */ /* 0x000f620000004200 */
[----:B------:R-:W-:Y:S02]  /*24340*/  SHF.R.U32.HI R135, RZ, 0x18, R135 ;  /* 0x00000018ff877819 */ /* 0x000fe40000011687 */
[----:B------:R-:W-:Y:S02]  /*24350*/  PRMT R133, R57, 0x5410, R56 ;  /* 0x0000541039857816 */ /* 0x000fe40000000038 */
[----:B------:R-:W-:Y:S02]  /*24360*/  PRMT R135, R40, 0x5410, R135 ;  /* 0x0000541028877816 */ /* 0x000fe40000000087 */
[----:B----4-:R-:W-:Y:S01]  /*24370*/  F2FP.BF16.F32.PACK_AB R40, R198, R199 ;  /* 0x000000c7c628723e */ /* 0x010fe200000010ff */
[----:B------:R2:W4:Y:S02]  /*24380*/  LDL.S16 R205, [R1+0xc] ;  /* 0x00000c0001cd7983 */ /* 0x0005240000100600 */
[----:B------:R-:W-:Y:S01]  /*24390*/  @!P3 HFMA2.BF16_V2 R252, -RZ.H0_H0, RZ.H0_H0, -R175.H0_H0 ;  /* 0x200000fffffcb231 */ /* 0x000fe200003409af */
[C---:B------:R-:W-:Y:S01]  /*243a0*/  PRMT R0, R40.reuse, 0x7610, R0 ;  /* 0x0000761028007816 */ /* 0x040fe20000000000 */
[----:B------:R-:W2:Y:S01]  /*243b0*/  LDSM.16.MT88.4 R148, [R188+0x9c00] ;  /* 0x009c0000bc94783b */ /* 0x000ea20000004200 */
[----:B------:R-:W-:Y:S02]  /*243c0*/  PRMT R173, R40, 0x7632, R173 ;  /* 0x0000763228ad7816 */ /* 0x000fe400000000ad */
[--C-:B------:R-:W-:Y:S01]  /*243d0*/  HSET2.LE.AND R40, R58, R194.reuse, PT ;  /* 0x000000c23a287233 */ /* 0x100fe20003803000 */
[-C--:B-1----:R-:W-:Y:S04]  /*243e0*/  HMMA.16816.F32.BF16 R96, R24, R44.reuse, R96 ;  /* 0x0000002c1860723c */ /* 0x082fe80000041860 */
[----:B------:R-:W1:Y:S01]  /*243f0*/  LDSM.16.MT88.4 R56, [R188+0xac00] ;  /* 0x00ac0000bc38783b */ /* 0x000e620000004200 */
[----:B------:R-:W-:Y:S01]  /*24400*/  LOP3.LUT R40, R40, R139, RZ, 0xc0, !PT ;  /* 0x0000008b28287212 */ /* 0x000fe200078ec0ff */
[C---:B------:R-:W-:Y:S06]  /*24410*/  HMMA.16816.F32.BF16 R100, R12.reuse, R44, R100 ;  /* 0x0000002c0c64723c */ /* 0x040fec0000041864 */
[----:B------:R2:W-:Y:S01]  /*24420*/  STG.E.U16 desc[UR22][R178.64+0x70], R2 ;  /* 0x00007002b2007986 */ /* 0x0005e2000c101516 */
[-C--:B------:R-:W-:Y:S04]  /*24430*/  HMMA.16816.F32.BF16 R104, R12, R46.reuse, R104 ;  /* 0x0000002e0c68723c */ /* 0x080fe80000041868 */
[--C-:B------:R-:W-:Y:S02]  /*24440*/  HSET2.LE.AND R44, R133, R194.reuse, PT ;  /* 0x000000c2852c7233 */ /* 0x100fe40003803000 */
[C---:B------:R-:W-:Y:S05]  /*24450*/  HMMA.16816.F32.BF16 R108, R24.reuse, R46, R108 ;  /* 0x0000002e186c723c */ /* 0x040fea000004186c */
[--C-:B------:R-:W-:Y:S01]  /*24460*/  HSET2.LE.AND R45, R135, R194.reuse, PT ;  /* 0x000000c2872d7233 */ /* 0x100fe20003803000 */
[-C--:B-----5:R-:W-:Y:S01]  /*24470*/  HMMA.16816.F32.BF16 R112, R24, R28.reuse, R112 ;  /* 0x0000001c1870723c */ /* 0x0a0fe20000041870 */
[----:B------:R-:W-:Y:S04]  /*24480*/  LDSM.16.MT88.4 R132, [R188+0xbc00] ;  /* 0x00bc0000bc84783b */ /* 0x000fe80000004200 */
[----:B------:R-:W-:Y:S01]  /*24490*/  PRMT R46, R172, 0x5410, R176 ;  /* 0x00005410ac2e7816 */ /* 0x000fe200000000b0 */
[C---:B------:R-:W-:Y:S05]  /*244a0*/  HMMA.16816.F32.BF16 R116, R12.reuse, R28, R116 ;  /* 0x0000001c0c74723c */ /* 0x040fea0000041874 */
[----:B------:R-:W-:Y:S01]  /*244b0*/  LOP3.LUT R43, R43, R46, RZ, 0xc0, !PT ;  /* 0x0000002e2b2b7212 */ /* 0x000fe200078ec0ff */
[-C--:B------:R-:W-:Y:S01]  /*244c0*/  HMMA.16816.F32.BF16 R120, R12, R30.reuse, R120 ;  /* 0x0000001e0c78723c */ /* 0x080fe20000041878 */
[----:B------:R-:W-:Y:S04]  /*244d0*/  LDSM.16.MT88.4 R12, [R190+0xbc00] ;  /* 0x00bc0000be0c783b */ /* 0x000fe80000004200 */
[--C-:B------:R-:W-:Y:S01]  /*244e0*/  HSET2.LE.AND R46, R146, R194.reuse, PT ;  /* 0x000000c2922e7233 */ /* 0x100fe20003803000 */
[----:B------:R-:W-:Y:S05]  /*244f0*/  HMMA.16816.F32.BF16 R124, R24, R30, R124 ;  /* 0x0000001e187c723c */ /* 0x000fea000004187c */
[----:B--2---:R-:W-:Y:S02]  /*24500*/  PRMT R2, R0, 0x5410, R173 ;  /* 0x0000541000027816 */ /* 0x004fe400000000ad */
[----:B------:R-:W-:Y:S04]  /*24510*/  HSET2.LE.AND R47, R147, R194, PT ;  /* 0x000000c2932f7233 */ /* 0x000fe80003803000 */
[----:B------:R-:W-:Y:S02]  /*24520*/  LOP3.LUT R46, R46, R2, RZ, 0xc0, !PT ;  /* 0x000000022e2e7212 */ /* 0x000fe400078ec0ff */
[----:B------:R-:W-:Y:S02]  /*24530*/  PRMT R2, R175, 0x5410, R174 ;  /* 0x00005410af027816 */ /* 0x000fe400000000ae */
[----:B------:R-:W-:Y:S02]  /*24540*/  LOP3.LUT R44, R44, R137, RZ, 0xc0, !PT ;  /* 0x000000892c2c7212 */ /* 0x000fe400078ec0ff */
[----:B------:R-:W-:Y:S02]  /*24550*/  LOP3.LUT R47, R47, R2, RZ, 0xc0, !PT ;  /* 0x000000022f2f7212 */ /* 0x000fe400078ec0ff */
[----:B------:R-:W-:Y:S02]  /*24560*/  LOP3.LUT R45, R45, R136, RZ, 0xc0, !PT ;  /* 0x000000882d2d7212 */ /* 0x000fe400078ec0ff */
[----:B------:R-:W-:Y:S01]  /*24570*/  @!P3 PRMT R175, R252, 0x5410, RZ ;  /* 0x00005410fcafb816 */ /* 0x000fe200000000ff */
[----:B---3--:R-:W-:Y:S05]  /*24580*/  @!P4 HFMA2.BF16_V2 R63, -RZ.H0_H0, RZ.H0_H0, -R3.H0_H0 ;  /* 0x200000ffff3fc231 */ /* 0x008fea0000340903 */
[----:B------:R-:W-:Y:S01]  /*24590*/  @!P4 STL.S16 [R1+0x24], R63 ;  /* 0x0000243f0100c387 */ /* 0x000fe20000100600 */
[----:B------:R-:W-:Y:S03]  /*245a0*/  PRMT R152, R63, 0x7610, R152 ;  /* 0x000076103f987816 */ /* 0x000fe60000000098 */
[----:B------:R2:W3:Y:S01]  /*245b0*/  LDL.S16 R202, [R1+0x8] ;  /* 0x0000080001ca7983 */ /* 0x0004e20000100600 */
[----:B------:R-:W-:Y:S02]  /*245c0*/  @!P4 PRMT R3, R152, 0x5410, RZ ;  /* 0x000054109803c816 */ /* 0x000fe400000000ff */
[-C--:B------:R-:W-:Y:S01]  /*245d0*/  HMMA.16816.F32.BF16 R152, R40, R148.reuse, R4 ;  /* 0x000000942898723c */ /* 0x080fe20000041804 */
[----:B------:R2:W5:Y:S04]  /*245e0*/  LDL.S16 R29, [R1+0x4] ;  /* 0x00000400011d7983 */ /* 0x0005680000100600 */
[----:B------:R2:W2:Y:S01]  /*245f0*/  LDL.S16 R28, [R1] ;  /* 0x00000000011c7983 */ /* 0x0004a20000100600 */
[C---:B------:R-:W-:Y:S03]  /*24600*/  HMMA.16816.F32.BF16 R168, R44.reuse, R148, R8 ;  /* 0x000000942ca8723c */ /* 0x040fe60000041808 */
[----:B------:R-:W1:Y:S02]  /*24610*/  LDSM.16.MT88.4 R60, [R190+0xac00] ;  /* 0x00ac0000be3c783b */ /* 0x000e640000004200 */
[----:B----4-:R-:W-:Y:S01]  /*24620*/  @!P1 HFMA2.BF16_V2 R205, -RZ.H0_H0, RZ.H0_H0, -R172.H0_H0 ;  /* 0x200000ffffcd9231 */ /* 0x010fe200003409ac */
[-C--:B------:R-:W-:Y:S05]  /*24630*/  HMMA.16816.F32.BF16 R164, R44, R150.reuse, R16 ;  /* 0x000000962ca4723c */ /* 0x080fea0000041810 */
[----:B------:R4:W-:Y:S01]  /*24640*/  STG.E.U16 desc[UR22][R178.64+0x72], R3 ;  /* 0x00007203b2007986 */ /* 0x0009e2000c101516 */
[C---:B------:R-:W-:Y:S03]  /*24650*/  HMMA.16816.F32.BF16 R148, R40.reuse, R150, R20 ;  /* 0x000000962894723c */ /* 0x040fe60000041814 */
[----:B------:R-:W-:Y:S02]  /*24660*/  @!P1 STL.S16 [R1+0xc], R205 ;  /* 0x00000ccd01009387 */ /* 0x000fe40000100600 */
[----:B------:R-:W-:Y:S01]  /*24670*/  PRMT R5, R205, 0x7610, R5 ;  /* 0x00007610cd057816 */ /* 0x000fe20000000005 */
[-C--:B------:R-:W-:Y:S05]  /*24680*/  HMMA.16816.F32.BF16 R144, R40, R140.reuse, R32 ;  /* 0x0000008c2890723c */ /* 0x080fea0000041820 */
[----:B------:R-:W-:Y:S01]  /*24690*/  @!P1 PRMT R172, R5, 0x5410, RZ ;  /* 0x0000541005ac9816 */ /* 0x000fe200000000ff */
[C---:B------:R-:W-:Y:S04]  /*246a0*/  HMMA.16816.F32.BF16 R160, R44.reuse, R140, R36 ;  /* 0x0000008c2ca0723c */ /* 0x040fe80000041824 */
[----:B------:R-:W-:Y:S01]  /*246b0*/  STG.E.U16 desc[UR22][R180.64+0x70], R172 ;  /* 0x000070acb4007986 */ /* 0x000fe2000c101516 */
[----:B------:R-:W-:Y:S01]  /*246c0*/  ISETP.LE.U32.AND P1, PT, R184, UR12, PT ;  /* 0x0000000cb8007c0c */ /* 0x000fe2000bf23070 */
[-C--:B------:R-:W-:Y:S06]  /*246d0*/  HMMA.16816.F32.BF16 R156, R44, R142.reuse, R48 ;  /* 0x0000008e2c9c723c */ /* 0x080fec0000041830 */
[C---:B------:R-:W-:Y:S06]  /*246e0*/  HMMA.16816.F32.BF16 R140, R40.reuse, R142, R52 ;  /* 0x0000008e288c723c */ /* 0x040fec0000041834 */
[-C--:B-1----:R-:W-:Y:S05]  /*246f0*/  HMMA.16816.F32.BF16 R136, R40, R56.reuse, R64 ;  /* 0x000000382888723c */ /* 0x082fea0000041840 */
[----:B------:R-:W-:Y:S01]  /*24700*/  @!P1 HFMA2.BF16_V2 R249, -RZ.H0_H0, RZ.H0_H0, -R174.H0_H0 ;  /* 0x200000fffff99231 */ /* 0x000fe200003409ae */
[C---:B------:R-:W-:Y:S05]  /*24710*/  HMMA.16816.F32.BF16 R68, R44.reuse, R56, R68 ;  /* 0x000000382c44723c */ /* 0x040fea0000041844 */
[----:B------:R-:W-:Y:S01]  /*24720*/  @!P1 PRMT R174, R249, 0x5410, RZ ;  /* 0x00005410f9ae9816 */ /* 0x000fe200000000ff */
[-C--:B------:R-:W-:Y:S05]  /*24730*/  HMMA.16816.F32.BF16 R72, R44, R58.reuse, R72 ;  /* 0x0000003a2c48723c */ /* 0x080fea0000041848 */
[----:B------:R-:W-:Y:S01]  /*24740*/  IADD3 R236, P1, R178, -0x80, RZ ;  /* 0xffffff80b2ec7810 */ /* 0x000fe20007f3e0ff */
[C---:B------:R-:W-:Y:S05]  /*24750*/  HMMA.16816.F32.BF16 R76, R40.reuse, R58, R76 ;  /* 0x0000003a284c723c */ /* 0x040fea000004184c */
[----:B------:R-:W-:Y:S01]  /*24760*/  IADD3.X R235, R179, -0x1, RZ, P1, !PT ;  /* 0xffffffffb3eb7810 */ /* 0x000fe20000ffe4ff */
[-C--:B------:R-:W-:Y:S01]  /*24770*/  HMMA.16816.F32.BF16 R80, R40, R60.reuse, R80 ;  /* 0x0000003c2850723c */ /* 0x080fe20000041850 */
[----:B------:R-:W-:Y:S01]  /*24780*/  ISETP.LT.AND P1, PT, RZ, UR44, PT ;  /* 0x0000002cff007c0c */ /* 0x000fe2000bf21270 */
[----:B------:R-:W-:Y:S04]  /*24790*/  UIADD3 UR44, UR44, -0x1, URZ ;  /* 0xffffffff2c2c7890 */ /* 0x000fe8000fffe03f */
[C---:B------:R-:W-:Y:S06]  /*247a0*/  HMMA.16816.F32.BF16 R84, R44.reuse, R60, R84 ;  /* 0x0000003c2c54723c */ /* 0x040fec0000041854 */
[-C--:B------:R-:W-:Y:S06]  /*247b0*/  HMMA.16816.F32.BF16 R88, R44, R62.reuse, R88 ;  /* 0x0000003e2c58723c */ /* 0x080fec0000041858 */
[C---:B------:R-:W-:Y:S06]  /*247c0*/  HMMA.16816.F32.BF16 R92, R40.reuse, R62, R92 ;  /* 0x0000003e285c723c */ /* 0x040fec000004185c */
[-C--:B------:R-:W-:Y:S06]  /*247d0*/  HMMA.16816.F32.BF16 R96, R40, R132.reuse, R96 ;  /* 0x000000842860723c */ /* 0x080fec0000041860 */
[C---:B------:R-:W-:Y:S06]  /*247e0*/  HMMA.16816.F32.BF16 R100, R44.reuse, R132, R100 ;  /* 0x000000842c64723c */ /* 0x040fec0000041864 */
[-C--:B------:R-:W-:Y:S05]  /*247f0*/  HMMA.16816.F32.BF16 R104, R44, R134.reuse, R104 ;  /* 0x000000862c68723c */ /* 0x080fea0000041868 */
[----:B------:R-:W-:Y:S01]  /*24800*/  IMAD.MOV.U32 R133, RZ, RZ, R128 ;  /* 0x000000ffff857224 */ /* 0x000fe200078e0080 */
[C---:B------:R-:W-:Y:S05]  /*24810*/  HMMA.16816.F32.BF16 R108, R40.reuse, R134, R108 ;  /* 0x00000086286c723c */ /* 0x040fea000004186c */
[----:B------:R-:W-:Y:S01]  /*24820*/  IMAD.MOV.U32 R132, RZ, RZ, R129 ;  /* 0x000000ffff847224 */ /* 0x000fe200078e0081 */
[-C--:B------:R-:W-:Y:S06]  /*24830*/  HMMA.16816.F32.BF16 R112, R40, R12.reuse, R112 ;  /* 0x0000000c2870723c */ /* 0x080fec0000041870 */
[C---:B------:R-:W-:Y:S06]  /*24840*/  HMMA.16816.F32.BF16 R116, R44.reuse, R12, R116 ;  /* 0x0000000c2c74723c */ /* 0x040fec0000041874 */
[-C--:B------:R-:W-:Y:S06]  /*24850*/  HMMA.16816.F32.BF16 R120, R44, R14.reuse, R120 ;  /* 0x0000000e2c78723c */ /* 0x080fec0000041878 */
[----:B------:R-:W-:Y:S05]  /*24860*/  HMMA.16816.F32.BF16 R124, R40, R14, R124 ;  /* 0x0000000e287c723c */ /* 0x000fea000004187c */
[----:B---3--:R-:W-:Y:S02]  /*24870*/  @!P5 HFMA2.BF16_V2 R202, -RZ.H0_H0, RZ.H0_H0, -R176.H0_H0 ;  /* 0x200000ffffcad231 */ /* 0x008fe400003409b0 */
[----:B-----5:R-:W-:Y:S03]  /*24880*/  @!P2 HFMA2.BF16_V2 R29, -RZ.H0_H0, RZ.H0_H0, -R0.H0_H0 ;  /* 0x200000ffff1da231 */ /* 0x020fe60000340900 */
[----:B------:R-:W-:Y:S01]  /*24890*/  @!P5 STL.S16 [R1+0x8], R202 ;  /* 0x000008ca0100d387 */ /* 0x000fe20000100600 */
[----:B------:R-:W-:Y:S01]  /*248a0*/  PRMT R4, R202, 0x7610, R4 ;  /* 0x00007610ca047816 */ /* 0x000fe20000000004 */
[----:B--2---:R-:W-:Y:S02]  /*248b0*/  @!P6 HFMA2.BF16_V2 R28, -RZ.H0_H0, RZ.H0_H0, -R173.H0_H0 ;  /* 0x200000ffff1ce231 */ /* 0x004fe400003409ad */
[----:B------:R-:W-:Y:S01]  /*248c0*/  @!P2 STL.S16 [R1+0x4], R29 ;  /* 0x0000041d0100a387 */ /* 0x000fe20000100600 */
[----:B------:R-:W-:Y:S02]  /*248d0*/  @!P5 PRMT R176, R4, 0x5410, RZ ;  /* 0x0000541004b0d816 */ /* 0x000fe400000000ff */
[----:B----4-:R-:W-:Y:S01]  /*248e0*/  PRMT R3, R29, 0x7610, R3 ;  /* 0x000076101d037816 */ /* 0x010fe20000000003 */
[----:B------:R-:W-:Y:S01]  /*248f0*/  @!P6 STL.S16 [R1], R28 ;  /* 0x0000001c0100e387 */ /* 0x000fe20000100600 */
[----:B------:R-:W-:Y:S02]  /*24900*/  PRMT R2, R28, 0x7610, R2 ;  /* 0x000076101c027816 */ /* 0x000fe40000000002 */
[----:B------:R-:W-:Y:S01]  /*24910*/  @!P2 PRMT R0, R3, 0x5410, RZ ;  /* 0x000054100300a816 */ /* 0x000fe200000000ff */
[----:B------:R-:W-:Y:S01]  /*24920*/  STG.E.U16 desc[UR22][R180.64+0x72], R176 ;  /* 0x000072b0b4007986 */ /* 0x000fe2000c101516 */
[----:B------:R-:W-:Y:S01]  /*24930*/  FADD.FTZ R3, R201, R185 ;  /* 0x000000b9c9037221 */ /* 0x000fe20000010000 */
[----:B------:R-:W-:Y:S01]  /*24940*/  @!P6 PRMT R173, R2, 0x5410, RZ ;  /* 0x0000541002ade816 */ /* 0x000fe200000000ff */
[----:B------:R-:W-:Y:S01]  /*24950*/  FADD.FTZ R2, R199, R204 ;  /* 0x000000ccc7027221 */ /* 0x000fe20000010000 */
[----:B------:R1:W-:Y:S03]  /*24960*/  STG.E.U16 desc[UR22][R186.64+0x6e], R0 ;  /* 0x00006e00ba007986 */ /* 0x0003e6000c101516 */
[----:B------:R-:W-:Y:S01]  /*24970*/  FADD.FTZ R237, R198, R2 ;  /* 0x00000002c6ed7221 */ /* 0x000fe20000010000 */
[----:B------:R2:W-:Y:S04]  /*24980*/  STL [R1+0x6c], R3 ;  /* 0x00006c0301007387 */ /* 0x0005e80000100800 */
[----:B------:R3:W-:Y:S04]  /*24990*/  STG.E.U16 desc[UR22][R186.64+0x70], R173 ;  /* 0x000070adba007986 */ /* 0x0007e8000c101516 */
[----:B------:R3:W-:Y:S04]  /*249a0*/  STG.E.U16 desc[UR22][R182.64+0x70], R175 ;  /* 0x000070afb6007986 */ /* 0x0007e8000c101516 */
[----:B------:R3:W-:Y:S01]  /*249b0*/  STG.E.U16 desc[UR22][R182.64+0x72], R174 ;  /* 0x000072aeb6007986 */ /* 0x0007e2000c101516 */
[----:B-1----:R-:W-:Y:S01]  /*249c0*/  FADD.FTZ R0, R197, R203 ;  /* 0x000000cbc5007221 */ /* 0x002fe20000010000 */
[----:B--2---:R-:W-:Y:S03]  /*249d0*/  IMAD.MOV.U32 R3, RZ, RZ, R130 ;  /* 0x000000ffff037224 */ /* 0x004fe600078e0082 */
[----:B------:R-:W-:Y:S01]  /*249e0*/  FADD.FTZ R240, R196, R0 ;  /* 0x00000000c4f07221 */ /* 0x000fe20000010000 */
[----:B------:R-:W-:Y:S01]  /*249f0*/  IMAD.MOV.U32 R0, RZ, RZ, R131 ;  /* 0x000000ffff007224 */ /* 0x000fe200078e0083 */
[----:B------:R-:W-:Y:S06]  /*24a00*/  @P1 BRA `(.L_x_572) ;  /* 0xffffff9400701947 */ /* 0x000fec000383ffff */
.L_x_571:
[----:B------:R-:W2:Y:S01]  /*24a10*/  LDL.LU R4, [R1+0x6c] ;  /* 0x00006c0001047983 */ /* 0x000ea20000300800 */
[----:B------:R-:W1:Y:S01]  /*24a20*/  S2UR UR4, SR_CgaCtaId ;  /* 0x00000000000479c3 */ /* 0x000e620000008800 */
[----:B------:R-:W-:Y:S01]  /*24a30*/  UISETP.NE.AND UP0, UPT, UR13, -0x1, UPT ;  /* 0xffffffff0d00788c */ /* 0x000fe2000bf05270 */
[----:B-----5:R-:W4:Y:S01]  /*24a40*/  S2R R59, SR_TID.X ;  /* 0x00000000003b7919 */ /* 0x020f220000002100 */
[----:B------:R-:W3:Y:S04]  /*24a50*/  SHFL.BFLY PT, R2, R234, 0x2, 0x1f ;  /* 0x0c401f00ea027f89 */ /* 0x000ee800000e0000 */
[----:B------:R-:W-:Y:S01]  /*24a60*/  PLOP3.LUT P1, PT, PT, PT, UP0, 0x80, 0x0 ;  /* 0x000000000000781c */ /* 0x000fe20003f2f008 */
[----:B------:R-:W4:Y:S04]  /*24a70*/  SHFL.BFLY PT, R3, R237, 0x2, 0x1f ;  /* 0x0c401f00ed037f89 */ /* 0x000f2800000e0000 */
[----:B------:R-:W-:-:S02]  /*24a80*/  @UP0 ULDC.64 UR6, c[0x0][0x298] ;  /* 0x0000a60000060ab9 */ /* 0x000fc40000000a00 */
[----:B------:R-:W-:Y:S01]  /*24a90*/  @UP0 UIMAD.WIDE.U32 UR10, UR13, UR6, URZ ;  /* 0x000000060d0a02a5 */ /* 0x000fe2000f8e003f */
[----:B------:R-:W4:Y:S02]  /*24aa0*/  SHFL.BFLY PT, R5, R240, 0x2, 0x1f ;  /* 0x0c401f00f0057f89 */ /* 0x000f2400000e0000 */
[----:B------:R-:W-:Y:S01]  /*24ab0*/  UMOV UR6, 0x400 ;  /* 0x0000040000067882 */ /* 0x000fe20000000000 */
[----:B------:R-:W-:-:S03]  /*24ac0*/  @UP0 UIMAD UR8, UR13, UR7, UR11 ;  /* 0x000000070d0802a4 */ /* 0x000fc6000f8e020b */
[----:B------:R-:W-:Y:S01]  /*24ad0*/  ULDC UR7, c[0x0][0x38c] ;  /* 0x0000e30000077ab9 */ /* 0x000fe20000000800 */
[----:B-1----:R-:W-:Y:S01]  /*24ae0*/  ULEA UR4, UR4, UR6, 0x18 ;  /* 0x0000000604047291 */ /* 0x002fe2000f8ec03f */
[----:B---3--:R-:W-:Y:S01]  /*24af0*/  FADD.FTZ R234, R2, R234 ;  /* 0x000000ea02ea7221 */ /* 0x008fe20000010000 */
[----:B----4-:R-:W-:Y:S01]  /*24b00*/  FADD.FTZ R237, R3, R237 ;  /* 0x000000ed03ed7221 */ /* 0x010fe20000010000 */
[----:B------:R-:W-:Y:S01]  /*24b10*/  SHF.R.S32.HI R10, RZ, 0x1f, R59 ;  /* 0x0000001fff0a7819 */ /* 0x000fe2000001143b */
[----:B------:R-:W-:-:S03]  /*24b20*/  FADD.FTZ R240, R5, R240 ;  /* 0x000000f005f07221 */ /* 0x000fc60000010000 */
[----:B------:R-:W1:Y:S01]  /*24b30*/  SHFL.BFLY PT, R2, R237, 0x1, 0x1f ;  /* 0x0c201f00ed027f89 */ /* 0x000e6200000e0000 */
[CC--:B------:R-:W-:Y:S02]  /*24b40*/  LEA.HI R58, R10.reuse, R59.reuse, RZ, 0x2 ;  /* 0x0000003b0a3a7211 */ /* 0x0c0fe400078f10ff */
[----:B------:R-:W-:Y:S01]  /*24b50*/  LEA.HI R10, R10, R59, RZ, 0x5 ;  /* 0x0000003b0a0a7211 */ /* 0x000fe200078f28ff */
[----:B------:R-:W3:Y:S01]  /*24b60*/  SHFL.BFLY PT, R3, R240, 0x1, 0x1f ;  /* 0x0c201f00f0037f89 */ /* 0x000ee200000e0000 */
[----:B------:R-:W-:Y:S02]  /*24b70*/  SHF.R.S32.HI R60, RZ, 0x2, R58 ;  /* 0x00000002ff3c7819 */ /* 0x000fe4000001143a */
[----:B------:R-:W-:Y:S02]  /*24b80*/  LOP3.LUT R6, R58, 0xfffffffc, RZ, 0xc0, !PT ;  /* 0xfffffffc3a067812 */ /* 0x000fe400078ec0ff */
[----:B------:R-:W-:-:S03]  /*24b90*/  SHF.R.S32.HI R7, RZ, 0x5, R10 ;  /* 0x00000005ff077819 */ /* 0x000fc6000001140a */
[----:B------:R-:W-:-:S05]  /*24ba0*/  IMAD.IADD R6, R59, 0x1, -R6 ;  /* 0x000000013b067824 */ /* 0x000fca00078e0a06 */
[----:B------:R-:W-:Y:S01]  /*24bb0*/  LEA R9, R7, R6, 0x8 ;  /* 0x0000000607097211 */ /* 0x000fe200078e40ff */
[----:B------:R-:W-:Y:S02]  /*24bc0*/  IMAD.MOV.U32 R6, RZ, RZ, 0x3f800000 ;  /* 0x3f800000ff067424 */ /* 0x000fe400078e00ff */
[----:B-1----:R-:W-:Y:S01]  /*24bd0*/  FADD.FTZ R54, R237, R2 ;  /* 0x00000002ed367221 */ /* 0x002fe20000010000 */
[----:B------:R-:W-:Y:S02]  /*24be0*/  IMAD.MOV.U32 R2, RZ, RZ, 0x3f800000 ;  /* 0x3f800000ff027424 */ /* 0x000fe400078e00ff */
[----:B---3--:R-:W-:Y:S02]  /*24bf0*/  FADD.FTZ R55, R240, R3 ;  /* 0x00000003f0377221 */ /* 0x008fe40000010000 */
[----:B------:R-:W-:Y:S01]  /*24c00*/  FSETP.NE.FTZ.AND P4, PT, R54, RZ, PT ;  /* 0x000000ff3600720b */ /* 0x000fe20003f95000 */
[----:B------:R-:W-:Y:S02]  /*24c10*/  IMAD.MOV.U32 R3, RZ, RZ, 0x3f800000 ;  /* 0x3f800000ff037424 */ /* 0x000fe400078e00ff */
[----:B------:R-:W-:-:S10]  /*24c20*/  FSETP.NE.FTZ.AND P3, PT, R55, RZ, PT ;  /* 0x000000ff3700720b */ /* 0x000fd40003f75000 */
[----:B------:R-:W1:Y:S08]  /*24c30*/  @P4 MUFU.RCP R2, R54 ;  /* 0x0000003600024308 */ /* 0x000e700000001000 */
[----:B------:R-:W-:Y:S01]  /*24c40*/  @P3 MUFU.RCP R6, R55 ;  /* 0x0000003700063308 */ /* 0x000fe20000001000 */
[----:B-1----:R-:W-:Y:S01]  /*24c50*/  FMUL.FTZ R2, R2, UR7 ;  /* 0x0000000702027c20 */ /* 0x002fe20008410000 */
[----:B--2---:R-:W1:Y:S02]  /*24c60*/  SHFL.BFLY PT, R0, R4, 0x2, 0x1f ;  /* 0x0c401f0004007f89 */ /* 0x004e6400000e0000 */
[----:B-1----:R-:W-:-:S02]  /*24c70*/  FADD.FTZ R0, R0, R4 ;  /* 0x0000000400007221 */ /* 0x002fc40000010000 */
[----:B------:R-:W1:Y:S04]  /*24c80*/  SHFL.BFLY PT, R4, R234, 0x1, 0x1f ;  /* 0x0c201f00ea047f89 */ /* 0x000e6800000e0000 */
[----:B------:R-:W2:Y:S01]  /*24c90*/  SHFL.BFLY PT, R51, R0, 0x1, 0x1f ;  /* 0x0c201f0000337f89 */ /* 0x000ea200000e0000 */
[----:B-1----:R-:W-:Y:S01]  /*24ca0*/  FADD.FTZ R234, R234, R4 ;  /* 0x00000004eaea7221 */ /* 0x002fe20000010000 */
[----:B------:R-:W-:Y:S02]  /*24cb0*/  IMAD.MOV.U32 R4, RZ, RZ, 0x3f800000 ;  /* 0x3f800000ff047424 */ /* 0x000fe400078e00ff */
[----:B--2---:R-:W-:Y:S01]  /*24cc0*/  FADD.FTZ R51, R0, R51 ;  /* 0x0000003300337221 */ /* 0x004fe20000010000 */
[----:B------:R-:W-:Y:S02]  /*24cd0*/  SHF.R.S32.HI R0, RZ, 0x1f, R60 ;  /* 0x0000001fff007819 */ /* 0x000fe4000001143c */
[----:B------:R-:W-:-:S02]  /*24ce0*/  FSETP.NE.FTZ.AND P5, PT, R234, RZ, PT ;  /* 0x000000ffea00720b */ /* 0x000fc40003fb5000 */
[----:B------:R-:W-:Y:S02]  /*24cf0*/  LEA.HI R0, R0, R60, RZ, 0x3 ;  /* 0x0000003c00007211 */ /* 0x000fe400078f18ff */
[----:B------:R-:W-:Y:S02]  /*24d00*/  FSETP.NE.FTZ.AND P6, PT, R51, RZ, PT ;  /* 0x000000ff3300720b */ /* 0x000fe40003fd5000 */
[----:B------:R-:W-:-:S05]  /*24d10*/  LOP3.LUT R0, R0, 0xfffffff8, RZ, 0xc0, !PT ;  /* 0xfffffff800007812 */ /* 0x000fca00078ec0ff */
[----:B------:R-:W-:Y:S02]  /*24d20*/  IMAD.IADD R0, R60, 0x1, -R0 ;  /* 0x000000013c007824 */ /* 0x000fe400078e0a00 */
[----:B------:R-:W1:Y:S03]  /*24d30*/  @P5 MUFU.RCP R3, R234 ;  /* 0x000000ea00035308 */ /* 0x000e660000001000 */
[----:B------:R-:W-:-:S04]  /*24d40*/  LEA.HI R5, R0, R0, RZ, 0x1 ;  /* 0x0000000000057211 */ /* 0x000fc800078f08ff */
[----:B------:R-:W-:Y:S01]  /*24d50*/  LOP3.LUT R8, R5, 0x3fffffe, RZ, 0xc0, !PT ;  /* 0x03fffffe05087812 */ /* 0x000fe200078ec0ff */
[----:B------:R-:W2:Y:S01]  /*24d60*/  @P6 MUFU.RCP R4, R51 ;  /* 0x0000003300046308 */ /* 0x000ea20000001000 */
[----:B------:R-:W-:-:S03]  /*24d70*/  SHF.R.S32.HI R5, RZ, 0x1, R5 ;  /* 0x00000001ff057819 */ /* 0x000fc60000011405 */
[----:B------:R-:W-:Y:S01]  /*24d80*/  IMAD.IADD R0, R0, 0x1, -R8 ;  /* 0x0000000100007824 */ /* 0x000fe200078e0a08 */
[C---:B------:R-:W-:Y:S01]  /*24d90*/  LOP3.LUT R8, R5.reuse, 0x1, RZ, 0xc0, !PT ;  /* 0x0000000105087812 */ /* 0x040fe200078ec0ff */
[----:B------:R-:W-:-:S03]  /*24da0*/  IMAD.SHL.U32 R7, R5, 0x40, RZ ;  /* 0x0000004005077824 */ /* 0x000fc600078e00ff */
[----:B------:R-:W-:Y:S01]  /*24db0*/  LEA R0, R0, R9, 0x4 ;  /* 0x0000000900007211 */ /* 0x000fe200078e20ff */
[----:B-1----:R-:W-:Y:S01]  /*24dc0*/  FMUL.FTZ R3, R3, UR7 ;  /* 0x0000000703037c20 */ /* 0x002fe20008410000 */
[----:B------:R-:W-:Y:S02]  /*24dd0*/  LOP3.LUT R7, R7, 0xc0, RZ, 0xc0, !PT ;  /* 0x000000c007077812 */ /* 0x000fe400078ec0ff */
[----:B------:R-:W-:Y:S02]  /*24de0*/  ISETP.NE.U32.AND P0, PT, R8, 0x1, PT ;  /* 0x000000010800780c */ /* 0x000fe40003f05070 */
[----:B------:R-:W-:Y:S01]  /*24df0*/  LEA.HI R7, R7, R7, RZ, 0x1d ;  /* 0x0000000707077211 */ /* 0x000fe200078fe8ff */
[----:B--2---:R-:W-:-:S04]  /*24e00*/  FMUL.FTZ R4, R4, UR7 ;  /* 0x0000000704047c20 */ /* 0x004fc80008410000 */
[----:B------:R-:W-:Y:S02]  /*24e10*/  IMAD.U32 R7, R0, 0x2, R7 ;  /* 0x0000000200077824 */ /* 0x000fe400078e0007 */
[----:B------:R-:W-:-:S03]  /*24e20*/  FMUL.FTZ R0, R6, UR7 ;  /* 0x0000000706007c20 */ /* 0x000fc60008410000 */
[----:B------:R-:W-:Y:S01]  /*24e30*/  LEA R16, R7, UR4, 0x1 ;  /* 0x0000000407107c11 */ /* 0x000fe2000f8e08ff */
[----:B------:R-:W-:Y:S06]  /*24e40*/  @P1 BRA `(.L_x_575) ;  /* 0x00000000001c1947 */ /* 0x000fec0003800000 */
[----:B------:R-:W1:Y:S01]  /*24e50*/  S2UR UR8, SR_CTAID.Y ;  /* 0x00000000000879c3 */ /* 0x000e620000002600 */
[----:B------:R-:W-:Y:S01]  /*24e60*/  ULDC.64 UR6, c[0x0][0x290] ;  /* 0x0000a40000067ab9 */ /* 0x000fe20000000a00 */
[----:B-1----:R-:W-:Y:S02]  /*24e70*/  USHF.R.S32.HI UR4, URZ, 0x1f, UR8 ;  /* 0x0000001f3f047899 */ /* 0x002fe40008011408 */
[----:B------:R-:W-:Y:S02]  /*24e80*/  UIMAD.WIDE.U32 UR10, UR8, UR6, URZ ;  /* 0x00000006080a72a5 */ /* 0x000fe4000f8e003f */
[----:B------:R-:W-:-:S04]  /*24e90*/  UIMAD UR4, UR4, UR6, URZ ;  /* 0x00000006040472a4 */ /* 0x000fc8000f8e023f */
[----:B------:R-:W-:-:S04]  /*24ea0*/  UIMAD UR4, UR8, UR7, UR4 ;  /* 0x00000007080472a4 */ /* 0x000fc8000f8e0204 */
[----:B------:R-:W-:-:S12]  /*24eb0*/  UIADD3 UR8, UR11, UR4, URZ ;  /* 0x000000040b087290 */ /* 0x000fd8000fffe03f */
.L_x_575:
[----:B------:R-:W-:Y:S01]  /*24ec0*/  ULDC.U8 UR4, c[0x0][0x3d8] ;  /* 0x0000f60000047ab9 */ /* 0x000fe20000000000 */
[C---:B------:R-:W-:Y:S01]  /*24ed0*/  VIADD R18, R16.reuse, 0xfffffff0 ;  /* 0xfffffff010127836 */ /* 0x040fe20000000000 */
[----:B------:R-:W-:Y:S01]  /*24ee0*/  ISETP.NE.AND P2, PT, RZ, UR4, PT ;  /* 0x00000004ff007c0c */ /* 0x000fe2000bf45270 */
[----:B------:R-:W-:Y:S01]  /*24ef0*/  ULDC.U8 UR7, c[0x0][0x3d9] ;  /* 0x0000f64000077ab9 */ /* 0x000fe20000000000 */
[----:B------:R-:W-:Y:S01]  /*24f00*/  @P0 VIADD R18, R16, 0x10 ;  /* 0x0000001010120836 */ /* 0x000fe20000000000 */
[----:B------:R-:W-:Y:S01]  /*24f10*/  LOP3.LUT P1, RZ, R5, 0x2, RZ, 0xc0, !PT ;  /* 0x0000000205ff7812 */ /* 0x000fe2000782c0ff */
[----:B------:R-:W-:Y:S01]  /*24f20*/  IMAD.MOV.U32 R56, RZ, RZ, 0x20 ;  /* 0x00000020ff387424 */ /* 0x000fe200078e00ff */
[----:B------:R-:W-:Y:S02]  /*24f30*/  ISETP.NE.OR P0, PT, RZ, UR7, !P2 ;  /* 0x00000007ff007c0c */ /* 0x000fe4000d705670 */
[----:B------:R-:W-:Y:S02]  /*24f40*/  CS2R R52, SRZ ;  /* 0x0000000000347805 */ /* 0x000fe4000001ff00 */
[----:B------:R-:W-:-:S02]  /*24f50*/  SEL R56, R56, 0xffffffe0, !P1 ;  /* 0xffffffe038387807 */ /* 0x000fc40004800000 */
[----:B------:R-:W-:-:S04]  /*24f60*/  PLOP3.LUT P1, PT, PT, PT, PT, 0x8, 0x0 ;  /* 0x000000000000781c */ /* 0x000fc80003f2e170 */
[----:B------:R-:W-:-:S03]  /*24f70*/  P2R R57, PR, RZ, 0x2 ;  /* 0x00000002ff397803 */ /* 0x000fc60000000000 */
[----:B------:R-:W-:Y:S06]  /*24f80*/  @P0 BRA `(.L_x_576) ;  /* 0x0000000000240947 */ /* 0x000fec0003800000 */
[----:B------:R-:W1:Y:S01]  /*24f90*/  S2UR UR4, SR_CTAID.Y ;  /* 0x00000000000479c3 */ /* 0x000e620000002600 */
[----:B------:R-:W-:Y:S01]  /*24fa0*/  ULDC UR6, c[0x0][0x2c4] ;  /* 0x0000b10000067ab9 */ /* 0x000fe20000000800 */
[----:B------:R-:W-:-:S04]  /*24fb0*/  PLOP3.LUT P0, PT, PT, PT, PT, 0x80, 0x0 ;  /* 0x000000000000781c */ /* 0x000fc80003f0f070 */
[----:B------:R-:W-:Y:S01]  /*24fc0*/  P2R R57, PR, RZ, 0x1 ;  /* 0x00000001ff397803 */ /* 0x000fe20000000000 */
[----:B-1----:R-:W-:-:S04]  /*24fd0*/  UIMAD UR4, UR4, UR6, URZ ;  /* 0x00000006040472a4 */ /* 0x002fc8000f8e023f */
[----:B------:R-:W-:-:S04]  /*24fe0*/  USEL UR13, UR4, UR13, !UP0 ;  /* 0x0000000d040d7287 */ /* 0x000fc8000c000000 */
[----:B------:R-:W-:Y:S02]  /*24ff0*/  USHF.R.S32.HI UR4, URZ, 0x1f, UR13 ;  /* 0x0000001f3f047899 */ /* 0x000fe4000801140d */
[----:B------:R-:W-:-:S04]  /*25000*/  IMAD.U32 R52, RZ, RZ, UR13 ;  /* 0x0000000dff347e24 */ /* 0x000fc8000f8e00ff */
[----:B------:R-:W-:-:S07]  /*25010*/  IMAD.U32 R53, RZ, RZ, UR4 ;  /* 0x00000004ff357e24 */ /* 0x000fce000f8e00ff */
.L_x_576:
[----:B------:R-:W-:Y:S01]  /*25020*/  LOP3.LUT R10, R10, 0xffffffe0, RZ, 0xc0, !PT ;  /* 0xffffffe00a0a7812 */ /* 0x000fe200078ec0ff */
        /* <DEDUP_REMOVED lines=24> */
[C---:B------:R-:W-:Y:S01]  /*251b0*/  FMUL.FTZ R154, R3.reuse, R154 ;  /* 0x0000009a039a7220 */ /* 0x040fe20000410000 */
[C---:B------:R-:W-:Y:S01]  /*251c0*/  FMUL.FTZ R4, R3.reuse, R155 ;  /* 0x0000009b03047220 */ /* 0x040fe20000410000 */
[C---:B------:R-:W-:Y:S01]  /*251d0*/  FMUL.FTZ R150, R3.reuse, R150 ;  /* 0x0000009603967220 */ /* 0x040fe20000410000 */
[C---:B------:R-:W-:Y:S01]  /*251e0*/  FMUL.FTZ R151, R3.reuse, R151 ;  /* 0x0000009703977220 */ /* 0x040fe20000410000 */
[----:B------:R-:W-:Y:S01]  /*251f0*/  IADD3 R59, -R10, R59, RZ ;  /* 0x0000003b0a3b7210 */ /* 0x000fe20007ffe1ff */
        /* <DEDUP_REMOVED lines=46> */
[----:B------:R-:W-:Y:S01]  /*254e0*/  F2FP.BF16.F32.PACK_AB R5, R5, R152 ;  /* 0x000000980505723e */ /* 0x000fe200000010ff */
        /* <DEDUP_REMOVED lines=24> */
[----:B------:R1:W-:Y:S01]  /*25670*/  STS [R16], R5 ;  /* 0x0000000510007388 */ /* 0x0003e20000000800 */
[----:B------:R-:W-:Y:S01]  /*25680*/  F2FP.BF16.F32.PACK_AB R0, R151, R150 ;  /* 0x000000969700723e */ /* 0x000fe200000010ff */
[----:B------:R-:W2:Y:S01]  /*25690*/  S2UR UR4, SR_CTAID.X ;  /* 0x00000000000479c3 */ /* 0x000ea20000002500 */
[----:B------:R-:W-:Y:S01]  /*256a0*/  F2FP.BF16.F32.PACK_AB R3, R3, R168 ;  /* 0x000000a80303723e */ /* 0x000fe200000010ff */
[----:B------:R3:W-:Y:S01]  /*256b0*/  STS [R16+0x200], R4 ;  /* 0x0002000410007388 */ /* 0x0007e20000000800 */
[----:B------:R-:W-:Y:S01]  /*256c0*/  F2FP.BF16.F32.PACK_AB R6, R6, R170 ;  /* 0x000000aa0606723e */ /* 0x000fe200000010ff */
[----:B------:R-:W-:Y:S01]  /*256d0*/  BSSY B0, `(.L_x_577) ;  /* 0x00000ca000007945 */ /* 0x000fe20003800000 */
[----:B------:R-:W-:Y:S01]  /*256e0*/  F2FP.BF16.F32.PACK_AB R31, R31, R164 ;  /* 0x000000a41f1f723e */ /* 0x000fe200000010ff */
[----:B------:R4:W-:Y:S01]  /*256f0*/  STS [R18], R2 ;  /* 0x0000000212007388 */ /* 0x0009e20000000800 */
[----:B------:R-:W-:-:S02]  /*25700*/  F2FP.BF16.F32.PACK_AB R30, R30, R166 ;  /* 0x000000a61e1e723e */ /* 0x000fc400000010ff */
[----:B------:R-:W-:Y:S01]  /*25710*/  ISETP.NE.AND P1, PT, RZ, UR7, PT ;  /* 0x00000007ff007c0c */ /* 0x000fe2000bf25270 */
[----:B------:R5:W-:Y:S01]  /*25720*/  STS [R18+0x200], R0 ;  /* 0x0002000012007388 */ /* 0x000be20000000800 */
        /* <DEDUP_REMOVED lines=8> */
[----:B------:R-:W-:Y:S01]  /*257b0*/  STS [R18+0x1000], R31 ;  /* 0x0010001f12007388 */ /* 0x000fe20000000800 */
[----:B------:R-:W-:Y:S01]  /*257c0*/  F2FP.BF16.F32.PACK_AB R23, R23, R156 ;  /* 0x0000009c1717723e */ /* 0x000fe200000010ff */
[----:B-1----:R-:W1:Y:S01]  /*257d0*/  @P6 LDC R5, c[0x0][0x2e8] ;  /* 0x0000ba00ff056b82 */ /* 0x002e620000000800 */
[----:B------:R-:W-:Y:S01]  /*257e0*/  F2FP.BF16.F32.PACK_AB R22, R22, R158 ;  /* 0x0000009e1616723e */ /* 0x000fe200000010ff */
[----:B------:R-:W-:Y:S01]  /*257f0*/  STS [R18+0x1200], R30 ;  /* 0x0012001e12007388 */ /* 0x000fe20000000800 */
[----:B------:R-:W-:Y:S01]  /*25800*/  F2FP.BF16.F32.PACK_AB R21, R21, R136 ;  /* 0x000000881515723e */ /* 0x000fe200000010ff */
[----:B---3--:R-:W3:Y:S01]  /*25810*/  @P6 MUFU.LG2 R4, R51 ;  /* 0x0000003300046308 */ /* 0x008ee20000000c00 */
[----:B------:R-:W-:Y:S01]  /*25820*/  F2FP.BF16.F32.PACK_AB R20, R20, R138 ;  /* 0x0000008a1414723e */ /* 0x000fe200000010ff */
[----:B--2---:R-:W-:Y:S01]  /*25830*/  UIMAD UR6, UR4, -0x80, UR15 ;  /* 0xffffff80040678a4 */ /* 0x004fe2000f8e020f */
[----:B----4-:R-:W-:-:S02]  /*25840*/  IADD3 R2, R16, R56, RZ ;  /* 0x0000003810027210 */ /* 0x010fc40007ffe0ff */
[----:B------:R-:W-:Y:S02]  /*25850*/  F2FP.BF16.F32.PACK_AB R15, R15, R76 ;  /* 0x0000004c0f0f723e */ /* 0x000fe400000010ff */
[----:B-----5:R-:W-:Y:S01]  /*25860*/  IADD3 R0, R56, R18, RZ ;  /* 0x0000001238007210 */ /* 0x020fe20007ffe0ff */
[----:B------:R-:W-:Y:S01]  /*25870*/  STS [R2], R29 ;  /* 0x0000001d02007388 */ /* 0x000fe20000000800 */
[----:B------:R-:W-:Y:S02]  /*25880*/  F2FP.BF16.F32.PACK_AB R14, R14, R78 ;  /* 0x0000004e0e0e723e */ /* 0x000fe400000010ff */
[----:B------:R-:W-:Y:S01]  /*25890*/  F2FP.BF16.F32.PACK_AB R19, R19, R68 ;  /* 0x000000441313723e */ /* 0x000fe200000010ff */
[----:B------:R-:W-:Y:S01]  /*258a0*/  STS [R2+0x200], R28 ;  /* 0x0002001c02007388 */ /* 0x000fe20000000800 */
[----:B------:R-:W-:Y:S01]  /*258b0*/  F2FP.BF16.F32.PACK_AB R17, R17, R70 ;  /* 0x000000461111723e */ /* 0x000fe200000010ff */
[----:B------:R-:W2:Y:S01]  /*258c0*/  @!P1 LDC R3, c[0x0][0x2c4] ;  /* 0x0000b100ff039b82 */ /* 0x000ea20000000800 */
[----:B------:R-:W-:Y:S01]  /*258d0*/  F2FP.BF16.F32.PACK_AB R13, R13, R72 ;  /* 0x000000480d0d723e */ /* 0x000fe200000010ff */
[----:B------:R-:W-:Y:S01]  /*258e0*/  STS [R0], R25 ;  /* 0x0000001900007388 */ /* 0x000fe20000000800 */
[----:B------:R-:W-:-:S02]  /*258f0*/  F2FP.BF16.F32.PACK_AB R12, R12, R74 ;  /* 0x0000004a0c0c723e */ /* 0x000fc400000010ff */
[----:B------:R-:W-:Y:S01]  /*25900*/  F2FP.BF16.F32.PACK_AB R11, R11, R80 ;  /* 0x000000500b0b723e */ /* 0x000fe200000010ff */
[----:B------:R-:W-:Y:S01]  /*25910*/  STS [R0+0x200], R24 ;  /* 0x0002001800007388 */ /* 0x000fe20000000800 */
[----:B------:R-:W-:Y:S02]  /*25920*/  F2FP.BF16.F32.PACK_AB R10, R10, R82 ;  /* 0x000000520a0a723e */ /* 0x000fe400000010ff */
        /* <DEDUP_REMOVED lines=31> */
[----:B------:R1:W-:Y:S01]  /*25b20*/  STS [R18+0x3000], R13 ;  /* 0x0030000d12007388 */ /* 0x0003e20000000800 */
[----:B------:R-:W-:-:S02]  /*25b30*/  F2FP.BF16.F32.PACK_AB R50, R50, R122 ;  /* 0x0000007a3232723e */ /* 0x000fc400000010ff */
[----:B------:R-:W-:Y:S01]  /*25b40*/  PLOP3.LUT P0, PT, PT, PT, PT, 0x8, 0x0 ;  /* 0x000000000000781c */ /* 0x000fe20003f0e170 */
[----:B------:R1:W-:Y:S01]  /*25b50*/  STS [R18+0x3200], R12 ;  /* 0x0032000c12007388 */ /* 0x0003e20000000800 */
[----:B------:R-:W-:Y:S02]  /*25b60*/  @!P1 PLOP3.LUT P0, PT, P2, PT, PT, 0x80, 0x0 ;  /* 0x000000000000981c */ /* 0x000fe4000170f070 */
[----:B----4-:R-:W-:Y:S01]  /*25b70*/  MOV R22, 0x7f800000 ;  /* 0x7f80000000167802 */ /* 0x010fe20000000f00 */
[----:B------:R4:W-:Y:S01]  /*25b80*/  STS [R2+0x2000], R11 ;  /* 0x0020000b02007388 */ /* 0x0009e20000000800 */
[----:B-----5:R-:W-:Y:S02]  /*25b90*/  MOV R21, 0x7f800000 ;  /* 0x7f80000000157802 */ /* 0x020fe40000000f00 */
[----:B---3--:R-:W-:Y:S01]  /*25ba0*/  MOV R20, 0x7f800000 ;  /* 0x7f80000000147802 */ /* 0x008fe20000000f00 */
[----:B------:R-:W-:Y:S01]  /*25bb0*/  STS [R2+0x2200], R10 ;  /* 0x0022000a02007388 */ /* 0x000fe20000000800 */
[----:B------:R-:W-:-:S03]  /*25bc0*/  ISETP.GE.AND P2, PT, R60, UR6, PT ;  /* 0x000000063c007c0c */ /* 0x000fc6000bf46270 */
[----:B------:R3:W-:Y:S02]  /*25bd0*/  STS [R0+0x2000], R8 ;  /* 0x0020000800007388 */ /* 0x0007e40000000800 */
[----:B--2---:R-:W2:Y:S02]  /*25be0*/  @P0 LDC R3, c[0x0][0x2e4] ;  /* 0x0000b900ff030b82 */ /* 0x004ea40000000800 */
[----:B------:R5:W-:Y:S04]  /*25bf0*/  STS [R0+0x2200], R7 ;  /* 0x0022000700007388 */ /* 0x000be80000000800 */
[----:B------:R5:W-:Y:S01]  /*25c00*/  STS [R2+0x3000], R9 ;  /* 0x0030000902007388 */ /* 0x000be20000000800 */
[----:B-1----:R-:W1:Y:S01]  /*25c10*/  S2R R13, SR_TID.X ;  /* 0x00000000000d7919 */ /* 0x002e620000002100 */
[----:B------:R-:W2:Y:S02]  /*25c20*/  @!P1 LDC R12, c[0x0][0x270] ;  /* 0x00009c00ff0c9b82 */ /* 0x000ea40000000800 */
[----:B------:R-:W-:Y:S04]  /*25c30*/  STS [R2+0x3200], R40 ;  /* 0x0032002802007388 */ /* 0x000fe80000000800 */
[----:B------:R-:W-:Y:S02]  /*25c40*/  STS [R0+0x3000], R39 ;  /* 0x0030002700007388 */ /* 0x000fe40000000800 */
[----:B----4-:R-:W4:Y:S02]  /*25c50*/  @P1 LDC R11, c[0x0][0x2c0] ;  /* 0x0000b000ff0b1b82 */ /* 0x010f240000000800 */
[----:B------:R-:W-:Y:S01]  /*25c60*/  STS [R0+0x3200], R38 ;  /* 0x0032002600007388 */ /* 0x000fe20000000800 */
[----:B---3--:R-:W3:Y:S03]  /*25c70*/  @P4 MUFU.LG2 R8, R54 ;  /* 0x0000003600084308 */ /* 0x008ee60000000c00 */
[----:B------:R-:W-:Y:S02]  /*25c80*/  STS [R16+0x4000], R37 ;  /* 0x0040002510007388 */ /* 0x000fe40000000800 */
[----:B-----5:R-:W5:Y:S02]  /*25c90*/  @P1 LDC.64 R6, c[0x0][0x2c0] ;  /* 0x0000b000ff061b82 */ /* 0x020f640000000a00 */
[----:B------:R-:W-:Y:S04]  /*25ca0*/  STS [R16+0x4200], R36 ;  /* 0x0042002410007388 */ /* 0x000fe80000000800 */
[----:B------:R-:W-:Y:S02]  /*25cb0*/  STS [R18+0x4000], R33 ;  /* 0x0040002112007388 */ /* 0x000fe40000000800 */
[----:B------:R-:W4:Y:S02]  /*25cc0*/  @P5 LDC R9, c[0x0][0x2e8] ;  /* 0x0000ba00ff095b82 */ /* 0x000f240000000800 */
[----:B------:R-:W-:Y:S04]  /*25cd0*/  STS [R18+0x4200], R32 ;  /* 0x0042002012007388 */ /* 0x000fe80000000800 */
[----:B------:R-:W-:Y:S01]  /*25ce0*/  STS [R16+0x5000], R35 ;  /* 0x0050002310007388 */ /* 0x000fe20000000800 */
[----:B-1----:R-:W-:Y:S01]  /*25cf0*/  SHF.R.S32.HI R23, RZ, 0x1f, R13 ;  /* 0x0000001fff177819 */ /* 0x002fe2000001140d */
[----:B------:R-:W1:Y:S01]  /*25d00*/  @P4 LDC R10, c[0x0][0x2e8] ;  /* 0x0000ba00ff0a4b82 */ /* 0x000e620000000800 */
[----:B------:R-:W-:Y:S01]  /*25d10*/  @!P1 MOV R11, 0x1 ;  /* 0x00000001000b9802 */ /* 0x000fe20000000f00 */
[----:B------:R3:W-:Y:S01]  /*25d20*/  STS [R16+0x5200], R34 ;  /* 0x0052002210007388 */ /* 0x0007e20000000800 */
[----:B------:R-:W-:-:S03]  /*25d30*/  LEA.HI R23, R23, R13, RZ, 0x2 ;  /* 0x0000000d17177211 */ /* 0x000fc600078f10ff */
[----:B------:R-:W-:Y:S04]  /*25d40*/  STS [R18+0x5000], R41 ;  /* 0x0050002912007388 */ /* 0x000fe80000000800 */
[----:B------:R-:W-:Y:S04]  /*25d50*/  STS [R18+0x5200], R49 ;  /* 0x0052003112007388 */ /* 0x000fe80000000800 */
[----:B------:R-:W-:Y:S04]  /*25d60*/  STS [R2+0x4000], R48 ;  /* 0x0040003002007388 */ /* 0x000fe80000000800 */
[----:B------:R-:W-:Y:S04]  /*25d70*/  STS [R2+0x4200], R47 ;  /* 0x0042002f02007388 */ /* 0x000fe80000000800 */
[----:B------:R-:W-:Y:S04]  /*25d80*/  STS [R0+0x4000], R44 ;  /* 0x0040002c00007388 */ /* 0x000fe80000000800 */
[----:B------:R-:W-:Y:S01]  /*25d90*/  STS [R0+0x4200], R43 ;  /* 0x0042002b00007388 */ /* 0x000fe20000000800 */
[----:B---3--:R-:W-:-:S03]  /*25da0*/  MOV R16, 0x7f800000 ;  /* 0x7f80000000107802 */ /* 0x008fc60000000f00 */
[----:B------:R-:W-:Y:S04]  /*25db0*/  STS [R2+0x5000], R46 ;  /* 0x0050002e02007388 */ /* 0x000fe80000000800 */
[----:B------:R3:W-:Y:S04]  /*25dc0*/  STS [R2+0x5200], R45 ;  /* 0x0052002d02007388 */ /* 0x0007e80000000800 */
[----:B------:R-:W-:Y:S04]  /*25dd0*/  STS [R0+0x5000], R42 ;  /* 0x0050002a00007388 */ /* 0x000fe80000000800 */
[----:B------:R4:W-:Y:S01]  /*25de0*/  STS [R0+0x5200], R50 ;  /* 0x0052003200007388 */ /* 0x0009e20000000800 */
[----:B------:R-:W-:Y:S06]  /*25df0*/  BAR.SYNC.DEFER_BLOCKING 0x0 ;  /* 0x0000000000007b1d */ /* 0x000fec0000010000 */
[----:B------:R-:W1:Y:S01]  /*25e00*/  S2R R14, SR_CTAID.Y ;  /* 0x00000000000e7919 */ /* 0x000e620000002600 */
[----:B------:R-:W1:Y:S01]  /*25e10*/  S2R R25, SR_CTAID.Z ;  /* 0x0000000000197919 */ /* 0x000e620000002700 */
[----:B---3--:R-:W-:-:S04]  /*25e20*/  LOP3.LUT R2, R23, 0xfffffffc, RZ, 0xc0, !PT ;  /* 0xfffffffc17027812 */ /* 0x008fc800078ec0ff */
[----:B------:R-:W-:Y:S01]  /*25e30*/  IADD3 R13, -R2, R13, RZ ;  /* 0x0000000d020d7210 */ /* 0x000fe20007ffe1ff */
[----:B-----5:R-:W-:Y:S01]  /*25e40*/  @P1 IMAD R2, R7, R6, RZ ;  /* 0x0000000607021224 */ /* 0x020fe200078e02ff */
[----:B--2---:R-:W-:Y:S01]  /*25e50*/  @!P1 MOV R2, R3 ;  /* 0x0000000300029202 */ /* 0x004fe20000000f00 */
[----:B------:R-:W2:Y:S01]  /*25e60*/  @P3 LDC R6, c[0x0][0x2e8] ;  /* 0x0000ba00ff063b82 */ /* 0x000ea20000000800 */
[----:B----4-:R-:W-:Y:S01]  /*25e70*/  @P6 FMUL.FTZ R0, R4, 0.69314718246459960938 ;  /* 0x3f31721804006820 */ /* 0x010fe20000410000 */
[C---:B------:R-:W-:Y:S01]  /*25e80*/  LEA.HI.SX32 R7, R58.reuse, 0x40, 0x1e ;  /* 0x000000403a077811 */ /* 0x040fe200078ff2ff */
[----:B------:R-:W3:Y:S01]  /*25e90*/  @P5 MUFU.LG2 R4, R234 ;  /* 0x000000ea00045308 */ /* 0x000ee20000000c00 */
[----:B------:R4:W2:Y:S01]  /*25ea0*/  LDS.128 R32, [R195+0x1800] ;  /* 0x00180000c3207984 */ /* 0x0008a20000000c00 */
[----:B------:R-:W-:Y:S01]  /*25eb0*/  @P6 FFMA.FTZ R16, R131, R5, R0 ;  /* 0x0000000583106223 */ /* 0x000fe20000010000 */
[----:B------:R-:W-:Y:S02]  /*25ec0*/  LEA.HI.SX32 R5, R58, 0x20, 0x1e ;  /* 0x000000203a057811 */ /* 0x000fe400078ff2ff */
[----:B------:R4:W2:Y:S01]  /*25ed0*/  LDS.128 R28, [R195+0x3800] ;  /* 0x00380000c31c7984 */ /* 0x0008a20000000c00 */
[----:B------:R-:W-:Y:S01]  /*25ee0*/  @P1 MOV R0, 0x1 ;  /* 0x0000000100001802 */ /* 0x000fe20000000f00 */
[----:B------:R-:W-:Y:S01]  /*25ef0*/  @!P1 IMAD R0, R3, R12, RZ ;  /* 0x0000000c03009224 */ /* 0x000fe200078e02ff */
[----:B------:R-:W-:Y:S01]  /*25f00*/  ISETP.GE.AND P0, PT, R5, UR6, PT ;  /* 0x0000000605007c0c */ /* 0x000fe2000bf06270 */
[----:B------:R-:W-:Y:S01]  /*25f10*/  @P4 FMUL.FTZ R3, R8, 0.69314718246459960938 ;  /* 0x3f31721808034820 */ /* 0x000fe20000410000 */
[----:B------:R-:W5:Y:S01]  /*25f20*/  @P3 MUFU.LG2 R5, R55 ;  /* 0x0000003700053308 */ /* 0x000f620000000c00 */
[----:B------:R-:W-:-:S02]  /*25f30*/  ISETP.NE.AND P6, PT, R57, RZ, PT ;  /* 0x000000ff3900720c */ /* 0x000fc40003fc5270 */
[----:B-1----:R-:W-:Y:S01]  /*25f40*/  @P4 FFMA.FTZ R21, R129, R10, R3 ;  /* 0x0000000a81154223 */ /* 0x002fe20000010003 */
[----:B------:R-:W-:Y:S02]  /*25f50*/  ISETP.GE.AND P1, PT, R7, UR6, PT ;  /* 0x0000000607007c0c */ /* 0x000fe4000bf26270 */
[----:B------:R-:W-:Y:S01]  /*25f60*/  SHF.L.U32 R24, R13, 0x3, RZ ;  /* 0x000000030d187819 */ /* 0x000fe200000006ff */
[----:B---3--:R-:W-:Y:S01]  /*25f70*/  @P5 FMUL.FTZ R4, R4, 0.69314718246459960938 ;  /* 0x3f31721804045820 */ /* 0x008fe20000410000 */
[----:B------:R-:W-:-:S03]  /*25f80*/  IMAD R0, R14, R0, RZ ;  /* 0x000000000e007224 */ /* 0x000fc600078e02ff */
[----:B------:R-:W-:Y:S01]  /*25f90*/  @P5 FFMA.FTZ R22, R130, R9, R4 ;  /* 0x0000000982165223 */ /* 0x000fe20000010004 */
[----:B------:R-:W-:Y:S02]  /*25fa0*/  LOP3.LUT P5, RZ, R59, 0x3, RZ, 0xc0, !PT ;  /* 0x000000033bff7812 */ /* 0x000fe400078ac0ff */
[----:B------:R-:W-:Y:S01]  /*25fb0*/  SEL R4, R0, RZ, !P6 ;  /* 0x000000ff00047207 */ /* 0x000fe20007000000 */
[----:B------:R-:W-:-:S04]  /*25fc0*/  IMAD R0, R11, UR4, RZ ;  /* 0x000000040b007c24 */ /* 0x000fc8000f8e02ff */
[----:B------:R-:W-:Y:S01]  /*25fd0*/  IMAD R2, R25, R2, R4 ;  /* 0x0000000219027224 */ /* 0x000fe200078e0204 */
[----:B------:R-:W-:Y:S01]  /*25fe0*/  SHF.L.U32 R0, R0, 0x7, RZ ;  /* 0x0000000700007819 */ /* 0x000fe200000006ff */
[----:B-----5:R-:W-:-:S03]  /*25ff0*/  @P3 FMUL.FTZ R4, R5, 0.69314718246459960938 ;  /* 0x3f31721805043820 */ /* 0x020fc60000410000 */
[----:B------:R-:W-:Y:S01]  /*26000*/  IADD3 R12, P6, P4, R0, R52, R2 ;  /* 0x00000034000c7210 */ /* 0x000fe20007cde002 */
[----:B--2---:R-:W-:Y:S01]  /*26010*/  @P3 FFMA.FTZ R20, R128, R6, R4 ;  /* 0x0000000680143223 */ /* 0x004fe20000010004 */
[----:B------:R-:W-:Y:S02]  /*26020*/  SHF.R.S32.HI R3, RZ, 0x1f, R0 ;  /* 0x0000001fff037819 */ /* 0x000fe40000011400 */
[----:B------:R-:W-:-:S04]  /*26030*/  SHF.R.S32.HI R2, RZ, 0x1f, R2 ;  /* 0x0000001fff027819 */ /* 0x000fc80000011402 */
[----:B------:R-:W-:Y:S01]  /*26040*/  IADD3.X R10, R3, R53, R2, P6, P4 ;  /* 0x00000035030a7210 */ /* 0x000fe200037e8402 */
[----:B----4-:R-:W-:Y:S06]  /*26050*/  @P5 BRA `(.L_x_578) ;  /* 0x0000000000c45947 */ /* 0x010fec0003800000 */
[----:B------:R-:W1:Y:S02]  /*26060*/  S2R R4, SR_TID.X ;  /* 0x0000000000047919 */ /* 0x000e640000002100 */
[----:B-1----:R-:W-:-:S04]  /*26070*/  SHF.R.S32.HI R2, RZ, 0x1f, R4 ;  /* 0x0000001fff027819 */ /* 0x002fc80000011404 */
[----:B------:R-:W-:-:S04]  /*26080*/  LEA.HI R2, R2, R4, RZ, 0x5 ;  /* 0x0000000402027211 */ /* 0x000fc800078f28ff */
[----:B------:R-:W-:Y:S02]  /*26090*/  LOP3.LUT R0, R2, 0xffffffe0, RZ, 0xc0, !PT ;  /* 0xffffffe002007812 */ /* 0x000fe400078ec0ff */
[--C-:B------:R-:W-:Y:S02]  /*260a0*/  SHF.R.S32.HI R3, RZ, 0x5, R2.reuse ;  /* 0x00000005ff037819 */ /* 0x100fe40000011402 */
[----:B------:R-:W-:Y:S01]  /*260b0*/  SHF.R.S32.HI R2, RZ, 0x1f, R2 ;  /* 0x0000001fff027819 */ /* 0x000fe20000011402 */
[----:B------:R-:W-:-:S03]  /*260c0*/  IMAD.IADD R0, R4, 0x1, -R0 ;  /* 0x0000000104007824 */ /* 0x000fc600078e0a00 */
[----:B------:R-:W-:Y:S02]  /*260d0*/  LEA.HI R2, R2, R3, RZ, 0x2 ;  /* 0x0000000302027211 */ /* 0x000fe400078f10ff */
        /* <DEDUP_REMOVED lines=11> */
[----:B------:R-:W-:-:S07]  /*26190*/  ISETP.GE.AND P5, PT, R5, UR5, PT ;  /* 0x0000000505007c0c */ /* 0x000fce000bfa6270 */
[----:B------:R-:W1:Y:S01]  /*261a0*/  @!P3 LDC.64 R6, c[0x0][0x2b0] ;  /* 0x0000ac00ff06bb82 */ /* 0x000e620000000a00 */
[----:B------:R-:W-:-:S03]  /*261b0*/  @!P3 IMAD R2, R0, R11, RZ ;  /* 0x0000000b0002b224 */ /* 0x000fc600078e02ff */
[----:B------:R-:W-:Y:S02]  /*261c0*/  @!P6 IMAD R4, R4, R11, RZ ;  /* 0x0000000b0404e224 */ /* 0x000fe400078e02ff */
[C---:B------:R-:W-:Y:S02]  /*261d0*/  @!P3 IADD3 R3, P4, R2.reuse, R12, RZ ;  /* 0x0000000c0203b210 */ /* 0x040fe40007f9e0ff */
[----:B------:R-:W2:Y:S02]  /*261e0*/  @!P6 LDC.64 R18, c[0x0][0x2b0] ;  /* 0x0000ac00ff12eb82 */ /* 0x000ea40000000a00 */
[----:B------:R-:W-:-:S06]  /*261f0*/  @!P3 LEA.HI.X.SX32 R9, R2, R10, 0x1, P4 ;  /* 0x0000000a0209b211 */ /* 0x000fcc00020f0eff */
[----:B------:R-:W3:Y:S01]  /*26200*/  @!P5 LDC.64 R14, c[0x0][0x2b0] ;  /* 0x0000ac00ff0edb82 */ /* 0x000ee20000000a00 */
[----:B-1----:R-:W-:-:S04]  /*26210*/  @!P3 LEA R2, P4, R3, R6, 0x2 ;  /* 0x000000060302b211 */ /* 0x002fc800078810ff */
[----:B------:R-:W-:Y:S02]  /*26220*/  @!P3 LEA.HI.X R3, R3, R7, R9, 0x2, P4 ;  /* 0x000000070303b211 */ /* 0x000fe400020f1409 */
[----:B------:R-:W-:-:S03]  /*26230*/  ISETP.GE.AND P4, PT, R8, UR5, PT ;  /* 0x0000000508007c0c */ /* 0x000fc6000bf86270 */
[----:B------:R1:W-:Y:S01]  /*26240*/  @!P3 STG.E desc[UR22][R2.64], R16 ;  /* 0x000000100200b986 */ /* 0x0003e2000c101916 */
[----:B------:R-:W-:-:S09]  /*26250*/  @!P6 IADD3 R0, P3, R4, R12, RZ ;  /* 0x0000000c0400e210 */ /* 0x000fd20007f7e0ff */
[----:B-1----:R-:W1:Y:S01]  /*26260*/  @!P4 LDC.64 R16, c[0x0][0x2b0] ;  /* 0x0000ac00ff10cb82 */ /* 0x002e620000000a00 */
[----:B------:R-:W-:Y:S01]  /*26270*/  @!P6 LEA.HI.X.SX32 R2, R4, R10, 0x1, P3 ;  /* 0x0000000a0402e211 */ /* 0x000fe200018f0eff */
[----:B------:R-:W-:Y:S01]  /*26280*/  @!P5 IMAD R3, R5, R11, RZ ;  /* 0x0000000b0503d224 */ /* 0x000fe200078e02ff */
[----:B--2---:R-:W-:-:S04]  /*26290*/  @!P6 LEA R6, P3, R0, R18, 0x2 ;  /* 0x000000120006e211 */ /* 0x004fc800078610ff */
[----:B------:R-:W-:Y:S01]  /*262a0*/  @!P6 LEA.HI.X R7, R0, R19, R2, 0x2, P3 ;  /* 0x000000130007e211 */ /* 0x000fe200018f1402 */
[----:B------:R-:W-:Y:S01]  /*262b0*/  @!P4 IMAD R2, R8, R11, RZ ;  /* 0x0000000b0802c224 */ /* 0x000fe200078e02ff */
        /* <DEDUP_REMOVED lines=11> */
.L_x_578:
[----:B------:R-:W-:Y:S05]  /*26370*/  BSYNC B0 ;  /* 0x0000000000007941 */ /* 0x000fea0003800000 */
.L_x_577:
[----:B------:R1:W5:Y:S04]  /*26380*/  LDL R27, [R1+0xfc] ;  /* 0x0000fc00011b7983 */ /* 0x0003680000100800 */
[----:B------:R1:W5:Y:S01]  /*26390*/  LDL R26, [R1+0x128] ;  /* 0x00012800011a7983 */ /* 0x0003620000100800 */
[----:B--2---:R-:W-:Y:S01]  /*263a0*/  SHF.R.S32.HI R2, RZ, 0x2, R23 ;  /* 0x00000002ff027819 */ /* 0x004fe20000011417 */
[----:B------:R-:W-:Y:S01]  /*263b0*/  ULDC.64 UR4, c[0x0][0x2a0] ;  /* 0x0000a80000047ab9 */ /* 0x000fe20000000a00 */
[----:B------:R-:W-:Y:S01]  /*263c0*/  SHF.R.S32.HI R6, RZ, 0x1f, R25 ;  /* 0x0000001fff067819 */ /* 0x000fe20000011419 */
[----:B------:R1:W2:Y:S01]  /*263d0*/  LDS.128 R20, [R195] ;  /* 0x00000000c3147984 */ /* 0x0002a20000000c00 */
[----:B------:R-:W-:Y:S01]  /*263e0*/  SHF.R.S32.HI R0, RZ, 0x1f, R24 ;  /* 0x0000001fff007819 */ /* 0x000fe20000011418 */
[----:B------:R-:W-:Y:S01]  /*263f0*/  BSSY B0, `(.L_x_579) ;  /* 0x000001f000007945 */ /* 0x000fe20003800000 */
[----:B------:R-:W-:Y:S01]  /*26400*/  IADD3 R4, P3, R24, UR10, RZ ;  /* 0x0000000a18047c10 */ /* 0x000fe2000ff7e0ff */
[----:B------:R1:W3:Y:S01]  /*26410*/  LDS.128 R16, [R195+0x2000] ;  /* 0x00200000c3107984 */ /* 0x0002e20000000c00 */
[----:B------:R-:W-:-:S02]  /*26420*/  LEA.HI.SX32 R3, R58, 0x60, 0x1e ;  /* 0x000000603a037811 */ /* 0x000fc400078ff2ff */
[----:B------:R-:W-:Y:S01]  /*26430*/  IADD3.X R5, R0, UR8, RZ, P3, !PT ;  /* 0x0000000800057c10 */ /* 0x000fe20009ffe4ff */
[----:B------:R1:W4:Y:S01]  /*26440*/  LDS.128 R12, [R195+0x4000] ;  /* 0x00400000c30c7984 */ /* 0x0003220000000c00 */
[----:B------:R-:W-:Y:S01]  /*26450*/  IMAD R0, R6, UR4, RZ ;  /* 0x0000000406007c24 */ /* 0x000fe2000f8e02ff */
[----:B------:R-:W-:Y:S01]  /*26460*/  ISETP.GE.AND P3, PT, R3, UR6, PT ;  /* 0x0000000603007c0c */ /* 0x000fe2000bf66270 */
[----:B------:R-:W-:Y:S01]  /*26470*/  IMAD.U32 R6, RZ, RZ, UR14 ;  /* 0x0000000eff067e24 */ /* 0x000fe2000f8e00ff */
[----:B------:R-:W-:Y:S01]  /*26480*/  SHF.R.S32.HI R3, RZ, 0x1f, R2 ;  /* 0x0000001fff037819 */ /* 0x000fe20000011402 */
[C---:B------:R-:W-:Y:S02]  /*26490*/  IMAD R0, R25.reuse, UR5, R0 ;  /* 0x0000000519007c24 */ /* 0x040fe4000f8e0200 */
[----:B------:R-:W-:-:S04]  /*264a0*/  IMAD.WIDE.U32 R10, R25, UR4, R4 ;  /* 0x00000004190a7c25 */ /* 0x000fc8000f8e0004 */
[----:B------:R-:W-:-:S04]  /*264b0*/  IMAD.WIDE R2, R6, 0x80, R2 ;  /* 0x0000008006027825 */ /* 0x000fc800078e0202 */
[----:B------:R-:W-:Y:S01]  /*264c0*/  IMAD.IADD R9, R11, 0x1, R0 ;  /* 0x000000010b097824 */ /* 0x000fe200078e0200 */
[----:B------:R-:W-:Y:S06]  /*264d0*/  @P2 BRA `(.L_x_580) ;  /* 0x0000000000402947 */ /* 0x000fec0003800000 */
[----:B------:R-:W-:Y:S01]  /*264e0*/  ULDC.64 UR4, c[0x0][0x298] ;  /* 0x0000a60000047ab9 */ /* 0x000fe20000000a00 */
[----:B------:R-:W-:Y:S01]  /*264f0*/  IMAD.MOV.U32 R8, RZ, RZ, R10 ;  /* 0x000000ffff087224 */ /* 0x000fe200078e000a */
[----:B------:R-:W-:Y:S01]  /*26500*/  ULDC UR7, c[0x0][0x2d0] ;  /* 0x0000b40000077ab9 */ /* 0x000fe20000000800 */
[----:B------:R-:W-:Y:S01]  /*26510*/  IMAD R0, R3, UR4, RZ ;  /* 0x0000000403007c24 */ /* 0x000fe2000f8e02ff */
[----:B------:R-:W-:Y:S01]  /*26520*/  ISETP.GE.AND P6, PT, R24, UR7, PT ;  /* 0x0000000718007c0c */ /* 0x000fe2000bfc6270 */
[----:B------:R-:W-:Y:S01]  /*26530*/  IMAD.WIDE.U32 R6, R2, UR4, R8 ;  /* 0x0000000402067c25 */ /* 0x000fe2000f8e0008 */
[----:B-----5:R-:W-:Y:S02]  /*26540*/  ISETP.GE.AND P5, PT, R27, UR7, PT ;  /* 0x000000071b007c0c */ /* 0x020fe4000bfa6270 */
        /* <DEDUP_REMOVED lines=9> */
.L_x_580:
[----:B------:R-:W-:Y:S05]  /*265e0*/  BSYNC B0 ;  /* 0x0000000000007941 */ /* 0x000fea0003800000 */
.L_x_579:
[----:B--2---:R2:W1:Y:S01]  /*265f0*/  LDS.128 R20, [R195+0x800] ;  /* 0x00080000c3147984 */ /* 0x0044620000000c00 */
[----:B------:R-:W-:Y:S03]  /*26600*/  BSSY B0, `(.L_x_581) ;  /* 0x0000017000007945 */ /* 0x000fe60003800000 */
[----:B---3--:R2:W3:Y:S04]  /*26610*/  LDS.128 R16, [R195+0x2800] ;  /* 0x00280000c3107984 */ /* 0x0084e80000000c00 */
        /* <DEDUP_REMOVED lines=10> */
[----:B-----5:R-:W-:Y:S02]  /*266c0*/  ISETP.GE.AND P2, PT, R27, UR7, PT ;  /* 0x000000071b007c0c */ /* 0x020fe4000bf46270 */
        /* <DEDUP_REMOVED lines=8> */
[----:B---3--:R1:W-:Y:S04]  /*26750*/  @!P2 STG.E.128 desc[UR22][R4.64+0x40], R16 ;  /* 0x000040100400a986 */ /* 0x0083e8000c101d16 */
[----:B----4-:R1:W-:Y:S02]  /*26760*/  @!P0 STG.E.128 desc[UR22][R4.64+0x80], R12 ;  /* 0x0000800c04008986 */ /* 0x0103e4000c101d16 */
.L_x_582:
[----:B------:R-:W-:Y:S05]  /*26770*/  BSYNC B0 ;  /* 0x0000000000007941 */ /* 0x000fea0003800000 */
.L_x_581:
        /* <DEDUP_REMOVED lines=24> */
.L_x_584:
[----:B------:R-:W-:Y:S05]  /*26900*/  BSYNC B0 ;  /* 0x0000000000007941 */ /* 0x000fea0003800000 */
.L_x_583:
[----:B-1--4-:R1:W4:Y:S01]  /*26910*/  LDS.128 R12, [R195+0x5800] ;  /* 0x00580000c30c7984 */ /* 0x0123220000000c00 */
[----:B------:R-:W-:Y:S05]  /*26920*/  @P3 EXIT ;  /* 0x000000000000394d */ /* 0x000fea0003800000 */
[----:B------:R-:W-:Y:S01]  /*26930*/  IADD3 R0, P0, R2, 0x60, RZ ;  /* 0x0000006002007810 */ /* 0x000fe20007f1e0ff */
[----:B------:R-:W-:Y:S01]  /*26940*/  ULDC.64 UR4, c[0x0][0x298] ;  /* 0x0000a60000047ab9 */ /* 0x000fe20000000a00 */
[----:B------:R-:W-:Y:S02]  /*26950*/  ULDC UR6, c[0x0][0x2d0] ;  /* 0x0000b40000067ab9 */ /* 0x000fe40000000800 */
[----:B------:R-:W-:Y:S01]  /*26960*/  ISETP.GE.AND P2, PT, R24, UR6, PT ;  /* 0x0000000618007c0c */ /* 0x000fe2000bf46270 */
[----:B------:R-:W-:Y:S01]  /*26970*/  IMAD.X R2, RZ, RZ, R3, P0 ;  /* 0x000000ffff027224 */ /* 0x000fe200000e0603 */
[----:B------:R-:W-:Y:S02]  /*26980*/  MOV R3, R9 ;  /* 0x0000000900037202 */ /* 0x000fe40000000f00 */
[----:B-----5:R-:W-:Y:S01]  /*26990*/  ISETP.GE.AND P1, PT, R27, UR6, PT ;  /* 0x000000061b007c0c */ /* 0x020fe2000bf26270 */
[----:B------:R-:W-:Y:S01]  /*269a0*/  IMAD R6, R2, UR4, RZ ;  /* 0x0000000402067c24 */ /* 0x000fe2000f8e02ff */
[----:B------:R-:W-:Y:S01]  /*269b0*/  ISETP.GE.AND P0, PT, R26, UR6, PT ;  /* 0x000000061a007c0c */ /* 0x000fe2000bf06270 */
[----:B------:R-:W-:-:S04]  /*269c0*/  IMAD.MOV.U32 R2, RZ, RZ, R10 ;  /* 0x000000ffff027224 */ /* 0x000fc800078e000a */
[----:B------:R-:W-:-:S04]  /*269d0*/  IMAD.WIDE.U32 R4, R0, UR4, R2 ;  /* 0x0000000400047c25 */ /* 0x000fc8000f8e0002 */
        /* <DEDUP_REMOVED lines=10> */
.L_x_541:
[----:B------:R-:W-:Y:S01]  /*26a80*/  UISETP.NE.AND UP2, UPT, UR13, -0x1, UPT ;  /* 0xffffffff0d00788c */ /* 0x000fe2000bf45270 */
[----:B------:R-:W-:Y:S01]  /*26a90*/  LEA.HI R10, R24, R151, RZ, 0x2 ;  /* 0x00000097180a7211 */ /* 0x000fe200078f10ff */
[----:B------:R-:W-:Y:S01]  /*26aa0*/  ULDC.U8 UR8, c[0x0][0x3d8] ;  /* 0x0000f60000087ab9 */ /* 0x000fe20000000000 */
[----:B------:R-:W-:Y:S01]  /*26ab0*/  ULDC.U8 UR9, c[0x0][0x3d9] ;  /* 0x0000f64000097ab9 */ /* 0x000fe20000000000 */
[----:B------:R-:W-:Y:S01]  /*26ac0*/  UISETP.NE.AND UP3, UPT, UR8, URZ, UPT ;  /* 0x0000003f0800728c */ /* 0x000fe2000bf65270 */
[----:B------:R-:W-:Y:S01]  /*26ad0*/  LOP3.LUT R0, R10, 0xfffffffc, RZ, 0xc0, !PT ;  /* 0xfffffffc0a007812 */ /* 0x000fe200078ec0ff */
[----:B------:R-:W-:Y:S01]  /*26ae0*/  UISETP.NE.AND UP1, UPT, UR9, URZ, UPT ;  /* 0x0000003f0900728c */ /* 0x000fe2000bf25270 */
[----:B------:R-:W-:Y:S01]  /*26af0*/  IMAD.U32 R6, RZ, RZ, UR14 ;  /* 0x0000000eff067e24 */ /* 0x000fe2000f8e00ff */
[----:B------:R-:W-:Y:S01]  /*26b00*/  UISETP.EQ.AND UP3, UPT, UR9, URZ, UP3 ;  /* 0x0000003f0900728c */ /* 0x000fe20009f62270 */
[----:B------:R-:W-:Y:S02]  /*26b10*/  SHF.R.S32.HI R10, RZ, 0x2, R10 ;  /* 0x00000002ff0a7819 */ /* 0x000fe4000001140a */
[----:B------:R-:W-:Y:S01]  /*26b20*/  @UP2 ULDC.64 UR6, c[0x0][0x298] ;  /* 0x0000a60000062ab9 */ /* 0x000fe20000000a00 */
[----:B------:R-:W-:Y:S01]  /*26b30*/  UISETP.NE.OR UP0, UPT, UR13, -0x1, !UP3 ;  /* 0xffffffff0d00788c */ /* 0x000fe2000df05670 */
[----:B------:R-:W-:Y:S01]  /*26b40*/  PLOP3.LUT P0, PT, PT, PT, UP1, 0x80, 0x0 ;  /* 0x000000000000781c */ /* 0x000fe20003f0f018 */
[----:B------:R-:W-:Y:S01]  /*26b50*/  @UP2 UIMAD.WIDE.U32 UR10, UR13, UR6, URZ ;  /* 0x000000060d0a22a5 */ /* 0x000fe2000f8e003f */
[----:B------:R-:W-:-:S02]  /*26b60*/  SHF.R.S32.HI R11, RZ, 0x1f, R10 ;  /* 0x0000001fff0b7819 */ /* 0x000fc4000001140a */
[----:B------:R-:W-:Y:S01]  /*26b70*/  @UP1 ULDC UR14, c[0x0][0x2c0] ;  /* 0x0000b000000e1ab9 */ /* 0x000fe20000000800 */
[----:B------:R-:W-:Y:S02]  /*26b80*/  @UP2 UIMAD UR5, UR13, UR7, UR11 ;  /* 0x000000070d0522a4 */ /* 0x000fe4000f8e020b */
[----:B------:R-:W-:Y:S01]  /*26b90*/  @!UP2 USHF.R.S32.HI UR11, URZ, 0x1f, UR17 ;  /* 0x0000001f3f0ba899 */ /* 0x000fe20008011411 */
[----:B------:R-:W-:Y:S01]  /*26ba0*/  @!UP2 ULDC.64 UR6, c[0x0][0x290] ;  /* 0x0000a4000006aab9 */ /* 0x000fe20000000a00 */
[----:B------:R-:W-:Y:S02]  /*26bb0*/  @!UP3 UMOV UR20, URZ ;  /* 0x0000003f0014bc82 */ /* 0x000fe40008000000 */
[----:B------:R-:W-:Y:S02]  /*26bc0*/  @!UP2 UIMAD UR9, UR11, UR6, URZ ;  /* 0x000000060b09a2a4 */ /* 0x000fe4000f8e023f */
[----:B------:R-:W-:Y:S02]  /*26bd0*/  @!UP2 UIMAD.WIDE.U32 UR18, UR17, UR6, URZ ;  /* 0x000000061112a2a5 */ /* 0x000fe4000f8e003f */
[----:B------:R-:W-:Y:S01]  /*26be0*/  @!UP2 UIMAD UR9, UR17, UR7, UR9 ;  /* 0x000000071109a2a4 */ /* 0x000fe2000f8e0209 */
[----:B------:R-:W-:-:S02]  /*26bf0*/  @!UP3 UMOV UR21, URZ ;  /* 0x0000003f0015bc82 */ /* 0x000fc40008000000 */
[----:B------:R-:W-:Y:S01]  /*26c00*/  @UP1 ULDC.64 UR6, c[0x0][0x2c0] ;  /* 0x0000b00000061ab9 */ /* 0x000fe20000000a00 */
[----:B------:R-:W-:Y:S01]  /*26c10*/  @UP1 UMOV UR12, 0x1 ;  /* 0x00000001000c1882 */ /* 0x000fe20000000000 */
[----:B------:R-:W-:Y:S02]  /*26c20*/  @UP1 UIMAD UR11, UR7, UR6, URZ ;  /* 0x00000006070b12a4 */ /* 0x000fe4000f8e023f */
[----:B------:R-:W-:Y:S01]  /*26c30*/  @!UP2 UIADD3 UR5, UR19, UR9, URZ ;  /* 0x000000091305a290 */ /* 0x000fe2000fffe03f */
[----:B------:R-:W-:Y:S01]  /*26c40*/  @UP3 ULDC UR6, c[0x0][0x2c4] ;  /* 0x0000b10000063ab9 */ /* 0x000fe20000000800 */
[----:B------:R-:W-:Y:S01]  /*26c50*/  @!UP2 UMOV UR10, UR18 ;  /* 0x00000012000aac82 */ /* 0x000fe20008000000 */
[----:B------:R-:W-:-:S04]  /*26c60*/  @!UP0 UIMAD UR13, UR17, UR6, URZ ;  /* 0x00000006110d82a4 */ /* 0x000fc8000f8e023f */
[----:B------:R-:W-:-:S03]  /*26c70*/  @UP3 USHF.R.S32.HI UR6, URZ, 0x1f, UR13 ;  /* 0x0000001f3f063899 */ /* 0x000fc6000801140d */
[----:B------:R-:W-:-:S04]  /*26c80*/  @UP3 UMOV UR20, UR13 ;  /* 0x0000000d00143c82 */ /* 0x000fc80008000000 */
[----:B------:R-:W-:Y:S01]  /*26c90*/  @UP3 UMOV UR21, UR6 ;  /* 0x0000000600153c82 */ /* 0x000fe20008000000 */
[----:B------:R-:W-:Y:S05]  /*26ca0*/  @P0 BRA `(.L_x_585) ;  /* 0x0000000000180947 */ /* 0x000fea0003800000 */
[----:B------:R-:W-:Y:S01]  /*26cb0*/  UISETP.NE.AND UP0, UPT, UR8, URZ, UPT ;  /* 0x0000003f0800728c */ /* 0x000fe2000bf05270 */
[----:B------:R-:W-:Y:S01]  /*26cc0*/  ULDC UR11, c[0x0][0x2c4] ;  /* 0x0000b100000b7ab9 */ /* 0x000fe20000000800 */
[----:B------:R-:W-:Y:S01]  /*26cd0*/  ULDC UR12, c[0x0][0x270] ;  /* 0x00009c00000c7ab9 */ /* 0x000fe20000000800 */
[----:B------:R-:W-:-:S08]  /*26ce0*/  UMOV UR14, 0x1 ;  /* 0x00000001000e7882 */ /* 0x000fd00000000000 */
[----:B------:R-:W-:Y:S02]  /*26cf0*/  @UP0 ULDC UR11, c[0x0][0x2e4] ;  /* 0x0000b900000b0ab9 */ /* 0x000fe40000000800 */
[----:B------:R-:W-:-:S12]  /*26d00*/  UIMAD UR12, UR11, UR12, URZ ;  /* 0x0000000c0b0c72a4 */ /* 0x000fd8000f8e023f */
.L_x_585:
[----:B------:R-:W-:Y:S01]  /*26d10*/  IMAD.IADD R0, R151, 0x1, -R0 ;  /* 0x0000000197007824 */ /* 0x000fe200078e0a00 */
[----:B------:R-:W-:Y:S01]  /*26d20*/  UIADD3 UR15, -UR24, UR15, URZ ;  /* 0x0000000f180f7290 */ /* 0x000fe2000fffe13f */
[C---:B------:R-:W-:Y:S01]  /*26d30*/  VIADD R14, R10.reuse, 0x20 ;  /* 0x000000200a0e7836 */ /* 0x040fe20000000000 */
[----:B------:R-:W-:Y:S01]  /*26d40*/  UIMAD UR12, UR17, UR12, URZ ;  /* 0x0000000c110c72a4 */ /* 0x000fe2000f8e023f */
[----:B------:R-:W-:Y:S01]  /*26d50*/  IADD3 R15, R10, 0x40, RZ ;  /* 0x000000400a0f7810 */ /* 0x000fe20007ffe0ff */
[----:B------:R-:W-:Y:S01]  /*26d60*/  USHF.R.S32.HI UR8, URZ, 0x1f, UR4 ;  /* 0x0000001f3f087899 */ /* 0x000fe20008011404 */
[C---:B------:R-:W-:Y:S01]  /*26d70*/  ISETP.NE.AND P3, PT, R0.reuse, RZ, PT ;  /* 0x000000ff0000720c */ /* 0x040fe20003f65270 */
[----:B------:R-:W-:Y:S01]  /*26d80*/  ULDC.64 UR6, c[0x0][0x2a0] ;  /* 0x0000a80000067ab9 */ /* 0x000fe20000000a00 */
[----:B------:R-:W-:Y:S01]  /*26d90*/  SHF.L.U32 R0, R0, 0x3, RZ ;  /* 0x0000000300007819 */ /* 0x000fe200000006ff */
[----:B------:R-:W-:Y:S01]  /*26da0*/  USEL UR12, UR12, URZ, !UP3 ;  /* 0x0000003f0c0c7287 */ /* 0x000fe2000d800000 */
[----:B------:R-:W-:Y:S01]  /*26db0*/  ISETP.GE.AND P0, PT, R10, UR15, PT ;  /* 0x0000000f0a007c0c */ /* 0x000fe2000bf06270 */
[----:B------:R-:W-:Y:S01]  /*26dc0*/  UIMAD UR8, UR8, UR6, URZ ;  /* 0x00000006080872a4 */ /* 0x000fe2000f8e023f */
[C---:B------:R-:W-:Y:S01]  /*26dd0*/  IADD3 R2, P1, R0.reuse, UR10, RZ ;  /* 0x0000000a00027c10 */ /* 0x040fe2000ff3e0ff */
[----:B------:R-:W-:Y:S01]  /*26de0*/  IMAD.U32 R12, RZ, RZ, UR6 ;  /* 0x00000006ff0c7e24 */ /* 0x000fe2000f8e00ff */
[----:B------:R-:W-:Y:S01]  /*26df0*/  UIMAD UR6, UR24, UR14, URZ ;  /* 0x0000000e180672a4 */ /* 0x000fe2000f8e023f */
[----:B------:R-:W-:Y:S01]  /*26e00*/  BSSY B0, `(.L_x_586) ;  /* 0x0000021000007945 */ /* 0x000fe20003800000 */
[----:B------:R-:W-:Y:S01]  /*26e10*/  LEA.HI.X.SX32 R3, R0, UR5, 0x1, P1 ;  /* 0x0000000500037c11 */ /* 0x000fe200088f0eff */
[----:B------:R-:W-:Y:S01]  /*26e20*/  UIMAD UR12, UR4, UR11, UR12 ;  /* 0x0000000b040c72a4 */ /* 0x000fe2000f8e020c */
[----:B------:R-:W-:Y:S01]  /*26e30*/  IMAD.WIDE R6, R6, 0x80, R10 ;  /* 0x0000008006067825 */ /* 0x000fe200078e020a */
[----:B------:R-:W-:Y:S01]  /*26e40*/  UIMAD UR7, UR4, UR7, UR8 ;  /* 0x00000007040772a4 */ /* 0x000fe2000f8e0208 */
[----:B------:R-:W-:Y:S01]  /*26e50*/  ISETP.GE.AND P2, PT, R14, UR15, PT ;  /* 0x0000000f0e007c0c */ /* 0x000fe2000bf46270 */
[----:B------:R-:W-:Y:S01]  /*26e60*/  USHF.R.S32.HI UR5, URZ, 0x1f, UR6 ;  /* 0x0000001f3f057899 */ /* 0x000fe20008011406 */
[----:B------:R-:W-:Y:S01]  /*26e70*/  IMAD.WIDE.U32 R12, R12, UR4, R2 ;  /* 0x000000040c0c7c25 */ /* 0x000fe2000f8e0002 */
[----:B------:R-:W-:Y:S01]  /*26e80*/  USHF.R.S32.HI UR8, URZ, 0x1f, UR12 ;  /* 0x0000001f3f087899 */ /* 0x000fe2000801140c */
[----:B------:R-:W-:Y:S01]  /*26e90*/  ISETP.GE.AND P1, PT, R15, UR15, PT ;  /* 0x0000000f0f007c0c */ /* 0x000fe2000bf26270 */
[----:B------:R-:W-:Y:S01]  /*26ea0*/  UIADD3 UR6, UP1, UP0, UR6, UR20, UR12 ;  /* 0x0000001406067290 */ /* 0x000fe2000f83e00c */
[----:B------:R-:W-:Y:S01]  /*26eb0*/  VIADD R16, R10, 0x60 ;  /* 0x000000600a107836 */ /* 0x000fe20000000000 */
[----:B------:R-:W-:Y:S01]  /*26ec0*/  IADD3 R9, R13, UR7, RZ ;  /* 0x000000070d097c10 */ /* 0x000fe2000fffe0ff */
[C---:B------:R-:W-:Y:S01]  /*26ed0*/  VIADD R17, R0.reuse, 0x40 ;  /* 0x0000004000117836 */ /* 0x040fe20000000000 */
[----:B------:R-:W-:Y:S01]  /*26ee0*/  UIADD3.X UR20, UR5, UR21, UR8, UP1, UP0 ;  /* 0x0000001505147290 */ /* 0x000fe20008fe0408 */
[----:B------:R-:W-:Y:S01]  /*26ef0*/  IADD3 R18, R0, 0x20, RZ ;  /* 0x0000002000127810 */ /* 0x000fe20007ffe0ff */
[----:B------:R-:W-:Y:S10]  /*26f00*/  @P0 BRA `(.L_x_587) ;  /* 0x0000000000400947 */ /* 0x000ff40003800000 */
        /* <DEDUP_REMOVED lines=16> */
.L_x_587:
[----:B------:R-:W-:Y:S05]  /*27010*/  BSYNC B0 ;  /* 0x0000000000007941 */ /* 0x000fea0003800000 */
.L_x_586:
[----:B------:R-:W-:Y:S01]  /*27020*/  BSSY B0, `(.L_x_588) ;  /* 0x0000016000007945 */ /* 0x000fe20003800000 */
[----:B------:R-:W-:-:S03]  /*27030*/  ISETP.GE.AND P0, PT, R16, UR15, PT ;  /* 0x0000000f10007c0c */ /* 0x000fc6000bf06270 */
[----:B------:R-:W-:Y:S10]  /*27040*/  @P2 BRA `(.L_x_589) ;  /* 0x00000000004c2947 */ /* 0x000ff40003800000 */
[----:B-1----:R-:W-:Y:S01]  /*27050*/  IADD3 R2, P2, R6, 0x20, RZ ;  /* 0x0000002006027810 */ /* 0x002fe20007f5e0ff */
        /* <DEDUP_REMOVED lines=18> */
.L_x_589:
[----:B------:R-:W-:Y:S05]  /*27180*/  BSYNC B0 ;  /* 0x0000000000007941 */ /* 0x000fea0003800000 */
.L_x_588:
[----:B------:R-:W-:Y:S01]  /*27190*/  BSSY B0, `(.L_x_590) ;  /* 0x0000016000007945 */ /* 0x000fe20003800000 */
[----:B------:R-:W-:-:S03]  /*271a0*/  ISETP.GE.OR P6, PT, R10, UR15, P3 ;  /* 0x0000000f0a007c0c */ /* 0x000fc60009fc6670 */
[----:B------:R-:W-:Y:S10]  /*271b0*/  @P1 BRA `(.L_x_591) ;  /* 0x00000000004c1947 */ /* 0x000ff40003800000 */
[----:B-12---:R-:W-:Y:S01]  /*271c0*/  IADD3 R2, P1, R6, 0x40, RZ ;  /* 0x0000004006027810 */ /* 0x006fe20007f3e0ff */
        /* <DEDUP_REMOVED lines=18> */
.L_x_591:
[----:B------:R-:W-:Y:S05]  /*272f0*/  BSYNC B0 ;  /* 0x0000000000007941 */ /* 0x000fea0003800000 */
.L_x_590:
[----:B------:R-:W-:Y:S01]  /*27300*/  BSSY B0, `(.L_x_592) ;  /* 0x0000018000007945 */ /* 0x000fe20003800000 */
[----:B------:R-:W-:Y:S02]  /*27310*/  ISETP.GE.OR P5, PT, R14, UR15, P3 ;  /* 0x0000000f0e007c0c */ /* 0x000fe40009fa6670 */
[----:B------:R-:W-:Y:S02]  /*27320*/  ISETP.GE.OR P4, PT, R15, UR15, P3 ;  /* 0x0000000f0f007c0c */ /* 0x000fe40009f86670 */
[----:B------:R-:W-:Y:S01]  /*27330*/  ISETP.GE.OR P3, PT, R16, UR15, P3 ;  /* 0x0000000f10007c0c */ /* 0x000fe20009f66670 */
[----:B------:R-:W-:-:S12]  /*27340*/  @P0 BRA `(.L_x_593) ;  /* 0x00000000004c0947 */ /* 0x000fd80003800000 */
[----:B------:R-:W-:Y:S01]  /*27350*/  IADD3 R8, P0, R6, 0x60, RZ ;  /* 0x0000006006087810 */ /* 0x000fe20007f1e0ff */
[----:B------:R-:W-:Y:S01]  /*27360*/  ULDC.64 UR4, c[0x0][0x298] ;  /* 0x0000a60000047ab9 */ /* 0x000fe20000000a00 */
[----:B-123--:R-:W-:Y:S01]  /*27370*/  MOV R3, R9 ;  /* 0x0000000900037202 */ /* 0x00efe20000000f00 */
[----:B------:R-:W-:Y:S01]  /*27380*/  IMAD.MOV.U32 R2, RZ, RZ, R12 ;  /* 0x000000ffff027224 */ /* 0x000fe200078e000c */
[----:B------:R-:W-:Y:S01]  /*27390*/  ULDC UR7, c[0x0][0x2d0] ;  /* 0x0000b40000077ab9 */ /* 0x000fe20000000800 */
        /* <DEDUP_REMOVED lines=14> */
.L_x_593:
[----:B------:R-:W-:Y:S05]  /*27480*/  BSYNC B0 ;  /* 0x0000000000007941 */ /* 0x000fea0003800000 */
.L_x_592:
[----:B------:R-:W-:Y:S04]  /*27490*/  BSSY B0, `(.L_x_594) ;  /* 0x000000a000007945 */ /* 0x000fe80003800000 */
[----:B------:R-:W-:Y:S05]  /*274a0*/  @P6 BRA `(.L_x_595) ;  /* 0x0000000000206947 */ /* 0x000fea0003800000 */
[----:B------:R-:W-:Y:S01]  /*274b0*/  IMAD R0, R10, UR14, RZ ;  /* 0x0000000e0a007c24 */ /* 0x000fe2000f8e02ff */
[----:B------:R-:W-:-:S04]  /*274c0*/  ULDC.64 UR4, c[0x0][0x2b0] ;  /* 0x0000ac0000047ab9 */ /* 0x000fc80000000a00 */
[----:B-1234-:R-:W-:-:S04]  /*274d0*/  IADD3 R3, P0, R0, UR6, RZ ;  /* 0x0000000600037c10 */ /* 0x01efc8000ff1e0ff */
[----:B------:R-:W-:Y:S02]  /*274e0*/  LEA.HI.X.SX32 R0, R0, UR20, 0x1, P0 ;  /* 0x0000001400007c11 */ /* 0x000fe400080f0eff */
[----:B------:R-:W-:-:S04]  /*274f0*/  LEA R2, P0, R3, UR4, 0x2 ;  /* 0x0000000403027c11 */ /* 0x000fc8000f8010ff */
[----:B------:R-:W-:Y:S01]  /*27500*/  LEA.HI.X R3, R3, UR5, R0, 0x2, P0 ;  /* 0x0000000503037c11 */ /* 0x000fe200080f1400 */
[----:B------:R-:W-:-:S05]  /*27510*/  IMAD.MOV.U32 R0, RZ, RZ, 0x7f800000 ;  /* 0x7f800000ff007424 */ /* 0x000fca00078e00ff */
[----:B------:R1:W-:Y:S03]  /*27520*/  STG.E desc[UR22][R2.64], R0 ;  /* 0x0000000002007986 */ /* 0x0003e6000c101916 */
.L_x_595:
[----:B------:R-:W-:Y:S05]  /*27530*/  BSYNC B0 ;  /* 0x0000000000007941 */ /* 0x000fea0003800000 */
.L_x_594:
[----:B------:R-:W-:Y:S04]  /*27540*/  BSSY B0, `(.L_x_596) ;  /* 0x000000a000007945 */ /* 0x000fe80003800000 */
[----:B------:R-:W-:Y:S05]  /*27550*/  @P5 BRA `(.L_x_597) ;  /* 0x0000000000205947 */ /* 0x000fea0003800000 */
[----:B-1----:R-:W-:Y:S01]  /*27560*/  IMAD R0, R14, UR14, RZ ;  /* 0x0000000e0e007c24 */ /* 0x002fe2000f8e02ff */
[----:B------:R-:W-:-:S04]  /*27570*/  ULDC.64 UR4, c[0x0][0x2b0] ;  /* 0x0000ac0000047ab9 */ /* 0x000fc80000000a00 */
[----:B--234-:R-:W-:-:S04]  /*27580*/  IADD3 R3, P0, R0, UR6, RZ ;  /* 0x0000000600037c10 */ /* 0x01cfc8000ff1e0ff */
[----:B------:R-:W-:Y:S02]  /*27590*/  LEA.HI.X.SX32 R0, R0, UR20, 0x1, P0 ;  /* 0x0000001400007c11 */ /* 0x000fe400080f0eff */
[----:B------:R-:W-:-:S04]  /*275a0*/  LEA R2, P0, R3, UR4, 0x2 ;  /* 0x0000000403027c11 */ /* 0x000fc8000f8010ff */
[----:B------:R-:W-:Y:S01]  /*275b0*/  LEA.HI.X R3, R3, UR5, R0, 0x2, P0 ;  /* 0x0000000503037c11 */ /* 0x000fe200080f1400 */
[----:B------:R-:W-:-:S05]  /*275c0*/  IMAD.MOV.U32 R0, RZ, RZ, 0x7f800000 ;  /* 0x7f800000ff007424 */ /* 0x000fca00078e00ff */
[----:B------:R1:W-:Y:S03]  /*275d0*/  STG.E desc[UR22][R2.64], R0 ;  /* 0x0000000002007986 */ /* 0x0003e6000c101916 */
.L_x_597:
[----:B------:R-:W-:Y:S05]  /*275e0*/  BSYNC B0 ;  /* 0x0000000000007941 */ /* 0x000fea0003800000 */
.L_x_596:
        /* <DEDUP_REMOVED lines=10> */
.L_x_599:
[----:B------:R-:W-:Y:S05]  /*27690*/  BSYNC B0 ;  /* 0x0000000000007941 */ /* 0x000fea0003800000 */
.L_x_598:
[----:B------:R-:W-:Y:S05]  /*276a0*/  @P3 EXIT ;  /* 0x000000000000394d */ /* 0x000fea0003800000 */
[----:B-1----:R-:W-:Y:S01]  /*276b0*/  IMAD R0, R16, UR14, RZ ;  /* 0x0000000e10007c24 */ /* 0x002fe2000f8e02ff */
[----:B------:R-:W-:-:S04]  /*276c0*/  ULDC.64 UR4, c[0x0][0x2b0] ;  /* 0x0000ac0000047ab9 */ /* 0x000fc80000000a00 */
[----:B--234-:R-:W-:-:S04]  /*276d0*/  IADD3 R3, P0, R0, UR6, RZ ;  /* 0x0000000600037c10 */ /* 0x01cfc8000ff1e0ff */
[----:B------:R-:W-:Y:S02]  /*276e0*/  LEA.HI.X.SX32 R0, R0, UR20, 0x1, P0 ;  /* 0x0000001400007c11 */ /* 0x000fe400080f0eff */
[----:B------:R-:W-:-:S04]  /*276f0*/  LEA R2, P0, R3, UR4, 0x2 ;  /* 0x0000000403027c11 */ /* 0x000fc8000f8010ff */
[----:B------:R-:W-:Y:S01]  /*27700*/  LEA.HI.X R3, R3, UR5, R0, 0x2, P0 ;  /* 0x0000000503037c11 */ /* 0x000fe200080f1400 */
[----:B------:R-:W-:-:S05]  /*27710*/  IMAD.MOV.U32 R0, RZ, RZ, 0x7f800000 ;  /* 0x7f800000ff007424 */ /* 0x000fca00078e00ff */
[----:B------:R-:W-:Y:S01]  /*27720*/  STG.E desc[UR22][R2.64], R0 ;  /* 0x0000000002007986 */ /* 0x000fe2000c101916 */
[----:B------:R-:W-:Y:S05]  /*27730*/  EXIT ;  /* 0x000000000000794d */ /* 0x000fea0003800000 */
.L_x_600:
        /* <DEDUP_REMOVED lines=12> */
.L_x_1155:


//--------------------- .text._ZN5flash16flash_fwd_kernelI23Flash_fwd_kernel_traitsILi96ELi128ELi64ELi4ELb0ELb0EN7cutlass10bfloat16_tE19Flash_kernel_traitsILi96ELi128ELi64ELi4ES3_EELb0ELb1ELb0ELb0ELb0ELb0ELb1ELb0EEEvNS_16Flash_fwd_paramsE --------------------------
	.section	.text._ZN5flash16flash_fwd_kernelI23Flash_fwd_kernel_traitsILi96ELi128ELi64ELi4ELb0ELb0EN7cutlass10bfloat16_tE19Flash_kernel_traitsILi96ELi128ELi64ELi4ES3_EELb0ELb1ELb0ELb0ELb0ELb0ELb1ELb0EEEvNS_16Flash_fwd_paramsE,"ax",@progbits
	.align	128
        .global         _ZN5flash16flash_fwd_kernelI23Flash_fwd_kernel_traitsILi96ELi128ELi64ELi4ELb0ELb0EN7cutlass10bfloat16_tE19Flash_kernel_traitsILi96ELi128ELi64ELi4ES3_EELb0ELb1ELb0ELb0ELb0ELb0ELb1ELb0EEEvNS_16Flash_fwd_paramsE
        .type           _ZN5flash16flash_fwd_kernelI23Flash_fwd_kernel_traitsILi96ELi128ELi64ELi4ELb0ELb0EN7cutlass10bfloat16_tE19Flash_kernel_traitsILi96ELi128ELi64ELi4ES3_EELb0ELb1ELb0ELb0ELb0ELb0ELb1ELb0EEEvNS_16Flash_fwd_paramsE,@function
        .size           _ZN5flash16flash_fwd_kernelI23Flash_fwd_kernel_traitsILi96ELi128ELi64ELi4ELb0ELb0EN7cutlass10bfloat16_tE19Flash_kernel_traitsILi96ELi128ELi64ELi4ES3_EELb0ELb1ELb0ELb0ELb0ELb0ELb1ELb0EEEvNS_16Flash_fwd_paramsE,(.L_x_1156 - _ZN5flash16flash_fwd_kernelI23Flash_fwd_kernel_traitsILi96ELi128ELi64ELi4ELb0ELb0EN7cutlass10bfloat16_tE19Flash_kernel_traitsILi96ELi128ELi64ELi4ES3_EELb0ELb1ELb0ELb0ELb0ELb0ELb1ELb0EEEvNS_16Flash_fwd_paramsE)
        .other          _ZN5flash16flash_fwd_kernelI23Flash_fwd_kernel_traitsILi96ELi128ELi64ELi4ELb0ELb0EN7cutlass10bfloat16_tE19Flash_kernel_traitsILi96ELi128ELi64ELi4ES3_EELb0ELb1ELb0ELb0ELb0ELb0ELb1ELb0EEEvNS_16Flash_fwd_paramsE,@"STO_CUDA_ENTRY STV_DEFAULT"
_ZN5flash16flash_fwd_kernelI23Flash_fwd_kernel_traitsILi96ELi128ELi64ELi4ELb0ELb0EN7cutlass10bfloat16_tE19Flash_kernel_traitsILi96ELi128ELi64ELi4ES3_EELb0ELb1ELb0ELb0ELb0ELb0ELb1ELb0EEEvNS_16Flash_fwd_paramsE:
.text._ZN5flash16flash_fwd_kernelI23Flash_fwd_kernel_traitsILi96ELi128ELi64ELi4ELb0ELb0EN7cutlass10bfloat16_tE19Flash_kernel_traitsILi96ELi128ELi64ELi4ES3_EELb0ELb1ELb0ELb0ELb0ELb0ELb1ELb0EEEvNS_16Flash_fwd_paramsE:
[----:B------:R-:W1:Y:S08]  /*0000*/  LDC R1, c[0x0][0x28] ;  /* 0x00000a00ff017b82 */ /* 0x000e700000000800 */
[----:B------:R-:W2:Y:S01]  /*0010*/  S2UR UR11, SR_CTAID.Y ;  /* 0x00000000000b79c3 */ /* 0x000ea20000002600 */
[----:B------:R-:W-:Y:S01]  /*0020*/  ULDC.64 UR4, c[0x0][0x300] ;  /* 0x0000c00000047ab9 */ /* 0x000fe20000000a00 */
[----:B------:R-:W-:Y:S01]  /*0030*/  ULDC.64 UR6, c[0x0][0x2f0] ;  /* 0x0000bc0000067ab9 */ /* 0x000fe20000000a00 */
[----:B------:R-:W-:Y:S01]  /*0040*/  UISETP.NE.U32.AND UP1, UPT, UR4, URZ, UPT ;  /* 0x0000003f0400728c */ /* 0x000fe2000bf25070 */
[----:B-1----:R-:W-:Y:S01]  /*0050*/  VIADD R1, R1, 0xffffffb8 ;  /* 0xffffffb801017836 */ /* 0x002fe20000000000 */
[----:B------:R-:W-:-:S02]  /*0060*/  UISETP.NE.U32.AND UP2, UPT, UR6, URZ, UPT ;  /* 0x0000003f0600728c */ /* 0x000fc4000bf45070 */
[----:B------:R-:W-:Y:S01]  /*0070*/  UISETP.NE.AND.EX UP1, UPT, UR5, URZ, UPT, UP1 ;  /* 0x0000003f0500728c */ /* 0x000fe2000bf25310 */
[----:B------:R-:W-:Y:S01]  /*0080*/  ULDC.64 UR8, c[0x0][0x2f0] ;  /* 0x0000bc0000087ab9 */ /* 0x000fe20000000a00 */
[----:B------:R-:W-:Y:S01]  /*0090*/  UISETP.NE.AND.EX UP2, UPT, UR7, URZ, UPT, UP2 ;  /* 0x0000003f0700728c */ /* 0x000fe2000bf45320 */
[----:B------:R-:W-:-:S03]  /*00a0*/  ULDC.U8 UR6, c[0x0][0x3c2] ;  /* 0x0000f08000067ab9 */ /* 0x000fc60000000000 */
[----:B------:R-:W-:Y:S01]  /*00b0*/  PLOP3.LUT P0, PT, PT, PT, UP1, 0x80, 0x0 ;  /* 0x000000000000781c */ /* 0x000fe20003f0f018 */
[----:B------:R-:W-:Y:S01]  /*00c0*/  ULDC.64 UR4, c[0x0][0x2f8] ;  /* 0x0000be0000047ab9 */ /* 0x000fe20000000a00 */
[----:B------:R-:W-:Y:S01]  /*00d0*/  UISETP.NE.AND UP3, UPT, UR6, URZ, UPT ;  /* 0x0000003f0600728c */ /* 0x000fe2000bf65270 */
[----:B------:R-:W-:Y:S01]  /*00e0*/  PLOP3.LUT P2, PT, PT, PT, UP2, 0x80, 0x0 ;  /* 0x000000000000781c */ /* 0x000fe20003f4f028 */
[----:B------:R-:W-:Y:S01]  /*00f0*/  UISETP.EQ.U32.AND UP0, UPT, UR4, URZ, UPT ;  /* 0x0000003f0400728c */ /* 0x000fe2000bf02070 */
[----:B------:R-:W-:Y:S01]  /*0100*/  ULDC.64 UR22, c[0x0][0x208] ;  /* 0x0000820000167ab9 */ /* 0x000fe20000000a00 */
[----:B------:R-:W-:Y:S02]  /*0110*/  ULDC.64 UR6, c[0x0][0x2f8] ;  /* 0x0000be0000067ab9 */ /* 0x000fe40000000a00 */
[----:B------:R-:W-:Y:S02]  /*0120*/  UISETP.EQ.OR.EX UP0, UPT, UR5, URZ, !UP3, UP0 ;  /* 0x0000003f0500728c */ /* 0x000fe4000df02700 */
[----:B--2---:R-:W-:-:S06]  /*0130*/  UIMAD.WIDE UR8, UR11, 0x4, UR8 ;  /* 0x000000040b0878a5 */ /* 0x004fcc000f8e0208 */
[----:B------:R-:W-:Y:S02]  /*0140*/  IMAD.U32 R2, RZ, RZ, UR8 ;  /* 0x00000008ff027e24 */ /* 0x000fe4000f8e00ff */
[----:B------:R-:W-:Y:S01]  /*0150*/  IMAD.U32 R3, RZ, RZ, UR9 ;  /* 0x00000009ff037e24 */ /* 0x000fe2000f8e00ff */
[----:B------:R-:W-:Y:S02]  /*0160*/  @UP1 ULDC.64 UR8, c[0x0][0x300] ;  /* 0x0000c00000081ab9 */ /* 0x000fe40000000a00 */
[----:B------:R-:W-:Y:S02]  /*0170*/  @UP1 UIMAD.WIDE UR8, UR11, 0x4, UR8 ;  /* 0x000000040b0818a5 */ /* 0x000fe4000f8e0208 */
[----:B------:R-:W2:Y:S04]  /*0180*/  @P2 LDG.E R7, desc[UR22][R2.64] ;  /* 0x0000001602072981 */ /* 0x000ea8000c1e1900 */
[----:B------:R-:W-:Y:S01]  /*0190*/  IMAD.U32 R4, RZ, RZ, UR8 ;  /* 0x00000008ff047e24 */ /* 0x000fe2000f8e00ff */
[----:B------:R1:W3:Y:S01]  /*01a0*/  @P2 LDG.E R6, desc[UR22][R2.64+0x4] ;  /* 0x0000041602062981 */ /* 0x0002e2000c1e1900 */
[----:B------:R-:W-:Y:S01]  /*01b0*/  IMAD.U32 R5, RZ, RZ, UR9 ;  /* 0x00000009ff057e24 */ /* 0x000fe2000f8e00ff */
[----:B------:R-:W-:Y:S01]  /*01c0*/  PLOP3.LUT P1, PT, PT, PT, UP0, 0x80, 0x0 ;  /* 0x000000000000781c */ /* 0x000fe20003f2f008 */
[----:B------:R-:W-:-:S03]  /*01d0*/  UIMAD.WIDE UR6, UR11, 0x4, UR6 ;  /* 0x000000040b0678a5 */ /* 0x000fc6000f8e0206 */
[----:B------:R-:W4:Y:S03]  /*01e0*/  @P0 LDG.E R4, desc[UR22][R4.64] ;  /* 0x0000001604040981 */ /* 0x000f26000c1e1900 */
[----:B-1----:R-:W-:Y:S02]  /*01f0*/  IMAD.U32 R2, RZ, RZ, UR6 ;  /* 0x00000006ff027e24 */ /* 0x002fe4000f8e00ff */
        /* <DEDUP_REMOVED lines=12> */
[----:B------:R-:W-:-:S07]  /*02c0*/  @UP2 UIADD3 UR17, UR17, -UR15, URZ ;  /* 0x8000000f11112290 */ /* 0x000fce000fffe03f */
[----:B------:R-:W-:Y:S01]  /*02d0*/  @!UP2 ULDC UR17, c[0x0][0x2c4] ;  /* 0x0000b1000011aab9 */ /* 0x000fe20000000800 */
[----:B-----5:R-:W-:Y:S01]  /*02e0*/  @!P1 R2UR UR6, R0 ;  /* 0x00000000000692ca */ /* 0x020fe200000e0000 */
[----:B-1----:R-:W-:-:S14]  /*02f0*/  @!P0 BRA `(.L_x_601) ;  /* 0x00000000001c8947 */ /* 0x002fdc0003800000 */
[----:B------:R-:W-:-:S13]  /*0300*/  PLOP3.LUT P0, PT, PT, PT, UP3, 0x80, 0x0 ;  /* 0x000000000000781c */ /* 0x000fda0003f0f038 */
[----:B------:R-:W2:Y:S04]  /*0310*/  @P0 LDG.E R0, desc[UR22][R2.64+0x4] ;  /* 0x0000041602000981 */ /* 0x000ea8000c1e1900 */
[----:B------:R-:W3:Y:S01]  /*0320*/  @!P0 LDG.E R2, desc[UR22][R2.64] ;  /* 0x0000001602028981 */ /* 0x000ee2000c1e1900 */
[----:B--2---:R-:W-:-:S13]  /*0330*/  @P0 R2UR UR7, R0 ;  /* 0x00000000000702ca */ /* 0x004fda00000e0000 */
[----:B------:R-:W-:-:S07]  /*0340*/  @UP3 UIADD3 UR7, UR7, -UR6, URZ ;  /* 0x8000000607073290 */ /* 0x000fce000fffe03f */
[----:B---3--:R-:W-:Y:S01]  /*0350*/  @!P0 R2UR UR7, R2 ;  /* 0x00000000020782ca */ /* 0x008fe200000e0000 */
[----:B------:R-:W-:-:S14]  /*0360*/  BRA `(.L_x_602) ;  /* 0x0000000000047947 */ /* 0x000fdc0003800000 */
.L_x_601:
[----:B------:R-:W-:-:S05]  /*0370*/  ULDC UR7, c[0x0][0x2c8] ;  /* 0x0000b20000077ab9 */ /* 0x000fca0000000800 */
.L_x_602:
        /* <DEDUP_REMOVED lines=43> */
[CC--:B------:R-:W-:Y:S02]  /*0630*/  LEA.HI R8, R20.reuse, R153.reuse, RZ, 0x2 ;  /* 0x0000009914087211 */ /* 0x0c0fe400078f10ff */
[----:B------:R-:W-:Y:S02]  /*0640*/  LEA.HI R28, R20, R153, RZ, 0x3 ;  /* 0x00000099141c7211 */ /* 0x000fe400078f18ff */
[----:B------:R-:W-:-:S02]  /*0650*/  PLOP3.LUT P1, PT, PT, PT, UP0, 0x80, 0x0 ;  /* 0x000000000000781c */ /* 0x000fc40003f2f008 */
[----:B------:R-:W-:Y:S01]  /*0660*/  @UP1 ULDC.64 UR4, c[0x0][0x240] ;  /* 0x0000900000041ab9 */ /* 0x000fe20000000a00 */
[----:B------:R-:W-:Y:S01]  /*0670*/  @!UP1 USHF.R.S32.HI UR7, URZ, 0x1f, UR11 ;  /* 0x0000001f3f079899 */ /* 0x000fe2000801140b */
[----:B------:R-:W-:Y:S01]  /*0680*/  SHF.R.S32.HI R25, RZ, 0x3, R28 ;  /* 0x00000003ff197819 */ /* 0x000fe2000001141c */
[----:B------:R-:W-:Y:S02]  /*0690*/  @UP1 UIMAD.WIDE.U32 UR28, UR15, UR4, URZ ;  /* 0x000000040f1c12a5 */ /* 0x000fe4000f8e003f */
[----:B------:R-:W-:Y:S02]  /*06a0*/  @UP0 UIADD3 UR13, UR12, UR6, URZ ;  /* 0x000000060c0d0290 */ /* 0x000fe4000fffe03f */
[----:B------:R-:W-:Y:S01]  /*06b0*/  @UP1 UIMAD UR10, UR15, UR5, UR29 ;  /* 0x000000050f0a12a4 */ /* 0x000fe2000f8e021d */
[----:B------:R-:W-:Y:S02]  /*06c0*/  @UP0 ULDC.64 UR8, c[0x0][0x248] ;  /* 0x0000920000080ab9 */ /* 0x000fe40000000a00 */
[----:B------:R-:W-:Y:S01]  /*06d0*/  @!UP1 ULDC.64 UR4, c[0x0][0x228] ;  /* 0x00008a0000049ab9 */ /* 0x000fe20000000a00 */
[----:B-1----:R-:W-:Y:S01]  /*06e0*/  IABS R0, R12 ;  /* 0x0000000c00007213 */ /* 0x002fe20000000000 */
[----:B------:R-:W-:-:S02]  /*06f0*/  @!UP1 UIMAD UR7, UR7, UR4, URZ ;  /* 0x00000004070792a4 */ /* 0x000fc4000f8e023f */
[----:B------:R-:W-:Y:S02]  /*0700*/  @!UP1 UIMAD.WIDE.U32 UR26, UR11, UR4, URZ ;  /* 0x000000040b1a92a5 */ /* 0x000fe4000f8e003f */
[----:B------:R-:W-:Y:S01]  /*0710*/  IMAD.MOV.U32 R10, RZ, RZ, R0 ;  /* 0x000000ffff0a7224 */ /* 0x000fe200078e0000 */
[----:B------:R-:W-:Y:S02]  /*0720*/  @UP0 UIMAD.WIDE.U32 UR30, UR13, UR8, URZ ;  /* 0x000000080d1e02a5 */ /* 0x000fe4000f8e003f */
[----:B------:R-:W-:Y:S01]  /*0730*/  @!UP1 UIMAD UR5, UR11, UR5, UR7 ;  /* 0x000000050b0592a4 */ /* 0x000fe2000f8e0207 */
[----:B------:R-:W1:Y:S01]  /*0740*/  I2F.RP R2, R10 ;  /* 0x0000000a00027306 */ /* 0x000e620000209400 */
[----:B--2---:R-:W-:Y:S01]  /*0750*/  IABS R4, R4 ;  /* 0x0000000400047213 */ /* 0x004fe20000000000 */
[----:B------:R-:W-:Y:S01]  /*0760*/  @UP0 UIMAD UR13, UR13, UR9, URZ ;  /* 0x000000090d0d02a4 */ /* 0x000fe2000f8e023f */
[----:B------:R-:W-:Y:S01]  /*0770*/  @UP1 UMOV UR18, UR28 ;  /* 0x0000001c00121c82 */ /* 0x000fe20008000000 */
[----:B------:R-:W-:-:S02]  /*0780*/  @UP0 UMOV UR28, UR30 ;  /* 0x0000001e001c0c82 */ /* 0x000fc40008000000 */
        /* <DEDUP_REMOVED lines=10> */
[----:B------:R-:W-:Y:S01]  /*0830*/  IMAD.MOV.U32 R2, RZ, RZ, R4 ;  /* 0x000000ffff027224 */ /* 0x000fe200078e0004 */
[----:B------:R-:W-:-:S03]  /*0840*/  LOP3.LUT R4, R8, 0xfffffffc, RZ, 0xc0, !PT ;  /* 0xfffffffc08047812 */ /* 0x000fc600078ec0ff */
[----:B------:R-:W-:-:S04]  /*0850*/  IMAD.HI.U32 R0, R0, R2, RZ ;  /* 0x0000000200007227 */ /* 0x000fc800078e00ff */
[----:B------:R-:W-:Y:S01]  /*0860*/  IMAD.IADD R5, R153, 0x1, -R4 ;  /* 0x0000000199057824 */ /* 0x000fe200078e0a04 */
[----:B------:R-:W-:Y:S01]  /*0870*/  IADD3 R3, -R0, RZ, RZ ;  /* 0x000000ff00037210 */ /* 0x000fe20007ffe1ff */
[----:B------:R-:W-:-:S03]  /*0880*/  IMAD.SHL.U32 R4, R25, 0x40, RZ ;  /* 0x0000004019047824 */ /* 0x000fc600078e00ff */
[----:B------:R-:W-:Y:S01]  /*0890*/  SHF.L.U32 R106, R5, 0x3, RZ ;  /* 0x00000003056a7819 */ /* 0x000fe200000006ff */
[----:B------:R-:W-:Y:S01]  /*08a0*/  IMAD R3, R10, R3, R2 ;  /* 0x000000030a037224 */ /* 0x000fe200078e0202 */
[----:B------:R-:W-:Y:S02]  /*08b0*/  SHF.R.S32.HI R2, RZ, 0x2, R8 ;  /* 0x00000002ff027819 */ /* 0x000fe40000011408 */
[----:B------:R-:W-:Y:S02]  /*08c0*/  LOP3.LUT R4, R4, 0xc0, RZ, 0xc0, !PT ;  /* 0x000000c004047812 */ /* 0x000fe400078ec0ff */
[----:B------:R-:W-:Y:S01]  /*08d0*/  ISETP.GT.U32.AND P3, PT, R10, R3, PT ;  /* 0x000000030a00720c */ /* 0x000fe20003f64070 */
[----:B------:R-:W-:Y:S01]  /*08e0*/  VIADD R5, R2, 0x40 ;  /* 0x0000004002057836 */ /* 0x000fe20000000000 */
[----:B------:R-:W-:Y:S02]  /*08f0*/  LOP3.LUT R6, R4, 0x18, R106, 0xf8, !PT ;  /* 0x0000001804067812 */ /* 0x000fe400078ef86a */
[----:B------:R-:W-:Y:S01]  /*0900*/  SHF.R.U32.HI R4, RZ, 0x3, R4 ;  /* 0x00000003ff047819 */ /* 0x000fe20000011604 */
[----:B------:R-:W-:Y:S08]  /*0910*/  @P1 BRA `(.L_x_604) ;  /* 0x0000000000301947 */ /* 0x000ff00003800000 */
        /* <DEDUP_REMOVED lines=12> */
.L_x_604:
[----:B------:R-:W-:Y:S01]  /*09e0*/  @UP0 UIADD3 UR29, UR12, UR6, URZ ;  /* 0x000000060c1d0290 */ /* 0x000fe2000fffe03f */
[----:B------:R-:W-:Y:S01]  /*09f0*/  LOP3.LUT R9, R6, R4, RZ, 0x3c, !PT ;  /* 0x0000000406097212 */ /* 0x000fe200078e3cff */
[----:B------:R-:W-:Y:S01]  /*0a00*/  @!P3 IMAD.IADD R3, R3, 0x1, -R10 ;  /* 0x000000010303b824 */ /* 0x000fe200078e0a0a */
[----:B------:R-:W-:Y:S01]  /*0a10*/  @UP0 ULDC.64 UR6, c[0x0][0x250] ;  /* 0x0000940000060ab9 */ /* 0x000fe20000000a00 */
[----:B------:R-:W-:Y:S01]  /*0a20*/  LEA.HI R4, R8, R2, RZ, 0x1 ;  /* 0x0000000208047211 */ /* 0x000fe200078f08ff */
[----:B------:R-:W-:Y:S01]  /*0a30*/  @UP0 UIMAD.WIDE.U32 UR4, UR29, UR6, URZ ;  /* 0x000000061d0402a5 */ /* 0x000fe2000f8e003f */
[----:B------:R-:W-:Y:S01]  /*0a40*/  LOP3.LUT R7, R12, UR25, RZ, 0x3c, !PT ;  /* 0x000000190c077c12 */ /* 0x000fe2000f8e3cff */
[----:B------:R-:W-:Y:S01]  /*0a50*/  @UP0 UIMAD UR29, UR29, UR7, URZ ;  /* 0x000000071d1d02a4 */ /* 0x000fe2000f8e023f */
[----:B------:R-:W-:Y:S01]  /*0a60*/  LOP3.LUT R4, R4, 0x7fffffe, RZ, 0xc0, !PT ;  /* 0x07fffffe04047812 */ /* 0x000fe200078ec0ff */
[----:B------:R-:W-:Y:S01]  /*0a70*/  USHF.R.S32.HI UR26, URZ, 0x1f, UR25 ;  /* 0x0000001f3f1a7899 */ /* 0x000fe20008011419 */
[----:B------:R-:W-:Y:S01]  /*0a80*/  LEA.HI R16, R20, R153, RZ, 0x5 ;  /* 0x0000009914107211 */ /* 0x000fe200078f28ff */
[----:B------:R-:W-:Y:S01]  /*0a90*/  @UP0 UIADD3 UR29, UR5, UR29, URZ ;  /* 0x0000001d051d0290 */ /* 0x000fe2000fffe03f */
[----:B------:R-:W-:Y:S01]  /*0aa0*/  ISETP.GE.AND P2, PT, R7, RZ, PT ;  /* 0x000000ff0700720c */ /* 0x000fe20003f46270 */
[----:B------:R-:W-:Y:S01]  /*0ab0*/  IMAD.IADD R7, R2, 0x1, -R4 ;  /* 0x0000000102077824 */ /* 0x000fe200078e0a04 */
[----:B------:R-:W-:Y:S01]  /*0ac0*/  ISETP.GE.U32.AND P5, PT, R3, R10, PT ;  /* 0x0000000a0300720c */ /* 0x000fe20003fa6070 */
[----:B------:R-:W-:Y:S01]  /*0ad0*/  IMAD.U32 R10, RZ, RZ, UR16 ;  /* 0x00000010ff0a7e24 */ /* 0x000fe2000f8e00ff */
[----:B------:R-:W-:Y:S01]  /*0ae0*/  ISETP.GE.AND P0, PT, R5, UR14, PT ;  /* 0x0000000e05007c0c */ /* 0x000fe2000bf06270 */
        /* <DEDUP_REMOVED lines=19> */
.L_x_605:
[----:B------:R-:W-:Y:S01]  /*0c20*/  IMAD R6, R3, UR8, RZ ;  /* 0x0000000803067c24 */ /* 0x000fe2000f8e02ff */
[----:B------:R-:W-:Y:S01]  /*0c30*/  LEA R7, R24, R7, 0x3 ;  /* 0x0000000718077211 */ /* 0x000fe200078e18ff */
[----:B------:R-:W-:Y:S01]  /*0c40*/  IMAD.WIDE.U32 R4, R2, UR8, R106 ;  /* 0x0000000802047c25 */ /* 0x000fe2000f8e006a */
[----:B------:R-:W-:Y:S01]  /*0c50*/  @P5 IADD3 R0, R0, 0x1, RZ ;  /* 0x0000000100005810 */ /* 0x000fe20007ffe0ff */
[----:B------:R-:W1:Y:S01]  /*0c60*/  S2UR UR27, SR_CgaCtaId ;  /* 0x00000000001b79c3 */ /* 0x000e620000008800 */
[C---:B------:R-:W-:Y:S01]  /*0c70*/  IADD3 R23, R2.reuse, 0x20, RZ ;  /* 0x0000002002177810 */ /* 0x040fe20007ffe0ff */
[----:B------:R-:W-:Y:S01]  /*0c80*/  IMAD R6, R2, UR9, R6 ;  /* 0x0000000902067c24 */ /* 0x000fe2000f8e0206 */
[----:B------:R-:W-:Y:S01]  /*0c90*/  IADD3 R8, P1, R4, UR28, RZ ;  /* 0x0000001c04087c10 */ /* 0x000fe2000ff3e0ff */
[----:B------:R-:W-:Y:S01]  /*0ca0*/  IMAD.U32 R230, R7, 0x20, R9 ;  /* 0x0000002007e67824 */ /* 0x000fe200078e0009 */
[----:B------:R-:W-:Y:S01]  /*0cb0*/  @!P2 IADD3 R0, -R0, RZ, RZ ;  /* 0x000000ff0000a210 */ /* 0x000fe20007ffe1ff */
[----:B------:R-:W-:Y:S01]  /*0cc0*/  IMAD R7, R3, UR6, RZ ;  /* 0x0000000603077c24 */ /* 0x000fe2000f8e02ff */
[----:B------:R-:W-:Y:S01]  /*0cd0*/  IADD3.X R9, R5, UR13, R6, P1, !PT ;  /* 0x0000000d05097c10 */ /* 0x000fe20008ffe406 */
[----:B------:R-:W-:Y:S01]  /*0ce0*/  IMAD.WIDE.U32 R4, R2, UR6, R106 ;  /* 0x0000000602047c25 */ /* 0x000fe2000f8e006a */
[----:B------:R-:W-:Y:S01]  /*0cf0*/  @!P4 LOP3.LUT R0, RZ, R12, RZ, 0x33, !PT ;  /* 0x0000000cff00c212 */ /* 0x000fe200078e33ff */
[----:B------:R-:W-:Y:S01]  /*0d00*/  ULDC.64 UR12, c[0x0][0x260] ;  /* 0x00009800000c7ab9 */ /* 0x000fe20000000a00 */
[----:B------:R-:W-:Y:S01]  /*0d10*/  IADD3 R6, P1, R106, UR18, RZ ;  /* 0x000000126a067c10 */ /* 0x000fe2000ff3e0ff */
[----:B------:R-:W-:Y:S01]  /*0d20*/  IMAD R12, R2, UR7, R7 ;  /* 0x00000007020c7c24 */ /* 0x000fe2000f8e0207 */
[----:B------:R-:W-:Y:S01]  /*0d30*/  IADD3 R4, P2, R4, UR4, RZ ;  /* 0x0000000404047c10 */ /* 0x000fe2000ff5e0ff */
[C---:B------:R-:W-:Y:S01]  /*0d40*/  IMAD.WIDE.U32 R32, R0.reuse, UR12, R8 ;  /* 0x0000000c00207c25 */ /* 0x040fe2000f8e0008 */
[----:B------:R-:W-:Y:S01]  /*0d50*/  IADD3.X R7, R107, UR10, RZ, P1, !PT ;  /* 0x0000000a6b077c10 */ /* 0x000fe20008ffe4ff */
[----:B------:R-:W-:Y:S01]  /*0d60*/  ULDC.64 UR10, c[0x0][0x268] ;  /* 0x00009a00000a7ab9 */ /* 0x000fe20000000a00 */
[----:B------:R-:W-:Y:S01]  /*0d70*/  IADD3.X R5, R5, UR29, R12, P2, !PT ;  /* 0x0000001d05057c10 */ /* 0x000fe200097fe40c */
[----:B------:R-:W-:Y:S01]  /*0d80*/  ULDC.64 UR4, c[0x0][0x258] ;  /* 0x0000960000047ab9 */ /* 0x000fe20000000a00 */
[----:B------:R2:W-:Y:S01]  /*0d90*/  STL.64 [R1+0x40], R32 ;  /* 0x0000402001007387 */ /* 0x0005e20000100a00 */
[----:B------:R-:W-:Y:S01]  /*0da0*/  IMAD.U32 R14, RZ, RZ, UR4 ;  /* 0x00000004ff0e7e24 */ /* 0x000fe2000f8e00ff */
[----:B------:R-:W-:Y:S01]  /*0db0*/  SHF.R.S32.HI R12, RZ, 0x1f, R0 ;  /* 0x0000001fff0c7819 */ /* 0x000fe20000011400 */
[----:B------:R-:W-:Y:S01]  /*0dc0*/  IMAD.WIDE.U32 R30, R0, UR10, R4 ;  /* 0x0000000a001e7c25 */ /* 0x000fe2000f8e0004 */
[----:B------:R-:W-:Y:S01]  /*0dd0*/  ISETP.GE.AND P2, PT, R2, UR14, PT ;  /* 0x0000000e02007c0c */ /* 0x000fe2000bf46270 */
[----:B------:R-:W-:Y:S01]  /*0de0*/  UIMAD UR26, UR26, UR4, URZ ;  /* 0x000000041a1a72a4 */ /* 0x000fe2000f8e023f */
[----:B------:R-:W-:Y:S01]  /*0df0*/  BSSY B0, `(.L_x_606) ;  /* 0x000003b000007945 */ /* 0x000fe20003800000 */
[----:B------:R-:W-:Y:S01]  /*0e00*/  IMAD.WIDE.U32 R14, R14, UR25, R6 ;  /* 0x000000190e0e7c25 */ /* 0x000fe2000f8e0006 */
[----:B------:R2:W-:Y:S01]  /*0e10*/  STL.64 [R1+0x8], R30 ;  /* 0x0000081e01007387 */ /* 0x0005e20000100a00 */
[----:B------:R-:W-:Y:S01]  /*0e20*/  UIADD3 UR18, UR19, -0x1, URZ ;  /* 0xffffffff13127890 */ /* 0x000fe2000fffe03f */
[----:B------:R-:W-:Y:S01]  /*0e30*/  ISETP.GE.AND P1, PT, R23, UR14, PT ;  /* 0x0000000e17007c0c */ /* 0x000fe2000bf26270 */
[----:B------:R-:W-:Y:S01]  /*0e40*/  IMAD R6, R12, UR12, RZ ;  /* 0x0000000c0c067c24 */ /* 0x000fe2000f8e02ff */
[----:B------:R-:W-:Y:S01]  /*0e50*/  UIMAD UR5, UR25, UR5, UR26 ;  /* 0x00000005190572a4 */ /* 0x000fe2000f8e021a */
[----:B------:R-:W-:Y:S01]  /*0e60*/  IMAD.WIDE R10, R10, 0x80, R2 ;  /* 0x000000800a0a7825 */ /* 0x000fe200078e0202 */
[----:B------:R-:W-:Y:S01]  /*0e70*/  UIMAD UR12, UR18, -0x40, UR24 ;  /* 0xffffffc0120c78a4 */ /* 0x000fe2000f8e0218 */
[----:B------:R-:W-:-:S02]  /*0e80*/  LEA.HI R20, R20, R153, RZ, 0x4 ;  /* 0x0000009914147211 */ /* 0x000fc400078f20ff */
[----:B------:R-:W-:Y:S01]  /*0e90*/  IMAD R26, R0, UR13, R6 ;  /* 0x0000000d001a7c24 */ /* 0x000fe2000f8e0206 */
[----:B------:R-:W-:Y:S01]  /*0ea0*/  LOP3.LUT R16, R16, 0xffffffe0, RZ, 0xc0, !PT ;  /* 0xffffffe010107812 */ /* 0x000fe200078ec0ff */
[----:B------:R-:W-:Y:S01]  /*0eb0*/  IMAD R6, R12, UR10, RZ ;  /* 0x0000000a0c067c24 */ /* 0x000fe2000f8e02ff */
[----:B------:R-:W-:Y:S01]  /*0ec0*/  UMOV UR10, 0x400 ;  /* 0x00000400000a7882 */ /* 0x000fe20000000000 */
[----:B------:R-:W-:Y:S01]  /*0ed0*/  VIADD R13, R15, UR5 ;  /* 0x000000050f0d7c36 */ /* 0x000fe20008000000 */
[----:B-1----:R-:W-:Y:S01]  /*0ee0*/  ULEA UR4, UR27, UR10, 0x18 ;  /* 0x0000000a1b047291 */ /* 0x002fe2000f8ec03f */
[----:B------:R-:W-:Y:S01]  /*0ef0*/  IMAD R27, R0, UR11, R6 ;  /* 0x0000000b001b7c24 */ /* 0x000fe2000f8e0206 */
[----:B------:R-:W-:Y:S01]  /*0f00*/  ISETP.GE.AND P6, PT, R2, UR12, PT ;  /* 0x0000000c02007c0c */ /* 0x000fe2000bfc6270 */
[C---:B------:R-:W-:Y:S01]  /*0f10*/  VIADD R181, R106.reuse, 0x20 ;  /* 0x000000206ab57836 */ /* 0x040fe20000000000 */
[----:B------:R-:W-:Y:S02]  /*0f20*/  IADD3 R180, R106, 0x40, RZ ;  /* 0x000000406ab47810 */ /* 0x000fe40007ffe0ff */
[----:B------:R-:W-:Y:S01]  /*0f30*/  LEA R230, R230, UR4, 0x1 ;  /* 0x00000004e6e67c11 */ /* 0x000fe2000f8e08ff */
[----:B------:R-:W-:Y:S08]  /*0f40*/  @P2 BRA `(.L_x_607) ;  /* 0x0000000000942947 */ /* 0x000ff00003800000 */
        /* <DEDUP_REMOVED lines=37> */
.L_x_607:
[----:B------:R-:W-:Y:S05]  /*11a0*/  BSYNC B0 ;  /* 0x0000000000007941 */ /* 0x000fea0003800000 */
.L_x_606:
[----:B------:R-:W-:Y:S01]  /*11b0*/  SHF.R.S32.HI R19, RZ, 0x4, R20 ;  /* 0x00000004ff137819 */ /* 0x000fe20000011414 */
[----:B------:R-:W-:Y:S01]  /*11c0*/  BSSY B0, `(.L_x_608) ;  /* 0x000002c000007945 */ /* 0x000fe20003800000 */
[----:B------:R-:W-:Y:S01]  /*11d0*/  ISETP.GE.AND P5, PT, R2, UR12, PT ;  /* 0x0000000c02007c0c */ /* 0x000fe2000bfa6270 */
[----:B---3--:R-:W-:Y:S01]  /*11e0*/  IMAD.IADD R8, R153, 0x1, -R16 ;  /* 0x0000000199087824 */ /* 0x008fe200078e0a10 */
[----:B------:R-:W-:Y:S01]  /*11f0*/  LEA.HI R18, R20, R19, RZ, 0x1 ;  /* 0x0000001314127211 */ /* 0x000fe200078f08ff */
[----:B------:R-:W-:Y:S01]  /*1200*/  VIADD R9, R2, 0x60 ;  /* 0x0000006002097836 */ /* 0x000fe20000000000 */
[----:B------:R-:W-:Y:S09]  /*1210*/  @P1 BRA `(.L_x_609) ;  /* 0x0000000000981947 */ /* 0x000ff20003800000 */
[----:B------:R-:W-:Y:S01]  /*1220*/  ULDC UR5, c[0x0][0x2d0] ;  /* 0x0000b40000057ab9 */ /* 0x000fe20000000800 */
[----:B-1----:R-:W-:Y:S01]  /*1230*/  IADD3 R4, P1, R10, 0x20, RZ ;  /* 0x000000200a047810 */ /* 0x002fe20007f3e0ff */
        /* <DEDUP_REMOVED lines=36> */
.L_x_609:
[----:B------:R-:W-:Y:S05]  /*1480*/  BSYNC B0 ;  /* 0x0000000000007941 */ /* 0x000fea0003800000 */
.L_x_608:
[----:B------:R-:W-:Y:S01]  /*1490*/  LOP3.LUT R2, R18, 0xfffffffe, RZ, 0xc0, !PT ;  /* 0xfffffffe12027812 */ /* 0x000fe200078ec0ff */
[----:B------:R-:W-:Y:S01]  /*14a0*/  BSSY B0, `(.L_x_610) ;  /* 0x000002e000007945 */ /* 0x000fe20003800000 */
[----:B------:R-:W-:Y:S02]  /*14b0*/  SHF.R.S32.HI R0, RZ, 0x1f, R8 ;  /* 0x0000001fff007819 */ /* 0x000fe40000011408 */
[----:B------:R-:W-:Y:S01]  /*14c0*/  ISETP.GE.AND P4, PT, R9, UR14, PT ;  /* 0x0000000e09007c0c */ /* 0x000fe2000bf86270 */
[----:B------:R-:W-:Y:S01]  /*14d0*/  IMAD.IADD R22, R19, 0x1, -R2 ;  /* 0x0000000113167824 */ /* 0x000fe200078e0a02 */
[----:B------:R-:W-:Y:S02]  /*14e0*/  LEA.HI R21, R0, R8, RZ, 0x2 ;  /* 0x0000000800157211 */ /* 0x000fe400078f10ff */
[----:B------:R-:W-:Y:S02]  /*14f0*/  LOP3.LUT R18, R20, 0xfffffff0, RZ, 0xc0, !PT ;  /* 0xfffffff014127812 */ /* 0x000fe400078ec0ff */
[----:B------:R-:W-:Y:S01]  /*1500*/  LOP3.LUT R19, R28, 0xfffffff8, RZ, 0xc0, !PT ;  /* 0xfffffff81c137812 */ /* 0x000fe200078ec0ff */
[----:B------:R-:W-:Y:S06]  /*1510*/  @P0 BRA `(.L_x_611) ;  /* 0x0000000000980947 */ /* 0x000fec0003800000 */
        /* <DEDUP_REMOVED lines=38> */
.L_x_611:
[----:B------:R-:W-:Y:S05]  /*1780*/  BSYNC B0 ;  /* 0x0000000000007941 */ /* 0x000fea0003800000 */
.L_x_610:
        /* <DEDUP_REMOVED lines=40> */
.L_x_613:
[----:B------:R-:W-:Y:S05]  /*1a10*/  BSYNC B0 ;  /* 0x0000000000007941 */ /* 0x000fea0003800000 */
.L_x_612:
[----:B------:R-:W-:Y:S01]  /*1a20*/  IMAD.IADD R187, R33, 0x1, R26 ;  /* 0x0000000121bb7824 */ /* 0x000fe200078e021a */
[----:B------:R-:W-:Y:S01]  /*1a30*/  USHF.L.U32 UR26, UR8, 0x6, URZ ;  /* 0x00000006081a7899 */ /* 0x000fe2000800063f */
[----:B------:R-:W-:Y:S01]  /*1a40*/  IMAD.MOV.U32 R186, RZ, RZ, R32 ;  /* 0x000000ffffba7224 */ /* 0x000fe200078e0020 */
[----:B------:R-:W-:Y:S01]  /*1a50*/  USHF.L.U64.HI UR25, UR8, 0x6, UR9 ;  /* 0x0000000608197899 */ /* 0x000fe20008010209 */
[C---:B------:R-:W-:Y:S01]  /*1a60*/  IMAD.IADD R8, R153.reuse, 0x1, -R18 ;  /* 0x0000000199087824 */ /* 0x040fe200078e0a12 */
[----:B------:R-:W-:Y:S01]  /*1a70*/  USHF.R.S32.HI UR28, URZ, 0x1f, UR18 ;  /* 0x0000001f3f1c7899 */ /* 0x000fe20008011412 */
[----:B------:R-:W-:Y:S01]  /*1a80*/  IMAD.IADD R10, R153, 0x1, -R19 ;  /* 0x00000001990a7824 */ /* 0x000fe200078e0a13 */
[----:B------:R2:W-:Y:S01]  /*1a90*/  STL.64 [R1+0x38], R186 ;  /* 0x000038ba01007387 */ /* 0x0005e20000100a00 */
[----:B------:R-:W-:Y:S01]  /*1aa0*/  UIMAD UR5, UR25, UR18, URZ ;  /* 0x00000012190572a4 */ /* 0x000fe2000f8e023f */
[----:B------:R-:W-:Y:S01]  /*1ab0*/  LEA.HI R0, R8, R8, RZ, 0x1 ;  /* 0x0000000808007211 */ /* 0x000fe200078f08ff */
[----:B------:R-:W-:Y:S01]  /*1ac0*/  IMAD.U32 R155, RZ, RZ, UR26 ;  /* 0x0000001aff9b7e24 */ /* 0x000fe2000f8e00ff */
[----:B-1-3--:R-:W-:Y:S01]  /*1ad0*/  SHF.R.S32.HI R3, RZ, 0x1f, R8 ;  /* 0x0000001fff037819 */ /* 0x00afe20000011408 */
[----:B------:R-:W-:Y:S01]  /*1ae0*/  UIMAD UR5, UR28, UR26, UR5 ;  /* 0x0000001a1c0572a4 */ /* 0x000fe2000f8e0205 */
[--C-:B----4-:R-:W-:Y:S01]  /*1af0*/  SHF.R.S32.HI R4, RZ, 0x1, R0.reuse ;  /* 0x00000001ff047819 */ /* 0x110fe20000011400 */
[----:B------:R-:W-:Y:S01]  /*1b00*/  BSSY B0, `(.L_x_614) ;  /* 0x0000031000007945 */ /* 0x000fe20003800000 */
[----:B------:R-:W-:-:S02]  /*1b10*/  SHF.R.S32.HI R2, RZ, 0x1f, R0 ;  /* 0x0000001fff027819 */ /* 0x000fc40000011400 */
[----:B------:R-:W-:Y:S02]  /*1b20*/  LOP3.LUT R7, R0, 0x7fffffe, RZ, 0xc0, !PT ;  /* 0x07fffffe00077812 */ /* 0x000fe400078ec0ff */
[----:B------:R-:W-:Y:S02]  /*1b30*/  LEA.HI R9, R10, R10, RZ, 0x1 ;  /* 0x0000000a0a097211 */ /* 0x000fe400078f08ff */
[----:B------:R-:W-:Y:S01]  /*1b40*/  LEA.HI R0, R2, R4, RZ, 0x2 ;  /* 0x0000000402007211 */ /* 0x000fe200078f10ff */
[----:B------:R-:W-:Y:S01]  /*1b50*/  IMAD.IADD R152, R8, 0x1, -R7 ;  /* 0x0000000108987824 */ /* 0x000fe200078e0a07 */
[----:B------:R-:W-:Y:S01]  /*1b60*/  LEA.HI R13, R3, R8, RZ, 0x3 ;  /* 0x00000008030d7211 */ /* 0x000fe200078f18ff */
[----:B------:R-:W-:Y:S01]  /*1b70*/  IMAD.WIDE.U32 R2, R155, UR18, R186 ;  /* 0x000000129b027c25 */ /* 0x000fe2000f8e00ba */
[----:B------:R-:W-:Y:S02]  /*1b80*/  LOP3.LUT R6, R9, 0x7fffffe, RZ, 0xc0, !PT ;  /* 0x07fffffe09067812 */ /* 0x000fe400078ec0ff */
[----:B------:R-:W-:Y:S01]  /*1b90*/  LOP3.LUT R0, R0, 0xfffffffc, RZ, 0xc0, !PT ;  /* 0xfffffffc00007812 */ /* 0x000fe200078ec0ff */
[----:B------:R-:W-:Y:S01]  /*1ba0*/  VIADD R8, R3, UR5 ;  /* 0x0000000503087c36 */ /* 0x000fe20008000000 */
[----:B------:R-:W-:Y:S01]  /*1bb0*/  LEA R11, R24, UR21, 0x4 ;  /* 0x00000015180b7c11 */ /* 0x000fe2000f8e20ff */
[----:B------:R-:W-:Y:S01]  /*1bc0*/  IMAD.IADD R12, R10, 0x1, -R6 ;  /* 0x000000010a0c7824 */ /* 0x000fe200078e0a06 */
[----:B------:R-:W-:Y:S01]  /*1bd0*/  SHF.R.S32.HI R5, RZ, 0x2, R21 ;  /* 0x00000002ff057819 */ /* 0x000fe20000011415 */
[----:B------:R-:W-:Y:S01]  /*1be0*/  IMAD.IADD R15, R4, 0x1, -R0 ;  /* 0x00000001040f7824 */ /* 0x000fe200078e0a00 */
[----:B------:R-:W-:-:S02]  /*1bf0*/  ISETP.GE.AND P0, PT, R23, UR12, PT ;  /* 0x0000000c17007c0c */ /* 0x000fc4000bf06270 */
[----:B------:R-:W-:Y:S01]  /*1c00*/  IADD3 R14, R11, 0x1, R5 ;  /* 0x000000010b0e7810 */ /* 0x000fe20007ffe005 */
[----:B--2---:R-:W-:Y:S10]  /*1c10*/  @P6 BRA `(.L_x_615) ;  /* 0x00000000007c6947 */ /* 0x004ff40003800000 */
        /* <DEDUP_REMOVED lines=31> */
.L_x_615:
[----:B------:R-:W-:Y:S05]  /*1e10*/  BSYNC B0 ;  /* 0x0000000000007941 */ /* 0x000fea0003800000 */
.L_x_614:
        /* <DEDUP_REMOVED lines=9> */
[----:B--2---:R-:W-:Y:S02]  /*1eb0*/  IADD3.X R6, R8, UR5, RZ, P0, !PT ;  /* 0x0000000508067c10 */ /* 0x004fe400087fe4ff */
[----:B------:R-:W-:-:S07]  /*1ec0*/  ISETP.GE.AND P0, PT, R180, UR10, PT ;  /* 0x0000000ab4007c0c */ /* 0x000fce000bf06270 */
[----:B-1----:R-:W1:Y:S01]  /*1ed0*/  @!P3 LDC.64 R4, c[0x0][0x218] ;  /* 0x00008600ff04bb82 */ /* 0x002e620000000a00 */
[----:B------:R3:W-:Y:S07]  /*1ee0*/  @P3 STS.128 [R230+0x6800], RZ ;  /* 0x006800ffe6003388 */ /* 0x0007ee0000000c00 */
[----:B------:R-:W2:Y:S01]  /*1ef0*/  @!P2 LDC.64 R10, c[0x0][0x218] ;  /* 0x00008600ff0aab82 */ /* 0x000ea20000000a00 */
        /* <DEDUP_REMOVED lines=22> */
.L_x_617:
[----:B------:R-:W-:Y:S05]  /*2060*/  BSYNC B0 ;  /* 0x0000000000007941 */ /* 0x000fea0003800000 */
.L_x_616:
[----:B------:R-:W0:Y:S01]  /*2070*/  LDGDEPBAR ;  /* 0x00000000000079af */ /* 0x000e220000000000 */
[----:B------:R-:W-:Y:S01]  /*2080*/  IMAD.SHL.U32 R0, R9, 0x40, RZ ;  /* 0x0000004009007824 */ /* 0x000fe200078e00ff */
[----:B------:R-:W-:Y:S01]  /*2090*/  IADD3 R11, R31, R27, RZ ;  /* 0x0000001b1f0b7210 */ /* 0x000fe20007ffe0ff */
[----:B---34-:R-:W-:Y:S01]  /*20a0*/  IMAD.SHL.U32 R3, R13, 0x20, RZ ;  /* 0x000000200d037824 */ /* 0x018fe200078e00ff */
[----:B------:R-:W-:Y:S01]  /*20b0*/  MOV R10, R30 ;  /* 0x0000001e000a7202 */ /* 0x000fe20000000f00 */
[----:B------:R-:W-:Y:S01]  /*20c0*/  IMAD.SHL.U32 R2, R15, 0x40, RZ ;  /* 0x000000400f027824 */ /* 0x000fe200078e00ff */
[----:B------:R-:W-:Y:S01]  /*20d0*/  LOP3.LUT R0, R0, 0xc0, RZ, 0xc0, !PT ;  /* 0x000000c000007812 */ /* 0x000fe200078ec0ff */
[----:B-12---:R-:W-:Y:S01]  /*20e0*/  IMAD.SHL.U32 R5, R25, 0x8, RZ ;  /* 0x0000000819057824 */ /* 0x006fe200078e00ff */
[----:B------:R-:W-:Y:S01]  /*20f0*/  LOP3.LUT R105, R3, 0xffffff00, RZ, 0xc0, !PT ;  /* 0xffffff0003697812 */ /* 0x000fe200078ec0ff */
[----:B------:R-:W-:Y:S01]  /*2100*/  IMAD.SHL.U32 R4, R22, 0x8, RZ ;  /* 0x0000000816047824 */ /* 0x000fe200078e00ff */
[----:B------:R-:W-:Y:S01]  /*2110*/  LOP3.LUT R2, R2, 0xc0, RZ, 0xc0, !PT ;  /* 0x000000c002027812 */ /* 0x000fe200078ec0ff */
[----:B------:R1:W-:Y:S01]  /*2120*/  STL.64 [R1], R10 ;  /* 0x0000000a01007387 */ /* 0x0003e20000100a00 */
[----:B------:R-:W-:Y:S01]  /*2130*/  LOP3.LUT R3, R0, 0x8, R5, 0xf8, !PT ;  /* 0x0000000800037812 */ /* 0x000fe200078ef805 */
[----:B------:R-:W-:Y:S01]  /*2140*/  USHF.L.U64.HI UR21, UR6, 0x6, UR7 ;  /* 0x0000000606157899 */ /* 0x000fe20008010207 */
[----:B------:R-:W-:Y:S01]  /*2150*/  SHF.R.U32.HI R0, RZ, 0x3, R0 ;  /* 0x00000003ff007819 */ /* 0x000fe20000011600 */
[----:B------:R-:W-:Y:S01]  /*2160*/  USHF.L.U32 UR27, UR6, 0x6, URZ ;  /* 0x00000006061b7899 */ /* 0x000fe2000800063f */
[----:B------:R-:W-:Y:S01]  /*2170*/  LOP3.LUT R6, R2, 0x8, R4, 0xf8, !PT ;  /* 0x0000000802067812 */ /* 0x000fe200078ef804 */
[----:B------:R-:W-:Y:S01]  /*2180*/  IMAD R4, R24, 0x200, R105 ;  /* 0x0000020018047824 */ /* 0x000fe200078e0269 */
[----:B------:R-:W-:Y:S01]  /*2190*/  SHF.R.U32.HI R5, RZ, 0x3, R2 ;  /* 0x00000003ff057819 */ /* 0x000fe20000011602 */
[----:B------:R-:W-:Y:S01]  /*21a0*/  UIMAD UR10, UR21, UR18, URZ ;  /* 0x00000012150a72a4 */ /* 0x000fe2000f8e023f */
[----:B------:R-:W-:Y:S01]  /*21b0*/  LOP3.LUT R2, R3, R0, RZ, 0x3c, !PT ;  /* 0x0000000003027212 */ /* 0x000fe200078e3cff */
[----:B------:R-:W-:Y:S01]  /*21c0*/  IMAD.U32 R0, RZ, RZ, UR24 ;  /* 0x00000018ff007e24 */ /* 0x000fe2000f8e00ff */
[----:B------:R-:W-:Y:S01]  /*21d0*/  LEA R7, R22, R12, 0x3 ;  /* 0x0000000c16077211 */ /* 0x000fe200078e18ff */
[----:B------:R-:W-:Y:S01]  /*21e0*/  UIMAD UR10, UR28, UR27, UR10 ;  /* 0x0000001b1c0a72a4 */ /* 0x000fe2000f8e020a */
[----:B------:R-:W-:-:S04]  /*21f0*/  DEPBAR.LE SB0, 0x0 ;  /* 0x000080000000791a */ /* 0x000fc80000000000 */
[----:B------:R-:W-:Y:S01]  /*2200*/  BAR.SYNC.DEFER_BLOCKING 0x0 ;  /* 0x0000000000007b1d */ /* 0x000fe20000010000 */
[----:B------:R-:W-:Y:S02]  /*2210*/  LOP3.LUT R154, R6, R5, RZ, 0x3c, !PT ;  /* 0x00000005069a7212 */ /* 0x000fe400078e3cff */
[----:B------:R-:W-:Y:S02]  /*2220*/  LEA R3, R152, R4, 0x5 ;  /* 0x0000000498037211 */ /* 0x000fe400078e28ff */
[----:B------:R-:W-:Y:S01]  /*2230*/  IADD3 R4, R0, -UR17, R14 ;  /* 0x8000001100047c10 */ /* 0x000fe2000fffe00e */
[----:B------:R-:W-:Y:S01]  /*2240*/  IMAD.U32 R0, R7, 0x20, R2 ;  /* 0x0000002007007824 */ /* 0x000fe200078e0002 */
[----:B------:R-:W-:Y:S01]  /*2250*/  BSSY B0, `(.L_x_618) ;  /* 0x000002d000007945 */ /* 0x000fe20003800000 */
[----:B------:R-:W-:Y:S01]  /*2260*/  IMAD.IADD R2, R154, 0x1, R3 ;  /* 0x000000019a027824 */ /* 0x000fe200078e0203 */
[----:B------:R-:W-:Y:S01]  /*2270*/  ISETP.GE.AND P0, PT, R23, UR12, PT ;  /* 0x0000000c17007c0c */ /* 0x000fe2000bf06270 */
[----:B------:R-:W-:-:S02]  /*2280*/  IMAD.U32 R3, RZ, RZ, UR18 ;  /* 0x00000012ff037e24 */ /* 0x000fc4000f8e00ff */
[----:B------:R-:W-:Y:S01]  /*2290*/  VIADD R104, R4, UR20 ;  /* 0x0000001404687c36 */ /* 0x000fe20008000000 */
[----:B------:R-:W-:Y:S01]  /*22a0*/  LEA R228, R2, UR4, 0x1 ;  /* 0x0000000402e47c11 */ /* 0x000fe2000f8e08ff */
[----:B------:R-:W-:-:S04]  /*22b0*/  IMAD.WIDE.U32 R2, R3, UR27, R10 ;  /* 0x0000001b03027c25 */ /* 0x000fc8000f8e000a */
        /* <DEDUP_REMOVED lines=38> */
.L_x_619:
[----:B------:R-:W-:Y:S05]  /*2520*/  BSYNC B0 ;  /* 0x0000000000007941 */ /* 0x000fea0003800000 */
.L_x_618:
        /* <DEDUP_REMOVED lines=12> */
[----:B---3--:R-:W-:Y:S02]  /*25f0*/  IADD3.X R6, R8, UR12, RZ, P0, !PT ;  /* 0x0000000c08067c10 */ /* 0x008fe400087fe4ff */
        /* <DEDUP_REMOVED lines=26> */
.L_x_621:
[----:B------:R-:W-:Y:S05]  /*27a0*/  BSYNC B0 ;  /* 0x0000000000007941 */ /* 0x000fea0003800000 */
.L_x_620:
[----:B------:R-:W-:Y:S01]  /*27b0*/  LDSM.16.M88.4 R28, [R225+0x6000] ;  /* 0x00600000e11c783b */ /* 0x000fe20000000200 */
[----:B-1-3--:R-:W-:Y:S01]  /*27c0*/  IMAD.MOV.U32 R2, RZ, RZ, 0x10 ;  /* 0x00000010ff027424 */ /* 0x00afe200078e00ff */
[----:B------:R-:W-:Y:S01]  /*27d0*/  LOP3.LUT P0, RZ, R9, 0x2, RZ, 0xc0, !PT ;  /* 0x0000000209ff7812 */ /* 0x000fe2000780c0ff */
[----:B------:R-:W-:Y:S01]  /*27e0*/  ULDC UR28, c[0x0][0x39c] ;  /* 0x0000e700001c7ab9 */ /* 0x000fe20000000800 */
[----:B------:R-:W1:Y:S01]  /*27f0*/  LDSM.16.M88.4 R20, [R228+0x1000] ;  /* 0x00100000e414783b */ /* 0x000e620000000200 */
[----:B------:R-:W-:Y:S01]  /*2800*/  LOP3.LUT P1, RZ, R15, 0x2, RZ, 0xc0, !PT ;  /* 0x000000020fff7812 */ /* 0x000fe2000782c0ff */
[----:B------:R-:W-:Y:S01]  /*2810*/  UISETP.GE.AND UP0, UPT, UR19, 0x2, UPT ;  /* 0x000000021300788c */ /* 0x000fe2000bf06270 */
[C---:B------:R-:W-:Y:S01]  /*2820*/  SEL R0, R2.reuse, 0xfffffff0, !P0 ;  /* 0xfffffff002007807 */ /* 0x040fe20004000000 */
[----:B------:R-:W3:Y:S01]  /*2830*/  LDSM.16.M88.4 R24, [R228] ;  /* 0x00000000e418783b */ /* 0x000ee20000000200 */
[----:B------:R-:W-:-:S03]  /*2840*/  SEL R2, R2, 0xfffffff0, !P1 ;  /* 0xfffffff002027807 */ /* 0x000fc60004800000 */
[----:B------:R-:W-:Y:S01]  /*2850*/  IMAD R227, R0, 0x2, R225 ;  /* 0x0000000200e37824 */ /* 0x000fe200078e02e1 */
[----:B--2---:R-:W-:Y:S01]  /*2860*/  LDSM.16.M88.4 R4, [R228+0x3000] ;  /* 0x00300000e404783b */ /* 0x004fe20000000200 */
[----:B------:R-:W-:-:S03]  /*2870*/  IMAD R229, R2, 0x2, R228 ;  /* 0x0000000202e57824 */ /* 0x000fc600078e02e4 */
[----:B------:R-:W-:Y:S04]  /*2880*/  LDSM.16.M88.4 R44, [R227+0x6000] ;  /* 0x00600000e32c783b */ /* 0x000fe80000000200 */
[----:B------:R-:W2:Y:S04]  /*2890*/  LDSM.16.M88.4 R8, [R229+0x1000] ;  /* 0x00100000e508783b */ /* 0x000ea80000000200 */
[----:B------:R-:W5:Y:S04]  /*28a0*/  LDSM.16.M88.4 R12, [R229] ;  /* 0x00000000e50c783b */ /* 0x000f680000000200 */
[----:B------:R-:W-:Y:S04]  /*28b0*/  LDSM.16.M88.4 R60, [R225+0x7000] ;  /* 0x00700000e13c783b */ /* 0x000fe80000000200 */
[----:B------:R-:W-:Y:S04]  /*28c0*/  LDSM.16.M88.4 R16, [R228+0x2000] ;  /* 0x00200000e410783b */ /* 0x000fe80000000200 */
[----:B------:R-:W4:Y:S04]  /*28d0*/  LDSM.16.M88.4 R36, [R225+0x6400] ;  /* 0x00640000e124783b */ /* 0x000f280000000200 */
[----:B------:R-:W-:Y:S01]  /*28e0*/  LDSM.16.M88.4 R76, [R227+0x7000] ;  /* 0x00700000e34c783b */ /* 0x000fe20000000200 */
[-C--:B-1----:R-:W-:Y:S03]  /*28f0*/  HMMA.16816.F32.BF16 R40, R20, R28.reuse, RZ ;  /* 0x0000001c1428723c */ /* 0x082fe600000418ff */
[----:B------:R-:W-:Y:S04]  /*2900*/  LDSM.16.M88.4 R48, [R225+0x6800] ;  /* 0x00680000e130783b */ /* 0x000fe80000000200 */
[----:B------:R-:W-:Y:S01]  /*2910*/  LDSM.16.M88.4 R52, [R225+0x6c00] ;  /* 0x006c0000e134783b */ /* 0x000fe20000000200 */
[----:B---3--:R-:W-:Y:S03]  /*2920*/  HMMA.16816.F32.BF16 R32, R24, R28, RZ ;  /* 0x0000001c1820723c */ /* 0x008fe600000418ff */
[----:B------:R-:W-:Y:S03]  /*2930*/  LDSM.16.M88.4 R68, [R225+0x8000] ;  /* 0x00800000e144783b */ /* 0x000fe60000000200 */
[----:B------:R-:W-:Y:S01]  /*2940*/  HMMA.16816.F32.BF16 R88, R20, R30, RZ ;  /* 0x0000001e1458723c */ /* 0x000fe200000418ff */
[----:B------:R-:W-:Y:S04]  /*2950*/  LDSM.16.M88.4 R72, [R227+0x6400] ;  /* 0x00640000e348783b */ /* 0x000fe80000000200 */
[----:B------:R-:W-:Y:S04]  /*2960*/  LDSM.16.M88.4 R64, [R227+0x6800] ;  /* 0x00680000e340783b */ /* 0x000fe80000000200 */
[----:B------:R-:W-:Y:S01]  /*2970*/  LDSM.16.M88.4 R124, [R227+0x6c00] ;  /* 0x006c0000e37c783b */ /* 0x000fe20000000200 */
[-C--:B--2---:R-:W-:Y:S03]  /*2980*/  HMMA.16816.F32.BF16 R56, R8, R44.reuse, R40 ;  /* 0x0000002c0838723c */ /* 0x084fe60000041828 */
[----:B------:R-:W0:Y:S05]  /*2990*/  LDGDEPBAR ;  /* 0x00000000000079af */ /* 0x000e2a0000000000 */
[----:B-----5:R-:W-:Y:S01]  /*29a0*/  HMMA.16816.F32.BF16 R40, R12, R44, R32 ;  /* 0x0000002c0c28723c */ /* 0x020fe20000041820 */
[----:B------:R-:W1:Y:S05]  /*29b0*/  LDSM.16.M88.4 R32, [R229+0x2000] ;  /* 0x00200000e520783b */ /* 0x000e6a0000000200 */
[C---:B----4-:R-:W-:Y:S06]  /*29c0*/  HMMA.16816.F32.BF16 R92, R20.reuse, R36, RZ ;  /* 0x00000024145c723c */ /* 0x050fec00000418ff */
[----:B------:R-:W-:Y:S06]  /*29d0*/  HMMA.16816.F32.BF16 R120, R20, R38, RZ ;  /* 0x000000261478723c */ /* 0x000fec00000418ff */
[----:B------:R-:W-:Y:S06]  /*29e0*/  HMMA.16816.F32.BF16 R96, R4, R60, R56 ;  /* 0x0000003c0460723c */ /* 0x000fec0000041838 */
[----:B------:R-:W-:Y:S01]  /*29f0*/  HMMA.16816.F32.BF16 R56, R24, R30, RZ ;  /* 0x0000001e1838723c */ /* 0x000fe200000418ff */
[----:B------:R-:W-:Y:S05]  /*2a00*/  LDSM.16.M88.4 R28, [R228+0x4000] ;  /* 0x00400000e41c783b */ /* 0x000fea0000000200 */
[----:B------:R-:W-:Y:S01]  /*2a10*/  HMMA.16816.F32.BF16 R80, R16, R60, R40 ;  /* 0x0000003c1050723c */ /* 0x000fe20000041828 */
[----:B------:R-:W2:Y:S05]  /*2a20*/  LDSM.16.M88.4 R40, [R229+0x3000] ;  /* 0x00300000e528783b */ /* 0x000eaa0000000200 */
[C---:B------:R-:W-:Y:S06]  /*2a30*/  HMMA.16816.F32.BF16 R128, R24.reuse, R36, RZ ;  /* 0x000000241880723c */ /* 0x040fec00000418ff */
[----:B------:R-:W-:Y:S01]  /*2a40*/  HMMA.16816.F32.BF16 R144, R24, R38, RZ ;  /* 0x000000261890723c */ /* 0x000fe200000418ff */
[----:B------:R-:W3:Y:S05]  /*2a50*/  LDSM.16.M88.4 R36, [R228+0x5000] ;  /* 0x00500000e424783b */ /* 0x000eea0000000200 */
[----:B------:R-:W-:Y:S01]  /*2a60*/  HMMA.16816.F32.BF16 R84, R12, R46, R56 ;  /* 0x0000002e0c54723c */ /* 0x000fe20000041838 */
[----:B------:R-:W-:Y:S05]  /*2a70*/  LDSM.16.M88.4 R56, [R227+0x8000] ;  /* 0x00800000e338783b */ /* 0x000fea0000000200 */
[----:B-1----:R-:W-:Y:S06]  /*2a80*/  HMMA.16816.F32.BF16 R80, R32, R76, R80 ;  /* 0x0000004c2050723c */ /* 0x002fec0000041850 */
[----:B------:R-:W-:Y:S06]  /*2a90*/  HMMA.16816.F32.BF16 R44, R8, R46, R88 ;  /* 0x0000002e082c723c */ /* 0x000fec0000041858 */
[C---:B------:R-:W-:Y:S06]  /*2aa0*/  HMMA.16816.F32.BF16 R116, R20.reuse, R48, RZ ;  /* 0x000000301474723c */ /* 0x040fec00000418ff */
[C---:B------:R-:W-:Y:S06]  /*2ab0*/  HMMA.16816.F32.BF16 R108, R20.reuse, R52, RZ ;  /* 0x00000034146c723c */ /* 0x040fec00000418ff */
[C---:B------:R-:W-:Y:S06]  /*2ac0*/  HMMA.16816.F32.BF16 R112, R20.reuse, R50, RZ ;  /* 0x000000321470723c */ /* 0x040fec00000418ff */
[----:B------:R-:W-:Y:S01]  /*2ad0*/  HMMA.16816.F32.BF16 R100, R20, R54, RZ ;  /* 0x000000361464723c */ /* 0x000fe200000418ff */
[----:B------:R-:W1:Y:S05]  /*2ae0*/  LDSM.16.M88.4 R20, [R229+0x4000] ;  /* 0x00400000e514783b */ /* 0x000e6a0000000200 */
[C---:B------:R-:W-:Y:S06]  /*2af0*/  HMMA.16816.F32.BF16 R136, R24.reuse, R48, RZ ;  /* 0x000000301888723c */ /* 0x040fec00000418ff */
[C---:B------:R-:W-:Y:S06]  /*2b00*/  HMMA.16816.F32.BF16 R140, R24.reuse, R50, RZ ;  /* 0x00000032188c723c */ /* 0x040fec00000418ff */
[C---:B------:R-:W-:Y:S06]  /*2b10*/  HMMA.16816.F32.BF16 R132, R24.reuse, R52, RZ ;  /* 0x000000341884723c */ /* 0x040fec00000418ff */
[----:B------:R-:W-:Y:S01]  /*2b20*/  HMMA.16816.F32.BF16 R148, R24, R54, RZ ;  /* 0x000000361894723c */ /* 0x000fe200000418ff */
[----:B------:R-:W4:Y:S04]  /*2b30*/  LDSM.16.M88.4 R52, [R225+0x7400] ;  /* 0x00740000e134783b */ /* 0x000f280000000200 */
[----:B------:R-:W5:Y:S01]  /*2b40*/  LDSM.16.M88.4 R24, [R229+0x5000] ;  /* 0x00500000e518783b */ /* 0x000f620000000200 */
[----:B--2---:R-:W-:Y:S06]  /*2b50*/  HMMA.16816.F32.BF16 R48, R40, R76, R96 ;  /* 0x0000004c2830723c */ /* 0x004fec0000041860 */
[----:B------:R-:W-:Y:S06]  /*2b60*/  HMMA.16816.F32.BF16 R88, R16, R62, R84 ;  /* 0x0000003e1058723c */ /* 0x000fec0000041854 */
[----:B------:R-:W-:Y:S06]  /*2b70*/  HMMA.16816.F32.BF16 R84, R28, R68, R80 ;  /* 0x000000441c54723c */ /* 0x000fec0000041850 */
[----:B------:R-:W-:Y:S01]  /*2b80*/  HMMA.16816.F32.BF16 R80, R4, R62, R44 ;  /* 0x0000003e0450723c */ /* 0x000fe2000004182c */
[----:B------:R-:W2:Y:S05]  /*2b90*/  LDSM.16.M88.4 R44, [R227+0x7400] ;  /* 0x00740000e32c783b */ /* 0x000eaa0000000200 */
[C---:B------:R-:W-:Y:S06]  /*2ba0*/  HMMA.16816.F32.BF16 R96, R8.reuse, R72, R92 ;  /* 0x000000480860723c */ /* 0x040fec000004185c */
[C---:B------:R-:W-:Y:S06]  /*2bb0*/  HMMA.16816.F32.BF16 R116, R8.reuse, R64, R116 ;  /* 0x000000400874723c */ /* 0x040fec0000041874 */
[C---:B------:R-:W-:Y:S06]  /*2bc0*/  HMMA.16816.F32.BF16 R108, R8.reuse, R124, R108 ;  /* 0x0000007c086c723c */ /* 0x040fec000004186c */
[C---:B------:R-:W-:Y:S06]  /*2bd0*/  HMMA.16816.F32.BF16 R120, R8.reuse, R74, R120 ;  /* 0x0000004a0878723c */ /* 0x040fec0000041878 */
[C---:B------:R-:W-:Y:S06]  /*2be0*/  HMMA.16816.F32.BF16 R112, R8.reuse, R66, R112 ;  /* 0x000000420870723c */ /* 0x040fec0000041870 */
[----:B------:R-:W-:Y:S06]  /*2bf0*/  HMMA.16816.F32.BF16 R100, R8, R126, R100 ;  /* 0x0000007e0864723c */ /* 0x000fec0000041864 */
[----:B------:R-:W-:Y:S06]  /*2c00*/  HMMA.16816.F32.BF16 R8, R12, R72, R128 ;  /* 0x000000480c08723c */ /* 0x000fec0000041880 */
[----:B---3--:R-:W-:Y:S06]  /*2c10*/  HMMA.16816.F32.BF16 R48, R36, R68, R48 ;  /* 0x000000442430723c */ /* 0x008fec0000041830 */
[-C--:B------:R-:W-:Y:S06]  /*2c20*/  HMMA.16816.F32.BF16 R60, R32, R78.reuse, R88 ;  /* 0x0000004e203c723c */ /* 0x080fec0000041858 */
[----:B------:R-:W-:Y:S06]  /*2c30*/  HMMA.16816.F32.BF16 R76, R40, R78, R80 ;  /* 0x0000004e284c723c */ /* 0x000fec0000041850 */
[----:B-1----:R-:W-:Y:S06]  /*2c40*/  HMMA.16816.F32.BF16 R84, R20, R56, R84 ;  /* 0x000000381454723c */ /* 0x002fec0000041854 */
[C---:B------:R-:W-:Y:S06]  /*2c50*/  HMMA.16816.F32.BF16 R136, R12.reuse, R64, R136 ;  /* 0x000000400c88723c */ /* 0x040fec0000041888 */
[----:B------:R-:W-:Y:S06]  /*2c60*/  HMMA.16816.F32.BF16 R140, R12, R66, R140 ;  /* 0x000000420c8c723c */ /* 0x000fec000004188c */
[----:B----4-:R-:W-:Y:S06]  /*2c70*/  HMMA.16816.F32.BF16 R64, R16, R52, R8 ;  /* 0x000000341040723c */ /* 0x010fec0000041808 */
[----:B-----5:R-:W-:Y:S01]  /*2c80*/  HMMA.16816.F32.BF16 R80, R24, R56, R48 ;  /* 0x000000381850723c */ /* 0x020fe20000041830 */
[----:B------:R-:W1:Y:S01]  /*2c90*/  LDSM.16.M88.4 R48, [R225+0x8400] ;  /* 0x00840000e130783b */ /* 0x000e620000000200 */
[----:B------:R-:W-:-:S04]  /*2ca0*/  FMUL.FTZ R0, R84, UR28 ;  /* 0x0000001c54007c20 */ /* 0x000fc80008410000 */
[----:B------:R-:W-:Y:S01]  /*2cb0*/  HMMA.16816.F32.BF16 R8, R4, R52, R96 ;  /* 0x000000340408723c */ /* 0x000fe20000041860 */
[----:B------:R3:W-:Y:S05]  /*2cc0*/  MUFU.TANH R178, R0 ;  /* 0x0000000000b27308 */ /* 0x0007ea0000002400 */
[-C--:B------:R-:W-:Y:S06]  /*2cd0*/  HMMA.16816.F32.BF16 R60, R28, R70.reuse, R60 ;  /* 0x000000461c3c723c */ /* 0x080fec000004183c */
[----:B------:R-:W-:Y:S06]  /*2ce0*/  HMMA.16816.F32.BF16 R68, R36, R70, R76 ;  /* 0x000000462444723c */ /* 0x000fec000004184c */
[----:B------:R-:W-:Y:S01]  /*2cf0*/  HMMA.16816.F32.BF16 R92, R12, R74, R144 ;  /* 0x0000004a0c5c723c */ /* 0x000fe20000041890 */
[----:B---3--:R-:W-:-:S04]  /*2d00*/  FMUL.FTZ R0, R85, UR28 ;  /* 0x0000001c55007c20 */ /* 0x008fc80008410000 */
[----:B------:R3:W4:Y:S01]  /*2d10*/  MUFU.TANH R160, R0 ;  /* 0x0000000000a07308 */ /* 0x0007220000002400 */
[-C--:B--2---:R-:W-:Y:S06]  /*2d20*/  HMMA.16816.F32.BF16 R72, R32, R44.reuse, R64 ;  /* 0x0000002c2048723c */ /* 0x084fec0000041840 */
[----:B------:R-:W-:Y:S01]  /*2d30*/  HMMA.16816.F32.BF16 R64, R40, R44, R8 ;  /* 0x0000002c2840723c */ /* 0x000fe20000041808 */
[----:B------:R-:W2:Y:S05]  /*2d40*/  LDSM.16.M88.4 R8, [R227+0x8400] ;  /* 0x00840000e308783b */ /* 0x000eaa0000000200 */
[----:B------:R-:W-:Y:S01]  /*2d50*/  HMMA.16816.F32.BF16 R76, R20, R58, R60 ;  /* 0x0000003a144c723c */ /* 0x000fe2000004183c */
[----:B------:R-:W5:Y:S01]  /*2d60*/  LDSM.16.M88.4 R60, [R225+0x7800] ;  /* 0x00780000e13c783b */ /* 0x000f620000000200 */
[----:B---3--:R-:W-:-:S04]  /*2d70*/  FMUL.FTZ R0, R86, UR28 ;  /* 0x0000001c56007c20 */ /* 0x008fc80008410000 */
[----:B------:R-:W-:Y:S01]  /*2d80*/  HMMA.16816.F32.BF16 R88, R24, R58, R68 ;  /* 0x0000003a1858723c */ /* 0x000fe20000041844 */
[----:B------:R3:W-:Y:S05]  /*2d90*/  MUFU.TANH R167, R0 ;  /* 0x0000000000a77308 */ /* 0x0007ea0000002400 */
[----:B------:R-:W-:Y:S06]  /*2da0*/  HMMA.16816.F32.BF16 R56, R16, R54, R92 ;  /* 0x000000361038723c */ /* 0x000fec000004185c */
[----:B-1----:R-:W-:Y:S06]  /*2db0*/  HMMA.16816.F32.BF16 R68, R28, R48, R72 ;  /* 0x000000301c44723c */ /* 0x002fec0000041848 */
[----:B------:R-:W-:Y:S01]  /*2dc0*/  HMMA.16816.F32.BF16 R72, R4, R54, R120 ;  /* 0x000000360448723c */ /* 0x000fe20000041878 */
[----:B---3--:R-:W-:-:S04]  /*2dd0*/  FMUL.FTZ R0, R87, UR28 ;  /* 0x0000001c57007c20 */ /* 0x008fc80008410000 */
[----:B------:R1:W3:Y:S01]  /*2de0*/  MUFU.TANH R159, R0 ;  /* 0x00000000009f7308 */ /* 0x0002e20000002400 */
[----:B------:R-:W-:Y:S06]  /*2df0*/  HMMA.16816.F32.BF16 R52, R36, R48, R64 ;  /* 0x000000302434723c */ /* 0x000fec0000041840 */
[----:B------:R-:W-:Y:S01]  /*2e00*/  HMMA.16816.F32.BF16 R64, R32, R46, R56 ;  /* 0x0000002e2040723c */ /* 0x000fe20000041838 */
[----:B------:R-:W4:Y:S05]  /*2e10*/  LDSM.16.M88.4 R56, [R227+0x7800] ;  /* 0x00780000e338783b */ /* 0x000f2a0000000200 */
[----:B------:R-:W-:Y:S01]  /*2e20*/  HMMA.16816.F32.BF16 R132, R12, R124, R132 ;  /* 0x0000007c0c84723c */ /* 0x000fe20000041884 */
[----:B-1----:R-:W-:-:S05]  /*2e30*/  FMUL.FTZ R0, R80, UR28 ;  /* 0x0000001c50007c20 */ /* 0x002fca0008410000 */
[----:B------:R-:W-:Y:S01]  /*2e40*/  HMMA.16816.F32.BF16 R72, R40, R46, R72 ;  /* 0x0000002e2848723c */ /* 0x000fe20000041848 */
[----:B------:R1:W-:Y:S05]  /*2e50*/  MUFU.TANH R166, R0 ;  /* 0x0000000000a67308 */ /* 0x0003ea0000002400 */
[----:B--2---:R-:W-:Y:S01]  /*2e60*/  HMMA.16816.F32.BF16 R84, R24, R8, R52 ;  /* 0x000000081854723c */ /* 0x004fe20000041834 */
[----:B------:R-:W2:Y:S05]  /*2e70*/  LDSM.16.M88.4 R52, [R225+0x8800] ;  /* 0x00880000e134783b */ /* 0x000eaa0000000200 */
[----:B------:R-:W-:Y:S06]  /*2e80*/  HMMA.16816.F32.BF16 R44, R28, R50, R64 ;  /* 0x000000321c2c723c */ /* 0x000fec0000041840 */
[----:B------:R-:W-:Y:S01]  /*2e90*/  HMMA.16816.F32.BF16 R124, R12, R126, R148 ;  /* 0x0000007e0c7c723c */ /* 0x000fe20000041894 */
[----:B-1----:R-:W-:-:S04]  /*2ea0*/  FMUL.FTZ R0, R81, UR28 ;  /* 0x0000001c51007c20 */ /* 0x002fc80008410000 */
[----:B------:R1:W3:Y:S01]  /*2eb0*/  MUFU.TANH R158, R0 ;  /* 0x00000000009e7308 */ /* 0x0002e20000002400 */
[----:B------:R-:W-:Y:S01]  /*2ec0*/  HMMA.16816.F32.BF16 R48, R36, R50, R72 ;  /* 0x000000322430723c */ /* 0x000fe20000041848 */
[----:B-1----:R-:W-:-:S06]  /*2ed0*/  FMUL.FTZ R0, R82, UR28 ;  /* 0x0000001c52007c20 */ /* 0x002fcc0008410000 */
[----:B------:R1:W-:-:S15]  /*2ee0*/  MUFU.TANH R165, R0 ;  /* 0x0000000000a57308 */ /* 0x0003de0000002400 */
[----:B------:R-:W-:-:S02]  /*2ef0*/  NOP ;  /* 0x0000000000007918 */ /* 0x000fc40000000000 */
[----:B------:R-:W-:Y:S01]  /*2f00*/  HMMA.16816.F32.BF16 R72, R24, R10, R48 ;  /* 0x0000000a1848723c */ /* 0x000fe20000041830 */
[----:B-1----:R-:W-:-:S05]  /*2f10*/  FMUL.FTZ R0, R83, UR28 ;  /* 0x0000001c53007c20 */ /* 0x002fca0008410000 */
[----:B------:R-:W-:Y:S01]  /*2f20*/  HMMA.16816.F32.BF16 R80, R20, R8, R68 ;  /* 0x000000081450723c */ /* 0x000fe20000041844 */
[----:B------:R1:W3:Y:S05]  /*2f30*/  MUFU.TANH R147, R0 ;  /* 0x0000000000937308 */ /* 0x0002ea0000002400 */
[----:B-----5:R-:W-:Y:S01]  /*2f40*/  HMMA.16816.F32.BF16 R68, R16, R60, R136 ;  /* 0x0000003c1044723c */ /* 0x020fe20000041888 */
[----:B-1----:R-:W-:-:S04]  /*2f50*/  FMUL.FTZ R0, R76, UR28 ;  /* 0x0000001c4c007c20 */ /* 0x002fc80008410000 */
[----:B------:R1:W5:-:S15]  /*2f60*/  MUFU.TANH R145, R0 ;  /* 0x0000000000917308 */ /* 0x00035e0000002400 */
[----:B------:R-:W-:-:S04]  /*2f70*/  NOP ;  /* 0x0000000000007918 */ /* 0x000fc80000000000 */
[----:B----4-:R-:W-:Y:S06]  /*2f80*/  HMMA.16816.F32.BF16 R64, R32, R56, R68 ;  /* 0x000000382040723c */ /* 0x010fec0000041844 */
[----:B------:R-:W-:Y:S01]  /*2f90*/  HMMA.16816.F32.BF16 R68, R20, R10, R44 ;  /* 0x0000000a1444723c */ /* 0x000fe2000004182c */
[----:B------:R-:W4:Y:S01]  /*2fa0*/  LDSM.16.M88.4 R44, [R227+0x8800] ;  /* 0x00880000e32c783b */ /* 0x000f220000000200 */
[----:B-1----:R-:W-:-:S03]  /*2fb0*/  FMUL.FTZ R0, R77, UR28 ;  /* 0x0000001c4d007c20 */ /* 0x002fc60008410000 */
[----:B------:R-:W1:Y:S01]  /*2fc0*/  LDSM.16.M88.4 R8, [R225+0x7c00] ;  /* 0x007c0000e108783b */ /* 0x000e620000000200 */
[----:B------:R3:W-:-:S12]  /*2fd0*/  MUFU.TANH R157, R0 ;  /* 0x00000000009d7308 */ /* 0x0007d80000002400 */
[----:B--2---:R-:W-:Y:S06]  /*2fe0*/  HMMA.16816.F32.BF16 R48, R28, R52, R64 ;  /* 0x000000341c30723c */ /* 0x004fec0000041840 */
[----:B------:R-:W-:Y:S01]  /*2ff0*/  HMMA.16816.F32.BF16 R64, R16, R62, R140 ;  /* 0x0000003e1040723c */ /* 0x000fe2000004188c */
[----:B---3--:R-:W-:-:S04]  /*3000*/  FMUL.FTZ R0, R78, UR28 ;  /* 0x0000001c4e007c20 */ /* 0x008fc80008410000 */
[----:B------:R2:W3:Y:S02]  /*3010*/  MUFU.TANH R144, R0 ;  /* 0x0000000000907308 */ /* 0x0004e40000002400 */
[----:B--2---:R-:W-:Y:S02]  /*3020*/  FMUL.FTZ R0, R79, UR28 ;  /* 0x0000001c4f007c20 */ /* 0x004fe40008410000 */
[C---:B------:R-:W-:Y:S04]  /*3030*/  HMMA.16816.F32.BF16 R76, R4.reuse, R60, R116 ;  /* 0x0000003c044c723c */ /* 0x040fe80000041874 */
[----:B------:R2:W-:Y:S02]  /*3040*/  MUFU.TANH R146, R0 ;  /* 0x0000000000927308 */ /* 0x0005e40000002400 */
[----:B------:R-:W-:Y:S09]  /*3050*/  HMMA.16816.F32.BF16 R60, R4, R62, R112 ;  /* 0x0000003e043c723c */ /* 0x000ff20000041870 */
[----:B------:R-:W-:Y:S01]  /*3060*/  HMMA.16816.F32.BF16 R64, R32, R58, R64 ;  /* 0x0000003a2040723c */ /* 0x000fe20000041840 */
[----:B--2---:R-:W-:Y:S01]  /*3070*/  FMUL.FTZ R0, R88, UR28 ;  /* 0x0000001c58007c20 */ /* 0x004fe20008410000 */
[----:B------:R-:W-:-:S03]  /*3080*/  IMAD R88, R152, 0x20, R105 ;  /* 0x0000002098587824 */ /* 0x000fc600078e0269 */
[----:B------:R2:W3:Y:S04]  /*3090*/  MUFU.TANH R130, R0 ;  /* 0x0000000000827308 */ /* 0x0004e80000002400 */
[C---:B------:R-:W-:Y:S06]  /*30a0*/  HMMA.16816.F32.BF16 R12, R40.reuse, R56, R76 ;  /* 0x00000038280c723c */ /* 0x040fec000004184c */
[----:B------:R-:W-:Y:S01]  /*30b0*/  HMMA.16816.F32.BF16 R60, R40, R58, R60 ;  /* 0x0000003a283c723c */ /* 0x000fe2000004183c */
[----:B--2---:R-:W-:-:S04]  /*30c0*/  FMUL.FTZ R0, R89, UR28 ;  /* 0x0000001c59007c20 */ /* 0x004fc80008410000 */
[----:B------:R2:W-:-:S13]  /*30d0*/  MUFU.TANH R131, R0 ;  /* 0x0000000000837308 */ /* 0x0005da0000002400 */
[----:B------:R-:W-:Y:S01]  /*30e0*/  HMMA.16816.F32.BF16 R12, R36, R52, R12 ;  /* 0x00000034240c723c */ /* 0x000fe2000004180c */
[----:B--2---:R-:W-:-:S04]  /*30f0*/  FMUL.FTZ R0, R90, UR28 ;  /* 0x0000001c5a007c20 */ /* 0x004fc80008410000 */
[----:B------:R2:W3:-:S15]  /*3100*/  MUFU.TANH R122, R0 ;  /* 0x00000000007a7308 */ /* 0x0004de0000002400 */
[----:B------:R-:W-:-:S04]  /*3110*/  NOP ;  /* 0x0000000000007918 */ /* 0x000fc80000000000 */
[----:B----4-:R-:W-:Y:S06]  /*3120*/  HMMA.16816.F32.BF16 R56, R24, R44, R12 ;  /* 0x0000002c1838723c */ /* 0x010fec000004180c */
[----:B------:R-:W-:Y:S01]  /*3130*/  HMMA.16816.F32.BF16 R12, R28, R54, R64 ;  /* 0x000000361c0c723c */ /* 0x000fe20000041840 */
[----:B------:R-:W-:Y:S01]  /*3140*/  LDSM.16.M88.4 R64, [R225+0x8c00] ;  /* 0x008c0000e140783b */ /* 0x000fe20000000200 */
[----:B--2---:R-:W-:-:S04]  /*3150*/  FMUL.FTZ R0, R91, UR28 ;  /* 0x0000001c5b007c20 */ /* 0x004fc80008410000 */
[----:B------:R2:W4:-:S12]  /*3160*/  MUFU.TANH R129, R0 ;  /* 0x0000000000817308 */ /* 0x0005180000002400 */
[----:B------:R-:W-:-:S04]  /*3170*/  FMUL.FTZ R3, R58, UR28 ;  /* 0x0000001c3a037c20 */ /* 0x000fc80008410000 */
[----:B------:R5:W-:Y:S02]  /*3180*/  MUFU.TANH R171, R3 ;  /* 0x0000000300ab7308 */ /* 0x000be40000002400 */
[----:B------:R-:W-:Y:S01]  /*3190*/  HMMA.16816.F32.BF16 R76, R20, R46, R12 ;  /* 0x0000002e144c723c */ /* 0x000fe2000004180c */
[----:B--2---:R-:W-:-:S05]  /*31a0*/  FMUL.FTZ R0, R80, UR28 ;  /* 0x0000001c50007c20 */ /* 0x004fca0008410000 */
[----:B------:R2:W4:Y:S01]  /*31b0*/  MUFU.TANH R123, R0 ;  /* 0x00000000007b7308 */ /* 0x0005220000002400 */
[----:B------:R-:W-:Y:S01]  /*31c0*/  VIMNMX R14, R104, UR24, PT ;  /* 0x00000018680e7c48 */ /* 0x000fe2000bfe0100 */
[----:B-----5:R-:W-:Y:S01]  /*31d0*/  IMAD.U32 R3, RZ, RZ, UR24 ;  /* 0x00000018ff037e24 */ /* 0x020fe2000f8e00ff */
[----:B------:R-:W-:-:S04]  /*31e0*/  UMOV UR24, UR18 ;  /* 0x0000001200187c82 */ /* 0x000fc80008000000 */
[----:B------:R-:W-:Y:S01]  /*31f0*/  VIADDMNMX R15, R104, 0x8, R3, PT ;  /* 0x00000008680f7846 */ /* 0x000fe20003800103 */
[----:B--2---:R-:W-:-:S10]  /*3200*/  FMUL.FTZ R0, R81, UR28 ;  /* 0x0000001c51007c20 */ /* 0x004fd40008410000 */
[----:B------:R-:W-:Y:S01]  /*3210*/  FMUL.FTZ R12, R79, UR28 ;  /* 0x0000001c4f0c7c20 */ /* 0x000fe20008410000 */
[----:B------:R-:W-:Y:S01]  /*3220*/  FMUL.FTZ R13, R78, UR28 ;  /* 0x0000001c4e0d7c20 */ /* 0x000fe20008410000 */
[----:B------:R2:W-:Y:S02]  /*3230*/  MUFU.TANH R128, R0 ;  /* 0x0000000000807308 */ /* 0x0005e40000002400 */
[----:B--2---:R-:W-:-:S06]  /*3240*/  FMUL.FTZ R0, R82, UR28 ;  /* 0x0000001c52007c20 */ /* 0x004fcc0008410000 */
[----:B------:R2:W5:Y:S02]  /*3250*/  MUFU.TANH R121, R0 ;  /* 0x0000000000797308 */ /* 0x0005640000002400 */
[----:B--2---:R-:W-:Y:S02]  /*3260*/  FMUL.FTZ R0, R83, UR28 ;  /* 0x0000001c53007c20 */ /* 0x004fe40008410000 */
[----:B-1----:R-:W-:Y:S04]  /*3270*/  HMMA.16816.F32.BF16 R80, R4, R8, R108 ;  /* 0x000000080450723c */ /* 0x002fe8000004186c */
[----:B------:R1:W-:Y:S02]  /*3280*/  MUFU.TANH R156, R0 ;  /* 0x00000000009c7308 */ /* 0x0003e40000002400 */
[----:B-1----:R-:W-:-:S06]  /*3290*/  FMUL.FTZ R0, R84, UR28 ;  /* 0x0000001c54007c20 */ /* 0x002fcc0008410000 */
[----:B------:R1:W2:Y:S02]  /*32a0*/  MUFU.TANH R120, R0 ;  /* 0x0000000000787308 */ /* 0x0002a40000002400 */
[----:B-1----:R-:W-:-:S06]  /*32b0*/  FMUL.FTZ R0, R85, UR28 ;  /* 0x0000001c55007c20 */ /* 0x002fcc0008410000 */
[----:B------:R1:W-:Y:S02]  /*32c0*/  MUFU.TANH R119, R0 ;  /* 0x0000000000777308 */ /* 0x0003e40000002400 */
[----:B-1----:R-:W-:-:S06]  /*32d0*/  FMUL.FTZ R0, R86, UR28 ;  /* 0x0000001c56007c20 */ /* 0x002fcc0008410000 */
[----:B------:R1:W2:Y:S02]  /*32e0*/  MUFU.TANH R137, R0 ;  /* 0x0000000000897308 */ /* 0x0002a40000002400 */
[----:B-1----:R-:W-:Y:S02]  /*32f0*/  FMUL.FTZ R0, R87, UR28 ;  /* 0x0000001c57007c20 */ /* 0x002fe40008410000 */
[----:B------:R-:W-:Y:S04]  /*3300*/  HMMA.16816.F32.BF16 R84, R4, R10, R100 ;  /* 0x0000000a0454723c */ /* 0x000fe80000041864 */
[----:B------:R1:W2:Y:S03]  /*3310*/  MUFU.TANH R117, R0 ;  /* 0x0000000000757308 */ /* 0x0002a60000002400 */
[----:B------:R-:W-:-:S02]  /*3320*/  IMAD.SHL.U32 R4, R153, 0x2, RZ ;  /* 0x0000000299047824 */ /* 0x000fc400078e00ff */
[----:B------:R-:W-:-:S03]  /*3330*/  FMUL.FTZ R5, R59, UR28 ;  /* 0x0000001c3b057c20 */ /* 0x000fc60008410000 */
[----:B------:R-:W-:Y:S01]  /*3340*/  LOP3.LUT R4, R4, 0x6, RZ, 0xc0, !PT ;  /* 0x0000000604047812 */ /* 0x000fe200078ec0ff */
[----:B------:R3:W-:Y:S01]  /*3350*/  MUFU.TANH R91, R5 ;  /* 0x00000005005b7308 */ /* 0x0007e20000002400 */
[----:B-1----:R-:W-:-:S07]  /*3360*/  FMUL.FTZ R0, R68, UR28 ;  /* 0x0000001c44007c20 */ /* 0x002fce0008410000 */
[----:B------:R1:W2:Y:S01]  /*3370*/  MUFU.TANH R116, R0 ;  /* 0x0000000000747308 */ /* 0x0002a20000002400 */
[----:B---3--:R-:W-:-:S07]  /*3380*/  FMUL.FTZ R5, R76, UR28 ;  /* 0x0000001c4c057c20 */ /* 0x008fce0008410000 */
[----:B------:R-:W-:Y:S01]  /*3390*/  MUFU.TANH R76, R13 ;  /* 0x0000000d004c7308 */ /* 0x000fe20000002400 */
[----:B-1----:R-:W-:-:S07]  /*33a0*/  FMUL.FTZ R0, R69, UR28 ;  /* 0x0000001c45007c20 */ /* 0x002fce0008410000 */
[----:B------:R-:W-:Y:S08]  /*33b0*/  MUFU.TANH R89, R5 ;  /* 0x0000000500597308 */ /* 0x000ff00000002400 */
[----:B------:R1:W-:Y:S02]  /*33c0*/  MUFU.TANH R118, R0 ;  /* 0x0000000000767308 */ /* 0x0003e40000002400 */
[----:B-1----:R-:W-:-:S06]  /*33d0*/  FMUL.FTZ R0, R70, UR28 ;  /* 0x0000001c46007c20 */ /* 0x002fcc0008410000 */
[----:B------:R1:W3:Y:S02]  /*33e0*/  MUFU.TANH R139, R0 ;  /* 0x00000000008b7308 */ /* 0x0002e40000002400 */
[----:B-1----:R-:W-:Y:S02]  /*33f0*/  FMUL.FTZ R0, R71, UR28 ;  /* 0x0000001c47007c20 */ /* 0x002fe40008410000 */
[----:B------:R-:W-:Y:S04]  /*3400*/  HMMA.16816.F32.BF16 R68, R20, R44, R48 ;  /* 0x0000002c1444723c */ /* 0x000fe80000041830 */
[----:B------:R1:W-:Y:S02]  /*3410*/  MUFU.TANH R138, R0 ;  /* 0x00000000008a7308 */ /* 0x0003e40000002400 */
[----:B------:R-:W-:Y:S07]  /*3420*/  HMMA.16816.F32.BF16 R48, R16, R8, R132 ;  /* 0x000000081030723c */ /* 0x000fee0000041884 */
[----:B------:R-:W-:-:S02]  /*3430*/  FMUL.FTZ R8, R77, UR28 ;  /* 0x0000001c4d087c20 */ /* 0x000fc40008410000 */
[----:B------:R-:W-:Y:S01]  /*3440*/  MUFU.TANH R77, R12 ;  /* 0x0000000c004d7308 */ /* 0x000fe20000002400 */
[----:B-1----:R-:W-:-:S07]  /*3450*/  FMUL.FTZ R0, R72, UR28 ;  /* 0x0000001c48007c20 */ /* 0x002fce0008410000 */
[----:B------:R1:W3:Y:S08]  /*3460*/  MUFU.TANH R98, R0 ;  /* 0x0000000000627308 */ /* 0x0002f00000002400 */
[----:B------:R-:W-:Y:S01]  /*3470*/  MUFU.TANH R90, R8 ;  /* 0x00000008005a7308 */ /* 0x000fe20000002400 */
[----:B-1----:R-:W-:-:S07]  /*3480*/  FMUL.FTZ R0, R73, UR28 ;  /* 0x0000001c49007c20 */ /* 0x002fce0008410000 */
[----:B------:R1:W-:Y:S02]  /*3490*/  MUFU.TANH R99, R0 ;  /* 0x0000000000637308 */ /* 0x0003e40000002400 */
[----:B-1----:R-:W-:-:S06]  /*34a0*/  FMUL.FTZ R0, R74, UR28 ;  /* 0x0000001c4a007c20 */ /* 0x002fcc0008410000 */
[----:B------:R1:W3:Y:S02]  /*34b0*/  MUFU.TANH R95, R0 ;  /* 0x00000000005f7308 */ /* 0x0002e40000002400 */
[----:B-1----:R-:W-:Y:S02]  /*34c0*/  FMUL.FTZ R0, R75, UR28 ;  /* 0x0000001c4b007c20 */ /* 0x002fe40008410000 */
[----:B------:R-:W1:Y:S04]  /*34d0*/  LDSM.16.M88.4 R72, [R227+0x7c00] ;  /* 0x007c0000e348783b */ /* 0x000e680000000200 */
[----:B------:R4:W3:Y:S02]  /*34e0*/  MUFU.TANH R96, R0 ;  /* 0x0000000000607308 */ /* 0x0008e40000002400 */
[----:B----4-:R-:W-:-:S06]  /*34f0*/  FMUL.FTZ R0, R68, UR28 ;  /* 0x0000001c44007c20 */ /* 0x010fcc0008410000 */
[----:B------:R4:W3:Y:S02]  /*3500*/  MUFU.TANH R94, R0 ;  /* 0x00000000005e7308 */ /* 0x0008e40000002400 */
[----:B----4-:R-:W-:Y:S01]  /*3510*/  FMUL.FTZ R0, R69, UR28 ;  /* 0x0000001c45007c20 */ /* 0x010fe20008410000 */
[----:B-1----:R-:W-:Y:S05]  /*3520*/  HMMA.16816.F32.BF16 R48, R32, R72, R48 ;  /* 0x000000482030723c */ /* 0x002fea0000041830 */
[----:B------:R1:W-:Y:S02]  /*3530*/  MUFU.TANH R97, R0 ;  /* 0x0000000000617308 */ /* 0x0003e40000002400 */
[----:B-1----:R-:W-:-:S06]  /*3540*/  FMUL.FTZ R0, R70, UR28 ;  /* 0x0000001c46007c20 */ /* 0x002fcc0008410000 */
[----:B------:R1:W4:Y:S02]  /*3550*/  MUFU.TANH R93, R0 ;  /* 0x00000000005d7308 */ /* 0x0003240000002400 */
[----:B-1----:R-:W-:Y:S02]  /*3560*/  FMUL.FTZ R0, R71, UR28 ;  /* 0x0000001c47007c20 */ /* 0x002fe40008410000 */
[----:B------:R-:W-:Y:S01]  /*3570*/  HMMA.16816.F32.BF16 R68, R36, R54, R60 ;  /* 0x000000362444723c */ /* 0x000fe2000004183c */
[----:B------:R-:W1:Y:S03]  /*3580*/  LDSM.16.M88.4 R52, [R227+0x8c00] ;  /* 0x008c0000e334783b */ /* 0x000e660000000200 */
[----:B------:R5:W-:Y:S01]  /*3590*/  MUFU.TANH R92, R0 ;  /* 0x00000000005c7308 */ /* 0x000be20000002400 */
[----:B------:R-:W-:-:S04]  /*35a0*/  DEPBAR.LE SB0, 0x0 ;  /* 0x000080000000791a */ /* 0x000fc80000000000 */
[----:B------:R-:W-:Y:S06]  /*35b0*/  HMMA.16816.F32.BF16 R60, R16, R10, R124 ;  /* 0x0000000a103c723c */ /* 0x000fec000004187c */
[----:B------:R-:W-:Y:S01]  /*35c0*/  HMMA.16816.F32.BF16 R8, R40, R72, R80 ;  /* 0x000000482808723c */ /* 0x000fe20000041850 */
[C-C-:B------:R-:W-:Y:S02]  /*35d0*/  VIADDMNMX R16, R104.reuse, 0x40, R3.reuse, PT ;  /* 0x0000004068107846 */ /* 0x140fe40003800103 */
[----:B------:R-:W-:Y:S01]  /*35e0*/  VIADDMNMX R17, R104, 0x48, R3, PT ;  /* 0x0000004868117846 */ /* 0x000fe20003800103 */
[----:B-----5:R-:W-:-:S02]  /*35f0*/  FMUL.FTZ R0, R56, UR28 ;  /* 0x0000001c38007c20 */ /* 0x020fc40008410000 */
[-C--:B------:R-:W-:Y:S02]  /*3600*/  HMMA.16816.F32.BF16 R40, R40, R74.reuse, R84 ;  /* 0x0000004a2828723c */ /* 0x080fe40000041854 */
[----:B------:R5:W4:Y:S10]  /*3610*/  MUFU.TANH R162, R0 ;  /* 0x0000000000a27308 */ /* 0x000b340000002400 */
[----:B------:R-:W-:Y:S01]  /*3620*/  HMMA.16816.F32.BF16 R32, R32, R74, R60 ;  /* 0x0000004a2020723c */ /* 0x000fe2000004183c */
[----:B-----5:R-:W-:-:S05]  /*3630*/  FMUL.FTZ R0, R57, UR28 ;  /* 0x0000001c39007c20 */ /* 0x020fca0008410000 */
[----:B------:R-:W-:Y:S01]  /*3640*/  HMMA.16816.F32.BF16 R56, R24, R46, R68 ;  /* 0x0000002e1838723c */ /* 0x000fe20000041844 */
[----:B------:R5:W4:Y:S02]  /*3650*/  MUFU.TANH R163, R0 ;  /* 0x0000000000a37308 */ /* 0x000b240000002400 */
[----:B-----5:R-:W-:-:S04]  /*3660*/  IMAD.U32 R0, RZ, RZ, UR18 ;  /* 0x00000012ff007e24 */ /* 0x020fc8000f8e00ff */
[----:B------:R-:W-:-:S15]  /*3670*/  IMAD R0, R0, 0x40, R4 ;  /* 0x0000004000007824 */ /* 0x000fde00078e0204 */
[----:B------:R-:W-:-:S02]  /*3680*/  NOP ;  /* 0x0000000000007918 */ /* 0x000fc40000000000 */
[----:B------:R-:W-:Y:S01]  /*3690*/  FMUL.FTZ R12, R56, UR28 ;  /* 0x0000001c380c7c20 */ /* 0x000fe20008410000 */
[----:B------:R-:W-:-:S03]  /*36a0*/  VIADD R4, R0, 0x1 ;  /* 0x0000000100047836 */ /* 0x000fc60000000000 */
[----:B------:R5:W4:Y:S01]  /*36b0*/  MUFU.TANH R62, R12 ;  /* 0x0000000c003e7308 */ /* 0x000b220000002400 */
[----:B------:R-:W-:Y:S01]  /*36c0*/  VIADD R3, R0, 0x8 ;  /* 0x0000000800037836 */ /* 0x000fe20000000000 */
[C---:B------:R-:W-:Y:S02]  /*36d0*/  ISETP.GE.AND P1, PT, R4.reuse, R14, PT ;  /* 0x0000000e0400720c */ /* 0x040fe40003f26270 */
[C---:B------:R-:W-:Y:S02]  /*36e0*/  ISETP.GE.AND P0, PT, R4.reuse, R15, PT ;  /* 0x0000000f0400720c */ /* 0x040fe40003f06270 */
[C---:B------:R-:W-:Y:S01]  /*36f0*/  ISETP.GE.AND P4, PT, R4.reuse, R16, PT ;  /* 0x000000100400720c */ /* 0x040fe20003f86270 */
[----:B------:R-:W-:Y:S01]  /*3700*/  BAR.SYNC.DEFER_BLOCKING 0x0 ;  /* 0x0000000000007b1d */ /* 0x000fe20000010000 */
[----:B------:R-:W-:Y:S02]  /*3710*/  ISETP.GE.AND P2, PT, R4, R17, PT ;  /* 0x000000110400720c */ /* 0x000fe40003f46270 */
[----:B------:R-:W-:Y:S01]  /*3720*/  HMMA.16816.F32.BF16 R4, R28, R64, R48 ;  /* 0x000000401c04723c */ /* 0x000fe20000041830 */
[----:B------:R-:W-:-:S02]  /*3730*/  FSEL R69, R160, -INF , !P1 ;  /* 0xff800000a0457808 */ /* 0x000fc40004800000 */
[C---:B------:R-:W-:Y:S02]  /*3740*/  ISETP.GE.AND P6, PT, R3.reuse, R14, PT ;  /* 0x0000000e0300720c */ /* 0x040fe40003fc6270 */
[C---:B------:R-:W-:Y:S01]  /*3750*/  ISETP.GE.AND P5, PT, R3.reuse, R15, PT ;  /* 0x0000000f0300720c */ /* 0x040fe20003fa6270 */
[----:B------:R-:W-:Y:S01]  /*3760*/  HMMA.16816.F32.BF16 R28, R28, R66, R32 ;  /* 0x000000421c1c723c */ /* 0x000fe20000041820 */
[----:B------:R-:W-:Y:S01]  /*3770*/  ISETP.GE.AND P3, PT, R3, R16, PT ;  /* 0x000000100300720c */ /* 0x000fe20003f66270 */
[----:B-----5:R-:W-:Y:S01]  /*3780*/  FMUL.FTZ R12, R57, UR28 ;  /* 0x0000001c390c7c20 */ /* 0x020fe20008410000 */
[----:B------:R-:W-:Y:S01]  /*3790*/  ISETP.GE.AND P1, PT, R3, R17, PT ;  /* 0x000000110300720c */ /* 0x000fe20003f26270 */
[----:B------:R-:W-:Y:S01]  /*37a0*/  VIADD R3, R0, 0x9 ;  /* 0x0000000900037836 */ /* 0x000fe20000000000 */
[----:B------:R-:W-:Y:S01]  /*37b0*/  FSEL R71, R159, -INF , !P0 ;  /* 0xff8000009f477808 */ /* 0x000fe20004000000 */
[----:B------:R-:W-:Y:S01]  /*37c0*/  MUFU.TANH R61, R12 ;  /* 0x0000000c003d7308 */ /* 0x000fe20000002400 */
[----:B------:R-:W-:-:S02]  /*37d0*/  FSEL R50, R158, -INF , !P4 ;  /* 0xff8000009e327808 */ /* 0x000fc40006000000 */
[----:B------:R-:W-:Y:S02]  /*37e0*/  FSEL R68, R147, -INF , !P2 ;  /* 0xff80000093447808 */ /* 0x000fe40005000000 */
[----:B------:R-:W-:Y:S02]  /*37f0*/  FSEL R70, R145, -INF , !P6 ;  /* 0xff80000091467808 */ /* 0x000fe40007000000 */
[C---:B------:R-:W-:Y:S02]  /*3800*/  ISETP.GE.AND P0, PT, R3.reuse, R14, PT ;  /* 0x0000000e0300720c */ /* 0x040fe40003f06270 */
[C---:B------:R-:W-:Y:S02]  /*3810*/  ISETP.GE.AND P4, PT, R3.reuse, R15, PT ;  /* 0x0000000f0300720c */ /* 0x040fe40003f86270 */
[C---:B------:R-:W-:Y:S01]  /*3820*/  ISETP.GE.AND P2, PT, R3.reuse, R16, PT ;  /* 0x000000100300720c */ /* 0x040fe20003f46270 */
[----:B-1----:R-:W-:Y:S01]  /*3830*/  HMMA.16816.F32.BF16 R44, R20, R52, R4 ;  /* 0x00000034142c723c */ /* 0x002fe20000041804 */
[----:B------:R-:W-:Y:S01]  /*3840*/  ISETP.GE.AND P6, PT, R3, R17, PT ;  /* 0x000000110300720c */ /* 0x000fe20003fc6270 */
[----:B------:R-:W-:Y:S01]  /*3850*/  VIADD R3, R0, 0x10 ;  /* 0x0000001000037836 */ /* 0x000fe20000000000 */
[----:B------:R-:W-:-:S02]  /*3860*/  FSEL R72, R144, -INF , !P5 ;  /* 0xff80000090487808 */ /* 0x000fc40006800000 */
[----:B------:R-:W-:Y:S01]  /*3870*/  FSEL R49, R130, -INF , !P3 ;  /* 0xff80000082317808 */ /* 0x000fe20005800000 */
[C---:B------:R-:W-:Y:S01]  /*3880*/  HMMA.16816.F32.BF16 R4, R36.reuse, R64, R8 ;  /* 0x000000402404723c */ /* 0x040fe20000041808 */
[----:B------:R-:W-:Y:S02]  /*3890*/  FSEL R56, R122, -INF , !P1 ;  /* 0xff8000007a387808 */ /* 0x000fe40004800000 */
[----:B------:R-:W-:Y:S02]  /*38a0*/  FSEL R60, R157, -INF , !P0 ;  /* 0xff8000009d3c7808 */ /* 0x000fe40004000000 */
[C---:B------:R-:W-:Y:S01]  /*38b0*/  ISETP.GE.AND P5, PT, R3.reuse, R14, PT ;  /* 0x0000000e0300720c */ /* 0x040fe20003fa6270 */
[----:B------:R-:W-:Y:S01]  /*38c0*/  HMMA.16816.F32.BF16 R36, R36, R66, R40 ;  /* 0x000000422424723c */ /* 0x000fe20000041828 */
[C---:B------:R-:W-:Y:S01]  /*38d0*/  ISETP.GE.AND P3, PT, R3.reuse, R15, PT ;  /* 0x0000000f0300720c */ /* 0x040fe20003f66270 */
[----:B------:R-:W-:Y:S01]  /*38e0*/  FMUL.FTZ R8, R58, UR28 ;  /* 0x0000001c3a087c20 */ /* 0x000fe20008410000 */
[----:B------:R-:W-:-:S02]  /*38f0*/  ISETP.GE.AND P1, PT, R3, R16, PT ;  /* 0x000000100300720c */ /* 0x000fc40003f26270 */
[----:B------:R-:W-:Y:S01]  /*3900*/  ISETP.GE.AND P0, PT, R3, R17, PT ;  /* 0x000000110300720c */ /* 0x000fe20003f06270 */
[----:B------:R-:W-:Y:S01]  /*3910*/  VIADD R3, R0, 0x11 ;  /* 0x0000001100037836 */ /* 0x000fe20000000000 */
[----:B------:R-:W-:Y:S01]  /*3920*/  FSEL R64, R146, -INF , !P4 ;  /* 0xff80000092407808 */ /* 0x000fe20006000000 */
[----:B------:R1:W5:Y:S01]  /*3930*/  MUFU.TANH R57, R8 ;  /* 0x0000000800397308 */ /* 0x0003620000002400 */
[----:B------:R-:W-:Y:S01]  /*3940*/  FSEL R48, R131, -INF , !P2 ;  /* 0xff80000083307808 */ /* 0x000fe20005000000 */
[----:B------:R-:W-:Y:S01]  /*3950*/  HMMA.16816.F32.BF16 R20, R20, R54, R28 ;  /* 0x000000361414723c */ /* 0x000fe2000004181c */
[----:B------:R-:W-:Y:S01]  /*3960*/  FSEL R51, R129, -INF , !P6 ;  /* 0xff80000081337808 */ /* 0x000fe20007000000 */
[----:B------:R-:W-:Y:S01]  /*3970*/  FMUL.FTZ R47, R47, UR28 ;  /* 0x0000001c2f2f7c20 */ /* 0x000fe20008410000 */
[----:B------:R-:W-:Y:S02]  /*3980*/  FSEL R58, R123, -INF , !P5 ;  /* 0xff8000007b3a7808 */ /* 0x000fe40006800000 */
[----:B------:R-:W-:-:S02]  /*3990*/  ISETP.GE.AND P4, PT, R3, R14, PT ;  /* 0x0000000e0300720c */ /* 0x000fc40003f86270 */
[C---:B------:R-:W-:Y:S01]  /*39a0*/  ISETP.GE.AND P2, PT, R3.reuse, R15, PT ;  /* 0x0000000f0300720c */ /* 0x040fe20003f46270 */
[C---:B------:R-:W-:Y:S01]  /*39b0*/  HMMA.16816.F32.BF16 R4, R24.reuse, R52, R4 ;  /* 0x000000341804723c */ /* 0x040fe20000041804 */
[C---:B------:R-:W-:Y:S01]  /*39c0*/  ISETP.GE.AND P6, PT, R3.reuse, R16, PT ;  /* 0x000000100300720c */ /* 0x040fe20003fc6270 */
[----:B------:R-:W-:Y:S01]  /*39d0*/  MUFU.TANH R47, R47 ;  /* 0x0000002f002f7308 */ /* 0x000fe20000002400 */
[----:B------:R-:W-:Y:S01]  /*39e0*/  ISETP.GE.AND P5, PT, R3, R17, PT ;  /* 0x000000110300720c */ /* 0x000fe20003fa6270 */
[----:B------:R-:W-:Y:S01]  /*39f0*/  VIADD R3, R0, 0x18 ;  /* 0x0000001800037836 */ /* 0x000fe20000000000 */
[----:B------:R-:W-:Y:S01]  /*3a00*/  FSEL R152, R121, -INF , !P3 ;  /* 0xff80000079987808 */ /* 0x000fe20005800000 */
[----:B------:R-:W-:Y:S01]  /*3a10*/  HMMA.16816.F32.BF16 R24, R24, R54, R36 ;  /* 0x000000361818723c */ /* 0x000fe20000041824 */
[----:B--2---:R-:W-:Y:S01]  /*3a20*/  FSEL R73, R120, -INF , !P1 ;  /* 0xff80000078497808 */ /* 0x004fe20004800000 */
[----:B-1----:R-:W-:Y:S01]  /*3a30*/  FMUL.FTZ R8, R59, UR28 ;  /* 0x0000001c3b087c20 */ /* 0x002fe20008410000 */
[----:B------:R-:W-:-:S02]  /*3a40*/  FSEL R137, R137, -INF , !P0 ;  /* 0xff80000089897808 */ /* 0x000fc40004000000 */
[----:B------:R-:W-:Y:S01]  /*3a50*/  FSEL R33, R128, -INF , !P4 ;  /* 0xff80000080217808 */ /* 0x000fe20006000000 */
[----:B------:R1:W2:Y:S01]  /*3a60*/  MUFU.TANH R19, R8 ;  /* 0x0000000800137308 */ /* 0x0002a20000002400 */
[C---:B------:R-:W-:Y:S02]  /*3a70*/  ISETP.GE.AND P3, PT, R3.reuse, R14, PT ;  /* 0x0000000e0300720c */ /* 0x040fe40003f66270 */
[C---:B------:R-:W-:Y:S01]  /*3a80*/  ISETP.GE.AND P1, PT, R3.reuse, R15, PT ;  /* 0x0000000f0300720c */ /* 0x040fe20003f26270 */
[----:B------:R-:W-:Y:S01]  /*3a90*/  FMUL.FTZ R20, R20, UR28 ;  /* 0x0000001c14147c20 */ /* 0x000fe20008410000 */
[C---:B------:R-:W-:Y:S02]  /*3aa0*/  ISETP.GE.AND P0, PT, R3.reuse, R16, PT ;  /* 0x000000100300720c */ /* 0x040fe40003f06270 */
[----:B------:R-:W-:Y:S01]  /*3ab0*/  ISETP.GE.AND P4, PT, R3, R17, PT ;  /* 0x000000110300720c */ /* 0x000fe20003f86270 */
[----:B------:R-:W-:Y:S01]  /*3ac0*/  VIADD R3, R0, 0x19 ;  /* 0x0000001900037836 */ /* 0x000fe20000000000 */
[----:B------:R-:W-:Y:S01]  /*3ad0*/  FSEL R156, R156, -INF , !P2 ;  /* 0xff8000009c9c7808 */ /* 0x000fe20005000000 */
[----:B------:R-:W-:Y:S01]  /*3ae0*/  MUFU.TANH R20, R20 ;  /* 0x0000001400147308 */ /* 0x000fe20000002400 */
[----:B------:R-:W-:Y:S01]  /*3af0*/  FSEL R65, R119, -INF , !P6 ;  /* 0xff80000077417808 */ /* 0x000fe20007000000 */
[----:B------:R-:W-:Y:S01]  /*3b00*/  FMUL.FTZ R4, R4, UR28 ;  /* 0x0000001c04047c20 */ /* 0x000fe20008410000 */
[----:B------:R-:W-:Y:S01]  /*3b10*/  FSEL R105, R117, -INF , !P5 ;  /* 0xff80000075697808 */ /* 0x000fe20006800000 */
[----:B------:R-:W-:Y:S01]  /*3b20*/  FMUL.FTZ R6, R6, UR28 ;  /* 0x0000001c06067c20 */ /* 0x000fe20008410000 */
[----:B------:R-:W-:Y:S01]  /*3b30*/  FSEL R35, R116, -INF , !P3 ;  /* 0xff80000074237808 */ /* 0x000fe20005800000 */
[----:B------:R-:W-:Y:S01]  /*3b40*/  FMUL.FTZ R5, R5, UR28 ;  /* 0x0000001c05057c20 */ /* 0x000fe20008410000 */
[----:B-1----:R-:W-:Y:S01]  /*3b50*/  FMUL.FTZ R8, R44, UR28 ;  /* 0x0000001c2c087c20 */ /* 0x002fe20008410000 */
[C---:B------:R-:W-:Y:S01]  /*3b60*/  ISETP.GE.AND P2, PT, R3.reuse, R14, PT ;  /* 0x0000000e0300720c */ /* 0x040fe20003f46270 */
[----:B------:R1:W-:Y:S01]  /*3b70*/  MUFU.TANH R10, R4 ;  /* 0x00000004000a7308 */ /* 0x0003e20000002400 */
[C---:B------:R-:W-:Y:S01]  /*3b80*/  ISETP.GE.AND P6, PT, R3.reuse, R15, PT ;  /* 0x0000000f0300720c */ /* 0x040fe20003fc6270 */
[----:B------:R-:W-:Y:S01]  /*3b90*/  FMUL.FTZ R24, R24, UR28 ;  /* 0x0000001c18187c20 */ /* 0x000fe20008410000 */
[----:B------:R-:W-:Y:S01]  /*3ba0*/  ISETP.GE.AND P5, PT, R3, R16, PT ;  /* 0x000000100300720c */ /* 0x000fe20003fa6270 */
[----:B------:R-:W-:Y:S01]  /*3bb0*/  FMUL.FTZ R25, R25, UR28 ;  /* 0x0000001c19197c20 */ /* 0x000fe20008410000 */
[----:B------:R-:W-:Y:S01]  /*3bc0*/  ISETP.GE.AND P3, PT, R3, R17, PT ;  /* 0x000000110300720c */ /* 0x000fe20003f66270 */
[----:B------:R-:W-:Y:S01]  /*3bd0*/  VIADD R3, R0, 0x20 ;  /* 0x0000002000037836 */ /* 0x000fe20000000000 */
[----:B---3--:R-:W-:Y:S01]  /*3be0*/  FSEL R139, R139, -INF , !P1 ;  /* 0xff8000008b8b7808 */ /* 0x008fe20004800000 */
[----:B------:R3:W2:Y:S01]  /*3bf0*/  MUFU.TANH R18, R8 ;  /* 0x0000000800127308 */ /* 0x0006a20000002400 */
[----:B------:R-:W-:-:S02]  /*3c00*/  FSEL R63, R98, -INF , !P0 ;  /* 0xff800000623f7808 */ /* 0x000fc40004000000 */
[----:B------:R-:W-:Y:S02]  /*3c10*/  FSEL R100, R95, -INF , !P4 ;  /* 0xff8000005f647808 */ /* 0x000fe40006000000 */
[----:B------:R-:W-:Y:S02]  /*3c20*/  FSEL R34, R118, -INF , !P2 ;  /* 0xff80000076227808 */ /* 0x000fe40005000000 */
[C---:B------:R-:W-:Y:S01]  /*3c30*/  ISETP.GE.AND P1, PT, R3.reuse, R14, PT ;  /* 0x0000000e0300720c */ /* 0x040fe20003f26270 */
[----:B------:R4:W-:Y:S01]  /*3c40*/  MUFU.TANH R11, R5 ;  /* 0x00000005000b7308 */ /* 0x0009e20000002400 */
[C---:B------:R-:W-:Y:S01]  /*3c50*/  ISETP.GE.AND P0, PT, R3.reuse, R15, PT ;  /* 0x0000000f0300720c */ /* 0x040fe20003f06270 */
[C---:B-1----:R-:W-:Y:S01]  /*3c60*/  VIADD R4, R0.reuse, 0x28 ;  /* 0x0000002800047836 */ /* 0x042fe20000000000 */
[C---:B------:R-:W-:Y:S02]  /*3c70*/  ISETP.GE.AND P4, PT, R3.reuse, R16, PT ;  /* 0x000000100300720c */ /* 0x040fe40003f86270 */
[----:B------:R-:W-:Y:S01]  /*3c80*/  ISETP.GE.AND P2, PT, R3, R17, PT ;  /* 0x000000110300720c */ /* 0x000fe20003f46270 */
[----:B------:R-:W-:Y:S01]  /*3c90*/  VIADD R3, R0, 0x21 ;  /* 0x0000002100037836 */ /* 0x000fe20000000000 */
[----:B------:R-:W-:Y:S01]  /*3ca0*/  FSEL R138, R138, -INF , !P6 ;  /* 0xff8000008a8a7808 */ /* 0x000fe20007000000 */
[----:B------:R-:W-:Y:S01]  /*3cb0*/  MUFU.TANH R24, R24 ;  /* 0x0000001800187308 */ /* 0x000fe20000002400 */
[----:B---3--:R-:W-:Y:S01]  /*3cc0*/  FMUL.FTZ R8, R45, UR28 ;  /* 0x0000001c2d087c20 */ /* 0x008fe20008410000 */
[----:B------:R-:W-:-:S02]  /*3cd0*/  FSEL R59, R99, -INF , !P5 ;  /* 0xff800000633b7808 */ /* 0x000fc40006800000 */
[----:B------:R-:W-:Y:S02]  /*3ce0*/  FSEL R136, R96, -INF , !P3 ;  /* 0xff80000060887808 */ /* 0x000fe40005800000 */
[----:B------:R-:W-:Y:S02]  /*3cf0*/  FSEL R164, R94, -INF , !P1 ;  /* 0xff8000005ea47808 */ /* 0x000fe40004800000 */
[----:B------:R1:W-:Y:S01]  /*3d00*/  MUFU.TANH R13, R8 ;  /* 0x00000008000d7308 */ /* 0x0003e20000002400 */
[----:B------:R-:W-:Y:S01]  /*3d10*/  ISETP.GE.AND P6, PT, R3, R14, PT ;  /* 0x0000000e0300720c */ /* 0x000fe20003fc6270 */
[----:B----4-:R-:W-:Y:S01]  /*3d20*/  FMUL.FTZ R5, R7, UR28 ;  /* 0x0000001c07057c20 */ /* 0x010fe20008410000 */
[C---:B------:R-:W-:Y:S02]  /*3d30*/  ISETP.GE.AND P5, PT, R3.reuse, R15, PT ;  /* 0x0000000f0300720c */ /* 0x040fe40003fa6270 */
[C---:B------:R-:W-:Y:S02]  /*3d40*/  ISETP.GE.AND P3, PT, R3.reuse, R16, PT ;  /* 0x000000100300720c */ /* 0x040fe40003f66270 */
[----:B------:R-:W-:Y:S01]  /*3d50*/  ISETP.GE.AND P1, PT, R3, R17, PT ;  /* 0x000000110300720c */ /* 0x000fe20003f26270 */
[----:B------:R-:W-:Y:S01]  /*3d60*/  VIADD R3, R0, 0x29 ;  /* 0x0000002900037836 */ /* 0x000fe20000000000 */
[----:B------:R-:W-:Y:S01]  /*3d70*/  FSEL R184, R93, -INF , !P0 ;  /* 0xff8000005db87808 */ /* 0x000fe20004000000 */
[----:B------:R3:W-:Y:S01]  /*3d80*/  MUFU.TANH R9, R5 ;  /* 0x0000000500097308 */ /* 0x0007e20000002400 */
[----:B------:R-:W-:-:S02]  /*3d90*/  ISETP.GE.AND P0, PT, R4, R14, PT ;  /* 0x0000000e0400720c */ /* 0x000fc40003f06270 */
[----:B------:R-:W-:Y:S02]  /*3da0*/  FSEL R162, R162, -INF , !P4 ;  /* 0xff800000a2a27808 */ /* 0x000fe40006000000 */
[----:B------:R-:W-:Y:S01]  /*3db0*/  FSEL R171, R171, -INF , !P2 ;  /* 0xff800000abab7808 */ /* 0x000fe20005000000 */
[----:B-1----:R-:W-:Y:S01]  /*3dc0*/  FMUL.FTZ R8, R46, UR28 ;  /* 0x0000001c2e087c20 */ /* 0x002fe20008410000 */
[----:B------:R-:W-:Y:S01]  /*3dd0*/  FSEL R175, R97, -INF , !P6 ;  /* 0xff80000061af7808 */ /* 0x000fe20007000000 */
[----:B------:R-:W-:Y:S01]  /*3de0*/  MUFU.TANH R25, R25 ;  /* 0x0000001900197308 */ /* 0x000fe20000002400 */
[----:B------:R-:W-:Y:S02]  /*3df0*/  FSEL R188, R92, -INF , !P5 ;  /* 0xff8000005cbc7808 */ /* 0x000fe40006800000 */
[----:B------:R-:W-:Y:S02]  /*3e00*/  FSEL R163, R163, -INF , !P3 ;  /* 0xff800000a3a37808 */ /* 0x000fe40005800000 */
[----:B------:R-:W-:-:S02]  /*3e10*/  FSEL R170, R91, -INF , !P1 ;  /* 0xff8000005baa7808 */ /* 0x000fc40004800000 */
[----:B------:R-:W-:Y:S01]  /*3e20*/  FSEL R177, R89, -INF , !P0 ;  /* 0xff80000059b17808 */ /* 0x000fe20004000000 */
[----:B------:R-:W1:Y:S01]  /*3e30*/  MUFU.TANH R12, R8 ;  /* 0x00000008000c7308 */ /* 0x000e620000002400 */
[C---:B------:R-:W-:Y:S01]  /*3e40*/  ISETP.GE.AND P4, PT, R4.reuse, R15, PT ;  /* 0x0000000f0400720c */ /* 0x040fe20003f86270 */
[----:B---3--:R-:W-:Y:S01]  /*3e50*/  FMUL.FTZ R5, R23, UR28 ;  /* 0x0000001c17057c20 */ /* 0x008fe20008410000 */
[C---:B------:R-:W-:Y:S02]  /*3e60*/  ISETP.GE.AND P2, PT, R4.reuse, R16, PT ;  /* 0x000000100400720c */ /* 0x040fe40003f46270 */
[----:B------:R-:W-:Y:S01]  /*3e70*/  ISETP.GE.AND P6, PT, R4, R17, PT ;  /* 0x000000110400720c */ /* 0x000fe20003fc6270 */
[----:B------:R-:W-:Y:S01]  /*3e80*/  FMUL.FTZ R4, R21, UR28 ;  /* 0x0000001c15047c20 */ /* 0x000fe20008410000 */
[C---:B------:R-:W-:Y:S01]  /*3e90*/  ISETP.GE.AND P5, PT, R3.reuse, R14, PT ;  /* 0x0000000e0300720c */ /* 0x040fe20003fa6270 */
[----:B------:R3:W4:Y:S01]  /*3ea0*/  MUFU.TANH R8, R6 ;  /* 0x0000000600087308 */ /* 0x0007220000002400 */
[----:B------:R-:W-:-:S02]  /*3eb0*/  ISETP.GE.AND P3, PT, R3, R15, PT ;  /* 0x0000000f0300720c */ /* 0x000fc40003f66270 */
[C---:B------:R-:W-:Y:S02]  /*3ec0*/  ISETP.GE.AND P1, PT, R3.reuse, R16, PT ;  /* 0x000000100300720c */ /* 0x040fe40003f26270 */
[----:B------:R-:W-:Y:S01]  /*3ed0*/  ISETP.GE.AND P0, PT, R3, R17, PT ;  /* 0x000000110300720c */ /* 0x000fe20003f06270 */
[----:B------:R-:W-:Y:S01]  /*3ee0*/  VIADD R3, R0, 0x30 ;  /* 0x0000003000037836 */ /* 0x000fe20000000000 */
[----:B------:R-:W-:Y:S01]  /*3ef0*/  FSEL R182, R76, -INF , !P4 ;  /* 0xff8000004cb67808 */ /* 0x000fe20006000000 */
[----:B------:R2:W-:Y:S01]  /*3f00*/  MUFU.TANH R7, R4 ;  /* 0x0000000400077308 */ /* 0x0005e20000002400 */
[----:B------:R-:W-:Y:S02]  /*3f10*/  FSEL R161, R62, -INF , !P2 ;  /* 0xff8000003ea17808 */ /* 0x000fe40005000000 */
[----:B------:R-:W-:Y:S02]  /*3f20*/  ISETP.GE.AND P4, PT, R3, R14, PT ;  /* 0x0000000e0300720c */ /* 0x000fe40003f86270 */
[----:B-----5:R-:W-:-:S02]  /*3f30*/  FSEL R168, R57, -INF , !P6 ;  /* 0xff80000039a87808 */ /* 0x020fc40007000000 */
[----:B------:R-:W-:Y:S01]  /*3f40*/  FSEL R176, R90, -INF , !P5 ;  /* 0xff8000005ab07808 */ /* 0x000fe20006800000 */
[----:B------:R-:W-:Y:S01]  /*3f50*/  MUFU.TANH R5, R5 ;  /* 0x0000000500057308 */ /* 0x000fe20000002400 */
[C---:B------:R-:W-:Y:S01]  /*3f60*/  ISETP.GE.AND P2, PT, R3.reuse, R15, PT ;  /* 0x0000000f0300720c */ /* 0x040fe20003f46270 */
[----:B---3--:R-:W-:Y:S01]  /*3f70*/  FMUL.FTZ R6, R22, UR28 ;  /* 0x0000001c16067c20 */ /* 0x008fe20008410000 */
[C---:B------:R-:W-:Y:S02]  /*3f80*/  ISETP.GE.AND P6, PT, R3.reuse, R16, PT ;  /* 0x000000100300720c */ /* 0x040fe40003fc6270 */
[----:B------:R-:W-:Y:S01]  /*3f90*/  ISETP.GE.AND P5, PT, R3, R17, PT ;  /* 0x000000110300720c */ /* 0x000fe20003fa6270 */
[C---:B------:R-:W-:Y:S01]  /*3fa0*/  VIADD R3, R0.reuse, 0x38 ;  /* 0x0000003800037836 */ /* 0x040fe20000000000 */
[----:B------:R-:W-:Y:S01]  /*3fb0*/  FSEL R179, R77, -INF , !P3 ;  /* 0xff8000004db37808 */ /* 0x000fe20005800000 */
[----:B------:R-:W3:Y:S01]  /*3fc0*/  MUFU.TANH R6, R6 ;  /* 0x0000000600067308 */ /* 0x000ee20000002400 */
[----:B--2---:R-:W-:Y:S01]  /*3fd0*/  VIADD R4, R0, 0x31 ;  /* 0x0000003100047836 */ /* 0x004fe20000000000 */
[----:B------:R-:W-:-:S02]  /*3fe0*/  FSEL R160, R61, -INF , !P1 ;  /* 0xff8000003da07808 */ /* 0x000fc40004800000 */
[----:B------:R-:W-:Y:S02]  /*3ff0*/  FSEL R169, R19, -INF , !P0 ;  /* 0xff80000013a97808 */ /* 0x000fe40004000000 */
[----:B------:R-:W-:Y:S02]  /*4000*/  FSEL R174, R18, -INF , !P4 ;  /* 0xff80000012ae7808 */ /* 0x000fe40006000000 */
[C---:B------:R-:W-:Y:S02]  /*4010*/  ISETP.GE.AND P3, PT, R4.reuse, R14, PT ;  /* 0x0000000e0400720c */ /* 0x040fe40003f66270 */
[C---:B------:R-:W-:Y:S02]  /*4020*/  ISETP.GE.AND P1, PT, R4.reuse, R15, PT ;  /* 0x0000000f0400720c */ /* 0x040fe40003f26270 */
[C---:B------:R-:W-:Y:S02]  /*4030*/  ISETP.GE.AND P0, PT, R4.reuse, R16, PT ;  /* 0x000000100400720c */ /* 0x040fe40003f06270 */
[----:B------:R-:W-:Y:S01]  /*4040*/  ISETP.GE.AND P4, PT, R4, R17, PT ;  /* 0x000000110400720c */ /* 0x000fe20003f86270 */
[----:B------:R-:W-:Y:S01]  /*4050*/  FMUL.FTZ R4, R26, UR28 ;  /* 0x0000001c1a047c20 */ /* 0x000fe20008410000 */
[----:B-1----:R-:W-:-:S02]  /*4060*/  FSEL R183, R12, -INF , !P2 ;  /* 0xff8000000cb77808 */ /* 0x002fc40005000000 */
[----:B------:R-:W-:Y:S02]  /*4070*/  FSEL R203, R10, -INF , !P6 ;  /* 0xff8000000acb7808 */ /* 0x000fe40007000000 */
[----:B----4-:R-:W-:Y:S01]  /*4080*/  FSEL R206, R8, -INF , !P5 ;  /* 0xff80000008ce7808 */ /* 0x010fe20006800000 */
[----:B------:R-:W1:Y:S01]  /*4090*/  MUFU.TANH R4, R4 ;  /* 0x0000000400047308 */ /* 0x000e620000002400 */
[----:B------:R-:W-:Y:S02]  /*40a0*/  FSEL R173, R13, -INF , !P3 ;  /* 0xff8000000dad7808 */ /* 0x000fe40005800000 */
[C---:B------:R-:W-:Y:S02]  /*40b0*/  ISETP.GE.AND P2, PT, R3.reuse, R14, PT ;  /* 0x0000000e0300720c */ /* 0x040fe40003f46270 */
[C---:B------:R-:W-:Y:S02]  /*40c0*/  ISETP.GE.AND P6, PT, R3.reuse, R15, PT ;  /* 0x0000000f0300720c */ /* 0x040fe40003fc6270 */
[----:B------:R-:W-:-:S02]  /*40d0*/  ISETP.GE.AND P5, PT, R3, R16, PT ;  /* 0x000000100300720c */ /* 0x000fc40003fa6270 */
[----:B------:R-:W-:Y:S01]  /*40e0*/  ISETP.GE.AND P3, PT, R3, R17, PT ;  /* 0x000000110300720c */ /* 0x000fe20003f66270 */
[----:B------:R-:W-:Y:S01]  /*40f0*/  FMUL.FTZ R3, R27, UR28 ;  /* 0x0000001c1b037c20 */ /* 0x000fe20008410000 */
[----:B------:R-:W-:Y:S02]  /*4100*/  FSEL R202, R11, -INF , !P0 ;  /* 0xff8000000bca7808 */ /* 0x000fe40004000000 */
[----:B------:R-:W-:Y:S02]  /*4110*/  ISETP.GE.AND P0, PT, R0, R15, PT ;  /* 0x0000000f0000720c */ /* 0x000fe40003f06270 */
[----:B------:R-:W-:Y:S01]  /*4120*/  FSEL R208, R47, -INF , !P1 ;  /* 0xff8000002fd07808 */ /* 0x000fe20004800000 */
[----:B------:R-:W2:Y:S01]  /*4130*/  MUFU.TANH R3, R3 ;  /* 0x0000000300037308 */ /* 0x000ea20000002400 */
[----:B------:R-:W-:Y:S02]  /*4140*/  FSEL R32, R167, -INF , !P0 ;  /* 0xff800000a7207808 */ /* 0x000fe40004000000 */
[----:B------:R-:W-:-:S02]  /*4150*/  PLOP3.LUT P0, PT, PT, PT, UP0, 0x80, 0x0 ;  /* 0x000000000000781c */ /* 0x000fc40003f0f008 */
[----:B------:R-:W-:Y:S02]  /*4160*/  FSEL R204, R9, -INF , !P4 ;  /* 0xff80000009cc7808 */ /* 0x000fe40006000000 */
[----:B------:R-:W-:Y:S02]  /*4170*/  FSEL R172, R20, -INF , !P2 ;  /* 0xff80000014ac7808 */ /* 0x000fe40005000000 */
[C---:B------:R-:W-:Y:S02]  /*4180*/  ISETP.GE.AND P1, PT, R0.reuse, R14, PT ;  /* 0x0000000e0000720c */ /* 0x040fe40003f26270 */
[C---:B------:R-:W-:Y:S02]  /*4190*/  ISETP.GE.AND P4, PT, R0.reuse, R16, PT ;  /* 0x000000100000720c */ /* 0x040fe40003f86270 */
[C---:B------:R-:W-:Y:S01]  /*41a0*/  ISETP.GE.AND P2, PT, R0.reuse, R17, PT ;  /* 0x000000110000720c */ /* 0x040fe20003f46270 */
[----:B------:R-:W-:Y:S01]  /*41b0*/  VIADD R0, R0, 0x39 ;  /* 0x0000003900007836 */ /* 0x000fe20000000000 */
[----:B---3--:R-:W-:-:S02]  /*41c0*/  FSEL R209, R6, -INF , !P6 ;  /* 0xff80000006d17808 */ /* 0x008fc40007000000 */
[----:B------:R-:W-:Y:S02]  /*41d0*/  FSEL R201, R24, -INF , !P5 ;  /* 0xff80000018c97808 */ /* 0x000fe40006800000 */
[----:B-1----:R-:W-:Y:S02]  /*41e0*/  FSEL R205, R4, -INF , !P3 ;  /* 0xff80000004cd7808 */ /* 0x002fe40005800000 */
[----:B------:R-:W-:Y:S02]  /*41f0*/  FSEL R20, R178, -INF , !P1 ;  /* 0xff800000b2147808 */ /* 0x000fe40004800000 */
[C---:B------:R-:W-:Y:S02]  /*4200*/  ISETP.GE.AND P6, PT, R0.reuse, R14, PT ;  /* 0x0000000e0000720c */ /* 0x040fe40003fc6270 */
[C---:B------:R-:W-:Y:S02]  /*4210*/  ISETP.GE.AND P5, PT, R0.reuse, R15, PT ;  /* 0x0000000f0000720c */ /* 0x040fe40003fa6270 */
[----:B------:R-:W-:-:S02]  /*4220*/  ISETP.GE.AND P3, PT, R0, R16, PT ;  /* 0x000000100000720c */ /* 0x000fc40003f66270 */
[----:B------:R-:W-:Y:S01]  /*4230*/  ISETP.GE.AND P1, PT, R0, R17, PT ;  /* 0x000000110000720c */ /* 0x000fe20003f26270 */
[----:B------:R-:W-:Y:S01]  /*4240*/  IMAD.IADD R0, R154, 0x1, R88 ;  /* 0x000000019a007824 */ /* 0x000fe200078e0258 */
[----:B------:R-:W-:Y:S02]  /*4250*/  FSEL R21, R166, -INF , !P4 ;  /* 0xff800000a6157808 */ /* 0x000fe40006000000 */
[----:B------:R-:W-:Y:S02]  /*4260*/  FSEL R22, R165, -INF , !P2 ;  /* 0xff800000a5167808 */ /* 0x000fe40005000000 */
[----:B------:R-:W-:Y:S02]  /*4270*/  FSEL R178, R7, -INF , !P6 ;  /* 0xff80000007b27808 */ /* 0x000fe40007000000 */
[----:B------:R-:W-:Y:S02]  /*4280*/  FSEL R210, R5, -INF , !P5 ;  /* 0xff80000005d27808 */ /* 0x000fe40006800000 */
[----:B------:R-:W-:-:S02]  /*4290*/  FSEL R200, R25, -INF , !P3 ;  /* 0xff80000019c87808 */ /* 0x000fc40005800000 */
[----:B--2---:R-:W-:Y:S01]  /*42a0*/  FSEL R207, R3, -INF , !P1 ;  /* 0xff80000003cf7808 */ /* 0x004fe20004800000 */
        /* <DEDUP_REMOVED lines=65> */
.L_x_624:
[----:B------:R-:W-:Y:S05]  /*46c0*/  BSYNC B0 ;  /* 0x0000000000007941 */ /* 0x000fea0003800000 */
.L_x_623:
[----:B------:R-:W0:Y:S02]  /*46d0*/  LDGDEPBAR ;  /* 0x00000000000079af */ /* 0x000e240000000000 */
.L_x_622:
[----:B------:R-:W-:Y:S01]  /*46e0*/  FMNMX.FTZ R3, R20, R69, !PT ;  /* 0x0000004514037209 */ /* 0x000fe20007810000 */
[----:B------:R-:W-:Y:S01]  /*46f0*/  ULDC UR18, c[0x0][0x2ec] ;  /* 0x0000bb0000127ab9 */ /* 0x000fe20000000800 */
[----:B------:R-:W-:Y:S02]  /*4700*/  LEA R224, R0, UR4, 0x1 ;  /* 0x0000000400e07c11 */ /* 0x000fe4000f8e08ff */
        /* <DEDUP_REMOVED lines=40> */
[----:B------:R-:W3:Y:S01]  /*4990*/  SHFL.BFLY PT, R5, R3, 0x2, 0x1f ;  /* 0x0c401f0003057f89 */ /* 0x000ee200000e0000 */
[----:B------:R-:W-:Y:S02]  /*49a0*/  FMNMX.FTZ R104, R178, R104, !PT ;  /* 0x00000068b2687209 */ /* 0x000fe40007810000 */
[----:B------:R-:W-:Y:S02]  /*49b0*/  FMNMX.FTZ R4, R169, R4, !PT ;  /* 0x00000004a9047209 */ /* 0x000fe40007810000 */
[----:B------:R-:W-:Y:S01]  /*49c0*/  LEA R226, R2, R224, 0x1 ;  /* 0x000000e002e27211 */ /* 0x000fe200078e08ff */
[----:B-12---:R-:W1:Y:S01]  /*49d0*/  SHFL.BFLY PT, R6, R104, 0x2, 0x1f ;  /* 0x0c401f0068067f89 */ /* 0x006e6200000e0000 */
[----:B------:R-:W-:-:S03]  /*49e0*/  FMNMX.FTZ R4, R206, R4, !PT ;  /* 0x00000004ce047209 */ /* 0x000fc60007810000 */
[----:B------:R-:W-:Y:S01]  /*49f0*/  LDSM.16.MT88.4 R24, [R226+0x9000] ;  /* 0x00900000e218783b */ /* 0x000fe20000004200 */
[----:B------:R-:W-:-:S03]  /*4a00*/  FMNMX.FTZ R4, R204, R4, !PT ;  /* 0x00000004cc047209 */ /* 0x000fc60007810000 */
[----:B------:R-:W-:Y:S01]  /*4a10*/  LDSM.16.MT88.4 R40, [R226+0xa000] ;  /* 0x00a00000e228783b */ /* 0x000fe20000004200 */
[----:B------:R-:W-:-:S03]  /*4a20*/  FMNMX.FTZ R4, R205, R4, !PT ;  /* 0x00000004cd047209 */ /* 0x000fc60007810000 */
[----:B------:R-:W-:Y:S01]  /*4a30*/  LDSM.16.MT88.4 R52, [R226+0xb000] ;  /* 0x00b00000e234783b */ /* 0x000fe20000004200 */
[----:B------:R-:W-:-:S05]  /*4a40*/  FMNMX.FTZ R4, R207, R4, !PT ;  /* 0x00000004cf047209 */ /* 0x000fca0007810000 */
[----:B------:R-:W2:Y:S01]  /*4a50*/  SHFL.BFLY PT, R101, R4, 0x2, 0x1f ;  /* 0x0c401f0004657f89 */ /* 0x000ea200000e0000 */
[----:B---3--:R-:W-:Y:S02]  /*4a60*/  FMNMX.FTZ R3, R3, R5, !PT ;  /* 0x0000000503037209 */ /* 0x008fe40007810000 */
[----:B------:R-:W-:Y:S02]  /*4a70*/  FMNMX.FTZ R5, R32, R71, !PT ;  /* 0x0000004720057209 */ /* 0x000fe40007810000 */
[----:B-1----:R-:W-:Y:S01]  /*4a80*/  FMNMX.FTZ R104, R104, R6, !PT ;  /* 0x0000000668687209 */ /* 0x002fe20007810000 */
[----:B------:R-:W1:Y:S01]  /*4a90*/  SHFL.BFLY PT, R102, R3, 0x1, 0x1f ;  /* 0x0c201f0003667f89 */ /* 0x000e6200000e0000 */
[----:B------:R-:W-:-:S03]  /*4aa0*/  FMNMX.FTZ R5, R72, R5, !PT ;  /* 0x0000000548057209 */ /* 0x000fc60007810000 */
[----:B------:R-:W3:Y:S01]  /*4ab0*/  SHFL.BFLY PT, R6, R104, 0x1, 0x1f ;  /* 0x0c201f0068067f89 */ /* 0x000ee200000e0000 */
[----:B------:R-:W-:-:S04]  /*4ac0*/  FMNMX.FTZ R5, R64, R5, !PT ;  /* 0x0000000540057209 */ /* 0x000fc80007810000 */
[----:B------:R-:W-:-:S04]  /*4ad0*/  FMNMX.FTZ R5, R152, R5, !PT ;  /* 0x0000000598057209 */ /* 0x000fc80007810000 */
[----:B------:R-:W-:-:S04]  /*4ae0*/  FMNMX.FTZ R5, R156, R5, !PT ;  /* 0x000000059c057209 */ /* 0x000fc80007810000 */
[----:B------:R-:W-:Y:S02]  /*4af0*/  FMNMX.FTZ R5, R139, R5, !PT ;  /* 0x000000058b057209 */ /* 0x000fe40007810000 */
[----:B--2---:R-:W-:Y:S02]  /*4b00*/  FMNMX.FTZ R101, R4, R101, !PT ;  /* 0x0000006504657209 */ /* 0x004fe40007810000 */
[----:B------:R-:W-:Y:S02]  /*4b10*/  FMNMX.FTZ R4, R138, R5, !PT ;  /* 0x000000058a047209 */ /* 0x000fe40007810000 */
[----:B-1----:R-:W-:Y:S02]  /*4b20*/  FMNMX.FTZ R102, R3, R102, !PT ;  /* 0x0000006603667209 */ /* 0x002fe40007810000 */
[----:B------:R-:W-:Y:S02]  /*4b30*/  FMNMX.FTZ R4, R184, R4, !PT ;  /* 0x00000004b8047209 */ /* 0x000fe40007810000 */
[----:B---3--:R-:W-:Y:S01]  /*4b40*/  FMNMX.FTZ R104, R104, R6, !PT ;  /* 0x0000000668687209 */ /* 0x008fe20007810000 */
[----:B------:R-:W-:Y:S01]  /*4b50*/  FMUL.FTZ R13, R102, UR18 ;  /* 0x00000012660d7c20 */ /* 0x000fe20008410000 */
[----:B------:R-:W-:Y:S01]  /*4b60*/  FMNMX.FTZ R4, R188, R4, !PT ;  /* 0x00000004bc047209 */ /* 0x000fe20007810000 */
[----:B------:R-:W1:Y:S01]  /*4b70*/  SHFL.BFLY PT, R6, R101, 0x1, 0x1f ;  /* 0x0c201f0065067f89 */ /* 0x000e6200000e0000 */
[C---:B------:R-:W-:Y:S01]  /*4b80*/  FSETP.NEU.FTZ.AND P1, PT, R104.reuse, -INF , PT ;  /* 0xff8000006800780b */ /* 0x040fe20003f3d000 */
[----:B------:R-:W-:Y:S01]  /*4b90*/  FMUL.FTZ R5, R104, UR18 ;  /* 0x0000001268057c20 */ /* 0x000fe20008410000 */
[----:B------:R-:W-:-:S04]  /*4ba0*/  FMNMX.FTZ R4, R182, R4, !PT ;  /* 0x00000004b6047209 */ /* 0x000fc80007810000 */
[----:B------:R-:W-:Y:S02]  /*4bb0*/  FMNMX.FTZ R4, R179, R4, !PT ;  /* 0x00000004b3047209 */ /* 0x000fe40007810000 */
[----:B------:R-:W-:Y:S02]  /*4bc0*/  FSEL R3, R5, RZ, P1 ;  /* 0x000000ff05037208 */ /* 0x000fe40000800000 */
[----:B------:R-:W-:Y:S02]  /*4bd0*/  FMNMX.FTZ R4, R183, R4, !PT ;  /* 0x00000004b7047209 */ /* 0x000fe40007810000 */
[----:B------:R-:W-:Y:S01]  /*4be0*/  FSETP.NEU.FTZ.AND P1, PT, R102, -INF , PT ;  /* 0xff8000006600780b */ /* 0x000fe20003f3d000 */
[----:B------:R-:W-:Y:S01]  /*4bf0*/  FFMA.FTZ R5, R20, UR18, -R3 ;  /* 0x0000001214057c23 */ /* 0x000fe20008010803 */
[----:B------:R-:W-:Y:S02]  /*4c00*/  FMNMX.FTZ R4, R208, R4, !PT ;  /* 0x00000004d0047209 */ /* 0x000fe40007810000 */
[----:B------:R-:W-:Y:S01]  /*4c10*/  FSEL R13, R13, RZ, P1 ;  /* 0x000000ff0d0d7208 */ /* 0x000fe20000800000 */
[----:B------:R2:W-:Y:S01]  /*4c20*/  MUFU.EX2 R18, R5 ;  /* 0x0000000500127308 */ /* 0x0005e20000000800 */
[----:B------:R-:W-:-:S04]  /*4c30*/  FMNMX.FTZ R4, R209, R4, !PT ;  /* 0x00000004d1047209 */ /* 0x000fc80007810000 */
[----:B------:R-:W-:Y:S02]  /*4c40*/  FMNMX.FTZ R4, R210, R4, !PT ;  /* 0x00000004d2047209 */ /* 0x000fe40007810000 */
[----:B-1----:R-:W-:-:S03]  /*4c50*/  FMNMX.FTZ R101, R101, R6, !PT ;  /* 0x0000000665657209 */ /* 0x002fc60007810000 */
[----:B------:R-:W1:Y:S01]  /*4c60*/  SHFL.BFLY PT, R6, R4, 0x2, 0x1f ;  /* 0x0c401f0004067f89 */ /* 0x000e6200000e0000 */
[C---:B------:R-:W-:Y:S01]  /*4c70*/  FSETP.NEU.FTZ.AND P1, PT, R101.reuse, -INF , PT ;  /* 0xff8000006500780b */ /* 0x040fe20003f3d000 */
[----:B------:R-:W-:-:S05]  /*4c80*/  FMUL.FTZ R12, R101, UR18 ;  /* 0x00000012650c7c20 */ /* 0x000fca0008410000 */
[----:B------:R-:W-:Y:S01]  /*4c90*/  FSEL R12, R12, RZ, P1 ;  /* 0x000000ff0c0c7208 */ /* 0x000fe20000800000 */
[----:B--2---:R-:W-:-:S04]  /*4ca0*/  FFMA.FTZ R5, R21, UR18, -R13 ;  /* 0x0000001215057c23 */ /* 0x004fc8000801080d */
[--C-:B------:R-:W-:Y:S01]  /*4cb0*/  FFMA.FTZ R0, R68, UR18, -R12.reuse ;  /* 0x0000001244007c23 */ /* 0x100fe2000801080c */
[----:B------:R-:W-:Y:S01]  /*4cc0*/  FFMA.FTZ R2, R51, UR18, -R12 ;  /* 0x0000001233027c23 */ /* 0x000fe2000801080c */
[----:B------:R2:W-:Y:S08]  /*4cd0*/  MUFU.EX2 R186, R5 ;  /* 0x0000000500ba7308 */ /* 0x0005f00000000800 */
[----:B------:R3:W-:Y:S08]  /*4ce0*/  MUFU.EX2 R190, R0 ;  /* 0x0000000000be7308 */ /* 0x0007f00000000800 */
[----:B------:R4:W-:Y:S01]  /*4cf0*/  MUFU.EX2 R216, R2 ;  /* 0x0000000200d87308 */ /* 0x0009e20000000800 */
[----:B--2---:R-:W-:-:S07]  /*4d00*/  FFMA.FTZ R5, R50, UR18, -R13 ;  /* 0x0000001232057c23 */ /* 0x004fce000801080d */
[----:B------:R2:W5:Y:S01]  /*4d10*/  MUFU.EX2 R19, R5 ;  /* 0x0000000500137308 */ /* 0x0005620000000800 */
[----:B---3--:R-:W-:-:S07]  /*4d20*/  FFMA.FTZ R0, R56, UR18, -R12 ;  /* 0x0000001238007c23 */ /* 0x008fce000801080c */
[----:B------:R1:W3:Y:S01]  /*4d30*/  MUFU.EX2 R189, R0 ;  /* 0x0000000000bd7308 */ /* 0x0002e20000000800 */
[----:B----4-:R-:W-:-:S07]  /*4d40*/  FFMA.FTZ R2, R69, UR18, -R3 ;  /* 0x0000001245027c23 */ /* 0x010fce0008010803 */
[----:B------:R4:W4:Y:S01]  /*4d50*/  MUFU.EX2 R250, R2 ;  /* 0x0000000200fa7308 */ /* 0x0009220000000800 */
[----:B--2---:R-:W-:-:S07]  /*4d60*/  FFMA.FTZ R5, R49, UR18, -R13 ;  /* 0x0000001231057c23 */ /* 0x004fce000801080d */
[----:B------:R2:W-:Y:S01]  /*4d70*/  MUFU.EX2 R191, R5 ;  /* 0x0000000500bf7308 */ /* 0x0005e20000000800 */
[----:B-1----:R-:W-:Y:S02]  /*4d80*/  FMNMX.FTZ R0, R4, R6, !PT ;  /* 0x0000000604007209 */ /* 0x002fe40007810000 */
[----:B-----5:R-:W-:Y:S02]  /*4d90*/  F2FP.BF16.F32.PACK_AB R4, R19, R186 ;  /* 0x000000ba1304723e */ /* 0x020fe400000010ff */
[----:B---3--:R-:W-:Y:S01]  /*4da0*/  F2FP.BF16.F32.PACK_AB R7, R216, R189 ;  /* 0x000000bdd807723e */ /* 0x008fe200000010ff */
[----:B------:R-:W1:Y:S01]  /*4db0*/  SHFL.BFLY PT, R8, R0, 0x1, 0x1f ;  /* 0x0c201f0000087f89 */ /* 0x000e6200000e0000 */
[----:B----4-:R-:W-:-:S04]  /*4dc0*/  FFMA.FTZ R2, R70, UR18, -R3 ;  /* 0x0000001246027c23 */ /* 0x010fc80008010803 */
[----:B------:R3:W-:Y:S01]  /*4dd0*/  MUFU.EX2 R212, R2 ;  /* 0x0000000200d47308 */ /* 0x0007e20000000800 */
[----:B--2---:R-:W-:Y:S02]  /*4de0*/  FFMA.FTZ R5, R48, UR18, -R13 ;  /* 0x0000001230057c23 */ /* 0x004fe4000801080d */
[----:B------:R-:W-:Y:S05]  /*4df0*/  LDSM.16.MT88.4 R48, [R226+0xb400] ;  /* 0x00b40000e230783b */ /* 0x000fea0000004200 */
[----:B------:R2:W4:Y:S01]  /*4e00*/  MUFU.EX2 R217, R5 ;  /* 0x0000000500d97308 */ /* 0x0005220000000800 */
[----:B---3--:R-:W-:Y:S01]  /*4e10*/  FFMA.FTZ R2, R60, UR18, -R3 ;  /* 0x000000123c027c23 */ /* 0x008fe20008010803 */
[----:B-1----:R-:W-:-:S02]  /*4e20*/  FMNMX.FTZ R103, R0, R8, !PT ;  /* 0x0000000800677209 */ /* 0x002fc40007810000 */
[----:B------:R-:W-:-:S04]  /*4e30*/  F2FP.BF16.F32.PACK_AB R8, R250, R18 ;  /* 0x00000012fa08723e */ /* 0x000fc800000010ff */
[----:B------:R1:W3:Y:S01]  /*4e40*/  MUFU.EX2 R187, R2 ;  /* 0x0000000200bb7308 */ /* 0x0002e20000000800 */
[C---:B------:R-:W-:Y:S01]  /*4e50*/  FSETP.NEU.FTZ.AND P1, PT, R103.reuse, -INF , PT ;  /* 0xff8000006700780b */ /* 0x040fe20003f3d000 */
[----:B------:R-:W-:Y:S01]  /*4e60*/  FMUL.FTZ R0, R103, UR18 ;  /* 0x0000001267007c20 */ /* 0x000fe20008410000 */
[----:B--2---:R-:W-:Y:S01]  /*4e70*/  FFMA.FTZ R5, R22, UR18, -R12 ;  /* 0x0000001216057c23 */ /* 0x004fe2000801080c */
[----:B----4-:R-:W-:Y:S01]  /*4e80*/  F2FP.BF16.F32.PACK_AB R6, R217, R191 ;  /* 0x000000bfd906723e */ /* 0x010fe200000010ff */
[----:B------:R-:W2:Y:S02]  /*4e90*/  LDSM.16.MT88.4 R20, [R224+0x9000] ;  /* 0x00900000e014783b */ /* 0x000ea40000004200 */
[----:B------:R-:W-:Y:S01]  /*4ea0*/  FSEL R0, R0, RZ, P1 ;  /* 0x000000ff00007208 */ /* 0x000fe20000800000 */
[----:B------:R-:W4:Y:S01]  /*4eb0*/  MUFU.EX2 R211, R5 ;  /* 0x0000000500d37308 */ /* 0x000f220000000800 */
[----:B-1----:R-:W-:Y:S01]  /*4ec0*/  FFMA.FTZ R2, R58, UR18, -R3 ;  /* 0x000000123a027c23 */ /* 0x002fe20008010803 */
[----:B---3--:R-:W-:-:S06]  /*4ed0*/  F2FP.BF16.F32.PACK_AB R10, R187, R212 ;  /* 0x000000d4bb0a723e */ /* 0x008fcc00000010ff */
[----:B------:R1:W-:Y:S01]  /*4ee0*/  MUFU.EX2 R215, R2 ;  /* 0x0000000200d77308 */ /* 0x0003e20000000800 */
[----:B----4-:R-:W-:-:S07]  /*4ef0*/  F2FP.BF16.F32.PACK_AB R5, R190, R211 ;  /* 0x000000d3be05723e */ /* 0x010fce00000010ff */
[----:B------:R-:W-:Y:S01]  /*4f00*/  HMMA.16816.F32.BF16 R120, R4, R28, RZ ;  /* 0x0000001c0478723c */ /* 0x000fe200000418ff */
[----:B-1----:R-:W-:-:S05]  /*4f10*/  FFMA.FTZ R2, R33, UR18, -R3 ;  /* 0x0000001221027c23 */ /* 0x002fca0008010803 */
[C---:B------:R-:W-:Y:S01]  /*4f20*/  HMMA.16816.F32.BF16 R88, R4.reuse, R30, RZ ;  /* 0x0000001e0458723c */ /* 0x040fe200000418ff */
[----:B------:R1:W-:Y:S05]  /*4f30*/  MUFU.EX2 R214, R2 ;  /* 0x0000000200d67308 */ /* 0x0003ea0000000800 */
[C---:B------:R-:W-:Y:S06]  /*4f40*/  HMMA.16816.F32.BF16 R124, R4.reuse, R24, RZ ;  /* 0x00000018047c723c */ /* 0x040fec00000418ff */
[C---:B--2---:R-:W-:Y:S06]  /*4f50*/  HMMA.16816.F32.BF16 R128, R4.reuse, R20, RZ ;  /* 0x000000140480723c */ /* 0x044fec00000418ff */
[----:B------:R-:W-:Y:S01]  /*4f60*/  HMMA.16816.F32.BF16 R96, R4, R22, RZ ;  /* 0x000000160460723c */ /* 0x000fe200000418ff */
[----:B-1----:R-:W-:-:S04]  /*4f70*/  FFMA.FTZ R2, R32, UR18, -R0 ;  /* 0x0000001220027c23 */ /* 0x002fc80008010800 */
[----:B------:R1:W-:Y:S01]  /*4f80*/  MUFU.EX2 R247, R2 ;  /* 0x0000000200f77308 */ /* 0x0003e20000000800 */
[C---:B------:R-:W-:Y:S06]  /*4f90*/  HMMA.16816.F32.BF16 R92, R4.reuse, R26, RZ ;  /* 0x0000001a045c723c */ /* 0x040fec00000418ff */
[C---:B------:R-:W-:Y:S06]  /*4fa0*/  HMMA.16816.F32.BF16 R116, R4.reuse, R40, RZ ;  /* 0x000000280474723c */ /* 0x040fec00000418ff */
[----:B------:R-:W-:Y:S01]  /*4fb0*/  HMMA.16816.F32.BF16 R84, R4, R42, RZ ;  /* 0x0000002a0454723c */ /* 0x000fe200000418ff */
[----:B-1----:R-:W-:-:S05]  /*4fc0*/  FFMA.FTZ R2, R71, UR18, -R0 ;  /* 0x0000001247027c23 */ /* 0x002fca0008010800 */
[C---:B------:R-:W-:Y:S01]  /*4fd0*/  HMMA.16816.F32.BF16 R80, R4.reuse, R46, RZ ;  /* 0x0000002e0450723c */ /* 0x040fe200000418ff */
[----:B------:R1:W2:Y:S05]  /*4fe0*/  MUFU.EX2 R245, R2 ;  /* 0x0000000200f57308 */ /* 0x0002aa0000000800 */
[C---:B------:R-:W-:Y:S06]  /*4ff0*/  HMMA.16816.F32.BF16 R76, R4.reuse, R54, RZ ;  /* 0x00000036044c723c */ /* 0x040fec00000418ff */
[C---:B------:R-:W-:Y:S06]  /*5000*/  HMMA.16816.F32.BF16 R112, R4.reuse, R44, RZ ;  /* 0x0000002c0470723c */ /* 0x040fec00000418ff */
[----:B------:R-:W-:Y:S01]  /*5010*/  HMMA.16816.F32.BF16 R108, R4, R52, RZ ;  /* 0x00000034046c723c */ /* 0x000fe200000418ff */
[----:B-1----:R-:W-:Y:S01]  /*5020*/  FFMA.FTZ R2, R72, UR18, -R0 ;  /* 0x0000001248027c23 */ /* 0x002fe20008010800 */
[----:B--2---:R-:W-:-:S03]  /*5030*/  F2FP.BF16.F32.PACK_AB R9, R245, R247 ;  /* 0x000000f7f509723e */ /* 0x004fc600000010ff */
[----:B------:R1:W-:Y:S02]  /*5040*/  MUFU.EX2 R246, R2 ;  /* 0x0000000200f67308 */ /* 0x0003e40000000800 */
[----:B-1----:R-:W-:-:S06]  /*5050*/  FFMA.FTZ R2, R64, UR18, -R0 ;  /* 0x0000001240027c23 */ /* 0x002fcc0008010800 */
[----:B------:R1:W2:Y:S02]  /*5060*/  MUFU.EX2 R249, R2 ;  /* 0x0000000200f97308 */ /* 0x0002a40000000800 */
[----:B-1----:R-:W-:Y:S01]  /*5070*/  FFMA.FTZ R2, R35, UR18, -R3 ;  /* 0x0000001223027c23 */ /* 0x002fe20008010803 */
[----:B--2---:R-:W-:-:S05]  /*5080*/  F2FP.BF16.F32.PACK_AB R11, R249, R246 ;  /* 0x000000f6f90b723e */ /* 0x004fca00000010ff */
[----:B------:R1:W-:Y:S02]  /*5090*/  MUFU.EX2 R36, R2 ;  /* 0x0000000200247308 */ /* 0x0003e40000000800 */
[C---:B------:R-:W-:Y:S06]  /*50a0*/  HMMA.16816.F32.BF16 R132, R8.reuse, R22, RZ ;  /* 0x000000160884723c */ /* 0x040fec00000418ff */
[C---:B------:R-:W-:Y:S06]  /*50b0*/  HMMA.16816.F32.BF16 R144, R8.reuse, R30, RZ ;  /* 0x0000001e0890723c */ /* 0x040fec00000418ff */
[----:B------:R-:W-:Y:S01]  /*50c0*/  HMMA.16816.F32.BF16 R68, R8, R24, RZ ;  /* 0x000000180844723c */ /* 0x000fe200000418ff */
[----:B-1----:R-:W-:-:S02]  /*50d0*/  FFMA.FTZ R2, R34, UR18, -R3 ;  /* 0x0000001222027c23 */ /* 0x002fc40008010803 */
[----:B------:R-:W1:Y:S02]  /*50e0*/  LDSM.16.MT88.4 R32, [R226+0xa400] ;  /* 0x00a40000e220783b */ /* 0x000e640000004200 */
[----:B------:R2:W-:Y:S01]  /*50f0*/  MUFU.EX2 R185, R2 ;  /* 0x0000000200b97308 */ /* 0x0005e20000000800 */
[C---:B------:R-:W-:Y:S01]  /*5100*/  HMMA.16816.F32.BF16 R140, R8.reuse, R26, RZ ;  /* 0x0000001a088c723c */ /* 0x040fe200000418ff */
[----:B------:R-:W3:Y:S05]  /*5110*/  LDSM.16.MT88.4 R24, [R224+0x9400] ;  /* 0x00940000e018783b */ /* 0x000eea0000004200 */
[----:B------:R-:W-:Y:S01]  /*5120*/  HMMA.16816.F32.BF16 R148, R8, R42, RZ ;  /* 0x0000002a0894723c */ /* 0x000fe200000418ff */
[----:B--2---:R-:W-:-:S05]  /*5130*/  FFMA.FTZ R2, R73, UR18, -R13 ;  /* 0x0000001249027c23 */ /* 0x004fca000801080d */
[C---:B------:R-:W-:Y:S01]  /*5140*/  HMMA.16816.F32.BF16 R72, R8.reuse, R20, RZ ;  /* 0x000000140848723c */ /* 0x040fe200000418ff */
[----:B------:R-:W-:Y:S01]  /*5150*/  LDSM.16.MT88.4 R20, [R226+0x9400] ;  /* 0x00940000e214783b */ /* 0x000fe20000004200 */
[----:B------:R2:W-:Y:S02]  /*5160*/  MUFU.EX2 R248, R2 ;  /* 0x0000000200f87308 */ /* 0x0005e40000000800 */
[--C-:B--2---:R-:W-:Y:S02]  /*5170*/  FFMA.FTZ R2, R65, UR18, -R13.reuse ;  /* 0x0000001241027c23 */ /* 0x104fe4000801080d */
[C---:B------:R-:W-:Y:S01]  /*5180*/  HMMA.16816.F32.BF16 R64, R8.reuse, R28, RZ ;  /* 0x0000001c0840723c */ /* 0x040fe200000418ff */
[----:B------:R-:W2:Y:S03]  /*5190*/  LDSM.16.MT88.4 R28, [R224+0xa400] ;  /* 0x00a40000e01c783b */ /* 0x000ea60000004200 */
[----:B------:R4:W5:Y:S02]  /*51a0*/  MUFU.EX2 R213, R2 ;  /* 0x0000000200d57308 */ /* 0x0009640000000800 */
[--C-:B----4-:R-:W-:Y:S01]  /*51b0*/  FFMA.FTZ R2, R63, UR18, -R13.reuse ;  /* 0x000000123f027c23 */ /* 0x110fe2000801080d */
[----:B-----5:R-:W-:Y:S01]  /*51c0*/  F2FP.BF16.F32.PACK_AB R4, R213, R248 ;  /* 0x000000f8d504723e */ /* 0x020fe200000010ff */
[C---:B------:R-:W-:Y:S04]  /*51d0*/  HMMA.16816.F32.BF16 R60, R8.reuse, R40, RZ ;  /* 0x00000028083c723c */ /* 0x040fe800000418ff */
[----:B------:R4:W-:Y:S02]  /*51e0*/  MUFU.EX2 R252, R2 ;  /* 0x0000000200fc7308 */ /* 0x0009e40000000800 */
[----:B------:R-:W-:Y:S01]  /*51f0*/  HMMA.16816.F32.BF16 R40, R8, R52, RZ ;  /* 0x000000340828723c */ /* 0x000fe200000418ff */
[----:B----4-:R-:W-:-:S05]  /*5200*/  FFMA.FTZ R2, R59, UR18, -R13 ;  /* 0x000000123b027c23 */ /* 0x010fca000801080d */
[----:B------:R-:W-:Y:S01]  /*5210*/  HMMA.16816.F32.BF16 R56, R8, R44, RZ ;  /* 0x0000002c0838723c */ /* 0x000fe200000418ff */
[----:B------:R4:W5:Y:S02]  /*5220*/  MUFU.EX2 R251, R2 ;  /* 0x0000000200fb7308 */ /* 0x0009640000000800 */
[----:B----4-:R-:W-:Y:S01]  /*5230*/  FFMA.FTZ R2, R137, UR18, -R12 ;  /* 0x0000001289027c23 */ /* 0x010fe2000801080c */
[----:B-----5:R-:W-:-:S05]  /*5240*/  F2FP.BF16.F32.PACK_AB R6, R251, R252 ;  /* 0x000000fcfb06723e */ /* 0x020fca00000010ff */
[----:B------:R4:W-:Y:S02]  /*5250*/  MUFU.EX2 R241, R2 ;  /* 0x0000000200f17308 */ /* 0x0009e40000000800 */
[----:B----4-:R-:W-:Y:S01]  /*5260*/  FFMA.FTZ R2, R105, UR18, -R12 ;  /* 0x0000001269027c23 */ /* 0x010fe2000801080c */
[----:B------:R-:W-:-:S05]  /*5270*/  IMAD.MOV.U32 R105, RZ, RZ, R212 ;  /* 0x000000ffff697224 */ /* 0x000fca00078e00d4 */
[----:B------:R4:W5:Y:S02]  /*5280*/  MUFU.EX2 R244, R2 ;  /* 0x0000000200f47308 */ /* 0x0009640000000800 */
[--C-:B----4-:R-:W-:Y:S01]  /*5290*/  FFMA.FTZ R2, R100, UR18, -R12.reuse ;  /* 0x0000001264027c23 */ /* 0x110fe2000801080c */
[----:B------:R-:W-:Y:S02]  /*52a0*/  MOV R100, R36 ;  /* 0x0000002400647202 */ /* 0x000fe40000000f00 */
[----:B------:R-:W4:Y:S03]  /*52b0*/  LDSM.16.MT88.4 R36, [R224+0xb400] ;  /* 0x00b40000e024783b */ /* 0x000f260000004200 */
[----:B------:R1:W-:Y:S01]  /*52c0*/  MUFU.EX2 R243, R2 ;  /* 0x0000000200f37308 */ /* 0x0003e20000000800 */
[----:B-----5:R-:W-:Y:S01]  /*52d0*/  F2FP.BF16.F32.PACK_AB R5, R244, R241 ;  /* 0x000000f1f405723e */ /* 0x020fe200000010ff */
[----:B-1----:R-:W-:-:S06]  /*52e0*/  FFMA.FTZ R2, R136, UR18, -R12 ;  /* 0x0000001288027c23 */ /* 0x002fcc000801080c */
[----:B------:R1:W5:Y:S02]  /*52f0*/  MUFU.EX2 R242, R2 ;  /* 0x0000000200f27308 */ /* 0x0003640000000800 */
[--C-:B-1----:R-:W-:Y:S01]  /*5300*/  FFMA.FTZ R2, R152, UR18, -R0.reuse ;  /* 0x0000001298027c23 */ /* 0x102fe20008010800 */
[----:B-----5:R-:W-:Y:S01]  /*5310*/  F2FP.BF16.F32.PACK_AB R7, R242, R243 ;  /* 0x000000f3f207723e */ /* 0x020fe200000010ff */
[----:B------:R-:W-:Y:S01]  /*5320*/  HMMA.16816.F32.BF16 R152, R8, R46, RZ ;  /* 0x0000002e0898723c */ /* 0x000fe200000418ff */
[----:B------:R-:W-:Y:S03]  /*5330*/  LDSM.16.MT88.4 R44, [R226+0x9800] ;  /* 0x00980000e22c783b */ /* 0x000fe60000004200 */
[----:B------:R1:W-:Y:S02]  /*5340*/  MUFU.EX2 R239, R2 ;  /* 0x0000000200ef7308 */ /* 0x0003e40000000800 */
[C---:B------:R-:W-:Y:S06]  /*5350*/  HMMA.16816.F32.BF16 R116, R4.reuse, R32, R116 ;  /* 0x000000200474723c */ /* 0x040fec0000041874 */
[C---:B---3--:R-:W-:Y:S06]  /*5360*/  HMMA.16816.F32.BF16 R128, R4.reuse, R24, R128 ;  /* 0x000000180480723c */ /* 0x048fec0000041880 */
[----:B------:R-:W-:Y:S01]  /*5370*/  HMMA.16816.F32.BF16 R96, R4, R26, R96 ;  /* 0x0000001a0460723c */ /* 0x000fe20000041860 */
[----:B-1----:R-:W-:-:S04]  /*5380*/  FFMA.FTZ R2, R156, UR18, -R0 ;  /* 0x000000129c027c23 */ /* 0x002fc80008010800 */
[----:B------:R1:W3:Y:S01]  /*5390*/  MUFU.EX2 R240, R2 ;  /* 0x0000000200f07308 */ /* 0x0002e20000000800 */
[----:B------:R-:W-:Y:S01]  /*53a0*/  HMMA.16816.F32.BF16 R156, R8, R54, RZ ;  /* 0x00000036089c723c */ /* 0x000fe200000418ff */
[----:B------:R-:W-:Y:S05]  /*53b0*/  LDSM.16.MT88.4 R52, [R224+0x9800] ;  /* 0x00980000e034783b */ /* 0x000fea0000004200 */
[----:B--2---:R-:W-:Y:S01]  /*53c0*/  HMMA.16816.F32.BF16 R120, R4, R28, R120 ;  /* 0x0000001c0478723c */ /* 0x004fe20000041878 */
[----:B------:R-:W-:Y:S02]  /*53d0*/  F2FP.BF16.F32.PACK_AB R8, R214, R215 ;  /* 0x000000d7d608723e */ /* 0x000fe400000010ff */
[----:B------:R-:W-:-:S03]  /*53e0*/  F2FP.BF16.F32.PACK_AB R10, R185, R100 ;  /* 0x00000064b90a723e */ /* 0x000fc600000010ff */
[----:B------:R-:W-:Y:S01]  /*53f0*/  HMMA.16816.F32.BF16 R124, R4, R20, R124 ;  /* 0x00000014047c723c */ /* 0x000fe2000004187c */
[----:B-1----:R-:W-:Y:S01]  /*5400*/  FFMA.FTZ R2, R139, UR18, -R0 ;  /* 0x000000128b027c23 */ /* 0x002fe20008010800 */
[----:B---3--:R-:W-:-:S04]  /*5410*/  F2FP.BF16.F32.PACK_AB R9, R240, R239 ;  /* 0x000000eff009723e */ /* 0x008fc800000010ff */
[C---:B----4-:R-:W-:Y:S01]  /*5420*/  HMMA.16816.F32.BF16 R112, R4.reuse, R36, R112 ;  /* 0x000000240470723c */ /* 0x050fe20000041870 */
[----:B------:R1:W-:Y:S05]  /*5430*/  MUFU.EX2 R238, R2 ;  /* 0x0000000200ee7308 */ /* 0x0003ea0000000800 */
[----:B------:R-:W-:Y:S01]  /*5440*/  HMMA.16816.F32.BF16 R108, R4, R48, R108 ;  /* 0x00000030046c723c */ /* 0x000fe2000004186c */
[----:B-1----:R-:W-:-:S05]  /*5450*/  FFMA.FTZ R2, R138, UR18, -R0 ;  /* 0x000000128a027c23 */ /* 0x002fca0008010800 */
[C---:B------:R-:W-:Y:S01]  /*5460*/  HMMA.16816.F32.BF16 R136, R4.reuse, R22, R92 ;  /* 0x000000160488723c */ /* 0x040fe2000004185c */
[----:B------:R1:W2:Y:S05]  /*5470*/  MUFU.EX2 R237, R2 ;  /* 0x0000000200ed7308 */ /* 0x0002aa0000000800 */
[C---:B------:R-:W-:Y:S06]  /*5480*/  HMMA.16816.F32.BF16 R92, R4.reuse, R30, R88 ;  /* 0x0000001e045c723c */ /* 0x040fec0000041858 */
[C---:B------:R-:W-:Y:S06]  /*5490*/  HMMA.16816.F32.BF16 R88, R4.reuse, R34, R84 ;  /* 0x000000220458723c */ /* 0x040fec0000041854 */
[----:B------:R-:W-:Y:S01]  /*54a0*/  HMMA.16816.F32.BF16 R84, R4, R38, R80 ;  /* 0x000000260454723c */ /* 0x000fe20000041850 */
[----:B-1----:R-:W-:Y:S01]  /*54b0*/  FFMA.FTZ R2, R164, UR18, -R3 ;  /* 0x00000012a4027c23 */ /* 0x002fe20008010803 */
[----:B--2---:R-:W-:-:S03]  /*54c0*/  F2FP.BF16.F32.PACK_AB R11, R237, R238 ;  /* 0x000000eeed0b723e */ /* 0x004fc600000010ff */
[----:B------:R1:W-:Y:S01]  /*54d0*/  MUFU.EX2 R236, R2 ;  /* 0x0000000200ec7308 */ /* 0x0003e20000000800 */
[----:B------:R-:W-:Y:S06]  /*54e0*/  HMMA.16816.F32.BF16 R80, R4, R50, R76 ;  /* 0x000000320450723c */ /* 0x000fec000004184c */
[C---:B------:R-:W-:Y:S06]  /*54f0*/  HMMA.16816.F32.BF16 R164, R8.reuse, R32, R60 ;  /* 0x0000002008a4723c */ /* 0x040fec000004183c */
[----:B------:R-:W-:Y:S01]  /*5500*/  HMMA.16816.F32.BF16 R32, R8, R34, R148 ;  /* 0x000000220820723c */ /* 0x000fe20000041894 */
[----:B-1----:R-:W-:-:S05]  /*5510*/  FFMA.FTZ R2, R162, UR18, -R13 ;  /* 0x00000012a2027c23 */ /* 0x002fca000801080d */
[C---:B------:R-:W-:Y:S01]  /*5520*/  HMMA.16816.F32.BF16 R76, R8.reuse, R24, R72 ;  /* 0x00000018084c723c */ /* 0x040fe20000041848 */
[----:B------:R-:W-:Y:S01]  /*5530*/  MOV R149, R217 ;  /* 0x000000d900957202 */ /* 0x000fe20000000f00 */
[----:B------:R1:W-:Y:S01]  /*5540*/  MUFU.EX2 R235, R2 ;  /* 0x0000000200eb7308 */ /* 0x0003e20000000800 */
[----:B------:R-:W-:Y:S02]  /*5550*/  MOV R150, R185 ;  /* 0x000000b900967202 */ /* 0x000fe40000000f00 */
[----:B------:R-:W-:Y:S01]  /*5560*/  MOV R151, R187 ;  /* 0x000000bb00977202 */ /* 0x000fe20000000f00 */
[C---:B------:R-:W-:Y:S06]  /*5570*/  HMMA.16816.F32.BF16 R72, R8.reuse, R20, R68 ;  /* 0x000000140848723c */ /* 0x040fec0000041844 */
[C---:B------:R-:W-:Y:S06]  /*5580*/  HMMA.16816.F32.BF16 R68, R8.reuse, R28, R64 ;  /* 0x0000001c0844723c */ /* 0x040fec0000041840 */
[C---:B------:R-:W-:Y:S01]  /*5590*/  HMMA.16816.F32.BF16 R64, R8.reuse, R26, R132 ;  /* 0x0000001a0840723c */ /* 0x040fe20000041884 */
[----:B-1----:R-:W-:Y:S01]  /*55a0*/  FFMA.FTZ R2, R163, UR18, -R13 ;  /* 0x00000012a3027c23 */ /* 0x002fe2000801080d */
[----:B------:R-:W1:Y:S03]  /*55b0*/  LDSM.16.MT88.4 R24, [R226+0xa800] ;  /* 0x00a80000e218783b */ /* 0x000e660000004200 */
[----:B------:R2:W3:Y:S01]  /*55c0*/  MUFU.EX2 R234, R2 ;  /* 0x0000000200ea7308 */ /* 0x0004e20000000800 */
[----:B------:R-:W-:Y:S01]  /*55d0*/  HMMA.16816.F32.BF16 R196, R8, R48, R40 ;  /* 0x0000003008c4723c */ /* 0x000fe20000041828 */
[----:B------:R-:W-:Y:S01]  /*55e0*/  IMAD.MOV.U32 R135, RZ, RZ, R216 ;  /* 0x000000ffff877224 */ /* 0x000fe200078e00d8 */
[----:B------:R-:W-:Y:S01]  /*55f0*/  MOV R134, R215 ;  /* 0x000000d700867202 */ /* 0x000fe20000000f00 */
[----:B------:R-:W4:Y:S01]  /*5600*/  LDSM.16.MT88.4 R40, [R224+0xa800] ;  /* 0x00a80000e028783b */ /* 0x000f220000004200 */
[----:B------:R-:W-:-:S02]  /*5610*/  MOV R133, R214 ;  /* 0x000000d600857202 */ /* 0x000fc40000000f00 */
[----:B------:R-:W-:Y:S01]  /*5620*/  HMMA.16816.F32.BF16 R60, R8, R22, R140 ;  /* 0x00000016083c723c */ /* 0x000fe2000004188c */
[----:B------:R-:W5:Y:S01]  /*5630*/  LDSM.16.MT88.4 R20, [R224+0xb800] ;  /* 0x00b80000e014783b */ /* 0x000f620000004200 */
[----:B------:R-:W-:-:S04]  /*5640*/  MOV R132, R213 ;  /* 0x000000d500847202 */ /* 0x000fc80000000f00 */
[C---:B------:R-:W-:Y:S01]  /*5650*/  HMMA.16816.F32.BF16 R192, R8.reuse, R36, R56 ;  /* 0x0000002408c0723c */ /* 0x040fe20000041838 */
[----:B------:R-:W-:Y:S02]  /*5660*/  MOV R141, R211 ;  /* 0x000000d3008d7202 */ /* 0x000fe40000000f00 */
[----:B------:R-:W-:Y:S01]  /*5670*/  MOV R140, R191 ;  /* 0x000000bf008c7202 */ /* 0x000fe20000000f00 */
[--C-:B--2---:R-:W-:Y:S01]  /*5680*/  FFMA.FTZ R2, R161, UR18, -R13.reuse ;  /* 0x00000012a1027c23 */ /* 0x104fe2000801080d */
[----:B---3--:R-:W-:Y:S01]  /*5690*/  F2FP.BF16.F32.PACK_AB R4, R234, R235 ;  /* 0x000000ebea04723e */ /* 0x008fe200000010ff */
[C---:B------:R-:W-:Y:S01]  /*56a0*/  HMMA.16816.F32.BF16 R56, R8.reuse, R30, R144 ;  /* 0x0000001e0838723c */ /* 0x040fe20000041890 */
[----:B------:R-:W2:Y:S01]  /*56b0*/  LDSM.16.MT88.4 R28, [R226+0xb800] ;  /* 0x00b80000e21c783b */ /* 0x000ea20000004200 */
[----:B------:R3:W-:Y:S01]  /*56c0*/  MUFU.EX2 R233, R2 ;  /* 0x0000000200e97308 */ /* 0x0007e20000000800 */
[----:B------:R-:W-:Y:S02]  /*56d0*/  MOV R142, R190 ;  /* 0x000000be008e7202 */ /* 0x000fe40000000f00 */
[----:B------:R-:W-:Y:S01]  /*56e0*/  MOV R143, R186 ;  /* 0x000000ba008f7202 */ /* 0x000fe20000000f00 */
[C---:B------:R-:W-:Y:S06]  /*56f0*/  HMMA.16816.F32.BF16 R36, R8.reuse, R38, R152 ;  /* 0x000000260824723c */ /* 0x040fec0000041898 */
[----:B------:R-:W-:Y:S01]  /*5700*/  HMMA.16816.F32.BF16 R48, R8, R50, R156 ;  /* 0x000000320830723c */ /* 0x000fe2000004189c */
[----:B------:R-:W-:Y:S01]  /*5710*/  LDSM.16.MT88.4 R156, [R224+0xac00] ;  /* 0x00ac0000e09c783b */ /* 0x000fe20000004200 */
[----:B---3--:R-:W-:-:S04]  /*5720*/  FFMA.FTZ R2, R160, UR18, -R13 ;  /* 0x00000012a0027c23 */ /* 0x008fc8000801080d */
[----:B------:R3:W1:Y:S02]  /*5730*/  MUFU.EX2 R232, R2 ;  /* 0x0000000200e87308 */ /* 0x0006640000000800 */
[----:B---3--:R-:W-:Y:S01]  /*5740*/  FFMA.FTZ R2, R171, UR18, -R12 ;  /* 0x00000012ab027c23 */ /* 0x008fe2000801080c */
[----:B-1----:R-:W-:-:S05]  /*5750*/  F2FP.BF16.F32.PACK_AB R6, R232, R233 ;  /* 0x000000e9e806723e */ /* 0x002fca00000010ff */
        /* <DEDUP_REMOVED lines=9> */
[----:B------:R-:W-:Y:S01]  /*57f0*/  IMAD.MOV.U32 R175, RZ, RZ, R189 ;  /* 0x000000ffffaf7224 */ /* 0x000fe200078e00bd */
[----:B---3--:R-:W-:-:S04]  /*5800*/  F2FP.BF16.F32.PACK_AB R7, R221, R222 ;  /* 0x000000dedd07723e */ /* 0x008fc800000010ff */
[----:B------:R1:W3:Y:S03]  /*5810*/  MUFU.EX2 R220, R2 ;  /* 0x0000000200dc7308 */ /* 0x0002e60000000800 */
[C---:B------:R-:W-:Y:S06]  /*5820*/  HMMA.16816.F32.BF16 R168, R4.reuse, R24, R116 ;  /* 0x0000001804a8723c */ /* 0x040fec0000041874 */
[----:B------:R-:W-:Y:S01]  /*5830*/  HMMA.16816.F32.BF16 R128, R4, R52, R128 ;  /* 0x000000340480723c */ /* 0x000fe20000041880 */
[----:B-1----:R-:W-:Y:S01]  /*5840*/  FFMA.FTZ R2, R177, UR18, -R3 ;  /* 0x00000012b1027c23 */ /* 0x002fe20008010803 */
[----:B---3--:R-:W-:-:S04]  /*5850*/  F2FP.BF16.F32.PACK_AB R8, R220, R236 ;  /* 0x000000ecdc08723e */ /* 0x008fc800000010ff */
[C---:B----4-:R-:W-:Y:S01]  /*5860*/  HMMA.16816.F32.BF16 R160, R4.reuse, R40, R120 ;  /* 0x0000002804a0723c */ /* 0x050fe20000041878 */
[----:B------:R1:W-:Y:S05]  /*5870*/  MUFU.EX2 R219, R2 ;  /* 0x0000000200db7308 */ /* 0x0003ea0000000800 */
[C---:B------:R-:W-:Y:S06]  /*5880*/  HMMA.16816.F32.BF16 R120, R4.reuse, R54, R96 ;  /* 0x000000360478723c */ /* 0x040fec0000041860 */
[C---:B------:R-:W-:Y:S01]  /*5890*/  HMMA.16816.F32.BF16 R144, R4.reuse, R44, R124 ;  /* 0x0000002c0490723c */ /* 0x040fe2000004187c */
[----:B------:R-:W3:Y:S05]  /*58a0*/  LDSM.16.MT88.4 R124, [R224+0x9c00] ;  /* 0x009c0000e07c783b */ /* 0x000eea0000004200 */
[----:B------:R-:W-:Y:S01]  /*58b0*/  HMMA.16816.F32.BF16 R136, R4, R46, R136 ;  /* 0x0000002e0488723c */ /* 0x000fe20000041888 */
[----:B-1----:R-:W-:-:S04]  /*58c0*/  FFMA.FTZ R2, R176, UR18, -R3 ;  /* 0x00000012b0027c23 */ /* 0x002fc80008010803 */
[----:B------:R1:W4:Y:S01]  /*58d0*/  MUFU.EX2 R218, R2 ;  /* 0x0000000200da7308 */ /* 0x0003220000000800 */
[C---:B------:R-:W-:Y:S06]  /*58e0*/  HMMA.16816.F32.BF16 R152, R4.reuse, R42, R92 ;  /* 0x0000002a0498723c */ /* 0x040fec000004185c */
[----:B------:R-:W-:Y:S01]  /*58f0*/  HMMA.16816.F32.BF16 R88, R4, R26, R88 ;  /* 0x0000001a0458723c */ /* 0x000fe20000041858 */
[----:B-1----:R-:W-:Y:S01]  /*5900*/  FFMA.FTZ R2, R174, UR18, -R3 ;  /* 0x00000012ae027c23 */ /* 0x002fe20008010803 */
[----:B----4-:R-:W-:-:S03]  /*5910*/  F2FP.BF16.F32.PACK_AB R10, R218, R219 ;  /* 0x000000dbda0a723e */ /* 0x010fc600000010ff */
[----:B------:R1:W-:Y:S02]  /*5920*/  MUFU.EX2 R217, R2 ;  /* 0x0000000200d97308 */ /* 0x0003e40000000800 */
[----:B-1----:R-:W-:-:S06]  /*5930*/  FFMA.FTZ R2, R173, UR18, -R3 ;  /* 0x00000012ad027c23 */ /* 0x002fcc0008010803 */
[----:B------:R1:W4:Y:S02]  /*5940*/  MUFU.EX2 R216, R2 ;  /* 0x0000000200d87308 */ /* 0x0003240000000800 */
[--C-:B-1----:R-:W-:Y:S01]  /*5950*/  FFMA.FTZ R2, R172, UR18, -R3.reuse ;  /* 0x00000012ac027c23 */ /* 0x102fe20008010803 */
[----:B------:R-:W-:Y:S01]  /*5960*/  FFMA.FTZ R3, R178, UR18, -R3 ;  /* 0x00000012b2037c23 */ /* 0x000fe20008010803 */
[----:B----4-:R-:W-:-:S04]  /*5970*/  F2FP.BF16.F32.PACK_AB R96, R216, R217 ;  /* 0x000000d9d860723e */ /* 0x010fc800000010ff */
[----:B------:R1:W-:Y:S08]  /*5980*/  MUFU.EX2 R215, R2 ;  /* 0x0000000200d77308 */ /* 0x0003f00000000800 */
[----:B------:R4:W2:Y:S01]  /*5990*/  MUFU.EX2 R213, R3 ;  /* 0x0000000300d57308 */ /* 0x0008a20000000800 */
[----:B-1----:R-:W-:Y:S02]  /*59a0*/  FFMA.FTZ R2, R184, UR18, -R0 ;  /* 0x00000012b8027c23 */ /* 0x002fe40008010800 */
[----:B-----5:R-:W-:Y:S05]  /*59b0*/  HMMA.16816.F32.BF16 R184, R4, R20, R112 ;  /* 0x0000001404b8723c */ /* 0x020fea0000041870 */
[----:B------:R1:W-:Y:S01]  /*59c0*/  MUFU.EX2 R214, R2 ;  /* 0x0000000200d67308 */ /* 0x0003e20000000800 */
[----:B----4-:R-:W-:-:S02]  /*59d0*/  MOV R3, R18 ;  /* 0x0000001200037202 */ /* 0x010fc40000000f00 */
[----:B--2---:R-:W-:-:S03]  /*59e0*/  F2FP.BF16.F32.PACK_AB R98, R213, R215 ;  /* 0x000000d7d562723e */ /* 0x004fc600000010ff */
[----:B------:R-:W-:Y:S01]  /*59f0*/  FADD.FTZ R3, R3, R250 ;  /* 0x000000fa03037221 */ /* 0x000fe20000010000 */
[--C-:B-1----:R-:W-:Y:S02]  /*5a00*/  FFMA.FTZ R2, R188, UR18, -R0.reuse ;  /* 0x00000012bc027c23 */ /* 0x102fe40008010800 */
[C---:B------:R-:W-:Y:S02]  /*5a10*/  HMMA.16816.F32.BF16 R188, R4.reuse, R28, R108 ;  /* 0x0000001c04bc723c */ /* 0x040fe4000004186c */
[----:B------:R1:W2:Y:S04]  /*5a20*/  MUFU.EX2 R212, R2 ;  /* 0x0000000200d47308 */ /* 0x0002a80000000800 */
[----:B------:R-:W-:Y:S01]  /*5a30*/  HMMA.16816.F32.BF16 R108, R4, R30, R80 ;  /* 0x0000001e046c723c */ /* 0x000fe20000041850 */
[----:B------:R-:W-:Y:S01]  /*5a40*/  LDSM.16.MT88.4 R80, [R224+0xbc00] ;  /* 0x00bc0000e050783b */ /* 0x000fe20000004200 */
[----:B-1----:R-:W-:Y:S01]  /*5a50*/  FFMA.FTZ R2, R182, UR18, -R0 ;  /* 0x00000012b6027c23 */ /* 0x002fe20008010800 */
[----:B--2---:R-:W-:-:S03]  /*5a60*/  F2FP.BF16.F32.PACK_AB R9, R212, R214 ;  /* 0x000000d6d409723e */ /* 0x004fc600000010ff */
[----:B------:R1:W-:Y:S02]  /*5a70*/  MUFU.EX2 R211, R2 ;  /* 0x0000000200d37308 */ /* 0x0003e40000000800 */
[--C-:B-1----:R-:W-:Y:S02]  /*5a80*/  FFMA.FTZ R2, R179, UR18, -R0.reuse ;  /* 0x00000012b3027c23 */ /* 0x102fe40008010800 */
[----:B------:R-:W-:Y:S01]  /*5a90*/  HMMA.16816.F32.BF16 R176, R4, R22, R84 ;  /* 0x0000001604b0723c */ /* 0x000fe20000041854 */
[----:B------:R-:W-:Y:S03]  /*5aa0*/  LDSM.16.MT88.4 R4, [R226+0xbc00] ;  /* 0x00bc0000e204783b */ /* 0x000fe60000004200 */
[----:B------:R1:W2:Y:S02]  /*5ab0*/  MUFU.EX2 R182, R2 ;  /* 0x0000000200b67308 */ /* 0x0002a40000000800 */
[----:B-1----:R-:W-:Y:S01]  /*5ac0*/  FFMA.FTZ R2, R183, UR18, -R0 ;  /* 0x00000012b7027c23 */ /* 0x002fe20008010800 */
[----:B------:R-:W-:Y:S01]  /*5ad0*/  IMAD.MOV.U32 R183, RZ, RZ, R150 ;  /* 0x000000ffffb77224 */ /* 0x000fe200078e0096 */
[----:B------:R-:W-:-:S02]  /*5ae0*/  MOV R150, R151 ;  /* 0x0000009700967202 */ /* 0x000fc40000000f00 */
[----:B------:R-:W-:Y:S02]  /*5af0*/  MOV R151, R175 ;  /* 0x000000af00977202 */ /* 0x000fe40000000f00 */
[----:B------:R-:W-:Y:S01]  /*5b00*/  MOV R175, R140 ;  /* 0x0000008c00af7202 */ /* 0x000fe20000000f00 */
[----:B------:R-:W-:Y:S01]  /*5b10*/  IMAD.MOV.U32 R140, RZ, RZ, R105 ;  /* 0x000000ffff8c7224 */ /* 0x000fe200078e0069 */
[----:B--2---:R-:W-:Y:S01]  /*5b20*/  F2FP.BF16.F32.PACK_AB R11, R182, R211 ;  /* 0x000000d3b60b723e */ /* 0x004fe200000010ff */
[----:B------:R1:W-:Y:S06]  /*5b30*/  MUFU.EX2 R105, R2 ;  /* 0x0000000200697308 */ /* 0x0003ec0000000800 */
[C---:B------:R-:W-:Y:S06]  /*5b40*/  HMMA.16816.F32.BF16 R116, R8.reuse, R52, R76 ;  /* 0x000000340874723c */ /* 0x040fec000004184c */
[----:B------:R-:W-:Y:S01]  /*5b50*/  HMMA.16816.F32.BF16 R64, R8, R54, R64 ;  /* 0x000000360840723c */ /* 0x000fe20000041840 */
[----:B-1----:R-:W-:Y:S01]  /*5b60*/  FFMA.FTZ R2, R203, UR18, -R13 ;  /* 0x00000012cb027c23 */ /* 0x002fe2000801080d */
[----:B------:R-:W-:-:S05]  /*5b70*/  MOV R203, R100 ;  /* 0x0000006400cb7202 */ /* 0x000fca0000000f00 */
[----:B------:R-:W-:Y:S01]  /*5b80*/  IMAD.MOV.U32 R54, RZ, RZ, R134 ;  /* 0x000000ffff367224 */ /* 0x000fe200078e0086 */
[----:B------:R-:W-:Y:S01]  /*5b90*/  MOV R55, R133 ;  /* 0x0000008500377202 */ /* 0x000fe20000000f00 */
[----:B------:R1:W-:Y:S01]  /*5ba0*/  MUFU.EX2 R100, R2 ;  /* 0x0000000200647308 */ /* 0x0003e20000000800 */
[C---:B------:R-:W-:Y:S06]  /*5bb0*/  HMMA.16816.F32.BF16 R60, R8.reuse, R46, R60 ;  /* 0x0000002e083c723c */ /* 0x040fec000004183c */
[----:B------:R-:W-:Y:S01]  /*5bc0*/  HMMA.16816.F32.BF16 R56, R8, R42, R56 ;  /* 0x0000002a0838723c */ /* 0x000fe20000041838 */
[----:B------:R-:W-:Y:S01]  /*5bd0*/  MOV R47, R150 ;  /* 0x00000096002f7202 */ /* 0x000fe20000000f00 */
[----:B------:R-:W-:-:S04]  /*5be0*/  IMAD.MOV.U32 R46, RZ, RZ, R151 ;  /* 0x000000ffff2e7224 */ /* 0x000fc800078e0097 */
[C---:B------:R-:W-:Y:S01]  /*5bf0*/  HMMA.16816.F32.BF16 R84, R8.reuse, R28, R196 ;  /* 0x0000001c0854723c */ /* 0x040fe200000418c4 */
[----:B------:R-:W-:Y:S01]  /*5c00*/  IMAD.MOV.U32 R43, RZ, RZ, R142 ;  /* 0x000000ffff2b7224 */ /* 0x000fe200078e008e */
[----:B------:R-:W-:Y:S01]  /*5c10*/  MOV R42, R143 ;  /* 0x0000008f002a7202 */ /* 0x000fe20000000f00 */
[--C-:B-1----:R-:W-:Y:S01]  /*5c20*/  FFMA.FTZ R2, R202, UR18, -R13.reuse ;  /* 0x00000012ca027c23 */ /* 0x102fe2000801080d */
[----:B------:R-:W-:Y:S02]  /*5c30*/  MOV R202, R132 ;  /* 0x0000008400ca7202 */ /* 0x000fe40000000f00 */
[C---:B------:R-:W-:Y:S01]  /*5c40*/  HMMA.16816.F32.BF16 R164, R8.reuse, R24, R164 ;  /* 0x0000001808a4723c */ /* 0x040fe200000418a4 */
[----:B------:R1:W2:Y:S05]  /*5c50*/  MUFU.EX2 R53, R2 ;  /* 0x0000000200357308 */ /* 0x0002aa0000000800 */
[C---:B------:R-:W-:Y:S06]  /*5c60*/  HMMA.16816.F32.BF16 R32, R8.reuse, R26, R32 ;  /* 0x0000001a0820723c */ /* 0x040fec0000041820 */
[C---:B------:R-:W-:Y:S06]  /*5c70*/  HMMA.16816.F32.BF16 R36, R8.reuse, R22, R36 ;  /* 0x000000160824723c */ /* 0x040fec0000041824 */
[----:B------:R-:W-:Y:S01]  /*5c80*/  HMMA.16816.F32.BF16 R28, R8, R30, R48 ;  /* 0x0000001e081c723c */ /* 0x000fe20000041830 */
[----:B-1----:R-:W-:Y:S01]  /*5c90*/  FFMA.FTZ R2, R201, UR18, -R13 ;  /* 0x00000012c9027c23 */ /* 0x002fe2000801080d */
[----:B------:R-:W-:-:S02]  /*5ca0*/  MOV R201, R135 ;  /* 0x0000008700c97202 */ /* 0x000fc40000000f00 */
[----:B--2---:R-:W-:Y:S01]  /*5cb0*/  F2FP.BF16.F32.PACK_AB R92, R53, R100 ;  /* 0x00000064355c723e */ /* 0x004fe200000010ff */
[----:B------:R1:W-:Y:S01]  /*5cc0*/  MUFU.EX2 R52, R2 ;  /* 0x0000000200347308 */ /* 0x0003e20000000800 */
[----:B------:R-:W-:Y:S01]  /*5cd0*/  HMMA.16816.F32.BF16 R132, R8, R44, R72 ;  /* 0x0000002c0884723c */ /* 0x000fe20000041848 */
[----:B-1----:R-:W-:Y:S01]  /*5ce0*/  FFMA.FTZ R2, R200, UR18, -R13 ;  /* 0x00000012c8027c23 */ /* 0x002fe2000801080d */
[----:B------:R-:W-:-:S04]  /*5cf0*/  MOV R200, R149 ;  /* 0x0000009500c87202 */ /* 0x000fc80000000f00 */
[C---:B------:R-:W-:Y:S01]  /*5d00*/  HMMA.16816.F32.BF16 R148, R8.reuse, R40, R68 ;  /* 0x000000280894723c */ /* 0x040fe20000041844 */
[----:B------:R1:W2:Y:S05]  /*5d10*/  MUFU.EX2 R45, R2 ;  /* 0x00000002002d7308 */ /* 0x0002aa0000000800 */
[----:B------:R-:W-:Y:S01]  /*5d20*/  HMMA.16816.F32.BF16 R68, R8, R20, R192 ;  /* 0x000000140844723c */ /* 0x000fe200000418c0 */
[----:B------:R-:W-:-:S05]  /*5d30*/  MOV R41, R140 ;  /* 0x0000008c00297202 */ /* 0x000fca0000000f00 */
[----:B------:R-:W-:-:S04]  /*5d40*/  FADD.FTZ R3, R41, R3 ;  /* 0x0000000329037221 */ /* 0x000fc80000010000 */
[----:B------:R-:W-:Y:S01]  /*5d50*/  FADD.FTZ R3, R47, R3 ;  /* 0x000000032f037221 */ /* 0x000fe20000010000 */
[--C-:B-1----:R-:W-:Y:S01]  /*5d60*/  FFMA.FTZ R2, R206, UR18, -R12.reuse ;  /* 0x00000012ce027c23 */ /* 0x102fe2000801080c */
[----:B------:R-:W-:Y:S02]  /*5d70*/  MOV R206, R175 ;  /* 0x000000af00ce7202 */ /* 0x000fe40000000f00 */
[----:B------:R-:W-:Y:S01]  /*5d80*/  FADD.FTZ R3, R54, R3 ;  /* 0x0000000336037221 */ /* 0x000fe20000010000 */
[----:B------:R-:W-:Y:S01]  /*5d90*/  LDSM.16.MT88.4 R172, [R226+0xac00] ;  /* 0x00ac0000e2ac783b */ /* 0x000fe20000004200 */
[----:B------:R1:W-:Y:S01]  /*5da0*/  MUFU.EX2 R44, R2 ;  /* 0x00000002002c7308 */ /* 0x0003e20000000800 */
[----:B--2---:R-:W-:Y:S01]  /*5db0*/  F2FP.BF16.F32.PACK_AB R94, R45, R52 ;  /* 0x000000342d5e723e */ /* 0x004fe200000010ff */
[----:B------:R-:W-:Y:S01]  /*5dc0*/  FADD.FTZ R3, R55, R3 ;  /* 0x0000000337037221 */ /* 0x000fe20000010000 */
[----:B-1----:R-:W-:Y:S01]  /*5dd0*/  FFMA.FTZ R2, R204, UR18, -R12 ;  /* 0x00000012cc027c23 */ /* 0x002fe2000801080c */
[----:B------:R-:W-:-:S02]  /*5de0*/  MOV R204, R141 ;  /* 0x0000008d00cc7202 */ /* 0x000fc40000000f00 */
[----:B------:R-:W1:Y:S02]  /*5df0*/  LDSM.16.MT88.4 R140, [R226+0x9c00] ;  /* 0x009c0000e28c783b */ /* 0x000e640000004200 */
[----:B------:R2:W4:Y:S01]  /*5e00*/  MUFU.EX2 R40, R2 ;  /* 0x0000000200287308 */ /* 0x0005220000000800 */
[----:B------:R-:W-:-:S04]  /*5e10*/  FADD.FTZ R8, R204, R43 ;  /* 0x0000002bcc087221 */ /* 0x000fc80000010000 */
[----:B------:R-:W-:Y:S01]  /*5e20*/  FADD.FTZ R8, R46, R8 ;  /* 0x000000082e087221 */ /* 0x000fe20000010000 */
[--C-:B--2---:R-:W-:Y:S01]  /*5e30*/  FFMA.FTZ R2, R205, UR18, -R12.reuse ;  /* 0x00000012cd027c23 */ /* 0x104fe2000801080c */
[----:B------:R-:W-:Y:S02]  /*5e40*/  MOV R205, R19 ;  /* 0x0000001300cd7202 */ /* 0x000fe40000000f00 */
[----:B----4-:R-:W-:Y:S01]  /*5e50*/  F2FP.BF16.F32.PACK_AB R93, R40, R44 ;  /* 0x0000002c285d723e */ /* 0x010fe200000010ff */
[----:B------:R2:W-:Y:S02]  /*5e60*/  MUFU.EX2 R19, R2 ;  /* 0x0000000200137308 */ /* 0x0005e40000000800 */
[----:B--2---:R-:W-:-:S06]  /*5e70*/  FFMA.FTZ R2, R207, UR18, -R12 ;  /* 0x00000012cf027c23 */ /* 0x004fcc000801080c */
[----:B------:R2:W4:Y:S02]  /*5e80*/  MUFU.EX2 R18, R2 ;  /* 0x0000000200127308 */ /* 0x0005240000000800 */
[----:B--2---:R-:W-:Y:S01]  /*5e90*/  FFMA.FTZ R2, R208, UR18, -R0 ;  /* 0x00000012d0027c23 */ /* 0x004fe20008010800 */
[----:B----4-:R-:W-:-:S05]  /*5ea0*/  F2FP.BF16.F32.PACK_AB R95, R18, R19 ;  /* 0x00000013125f723e */ /* 0x010fca00000010ff */
[----:B------:R2:W4:Y:S02]  /*5eb0*/  MUFU.EX2 R13, R2 ;  /* 0x00000002000d7308 */ /* 0x0005240000000800 */
[C---:B---3--:R-:W-:Y:S06]  /*5ec0*/  HMMA.16816.F32.BF16 R112, R92.reuse, R124, R128 ;  /* 0x0000007c5c70723c */ /* 0x048fec0000041880 */
[C---:B-1----:R-:W-:Y:S06]  /*5ed0*/  HMMA.16816.F32.BF16 R128, R92.reuse, R140, R144 ;  /* 0x0000008c5c80723c */ /* 0x042fec0000041890 */
[----:B------:R-:W-:Y:S01]  /*5ee0*/  HMMA.16816.F32.BF16 R144, R92, R156, R160 ;  /* 0x0000009c5c90723c */ /* 0x000fe200000418a0 */
[--C-:B--2---:R-:W-:Y:S01]  /*5ef0*/  FFMA.FTZ R2, R209, UR18, -R0.reuse ;  /* 0x00000012d1027c23 */ /* 0x104fe20008010800 */
[----:B------:R-:W-:Y:S01]  /*5f00*/  FFMA.FTZ R0, R210, UR18, -R0 ;  /* 0x00000012d2007c23 */ /* 0x000fe20008010800 */
[----:B----4-:R-:W-:-:S02]  /*5f10*/  F2FP.BF16.F32.PACK_AB R97, R13, R105 ;  /* 0x000000690d61723e */ /* 0x010fc400000010ff */
[----:B------:R1:W-:Y:S01]  /*5f20*/  MUFU.EX2 R12, R2 ;  /* 0x00000002000c7308 */ /* 0x0003e20000000800 */
[C---:B------:R-:W-:Y:S06]  /*5f30*/  HMMA.16816.F32.BF16 R160, R92.reuse, R172, R168 ;  /* 0x000000ac5ca0723c */ /* 0x040fec00000418a8 */
[C---:B------:R-:W-:Y:S01]  /*5f40*/  HMMA.16816.F32.BF16 R168, R92.reuse, R174, R88 ;  /* 0x000000ae5ca8723c */ /* 0x040fe20000041858 */
[----:B------:R2:W3:Y:S05]  /*5f50*/  MUFU.EX2 R9, R0 ;  /* 0x0000000000097308 */ /* 0x0004ea0000000800 */
[----:B------:R-:W-:Y:S01]  /*5f60*/  HMMA.16816.F32.BF16 R88, R92, R4, R188 ;  /* 0x000000045c58723c */ /* 0x000fe200000418bc */
[----:B-1----:R-:W-:-:S05]  /*5f70*/  FADD.FTZ R2, R247, R245 ;  /* 0x000000f5f7027221 */ /* 0x002fca0000010000 */
[C---:B------:R-:W-:Y:S01]  /*5f80*/  HMMA.16816.F32.BF16 R120, R92.reuse, R126, R120 ;  /* 0x0000007e5c78723c */ /* 0x040fe20000041878 */
[----:B------:R-:W-:Y:S01]  /*5f90*/  FADD.FTZ R2, R246, R2 ;  /* 0x00000002f6027221 */ /* 0x000fe20000010000 */
[----:B--2---:R-:W-:Y:S01]  /*5fa0*/  FADD.FTZ R0, R42, R205 ;  /* 0x000000cd2a007221 */ /* 0x004fe20000010000 */
[----:B---3--:R-:W-:Y:S02]  /*5fb0*/  F2FP.BF16.F32.PACK_AB R99, R9, R12 ;  /* 0x0000000c0963723e */ /* 0x008fe400000010ff */
[----:B------:R-:W-:Y:S01]  /*5fc0*/  FADD.FTZ R2, R249, R2 ;  /* 0x00000002f9027221 */ /* 0x000fe20000010000 */
[----:B------:R-:W-:Y:S01]  /*5fd0*/  HMMA.16816.F32.BF16 R136, R92, R142, R136 ;  /* 0x0000008e5c88723c */ /* 0x000fe20000041888 */
[----:B------:R-:W-:Y:S02]  /*5fe0*/  FADD.FTZ R0, R206, R0 ;  /* 0x00000000ce007221 */ /* 0x000fe40000010000 */
[----:B------:R-:W-:Y:S02]  /*5ff0*/  FADD.FTZ R2, R239, R2 ;  /* 0x00000002ef027221 */ /* 0x000fe40000010000 */
[----:B------:R-:W-:Y:S01]  /*6000*/  FADD.FTZ R0, R200, R0 ;  /* 0x00000000c8007221 */ /* 0x000fe20000010000 */
[----:B------:R-:W-:Y:S01]  /*6010*/  HMMA.16816.F32.BF16 R84, R96, R4, R84 ;  /* 0x000000046054723c */ /* 0x000fe20000041854 */
[----:B------:R-:W-:-:S02]  /*6020*/  FADD.FTZ R2, R240, R2 ;  /* 0x00000002f0027221 */ /* 0x000fc40000010000 */
[----:B------:R-:W-:-:S03]  /*6030*/  FADD.FTZ R0, R248, R0 ;  /* 0x00000000f8007221 */ /* 0x000fc60000010000 */
[C---:B------:R-:W-:Y:S01]  /*6040*/  HMMA.16816.F32.BF16 R152, R92.reuse, R158, R152 ;  /* 0x0000009e5c98723c */ /* 0x040fe20000041898 */
        /* <DEDUP_REMOVED lines=45> */
[----:B------:R1:W-:Y:S02]  /*6320*/  STL [R1+0x14], R3 ;  /* 0x0000140301007387 */ /* 0x0003e40000100800 */
[----:B------:R-:W-:Y:S01]  /*6330*/  FADD.FTZ R0, R18, R0 ;  /* 0x0000000012007221 */ /* 0x000fe20000010000 */
[C---:B------:R-:W-:Y:S01]  /*6340*/  HMMA.16816.F32.BF16 R116, R96.reuse, R124, R116 ;  /* 0x0000007c6074723c */ /* 0x040fe20000041874 */
[----:B------:R1:W-:Y:S04]  /*6350*/  STL [R1+0x18], R252 ;  /* 0x000018fc01007387 */ /* 0x0003e80000100800 */
[----:B------:R1:W-:Y:S01]  /*6360*/  STL [R1+0x10], R2 ;  /* 0x0000100201007387 */ /* 0x0003e20000100800 */
[C---:B------:R-:W-:Y:S03]  /*6370*/  HMMA.16816.F32.BF16 R132, R96.reuse, R140, R132 ;  /* 0x0000008c6084723c */ /* 0x040fe60000041884 */
[----:B------:R1:W-:Y:S03]  /*6380*/  STL [R1+0x1c], R0 ;  /* 0x00001c0001007387 */ /* 0x0003e60000100800 */
        /* <DEDUP_REMOVED lines=12> */
[----:B------:R-:W2:Y:S01]  /*6450*/  LDL.64 R202, [R1] ;  /* 0x0000000001ca7983 */ /* 0x000ea20000100a00 */
        /* <DEDUP_REMOVED lines=43> */
[C---:B------:R-:W-:Y:S01]  /*6710*/  @!P5 LEA.HI.X R7, R0.reuse, R7, R3, 0x1, P2 ;  /* 0x000000070007d211 */ /* 0x040fe200010f0c03 */
        /* <DEDUP_REMOVED lines=9> */
[----:B------:R-:W-:Y:S01]  /*67b0*/  @!P5 LDGSTS.E.BYPASS.LTC128B.128 [R230+0x9800], desc[UR22][R6.64] ;  /* 0x0980000006e6dfae */ /* 0x000fe2000b901d56 */
[----:B-1----:R-:W-:-:S03]  /*67c0*/  @!P4 LEA R4, P1, R0, R12, 0x1 ;  /* 0x0000000c0004c211 */ /* 0x002fc600078208ff */
[----:B------:R-:W-:Y:S01]  /*67d0*/  @P4 STS.128 [R230+0xa800], RZ ;  /* 0x00a800ffe6004388 */ /* 0x000fe20000000c00 */
[C-C-:B------:R-:W-:Y:S02]  /*67e0*/  @!P4 LEA.HI.X R5, R0.reuse, R13, R3.reuse, 0x1, P1 ;  /* 0x0000000d0005c211 */ /* 0x140fe400008f0c03 */
[----:B------:R-:W-:-:S03]  /*67f0*/  @!P3 LEA.HI.X R3, R0, R19, R3, 0x1, P0 ;  /* 0x000000130003b211 */ /* 0x000fc600000f0c03 */
        /* <DEDUP_REMOVED lines=10> */
[----:B------:R-:W4:Y:S04]  /*68a0*/  LDSM.16.M88.4 R24, [R225+0x6000] ;  /* 0x00600000e118783b */ /* 0x000f280000000200 */
[----:B--2---:R-:W2:Y:S04]  /*68b0*/  LDSM.16.M88.4 R8, [R228+0x1000] ;  /* 0x00100000e408783b */ /* 0x004ea80000000200 */
[----:B------:R-:W5:Y:S04]  /*68c0*/  LDSM.16.M88.4 R48, [R225+0x6c00] ;  /* 0x006c0000e130783b */ /* 0x000f680000000200 */
[----:B------:R-:W3:Y:S04]  /*68d0*/  LDSM.16.M88.4 R32, [R225+0x6400] ;  /* 0x00640000e120783b */ /* 0x000ee80000000200 */
[----:B------:R-:W3:Y:S04]  /*68e0*/  LDSM.16.M88.4 R28, [R225+0x6800] ;  /* 0x00680000e11c783b */ /* 0x000ee80000000200 */
[----:B------:R-:W-:Y:S04]  /*68f0*/  LDSM.16.M88.4 R40, [R229] ;  /* 0x00000000e528783b */ /* 0x000fe80000000200 */
[----:B------:R-:W3:Y:S04]  /*6900*/  LDSM.16.M88.4 R64, [R227+0x6000] ;  /* 0x00600000e340783b */ /* 0x000ee80000000200 */
[----:B-1----:R-:W-:Y:S04]  /*6910*/  LDSM.16.M88.4 R4, [R229+0x1000] ;  /* 0x00100000e504783b */ /* 0x002fe80000000200 */
[----:B------:R-:W1:Y:S04]  /*6920*/  LDSM.16.M88.4 R176, [R227+0x6c00] ;  /* 0x006c0000e3b0783b */ /* 0x000e680000000200 */
[----:B------:R-:W-:Y:S01]  /*6930*/  LDSM.16.M88.4 R180, [R225+0x7000] ;  /* 0x00700000e1b4783b */ /* 0x000fe20000000200 */
[-C--:B----4-:R-:W-:Y:S03]  /*6940*/  HMMA.16816.F32.BF16 R52, R20, R24.reuse, RZ ;  /* 0x000000181434723c */ /* 0x090fe600000418ff */
[----:B------:R-:W4:Y:S04]  /*6950*/  LDSM.16.M88.4 R44, [R228+0x2000] ;  /* 0x00200000e42c783b */ /* 0x000f280000000200 */
[----:B------:R-:W4:Y:S01]  /*6960*/  LDSM.16.M88.4 R60, [R227+0x6400] ;  /* 0x00640000e33c783b */ /* 0x000f220000000200 */
[C---:B--2---:R-:W-:Y:S03]  /*6970*/  HMMA.16816.F32.BF16 R192, R8.reuse, R24, RZ ;  /* 0x0000001808c0723c */ /* 0x044fe600000418ff */
[----:B------:R-:W2:Y:S03]  /*6980*/  LDSM.16.M88.4 R108, [R227+0x6800] ;  /* 0x00680000e36c783b */ /* 0x000ea60000000200 */
[C---:B-----5:R-:W-:Y:S01]  /*6990*/  HMMA.16816.F32.BF16 R184, R8.reuse, R50, RZ ;  /* 0x0000003208b8723c */ /* 0x060fe200000418ff */
[----:B------:R-:W5:Y:S04]  /*69a0*/  LDSM.16.M88.4 R36, [R228+0x3000] ;  /* 0x00300000e424783b */ /* 0x000f680000000200 */
[----:B------:R-:W-:Y:S01]  /*69b0*/  LDSM.16.M88.4 R56, [R227+0x7000] ;  /* 0x00700000e338783b */ /* 0x000fe20000000200 */
[C---:B------:R-:W-:Y:S03]  /*69c0*/  HMMA.16816.F32.BF16 R196, R8.reuse, R48, RZ ;  /* 0x0000003008c4723c */ /* 0x040fe600000418ff */
[----:B------:R-:W0:Y:S03]  /*69d0*/  LDGDEPBAR ;  /* 0x00000000000079af */ /* 0x000e260000000000 */
[C---:B------:R-:W-:Y:S06]  /*69e0*/  HMMA.16816.F32.BF16 R220, R8.reuse, R26, RZ ;  /* 0x0000001a08dc723c */ /* 0x040fec00000418ff */
[C---:B---3--:R-:W-:Y:S06]  /*69f0*/  HMMA.16816.F32.BF16 R212, R8.reuse, R32, RZ ;  /* 0x0000002008d4723c */ /* 0x048fec00000418ff */
[C---:B------:R-:W-:Y:S06]  /*6a00*/  HMMA.16816.F32.BF16 R204, R8.reuse, R28, RZ ;  /* 0x0000001c08cc723c */ /* 0x040fec00000418ff */
[C---:B------:R-:W-:Y:S06]  /*6a10*/  HMMA.16816.F32.BF16 R208, R8.reuse, R34, RZ ;  /* 0x0000002208d0723c */ /* 0x040fec00000418ff */
[----:B------:R-:W-:Y:S06]  /*6a20*/  HMMA.16816.F32.BF16 R200, R8, R30, RZ ;  /* 0x0000001e08c8723c */ /* 0x000fec00000418ff */
[----:B------:R-:W-:Y:S01]  /*6a30*/  HMMA.16816.F32.BF16 R8, R40, R64, R52 ;  /* 0x000000402808723c */ /* 0x000fe20000041834 */
[----:B------:R-:W-:Y:S05]  /*6a40*/  LDSM.16.M88.4 R52, [R225+0x8000] ;  /* 0x00800000e134783b */ /* 0x000fea0000000200 */
[C---:B------:R-:W-:Y:S06]  /*6a50*/  HMMA.16816.F32.BF16 R188, R20.reuse, R28, RZ ;  /* 0x0000001c14bc723c */ /* 0x040fec00000418ff */
[C---:B------:R-:W-:Y:S06]  /*6a60*/  HMMA.16816.F32.BF16 R244, R20.reuse, R30, RZ ;  /* 0x0000001e14f4723c */ /* 0x040fec00000418ff */
[----:B------:R-:W-:Y:S06]  /*6a70*/  HMMA.16816.F32.BF16 R240, R20, R26, RZ ;  /* 0x0000001a14f0723c */ /* 0x000fec00000418ff */
[----:B-1----:R-:W-:Y:S06]  /*6a80*/  HMMA.16816.F32.BF16 R28, R4, R178, R184 ;  /* 0x000000b2041c723c */ /* 0x002fec00000418b8 */
[C---:B------:R-:W-:Y:S06]  /*6a90*/  HMMA.16816.F32.BF16 R24, R20.reuse, R32, RZ ;  /* 0x000000201418723c */ /* 0x040fec00000418ff */
[----:B------:R-:W-:Y:S01]  /*6aa0*/  HMMA.16816.F32.BF16 R236, R20, R34, RZ ;  /* 0x0000002214ec723c */ /* 0x000fe200000418ff */
[----:B------:R-:W1:Y:S05]  /*6ab0*/  LDSM.16.M88.4 R32, [R229+0x2000] ;  /* 0x00200000e520783b */ /* 0x000e6a0000000200 */
[----:B------:R-:W-:Y:S06]  /*6ac0*/  HMMA.16816.F32.BF16 R248, R4, R176, R196 ;  /* 0x000000b004f8723c */ /* 0x000fec00000418c4 */
[----:B------:R-:W-:Y:S01]  /*6ad0*/  HMMA.16816.F32.BF16 R216, R20, R48, RZ ;  /* 0x0000003014d8723c */ /* 0x000fe200000418ff */
[----:B------:R-:W-:-:S02]  /*6ae0*/  IMAD.MOV.U32 R105, RZ, RZ, R28 ;  /* 0x000000ffff697224 */ /* 0x000fc400078e001c */
[----:B------:R-:W-:Y:S02]  /*6af0*/  IMAD.MOV.U32 R19, RZ, RZ, R29 ;  /* 0x000000ffff137224 */ /* 0x000fe400078e001d */
[----:B------:R-:W-:Y:S01]  /*6b00*/  IMAD.MOV.U32 R13, RZ, RZ, R30 ;  /* 0x000000ffff0d7224 */ /* 0x000fe200078e001e */
[----:B------:R-:W-:Y:S01]  /*6b10*/  HMMA.16816.F32.BF16 R232, R20, R50, RZ ;  /* 0x0000003214e8723c */ /* 0x000fe200000418ff */
[----:B------:R-:W-:Y:S02]  /*6b20*/  IMAD.MOV.U32 R3, RZ, RZ, R31 ;  /* 0x000000ffff037224 */ /* 0x000fe400078e001f */
[----:B------:R-:W3:Y:S03]  /*6b30*/  LDSM.16.M88.4 R28, [R229+0x3000] ;  /* 0x00300000e51c783b */ /* 0x000ee60000000200 */
[----:B------:R-:W-:Y:S06]  /*6b40*/  HMMA.16816.F32.BF16 R20, R4, R64, R192 ;  /* 0x000000400414723c */ /* 0x000fec00000418c0 */
[----:B----4-:R-:W-:Y:S01]  /*6b50*/  HMMA.16816.F32.BF16 R8, R44, R180, R8 ;  /* 0x000000b42c08723c */ /* 0x010fe20000041808 */
[----:B------:R-:W-:-:S02]  /*6b60*/  IMAD.MOV.U32 R106, RZ, RZ, R248 ;  /* 0x000000ffff6a7224 */ /* 0x000fc400078e00f8 */
[----:B------:R-:W-:Y:S02]  /*6b70*/  IMAD.MOV.U32 R18, RZ, RZ, R249 ;  /* 0x000000ffff127224 */ /* 0x000fe400078e00f9 */
[----:B------:R-:W-:Y:S01]  /*6b80*/  IMAD.MOV.U32 R12, RZ, RZ, R250 ;  /* 0x000000ffff0c7224 */ /* 0x000fe200078e00fa */
[----:B------:R-:W-:Y:S01]  /*6b90*/  HMMA.16816.F32.BF16 R196, R40, R60, R24 ;  /* 0x0000003c28c4723c */ /* 0x000fe20000041818 */
[----:B------:R-:W4:Y:S01]  /*6ba0*/  LDSM.16.M88.4 R24, [R228+0x4000] ;  /* 0x00400000e418783b */ /* 0x000f220000000200 */
[----:B------:R-:W-:-:S04]  /*6bb0*/  IMAD.MOV.U32 R2, RZ, RZ, R251 ;  /* 0x000000ffff027224 */ /* 0x000fc800078e00fb */
[C---:B------:R-:W-:Y:S06]  /*6bc0*/  HMMA.16816.F32.BF16 R212, R4.reuse, R60, R212 ;  /* 0x0000003c04d4723c */ /* 0x040fec00000418d4 */
[C---:B--2---:R-:W-:Y:S06]  /*6bd0*/  HMMA.16816.F32.BF16 R204, R4.reuse, R108, R204 ;  /* 0x0000006c04cc723c */ /* 0x044fec00000418cc */
[C---:B------:R-:W-:Y:S06]  /*6be0*/  HMMA.16816.F32.BF16 R220, R4.reuse, R66, R220 ;  /* 0x0000004204dc723c */ /* 0x040fec00000418dc */
[C---:B------:R-:W-:Y:S06]  /*6bf0*/  HMMA.16816.F32.BF16 R208, R4.reuse, R62, R208 ;  /* 0x0000003e04d0723c */ /* 0x040fec00000418d0 */
[----:B------:R-:W-:Y:S06]  /*6c00*/  HMMA.16816.F32.BF16 R248, R4, R110, R200 ;  /* 0x0000006e04f8723c */ /* 0x000fec00000418c8 */
[----:B------:R-:W-:Y:S01]  /*6c10*/  HMMA.16816.F32.BF16 R184, R40, R66, R240 ;  /* 0x0000004228b8723c */ /* 0x000fe200000418f0 */
[----:B------:R-:W-:Y:S05]  /*6c20*/  LDSM.16.M88.4 R64, [R227+0x8000] ;  /* 0x00800000e340783b */ /* 0x000fea0000000200 */
[----:B-----5:R-:W-:Y:S01]  /*6c30*/  HMMA.16816.F32.BF16 R4, R36, R180, R20 ;  /* 0x000000b42404723c */ /* 0x020fe20000041814 */
[----:B------:R-:W2:Y:S05]  /*6c40*/  LDSM.16.M88.4 R20, [R228+0x5000] ;  /* 0x00500000e414783b */ /* 0x000eaa0000000200 */
[----:B-1----:R-:W-:Y:S01]  /*6c50*/  HMMA.16816.F32.BF16 R48, R32, R56, R8 ;  /* 0x000000382030723c */ /* 0x002fe20000041808 */
[----:B------:R-:W1:Y:S05]  /*6c60*/  LDSM.16.M88.4 R8, [R229+0x4000] ;  /* 0x00400000e508783b */ /* 0x000e6a0000000200 */
[C---:B------:R-:W-:Y:S06]  /*6c70*/  HMMA.16816.F32.BF16 R200, R40.reuse, R108, R188 ;  /* 0x0000006c28c8723c */ /* 0x040fec00000418bc */
[C---:B------:R-:W-:Y:S06]  /*6c80*/  HMMA.16816.F32.BF16 R216, R40.reuse, R176, R216 ;  /* 0x000000b028d8723c */ /* 0x040fec00000418d8 */
[C---:B------:R-:W-:Y:S01]  /*6c90*/  HMMA.16816.F32.BF16 R236, R40.reuse, R62, R236 ;  /* 0x0000003e28ec723c */ /* 0x040fe200000418ec */
[----:B------:R-:W5:Y:S05]  /*6ca0*/  LDSM.16.M88.4 R60, [R225+0x7400] ;  /* 0x00740000e13c783b */ /* 0x000f6a0000000200 */
[C---:B------:R-:W-:Y:S06]  /*6cb0*/  HMMA.16816.F32.BF16 R244, R40.reuse, R110, R244 ;  /* 0x0000006e28f4723c */ /* 0x040fec00000418f4 */
[----:B------:R-:W-:Y:S06]  /*6cc0*/  HMMA.16816.F32.BF16 R232, R40, R178, R232 ;  /* 0x000000b228e8723c */ /* 0x000fec00000418e8 */
[----:B---3--:R-:W-:Y:S01]  /*6cd0*/  HMMA.16816.F32.BF16 R40, R28, R56, R4 ;  /* 0x000000381c28723c */ /* 0x008fe20000041804 */
[----:B------:R-:W3:Y:S05]  /*6ce0*/  LDSM.16.M88.4 R4, [R229+0x5000] ;  /* 0x00500000e504783b */ /* 0x000eea0000000200 */
[----:B------:R-:W-:Y:S06]  /*6cf0*/  HMMA.16816.F32.BF16 R108, R44, R182, R184 ;  /* 0x000000b62c6c723c */ /* 0x000fec00000418b8 */
[----:B----4-:R-:W-:Y:S06]  /*6d00*/  HMMA.16816.F32.BF16 R48, R24, R52, R48 ;  /* 0x000000341830723c */ /* 0x010fec0000041830 */
[----:B------:R-:W-:Y:S06]  /*6d10*/  HMMA.16816.F32.BF16 R180, R36, R182, R220 ;  /* 0x000000b624b4723c */ /* 0x000fec00000418dc */
[----:B--2---:R-:W-:Y:S06]  /*6d20*/  HMMA.16816.F32.BF16 R40, R20, R52, R40 ;  /* 0x000000341428723c */ /* 0x004fec0000041828 */
[----:B------:R-:W-:Y:S06]  /*6d30*/  HMMA.16816.F32.BF16 R108, R32, R58, R108 ;  /* 0x0000003a206c723c */ /* 0x000fec000004186c */
[----:B-1----:R-:W-:Y:S01]  /*6d40*/  HMMA.16816.F32.BF16 R184, R8, R64, R48 ;  /* 0x0000004008b8723c */ /* 0x002fe20000041830 */
[----:B------:R-:W1:Y:S05]  /*6d50*/  LDSM.16.M88.4 R48, [R227+0x7400] ;  /* 0x00740000e330783b */ /* 0x000e6a0000000200 */
[----:B------:R-:W-:Y:S01]  /*6d60*/  HMMA.16816.F32.BF16 R180, R28, R58, R180 ;  /* 0x0000003a1cb4723c */ /* 0x000fe200000418b4 */
[----:B------:R-:W2:Y:S05]  /*6d70*/  LDSM.16.M88.4 R56, [R225+0x8400] ;  /* 0x00840000e138783b */ /* 0x000eaa0000000200 */
[----:B-----5:R-:W-:Y:S06]  /*6d80*/  HMMA.16816.F32.BF16 R176, R44, R60, R196 ;  /* 0x0000003c2cb0723c */ /* 0x020fec00000418c4 */
[----:B---3--:R-:W-:Y:S06]  /*6d90*/  HMMA.16816.F32.BF16 R192, R4, R64, R40 ;  /* 0x0000004004c0723c */ /* 0x008fec0000041828 */
[----:B------:R-:W-:Y:S01]  /*6da0*/  HMMA.16816.F32.BF16 R108, R24, R54, R108 ;  /* 0x00000036186c723c */ /* 0x000fe2000004186c */
[----:B------:R-:W-:-:S04]  /*6db0*/  FMUL.FTZ R0, R184, UR28 ;  /* 0x0000001cb8007c20 */ /* 0x000fc80008410000 */
[----:B------:R3:W-:Y:S01]  /*6dc0*/  MUFU.TANH R240, R0 ;  /* 0x0000000000f07308 */ /* 0x0007e20000002400 */
[----:B------:R-:W-:Y:S06]  /*6dd0*/  HMMA.16816.F32.BF16 R40, R36, R60, R212 ;  /* 0x0000003c2428723c */ /* 0x000fec00000418d4 */
[----:B------:R-:W-:Y:S06]  /*6de0*/  HMMA.16816.F32.BF16 R52, R20, R54, R180 ;  /* 0x000000361434723c */ /* 0x000fec00000418b4 */
[----:B-1----:R-:W-:Y:S01]  /*6df0*/  HMMA.16816.F32.BF16 R180, R32, R48, R176 ;  /* 0x0000003020b4723c */ /* 0x002fe200000418b0 */
[----:B---3--:R-:W-:-:S05]  /*6e00*/  FMUL.FTZ R0, R185, UR28 ;  /* 0x0000001cb9007c20 */ /* 0x008fca0008410000 */
[----:B------:R-:W-:Y:S01]  /*6e10*/  HMMA.16816.F32.BF16 R188, R8, R66, R108 ;  /* 0x0000004208bc723c */ /* 0x000fe2000004186c */
[----:B------:R1:W3:Y:S05]  /*6e20*/  MUFU.TANH R221, R0 ;  /* 0x0000000000dd7308 */ /* 0x0002ea0000002400 */
[----:B------:R-:W-:Y:S01]  /*6e30*/  HMMA.16816.F32.BF16 R108, R28, R48, R40 ;  /* 0x000000301c6c723c */ /* 0x000fe20000041828 */
[----:B------:R-:W-:Y:S05]  /*6e40*/  LDSM.16.M88.4 R40, [R227+0x8400] ;  /* 0x00840000e328783b */ /* 0x000fea0000000200 */
[----:B------:R-:W-:Y:S01]  /*6e50*/  HMMA.16816.F32.BF16 R196, R4, R66, R52 ;  /* 0x0000004204c4723c */ /* 0x000fe20000041834 */
[----:B------:R-:W4:Y:S05]  /*6e60*/  LDSM.16.M88.4 R52, [R225+0x7800] ;  /* 0x00780000e134783b */ /* 0x000f2a0000000200 */
[----:B------:R-:W-:Y:S01]  /*6e70*/  HMMA.16816.F32.BF16 R176, R44, R62, R236 ;  /* 0x0000003e2cb0723c */ /* 0x000fe200000418ec */
[----:B-1----:R-:W-:-:S04]  /*6e80*/  FMUL.FTZ R0, R186, UR28 ;  /* 0x0000001cba007c20 */ /* 0x002fc80008410000 */
[----:B------:R1:W-:Y:S01]  /*6e90*/  MUFU.TANH R231, R0 ;  /* 0x0000000000e77308 */ /* 0x0003e20000002400 */
[-C--:B--2---:R-:W-:Y:S01]  /*6ea0*/  HMMA.16816.F32.BF16 R180, R24, R56.reuse, R180 ;  /* 0x0000003818b4723c */ /* 0x084fe200000418b4 */
[----:B------:R-:W-:Y:S02]  /*6eb0*/  IMAD.MOV.U32 R236, RZ, RZ, R105 ;  /* 0x000000ffffec7224 */ /* 0x000fe400078e0069 */
[----:B------:R-:W-:Y:S02]  /*6ec0*/  IMAD.MOV.U32 R238, RZ, RZ, R13 ;  /* 0x000000ffffee7224 */ /* 0x000fe400078e000d */
[----:B------:R-:W-:Y:S01]  /*6ed0*/  IMAD.MOV.U32 R239, RZ, RZ, R3 ;  /* 0x000000ffffef7224 */ /* 0x000fe200078e0003 */
[----:B------:R-:W-:Y:S01]  /*6ee0*/  HMMA.16816.F32.BF16 R64, R20, R56, R108 ;  /* 0x000000381440723c */ /* 0x000fe2000004186c */
[----:B------:R-:W-:Y:S02]  /*6ef0*/  IMAD.MOV.U32 R237, RZ, RZ, R19 ;  /* 0x000000ffffed7224 */ /* 0x000fe400078e0013 */
[----:B-1----:R-:W-:-:S03]  /*6f00*/  FMUL.FTZ R0, R187, UR28 ;  /* 0x0000001cbb007c20 */ /* 0x002fc60008410000 */
[----:B------:R-:W-:Y:S01]  /*6f10*/  HMMA.16816.F32.BF16 R184, R36, R62, R208 ;  /* 0x0000003e24b8723c */ /* 0x000fe200000418d0 */
[----:B------:R-:W1:Y:S01]  /*6f20*/  LDSM.16.M88.4 R60, [R227+0x7800] ;  /* 0x00780000e33c783b */ /* 0x000e620000000200 */
[----:B------:R2:W5:Y:S04]  /*6f30*/  MUFU.TANH R100, R0 ;  /* 0x0000000000647308 */ /* 0x0005680000002400 */
[----:B------:R-:W-:Y:S06]  /*6f40*/  HMMA.16816.F32.BF16 R108, R32, R50, R176 ;  /* 0x00000032206c723c */ /* 0x000fec00000418b0 */
[----:B----4-:R-:W-:Y:S01]  /*6f50*/  HMMA.16816.F32.BF16 R176, R44, R52, R200 ;  /* 0x000000342cb0723c */ /* 0x010fe200000418c8 */
[----:B--2---:R-:W-:-:S04]  /*6f60*/  FMUL.FTZ R0, R192, UR28 ;  /* 0x0000001cc0007c20 */ /* 0x004fc80008410000 */
[----:B------:R2:W-:Y:S02]  /*6f70*/  MUFU.TANH R223, R0 ;  /* 0x0000000000df7308 */ /* 0x0005e40000002400 */
[----:B--2---:R-:W-:-:S15]  /*6f80*/  FMUL.FTZ R0, R193, UR28 ;  /* 0x0000001cc1007c20 */ /* 0x004fde0008410000 */
[----:B------:R-:W-:-:S02]  /*6f90*/  NOP ;  /* 0x0000000000007918 */ /* 0x000fc40000000000 */
[----:B-1----:R-:W-:Y:S01]  /*6fa0*/  HMMA.16816.F32.BF16 R176, R32, R60, R176 ;  /* 0x0000003c20b0723c */ /* 0x002fe200000418b0 */
[----:B------:R1:W2:Y:S02]  /*6fb0*/  MUFU.TANH R220, R0 ;  /* 0x0000000000dc7308 */ /* 0x0002a40000002400 */
[----:B-1----:R-:W-:-:S06]  /*6fc0*/  FMUL.FTZ R0, R194, UR28 ;  /* 0x0000001cc2007c20 */ /* 0x002fcc0008410000 */
[----:B------:R1:W-:Y:S02]  /*6fd0*/  MUFU.TANH R222, R0 ;  /* 0x0000000000de7308 */ /* 0x0003e40000002400 */
[----:B-1----:R-:W-:Y:S02]  /*6fe0*/  FMUL.FTZ R0, R195, UR28 ;  /* 0x0000001cc3007c20 */ /* 0x002fe40008410000 */
[----:B------:R-:W-:Y:S04]  /*6ff0*/  HMMA.16816.F32.BF16 R192, R4, R40, R64 ;  /* 0x0000002804c0723c */ /* 0x000fe80000041840 */
[----:B------:R1:W4:Y:S02]  /*7000*/  MUFU.TANH R213, R0 ;  /* 0x0000000000d57308 */ /* 0x0003240000002400 */
[----:B------:R-:W-:Y:S01]  /*7010*/  HMMA.16816.F32.BF16 R64, R24, R58, R108 ;  /* 0x0000003a1840723c */ /* 0x000fe2000004186c */
[----:B-1----:R-:W-:-:S05]  /*7020*/  FMUL.FTZ R0, R188, UR28 ;  /* 0x0000001cbc007c20 */ /* 0x002fca0008410000 */
[----:B------:R1:W4:Y:S02]  /*7030*/  MUFU.TANH R214, R0 ;  /* 0x0000000000d67308 */ /* 0x0003240000002400 */
[----:B-1----:R-:W-:-:S06]  /*7040*/  FMUL.FTZ R0, R189, UR28 ;  /* 0x0000001cbd007c20 */ /* 0x002fcc0008410000 */
[----:B------:R1:W-:Y:S02]  /*7050*/  MUFU.TANH R215, R0 ;  /* 0x0000000000d77308 */ /* 0x0003e40000002400 */
[----:B-1----:R-:W-:-:S06]  /*7060*/  FMUL.FTZ R0, R190, UR28 ;  /* 0x0000001cbe007c20 */ /* 0x002fcc0008410000 */
[----:B------:R1:W4:Y:S02]  /*7070*/  MUFU.TANH R105, R0 ;  /* 0x0000000000697308 */ /* 0x0003240000002400 */
[----:B-1----:R-:W-:Y:S02]  /*7080*/  FMUL.FTZ R0, R191, UR28 ;  /* 0x0000001cbf007c20 */ /* 0x002fe40008410000 */
[----:B------:R-:W-:Y:S04]  /*7090*/  HMMA.16816.F32.BF16 R188, R8, R40, R180 ;  /* 0x0000002808bc723c */ /* 0x000fe800000418b4 */
[----:B------:R1:W-:Y:S02]  /*70a0*/  MUFU.TANH R212, R0 ;  /* 0x0000000000d47308 */ /* 0x0003e40000002400 */
[----:B------:R-:W-:Y:S01]  /*70b0*/  HMMA.16816.F32.BF16 R180, R28, R50, R184 ;  /* 0x000000321cb4723c */ /* 0x000fe200000418b8 */
[----:B------:R-:W3:Y:S05]  /*70c0*/  LDSM.16.M88.4 R48, [R225+0x8800] ;  /* 0x00880000e130783b */ /* 0x000eea0000000200 */
[----:B------:R-:W-:Y:S01]  /*70d0*/  HMMA.16816.F32.BF16 R184, R36, R52, R204 ;  /* 0x0000003424b8723c */ /* 0x000fe200000418cc */
[----:B-1----:R-:W-:-:S04]  /*70e0*/  FMUL.FTZ R0, R196, UR28 ;  /* 0x0000001cc4007c20 */ /* 0x002fc80008410000 */
[----:B------:R1:W4:-:S13]  /*70f0*/  MUFU.TANH R210, R0 ;  /* 0x0000000000d27308 */ /* 0x00031a0000002400 */
[----:B------:R-:W-:Y:S01]  /*7100*/  HMMA.16816.F32.BF16 R108, R20, R58, R180 ;  /* 0x0000003a146c723c */ /* 0x000fe200000418b4 */
[----:B------:R-:W5:Y:S05]  /*7110*/  LDSM.16.M88.4 R56, [R227+0x8800] ;  /* 0x00880000e338783b */ /* 0x000f6a0000000200 */
[----:B------:R-:W-:Y:S01]  /*7120*/  HMMA.16816.F32.BF16 R180, R8, R42, R64 ;  /* 0x0000002a08b4723c */ /* 0x000fe20000041840 */
[----:B-1----:R-:W-:-:S05]  /*7130*/  FMUL.FTZ R0, R197, UR28 ;  /* 0x0000001cc5007c20 */ /* 0x002fca0008410000 */
[----:B------:R-:W-:Y:S01]  /*7140*/  HMMA.16816.F32.BF16 R184, R28, R60, R184 ;  /* 0x0000003c1cb8723c */ /* 0x000fe200000418b8 */
[----:B------:R1:W-:Y:S05]  /*7150*/  MUFU.TANH R211, R0 ;  /* 0x0000000000d37308 */ /* 0x0003ea0000002400 */
[----:B------:R-:W-:Y:S07]  /*7160*/  HMMA.16816.F32.BF16 R64, R44, R54, R244 ;  /* 0x000000362c40723c */ /* 0x000fee00000418f4 */
[----:B------:R-:W-:-:S02]  /*7170*/  IMAD.MOV.U32 R246, RZ, RZ, R12 ;  /* 0x000000fffff67224 */ /* 0x000fc400078e000c */
[----:B------:R-:W2:Y:S01]  /*7180*/  S2R R12, SR_TID.X ;  /* 0x00000000000c7919 */ /* 0x000ea20000002100 */
[----:B------:R-:W-:Y:S02]  /*7190*/  IMAD.MOV.U32 R245, RZ, RZ, R18 ;  /* 0x000000fffff57224 */ /* 0x000fe400078e0012 */
[----:B------:R-:W-:Y:S02]  /*71a0*/  IMAD.MOV.U32 R244, RZ, RZ, R106 ;  /* 0x000000fffff47224 */ /* 0x000fe400078e006a */
[----:B-1----:R-:W-:Y:S01]  /*71b0*/  FMUL.FTZ R0, R198, UR28 ;  /* 0x0000001cc6007c20 */ /* 0x002fe20008410000 */
[----:B------:R-:W-:-:S03]  /*71c0*/  IMAD.MOV.U32 R247, RZ, RZ, R2 ;  /* 0x000000fffff77224 */ /* 0x000fc600078e0002 */
[----:B------:R1:W4:Y:S02]  /*71d0*/  MUFU.TANH R13, R0 ;  /* 0x00000000000d7308 */ /* 0x0003240000002400 */
[----:B-1----:R-:W-:-:S06]  /*71e0*/  FMUL.FTZ R0, R199, UR28 ;  /* 0x0000001cc7007c20 */ /* 0x002fcc0008410000 */
[----:B------:R1:W4:Y:S02]  /*71f0*/  MUFU.TANH R208, R0 ;  /* 0x0000000000d07308 */ /* 0x0003240000002400 */
[----:B-1----:R-:W-:-:S06]  /*7200*/  FMUL.FTZ R0, R188, UR28 ;  /* 0x0000001cbc007c20 */ /* 0x002fcc0008410000 */
        /* <DEDUP_REMOVED lines=8> */
[----:B---3--:R-:W-:Y:S06]  /*7290*/  HMMA.16816.F32.BF16 R40, R24, R48, R176 ;  /* 0x000000301828723c */ /* 0x008fec00000418b0 */
[----:B------:R-:W-:Y:S06]  /*72a0*/  HMMA.16816.F32.BF16 R108, R36, R54, R248 ;  /* 0x00000036246c723c */ /* 0x000fec00000418f8 */
[----:B------:R-:W-:Y:S01]  /*72b0*/  HMMA.16816.F32.BF16 R176, R20, R48, R184 ;  /* 0x0000003014b0723c */ /* 0x000fe200000418b8 */
[----:B-1----:R-:W-:-:S04]  /*72c0*/  FMUL.FTZ R0, R192, UR28 ;  /* 0x0000001cc0007c20 */ /* 0x002fc80008410000 */
[----:B------:R1:W3:Y:S01]  /*72d0*/  MUFU.TANH R202, R0 ;  /* 0x0000000000ca7308 */ /* 0x0002e20000002400 */
[----:B------:R-:W-:Y:S06]  /*72e0*/  HMMA.16816.F32.BF16 R52, R32, R62, R64 ;  /* 0x0000003e2034723c */ /* 0x000fec0000041840 */
[----:B-----5:R-:W-:Y:S01]  /*72f0*/  HMMA.16816.F32.BF16 R184, R8, R56, R40 ;  /* 0x0000003808b8723c */ /* 0x020fe20000041828 */
[----:B------:R-:W5:Y:S05]  /*7300*/  LDSM.16.M88.4 R40, [R225+0x7c00] ;  /* 0x007c0000e128783b */ /* 0x000f6a0000000200 */
[----:B------:R-:W-:Y:S01]  /*7310*/  HMMA.16816.F32.BF16 R64, R28, R62, R108 ;  /* 0x0000003e1c40723c */ /* 0x000fe2000004186c */
[----:B-1----:R-:W-:-:S04]  /*7320*/  FMUL.FTZ R0, R193, UR28 ;  /* 0x0000001cc1007c20 */ /* 0x002fc80008410000 */
[----:B------:R1:W-:Y:S07]  /*7330*/  MUFU.TANH R204, R0 ;  /* 0x0000000000cc7308 */ /* 0x0003ee0000002400 */
[-C--:B------:R-:W-:Y:S01]  /*7340*/  HMMA.16816.F32.BF16 R60, R24, R50.reuse, R52 ;  /* 0x00000032183c723c */ /* 0x080fe20000041834 */
[----:B------:R-:W4:Y:S11]  /*7350*/  LDSM.16.M88.4 R52, [R227+0x7c00] ;  /* 0x007c0000e334783b */ /* 0x000f360000000200 */
[----:B------:R-:W-:Y:S01]  /*7360*/  HMMA.16816.F32.BF16 R64, R20, R50, R64 ;  /* 0x000000321440723c */ /* 0x000fe20000041840 */
[----:B-1----:R-:W-:Y:S01]  /*7370*/  FMUL.FTZ R0, R194, UR28 ;  /* 0x0000001cc2007c20 */ /* 0x002fe20008410000 */
[----:B------:R-:W1:Y:S03]  /*7380*/  LDSM.16.M88.4 R48, [R225+0x8c00] ;  /* 0x008c0000e130783b */ /* 0x000e660000000200 */
[----:B------:R2:W3:Y:S01]  /*7390*/  MUFU.TANH R3, R0 ;  /* 0x0000000000037308 */ /* 0x0004e20000002400 */
[----:B-----5:R-:W-:Y:S01]  /*73a0*/  HMMA.16816.F32.BF16 R108, R44, R40, R216 ;  /* 0x000000282c6c723c */ /* 0x020fe200000418d8 */
[----:B--2---:R-:W-:-:S15]  /*73b0*/  FMUL.FTZ R0, R195, UR28 ;  /* 0x0000001cc3007c20 */ /* 0x004fde0008410000 */
[----:B------:R-:W-:-:S02]  /*73c0*/  NOP ;  /* 0x0000000000007918 */ /* 0x000fc40000000000 */
[----:B------:R-:W-:Y:S01]  /*73d0*/  HMMA.16816.F32.BF16 R64, R4, R58, R64 ;  /* 0x0000003a0440723c */ /* 0x000fe20000041840 */
[----:B------:R2:W5:Y:S02]  /*73e0*/  MUFU.TANH R19, R0 ;  /* 0x0000000000137308 */ /* 0x0005640000002400 */
[----:B--2---:R-:W-:-:S06]  /*73f0*/  FMUL.FTZ R0, R180, UR28 ;  /* 0x0000001cb4007c20 */ /* 0x004fcc0008410000 */
[----:B------:R2:W5:-:S15]  /*7400*/  MUFU.TANH R201, R0 ;  /* 0x0000000000c97308 */ /* 0x00055e0000002400 */
[----:B------:R-:W-:Y:S01]  /*7410*/  FMUL.FTZ R64, R64, UR28 ;  /* 0x0000001c40407c20 */ /* 0x000fe20008410000 */
[----:B------:R-:W-:Y:S01]  /*7420*/  FMUL.FTZ R66, R66, UR28 ;  /* 0x0000001c42427c20 */ /* 0x000fe20008410000 */
[----:B------:R-:W-:Y:S01]  /*7430*/  FMUL.FTZ R65, R65, UR28 ;  /* 0x0000001c41417c20 */ /* 0x000fe20008410000 */
[----:B------:R-:W-:-:S04]  /*7440*/  FMUL.FTZ R67, R67, UR28 ;  /* 0x0000001c43437c20 */ /* 0x000fc80008410000 */
[----:B------:R-:W-:Y:S08]  /*7450*/  MUFU.TANH R66, R66 ;  /* 0x0000004200427308 */ /* 0x000ff00000002400 */
[----:B------:R-:W-:Y:S01]  /*7460*/  MUFU.TANH R65, R65 ;  /* 0x0000004100417308 */ /* 0x000fe20000002400 */
[----:B--2---:R-:W-:-:S07]  /*7470*/  FMUL.FTZ R0, R181, UR28 ;  /* 0x0000001cb5007c20 */ /* 0x004fce0008410000 */
[----:B------:R2:W-:Y:S08]  /*7480*/  MUFU.TANH R203, R0 ;  /* 0x0000000000cb7308 */ /* 0x0005f00000002400 */
[----:B------:R-:W-:Y:S01]  /*7490*/  MUFU.TANH R67, R67 ;  /* 0x0000004300437308 */ /* 0x000fe20000002400 */
[----:B--2---:R-:W-:-:S07]  /*74a0*/  FMUL.FTZ R0, R182, UR28 ;  /* 0x0000001cb6007c20 */ /* 0x004fce0008410000 */
[----:B------:R2:W5:Y:S02]  /*74b0*/  MUFU.TANH R199, R0 ;  /* 0x0000000000c77308 */ /* 0x0005640000002400 */
[----:B--2---:R-:W-:Y:S02]  /*74c0*/  FMUL.FTZ R0, R183, UR28 ;  /* 0x0000001cb7007c20 */ /* 0x004fe40008410000 */
[----:B------:R-:W-:Y:S04]  /*74d0*/  HMMA.16816.F32.BF16 R180, R4, R56, R176 ;  /* 0x0000003804b4723c */ /* 0x000fe800000418b0 */
[----:B------:R2:W-:Y:S02]  /*74e0*/  MUFU.TANH R200, R0 ;  /* 0x0000000000c87308 */ /* 0x0005e40000002400 */
[----:B------:R-:W-:Y:S07]  /*74f0*/  HMMA.16816.F32.BF16 R176, R36, R40, R244 ;  /* 0x0000002824b0723c */ /* 0x000fee00000418f4 */
[----:B------:R-:W-:-:S02]  /*7500*/  IMAD.SHL.U32 R40, R12, 0x2, RZ ;  /* 0x000000020c287824 */ /* 0x000fc400078e00ff */
[----:B--2---:R-:W-:-:S04]  /*7510*/  FMUL.FTZ R0, R188, UR28 ;  /* 0x0000001cbc007c20 */ /* 0x004fc80008410000 */
[----:B------:R2:W-:Y:S05]  /*7520*/  MUFU.TANH R197, R0 ;  /* 0x0000000000c57308 */ /* 0x0005ea0000002400 */
[----:B------:R-:W-:-:S04]  /*7530*/  FMUL.FTZ R2, R182, UR28 ;  /* 0x0000001cb6027c20 */ /* 0x000fc80008410000 */
[----:B------:R3:W-:Y:S01]  /*7540*/  MUFU.TANH R12, R2 ;  /* 0x00000002000c7308 */ /* 0x0007e20000002400 */
[----:B--2---:R-:W-:-:S07]  /*7550*/  FMUL.FTZ R0, R189, UR28 ;  /* 0x0000001cbd007c20 */ /* 0x004fce0008410000 */
[----:B------:R2:W-:Y:S01]  /*7560*/  MUFU.TANH R198, R0 ;  /* 0x0000000000c67308 */ /* 0x0005e20000002400 */
[----:B---3--:R-:W-:-:S07]  /*7570*/  FMUL.FTZ R2, R183, UR28 ;  /* 0x0000001cb7027c20 */ /* 0x008fce0008410000 */
[----:B------:R-:W-:Y:S01]  /*7580*/  MUFU.TANH R106, R2 ;  /* 0x00000002006a7308 */ /* 0x000fe20000002400 */
[----:B--2---:R-:W-:-:S07]  /*7590*/  FMUL.FTZ R0, R190, UR28 ;  /* 0x0000001cbe007c20 */ /* 0x004fce0008410000 */
[----:B------:R2:W3:Y:S02]  /*75a0*/  MUFU.TANH R18, R0 ;  /* 0x0000000000127308 */ /* 0x0004e40000002400 */
[----:B--2---:R-:W-:Y:S02]  /*75b0*/  FMUL.FTZ R0, R191, UR28 ;  /* 0x0000001cbf007c20 */ /* 0x004fe40008410000 */
[----:B------:R-:W-:Y:S04]  /*75c0*/  HMMA.16816.F32.BF16 R188, R8, R58, R60 ;  /* 0x0000003a08bc723c */ /* 0x000fe8000004183c */
[----:B------:R2:W3:Y:S02]  /*75d0*/  MUFU.TANH R195, R0 ;  /* 0x0000000000c37308 */ /* 0x0004e40000002400 */
[----:B----4-:R-:W-:Y:S06]  /*75e0*/  HMMA.16816.F32.BF16 R60, R32, R52, R108 ;  /* 0x00000034203c723c */ /* 0x010fec000004186c */
[----:B------:R-:W-:Y:S01]  /*75f0*/  HMMA.16816.F32.BF16 R108, R44, R42, R232 ;  /* 0x0000002a2c6c723c */ /* 0x000fe200000418e8 */
[----:B--2---:R-:W-:-:S04]  /*7600*/  FMUL.FTZ R0, R184, UR28 ;  /* 0x0000001cb8007c20 */ /* 0x004fc80008410000 */
[----:B------:R2:W4:Y:S07]  /*7610*/  MUFU.TANH R194, R0 ;  /* 0x0000000000c27308 */ /* 0x00052e0000002400 */
[----:B------:R-:W-:Y:S01]  /*7620*/  FMUL.FTZ R188, R188, UR28 ;  /* 0x0000001cbcbc7c20 */ /* 0x000fe20008410000 */
[----:B------:R-:W-:Y:S01]  /*7630*/  FMUL.FTZ R190, R190, UR28 ;  /* 0x0000001cbebe7c20 */ /* 0x000fe20008410000 */
[----:B------:R-:W-:Y:S01]  /*7640*/  FMUL.FTZ R189, R189, UR28 ;  /* 0x0000001cbdbd7c20 */ /* 0x000fe20008410000 */
[----:B------:R-:W-:-:S03]  /*7650*/  FMUL.FTZ R191, R191, UR28 ;  /* 0x0000001cbfbf7c20 */ /* 0x000fc60008410000 */
[----:B-1----:R-:W-:Y:S01]  /*7660*/  HMMA.16816.F32.BF16 R44, R24, R48, R60 ;  /* 0x00000030182c723c */ /* 0x002fe2000004183c */
[----:B------:R-:W-:Y:S05]  /*7670*/  MUFU.TANH R188, R188 ;  /* 0x000000bc00bc7308 */ /* 0x000fea0000002400 */
[----:B------:R-:W-:Y:S03]  /*7680*/  HMMA.16816.F32.BF16 R32, R32, R54, R108 ;  /* 0x000000362020723c */ /* 0x000fe6000004186c */
[----:B------:R-:W-:Y:S01]  /*7690*/  MUFU.TANH R190, R190 ;  /* 0x000000be00be7308 */ /* 0x000fe20000002400 */
[----:B--2---:R-:W-:-:S07]  /*76a0*/  FMUL.FTZ R0, R185, UR28 ;  /* 0x0000001cb9007c20 */ /* 0x004fce0008410000 */
[----:B------:R1:W-:Y:S08]  /*76b0*/  MUFU.TANH R196, R0 ;  /* 0x0000000000c47308 */ /* 0x0003f00000002400 */
[----:B------:R-:W-:Y:S05]  /*76c0*/  MUFU.TANH R189, R189 ;  /* 0x000000bd00bd7308 */ /* 0x000fea0000002400 */
[----:B------:R-:W-:Y:S03]  /*76d0*/  HMMA.16816.F32.BF16 R24, R24, R50, R32 ;  /* 0x000000321818723c */ /* 0x000fe60000041820 */
[----:B------:R-:W-:Y:S01]  /*76e0*/  MUFU.TANH R191, R191 ;  /* 0x000000bf00bf7308 */ /* 0x000fe20000002400 */
[----:B-1----:R-:W-:-:S07]  /*76f0*/  FMUL.FTZ R0, R186, UR28 ;  /* 0x0000001cba007c20 */ /* 0x002fce0008410000 */
[----:B------:R1:W2:Y:S02]  /*7700*/  MUFU.TANH R192, R0 ;  /* 0x0000000000c07308 */ /* 0x0002a40000002400 */
[----:B-1----:R-:W-:Y:S02]  /*7710*/  FMUL.FTZ R0, R187, UR28 ;  /* 0x0000001cbb007c20 */ /* 0x002fe40008410000 */
[----:B------:R-:W-:Y:S04]  /*7720*/  HMMA.16816.F32.BF16 R184, R36, R42, R236 ;  /* 0x0000002a24b8723c */ /* 0x000fe800000418ec */
[----:B------:R1:W-:Y:S03]  /*7730*/  MUFU.TANH R193, R0 ;  /* 0x0000000000c17308 */ /* 0x0003e60000002400 */
[----:B------:R-:W-:-:S02]  /*7740*/  LOP3.LUT R36, R40, 0x6, RZ, 0xc0, !PT ;  /* 0x0000000628247812 */ /* 0x000fc400078ec0ff */
[----:B------:R-:W-:Y:S01]  /*7750*/  HMMA.16816.F32.BF16 R40, R28, R52, R176 ;  /* 0x000000341c28723c */ /* 0x000fe200000418b0 */
[----:B-1----:R-:W-:-:S04]  /*7760*/  FMUL.FTZ R0, R180, UR28 ;  /* 0x0000001cb4007c20 */ /* 0x002fc80008410000 */
[----:B------:R1:W2:Y:S10]  /*7770*/  MUFU.TANH R180, R0 ;  /* 0x0000000000b47308 */ /* 0x0002b40000002400 */
[----:B------:R-:W-:Y:S09]  /*7780*/  HMMA.16816.F32.BF16 R56, R28, R54, R184 ;  /* 0x000000361c38723c */ /* 0x000ff200000418b8 */
[----:B------:R-:W-:Y:S01]  /*7790*/  HMMA.16816.F32.BF16 R28, R20, R48, R40 ;  /* 0x00000030141c723c */ /* 0x000fe20000041828 */
[----:B-1----:R-:W-:-:S04]  /*77a0*/  FMUL.FTZ R0, R181, UR28 ;  /* 0x0000001cb5007c20 */ /* 0x002fc80008410000 */
[----:B------:R1:W2:Y:S10]  /*77b0*/  MUFU.TANH R107, R0 ;  /* 0x00000000006b7308 */ /* 0x0002b40000002400 */
[----:B------:R-:W-:Y:S01]  /*77c0*/  HMMA.16816.F32.BF16 R20, R20, R50, R56 ;  /* 0x000000321414723c */ /* 0x000fe20000041838 */
[----:B-1----:R-:W-:-:S04]  /*77d0*/  IMAD.U32 R0, RZ, RZ, UR24 ;  /* 0x00000018ff007e24 */ /* 0x002fc8000f8e00ff */
[----:B------:R-:W-:Y:S02]  /*77e0*/  IMAD R0, R0, 0x40, R36 ;  /* 0x0000004000007824 */ /* 0x000fe400078e0224 */
[----:B------:R-:W1:Y:S01]  /*77f0*/  LDSM.16.M88.4 R36, [R227+0x8c00] ;  /* 0x008c0000e324783b */ /* 0x000e620000000200 */
[----:B------:R-:W-:-:S04]  /*7800*/  DEPBAR.LE SB0, 0x0 ;  /* 0x000080000000791a */ /* 0x000fc80000000000 */
[----:B------:R-:W-:Y:S01]  /*7810*/  VIADD R2, R0, 0x1 ;  /* 0x0000000100027836 */ /* 0x000fe20000000000 */
[----:B------:R-:W-:Y:S04]  /*7820*/  BAR.SYNC.DEFER_BLOCKING 0x0 ;  /* 0x0000000000007b1d */ /* 0x000fe80000010000 */
[C---:B------:R-:W-:Y:S02]  /*7830*/  ISETP.GE.AND P0, PT, R2.reuse, R14, PT ;  /* 0x0000000e0200720c */ /* 0x040fe40003f06270 */
[C---:B------:R-:W-:Y:S02]  /*7840*/  ISETP.GE.AND P6, PT, R2.reuse, R15, PT ;  /* 0x0000000f0200720c */ /* 0x040fe40003fc6270 */
[C---:B------:R-:W-:Y:S02]  /*7850*/  ISETP.GE.AND P2, PT, R2.reuse, R16, PT ;  /* 0x000000100200720c */ /* 0x040fe40003f46270 */
        /* <DEDUP_REMOVED lines=9> */
[----:B------:R-:W-:Y:S01]  /*78f0*/  ISETP.GE.AND P1, PT, R2, R17, PT ;  /* 0x000000110200720c */ /* 0x000fe20003f26270 */
[----:B------:R-:W-:Y:S01]  /*7900*/  VIADD R2, R0, 0x9 ;  /* 0x0000000900027836 */ /* 0x000fe20000000000 */
[----:B------:R-:W-:Y:S02]  /*7910*/  FSEL R52, R214, -INF , !P0 ;  /* 0xff800000d6347808 */ /* 0x000fe40004000000 */
[----:B------:R-:W-:Y:S02]  /*7920*/  FSEL R105, R105, -INF , !P6 ;  /* 0xff80000069697808 */ /* 0x000fe40007000000 */
[----:B------:R-:W-:Y:S01]  /*7930*/  FSEL R60, R210, -INF , !P2 ;  /* 0xff800000d23c7808 */ /* 0x000fe20005000000 */
[-C--:B-1----:R-:W-:Y:S01]  /*7940*/  HMMA.16816.F32.BF16 R44, R8, R36.reuse, R44 ;  /* 0x00000024082c723c */ /* 0x082fe2000004182c */
[----:B------:R-:W-:Y:S02]  /*7950*/  FSEL R61, R13, -INF , !P1 ;  /* 0xff8000000d3d7808 */ /* 0x000fe40004800000 */
[C---:B------:R-:W-:Y:S01]  /*7960*/  ISETP.GE.AND P0, PT, R2.reuse, R14, PT ;  /* 0x0000000e0200720c */ /* 0x040fe20003f06270 */
[----:B------:R1:W2:Y:S01]  /*7970*/  MUFU.TANH R13, R64 ;  /* 0x00000040000d7308 */ /* 0x0002a20000002400 */
[C---:B------:R-:W-:Y:S01]  /*7980*/  ISETP.GE.AND P6, PT, R2.reuse, R15, PT ;  /* 0x0000000f0200720c */ /* 0x040fe20003fc6270 */
[----:B------:R-:W-:Y:S01]  /*7990*/  HMMA.16816.F32.BF16 R28, R4, R36, R28 ;  /* 0x00000024041c723c */ /* 0x000fe2000004181c */
[----:B------:R-:W-:-:S02]  /*79a0*/  ISETP.GE.AND P2, PT, R2, R16, PT ;  /* 0x000000100200720c */ /* 0x000fc40003f46270 */
[----:B------:R-:W-:Y:S01]  /*79b0*/  ISETP.GE.AND P1, PT, R2, R17, PT ;  /* 0x000000110200720c */ /* 0x000fe20003f26270 */
[----:B------:R-:W-:Y:S01]  /*79c0*/  VIADD R2, R0, 0x10 ;  /* 0x0000001000027836 */ /* 0x000fe20000000000 */
[----:B------:R-:W-:Y:S01]  /*79d0*/  FSEL R41, R215, -INF , !P0 ;  /* 0xff800000d7297808 */ /* 0x000fe20004000000 */
[-C--:B------:R-:W-:Y:S01]  /*79e0*/  HMMA.16816.F32.BF16 R8, R8, R38.reuse, R24 ;  /* 0x000000260808723c */ /* 0x080fe20000041818 */
[----:B------:R-:W-:Y:S02]  /*79f0*/  FSEL R48, R212, -INF , !P6 ;  /* 0xff800000d4307808 */ /* 0x000fe40007000000 */
[----:B------:R-:W-:Y:S02]  /*7a00*/  FSEL R42, R211, -INF , !P2 ;  /* 0xff800000d32a7808 */ /* 0x000fe40005000000 */
[----:B------:R-:W-:Y:S01]  /*7a10*/  FSEL R43, R208, -INF , !P1 ;  /* 0xff800000d02b7808 */ /* 0x000fe20004800000 */
[----:B------:R-:W-:Y:S01]  /*7a20*/  HMMA.16816.F32.BF16 R4, R4, R38, R20 ;  /* 0x000000260404723c */ /* 0x000fe20000041814 */
[----:B------:R-:W-:-:S02]  /*7a30*/  ISETP.GE.AND P0, PT, R2, R14, PT ;  /* 0x0000000e0200720c */ /* 0x000fc40003f06270 */
[C---:B------:R-:W-:Y:S02]  /*7a40*/  ISETP.GE.AND P6, PT, R2.reuse, R15, PT ;  /* 0x0000000f0200720c */ /* 0x040fe40003fc6270 */
[C---:B------:R-:W-:Y:S01]  /*7a50*/  ISETP.GE.AND P2, PT, R2.reuse, R16, PT ;  /* 0x000000100200720c */ /* 0x040fe20003f46270 */
[----:B------:R-:W-:Y:S01]  /*7a60*/  FMUL.FTZ R45, R45, UR28 ;  /* 0x0000001c2d2d7c20 */ /* 0x000fe20008410000 */
[----:B------:R-:W-:Y:S01]  /*7a70*/  ISETP.GE.AND P1, PT, R2, R17, PT ;  /* 0x000000110200720c */ /* 0x000fe20003f26270 */
[----:B------:R-:W-:Y:S01]  /*7a80*/  VIADD R2, R0, 0x11 ;  /* 0x0000001100027836 */ /* 0x000fe20000000000 */
[----:B------:R-:W-:Y:S01]  /*7a90*/  FSEL R40, R209, -INF , !P0 ;  /* 0xff800000d1287808 */ /* 0x000fe20004000000 */
[----:B------:R-:W-:Y:S01]  /*7aa0*/  FMUL.FTZ R46, R46, UR28 ;  /* 0x0000001c2e2e7c20 */ /* 0x000fe20008410000 */
[----:B------:R-:W-:Y:S01]  /*7ab0*/  FSEL R111, R205, -INF , !P6 ;  /* 0xff800000cd6f7808 */ /* 0x000fe20007000000 */
[----:B------:R-:W-:Y:S01]  /*7ac0*/  FMUL.FTZ R28, R28, UR28 ;  /* 0x0000001c1c1c7c20 */ /* 0x000fe20008410000 */
[----:B-1----:R-:W-:Y:S01]  /*7ad0*/  FSEL R64, R202, -INF , !P2 ;  /* 0xff800000ca407808 */ /* 0x002fe20005000000 */
[----:B------:R-:W-:Y:S01]  /*7ae0*/  FMUL.FTZ R30, R30, UR28 ;  /* 0x0000001c1e1e7c20 */ /* 0x000fe20008410000 */
[----:B------:R-:W-:Y:S01]  /*7af0*/  FSEL R108, R3, -INF , !P1 ;  /* 0xff800000036c7808 */ /* 0x000fe20004800000 */
[----:B------:R-:W-:Y:S01]  /*7b00*/  FMUL.FTZ R3, R44, UR28 ;  /* 0x0000001c2c037c20 */ /* 0x000fe20008410000 */
[C---:B------:R-:W-:Y:S01]  /*7b10*/  ISETP.GE.AND P0, PT, R2.reuse, R14, PT ;  /* 0x0000000e0200720c */ /* 0x040fe20003f06270 */
[----:B------:R-:W-:Y:S01]  /*7b20*/  FMUL.FTZ R47, R47, UR28 ;  /* 0x0000001c2f2f7c20 */ /* 0x000fe20008410000 */
[C---:B------:R-:W-:Y:S01]  /*7b30*/  ISETP.GE.AND P6, PT, R2.reuse, R15, PT ;  /* 0x0000000f0200720c */ /* 0x040fe20003fc6270 */
[----:B------:R1:W2:Y:S01]  /*7b40*/  MUFU.TANH R37, R3 ;  /* 0x0000000300257308 */ /* 0x0002a20000002400 */
[C---:B------:R-:W-:Y:S01]  /*7b50*/  ISETP.GE.AND P2, PT, R2.reuse, R16, PT ;  /* 0x000000100200720c */ /* 0x040fe20003f46270 */
[----:B------:R-:W-:Y:S01]  /*7b60*/  FMUL.FTZ R29, R29, UR28 ;  /* 0x0000001c1d1d7c20 */ /* 0x000fe20008410000 */
[----:B------:R-:W-:Y:S01]  /*7b70*/  ISETP.GE.AND P1, PT, R2, R17, PT ;  /* 0x000000110200720c */ /* 0x000fe20003f26270 */
[----:B------:R-:W-:Y:S01]  /*7b80*/  VIADD R2, R0, 0x18 ;  /* 0x0000001800027836 */ /* 0x000fe20000000000 */
[----:B------:R-:W-:Y:S01]  /*7b90*/  FSEL R36, R207, -INF , !P0 ;  /* 0xff800000cf247808 */ /* 0x000fe20004000000 */
[----:B------:R-:W-:Y:S01]  /*7ba0*/  FMUL.FTZ R8, R8, UR28 ;  /* 0x0000001c08087c20 */ /* 0x000fe20008410000 */
[----:B------:R-:W-:Y:S01]  /*7bb0*/  FSEL R177, R206, -INF , !P6 ;  /* 0xff800000ceb17808 */ /* 0x000fe20007000000 */
[----:B------:R-:W-:Y:S01]  /*7bc0*/  MUFU.TANH R28, R28 ;  /* 0x0000001c001c7308 */ /* 0x000fe20000002400 */
[----:B------:R-:W-:Y:S01]  /*7bd0*/  FSEL R44, R204, -INF , !P2 ;  /* 0xff800000cc2c7808 */ /* 0x000fe20005000000 */
[----:B------:R-:W-:Y:S01]  /*7be0*/  FMUL.FTZ R4, R4, UR28 ;  /* 0x0000001c04047c20 */ /* 0x000fe20008410000 */
[----:B-----5:R-:W-:Y:S01]  /*7bf0*/  FSEL R109, R19, -INF , !P1 ;  /* 0xff800000136d7808 */ /* 0x020fe20004800000 */
[----:B------:R-:W-:Y:S01]  /*7c00*/  FMUL.FTZ R9, R9, UR28 ;  /* 0x0000001c09097c20 */ /* 0x000fe20008410000 */
[C---:B------:R-:W-:Y:S01]  /*7c10*/  ISETP.GE.AND P0, PT, R2.reuse, R14, PT ;  /* 0x0000000e0200720c */ /* 0x040fe20003f06270 */
[----:B------:R-:W-:Y:S01]  /*7c20*/  FMUL.FTZ R11, R11, UR28 ;  /* 0x0000001c0b0b7c20 */ /* 0x000fe20008410000 */
[C---:B------:R-:W-:Y:S01]  /*7c30*/  ISETP.GE.AND P6, PT, R2.reuse, R15, PT ;  /* 0x0000000f0200720c */ /* 0x040fe20003fc6270 */
[----:B------:R5:W-:Y:S01]  /*7c40*/  MUFU.TANH R19, R45 ;  /* 0x0000002d00137308 */ /* 0x000be20000002400 */
[----:B------:R-:W-:Y:S01]  /*7c50*/  ISETP.GE.AND P2, PT, R2, R16, PT ;  /* 0x000000100200720c */ /* 0x000fe20003f46270 */
[----:B-1----:R-:W-:Y:S01]  /*7c60*/  VIADD R3, R0, 0x30 ;  /* 0x0000003000037836 */ /* 0x002fe20000000000 */
[----:B------:R-:W-:Y:S01]  /*7c70*/  ISETP.GE.AND P1, PT, R2, R17, PT ;  /* 0x000000110200720c */ /* 0x000fe20003f26270 */
[----:B------:R-:W-:Y:S01]  /*7c80*/  VIADD R2, R0, 0x19 ;  /* 0x0000001900027836 */ /* 0x000fe20000000000 */
[----:B------:R-:W-:Y:S01]  /*7c90*/  FSEL R33, R201, -INF , !P0 ;  /* 0xff800000c9217808 */ /* 0x000fe20004000000 */
[----:B------:R-:W-:Y:S01]  /*7ca0*/  FMUL.FTZ R5, R5, UR28 ;  /* 0x0000001c05057c20 */ /* 0x000fe20008410000 */
[----:B------:R-:W-:Y:S01]  /*7cb0*/  FSEL R178, R199, -INF , !P6 ;  /* 0xff800000c7b27808 */ /* 0x000fe20007000000 */
[----:B------:R-:W-:Y:S01]  /*7cc0*/  MUFU.TANH R30, R30 ;  /* 0x0000001e001e7308 */ /* 0x000fe20000002400 */
[----:B---3--:R-:W-:-:S02]  /*7cd0*/  FSEL R110, R18, -INF , !P1 ;  /* 0xff800000126e7808 */ /* 0x008fc40004800000 */
[C---:B------:R-:W-:Y:S02]  /*7ce0*/  ISETP.GE.AND P0, PT, R2.reuse, R14, PT ;  /* 0x0000000e0200720c */ /* 0x040fe40003f06270 */
[C---:B------:R-:W-:Y:S02]  /*7cf0*/  ISETP.GE.AND P6, PT, R2.reuse, R15, PT ;  /* 0x0000000f0200720c */ /* 0x040fe40003fc6270 */
[C---:B------:R-:W-:Y:S01]  /*7d00*/  ISETP.GE.AND P1, PT, R2.reuse, R17, PT ;  /* 0x000000110200720c */ /* 0x040fe20003f26270 */
[----:B------:R1:W3:Y:S01]  /*7d10*/  MUFU.TANH R18, R46 ;  /* 0x0000002e00127308 */ /* 0x0002e20000002400 */
[----:B-----5:R-:W-:Y:S02]  /*7d20*/  FSEL R45, R197, -INF , !P2 ;  /* 0xff800000c52d7808 */ /* 0x020fe40005000000 */
[----:B------:R-:W-:Y:S01]  /*7d30*/  ISETP.GE.AND P2, PT, R2, R16, PT ;  /* 0x000000100200720c */ /* 0x000fe20003f46270 */
[----:B------:R-:W-:Y:S01]  /*7d40*/  VIADD R2, R0, 0x20 ;  /* 0x0000002000027836 */ /* 0x000fe20000000000 */
[----:B------:R-:W-:-:S02]  /*7d50*/  FSEL R32, R203, -INF , !P0 ;  /* 0xff800000cb207808 */ /* 0x000fc40004000000 */
[----:B------:R-:W-:Y:S01]  /*7d60*/  FSEL R176, R200, -INF , !P6 ;  /* 0xff800000c8b07808 */ /* 0x000fe20007000000 */
[----:B------:R-:W5:Y:S01]  /*7d70*/  MUFU.TANH R47, R47 ;  /* 0x0000002f002f7308 */ /* 0x000f620000002400 */
[----:B------:R-:W-:Y:S02]  /*7d80*/  FSEL R51, R195, -INF , !P1 ;  /* 0xff800000c3337808 */ /* 0x000fe40004800000 */
[C---:B------:R-:W-:Y:S02]  /*7d90*/  ISETP.GE.AND P0, PT, R2.reuse, R14, PT ;  /* 0x0000000e0200720c */ /* 0x040fe40003f06270 */
[C---:B------:R-:W-:Y:S02]  /*7da0*/  ISETP.GE.AND P6, PT, R2.reuse, R15, PT ;  /* 0x0000000f0200720c */ /* 0x040fe40003fc6270 */
[----:B------:R-:W-:Y:S01]  /*7db0*/  ISETP.GE.AND P1, PT, R2, R17, PT ;  /* 0x000000110200720c */ /* 0x000fe20003f26270 */
[----:B------:R-:W5:Y:S01]  /*7dc0*/  MUFU.TANH R29, R29 ;  /* 0x0000001d001d7308 */ /* 0x000f620000002400 */
[----:B-1----:R-:W-:-:S02]  /*7dd0*/  FSEL R46, R198, -INF , !P2 ;  /* 0xff800000c62e7808 */ /* 0x002fc40005000000 */
[----:B------:R-:W-:Y:S01]  /*7de0*/  ISETP.GE.AND P2, PT, R2, R16, PT ;  /* 0x000000100200720c */ /* 0x000fe20003f46270 */
[----:B------:R-:W-:Y:S01]  /*7df0*/  VIADD R2, R0, 0x21 ;  /* 0x0000002100027836 */ /* 0x000fe20000000000 */
[----:B----4-:R-:W-:Y:S02]  /*7e00*/  FSEL R182, R194, -INF , !P0 ;  /* 0xff800000c2b67808 */ /* 0x010fe40004000000 */
[----:B--2---:R-:W-:Y:S01]  /*7e10*/  FSEL R203, R192, -INF , !P6 ;  /* 0xff800000c0cb7808 */ /* 0x004fe20007000000 */
[----:B------:R-:W-:Y:S01]  /*7e20*/  MUFU.TANH R4, R4 ;  /* 0x0000000400047308 */ /* 0x000fe20000002400 */
[----:B------:R-:W-:Y:S02]  /*7e30*/  FSEL R184, R180, -INF , !P2 ;  /* 0xff800000b4b87808 */ /* 0x000fe40005000000 */
[----:B------:R-:W-:Y:S01]  /*7e40*/  FSEL R187, R12, -INF , !P1 ;  /* 0xff8000000cbb7808 */ /* 0x000fe20004800000 */
[----:B------:R-:W-:Y:S01]  /*7e50*/  FMUL.FTZ R12, R31, UR28 ;  /* 0x0000001c1f0c7c20 */ /* 0x000fe20008410000 */
[----:B------:R-:W-:-:S02]  /*7e60*/  ISETP.GE.AND P0, PT, R2, R14, PT ;  /* 0x0000000e0200720c */ /* 0x000fc40003f06270 */
[C---:B------:R-:W-:Y:S01]  /*7e70*/  ISETP.GE.AND P6, PT, R2.reuse, R15, PT ;  /* 0x0000000f0200720c */ /* 0x040fe20003fc6270 */
[----:B------:R-:W-:Y:S01]  /*7e80*/  MUFU.TANH R9, R9 ;  /* 0x0000000900097308 */ /* 0x000fe20000002400 */
[C---:B------:R-:W-:Y:S02]  /*7e90*/  ISETP.GE.AND P2, PT, R2.reuse, R16, PT ;  /* 0x000000100200720c */ /* 0x040fe40003f46270 */
[----:B------:R-:W-:Y:S01]  /*7ea0*/  ISETP.GE.AND P1, PT, R2, R17, PT ;  /* 0x000000110200720c */ /* 0x000fe20003f26270 */
[----:B------:R-:W-:Y:S01]  /*7eb0*/  VIADD R2, R0, 0x28 ;  /* 0x0000002800027836 */ /* 0x000fe20000000000 */
[----:B------:R-:W-:Y:S02]  /*7ec0*/  FSEL R181, R196, -INF , !P0 ;  /* 0xff800000c4b57808 */ /* 0x000fe40004000000 */
[----:B------:R-:W-:Y:S01]  /*7ed0*/  FSEL R201, R193, -INF , !P6 ;  /* 0xff800000c1c97808 */ /* 0x000fe20007000000 */
[----:B------:R-:W1:Y:S01]  /*7ee0*/  MUFU.TANH R12, R12 ;  /* 0x0000000c000c7308 */ /* 0x000e620000002400 */
[----:B------:R-:W-:-:S02]  /*7ef0*/  FSEL R183, R107, -INF , !P2 ;  /* 0xff8000006bb77808 */ /* 0x000fc40005000000 */
[----:B------:R-:W-:Y:S02]  /*7f00*/  FSEL R192, R106, -INF , !P1 ;  /* 0xff8000006ac07808 */ /* 0x000fe40004800000 */
        /* <DEDUP_REMOVED lines=8> */
[----:B------:R-:W-:Y:S01]  /*7f90*/  FSEL R185, R66, -INF , !P1 ;  /* 0xff80000042b97808 */ /* 0x000fe20004800000 */
[----:B------:R2:W4:Y:S01]  /*7fa0*/  MUFU.TANH R13, R8 ;  /* 0x00000008000d7308 */ /* 0x0005220000002400 */
[C---:B------:R-:W-:Y:S02]  /*7fb0*/  ISETP.GE.AND P0, PT, R2.reuse, R14, PT ;  /* 0x0000000e0200720c */ /* 0x040fe40003f06270 */
[C---:B------:R-:W-:Y:S02]  /*7fc0*/  ISETP.GE.AND P6, PT, R2.reuse, R15, PT ;  /* 0x0000000f0200720c */ /* 0x040fe40003fc6270 */
[----:B------:R-:W-:-:S02]  /*7fd0*/  ISETP.GE.AND P2, PT, R2, R16, PT ;  /* 0x000000100200720c */ /* 0x000fc40003f46270 */
[----:B------:R-:W-:Y:S01]  /*7fe0*/  ISETP.GE.AND P1, PT, R2, R17, PT ;  /* 0x000000110200720c */ /* 0x000fe20003f26270 */
[----:B------:R-:W-:Y:S01]  /*7ff0*/  VIADD R2, R0, 0x31 ;  /* 0x0000003100027836 */ /* 0x000fe20000000000 */
[----:B------:R-:W-:Y:S02]  /*8000*/  FSEL R189, R189, -INF , !P0 ;  /* 0xff800000bdbd7808 */ /* 0x000fe40004000000 */
[----:B------:R-:W-:Y:S02]  /*8010*/  FSEL R195, R191, -INF , !P6 ;  /* 0xff800000bfc37808 */ /* 0x000fe40007000000 */
[----:B------:R-:W-:Y:S02]  /*8020*/  FSEL R179, R65, -INF , !P2 ;  /* 0xff80000041b37808 */ /* 0x000fe40005000000 */
[----:B------:R-:W-:Y:S02]  /*8030*/  FSEL R186, R67, -INF , !P1 ;  /* 0xff80000043ba7808 */ /* 0x000fe40004800000 */
[C---:B------:R-:W-:Y:S01]  /*8040*/  ISETP.GE.AND P0, PT, R3.reuse, R14, PT ;  /* 0x0000000e0300720c */ /* 0x040fe20003f06270 */
[----:B--2---:R-:W-:Y:S01]  /*8050*/  FMUL.FTZ R8, R10, UR28 ;  /* 0x0000001c0a087c20 */ /* 0x004fe20008410000 */
[----:B------:R-:W-:-:S02]  /*8060*/  ISETP.GE.AND P6, PT, R3, R15, PT ;  /* 0x0000000f0300720c */ /* 0x000fc40003fc6270 */
[C---:B------:R-:W-:Y:S02]  /*8070*/  ISETP.GE.AND P2, PT, R3.reuse, R16, PT ;  /* 0x000000100300720c */ /* 0x040fe40003f46270 */
[----:B------:R-:W-:Y:S01]  /*8080*/  ISETP.GE.AND P1, PT, R3, R17, PT ;  /* 0x000000110300720c */ /* 0x000fe20003f26270 */
[----:B------:R-:W-:Y:S01]  /*8090*/  FMUL.FTZ R3, R6, UR28 ;  /* 0x0000001c06037c20 */ /* 0x000fe20008410000 */
[----:B------:R-:W2:Y:S01]  /*80a0*/  MUFU.TANH R8, R8 ;  /* 0x0000000800087308 */ /* 0x000ea20000002400 */
[----:B------:R-:W-:Y:S02]  /*80b0*/  FSEL R188, R37, -INF , !P0 ;  /* 0xff80000025bc7808 */ /* 0x000fe40004000000 */
[----:B---3--:R-:W-:Y:S02]  /*80c0*/  FSEL R197, R18, -INF , !P6 ;  /* 0xff80000012c57808 */ /* 0x008fe40007000000 */
[----:B------:R-:W-:Y:S02]  /*80d0*/  FSEL R202, R28, -INF , !P2 ;  /* 0xff8000001cca7808 */ /* 0x000fe40005000000 */
[----:B------:R-:W-:Y:S01]  /*80e0*/  FSEL R207, R30, -INF , !P1 ;  /* 0xff8000001ecf7808 */ /* 0x000fe20004800000 */
[----:B------:R-:W3:Y:S01]  /*80f0*/  MUFU.TANH R3, R3 ;  /* 0x0000000300037308 */ /* 0x000ee20000002400 */
[----:B------:R-:W-:-:S02]  /*8100*/  ISETP.GE.AND P0, PT, R2, R14, PT ;  /* 0x0000000e0200720c */ /* 0x000fc40003f06270 */
[C---:B------:R-:W-:Y:S02]  /*8110*/  ISETP.GE.AND P6, PT, R2.reuse, R15, PT ;  /* 0x0000000f0200720c */ /* 0x040fe40003fc6270 */
[C---:B------:R-:W-:Y:S02]  /*8120*/  ISETP.GE.AND P2, PT, R2.reuse, R16, PT ;  /* 0x000000100200720c */ /* 0x040fe40003f46270 */
[----:B------:R-:W-:Y:S01]  /*8130*/  ISETP.GE.AND P1, PT, R2, R17, PT ;  /* 0x000000110200720c */ /* 0x000fe20003f26270 */
[----:B------:R-:W-:Y:S01]  /*8140*/  VIADD R2, R0, 0x38 ;  /* 0x0000003800027836 */ /* 0x000fe20000000000 */
[----:B------:R-:W-:Y:S01]  /*8150*/  FSEL R190, R19, -INF , !P0 ;  /* 0xff80000013be7808 */ /* 0x000fe20004000000 */
[----:B------:R-:W3:Y:S01]  /*8160*/  MUFU.TANH R6, R11 ;  /* 0x0000000b00067308 */ /* 0x000ee20000002400 */
[----:B-----5:R-:W-:Y:S02]  /*8170*/  FSEL R208, R47, -INF , !P6 ;  /* 0xff8000002fd07808 */ /* 0x020fe40007000000 */
[----:B------:R-:W-:-:S02]  /*8180*/  FSEL R200, R29, -INF , !P2 ;  /* 0xff8000001dc87808 */ /* 0x000fc40005000000 */
[----:B-1----:R-:W-:Y:S02]  /*8190*/  FSEL R205, R12, -INF , !P1 ;  /* 0xff8000000ccd7808 */ /* 0x002fe40004800000 */
[C---:B------:R-:W-:Y:S02]  /*81a0*/  ISETP.GE.AND P0, PT, R2.reuse, R14, PT ;  /* 0x0000000e0200720c */ /* 0x040fe40003f06270 */
[C---:B------:R-:W-:Y:S02]  /*81b0*/  ISETP.GE.AND P6, PT, R2.reuse, R15, PT ;  /* 0x0000000f0200720c */ /* 0x040fe40003fc6270 */
[C---:B------:R-:W-:Y:S02]  /*81c0*/  ISETP.GE.AND P2, PT, R2.reuse, R16, PT ;  /* 0x000000100200720c */ /* 0x040fe40003f46270 */
[----:B------:R-:W-:Y:S01]  /*81d0*/  ISETP.GE.AND P1, PT, R2, R17, PT ;  /* 0x000000110200720c */ /* 0x000fe20003f26270 */
[----:B------:R-:W-:Y:S01]  /*81e0*/  FMUL.FTZ R2, R7, UR28 ;  /* 0x0000001c07027c20 */ /* 0x000fe20008410000 */
[----:B----4-:R-:W-:-:S02]  /*81f0*/  FSEL R191, R13, -INF , !P0 ;  /* 0xff8000000dbf7808 */ /* 0x010fc40004000000 */
[----:B--2---:R-:W-:Y:S02]  /*8200*/  FSEL R209, R8, -INF , !P6 ;  /* 0xff80000008d17808 */ /* 0x004fe40007000000 */
[----:B------:R-:W-:Y:S01]  /*8210*/  FSEL R199, R4, -INF , !P2 ;  /* 0xff80000004c77808 */ /* 0x000fe20005000000 */
[----:B------:R-:W-:Y:S01]  /*8220*/  MUFU.TANH R2, R2 ;  /* 0x0000000200027308 */ /* 0x000fe20000002400 */
[----:B---3--:R-:W-:Y:S02]  /*8230*/  FSEL R204, R3, -INF , !P1 ;  /* 0xff80000003cc7808 */ /* 0x008fe40004800000 */
[C---:B------:R-:W-:Y:S02]  /*8240*/  ISETP.GE.AND P0, PT, R0.reuse, R14, PT ;  /* 0x0000000e0000720c */ /* 0x040fe40003f06270 */
[C---:B------:R-:W-:Y:S02]  /*8250*/  ISETP.GE.AND P6, PT, R0.reuse, R15, PT ;  /* 0x0000000f0000720c */ /* 0x040fe40003fc6270 */
[C---:B------:R-:W-:Y:S01]  /*8260*/  ISETP.GE.AND P2, PT, R0.reuse, R16, PT ;  /* 0x000000100000720c */ /* 0x040fe20003f46270 */
[----:B------:R-:W1:Y:S01]  /*8270*/  MUFU.TANH R4, R5 ;  /* 0x0000000500047308 */ /* 0x000e620000002400 */
        /* <DEDUP_REMOVED lines=8> */
[----:B------:R-:W-:-:S02]  /*8300*/  FSEL R23, R222, -INF , !P1 ;  /* 0xff800000de177808 */ /* 0x000fc40004800000 */
[C---:B------:R-:W-:Y:S02]  /*8310*/  ISETP.GE.AND P6, PT, R0.reuse, R15, PT ;  /* 0x0000000f0000720c */ /* 0x040fe40003fc6270 */
[C---:B------:R-:W-:Y:S02]  /*8320*/  ISETP.GE.AND P2, PT, R0.reuse, R16, PT ;  /* 0x000000100000720c */ /* 0x040fe40003f46270 */
[----:B------:R-:W-:Y:S02]  /*8330*/  ISETP.GE.AND P1, PT, R0, R17, PT ;  /* 0x000000110000720c */ /* 0x000fe40003f26270 */
[----:B------:R-:W-:Y:S02]  /*8340*/  FSEL R210, R6, -INF , !P6 ;  /* 0xff80000006d27808 */ /* 0x000fe40007000000 */
[----:B-1----:R-:W-:Y:S02]  /*8350*/  FSEL R198, R4, -INF , !P2 ;  /* 0xff80000004c67808 */ /* 0x002fe40005000000 */
[----:B------:R-:W-:Y:S01]  /*8360*/  FSEL R206, R2, -INF , !P1 ;  /* 0xff80000002ce7808 */ /* 0x000fe20004800000 */
[----:B------:R-:W-:Y:S06]  /*8370*/  @P0 BRA `(.L_x_626) ;  /* 0x0000000400140947 */ /* 0x000fec0003800000 */
[----:B------:R-:W2:Y:S04]  /*8380*/  LDL.64 R238, [R1+0x40] ;  /* 0x0000400001ee7983 */ /* 0x000ea80000100a00 */
[----:B------:R-:W3:Y:S01]  /*8390*/  LDL.64 R242, [R1+0x38] ;  /* 0x0000380001f27983 */ /* 0x000ee20000100a00 */
[----:B------:R-:W-:Y:S01]  /*83a0*/  UIADD3 UR10, UR19, -0x3, URZ ;  /* 0xfffffffd130a7890 */ /* 0x000fe2000fffe03f */
[----:B------:R-:W1:Y:S01]  /*83b0*/  @!P5 LDC.64 R18, c[0x0][0x218] ;  /* 0x00008600ff12db82 */ /* 0x000e620000000a00 */
[----:B------:R-:W-:Y:S01]  /*83c0*/  BSSY B0, `(.L_x_627) ;  /* 0x000003f000007945 */ /* 0x000fe20003800000 */
[----:B------:R4:W-:Y:S01]  /*83d0*/  @P5 STS [R230+0x6000], RZ ;  /* 0x006000ffe6005388 */ /* 0x0009e20000000800 */
[----:B------:R-:W-:Y:S02]  /*83e0*/  USHF.R.S32.HI UR4, URZ, 0x1f, UR10 ;  /* 0x0000001f3f047899 */ /* 0x000fe4000801140a */
[----:B------:R-:W-:Y:S01]  /*83f0*/  UIMAD.WIDE.U32 UR30, UR10, UR8, URZ ;  /* 0x000000080a1e72a5 */ /* 0x000fe2000f8e003f */
[----:B------:R4:W-:Y:S01]  /*8400*/  @P5 STS [R230+0x6004], RZ ;  /* 0x006004ffe6005388 */ /* 0x0009e20000000800 */
[----:B------:R-:W-:Y:S01]  /*8410*/  UIMAD UR4, UR4, UR8, URZ ;  /* 0x00000008040472a4 */ /* 0x000fe2000f8e023f */
[----:B------:R-:W5:Y:S02]  /*8420*/  @!P4 LDC.64 R10, c[0x0][0x218] ;  /* 0x00008600ff0acb82 */ /* 0x000f640000000a00 */
[----:B------:R4:W-:Y:S01]  /*8430*/  @P5 STS.64 [R230+0x6008], RZ ;  /* 0x006008ffe6005388 */ /* 0x0009e20000000a00 */
[----:B------:R-:W-:Y:S01]  /*8440*/  UIMAD UR4, UR10, UR9, UR4 ;  /* 0x000000090a0472a4 */ /* 0x000fe2000f8e0204 */
[----:B------:R-:W-:-:S02]  /*8450*/  IMAD.U32 R0, RZ, RZ, UR30 ;  /* 0x0000001eff007e24 */ /* 0x000fc4000f8e00ff */
[----:B------:R-:W-:Y:S01]  /*8460*/  IMAD.U32 R2, RZ, RZ, UR30 ;  /* 0x0000001eff027e24 */ /* 0x000fe2000f8e00ff */
[----:B------:R-:W-:Y:S01]  /*8470*/  UIADD3 UR4, UR31, UR4, URZ ;  /* 0x000000041f047290 */ /* 0x000fe2000fffe03f */
[----:B------:R-:W4:Y:S05]  /*8480*/  @!P3 LDC.64 R8, c[0x0][0x218] ;  /* 0x00008600ff08bb82 */ /* 0x000f2a0000000a00 */
[----:B------:R-:W-:-:S03]  /*8490*/  IMAD.U32 R3, RZ, RZ, UR4 ;  /* 0x00000004ff037e24 */ /* 0x000fc6000f8e00ff */
[----:B------:R-:W4:Y:S08]  /*84a0*/  @!P5 LDC.64 R12, c[0x0][0x218] ;  /* 0x00008600ff0cdb82 */ /* 0x000f300000000a00 */
[----:B------:R-:W4:Y:S01]  /*84b0*/  @!P4 LDC.64 R6, c[0x0][0x218] ;  /* 0x00008600ff06cb82 */ /* 0x000f220000000a00 */
[----:B--2---:R-:W-:-:S04]  /*84c0*/  LEA R0, P0, R0, R238, 0x6 ;  /* 0x000000ee00007211 */ /* 0x004fc800078030ff */
[----:B---3--:R-:W-:Y:S02]  /*84d0*/  LEA.HI.X R3, R2, R243, R3, 0x6, P0 ;  /* 0x000000f302037211 */ /* 0x008fe400000f3403 */
[C---:B-1----:R-:W-:Y:S02]  /*84e0*/  @!P5 LEA R18, P1, R0.reuse, R18, 0x1 ;  /* 0x000000120012d211 */ /* 0x042fe400078208ff */
[C---:B-----5:R-:W-:Y:S02]  /*84f0*/  @!P4 LEA R10, P0, R0.reuse, R10, 0x1 ;  /* 0x0000000a000ac211 */ /* 0x060fe400078008ff */
[C---:B------:R-:W-:Y:S02]  /*8500*/  IADD3 R2, P6, R0.reuse, UR13, RZ ;  /* 0x0000000d00027c10 */ /* 0x040fe4000ffde0ff */
[C---:B------:R-:W-:Y:S02]  /*8510*/  @!P5 LEA.HI.X R19, R0.reuse, R19, R3, 0x1, P1 ;  /* 0x000000130013d211 */ /* 0x040fe400008f0c03 */
[----:B----4-:R-:W-:-:S02]  /*8520*/  @!P3 LEA R8, P1, R0, R8, 0x1 ;  /* 0x000000080008b211 */ /* 0x010fc400078208ff */
[--C-:B------:R-:W-:Y:S01]  /*8530*/  @!P4 LEA.HI.X R11, R0, R11, R3.reuse, 0x1, P0 ;  /* 0x0000000b000bc211 */ /* 0x100fe200000f0c03 */
[----:B------:R-:W-:Y:S01]  /*8540*/  @!PT LDS RZ, [RZ] ;  /* 0x00000000fffff984 */ /* 0x000fe20000000800 */
[----:B------:R-:W-:Y:S01]  /*8550*/  @!PT LDS RZ, [RZ] ;  /* 0x00000000fffff984 */ /* 0x000fe20000000800 */
[----:B------:R-:W-:Y:S01]  /*8560*/  @!PT LDS RZ, [RZ] ;  /* 0x00000000fffff984 */ /* 0x000fe20000000800 */
[----:B------:R1:W-:Y:S01]  /*8570*/  @!P5 LDGSTS.E.BYPASS.LTC128B.128 [R230+0x6000], desc[UR22][R18.64] ;  /* 0x0600000012e6dfae */ /* 0x0003e2000b901d56 */
[C---:B------:R-:W-:Y:S02]  /*8580*/  @!P5 LEA R12, P2, R2.reuse, R12, 0x1 ;  /* 0x0000000c020cd211 */ /* 0x040fe400078408ff */
[----:B------:R-:W-:Y:S01]  /*8590*/  IADD3.X R4, R3, UR5, RZ, P6, !PT ;  /* 0x0000000503047c10 */ /* 0x000fe2000b7fe4ff */
[----:B------:R1:W-:Y:S01]  /*85a0*/  @P4 STS.128 [R230+0x7000], RZ ;  /* 0x007000ffe6004388 */ /* 0x0003e20000000c00 */
[----:B------:R-:W-:Y:S02]  /*85b0*/  @!P4 LEA R6, P0, R2, R6, 0x1 ;  /* 0x000000060206c211 */ /* 0x000fe400078008ff */
[----:B------:R-:W-:Y:S01]  /*85c0*/  @!P3 LEA.HI.X R9, R0, R9, R3, 0x1, P1 ;  /* 0x000000090009b211 */ /* 0x000fe200008f0c03 */
[----:B------:R-:W-:Y:S01]  /*85d0*/  @!PT LDS RZ, [RZ] ;  /* 0x00000000fffff984 */ /* 0x000fe20000000800 */
[----:B------:R-:W-:Y:S01]  /*85e0*/  @!PT LDS RZ, [RZ] ;  /* 0x00000000fffff984 */ /* 0x000fe20000000800 */
[----:B------:R-:W-:Y:S01]  /*85f0*/  @!PT LDS RZ, [RZ] ;  /* 0x00000000fffff984 */ /* 0x000fe20000000800 */
[----:B------:R1:W-:Y:S01]  /*8600*/  @!P4 LDGSTS.E.BYPASS.LTC128B.128 [R230+0x7000], desc[UR22][R10.64+0x40] ;  /* 0x070000400ae6cfae */ /* 0x0003e2000b901d56 */
[----:B------:R-:W-:-:S02]  /*8610*/  @!P5 LEA.HI.X R13, R2, R13, R4, 0x1, P2 ;  /* 0x0000000d020dd211 */ /* 0x000fc400010f0c04 */
        /* <DEDUP_REMOVED lines=25> */
.L_x_628:
[----:B------:R-:W-:Y:S05]  /*87b0*/  BSYNC B0 ;  /* 0x0000000000007941 */ /* 0x000fea0003800000 */
.L_x_627:
[----:B------:R-:W0:Y:S02]  /*87c0*/  LDGDEPBAR ;  /* 0x00000000000079af */ /* 0x000e240000000000 */
.L_x_626:
[----:B-1----:R-:W3:Y:S04]  /*87d0*/  LDL.LU R10, [R1+0x1c] ;  /* 0x00001c00010a7983 */ /* 0x002ee80000300800 */
[----:B------:R-:W4:Y:S04]  /*87e0*/  LDL.LU R11, [R1+0x10] ;  /* 0x00001000010b7983 */ /* 0x000f280000300800 */
[----:B------:R-:W5:Y:S01]  /*87f0*/  LDL.LU R19, [R1+0x14] ;  /* 0x0000140001137983 */ /* 0x000f620000300800 */
        /* <DEDUP_REMOVED lines=51> */
[----:B--2---:R-:W1:Y:S01]  /*8b30*/  SHFL.BFLY PT, R6, R0, 0x1, 0x1f ;  /* 0x0c201f0000067f89 */ /* 0x004e6200000e0000 */
        /* <DEDUP_REMOVED lines=10> */
[----:B------:R-:W-:Y:S01]  /*8be0*/  MOV R66, R252 ;  /* 0x000000fc00427202 */ /* 0x000fe20000000f00 */
[----:B------:R-:W2:Y:S01]  /*8bf0*/  SHFL.BFLY PT, R7, R3, 0x2, 0x1f ;  /* 0x0c401f0003077f89 */ /* 0x000ea200000e0000 */
[----:B------:R-:W-:Y:S02]  /*8c00*/  FMNMX.FTZ R4, R198, R4, !PT ;  /* 0x00000004c6047209 */ /* 0x000fe40007810000 */
[----:B-1----:R-:W-:Y:S02]  /*8c10*/  FMNMX.FTZ R246, R0, R6, !PT ;  /* 0x0000000600f67209 */ /* 0x002fe40007810000 */
[----:B------:R-:W-:Y:S01]  /*8c20*/  FMNMX.FTZ R0, R185, R2, !PT ;  /* 0x00000002b9007209 */ /* 0x000fe20007810000 */
[----:B------:R-:W1:Y:S01]  /*8c30*/  SHFL.BFLY PT, R8, R4, 0x2, 0x1f ;  /* 0x0c401f0004087f89 */ /* 0x000e6200000e0000 */
[C---:B------:R-:W-:Y:S01]  /*8c40*/  FSETP.NEU.FTZ.AND P6, PT, R246.reuse, -INF , PT ;  /* 0xff800000f600780b */ /* 0x040fe20003fdd000 */
[----:B------:R-:W-:Y:S01]  /*8c50*/  FMUL.FTZ R2, R246, UR18 ;  /* 0x00000012f6027c20 */ /* 0x000fe20008410000 */
[----:B------:R-:W-:-:S04]  /*8c60*/  FMNMX.FTZ R0, R186, R0, !PT ;  /* 0x00000000ba007209 */ /* 0x000fc80007810000 */
[----:B------:R-:W-:Y:S02]  /*8c70*/  FMNMX.FTZ R0, R207, R0, !PT ;  /* 0x00000000cf007209 */ /* 0x000fe40007810000 */
[----:B------:R-:W-:Y:S02]  /*8c80*/  FSEL R2, R2, RZ, P6 ;  /* 0x000000ff02027208 */ /* 0x000fe40003000000 */
[----:B------:R-:W-:-:S03]  /*8c90*/  FMNMX.FTZ R0, R205, R0, !PT ;  /* 0x00000000cd007209 */ /* 0x000fc60007810000 */
[----:B------:R-:W-:Y:S01]  /*8ca0*/  FFMA.FTZ R5, R20, UR18, -R2 ;  /* 0x0000001214057c23 */ /* 0x000fe20008010802 */
[----:B------:R-:W-:Y:S02]  /*8cb0*/  FMNMX.FTZ R6, R204, R0, !PT ;  /* 0x00000000cc067209 */ /* 0x000fe40007810000 */
[----:B--2---:R-:W-:Y:S01]  /*8cc0*/  FMNMX.FTZ R0, R3, R7, !PT ;  /* 0x0000000703007209 */ /* 0x004fe20007810000 */
[----:B------:R2:W-:Y:S01]  /*8cd0*/  MUFU.EX2 R107, R5 ;  /* 0x00000005006b7308 */ /* 0x0005e20000000800 */
[----:B------:R-:W-:-:S03]  /*8ce0*/  FMNMX.FTZ R3, R206, R6, !PT ;  /* 0x00000006ce037209 */ /* 0x000fc60007810000 */
[----:B------:R-:W2:Y:S01]  /*8cf0*/  SHFL.BFLY PT, R7, R0, 0x1, 0x1f ;  /* 0x0c201f0000077f89 */ /* 0x000ea200000e0000 */
[----:B-1----:R-:W-:-:S03]  /*8d00*/  FMNMX.FTZ R4, R4, R8, !PT ;  /* 0x0000000804047209 */ /* 0x002fc60007810000 */
[----:B------:R-:W1:Y:S04]  /*8d10*/  SHFL.BFLY PT, R6, R3, 0x2, 0x1f ;  /* 0x0c401f0003067f89 */ /* 0x000e6800000e0000 */
[----:B------:R-:W1:Y:S01]  /*8d20*/  SHFL.BFLY PT, R8, R4, 0x1, 0x1f ;  /* 0x0c201f0004087f89 */ /* 0x000e6200000e0000 */
[----:B--2---:R-:W-:-:S04]  /*8d30*/  FFMA.FTZ R5, R53, UR18, -R2 ;  /* 0x0000001235057c23 */ /* 0x004fc80008010802 */
[----:B------:R2:W-:Y:S01]  /*8d40*/  MUFU.EX2 R67, R5 ;  /* 0x0000000500437308 */ /* 0x0005e20000000800 */
[----:B------:R-:W-:Y:S02]  /*8d50*/  FMNMX.FTZ R245, R0, R7, !PT ;  /* 0x0000000700f57209 */ /* 0x000fe40007810000 */
[----:B-1----:R-:W-:Y:S01]  /*8d60*/  FMNMX.FTZ R0, R3, R6, !PT ;  /* 0x0000000603007209 */ /* 0x002fe20007810000 */
[--C-:B------:R-:W-:Y:S02]  /*8d70*/  FFMA.FTZ R3, R32, UR18, -R2.reuse ;  /* 0x0000001220037c23 */ /* 0x100fe40008010802 */
[C---:B------:R-:W-:Y:S01]  /*8d80*/  FMUL.FTZ R13, R245.reuse, UR18 ;  /* 0x00000012f50d7c20 */ /* 0x040fe20008410000 */
[----:B------:R-:W-:Y:S02]  /*8d90*/  FSETP.NEU.FTZ.AND P2, PT, R245, -INF , PT ;  /* 0xff800000f500780b */ /* 0x000fe40003f5d000 */
[----:B------:R-:W-:Y:S01]  /*8da0*/  FMNMX.FTZ R244, R4, R8, !PT ;  /* 0x0000000804f47209 */ /* 0x000fe20007810000 */
[----:B--2---:R-:W-:Y:S01]  /*8db0*/  FFMA.FTZ R5, R52, UR18, -R2 ;  /* 0x0000001234057c23 */ /* 0x004fe20008010802 */
[----:B------:R1:W-:Y:S01]  /*8dc0*/  MUFU.EX2 R106, R3 ;  /* 0x00000003006a7308 */ /* 0x0003e20000000800 */
[----:B------:R-:W-:Y:S01]  /*8dd0*/  FSEL R13, R13, RZ, P2 ;  /* 0x000000ff0d0d7208 */ /* 0x000fe20001000000 */
[----:B------:R-:W-:Y:S01]  /*8de0*/  LDSM.16.MT88.4 R52, [R226+0xb000] ;  /* 0x00b00000e234783b */ /* 0x000fe20000004200 */
[----:B------:R-:W-:-:S03]  /*8df0*/  FSETP.NEU.FTZ.AND P1, PT, R244, -INF , PT ;  /* 0xff800000f400780b */ /* 0x000fc60003f3d000 */
[----:B------:R-:W-:Y:S02]  /*8e00*/  FFMA.FTZ R4, R21, UR18, -R13 ;  /* 0x0000001215047c23 */ /* 0x000fe4000801080d */
[----:B------:R2:W-:Y:S08]  /*8e10*/  MUFU.EX2 R252, R5 ;  /* 0x0000000500fc7308 */ /* 0x0005f00000000800 */
[----:B------:R2:W-:Y:S01]  /*8e20*/  MUFU.EX2 R250, R4 ;  /* 0x0000000400fa7308 */ /* 0x0005e20000000800 */
[----:B-1----:R-:W-:-:S05]  /*8e30*/  FMUL.FTZ R3, R244, UR18 ;  /* 0x00000012f4037c20 */ /* 0x002fca0008410000 */
[----:B------:R-:W-:Y:S01]  /*8e40*/  FSEL R3, R3, RZ, P1 ;  /* 0x000000ff03037208 */ /* 0x000fe20000800000 */
[----:B--2---:R-:W-:-:S04]  /*8e50*/  FFMA.FTZ R5, R41, UR18, -R2 ;  /* 0x0000001229057c23 */ /* 0x004fc80008010802 */
[----:B------:R1:W-:Y:S01]  /*8e60*/  MUFU.EX2 R18, R5 ;  /* 0x0000000500127308 */ /* 0x0003e20000000800 */
[----:B------:R-:W-:-:S07]  /*8e70*/  FFMA.FTZ R4, R100, UR18, -R13 ;  /* 0x0000001264047c23 */ /* 0x000fce000801080d */
[----:B------:R2:W-:Y:S01]  /*8e80*/  MUFU.EX2 R251, R4 ;  /* 0x0000000400fb7308 */ /* 0x0005e20000000800 */
[----:B-1----:R-:W-:-:S07]  /*8e90*/  FFMA.FTZ R5, R40, UR18, -R2 ;  /* 0x0000001228057c23 */ /* 0x002fce0008010802 */
[----:B------:R1:W-:Y:S01]  /*8ea0*/  MUFU.EX2 R65, R5 ;  /* 0x0000000500417308 */ /* 0x0003e20000000800 */
[----:B--2---:R-:W-:-:S07]  /*8eb0*/  FFMA.FTZ R4, R22, UR18, -R3 ;  /* 0x0000001216047c23 */ /* 0x004fce0008010803 */
[----:B------:R2:W-:Y:S01]  /*8ec0*/  MUFU.EX2 R247, R4 ;  /* 0x0000000400f77308 */ /* 0x0005e20000000800 */
[----:B-1----:R-:W-:Y:S02]  /*8ed0*/  FFMA.FTZ R5, R36, UR18, -R2 ;  /* 0x0000001224057c23 */ /* 0x002fe40008010802 */
[----:B------:R-:W-:Y:S05]  /*8ee0*/  LDSM.16.MT88.4 R36, [R224+0xb000] ;  /* 0x00b00000e024783b */ /* 0x000fea0000004200 */
[----:B------:R1:W-:Y:S01]  /*8ef0*/  MUFU.EX2 R212, R5 ;  /* 0x0000000500d47308 */ /* 0x0003e20000000800 */
[----:B--2---:R-:W-:-:S05]  /*8f00*/  FSEL R4, R244, RZ, P1 ;  /* 0x000000fff4047208 */ /* 0x004fca0000800000 */
[----:B------:R-:W-:-:S04]  /*8f10*/  FADD.FTZ R4, R102, -R4 ;  /* 0x8000000466047221 */ /* 0x000fc80000010000 */
[----:B------:R-:W-:Y:S01]  /*8f20*/  FMUL.FTZ R4, R4, UR18 ;  /* 0x0000001204047c20 */ /* 0x000fe20008410000 */
[----:B-1----:R-:W-:-:S03]  /*8f30*/  FFMA.FTZ R5, R33, UR18, -R2 ;  /* 0x0000001221057c23 */ /* 0x002fc60008010802 */
[----:B------:R1:W2:Y:S01]  /*8f40*/  MUFU.EX2 R50, R4 ;  /* 0x0000000400327308 */ /* 0x0002a20000000800 */
[----:B------:R-:W-:Y:S07]  /*8f50*/  LDSM.16.MT88.4 R32, [R226+0xa000] ;  /* 0x00a00000e220783b */ /* 0x000fee0000004200 */
[----:B------:R4:W-:Y:S01]  /*8f60*/  MUFU.EX2 R47, R5 ;  /* 0x00000005002f7308 */ /* 0x0009e20000000800 */
[----:B-1----:R-:W-:Y:S01]  /*8f70*/  FSEL R4, R245, RZ, P2 ;  /* 0x000000fff5047208 */ /* 0x002fe20001000000 */
[-C--:B--2---:R-:W-:Y:S01]  /*8f80*/  FMUL.FTZ R120, R120, R50.reuse ;  /* 0x0000003278787220 */ /* 0x084fe20000410000 */
[-C--:B------:R-:W-:Y:S01]  /*8f90*/  FMUL.FTZ R121, R121, R50.reuse ;  /* 0x0000003279797220 */ /* 0x080fe20000410000 */
[-C--:B------:R-:W-:Y:S01]  /*8fa0*/  FMUL.FTZ R128, R128, R50.reuse ;  /* 0x0000003280807220 */ /* 0x080fe20000410000 */
[----:B------:R-:W-:Y:S01]  /*8fb0*/  FMUL.FTZ R129, R129, R50 ;  /* 0x0000003281817220 */ /* 0x000fe20000410000 */
[----:B------:R-:W-:Y:S01]  /*8fc0*/  FADD.FTZ R9, R103, -R4 ;  /* 0x8000000467097221 */ /* 0x000fe20000010000 */
[----:B---3--:R-:W-:Y:S01]  /*8fd0*/  MOV R211, R10 ;  /* 0x0000000a00d37202 */ /* 0x008fe20000000f00 */
[-C--:B------:R-:W-:Y:S01]  /*8fe0*/  FMUL.FTZ R144, R144, R50.reuse ;  /* 0x0000003290907220 */ /* 0x080fe20000410000 */
[----:B----4-:R-:W1:Y:S01]  /*8ff0*/  SHFL.BFLY PT, R5, R0, 0x1, 0x1f ;  /* 0x0c201f0000057f89 */ /* 0x010e6200000e0000 */
[-C--:B------:R-:W-:Y:S01]  /*9000*/  FMUL.FTZ R145, R145, R50.reuse ;  /* 0x0000003291917220 */ /* 0x080fe20000410000 */
[-C--:B------:R-:W-:Y:S01]  /*9010*/  FMUL.FTZ R152, R152, R50.reuse ;  /* 0x0000003298987220 */ /* 0x080fe20000410000 */
[-C--:B------:R-:W-:Y:S01]  /*9020*/  FMUL.FTZ R153, R153, R50.reuse ;  /* 0x0000003299997220 */ /* 0x080fe20000410000 */
[-C--:B------:R-:W-:Y:S01]  /*9030*/  FMUL.FTZ R88, R88, R50.reuse ;  /* 0x0000003258587220 */ /* 0x080fe20000410000 */
[----:B------:R-:W-:Y:S01]  /*9040*/  FMUL.FTZ R89, R89, R50 ;  /* 0x0000003259597220 */ /* 0x000fe20000410000 */
[----:B------:R-:W-:Y:S01]  /*9050*/  F2FP.BF16.F32.PACK_AB R10, R18, R252 ;  /* 0x000000fc120a723e */ /* 0x000fe200000010ff */
        /* <DEDUP_REMOVED lines=14> */
[----:B-1----:R-:W-:Y:S01]  /*9140*/  FMNMX.FTZ R231, R0, R5, !PT ;  /* 0x0000000500e77209 */ /* 0x002fe20007810000 */
[----:B------:R-:W-:-:S03]  /*9150*/  FFMA.FTZ R0, R62, UR18, -R3 ;  /* 0x000000123e007c23 */ /* 0x000fc60008010803 */
[C---:B------:R-:W-:Y:S01]  /*9160*/  FSETP.NEU.FTZ.AND P0, PT, R231.reuse, -INF , PT ;  /* 0xff800000e700780b */ /* 0x040fe20003f1d000 */
[----:B------:R1:W2:Y:S01]  /*9170*/  MUFU.EX2 R243, R0 ;  /* 0x0000000000f37308 */ /* 0x0002a20000000800 */
[----:B------:R-:W-:-:S05]  /*9180*/  FMUL.FTZ R12, R231, UR18 ;  /* 0x00000012e70c7c20 */ /* 0x000fca0008410000 */
[----:B------:R-:W-:-:S05]  /*9190*/  FSEL R12, R12, RZ, P0 ;  /* 0x000000ff0c0c7208 */ /* 0x000fca0000000000 */
[----:B------:R-:W-:-:S04]  /*91a0*/  FFMA.FTZ R5, R43, UR18, -R12 ;  /* 0x000000122b057c23 */ /* 0x000fc8000801080c */
[----:B------:R3:W-:Y:S01]  /*91b0*/  MUFU.EX2 R241, R5 ;  /* 0x0000000500f17308 */ /* 0x0007e20000000800 */
[----:B-1----:R-:W-:Y:S01]  /*91c0*/  FFMA.FTZ R0, R60, UR18, -R3 ;  /* 0x000000123c007c23 */ /* 0x002fe20008010803 */
[----:B--2---:R-:W-:-:S06]  /*91d0*/  F2FP.BF16.F32.PACK_AB R4, R243, R247 ;  /* 0x000000f7f304723e */ /* 0x004fcc00000010ff */
[----:B------:R1:W-:Y:S01]  /*91e0*/  MUFU.EX2 R248, R0 ;  /* 0x0000000000f87308 */ /* 0x0003e20000000800 */
[----:B---3--:R-:W-:-:S05]  /*91f0*/  FSEL R5, R246, RZ, P6 ;  /* 0x000000fff6057208 */ /* 0x008fca0003000000 */
[----:B------:R-:W-:Y:S01]  /*9200*/  FADD.FTZ R8, R104, -R5 ;  /* 0x8000000568087221 */ /* 0x000fe20000010000 */
[----:B-1----:R-:W-:Y:S02]  /*9210*/  FFMA.FTZ R0, R42, UR18, -R3 ;  /* 0x000000122a007c23 */ /* 0x002fe40008010803 */
[----:B------:R-:W-:Y:S02]  /*9220*/  LDSM.16.MT88.4 R40, [R224+0xb400] ;  /* 0x00b40000e028783b */ /* 0x000fe40000004200 */
[----:B------:R1:W2:Y:S02]  /*9230*/  MUFU.EX2 R249, R0 ;  /* 0x0000000000f97308 */ /* 0x0002a40000000800 */
[--C-:B-1----:R-:W-:Y:S01]  /*9240*/  FFMA.FTZ R0, R23, UR18, -R12.reuse ;  /* 0x0000001217007c23 */ /* 0x102fe2000801080c */
[----:B--2---:R-:W-:Y:S01]  /*9250*/  F2FP.BF16.F32.PACK_AB R6, R249, R248 ;  /* 0x000000f8f906723e */ /* 0x004fe200000010ff */
[----:B------:R-:W1:Y:S04]  /*9260*/  LDSM.16.MT88.4 R20, [R224+0x9000] ;  /* 0x00900000e014783b */ /* 0x000e680000004200 */
[----:B------:R2:W-:Y:S02]  /*9270*/  MUFU.EX2 R239, R0 ;  /* 0x0000000000ef7308 */ /* 0x0005e40000000800 */
[----:B--2---:R-:W-:-:S06]  /*9280*/  FFMA.FTZ R0, R63, UR18, -R12 ;  /* 0x000000123f007c23 */ /* 0x004fcc000801080c */
[----:B------:R2:W3:Y:S02]  /*9290*/  MUFU.EX2 R240, R0 ;  /* 0x0000000000f07308 */ /* 0x0004e40000000800 */
[----:B--2---:R-:W-:Y:S01]  /*92a0*/  FFMA.FTZ R0, R61, UR18, -R12 ;  /* 0x000000123d007c23 */ /* 0x004fe2000801080c */
[----:B---3--:R-:W-:-:S05]  /*92b0*/  F2FP.BF16.F32.PACK_AB R5, R240, R239 ;  /* 0x000000eff005723e */ /* 0x008fca00000010ff */
[----:B------:R2:W3:Y:S02]  /*92c0*/  MUFU.EX2 R242, R0 ;  /* 0x0000000000f27308 */ /* 0x0004e40000000800 */
[----:B--2---:R-:W-:Y:S02]  /*92d0*/  FSEL R0, R231, RZ, P0 ;  /* 0x000000ffe7007208 */ /* 0x004fe40000000000 */
[----:B---3--:R-:W-:Y:S02]  /*92e0*/  F2FP.BF16.F32.PACK_AB R7, R241, R242 ;  /* 0x000000f2f107723e */ /* 0x008fe400000010ff */
[----:B------:R-:W-:Y:S01]  /*92f0*/  PLOP3.LUT P0, PT, PT, PT, UP0, 0x40, 0x0 ;  /* 0x000000000000781c */ /* 0x000fe20003f0e808 */
[----:B------:R-:W-:-:S04]  /*9300*/  FADD.FTZ R0, R101, -R0 ;  /* 0x8000000065007221 */ /* 0x000fc80000010000 */
[----:B------:R-:W-:-:S04]  /*9310*/  FMUL.FTZ R0, R0, UR18 ;  /* 0x0000001200007c20 */ /* 0x000fc80008410000 */
[----:B------:R2:W3:Y:S02]  /*9320*/  MUFU.EX2 R49, R0 ;  /* 0x0000000000317308 */ /* 0x0004e40000000800 */
[----:B--2---:R-:W-:Y:S01]  /*9330*/  FFMA.FTZ R0, R105, UR18, -R13 ;  /* 0x0000001269007c23 */ /* 0x004fe2000801080d */
[-C--:B---3--:R-:W-:Y:S01]  /*9340*/  FMUL.FTZ R122, R122, R49.reuse ;  /* 0x000000317a7a7220 */ /* 0x088fe20000410000 */
[-C--:B------:R-:W-:Y:S01]  /*9350*/  FMUL.FTZ R123, R123, R49.reuse ;  /* 0x000000317b7b7220 */ /* 0x080fe20000410000 */
[----:B------:R-:W-:-:S03]  /*9360*/  FMUL.FTZ R130, R130, R49 ;  /* 0x0000003182827220 */ /* 0x000fc60000410000 */
[----:B------:R2:W-:Y:S01]  /*9370*/  MUFU.EX2 R238, R0 ;  /* 0x0000000000ee7308 */ /* 0x0005e20000000800 */
        /* <DEDUP_REMOVED lines=9> */
[----:B------:R-:W-:Y:S01]  /*9410*/  FMUL.FTZ R139, R139, R49 ;  /* 0x000000318b8b7220 */ /* 0x000fe20000410000 */
[C---:B------:R-:W-:Y:S01]  /*9420*/  HMMA.16816.F32.BF16 R60, R4.reuse, R24, R128 ;  /* 0x00000018043c723c */ /* 0x040fe20000041880 */
[----:B-----5:R-:W-:Y:S01]  /*9430*/  MOV R120, R19 ;  /* 0x0000001300787202 */ /* 0x020fe20000000f00 */
[----:B------:R-:W-:Y:S01]  /*9440*/  FMUL.FTZ R114, R114, R49 ;  /* 0x0000003172727220 */ /* 0x000fe20000410000 */
[----:B------:R-:W-:Y:S01]  /*9450*/  MOV R123, R107 ;  /* 0x0000006b007b7202 */ /* 0x000fe20000000f00 */
[----:B------:R-:W-:Y:S01]  /*9460*/  FMUL.FTZ R115, R115, R49 ;  /* 0x0000003173737220 */ /* 0x000fe20000410000 */
[----:B------:R-:W-:Y:S01]  /*9470*/  MOV R121, R106 ;  /* 0x0000006a00797202 */ /* 0x000fe20000000f00 */
[----:B--2---:R-:W-:Y:S01]  /*9480*/  FFMA.FTZ R0, R48, UR18, -R13 ;  /* 0x0000001230007c23 */ /* 0x004fe2000801080d */
[----:B------:R-:W-:Y:S01]  /*9490*/  MOV R129, R67 ;  /* 0x0000004300817202 */ /* 0x000fe20000000f00 */
[C---:B------:R-:W-:Y:S01]  /*94a0*/  HMMA.16816.F32.BF16 R144, R4.reuse, R28, R144 ;  /* 0x0000001c0490723c */ /* 0x040fe20000041890 */
[----:B------:R-:W-:Y:S01]  /*94b0*/  MOV R131, R11 ;  /* 0x0000000b00837202 */ /* 0x000fe20000000f00 */
[----:B------:R1:W2:Y:S01]  /*94c0*/  MUFU.EX2 R237, R0 ;  /* 0x0000000000ed7308 */ /* 0x0002a20000000800 */
[----:B------:R-:W-:Y:S01]  /*94d0*/  MOV R122, R66 ;  /* 0x00000042007a7202 */ /* 0x000fe20000000f00 */
[----:B------:R-:W-:Y:S01]  /*94e0*/  FMUL.FTZ R162, R162, R49 ;  /* 0x00000031a2a27220 */ /* 0x000fe20000410000 */
[----:B------:R-:W-:Y:S01]  /*94f0*/  MOV R128, R65 ;  /* 0x0000004100807202 */ /* 0x000fe20000000f00 */
[C---:B------:R-:W-:Y:S01]  /*9500*/  HMMA.16816.F32.BF16 R152, R4.reuse, R30, R152 ;  /* 0x0000001e0498723c */ /* 0x040fe20000041898 */
[----:B------:R-:W-:Y:S01]  /*9510*/  MOV R130, R211 ;  /* 0x000000d300827202 */ /* 0x000fe20000000f00 */
        /* <DEDUP_REMOVED lines=10> */
[----:B------:R-:W-:Y:S01]  /*95c0*/  HMMA.16816.F32.BF16 R136, R4, R26, R136 ;  /* 0x0000001a0488723c */ /* 0x000fe20000041888 */
[----:B-1----:R-:W-:Y:S01]  /*95d0*/  FFMA.FTZ R0, R64, UR18, -R3 ;  /* 0x0000001240007c23 */ /* 0x002fe20008010803 */
[----:B--2---:R-:W-:-:S03]  /*95e0*/  F2FP.BF16.F32.PACK_AB R11, R237, R238 ;  /* 0x000000eeed0b723e */ /* 0x004fc600000010ff */
[----:B------:R1:W-:Y:S01]  /*95f0*/  MUFU.EX2 R236, R0 ;  /* 0x0000000000ec7308 */ /* 0x0003e20000000800 */
[C---:B------:R-:W-:Y:S06]  /*9600*/  HMMA.16816.F32.BF16 R112, R4.reuse, R20, R112 ;  /* 0x000000140470723c */ /* 0x040fec0000041870 */
[C---:B------:R-:W-:Y:S06]  /*9610*/  HMMA.16816.F32.BF16 R160, R4.reuse, R32, R160 ;  /* 0x0000002004a0723c */ /* 0x040fec00000418a0 */
[----:B------:R-:W-:Y:S01]  /*9620*/  HMMA.16816.F32.BF16 R168, R4, R34, R168 ;  /* 0x0000002204a8723c */ /* 0x000fe200000418a8 */
[----:B-1----:R-:W-:-:S05]  /*9630*/  FFMA.FTZ R0, R44, UR18, -R3 ;  /* 0x000000122c007c23 */ /* 0x002fca0008010803 */
[C---:B------:R-:W-:Y:S01]  /*9640*/  HMMA.16816.F32.BF16 R72, R4.reuse, R36, R72 ;  /* 0x000000240448723c */ /* 0x040fe20000041848 */
[----:B------:R1:W2:Y:S05]  /*9650*/  MUFU.EX2 R235, R0 ;  /* 0x0000000000eb7308 */ /* 0x0002aa0000000800 */
[C---:B------:R-:W-:Y:S06]  /*9660*/  HMMA.16816.F32.BF16 R76, R4.reuse, R38, R76 ;  /* 0x00000026044c723c */ /* 0x040fec000004184c */
[----:B------:R-:W-:Y:S01]  /*9670*/  HMMA.16816.F32.BF16 R92, R4, R54, R92 ;  /* 0x00000036045c723c */ /* 0x000fe2000004185c */
[----:B-1----:R-:W-:Y:S01]  /*9680*/  FMUL.FTZ R0, R8, UR18 ;  /* 0x0000001208007c20 */ /* 0x002fe20008410000 */
[----:B------:R-:W-:-:S05]  /*9690*/  F2FP.BF16.F32.PACK_AB R8, R129, R123 ;  /* 0x0000007b8108723e */ /* 0x000fca00000010ff */
[----:B--2---:R-:W-:Y:S01]  /*96a0*/  F2FP.BF16.F32.PACK_AB R4, R235, R236 ;  /* 0x000000eceb04723e */ /* 0x004fe200000010ff */
[----:B------:R1:W2:Y:S02]  /*96b0*/  MUFU.EX2 R48, R0 ;  /* 0x0000000000307308 */ /* 0x0002a40000000800 */
[----:B-1----:R-:W-:Y:S01]  /*96c0*/  FMUL.FTZ R0, R9, UR18 ;  /* 0x0000001209007c20 */ /* 0x002fe20008410000 */
[----:B------:R-:W-:Y:S01]  /*96d0*/  F2FP.BF16.F32.PACK_AB R9, R251, R250 ;  /* 0x000000fafb09723e */ /* 0x000fe200000010ff */
[-C--:B--2---:R-:W-:Y:S01]  /*96e0*/  FMUL.FTZ R148, R148, R48.reuse ;  /* 0x0000003094947220 */ /* 0x084fe20000410000 */
[----:B------:R-:W-:-:S03]  /*96f0*/  FMUL.FTZ R149, R149, R48 ;  /* 0x0000003095957220 */ /* 0x000fc60000410000 */
        /* <DEDUP_REMOVED lines=17> */
[--C-:B-1----:R-:W-:Y:S01]  /*9810*/  FFMA.FTZ R0, R45, UR18, -R3.reuse ;  /* 0x000000122d007c23 */ /* 0x102fe20008010803 */
[-C--:B--2---:R-:W-:Y:S01]  /*9820*/  FMUL.FTZ R150, R150, R19.reuse ;  /* 0x0000001396967220 */ /* 0x084fe20000410000 */
        /* <DEDUP_REMOVED lines=19> */
[----:B-1----:R-:W-:Y:S01]  /*9960*/  FFMA.FTZ R0, R46, UR18, -R3 ;  /* 0x000000122e007c23 */ /* 0x002fe20008010803 */
[-C--:B------:R-:W-:Y:S01]  /*9970*/  FMUL.FTZ R70, R70, R19.reuse ;  /* 0x0000001346467220 */ /* 0x080fe20000410000 */
[-C--:B------:R-:W-:Y:S01]  /*9980*/  FMUL.FTZ R71, R71, R19.reuse ;  /* 0x0000001347477220 */ /* 0x080fe20000410000 */
[C---:B------:R-:W-:Y:S01]  /*9990*/  HMMA.16816.F32.BF16 R132, R8.reuse, R24, R132 ;  /* 0x000000180884723c */ /* 0x040fe20000041884 */
[----:B------:R1:W3:Y:S01]  /*99a0*/  MUFU.EX2 R233, R0 ;  /* 0x0000000000e97308 */ /* 0x0002e20000000800 */
[-C--:B------:R-:W-:Y:S01]  /*99b0*/  FMUL.FTZ R80, R80, R48.reuse ;  /* 0x0000003050507220 */ /* 0x080fe20000410000 */
[-C--:B------:R-:W-:Y:S01]  /*99c0*/  FMUL.FTZ R81, R81, R48.reuse ;  /* 0x0000003051517220 */ /* 0x080fe20000410000 */
[-C--:B------:R-:W-:Y:S01]  /*99d0*/  FMUL.FTZ R82, R82, R19.reuse ;  /* 0x0000001352527220 */ /* 0x080fe20000410000 */
[-C--:B------:R-:W-:Y:S01]  /*99e0*/  FMUL.FTZ R83, R83, R19.reuse ;  /* 0x0000001353537220 */ /* 0x080fe20000410000 */
[C---:B------:R-:W-:Y:S01]  /*99f0*/  HMMA.16816.F32.BF16 R88, R8.reuse, R26, R140 ;  /* 0x0000001a0858723c */ /* 0x040fe2000004188c */
[----:B------:R-:W4:Y:S01]  /*9a00*/  LDSM.16.MT88.4 R24, [R224+0xa400] ;  /* 0x00a40000e018783b */ /* 0x000f220000004200 */
        /* <DEDUP_REMOVED lines=9> */
[----:B------:R-:W-:Y:S01]  /*9aa0*/  LDSM.16.MT88.4 R140, [R226+0x9c00] ;  /* 0x009c0000e28c783b */ /* 0x000fe20000004200 */
[----:B-1----:R-:W-:Y:S01]  /*9ab0*/  FFMA.FTZ R0, R108, UR18, -R12 ;  /* 0x000000126c007c23 */ /* 0x002fe2000801080c */
[----:B------:R-:W-:Y:S01]  /*9ac0*/  MOV R127, R212 ;  /* 0x000000d4007f7202 */ /* 0x000fe20000000f00 */
[----:B------:R-:W-:Y:S01]  /*9ad0*/  HMMA.16816.F32.BF16 R116, R8, R20, R116 ;  /* 0x000000140874723c */ /* 0x000fe20000041874 */
[----:B------:R-:W-:Y:S01]  /*9ae0*/  MOV R126, R47 ;  /* 0x0000002f007e7202 */ /* 0x000fe20000000f00 */
[----:B------:R1:W-:Y:S01]  /*9af0*/  MUFU.EX2 R232, R0 ;  /* 0x0000000000e87308 */ /* 0x0003e20000000800 */
[----:B------:R-:W5:Y:S01]  /*9b00*/  LDSM.16.MT88.4 R44, [R226+0xb400] ;  /* 0x00b40000e22c783b */ /* 0x000f620000004200 */
[----:B---3--:R-:W-:-:S02]  /*9b10*/  F2FP.BF16.F32.PACK_AB R6, R233, R234 ;  /* 0x000000eae906723e */ /* 0x008fc400000010ff */
[C---:B------:R-:W-:Y:S01]  /*9b20*/  HMMA.16816.F32.BF16 R164, R8.reuse, R32, R164 ;  /* 0x0000002008a4723c */ /* 0x040fe200000418a4 */
[----:B------:R-:W3:Y:S05]  /*9b30*/  LDSM.16.MT88.4 R20, [R226+0x9400] ;  /* 0x00940000e214783b */ /* 0x000eea0000004200 */
[C---:B------:R-:W-:Y:S01]  /*9b40*/  HMMA.16816.F32.BF16 R172, R8.reuse, R34, R172 ;  /* 0x0000002208ac723c */ /* 0x040fe200000418ac */
[----:B------:R-:W3:Y:S05]  /*9b50*/  LDSM.16.MT88.4 R32, [R226+0xa400] ;  /* 0x00a40000e220783b */ /* 0x000eea0000004200 */
[----:B------:R-:W-:Y:S01]  /*9b60*/  HMMA.16816.F32.BF16 R68, R8, R36, R68 ;  /* 0x000000240844723c */ /* 0x000fe20000041844 */
[----:B-1----:R-:W-:-:S04]  /*9b70*/  FFMA.FTZ R0, R109, UR18, -R12 ;  /* 0x000000126d007c23 */ /* 0x002fc8000801080c */
[----:B------:R1:W2:Y:S01]  /*9b80*/  MUFU.EX2 R223, R0 ;  /* 0x0000000000df7308 */ /* 0x0002a20000000800 */
[C---:B------:R-:W-:Y:S01]  /*9b90*/  HMMA.16816.F32.BF16 R80, R8.reuse, R38, R80 ;  /* 0x000000260850723c */ /* 0x040fe20000041850 */
[----:B------:R-:W-:Y:S05]  /*9ba0*/  LDSM.16.MT88.4 R36, [R226+0x9800] ;  /* 0x00980000e224783b */ /* 0x000fea0000004200 */
[C---:B------:R-:W-:Y:S06]  /*9bb0*/  HMMA.16816.F32.BF16 R84, R8.reuse, R52, R84 ;  /* 0x000000340854723c */ /* 0x040fec0000041854 */
[----:B------:R-:W-:Y:S01]  /*9bc0*/  HMMA.16816.F32.BF16 R96, R8, R54, R96 ;  /* 0x000000360860723c */ /* 0x000fe20000041860 */
[----:B-1----:R-:W-:Y:S01]  /*9bd0*/  FFMA.FTZ R0, R110, UR18, -R12 ;  /* 0x000000126e007c23 */ /* 0x002fe2000801080c */
[----:B--2---:R-:W-:-:S05]  /*9be0*/  F2FP.BF16.F32.PACK_AB R5, R223, R232 ;  /* 0x000000e8df05723e */ /* 0x004fca00000010ff */
[----:B------:R-:W-:Y:S01]  /*9bf0*/  F2FP.BF16.F32.PACK_AB R8, R127, R128 ;  /* 0x000000807f08723e */ /* 0x000fe200000010ff */
[----:B------:R1:W-:Y:S01]  /*9c00*/  MUFU.EX2 R222, R0 ;  /* 0x0000000000de7308 */ /* 0x0003e20000000800 */
[----:B------:R-:W-:Y:S01]  /*9c10*/  F2FP.BF16.F32.PACK_AB R10, R121, R126 ;  /* 0x0000007e790a723e */ /* 0x000fe200000010ff */
[----:B-1----:R-:W-:-:S06]  /*9c20*/  FFMA.FTZ R0, R51, UR18, -R12 ;  /* 0x0000001233007c23 */ /* 0x002fcc000801080c */
[----:B------:R1:W2:Y:S02]  /*9c30*/  MUFU.EX2 R221, R0 ;  /* 0x0000000000dd7308 */ /* 0x0002a40000000800 */
[----:B-1----:R-:W-:Y:S01]  /*9c40*/  FFMA.FTZ R0, R111, UR18, -R13 ;  /* 0x000000126f007c23 */ /* 0x002fe2000801080d */
[----:B--2---:R-:W-:-:S05]  /*9c50*/  F2FP.BF16.F32.PACK_AB R7, R221, R222 ;  /* 0x000000dedd07723e */ /* 0x004fca00000010ff */
[----:B------:R1:W-:Y:S02]  /*9c60*/  MUFU.EX2 R220, R0 ;  /* 0x0000000000dc7308 */ /* 0x0003e40000000800 */
[C---:B------:R-:W-:Y:S06]  /*9c70*/  HMMA.16816.F32.BF16 R52, R4.reuse, R28, R112 ;  /* 0x0000001c0434723c */ /* 0x040fec0000041870 */
[C---:B------:R-:W-:Y:S06]  /*9c80*/  HMMA.16816.F32.BF16 R56, R4.reuse, R30, R56 ;  /* 0x0000001e0438723c */ /* 0x040fec0000041838 */
[----:B----4-:R-:W-:Y:S01]  /*9c90*/  HMMA.16816.F32.BF16 R144, R4, R24, R144 ;  /* 0x000000180490723c */ /* 0x010fe20000041890 */
[----:B-1----:R-:W-:-:S04]  /*9ca0*/  FFMA.FTZ R0, R177, UR18, -R13 ;  /* 0x00000012b1007c23 */ /* 0x002fc8000801080d */
[----:B------:R1:W2:Y:S01]  /*9cb0*/  MUFU.EX2 R219, R0 ;  /* 0x0000000000db7308 */ /* 0x0002a20000000800 */
[C---:B------:R-:W-:Y:S06]  /*9cc0*/  HMMA.16816.F32.BF16 R152, R4.reuse, R26, R152 ;  /* 0x0000001a0498723c */ /* 0x040fec0000041898 */
[C---:B-----5:R-:W-:Y:S06]  /*9cd0*/  HMMA.16816.F32.BF16 R104, R4.reuse, R44, R104 ;  /* 0x0000002c0468723c */ /* 0x060fec0000041868 */
[----:B------:R-:W-:Y:S01]  /*9ce0*/  HMMA.16816.F32.BF16 R100, R4, R46, R92 ;  /* 0x0000002e0464723c */ /* 0x000fe2000004185c */
[----:B-1----:R-:W-:Y:S01]  /*9cf0*/  FFMA.FTZ R0, R178, UR18, -R13 ;  /* 0x00000012b2007c23 */ /* 0x002fe2000801080d */
[----:B--2---:R-:W-:-:S04]  /*9d00*/  F2FP.BF16.F32.PACK_AB R9, R219, R220 ;  /* 0x000000dcdb09723e */ /* 0x004fc800000010ff */
[C---:B---3--:R-:W-:Y:S01]  /*9d10*/  HMMA.16816.F32.BF16 R60, R4.reuse, R20, R60 ;  /* 0x00000014043c723c */ /* 0x048fe2000004183c */
[----:B------:R1:W-:Y:S05]  /*9d20*/  MUFU.EX2 R218, R0 ;  /* 0x0000000000da7308 */ /* 0x0003ea0000000800 */
[C---:B------:R-:W-:Y:S06]  /*9d30*/  HMMA.16816.F32.BF16 R136, R4.reuse, R22, R136 ;  /* 0x000000160488723c */ /* 0x040fec0000041888 */
[C---:B------:R-:W-:Y:S06]  /*9d40*/  HMMA.16816.F32.BF16 R160, R4.reuse, R32, R160 ;  /* 0x0000002004a0723c */ /* 0x040fec00000418a0 */
[----:B------:R-:W-:Y:S01]  /*9d50*/  HMMA.16816.F32.BF16 R168, R4, R34, R168 ;  /* 0x0000002204a8723c */ /* 0x000fe200000418a8 */
[----:B-1----:R-:W-:-:S04]  /*9d60*/  FFMA.FTZ R0, R176, UR18, -R13 ;  /* 0x00000012b0007c23 */ /* 0x002fc8000801080d */
[----:B------:R1:W2:Y:S01]  /*9d70*/  MUFU.EX2 R217, R0 ;  /* 0x0000000000d97308 */ /* 0x0002a20000000800 */
[C---:B------:R-:W-:Y:S06]  /*9d80*/  HMMA.16816.F32.BF16 R72, R4.reuse, R40, R72 ;  /* 0x000000280448723c */ /* 0x040fec0000041848 */
[----:B------:R-:W-:Y:S01]  /*9d90*/  HMMA.16816.F32.BF16 R76, R4, R42, R76 ;  /* 0x0000002a044c723c */ /* 0x000fe2000004184c */
[----:B-1----:R-:W-:Y:S01]  /*9da0*/  FFMA.FTZ R0, R182, UR18, -R2 ;  /* 0x00000012b6007c23 */ /* 0x002fe20008010802 */
[----:B--2---:R-:W-:-:S03]  /*9db0*/  F2FP.BF16.F32.PACK_AB R11, R217, R218 ;  /* 0x000000dad90b723e */ /* 0x004fc600000010ff */
[----:B------:R1:W-:Y:S04]  /*9dc0*/  MUFU.EX2 R216, R0 ;  /* 0x0000000000d87308 */ /* 0x0003e80000000800 */
[C---:B------:R-:W-:Y:S06]  /*9dd0*/  HMMA.16816.F32.BF16 R116, R8.reuse, R28, R116 ;  /* 0x0000001c0874723c */ /* 0x040fec0000041874 */
[C---:B------:R-:W-:Y:S01]  /*9de0*/  HMMA.16816.F32.BF16 R64, R8.reuse, R30, R64 ;  /* 0x0000001e0840723c */ /* 0x040fe20000041840 */
[----:B------:R-:W2:Y:S05]  /*9df0*/  LDSM.16.MT88.4 R28, [R224+0x9800] ;  /* 0x00980000e01c783b */ /* 0x000eaa0000004200 */
[----:B------:R-:W-:Y:S01]  /*9e00*/  HMMA.16816.F32.BF16 R148, R8, R24, R148 ;  /* 0x000000180894723c */ /* 0x000fe20000041894 */
[----:B-1----:R-:W-:-:S04]  /*9e10*/  FFMA.FTZ R0, R181, UR18, -R2 ;  /* 0x00000012b5007c23 */ /* 0x002fc80008010802 */
[----:B------:R1:W3:Y:S01]  /*9e20*/  MUFU.EX2 R215, R0 ;  /* 0x0000000000d77308 */ /* 0x0002e20000000800 */
[C---:B------:R-:W-:Y:S01]  /*9e30*/  HMMA.16816.F32.BF16 R156, R8.reuse, R26, R156 ;  /* 0x0000001a089c723c */ /* 0x040fe2000004189c */
[----:B------:R-:W4:Y:S05]  /*9e40*/  LDSM.16.MT88.4 R24, [R226+0xb800] ;  /* 0x00b80000e218783b */ /* 0x000f2a0000004200 */
[C---:B------:R-:W-:Y:S06]  /*9e50*/  HMMA.16816.F32.BF16 R132, R8.reuse, R20, R132 ;  /* 0x000000140884723c */ /* 0x040fec0000041884 */
[----:B------:R-:W-:Y:S01]  /*9e60*/  HMMA.16816.F32.BF16 R88, R8, R22, R88 ;  /* 0x000000160858723c */ /* 0x000fe20000041858 */
[----:B------:R-:W-:Y:S01]  /*9e70*/  LDSM.16.MT88.4 R20, [R224+0xb800] ;  /* 0x00b80000e014783b */ /* 0x000fe20000004200 */
[----:B-1----:R-:W-:-:S04]  /*9e80*/  FFMA.FTZ R0, R184, UR18, -R3 ;  /* 0x00000012b8007c23 */ /* 0x002fc80008010803 */
[C---:B------:R-:W-:Y:S01]  /*9e90*/  HMMA.16816.F32.BF16 R164, R8.reuse, R32, R164 ;  /* 0x0000002008a4723c */ /* 0x040fe200000418a4 */
[----:B------:R1:W-:Y:S05]  /*9ea0*/  MUFU.EX2 R214, R0 ;  /* 0x0000000000d67308 */ /* 0x0003ea0000000800 */
[C---:B------:R-:W-:Y:S01]  /*9eb0*/  HMMA.16816.F32.BF16 R172, R8.reuse, R34, R172 ;  /* 0x0000002208ac723c */ /* 0x040fe200000418ac */
[----:B------:R-:W5:Y:S05]  /*9ec0*/  LDSM.16.MT88.4 R32, [R224+0xa800] ;  /* 0x00a80000e020783b */ /* 0x000f6a0000004200 */
[C---:B------:R-:W-:Y:S06]  /*9ed0*/  HMMA.16816.F32.BF16 R68, R8.reuse, R40, R68 ;  /* 0x000000280844723c */ /* 0x040fec0000041844 */
[C---:B------:R-:W-:Y:S01]  /*9ee0*/  HMMA.16816.F32.BF16 R92, R8.reuse, R42, R80 ;  /* 0x0000002a085c723c */ /* 0x040fe20000041850 */
[--C-:B-1----:R-:W-:Y:S01]  /*9ef0*/  FFMA.FTZ R0, R183, UR18, -R3.reuse ;  /* 0x00000012b7007c23 */ /* 0x102fe20008010803 */
[----:B------:R-:W1:Y:S03]  /*9f00*/  LDSM.16.MT88.4 R40, [R226+0xa800] ;  /* 0x00a80000e228783b */ /* 0x000e660000004200 */
[----:B------:R2:W4:Y:S01]  /*9f10*/  MUFU.EX2 R213, R0 ;  /* 0x0000000000d57308 */ /* 0x0005220000000800 */
[C---:B------:R-:W-:Y:S01]  /*9f20*/  HMMA.16816.F32.BF16 R84, R8.reuse, R44, R84 ;  /* 0x0000002c0854723c */ /* 0x040fe20000041854 */
[----:B------:R-:W-:Y:S05]  /*9f30*/  LDSM.16.MT88.4 R80, [R224+0xbc00] ;  /* 0x00bc0000e050783b */ /* 0x000fea0000004200 */
[----:B------:R-:W-:Y:S07]  /*9f40*/  HMMA.16816.F32.BF16 R96, R8, R46, R96 ;  /* 0x0000002e0860723c */ /* 0x000fee0000041860 */
[----:B---3--:R-:W-:Y:S01]  /*9f50*/  F2FP.BF16.F32.PACK_AB R8, R215, R216 ;  /* 0x000000d8d708723e */ /* 0x008fe200000010ff */
[----:B--2---:R-:W-:Y:S01]  /*9f60*/  FFMA.FTZ R0, R180, UR18, -R3 ;  /* 0x00000012b4007c23 */ /* 0x004fe20008010803 */
[----:B----4-:R-:W-:-:S03]  /*9f70*/  F2FP.BF16.F32.PACK_AB R4, R213, R214 ;  /* 0x000000d6d504723e */ /* 0x010fc600000010ff */
[----:B------:R2:W-:Y:S02]  /*9f80*/  MUFU.EX2 R212, R0 ;  /* 0x0000000000d47308 */ /* 0x0005e40000000800 */
[----:B--2---:R-:W-:-:S06]  /*9f90*/  FFMA.FTZ R0, R179, UR18, -R3 ;  /* 0x00000012b3007c23 */ /* 0x004fcc0008010803 */
[----:B------:R2:W3:Y:S02]  /*9fa0*/  MUFU.EX2 R211, R0 ;  /* 0x0000000000d37308 */ /* 0x0004e40000000800 */
[----:B--2---:R-:W-:Y:S01]  /*9fb0*/  FFMA.FTZ R0, R187, UR18, -R12 ;  /* 0x00000012bb007c23 */ /* 0x004fe2000801080c */
[----:B---3--:R-:W-:-:S05]  /*9fc0*/  F2FP.BF16.F32.PACK_AB R6, R211, R212 ;  /* 0x000000d4d306723e */ /* 0x008fca00000010ff */
[----:B------:R2:W-:Y:S02]  /*9fd0*/  MUFU.EX2 R187, R0 ;  /* 0x0000000000bb7308 */ /* 0x0005e40000000800 */
[----:B--2---:R-:W-:Y:S01]  /*9fe0*/  FFMA.FTZ R0, R192, UR18, -R12 ;  /* 0x00000012c0007c23 */ /* 0x004fe2000801080c */
[----:B------:R-:W-:-:S05]  /*9ff0*/  MOV R192, R121 ;  /* 0x0000007900c07202 */ /* 0x000fca0000000f00 */
[----:B------:R2:W3:Y:S02]  /*a000*/  MUFU.EX2 R184, R0 ;  /* 0x0000000000b87308 */ /* 0x0004e40000000800 */
[----:B--2---:R-:W-:Y:S01]  /*a010*/  FFMA.FTZ R0, R185, UR18, -R12 ;  /* 0x00000012b9007c23 */ /* 0x004fe2000801080c */
[----:B---3--:R-:W-:Y:S02]  /*a020*/  F2FP.BF16.F32.PACK_AB R5, R184, R187 ;  /* 0x000000bbb805723e */ /* 0x008fe400000010ff */
[----:B------:R-:W-:-:S03]  /*a030*/  MOV R185, R126 ;  /* 0x0000007e00b97202 */ /* 0x000fc60000000f00 */
[----:B------:R2:W-:Y:S02]  /*a040*/  MUFU.EX2 R183, R0 ;  /* 0x0000000000b77308 */ /* 0x0005e40000000800 */
[----:B--2---:R-:W-:Y:S01]  /*a050*/  FFMA.FTZ R0, R186, UR18, -R12 ;  /* 0x00000012ba007c23 */ /* 0x004fe2000801080c */
[----:B------:R-:W-:Y:S02]  /*a060*/  MOV R186, R127 ;  /* 0x0000007f00ba7202 */ /* 0x000fe40000000f00 */
[----:B------:R-:W-:Y:S03]  /*a070*/  LDSM.16.MT88.4 R124, [R224+0x9c00] ;  /* 0x009c0000e07c783b */ /* 0x000fe60000004200 */
[----:B------:R2:W3:Y:S02]  /*a080*/  MUFU.EX2 R182, R0 ;  /* 0x0000000000b67308 */ /* 0x0004e40000000800 */
[----:B--2---:R-:W-:Y:S01]  /*a090*/  FFMA.FTZ R0, R193, UR18, -R2 ;  /* 0x00000012c1007c23 */ /* 0x004fe20008010802 */
[----:B---3--:R-:W-:-:S02]  /*a0a0*/  F2FP.BF16.F32.PACK_AB R7, R182, R183 ;  /* 0x000000b7b607723e */ /* 0x008fc400000010ff */
[----:B------:R-:W-:-:S03]  /*a0b0*/  MOV R193, R128 ;  /* 0x0000008000c17202 */ /* 0x000fc60000000f00 */
[----:B------:R2:W-:Y:S02]  /*a0c0*/  MUFU.EX2 R181, R0 ;  /* 0x0000000000b57308 */ /* 0x0005e40000000800 */
[C---:B------:R-:W-:Y:S06]  /*a0d0*/  HMMA.16816.F32.BF16 R112, R4.reuse, R28, R52 ;  /* 0x0000001c0470723c */ /* 0x040fec0000041834 */
[C---:B------:R-:W-:Y:S06]  /*a0e0*/  HMMA.16816.F32.BF16 R52, R4.reuse, R24, R104 ;  /* 0x000000180434723c */ /* 0x040fec0000041868 */
[C---:B------:R-:W-:Y:S01]  /*a0f0*/  HMMA.16816.F32.BF16 R44, R4.reuse, R26, R100 ;  /* 0x0000001a042c723c */ /* 0x040fe20000041864 */
[--C-:B--2---:R-:W-:Y:S01]  /*a100*/  FFMA.FTZ R0, R189, UR18, -R2.reuse ;  /* 0x00000012bd007c23 */ /* 0x104fe20008010802 */
[----:B------:R-:W-:Y:S01]  /*a110*/  MOV R189, R18 ;  /* 0x0000001200bd7202 */ /* 0x000fe20000000f00 */
[----:B------:R-:W-:Y:S01]  /*a120*/  FFMA.FTZ R18, R188, UR18, -R2 ;  /* 0x00000012bc127c23 */ /* 0x000fe20008010802 */
[----:B------:R-:W-:Y:S01]  /*a130*/  MOV R188, R129 ;  /* 0x0000008100bc7202 */ /* 0x000fe20000000f00 */
[----:B------:R2:W3:Y:S01]  /*a140*/  MUFU.EX2 R180, R0 ;  /* 0x0000000000b47308 */ /* 0x0004e20000000800 */
[----:B------:R-:W-:Y:S01]  /*a150*/  HMMA.16816.F32.BF16 R56, R4, R30, R56 ;  /* 0x0000001e0438723c */ /* 0x000fe20000041838 */
[----:B------:R-:W-:-:S05]  /*a160*/  MOV R103, R245 ;  /* 0x000000f500677202 */ /* 0x000fca0000000f00 */
[C---:B------:R-:W-:Y:S01]  /*a170*/  HMMA.16816.F32.BF16 R60, R4.reuse, R36, R60 ;  /* 0x00000024043c723c */ /* 0x040fe2000004183c */
[----:B------:R-:W-:Y:S05]  /*a180*/  MUFU.EX2 R179, R18 ;  /* 0x0000001200b37308 */ /* 0x000fea0000000800 */
[----:B------:R-:W-:Y:S01]  /*a190*/  HMMA.16816.F32.BF16 R136, R4, R38, R136 ;  /* 0x000000260488723c */ /* 0x000fe20000041888 */
[----:B--2---:R-:W-:Y:S01]  /*a1a0*/  FFMA.FTZ R0, R190, UR18, -R2 ;  /* 0x00000012be007c23 */ /* 0x004fe20008010802 */
[----:B---3--:R-:W-:-:S04]  /*a1b0*/  F2FP.BF16.F32.PACK_AB R10, R180, R181 ;  /* 0x000000b5b40a723e */ /* 0x008fc800000010ff */
[C---:B-----5:R-:W-:Y:S01]  /*a1c0*/  HMMA.16816.F32.BF16 R144, R4.reuse, R32, R144 ;  /* 0x000000200490723c */ /* 0x060fe20000041890 */
[----:B------:R-:W-:Y:S01]  /*a1d0*/  MOV R190, R130 ;  /* 0x0000008200be7202 */ /* 0x000fe20000000f00 */
[----:B------:R2:W-:Y:S04]  /*a1e0*/  MUFU.EX2 R178, R0 ;  /* 0x0000000000b27308 */ /* 0x0005e80000000800 */
[C---:B------:R-:W-:Y:S06]  /*a1f0*/  HMMA.16816.F32.BF16 R152, R4.reuse, R34, R152 ;  /* 0x000000220498723c */ /* 0x040fec0000041898 */
[C---:B-1----:R-:W-:Y:S06]  /*a200*/  HMMA.16816.F32.BF16 R160, R4.reuse, R40, R160 ;  /* 0x0000002804a0723c */ /* 0x042fec00000418a0 */
[----:B------:R-:W-:Y:S01]  /*a210*/  HMMA.16816.F32.BF16 R168, R4, R42, R168 ;  /* 0x0000002a04a8723c */ /* 0x000fe200000418a8 */
[----:B--2---:R-:W-:Y:S01]  /*a220*/  FFMA.FTZ R0, R191, UR18, -R2 ;  /* 0x00000012bf007c23 */ /* 0x004fe20008010802 */
[----:B------:R-:W-:-:S03]  /*a230*/  MOV R191, R131 ;  /* 0x0000008300bf7202 */ /* 0x000fc60000000f00 */
[----:B------:R1:W-:Y:S01]  /*a240*/  MUFU.EX2 R177, R0 ;  /* 0x0000000000b17308 */ /* 0x0003e20000000800 */
[C---:B------:R-:W-:Y:S06]  /*a250*/  HMMA.16816.F32.BF16 R72, R4.reuse, R20, R72 ;  /* 0x000000140448723c */ /* 0x040fec0000041848 */
[----:B------:R-:W-:Y:S01]  /*a260*/  HMMA.16816.F32.BF16 R76, R4, R22, R76 ;  /* 0x00000016044c723c */ /* 0x000fe2000004184c */
[----:B------:R-:W2:Y:S01]  /*a270*/  LDSM.16.MT88.4 R4, [R226+0xbc00] ;  /* 0x00bc0000e204783b */ /* 0x000ea20000004200 */
[----:B-1----:R-:W-:Y:S01]  /*a280*/  FFMA.FTZ R0, R203, UR18, -R13 ;  /* 0x00000012cb007c23 */ /* 0x002fe2000801080d */
[----:B------:R-:W-:-:S03]  /*a290*/  MOV R203, R120 ;  /* 0x0000007800cb7202 */ /* 0x000fc60000000f00 */
[----:B------:R1:W-:Y:S02]  /*a2a0*/  MUFU.EX2 R176, R0 ;  /* 0x0000000000b07308 */ /* 0x0003e40000000800 */
[----:B-1----:R-:W-:Y:S01]  /*a2b0*/  FFMA.FTZ R0, R201, UR18, -R13 ;  /* 0x00000012c9007c23 */ /* 0x002fe2000801080d */
[----:B------:R-:W-:-:S05]  /*a2c0*/  MOV R201, R122 ;  /* 0x0000007a00c97202 */ /* 0x000fca0000000f00 */
[----:B------:R1:W3:Y:S02]  /*a2d0*/  MUFU.EX2 R110, R0 ;  /* 0x00000000006e7308 */ /* 0x0002e40000000800 */
[----:B-1----:R-:W-:Y:S01]  /*a2e0*/  FFMA.FTZ R0, R196, UR18, -R13 ;  /* 0x00000012c4007c23 */ /* 0x002fe2000801080d */
[----:B---3--:R-:W-:Y:S02]  /*a2f0*/  F2FP.BF16.F32.PACK_AB R9, R110, R176 ;  /* 0x000000b06e09723e */ /* 0x008fe400000010ff */
[----:B------:R-:W-:-:S03]  /*a300*/  MOV R196, R123 ;  /* 0x0000007b00c47202 */ /* 0x000fc60000000f00 */
[----:B------:R1:W-:Y:S02]  /*a310*/  MUFU.EX2 R109, R0 ;  /* 0x00000000006d7308 */ /* 0x0003e40000000800 */
[----:B-1----:R-:W-:-:S06]  /*a320*/  FFMA.FTZ R0, R195, UR18, -R13 ;  /* 0x00000012c3007c23 */ /* 0x002fcc000801080d */
[----:B------:R1:W3:Y:S02]  /*a330*/  MUFU.EX2 R108, R0 ;  /* 0x00000000006c7308 */ /* 0x0002e40000000800 */
[----:B-1----:R-:W-:Y:S01]  /*a340*/  FFMA.FTZ R0, R194, UR18, -R2 ;  /* 0x00000012c2007c23 */ /* 0x002fe20008010802 */
[----:B---3--:R-:W-:Y:S01]  /*a350*/  F2FP.BF16.F32.PACK_AB R11, R108, R109 ;  /* 0x0000006d6c0b723e */ /* 0x008fe200000010ff */
[----:B------:R-:W-:-:S04]  /*a360*/  FFMA.FTZ R2, R190, R49, R239 ;  /* 0x00000031be027223 */ /* 0x000fc800000100ef */
[----:B------:R1:W-:Y:S02]  /*a370*/  MUFU.EX2 R111, R0 ;  /* 0x00000000006f7308 */ /* 0x0003e40000000800 */
[C---:B------:R-:W-:Y:S06]  /*a380*/  HMMA.16816.F32.BF16 R116, R8.reuse, R28, R116 ;  /* 0x0000001c0874723c */ /* 0x040fec0000041874 */
[C---:B------:R-:W-:Y:S06]  /*a390*/  HMMA.16816.F32.BF16 R28, R8.reuse, R30, R64 ;  /* 0x0000001e081c723c */ /* 0x040fec0000041840 */
[----:B------:R-:W-:Y:S01]  /*a3a0*/  HMMA.16816.F32.BF16 R132, R8, R36, R132 ;  /* 0x000000240884723c */ /* 0x000fe20000041884 */
[----:B-1----:R-:W-:-:S04]  /*a3b0*/  FFMA.FTZ R0, R197, UR18, -R13 ;  /* 0x00000012c5007c23 */ /* 0x002fc8000801080d */
[----:B------:R1:W-:Y:S01]  /*a3c0*/  MUFU.EX2 R104, R0 ;  /* 0x0000000000687308 */ /* 0x0003e20000000800 */
[C---:B------:R-:W-:Y:S06]  /*a3d0*/  HMMA.16816.F32.BF16 R148, R8.reuse, R32, R148 ;  /* 0x000000200894723c */ /* 0x040fec0000041894 */
[C---:B------:R-:W-:Y:S06]  /*a3e0*/  HMMA.16816.F32.BF16 R164, R8.reuse, R40, R164 ;  /* 0x0000002808a4723c */ /* 0x040fec00000418a4 */
[----:B------:R-:W-:Y:S01]  /*a3f0*/  HMMA.16816.F32.BF16 R68, R8, R20, R68 ;  /* 0x000000140844723c */ /* 0x000fe20000041844 */
[----:B-1----:R-:W-:-:S05]  /*a400*/  FFMA.FTZ R0, R202, UR18, -R3 ;  /* 0x00000012ca007c23 */ /* 0x002fca0008010803 */
[C---:B------:R-:W-:Y:S01]  /*a410*/  HMMA.16816.F32.BF16 R84, R8.reuse, R24, R84 ;  /* 0x000000180854723c */ /* 0x040fe20000041854 */
[----:B------:R1:W-:Y:S05]  /*a420*/  MUFU.EX2 R102, R0 ;  /* 0x0000000000667308 */ /* 0x0003ea0000000800 */
[C---:B------:R-:W-:Y:S06]  /*a430*/  HMMA.16816.F32.BF16 R36, R8.reuse, R38, R88 ;  /* 0x000000260824723c */ /* 0x040fec0000041858 */
[C---:B------:R-:W-:Y:S01]  /*a440*/  HMMA.16816.F32.BF16 R32, R8.reuse, R34, R156 ;  /* 0x000000220820723c */ /* 0x040fe2000004189c */
[----:B------:R-:W3:Y:S05]  /*a450*/  LDSM.16.MT88.4 R156, [R224+0xac00] ;  /* 0x00ac0000e09c783b */ /* 0x000eea0000004200 */
[C---:B------:R-:W-:Y:S01]  /*a460*/  HMMA.16816.F32.BF16 R40, R8.reuse, R42, R172 ;  /* 0x0000002a0828723c */ /* 0x040fe200000418ac */
[--C-:B-1----:R-:W-:Y:S01]  /*a470*/  FFMA.FTZ R0, R200, UR18, -R3.reuse ;  /* 0x00000012c8007c23 */ /* 0x102fe20008010803 */
[----:B------:R-:W1:Y:S03]  /*a480*/  LDSM.16.MT88.4 R172, [R226+0xac00] ;  /* 0x00ac0000e2ac783b */ /* 0x000e660000004200 */
[----:B------:R4:W5:Y:S01]  /*a490*/  MUFU.EX2 R101, R0 ;  /* 0x0000000000657308 */ /* 0x0009620000000800 */
[C---:B------:R-:W-:Y:S06]  /*a4a0*/  HMMA.16816.F32.BF16 R20, R8.reuse, R22, R92 ;  /* 0x000000160814723c */ /* 0x040fec000004185c */
[----:B------:R-:W-:Y:S07]  /*a4b0*/  HMMA.16816.F32.BF16 R24, R8, R26, R96 ;  /* 0x0000001a0818723c */ /* 0x000fee0000041860 */
[----:B------:R-:W-:Y:S01]  /*a4c0*/  FFMA.FTZ R8, R201, R48, R196 ;  /* 0x00000030c9087223 */ /* 0x000fe200000100c4 */
[----:B------:R-:W-:Y:S01]  /*a4d0*/  F2FP.BF16.F32.PACK_AB R96, R178, R179 ;  /* 0x000000b3b260723e */ /* 0x000fe200000010ff */
[----:B------:R-:W-:Y:S01]  /*a4e0*/  FADD.FTZ R10, R240, R2 ;  /* 0x00000002f00a7221 */ /* 0x000fe20000010000 */
[--C-:B----4-:R-:W-:Y:S01]  /*a4f0*/  FFMA.FTZ R0, R199, UR18, -R3.reuse ;  /* 0x00000012c7007c23 */ /* 0x110fe20008010803 */
[----:B-----5:R-:W-:Y:S01]  /*a500*/  F2FP.BF16.F32.PACK_AB R92, R101, R102 ;  /* 0x00000066655c723e */ /* 0x020fe200000010ff */
[----:B------:R-:W-:Y:S01]  /*a510*/  FADD.FTZ R9, R188, R8 ;  /* 0x00000008bc097221 */ /* 0x000fe20000010000 */
[----:B------:R-:W-:Y:S01]  /*a520*/  F2FP.BF16.F32.PACK_AB R98, R111, R177 ;  /* 0x000000b16f62723e */ /* 0x000fe200000010ff */
[----:B------:R4:W-:Y:S02]  /*a530*/  MUFU.EX2 R100, R0 ;  /* 0x0000000000647308 */ /* 0x0009e40000000800 */
[----:B----4-:R-:W-:Y:S01]  /*a540*/  FFMA.FTZ R0, R198, UR18, -R3 ;  /* 0x00000012c6007c23 */ /* 0x010fe20008010803 */
[----:B------:R-:W-:-:S05]  /*a550*/  FFMA.FTZ R3, R191, R50, R247 ;  /* 0x00000032bf037223 */ /* 0x000fca00000100f7 */
[----:B------:R4:W5:Y:S02]  /*a560*/  MUFU.EX2 R67, R0 ;  /* 0x0000000000437308 */ /* 0x0009640000000800 */
[----:B----4-:R-:W-:Y:S01]  /*a570*/  FFMA.FTZ R0, R207, UR18, -R12 ;  /* 0x00000012cf007c23 */ /* 0x010fe2000801080c */
[----:B-----5:R-:W-:-:S05]  /*a580*/  F2FP.BF16.F32.PACK_AB R94, R67, R100 ;  /* 0x00000064435e723e */ /* 0x020fca00000010ff */
[----:B------:R4:W-:Y:S02]  /*a590*/  MUFU.EX2 R66, R0 ;  /* 0x0000000000427308 */ /* 0x0009e40000000800 */
[----:B----4-:R-:W-:-:S06]  /*a5a0*/  FFMA.FTZ R0, R205, UR18, -R12 ;  /* 0x00000012cd007c23 */ /* 0x010fcc000801080c */
        /* <DEDUP_REMOVED lines=8> */
[----:B------:R4:W5:Y:S02]  /*a630*/  MUFU.EX2 R18, R0 ;  /* 0x0000000000127308 */ /* 0x0009640000000800 */
[C---:B--2---:R-:W-:Y:S06]  /*a640*/  HMMA.16816.F32.BF16 R88, R92.reuse, R4, R52 ;  /* 0x000000045c58723c */ /* 0x044fec0000041834 */
[C---:B------:R-:W-:Y:S06]  /*a650*/  HMMA.16816.F32.BF16 R112, R92.reuse, R124, R112 ;  /* 0x0000007c5c70723c */ /* 0x040fec0000041870 */
[----:B------:R-:W-:Y:S01]  /*a660*/  HMMA.16816.F32.BF16 R120, R92, R126, R56 ;  /* 0x0000007e5c78723c */ /* 0x000fe20000041838 */
[----:B----4-:R-:W-:Y:S01]  /*a670*/  FFMA.FTZ R0, R209, UR18, -R13 ;  /* 0x00000012d1007c23 */ /* 0x010fe2000801080d */
[----:B-----5:R-:W-:-:S03]  /*a680*/  F2FP.BF16.F32.PACK_AB R97, R18, R104 ;  /* 0x000000681261723e */ /* 0x020fc600000010ff */
[----:B------:R2:W-:Y:S01]  /*a690*/  MUFU.EX2 R12, R0 ;  /* 0x00000000000c7308 */ /* 0x0005e20000000800 */
[C---:B------:R-:W-:Y:S06]  /*a6a0*/  HMMA.16816.F32.BF16 R128, R92.reuse, R140, R60 ;  /* 0x0000008c5c80723c */ /* 0x040fec000004183c */
[C---:B------:R-:W-:Y:S06]  /*a6b0*/  HMMA.16816.F32.BF16 R136, R92.reuse, R142, R136 ;  /* 0x0000008e5c88723c */ /* 0x040fec0000041888 */
[----:B---3--:R-:W-:Y:S01]  /*a6c0*/  HMMA.16816.F32.BF16 R144, R92, R156, R144 ;  /* 0x0000009c5c90723c */ /* 0x008fe20000041890 */
[----:B--2---:R-:W-:-:S05]  /*a6d0*/  FFMA.FTZ R0, R210, UR18, -R13 ;  /* 0x00000012d2007c23 */ /* 0x004fca000801080d */
[C---:B------:R-:W-:Y:S01]  /*a6e0*/  HMMA.16816.F32.BF16 R152, R92.reuse, R158, R152 ;  /* 0x0000009e5c98723c */ /* 0x040fe20000041898 */
[----:B------:R2:W3:Y:S05]  /*a6f0*/  MUFU.EX2 R11, R0 ;  /* 0x00000000000b7308 */ /* 0x0004ea0000000800 */
[C---:B-1----:R-:W-:Y:S06]  /*a700*/  HMMA.16816.F32.BF16 R160, R92.reuse, R172, R160 ;  /* 0x000000ac5ca0723c */ /* 0x042fec00000418a0 */
[C---:B------:R-:W-:Y:S06]  /*a710*/  HMMA.16816.F32.BF16 R168, R92.reuse, R174, R168 ;  /* 0x000000ae5ca8723c */ /* 0x040fec00000418a8 */
[----:B------:R-:W-:Y:S01]  /*a720*/  HMMA.16816.F32.BF16 R72, R92, R80, R72 ;  /* 0x000000505c48723c */ /* 0x000fe20000041848 */
[----:B--2---:R-:W-:Y:S01]  /*a730*/  FFMA.FTZ R0, R203, R19, R250 ;  /* 0x00000013cb007223 */ /* 0x004fe200000100fa */
[----:B---3--:R-:W-:-:S03]  /*a740*/  F2FP.BF16.F32.PACK_AB R99, R11, R12 ;  /* 0x0000000c0b63723e */ /* 0x008fc600000010ff */
        /* <DEDUP_REMOVED lines=60> */
[----:B------:R1:W-:Y:S01]  /*ab10*/  STL [R1+0x14], R3 ;  /* 0x0000140301007387 */ /* 0x0003e20000100800 */
[----:B------:R-:W-:Y:S01]  /*ab20*/  FADD.FTZ R0, R64, R0 ;  /* 0x0000000040007221 */ /* 0x000fe20000010000 */
[----:B------:R-:W-:Y:S01]  /*ab30*/  FADD.FTZ R252, R111, R4 ;  /* 0x000000046ffc7221 */ /* 0x000fe20000010000 */
[----:B------:R-:W-:-:S02]  /*ab40*/  MOV R104, R246 ;  /* 0x000000f600687202 */ /* 0x000fc40000000f00 */
[----:B------:R-:W-:Y:S01]  /*ab50*/  FADD.FTZ R0, R51, R0 ;  /* 0x0000000033007221 */ /* 0x000fe20000010000 */
[C---:B------:R-:W-:Y:S01]  /*ab60*/  HMMA.16816.F32.BF16 R164, R96.reuse, R172, R164 ;  /* 0x000000ac60a4723c */ /* 0x040fe200000418a4 */
[----:B------:R1:W-:Y:S01]  /*ab70*/  STL [R1+0x18], R252 ;  /* 0x000018fc01007387 */ /* 0x0003e20000100800 */
[----:B------:R-:W-:Y:S02]  /*ab80*/  MOV R101, R231 ;  /* 0x000000e700657202 */ /* 0x000fe40000000f00 */
[----:B------:R-:W-:Y:S01]  /*ab90*/  MOV R102, R244 ;  /* 0x000000f400667202 */ /* 0x000fe20000000f00 */
[----:B------:R1:W-:Y:S01]  /*aba0*/  STL [R1+0x10], R2 ;  /* 0x0000100201007387 */ /* 0x0003e20000100800 */
[C---:B------:R-:W-:Y:S03]  /*abb0*/  HMMA.16816.F32.BF16 R68, R96.reuse, R80, R68 ;  /* 0x000000506044723c */ /* 0x040fe60000041844 */
[----:B------:R1:W-:Y:S03]  /*abc0*/  STL [R1+0x1c], R0 ;  /* 0x00001c0001007387 */ /* 0x0003e60000100800 */
        /* <DEDUP_REMOVED lines=9> */
[----:B------:R-:W2:Y:S04]  /*ac60*/  LDL.64 R188, [R1+0x8] ;  /* 0x0000080001bc7983 */ /* 0x000ea80000100a00 */
[----:B------:R-:W3:Y:S01]  /*ac70*/  LDL.64 R192, [R1] ;  /* 0x0000000001c07983 */ /* 0x000ee20000100a00 */
        /* <DEDUP_REMOVED lines=10> */
[----:B------:R-:W-:Y:S01]  /*ad20*/  IMAD.U32 R2, RZ, RZ, UR24 ;  /* 0x00000018ff027e24 */ /* 0x000fe2000f8e00ff */
[----:B------:R-:W-:Y:S01]  /*ad30*/  UIADD3 UR24, UR19, -0x3, URZ ;  /* 0xfffffffd13187890 */ /* 0x000fe2000fffe03f */
[----:B------:R-:W-:Y:S01]  /*ad40*/  IMAD.U32 R3, RZ, RZ, UR25 ;  /* 0x00000019ff037e24 */ /* 0x000fe2000f8e00ff */
[----:B------:R-:W-:-:S03]  /*ad50*/  UIADD3 UR10, UR25, UR10, URZ ;  /* 0x0000000a190a7290 */ /* 0x000fc6000fffe03f */
[----:B------:R-:W5:Y:S03]  /*ad60*/  @!P3 LDC.64 R10, c[0x0][0x220] ;  /* 0x00008800ff0abb82 */ /* 0x000f660000000a00 */
[----:B------:R-:W-:-:S05]  /*ad70*/  IMAD.U32 R3, RZ, RZ, UR10 ;  /* 0x0000000aff037e24 */ /* 0x000fca000f8e00ff */
[----:B------:R-:W5:Y:S01]  /*ad80*/  @!P5 LDC.64 R8, c[0x0][0x220] ;  /* 0x00008800ff08db82 */ /* 0x000f620000000a00 */
[----:B------:R-:W-:Y:S04]  /*ad90*/  @P5 STS [R230+0x9000], RZ ;  /* 0x009000ffe6005388 */ /* 0x000fe80000000800 */
[----:B------:R-:W-:Y:S03]  /*ada0*/  @P5 STS [R230+0x9004], RZ ;  /* 0x009004ffe6005388 */ /* 0x000fe60000000800 */
[----:B------:R-:W5:Y:S01]  /*adb0*/  @!P4 LDC.64 R6, c[0x0][0x220] ;  /* 0x00008800ff06cb82 */ /* 0x000f620000000a00 */
[----:B------:R-:W-:Y:S07]  /*adc0*/  @P5 STS.64 [R230+0x9008], RZ ;  /* 0x009008ffe6005388 */ /* 0x000fee0000000a00 */
[----:B------:R-:W5:Y:S01]  /*add0*/  @!P3 LDC.64 R18, c[0x0][0x220] ;  /* 0x00008800ff12bb82 */ /* 0x000f620000000a00 */
[----:B--2---:R-:W-:-:S04]  /*ade0*/  LEA R0, P0, R2, R188, 0x6 ;  /* 0x000000bc02007211 */ /* 0x004fc800078030ff */
[----:B---3--:R-:W-:Y:S02]  /*adf0*/  LEA.HI.X R3, R2, R193, R3, 0x6, P0 ;  /* 0x000000c102037211 */ /* 0x008fe400000f3403 */
[C---:B-1----:R-:W-:Y:S02]  /*ae00*/  @!P5 LEA R4, P0, R0.reuse, R4, 0x1 ;  /* 0x000000040004d211 */ /* 0x042fe400078008ff */
[C---:B----4-:R-:W-:Y:S02]  /*ae10*/  @!P4 LEA R12, P1, R0.reuse, R12, 0x1 ;  /* 0x0000000c000cc211 */ /* 0x050fe400078208ff */
[C-C-:B------:R-:W-:Y:S02]  /*ae20*/  @!P5 LEA.HI.X R5, R0.reuse, R5, R3.reuse, 0x1, P0 ;  /* 0x000000050005d211 */ /* 0x140fe400000f0c03 */
[C---:B-----5:R-:W-:Y:S02]  /*ae30*/  @!P3 LEA R10, P0, R0.reuse, R10, 0x1 ;  /* 0x0000000a000ab211 */ /* 0x060fe400078008ff */
        /* <DEDUP_REMOVED lines=13> */
[----:B------:R-:W-:Y:S01]  /*af10*/  @!P4 LDGSTS.E.BYPASS.LTC128B.128 [R230+0xa000], desc[UR22][R12.64+0x40] ;  /* 0x0a0000400ce6cfae */ /* 0x000fe2000b901d56 */
        /* <DEDUP_REMOVED lines=26> */
[----:B------:R-:W3:Y:S04]  /*b0c0*/  LDSM.16.M88.4 R28, [R225+0x6000] ;  /* 0x00600000e11c783b */ /* 0x000ee80000000200 */
[----:B--2---:R-:W2:Y:S04]  /*b0d0*/  LDSM.16.M88.4 R8, [R228+0x1000] ;  /* 0x00100000e408783b */ /* 0x004ea80000000200 */
[----:B------:R-:W4:Y:S04]  /*b0e0*/  LDSM.16.M88.4 R48, [R225+0x6c00] ;  /* 0x006c0000e130783b */ /* 0x000f280000000200 */
[----:B------:R-:W5:Y:S04]  /*b0f0*/  LDSM.16.M88.4 R24, [R225+0x6400] ;  /* 0x00640000e118783b */ /* 0x000f680000000200 */
[----:B------:R-:W5:Y:S04]  /*b100*/  LDSM.16.M88.4 R56, [R225+0x6800] ;  /* 0x00680000e138783b */ /* 0x000f680000000200 */
[----:B------:R-:W-:Y:S04]  /*b110*/  LDSM.16.M88.4 R40, [R229] ;  /* 0x00000000e528783b */ /* 0x000fe80000000200 */
[----:B------:R-:W5:Y:S04]  /*b120*/  LDSM.16.M88.4 R52, [R227+0x6000] ;  /* 0x00600000e334783b */ /* 0x000f680000000200 */
[----:B-1----:R-:W-:Y:S04]  /*b130*/  LDSM.16.M88.4 R4, [R229+0x1000] ;  /* 0x00100000e504783b */ /* 0x002fe80000000200 */
[----:B------:R-:W1:Y:S04]  /*b140*/  LDSM.16.M88.4 R104, [R227+0x6c00] ;  /* 0x006c0000e368783b */ /* 0x000e680000000200 */
[----:B------:R-:W-:Y:S01]  /*b150*/  LDSM.16.M88.4 R108, [R225+0x7000] ;  /* 0x00700000e16c783b */ /* 0x000fe20000000200 */
[-C--:B---3--:R-:W-:Y:S03]  /*b160*/  HMMA.16816.F32.BF16 R32, R20, R28.reuse, RZ ;  /* 0x0000001c1420723c */ /* 0x088fe600000418ff */
[----:B------:R-:W3:Y:S04]  /*b170*/  LDSM.16.M88.4 R44, [R228+0x2000] ;  /* 0x00200000e42c783b */ /* 0x000ee80000000200 */
[----:B------:R-:W3:Y:S01]  /*b180*/  LDSM.16.M88.4 R60, [R227+0x6800] ;  /* 0x00680000e33c783b */ /* 0x000ee20000000200 */
[C---:B--2---:R-:W-:Y:S03]  /*b190*/  HMMA.16816.F32.BF16 R176, R8.reuse, R28, RZ ;  /* 0x0000001c08b0723c */ /* 0x044fe600000418ff */
[----:B------:R-:W-:Y:S03]  /*b1a0*/  LDSM.16.M88.4 R100, [R227+0x7000] ;  /* 0x00700000e364783b */ /* 0x000fe60000000200 */
[-C--:B------:R-:W-:Y:S01]  /*b1b0*/  HMMA.16816.F32.BF16 R200, R8, R30.reuse, RZ ;  /* 0x0000001e08c8723c */ /* 0x080fe200000418ff */
[----:B------:R-:W-:Y:S04]  /*b1c0*/  LDSM.16.M88.4 R64, [R227+0x6400] ;  /* 0x00640000e340783b */ /* 0x000fe80000000200 */
[----:B------:R-:W-:Y:S01]  /*b1d0*/  LDSM.16.M88.4 R36, [R228+0x3000] ;  /* 0x00300000e424783b */ /* 0x000fe20000000200 */
[----:B------:R-:W-:Y:S03]  /*b1e0*/  HMMA.16816.F32.BF16 R208, R20, R30, RZ ;  /* 0x0000001e14d0723c */ /* 0x000fe600000418ff */
[----:B------:R-:W0:Y:S03]  /*b1f0*/  LDGDEPBAR ;  /* 0x00000000000079af */ /* 0x000e260000000000 */
[C---:B----4-:R-:W-:Y:S06]  /*b200*/  HMMA.16816.F32.BF16 R28, R8.reuse, R50, RZ ;  /* 0x00000032081c723c */ /* 0x050fec00000418ff */
[C---:B-----5:R-:W-:Y:S06]  /*b210*/  HMMA.16816.F32.BF16 R196, R8.reuse, R24, RZ ;  /* 0x0000001808c4723c */ /* 0x060fec00000418ff */
[C---:B------:R-:W-:Y:S06]  /*b220*/  HMMA.16816.F32.BF16 R192, R8.reuse, R26, RZ ;  /* 0x0000001a08c0723c */ /* 0x040fec00000418ff */
[C---:B------:R-:W-:Y:S06]  /*b230*/  HMMA.16816.F32.BF16 R180, R8.reuse, R48, RZ ;  /* 0x0000003008b4723c */ /* 0x040fec00000418ff */
[C---:B------:R-:W-:Y:S06]  /*b240*/  HMMA.16816.F32.BF16 R188, R8.reuse, R56, RZ ;  /* 0x0000003808bc723c */ /* 0x040fec00000418ff */
[----:B------:R-:W-:Y:S06]  /*b250*/  HMMA.16816.F32.BF16 R184, R8, R58, RZ ;  /* 0x0000003a08b8723c */ /* 0x000fec00000418ff */
[----:B------:R-:W-:Y:S01]  /*b260*/  HMMA.16816.F32.BF16 R8, R40, R52, R32 ;  /* 0x000000342808723c */ /* 0x000fe20000041820 */
[----:B------:R-:W2:Y:S05]  /*b270*/  LDSM.16.M88.4 R32, [R229+0x2000] ;  /* 0x00200000e520783b */ /* 0x000eaa0000000200 */
[C---:B------:R-:W-:Y:S06]  /*b280*/  HMMA.16816.F32.BF16 R232, R20.reuse, R24, RZ ;  /* 0x0000001814e8723c */ /* 0x040fec00000418ff */
[----:B------:R-:W-:Y:S06]  /*b290*/  HMMA.16816.F32.BF16 R216, R20, R26, RZ ;  /* 0x0000001a14d8723c */ /* 0x000fec00000418ff */
[----:B-1----:R-:W-:Y:S01]  /*b2a0*/  HMMA.16816.F32.BF16 R24, R4, R106, R28 ;  /* 0x0000006a0418723c */ /* 0x002fe2000004181c */
[----:B------:R-:W-:Y:S05]  /*b2b0*/  LDSM.16.M88.4 R28, [R229+0x3000] ;  /* 0x00300000e51c783b */ /* 0x000fea0000000200 */
[----:B---3--:R-:W-:Y:S06]  /*b2c0*/  HMMA.16816.F32.BF16 R8, R44, R108, R8 ;  /* 0x0000006c2c08723c */ /* 0x008fec0000041808 */
[----:B------:R-:W-:Y:S06]  /*b2d0*/  HMMA.16816.F32.BF16 R248, R4, R62, R184 ;  /* 0x0000003e04f8723c */ /* 0x000fec00000418b8 */
[C---:B------:R-:W-:Y:S06]  /*b2e0*/  HMMA.16816.F32.BF16 R212, R20.reuse, R48, RZ ;  /* 0x0000003014d4723c */ /* 0x040fec00000418ff */
[----:B------:R-:W-:Y:S01]  /*b2f0*/  HMMA.16816.F32.BF16 R236, R20, R50, RZ ;  /* 0x0000003214ec723c */ /* 0x000fe200000418ff */
[----:B------:R-:W-:Y:S01]  /*b300*/  IMAD.MOV.U32 R184, RZ, RZ, R25 ;  /* 0x000000ffffb87224 */ /* 0x000fe200078e0019 */
[----:B------:R-:W-:Y:S01]  /*b310*/  LDSM.16.M88.4 R48, [R225+0x8000] ;  /* 0x00800000e130783b */ /* 0x000fe20000000200 */
[----:B------:R-:W-:-:S02]  /*b320*/  IMAD.MOV.U32 R0, RZ, RZ, R24 ;  /* 0x000000ffff007224 */ /* 0x000fc400078e0018 */
[----:B------:R-:W-:Y:S01]  /*b330*/  IMAD.MOV.U32 R19, RZ, RZ, R26 ;  /* 0x000000ffff137224 */ /* 0x000fe200078e001a */
[----:B------:R-:W-:Y:S01]  /*b340*/  HMMA.16816.F32.BF16 R240, R4, R104, R180 ;  /* 0x0000006804f0723c */ /* 0x000fe200000418b4 */
[----:B------:R-:W-:Y:S02]  /*b350*/  IMAD.MOV.U32 R18, RZ, RZ, R27 ;  /* 0x000000ffff127224 */ /* 0x000fe400078e001b */
[----:B------:R-:W1:Y:S03]  /*b360*/  LDSM.16.M88.4 R24, [R228+0x4000] ;  /* 0x00400000e418783b */ /* 0x000e660000000200 */
[C---:B------:R-:W-:Y:S06]  /*b370*/  HMMA.16816.F32.BF16 R204, R20.reuse, R56, RZ ;  /* 0x0000003814cc723c */ /* 0x040fec00000418ff */
[----:B------:R-:W-:Y:S06]  /*b380*/  HMMA.16816.F32.BF16 R220, R20, R58, RZ ;  /* 0x0000003a14dc723c */ /* 0x000fec00000418ff */
[----:B------:R-:W-:Y:S06]  /*b390*/  HMMA.16816.F32.BF16 R20, R4, R52, R176 ;  /* 0x000000340414723c */ /* 0x000fec00000418b0 */
[----:B------:R-:W-:Y:S01]  /*b3a0*/  HMMA.16816.F32.BF16 R176, R40, R54, R208 ;  /* 0x0000003628b0723c */ /* 0x000fe200000418d0 */
[----:B------:R-:W-:-:S02]  /*b3b0*/  IMAD.MOV.U32 R13, RZ, RZ, R240 ;  /* 0x000000ffff0d7224 */ /* 0x000fc400078e00f0 */
[----:B------:R-:W-:Y:S02]  /*b3c0*/  IMAD.MOV.U32 R12, RZ, RZ, R241 ;  /* 0x000000ffff0c7224 */ /* 0x000fe400078e00f1 */
[----:B------:R-:W-:Y:S01]  /*b3d0*/  IMAD.MOV.U32 R3, RZ, RZ, R242 ;  /* 0x000000ffff037224 */ /* 0x000fe200078e00f2 */
[----:B------:R-:W-:Y:S01]  /*b3e0*/  HMMA.16816.F32.BF16 R200, R4, R54, R200 ;  /* 0x0000003604c8723c */ /* 0x000fe200000418c8 */
[----:B------:R-:W-:Y:S01]  /*b3f0*/  LDSM.16.M88.4 R52, [R227+0x8000] ;  /* 0x00800000e334783b */ /* 0x000fe20000000200 */
[----:B------:R-:W-:-:S04]  /*b400*/  IMAD.MOV.U32 R2, RZ, RZ, R243 ;  /* 0x000000ffff027224 */ /* 0x000fc800078e00f3 */
[----:B--2---:R-:W-:Y:S01]  /*b410*/  HMMA.16816.F32.BF16 R56, R32, R100, R8 ;  /* 0x000000642038723c */ /* 0x004fe20000041808 */
[----:B------:R-:W2:Y:S05]  /*b420*/  LDSM.16.M88.4 R8, [R229+0x4000] ;  /* 0x00400000e508783b */ /* 0x000eaa0000000200 */
[C---:B------:R-:W-:Y:S06]  /*b430*/  HMMA.16816.F32.BF16 R196, R4.reuse, R64, R196 ;  /* 0x0000004004c4723c */ /* 0x040fec00000418c4 */
[C---:B------:R-:W-:Y:S06]  /*b440*/  HMMA.16816.F32.BF16 R192, R4.reuse, R66, R192 ;  /* 0x0000004204c0723c */ /* 0x040fec00000418c0 */
[----:B------:R-:W-:Y:S06]  /*b450*/  HMMA.16816.F32.BF16 R240, R4, R60, R188 ;  /* 0x0000003c04f0723c */ /* 0x000fec00000418bc */
[----:B------:R-:W-:Y:S06]  /*b460*/  HMMA.16816.F32.BF16 R212, R40, R104, R212 ;  /* 0x0000006828d4723c */ /* 0x000fec00000418d4 */
[----:B------:R-:W-:Y:S01]  /*b470*/  HMMA.16816.F32.BF16 R4, R36, R108, R20 ;  /* 0x0000006c2404723c */ /* 0x000fe20000041814 */
[----:B------:R-:W3:Y:S05]  /*b480*/  LDSM.16.M88.4 R20, [R228+0x5000] ;  /* 0x00500000e414783b */ /* 0x000eea0000000200 */
[----:B------:R-:W-:Y:S06]  /*b490*/  HMMA.16816.F32.BF16 R236, R40, R106, R236 ;  /* 0x0000006a28ec723c */ /* 0x000fec00000418ec */
[----:B------:R-:W-:Y:S06]  /*b4a0*/  HMMA.16816.F32.BF16 R104, R44, R110, R176 ;  /* 0x0000006e2c68723c */ /* 0x000fec00000418b0 */
[C---:B------:R-:W-:Y:S06]  /*b4b0*/  HMMA.16816.F32.BF16 R180, R40.reuse, R64, R232 ;  /* 0x0000004028b4723c */ /* 0x040fec00000418e8 */
[C---:B------:R-:W-:Y:S06]  /*b4c0*/  HMMA.16816.F32.BF16 R216, R40.reuse, R66, R216 ;  /* 0x0000004228d8723c */ /* 0x040fec00000418d8 */
[C---:B------:R-:W-:Y:S06]  /*b4d0*/  HMMA.16816.F32.BF16 R204, R40.reuse, R60, R204 ;  /* 0x0000003c28cc723c */ /* 0x040fec00000418cc */
[----:B------:R-:W-:Y:S01]  /*b4e0*/  HMMA.16816.F32.BF16 R220, R40, R62, R220 ;  /* 0x0000003e28dc723c */ /* 0x000fe200000418dc */
[----:B------:R-:W4:Y:S05]  /*b4f0*/  LDSM.16.M88.4 R40, [R225+0x7400] ;  /* 0x00740000e128783b */ /* 0x000f2a0000000200 */
[----:B-1----:R-:W-:Y:S06]  /*b500*/  HMMA.16816.F32.BF16 R56, R24, R48, R56 ;  /* 0x000000301838723c */ /* 0x002fec0000041838 */
[----:B------:R-:W-:Y:S06]  /*b510*/  HMMA.16816.F32.BF16 R108, R36, R110, R200 ;  /* 0x0000006e246c723c */ /* 0x000fec00000418c8 */
[----:B------:R-:W-:Y:S01]  /*b520*/  HMMA.16816.F32.BF16 R60, R28, R100, R4 ;  /* 0x000000641c3c723c */ /* 0x000fe20000041804 */
[----:B------:R-:W1:Y:S01]  /*b530*/  LDSM.16.M88.4 R4, [R229+0x5000] ;  /* 0x00500000e504783b */ /* 0x000e620000000200 */
[----:B------:R-:W-:-:S02]  /*b540*/  IMAD.MOV.U32 R201, RZ, RZ, R184 ;  /* 0x000000ffffc97224 */ /* 0x000fc400078e00b8 */
[----:B------:R-:W-:Y:S02]  /*b550*/  IMAD.MOV.U32 R200, RZ, RZ, R0 ;  /* 0x000000ffffc87224 */ /* 0x000fe400078e0000 */
[----:B------:R-:W-:Y:S06]  /*b560*/  HMMA.16816.F32.BF16 R104, R32, R102, R104 ;  /* 0x000000662068723c */ /* 0x000fec0000041868 */
[----:B--2---:R-:W-:Y:S01]  /*b570*/  HMMA.16816.F32.BF16 R176, R8, R52, R56 ;  /* 0x0000003408b0723c */ /* 0x004fe20000041838 */
[----:B------:R-:W2:Y:S05]  /*b580*/  LDSM.16.M88.4 R56, [R227+0x7400] ;  /* 0x00740000e338783b */ /* 0x000eaa0000000200 */
[----:B------:R-:W-:Y:S06]  /*b590*/  HMMA.16816.F32.BF16 R100, R28, R102, R108 ;  /* 0x000000661c64723c */ /* 0x000fec000004186c */
[----:B---3--:R-:W-:Y:S06]  /*b5a0*/  HMMA.16816.F32.BF16 R64, R20, R48, R60 ;  /* 0x000000301440723c */ /* 0x008fec000004183c */
[----:B------:R-:W-:Y:S06]  /*b5b0*/  HMMA.16816.F32.BF16 R60, R24, R50, R104 ;  /* 0x00000032183c723c */ /* 0x000fec0000041868 */
[----:B----4-:R-:W-:Y:S01]  /*b5c0*/  HMMA.16816.F32.BF16 R180, R44, R40, R180 ;  /* 0x000000282cb4723c */ /* 0x010fe200000418b4 */
[----:B------:R-:W-:-:S04]  /*b5d0*/  FMUL.FTZ R0, R176, UR28 ;  /* 0x0000001cb0007c20 */ /* 0x000fc80008410000 */
[----:B------:R3:W-:Y:S01]  /*b5e0*/  MUFU.TANH R235, R0 ;  /* 0x0000000000eb7308 */ /* 0x0007e20000002400 */
[----:B------:R-:W-:Y:S01]  /*b5f0*/  HMMA.16816.F32.BF16 R100, R20, R50, R100 ;  /* 0x000000321464723c */ /* 0x000fe20000041864 */
[----:B------:R-:W4:Y:S05]  /*b600*/  LDSM.16.M88.4 R48, [R225+0x8400] ;  /* 0x00840000e130783b */ /* 0x000f2a0000000200 */
[----:B-1----:R-:W-:Y:S06]  /*b610*/  HMMA.16816.F32.BF16 R184, R4, R52, R64 ;  /* 0x0000003404b8723c */ /* 0x002fec0000041840 */
[----:B------:R-:W-:Y:S01]  /*b620*/  HMMA.16816.F32.BF16 R64, R44, R42, R216 ;  /* 0x0000002a2c40723c */ /* 0x000fe200000418d8 */
[----:B---3--:R-:W-:-:S05]  /*b630*/  FMUL.FTZ R0, R177, UR28 ;  /* 0x0000001cb1007c20 */ /* 0x008fca0008410000 */
[----:B------:R-:W-:Y:S01]  /*b640*/  HMMA.16816.F32.BF16 R108, R8, R54, R60 ;  /* 0x00000036086c723c */ /* 0x000fe2000004183c */
[----:B------:R1:W-:Y:S05]  /*b650*/  MUFU.TANH R232, R0 ;  /* 0x0000000000e87308 */ /* 0x0003ea0000002400 */
[----:B--2---:R-:W-:Y:S06]  /*b660*/  HMMA.16816.F32.BF16 R60, R32, R56, R180 ;  /* 0x00000038203c723c */ /* 0x004fec00000418b4 */
[----:B------:R-:W-:Y:S06]  /*b670*/  HMMA.16816.F32.BF16 R188, R36, R40, R196 ;  /* 0x0000002824bc723c */ /* 0x000fec00000418c4 */
[----:B------:R-:W-:Y:S01]  /*b680*/  HMMA.16816.F32.BF16 R104, R32, R58, R64 ;  /* 0x0000003a2068723c */ /* 0x000fe20000041840 */
[----:B-1----:R-:W-:-:S04]  /*b690*/  FMUL.FTZ R0, R178, UR28 ;  /* 0x0000001cb2007c20 */ /* 0x002fc80008410000 */
[----:B------:R1:W2:Y:S01]  /*b6a0*/  MUFU.TANH R234, R0 ;  /* 0x0000000000ea7308 */ /* 0x0002a20000002400 */
[----:B------:R-:W-:Y:S01]  /*b6b0*/  HMMA.16816.F32.BF16 R180, R4, R54, R100 ;  /* 0x0000003604b4723c */ /* 0x000fe20000041864 */
[----:B------:R-:W3:Y:S05]  /*b6c0*/  LDSM.16.M88.4 R52, [R225+0x7800] ;  /* 0x00780000e134783b */ /* 0x000eea0000000200 */
[----:B----4-:R-:W-:Y:S06]  /*b6d0*/  HMMA.16816.F32.BF16 R64, R24, R48, R60 ;  /* 0x000000301840723c */ /* 0x010fec000004183c */
[----:B------:R-:W-:Y:S01]  /*b6e0*/  HMMA.16816.F32.BF16 R60, R28, R56, R188 ;  /* 0x000000381c3c723c */ /* 0x000fe200000418bc */
[----:B-1----:R-:W-:-:S05]  /*b6f0*/  FMUL.FTZ R0, R179, UR28 ;  /* 0x0000001cb3007c20 */ /* 0x002fca0008410000 */
[----:B------:R-:W-:Y:S01]  /*b700*/  HMMA.16816.F32.BF16 R176, R36, R42, R192 ;  /* 0x0000002a24b0723c */ /* 0x000fe200000418c0 */
[----:B------:R-:W1:Y:S01]  /*b710*/  LDSM.16.M88.4 R40, [R227+0x8400] ;  /* 0x00840000e328783b */ /* 0x000e620000000200 */
[----:B------:R4:W-:Y:S04]  /*b720*/  MUFU.TANH R218, R0 ;  /* 0x0000000000da7308 */ /* 0x0009e80000002400 */
[----:B------:R-:W-:-:S12]  /*b730*/  HMMA.16816.F32.BF16 R100, R24, R50, R104 ;  /* 0x000000321864723c */ /* 0x000fd80000041868 */
[----:B------:R-:W-:Y:S01]  /*b740*/  HMMA.16816.F32.BF16 R104, R20, R48, R60 ;  /* 0x000000301468723c */ /* 0x000fe2000004183c */
[----:B----4-:R-:W-:Y:S01]  /*b750*/  FMUL.FTZ R0, R184, UR28 ;  /* 0x0000001cb8007c20 */ /* 0x010fe20008410000 */
[----:B------:R-:W4:Y:S03]  /*b760*/  LDSM.16.M88.4 R60, [R227+0x7800] ;  /* 0x00780000e33c783b */ /* 0x000f260000000200 */
[----:B------:R5:W-:Y:S01]  /*b770*/  MUFU.TANH R233, R0 ;  /* 0x0000000000e97308 */ /* 0x000be20000002400 */
[----:B------:R-:W-:Y:S06]  /*b780*/  HMMA.16816.F32.BF16 R56, R28, R58, R176 ;  /* 0x0000003a1c38723c */ /* 0x000fec00000418b0 */
[----:B---3--:R-:W-:Y:S07]  /*b790*/  HMMA.16816.F32.BF16 R188, R36, R52, R240 ;  /* 0x0000003424bc723c */ /* 0x008fee00000418f0 */
[----:B------:R-:W-:-:S02]  /*b7a0*/  IMAD.MOV.U32 R240, RZ, RZ, R13 ;  /* 0x000000fffff07224 */ /* 0x000fc400078e000d */
[----:B------:R-:W3:Y:S01]  /*b7b0*/  S2R R13, SR_TID.X ;  /* 0x00000000000d7919 */ /* 0x000ee20000002100 */
[----:B-----5:R-:W-:Y:S01]  /*b7c0*/  FMUL.FTZ R0, R185, UR28 ;  /* 0x0000001cb9007c20 */ /* 0x020fe20008410000 */
[----:B-1----:R-:W-:Y:S01]  /*b7d0*/  HMMA.16816.F32.BF16 R176, R8, R40, R64 ;  /* 0x0000002808b0723c */ /* 0x002fe20000041840 */
[----:B------:R-:W-:Y:S02]  /*b7e0*/  IMAD.MOV.U32 R241, RZ, RZ, R12 ;  /* 0x000000fffff17224 */ /* 0x000fe400078e000c */
[----:B------:R1:W-:Y:S01]  /*b7f0*/  MUFU.TANH R219, R0 ;  /* 0x0000000000db7308 */ /* 0x0003e20000002400 */
[----:B------:R-:W-:Y:S02]  /*b800*/  IMAD.MOV.U32 R242, RZ, RZ, R3 ;  /* 0x000000fffff27224 */ /* 0x000fe400078e0003 */
[----:B------:R-:W-:Y:S01]  /*b810*/  HMMA.16816.F32.BF16 R64, R44, R52, R204 ;  /* 0x000000342c40723c */ /* 0x000fe200000418cc */
[----:B------:R-:W-:-:S05]  /*b820*/  IMAD.MOV.U32 R243, RZ, RZ, R2 ;  /* 0x000000fffff37224 */ /* 0x000fca00078e0002 */
[----:B------:R-:W-:Y:S01]  /*b830*/  HMMA.16816.F32.BF16 R48, R20, R50, R56 ;  /* 0x000000321430723c */ /* 0x000fe20000041838 */
[----:B------:R-:W5:Y:S01]  /*b840*/  LDSM.16.M88.4 R56, [R225+0x8800] ;  /* 0x00880000e138783b */ /* 0x000f620000000200 */
[----:B------:R-:W-:Y:S02]  /*b850*/  IMAD.MOV.U32 R205, RZ, RZ, R201 ;  /* 0x000000ffffcd7224 */ /* 0x000fe400078e00c9 */
[----:B------:R-:W-:Y:S02]  /*b860*/  IMAD.MOV.U32 R206, RZ, RZ, R19 ;  /* 0x000000ffffce7224 */ /* 0x000fe400078e0013 */
[----:B------:R-:W-:Y:S02]  /*b870*/  IMAD.MOV.U32 R204, RZ, RZ, R200 ;  /* 0x000000ffffcc7224 */ /* 0x000fe400078e00c8 */
[----:B-1----:R-:W-:Y:S01]  /*b880*/  FMUL.FTZ R0, R186, UR28 ;  /* 0x0000001cba007c20 */ /* 0x002fe20008410000 */
[----:B------:R-:W-:-:S03]  /*b890*/  IMAD.MOV.U32 R207, RZ, RZ, R18 ;  /* 0x000000ffffcf7224 */ /* 0x000fc600078e0012 */
[----:B------:R1:W-:Y:S06]  /*b8a0*/  MUFU.TANH R247, R0 ;  /* 0x0000000000f77308 */ /* 0x0003ec0000002400 */
[----:B----4-:R-:W-:Y:S01]  /*b8b0*/  HMMA.16816.F32.BF16 R64, R32, R60, R64 ;  /* 0x0000003c2040723c */ /* 0x010fe20000041840 */
[----:B---3--:R-:W-:-:S05]  /*b8c0*/  IMAD.SHL.U32 R13, R13, 0x2, RZ ;  /* 0x000000020d0d7824 */ /* 0x008fca00078e00ff */
[----:B------:R-:W-:Y:S01]  /*b8d0*/  LOP3.LUT R2, R13, 0x6, RZ, 0xc0, !PT ;  /* 0x000000060d027812 */ /* 0x000fe200078ec0ff */
[----:B-1----:R-:W-:-:S04]  /*b8e0*/  FMUL.FTZ R0, R108, UR28 ;  /* 0x0000001c6c007c20 */ /* 0x002fc80008410000 */
[----:B------:R1:W-:-:S13]  /*b8f0*/  MUFU.TANH R217, R0 ;  /* 0x0000000000d97308 */ /* 0x0003da0000002400 */
[----:B-----5:R-:W-:Y:S01]  /*b900*/  HMMA.16816.F32.BF16 R64, R24, R56, R64 ;  /* 0x000000381840723c */ /* 0x020fe20000041840 */
[----:B-1----:R-:W-:-:S04]  /*b910*/  FMUL.FTZ R0, R109, UR28 ;  /* 0x0000001c6d007c20 */ /* 0x002fc80008410000 */
[----:B------:R1:W-:Y:S02]  /*b920*/  MUFU.TANH R203, R0 ;  /* 0x0000000000cb7308 */ /* 0x0003e40000002400 */
[----:B-1----:R-:W-:-:S06]  /*b930*/  FMUL.FTZ R0, R110, UR28 ;  /* 0x0000001c6e007c20 */ /* 0x002fcc0008410000 */
[----:B------:R1:W3:Y:S02]  /*b940*/  MUFU.TANH R208, R0 ;  /* 0x0000000000d07308 */ /* 0x0002e40000002400 */
[----:B-1----:R-:W-:Y:S02]  /*b950*/  FMUL.FTZ R0, R111, UR28 ;  /* 0x0000001c6f007c20 */ /* 0x002fe40008410000 */
[----:B------:R-:W-:Y:S04]  /*b960*/  HMMA.16816.F32.BF16 R108, R8, R42, R100 ;  /* 0x0000002a086c723c */ /* 0x000fe80000041864 */
[----:B------:R1:W4:Y:S02]  /*b970*/  MUFU.TANH R209, R0 ;  /* 0x0000000000d17308 */ /* 0x0003240000002400 */
[----:B------:R-:W-:Y:S01]  /*b980*/  HMMA.16816.F32.BF16 R100, R44, R54, R220 ;  /* 0x000000362c64723c */ /* 0x000fe200000418dc */
[----:B-1----:R-:W-:-:S05]  /*b990*/  FMUL.FTZ R0, R180, UR28 ;  /* 0x0000001cb4007c20 */ /* 0x002fca0008410000 */
[----:B------:R1:W5:-:S15]  /*b9a0*/  MUFU.TANH R210, R0 ;  /* 0x0000000000d27308 */ /* 0x00035e0000002400 */
[----:B------:R-:W-:-:S03]  /*b9b0*/  NOP ;  /* 0x0000000000007918 */ /* 0x000fc60000000000 */
[----:B------:R-:W-:Y:S01]  /*b9c0*/  HMMA.16816.F32.BF16 R100, R32, R62, R100 ;  /* 0x0000003e2064723c */ /* 0x000fe20000041864 */
[----:B-1----:R-:W-:-:S04]  /*b9d0*/  FMUL.FTZ R0, R181, UR28 ;  /* 0x0000001cb5007c20 */ /* 0x002fc80008410000 */
[----:B------:R1:W-:-:S15]  /*b9e0*/  MUFU.TANH R216, R0 ;  /* 0x0000000000d87308 */ /* 0x0003de0000002400 */
[----:B------:R-:W-:-:S04]  /*b9f0*/  NOP ;  /* 0x0000000000007918 */ /* 0x000fc80000000000 */
[----:B------:R-:W-:Y:S01]  /*ba00*/  HMMA.16816.F32.BF16 R100, R24, R58, R100 ;  /* 0x0000003a1864723c */ /* 0x000fe20000041864 */
[----:B-1----:R-:W-:-:S05]  /*ba10*/  FMUL.FTZ R0, R187, UR28 ;  /* 0x0000001cbb007c20 */ /* 0x002fca0008410000 */
[----:B------:R-:W-:Y:S01]  /*ba20*/  HMMA.16816.F32.BF16 R184, R4, R40, R104 ;  /* 0x0000002804b8723c */ /* 0x000fe20000041868 */
[----:B------:R1:W-:Y:S05]  /*ba30*/  MUFU.TANH R211, R0 ;  /* 0x0000000000d37308 */ /* 0x0003ea0000002400 */
[----:B------:R-:W-:Y:S06]  /*ba40*/  HMMA.16816.F32.BF16 R104, R36, R54, R248 ;  /* 0x000000362468723c */ /* 0x000fec00000418f8 */
[----:B------:R-:W-:Y:S01]  /*ba50*/  HMMA.16816.F32.BF16 R52, R28, R60, R188 ;  /* 0x0000003c1c34723c */ /* 0x000fe200000418bc */
[----:B-1----:R-:W-:-:S04]  /*ba60*/  FMUL.FTZ R0, R182, UR28 ;  /* 0x0000001cb6007c20 */ /* 0x002fc80008410000 */
[----:B------:R1:W-:Y:S02]  /*ba70*/  MUFU.TANH R202, R0 ;  /* 0x0000000000ca7308 */ /* 0x0003e40000002400 */
[----:B-1----:R-:W-:Y:S02]  /*ba80*/  FMUL.FTZ R0, R183, UR28 ;  /* 0x0000001cb7007c20 */ /* 0x002fe40008410000 */
[----:B------:R-:W-:Y:S01]  /*ba90*/  HMMA.16816.F32.BF16 R180, R4, R42, R48 ;  /* 0x0000002a04b4723c */ /* 0x000fe20000041830 */
[----:B------:R-:W1:Y:S03]  /*baa0*/  LDSM.16.M88.4 R40, [R227+0x8800] ;  /* 0x00880000e328783b */ /* 0x000e660000000200 */
[----:B------:R2:W5:Y:S01]  /*bab0*/  MUFU.TANH R201, R0 ;  /* 0x0000000000c97308 */ /* 0x0005620000002400 */
[----:B------:R-:W3:Y:S01]  /*bac0*/  LDSM.16.M88.4 R48, [R225+0x7c00] ;  /* 0x007c0000e130783b */ /* 0x000ee20000000200 */
[----:B--2---:R-:W-:-:S06]  /*bad0*/  FMUL.FTZ R0, R176, UR28 ;  /* 0x0000001cb0007c20 */ /* 0x004fcc0008410000 */
[----:B------:R2:W-:Y:S02]  /*bae0*/  MUFU.TANH R19, R0 ;  /* 0x0000000000137308 */ /* 0x0005e40000002400 */
[----:B--2---:R-:W-:Y:S01]  /*baf0*/  FMUL.FTZ R0, R177, UR28 ;  /* 0x0000001cb1007c20 */ /* 0x004fe20008410000 */
[----:B-1----:R-:W-:Y:S05]  /*bb00*/  HMMA.16816.F32.BF16 R100, R8, R42, R100 ;  /* 0x0000002a0864723c */ /* 0x002fea0000041864 */
[----:B------:R1:W2:Y:S02]  /*bb10*/  MUFU.TANH R200, R0 ;  /* 0x0000000000c87308 */ /* 0x0002a40000002400 */
[----:B-1----:R-:W-:-:S06]  /*bb20*/  FMUL.FTZ R0, R108, UR28 ;  /* 0x0000001c6c007c20 */ /* 0x002fcc0008410000 */
[----:B------:R1:W-:Y:S11]  /*bb30*/  MUFU.TANH R199, R0 ;  /* 0x0000000000c77308 */ /* 0x0003f60000002400 */
[----:B------:R-:W-:Y:S01]  /*bb40*/  FMUL.FTZ R102, R102, UR28 ;  /* 0x0000001c66667c20 */ /* 0x000fe20008410000 */
[----:B------:R-:W-:-:S05]  /*bb50*/  FMUL.FTZ R103, R103, UR28 ;  /* 0x0000001c67677c20 */ /* 0x000fca0008410000 */
[----:B------:R-:W-:Y:S08]  /*bb60*/  MUFU.TANH R102, R102 ;  /* 0x0000006600667308 */ /* 0x000ff00000002400 */
[----:B------:R-:W-:Y:S01]  /*bb70*/  MUFU.TANH R103, R103 ;  /* 0x0000006700677308 */ /* 0x000fe20000002400 */
[----:B-1----:R-:W-:-:S07]  /*bb80*/  FMUL.FTZ R0, R109, UR28 ;  /* 0x0000001c6d007c20 */ /* 0x002fce0008410000 */
[----:B------:R1:W2:Y:S02]  /*bb90*/  MUFU.TANH R18, R0 ;  /* 0x0000000000127308 */ /* 0x0002a40000002400 */
[----:B-1----:R-:W-:-:S06]  /*bba0*/  FMUL.FTZ R0, R178, UR28 ;  /* 0x0000001cb2007c20 */ /* 0x002fcc0008410000 */
[----:B------:R1:W2:Y:S02]  /*bbb0*/  MUFU.TANH R198, R0 ;  /* 0x0000000000c67308 */ /* 0x0002a40000002400 */
[----:B-1----:R-:W-:Y:S02]  /*bbc0*/  FMUL.FTZ R0, R179, UR28 ;  /* 0x0000001cb3007c20 */ /* 0x002fe40008410000 */
[----:B------:R-:W-:Y:S04]  /*bbd0*/  HMMA.16816.F32.BF16 R176, R8, R40, R64 ;  /* 0x0000002808b0723c */ /* 0x000fe80000041840 */
[----:B------:R1:W2:Y:S02]  /*bbe0*/  MUFU.TANH R197, R0 ;  /* 0x0000000000c57308 */ /* 0x0002a40000002400 */
[----:B---3--:R-:W-:Y:S01]  /*bbf0*/  HMMA.16816.F32.BF16 R64, R44, R48, R212 ;  /* 0x000000302c40723c */ /* 0x008fe200000418d4 */
[----:B-1----:R-:W-:-:S05]  /*bc00*/  FMUL.FTZ R0, R110, UR28 ;  /* 0x0000001c6e007c20 */ /* 0x002fca0008410000 */
[----:B------:R1:W3:Y:S02]  /*bc10*/  MUFU.TANH R196, R0 ;  /* 0x0000000000c47308 */ /* 0x0002e40000002400 */
[----:B-1----:R-:W-:Y:S02]  /*bc20*/  FMUL.FTZ R0, R111, UR28 ;  /* 0x0000001c6f007c20 */ /* 0x002fe40008410000 */
[----:B------:R-:W-:Y:S04]  /*bc30*/  HMMA.16816.F32.BF16 R108, R28, R62, R104 ;  /* 0x0000003e1c6c723c */ /* 0x000fe80000041868 */
[----:B------:R1:W3:Y:S02]  /*bc40*/  MUFU.TANH R194, R0 ;  /* 0x0000000000c27308 */ /* 0x0002e40000002400 */
[----:B------:R-:W-:Y:S01]  /*bc50*/  HMMA.16816.F32.BF16 R104, R20, R56, R52 ;  /* 0x000000381468723c */ /* 0x000fe20000041834 */
[----:B------:R-:W4:Y:S05]  /*bc60*/  LDSM.16.M88.4 R52, [R227+0x7c00] ;  /* 0x007c0000e334783b */ /* 0x000f2a0000000200 */
[----:B------:R-:W-:Y:S01]  /*bc70*/  HMMA.16816.F32.BF16 R60, R44, R50, R236 ;  /* 0x000000322c3c723c */ /* 0x000fe200000418ec */
[----:B------:R-:W5:Y:S01]  /*bc80*/  LDSM.16.M88.4 R44, [R225+0x8c00] ;  /* 0x008c0000e12c783b */ /* 0x000f620000000200 */
[----:B-1----:R-:W-:-:S04]  /*bc90*/  FMUL.FTZ R0, R184, UR28 ;  /* 0x0000001cb8007c20 */ /* 0x002fc80008410000 */
[----:B------:R1:W3:Y:S06]  /*bca0*/  MUFU.TANH R195, R0 ;  /* 0x0000000000c37308 */ /* 0x0002ec0000002400 */
[----:B------:R-:W-:Y:S06]  /*bcb0*/  HMMA.16816.F32.BF16 R56, R20, R58, R108 ;  /* 0x0000003a1438723c */ /* 0x000fec000004186c */
[----:B------:R-:W-:Y:S01]  /*bcc0*/  HMMA.16816.F32.BF16 R104, R4, R40, R104 ;  /* 0x000000280468723c */ /* 0x000fe20000041868 */
[----:B-1----:R-:W-:-:S04]  /*bcd0*/  FMUL.FTZ R0, R185, UR28 ;  /* 0x0000001cb9007c20 */ /* 0x002fc80008410000 */
[----:B------:R1:W3:Y:S01]  /*bce0*/  MUFU.TANH R193, R0 ;  /* 0x0000000000c17308 */ /* 0x0002e20000002400 */
[C---:B----4-:R-:W-:Y:S06]  /*bcf0*/  HMMA.16816.F32.BF16 R64, R32.reuse, R52, R64 ;  /* 0x000000342040723c */ /* 0x050fec0000041840 */
[----:B------:R-:W-:Y:S01]  /*bd00*/  HMMA.16816.F32.BF16 R60, R32, R54, R60 ;  /* 0x00000036203c723c */ /* 0x000fe2000004183c */
[----:B------:R-:W4:Y:S11]  /*bd10*/  LDSM.16.M88.4 R32, [R227+0x8c00] ;  /* 0x008c0000e320783b */ /* 0x000f360000000200 */
[----:B------:R-:W-:Y:S01]  /*bd20*/  FMUL.FTZ R104, R104, UR28 ;  /* 0x0000001c68687c20 */ /* 0x000fe20008410000 */
[----:B------:R-:W-:Y:S01]  /*bd30*/  FMUL.FTZ R105, R105, UR28 ;  /* 0x0000001c69697c20 */ /* 0x000fe20008410000 */
[----:B------:R-:W-:Y:S01]  /*bd40*/  FMUL.FTZ R107, R107, UR28 ;  /* 0x0000001c6b6b7c20 */ /* 0x000fe20008410000 */
[----:B------:R-:W-:Y:S01]  /*bd50*/  FMUL.FTZ R106, R106, UR28 ;  /* 0x0000001c6a6a7c20 */ /* 0x000fe20008410000 */
[----:B------:R-:W-:Y:S01]  /*bd60*/  HMMA.16816.F32.BF16 R56, R4, R42, R56 ;  /* 0x0000002a0438723c */ /* 0x000fe20000041838 */
[----:B------:R-:W-:-:S04]  /*bd70*/  DEPBAR.LE SB0, 0x0 ;  /* 0x000080000000791a */ /* 0x000fc80000000000 */
[----:B-1----:R-:W-:Y:S01]  /*bd80*/  FMUL.FTZ R0, R180, UR28 ;  /* 0x0000001cb4007c20 */ /* 0x002fe20008410000 */
[----:B------:R-:W-:Y:S08]  /*bd90*/  MUFU.TANH R104, R104 ;  /* 0x0000006800687308 */ /* 0x000ff00000002400 */
[----:B------:R1:W3:Y:S08]  /*bda0*/  MUFU.TANH R191, R0 ;  /* 0x0000000000bf7308 */ /* 0x0002f00000002400 */
[----:B------:R-:W-:Y:S02]  /*bdb0*/  MUFU.TANH R107, R107 ;  /* 0x0000006b006b7308 */ /* 0x000fe40000002400 */
[----:B------:R-:W-:Y:S01]  /*bdc0*/  FMUL.FTZ R13, R56, UR28 ;  /* 0x0000001c380d7c20 */ /* 0x000fe20008410000 */
[----:B------:R-:W-:Y:S01]  /*bdd0*/  FMUL.FTZ R58, R58, UR28 ;  /* 0x0000001c3a3a7c20 */ /* 0x000fe20008410000 */
[----:B------:R-:W-:-:S04]  /*bde0*/  FMUL.FTZ R59, R59, UR28 ;  /* 0x0000001c3b3b7c20 */ /* 0x000fc80008410000 */
[----:B------:R-:W-:Y:S01]  /*bdf0*/  MUFU.TANH R106, R106 ;  /* 0x0000006a006a7308 */ /* 0x000fe20000002400 */
[----:B-1----:R-:W-:-:S07]  /*be00*/  FMUL.FTZ R0, R181, UR28 ;  /* 0x0000001cb5007c20 */ /* 0x002fce0008410000 */
[----:B------:R1:W3:Y:S08]  /*be10*/  MUFU.TANH R189, R0 ;  /* 0x0000000000bd7308 */ /* 0x0002f00000002400 */
[----:B------:R-:W-:Y:S08]  /*be20*/  MUFU.TANH R58, R58 ;  /* 0x0000003a003a7308 */ /* 0x000ff00000002400 */
[----:B------:R-:W-:Y:S01]  /*be30*/  MUFU.TANH R59, R59 ;  /* 0x0000003b003b7308 */ /* 0x000fe20000002400 */
[----:B-1----:R-:W-:-:S07]  /*be40*/  FMUL.FTZ R0, R186, UR28 ;  /* 0x0000001cba007c20 */ /* 0x002fce0008410000 */
[----:B------:R1:W3:Y:S02]  /*be50*/  MUFU.TANH R192, R0 ;  /* 0x0000000000c07308 */ /* 0x0002e40000002400 */
[----:B-1----:R-:W-:-:S06]  /*be60*/  FMUL.FTZ R0, R187, UR28 ;  /* 0x0000001cbb007c20 */ /* 0x002fcc0008410000 */
[----:B------:R1:W3:Y:S02]  /*be70*/  MUFU.TANH R190, R0 ;  /* 0x0000000000be7308 */ /* 0x0002e40000002400 */
[----:B-1----:R-:W-:-:S06]  /*be80*/  FMUL.FTZ R0, R182, UR28 ;  /* 0x0000001cb6007c20 */ /* 0x002fcc0008410000 */
[----:B------:R1:W3:Y:S02]  /*be90*/  MUFU.TANH R188, R0 ;  /* 0x0000000000bc7308 */ /* 0x0002e40000002400 */
[----:B-1----:R-:W-:Y:S02]  /*bea0*/  FMUL.FTZ R0, R183, UR28 ;  /* 0x0000001cb7007c20 */ /* 0x002fe40008410000 */
[C---:B------:R-:W-:Y:S04]  /*beb0*/  HMMA.16816.F32.BF16 R180, R36.reuse, R48, R240 ;  /* 0x0000003024b4723c */ /* 0x040fe800000418f0 */
[----:B------:R1:W-:Y:S02]  /*bec0*/  MUFU.TANH R187, R0 ;  /* 0x0000000000bb7308 */ /* 0x0003e40000002400 */
[----:B------:R-:W-:Y:S06]  /*bed0*/  HMMA.16816.F32.BF16 R48, R36, R50, R204 ;  /* 0x000000322430723c */ /* 0x000fec00000418cc */
[C---:B-----5:R-:W-:Y:S01]  /*bee0*/  HMMA.16816.F32.BF16 R36, R24.reuse, R44, R64 ;  /* 0x0000002c1824723c */ /* 0x060fe20000041840 */
[----:B------:R5:W-:Y:S05]  /*bef0*/  MUFU.TANH R65, R13 ;  /* 0x0000000d00417308 */ /* 0x000bea0000002400 */
[----:B------:R-:W-:Y:S01]  /*bf00*/  HMMA.16816.F32.BF16 R24, R24, R46, R60 ;  /* 0x0000002e1818723c */ /* 0x000fe2000004183c */
[----:B-1----:R-:W-:-:S02]  /*bf10*/  FMUL.FTZ R0, R176, UR28 ;  /* 0x0000001cb0007c20 */ /* 0x002fc40008410000 */
[----:B------:R-:W-:Y:S03]  /*bf20*/  MUFU.TANH R66, R105 ;  /* 0x0000006900427308 */ /* 0x000fe60000002400 */
[C---:B------:R-:W-:Y:S05]  /*bf30*/  HMMA.16816.F32.BF16 R40, R28.reuse, R52, R180 ;  /* 0x000000341c28723c */ /* 0x040fea00000418b4 */
[----:B------:R1:W3:Y:S01]  /*bf40*/  MUFU.TANH R176, R0 ;  /* 0x0000000000b07308 */ /* 0x0002e20000002400 */
[----:B------:R-:W-:Y:S01]  /*bf50*/  HMMA.16816.F32.BF16 R52, R28, R54, R48 ;  /* 0x000000361c34723c */ /* 0x000fe20000041830 */
[----:B-----5:R-:W-:-:S05]  /*bf60*/  FMUL.FTZ R13, R57, UR28 ;  /* 0x0000001c390d7c20 */ /* 0x020fca0008410000 */
[C---:B----4-:R-:W-:Y:S01]  /*bf70*/  HMMA.16816.F32.BF16 R36, R8.reuse, R32, R36 ;  /* 0x000000200824723c */ /* 0x050fe20000041824 */
[----:B------:R-:W-:Y:S05]  /*bf80*/  MUFU.TANH R64, R13 ;  /* 0x0000000d00407308 */ /* 0x000fea0000002400 */
[----:B------:R-:W-:Y:S01]  /*bf90*/  HMMA.16816.F32.BF16 R24, R8, R34, R24 ;  /* 0x000000220818723c */ /* 0x000fe20000041818 */
[----:B-1----:R-:W-:-:S05]  /*bfa0*/  FMUL.FTZ R0, R177, UR28 ;  /* 0x0000001cb1007c20 */ /* 0x002fca0008410000 */
[C---:B------:R-:W-:Y:S01]  /*bfb0*/  HMMA.16816.F32.BF16 R28, R20.reuse, R44, R40 ;  /* 0x0000002c141c723c */ /* 0x040fe20000041828 */
[----:B------:R1:W-:Y:S05]  /*bfc0*/  MUFU.TANH R184, R0 ;  /* 0x0000000000b87308 */ /* 0x0003ea0000002400 */
[----:B------:R-:W-:Y:S06]  /*bfd0*/  HMMA.16816.F32.BF16 R20, R20, R46, R52 ;  /* 0x0000002e1414723c */ /* 0x000fec0000041834 */
[----:B------:R-:W-:Y:S01]  /*bfe0*/  FMUL.FTZ R36, R36, UR28 ;  /* 0x0000001c24247c20 */ /* 0x000fe20008410000 */
[----:B------:R-:W-:Y:S01]  /*bff0*/  FMUL.FTZ R10, R37, UR28 ;  /* 0x0000001c250a7c20 */ /* 0x000fe20008410000 */
[----:B------:R-:W-:Y:S01]  /*c000*/  FMUL.FTZ R39, R39, UR28 ;  /* 0x0000001c27277c20 */ /* 0x000fe20008410000 */
[----:B------:R-:W-:Y:S01]  /*c010*/  FMUL.FTZ R38, R38, UR28 ;  /* 0x0000001c26267c20 */ /* 0x000fe20008410000 */
[----:B------:R-:W-:Y:S02]  /*c020*/  MUFU.TANH R13, R36 ;  /* 0x00000024000d7308 */ /* 0x000fe40000002400 */
[----:B------:R-:W-:Y:S01]  /*c030*/  FMUL.FTZ R24, R24, UR28 ;  /* 0x0000001c18187c20 */ /* 0x000fe20008410000 */
[----:B-1----:R-:W-:Y:S01]  /*c040*/  FMUL.FTZ R0, R100, UR28 ;  /* 0x0000001c64007c20 */ /* 0x002fe20008410000 */
[----:B------:R-:W-:Y:S01]  /*c050*/  FMUL.FTZ R25, R25, UR28 ;  /* 0x0000001c19197c20 */ /* 0x000fe20008410000 */
[----:B------:R-:W-:Y:S01]  /*c060*/  FMUL.FTZ R26, R26, UR28 ;  /* 0x0000001c1a1a7c20 */ /* 0x000fe20008410000 */
[----:B------:R-:W-:-:S02]  /*c070*/  FMUL.FTZ R27, R27, UR28 ;  /* 0x0000001c1b1b7c20 */ /* 0x000fc40008410000 */
        /* <DEDUP_REMOVED lines=8> */
[----:B------:R1:W4:Y:S08]  /*c100*/  MUFU.TANH R177, R0 ;  /* 0x0000000000b17308 */ /* 0x0003300000002400 */
[----:B------:R-:W-:Y:S08]  /*c110*/  MUFU.TANH R39, R39 ;  /* 0x0000002700277308 */ /* 0x000ff00000002400 */
[----:B------:R-:W-:Y:S01]  /*c120*/  MUFU.TANH R38, R38 ;  /* 0x0000002600267308 */ /* 0x000fe20000002400 */
[----:B-1----:R-:W-:-:S07]  /*c130*/  FMUL.FTZ R0, R179, UR28 ;  /* 0x0000001cb3007c20 */ /* 0x002fce0008410000 */
[----:B------:R1:W5:Y:S02]  /*c140*/  MUFU.TANH R101, R0 ;  /* 0x0000000000657308 */ /* 0x0003640000002400 */
[----:B-1----:R-:W-:-:S04]  /*c150*/  IMAD.U32 R0, RZ, RZ, UR24 ;  /* 0x00000018ff007e24 */ /* 0x002fc8000f8e00ff */
[----:B------:R-:W-:-:S04]  /*c160*/  IMAD R0, R0, 0x40, R2 ;  /* 0x0000004000007824 */ /* 0x000fc800078e0202 */
[C---:B------:R-:W-:Y:S01]  /*c170*/  VIADD R3, R0.reuse, 0x8 ;  /* 0x0000000800037836 */ /* 0x040fe20000000000 */
[----:B------:R-:W-:Y:S01]  /*c180*/  BAR.SYNC.DEFER_BLOCKING 0x0 ;  /* 0x0000000000007b1d */ /* 0x000fe20000010000 */
[CC--:B------:R-:W-:Y:S01]  /*c190*/  ISETP.GE.AND P6, PT, R0.reuse, R15.reuse, PT ;  /* 0x0000000f0000720c */ /* 0x0c0fe20003fc6270 */
[C---:B------:R-:W-:Y:S01]  /*c1a0*/  VIADD R2, R0.reuse, 0x9 ;  /* 0x0000000900027836 */ /* 0x040fe20000000000 */
[CC--:B------:R-:W-:Y:S01]  /*c1b0*/  ISETP.GE.AND P2, PT, R0.reuse, R14.reuse, PT ;  /* 0x0000000e0000720c */ /* 0x0c0fe20003f46270 */
[----:B------:R-:W-:Y:S01]  /*c1c0*/  VIADD R12, R0, 0x1 ;  /* 0x00000001000c7836 */ /* 0x000fe20000000000 */
[----:B------:R-:W-:Y:S01]  /*c1d0*/  FSEL R49, R234, -INF , !P6 ;  /* 0xff800000ea317808 */ /* 0x000fe20007000000 */
[C---:B------:R-:W-:Y:S01]  /*c1e0*/  VIADD R8, R0.reuse, 0x11 ;  /* 0x0000001100087836 */ /* 0x040fe20000000000 */
[C---:B------:R-:W-:Y:S01]  /*c1f0*/  ISETP.GE.AND P6, PT, R3.reuse, R15, PT ;  /* 0x0000000f0300720c */ /* 0x040fe20003fc6270 */
[----:B------:R-:W-:Y:S01]  /*c200*/  VIADD R9, R0, 0x10 ;  /* 0x0000001000097836 */ /* 0x000fe20000000000 */
[----:B------:R-:W-:-:S02]  /*c210*/  ISETP.GE.AND P0, PT, R3, R14, PT ;  /* 0x0000000e0300720c */ /* 0x000fc40003f06270 */
[----:B------:R-:W-:Y:S02]  /*c220*/  FSEL R63, R208, -INF , !P6 ;  /* 0xff800000d03f7808 */ /* 0x000fe40007000000 */
[----:B------:R-:W-:Y:S02]  /*c230*/  ISETP.GE.AND P6, PT, R2, R15, PT ;  /* 0x0000000f0200720c */ /* 0x000fe40003fc6270 */
[----:B------:R-:W-:Y:S02]  /*c240*/  ISETP.GE.AND P1, PT, R12, R14, PT ;  /* 0x0000000e0c00720c */ /* 0x000fe40003f26270 */
[----:B------:R-:W-:Y:S02]  /*c250*/  FSEL R62, R209, -INF , !P6 ;  /* 0xff800000d13e7808 */ /* 0x000fe40007000000 */
[----:B------:R-:W-:Y:S02]  /*c260*/  ISETP.GE.AND P6, PT, R3, R16, PT ;  /* 0x000000100300720c */ /* 0x000fe40003fc6270 */
[----:B------:R-:W-:-:S02]  /*c270*/  FSEL R61, R217, -INF , !P0 ;  /* 0xff800000d93d7808 */ /* 0x000fc40004000000 */
[----:B------:R-:W-:Y:S02]  /*c280*/  ISETP.GE.AND P0, PT, R12, R16, PT ;  /* 0x000000100c00720c */ /* 0x000fe40003f06270 */
[----:B------:R-:W-:Y:S02]  /*c290*/  FSEL R50, R210, -INF , !P6 ;  /* 0xff800000d2327808 */ /* 0x000fe40007000000 */
[----:B------:R-:W-:Y:S02]  /*c2a0*/  FSEL R60, R232, -INF , !P1 ;  /* 0xff800000e83c7808 */ /* 0x000fe40004800000 */
[----:B------:R-:W-:Y:S02]  /*c2b0*/  ISETP.GE.AND P6, PT, R2, R17, PT ;  /* 0x000000110200720c */ /* 0x000fe40003fc6270 */
[----:B------:R-:W-:Y:S02]  /*c2c0*/  FSEL R56, R235, -INF , !P2 ;  /* 0xff800000eb387808 */ /* 0x000fe40005000000 */
[----:B------:R-:W-:-:S02]  /*c2d0*/  ISETP.GE.AND P1, PT, R12, R15, PT ;  /* 0x0000000f0c00720c */ /* 0x000fc40003f26270 */
[C---:B------:R-:W-:Y:S02]  /*c2e0*/  ISETP.GE.AND P2, PT, R2.reuse, R14, PT ;  /* 0x0000000e0200720c */ /* 0x040fe40003f46270 */
[----:B------:R-:W-:Y:S02]  /*c2f0*/  FSEL R45, R219, -INF , !P0 ;  /* 0xff800000db2d7808 */ /* 0x000fe40004000000 */
[----:B------:R-:W-:Y:S01]  /*c300*/  ISETP.GE.AND P0, PT, R2, R16, PT ;  /* 0x000000100200720c */ /* 0x000fe20003f06270 */
[----:B------:R-:W-:Y:S01]  /*c310*/  VIADD R2, R0, 0x19 ;  /* 0x0000001900027836 */ /* 0x000fe20000000000 */
[----:B------:R-:W-:Y:S02]  /*c320*/  FSEL R44, R201, -INF , !P6 ;  /* 0xff800000c92c7808 */ /* 0x000fe40007000000 */
[----:B------:R-:W-:Y:S02]  /*c330*/  FSEL R51, R218, -INF , !P1 ;  /* 0xff800000da337808 */ /* 0x000fe40004800000 */
[----:B------:R-:W-:-:S02]  /*c340*/  ISETP.GE.AND P6, PT, R8, R14, PT ;  /* 0x0000000e0800720c */ /* 0x000fc40003fc6270 */
[----:B------:R-:W-:Y:S02]  /*c350*/  FSEL R57, R203, -INF , !P2 ;  /* 0xff800000cb397808 */ /* 0x000fe40005000000 */
[----:B------:R-:W-:Y:S02]  /*c360*/  ISETP.GE.AND P1, PT, R0, R16, PT ;  /* 0x000000100000720c */ /* 0x000fe40003f26270 */
[----:B------:R-:W-:Y:S02]  /*c370*/  ISETP.GE.AND P2, PT, R12, R17, PT ;  /* 0x000000110c00720c */ /* 0x000fe40003f46270 */
[----:B------:R-:W-:Y:S01]  /*c380*/  FSEL R41, R216, -INF , !P0 ;  /* 0xff800000d8297808 */ /* 0x000fe20004000000 */
[----:B------:R1:W5:Y:S01]  /*c390*/  MUFU.TANH R12, R10 ;  /* 0x0000000a000c7308 */ /* 0x0003620000002400 */
[----:B--2---:R-:W-:Y:S02]  /*c3a0*/  FSEL R36, R200, -INF , !P6 ;  /* 0xff800000c8247808 */ /* 0x004fe40007000000 */
[----:B------:R-:W-:-:S02]  /*c3b0*/  FSEL R48, R233, -INF , !P1 ;  /* 0xff800000e9307808 */ /* 0x000fc40004800000 */
[-C--:B------:R-:W-:Y:S02]  /*c3c0*/  ISETP.GE.AND P0, PT, R0, R17.reuse, PT ;  /* 0x000000110000720c */ /* 0x080fe40003f06270 */
[----:B------:R-:W-:Y:S02]  /*c3d0*/  ISETP.GE.AND P6, PT, R2, R14, PT ;  /* 0x0000000e0200720c */ /* 0x000fe40003fc6270 */
[----:B------:R-:W-:Y:S01]  /*c3e0*/  ISETP.GE.AND P1, PT, R3, R17, PT ;  /* 0x000000110300720c */ /* 0x000fe20003f26270 */
[----:B------:R-:W-:Y:S01]  /*c3f0*/  VIADD R3, R0, 0x18 ;  /* 0x0000001800037836 */ /* 0x000fe20000000000 */
[----:B------:R-:W-:Y:S02]  /*c400*/  FSEL R43, R211, -INF , !P2 ;  /* 0xff800000d32b7808 */ /* 0x000fe40005000000 */
[----:B------:R-:W-:Y:S02]  /*c410*/  ISETP.GE.AND P2, PT, R9, R15, PT ;  /* 0x0000000f0900720c */ /* 0x000fe40003f46270 */
[----:B------:R-:W-:-:S02]  /*c420*/  FSEL R40, R247, -INF , !P0 ;  /* 0xff800000f7287808 */ /* 0x000fc40004000000 */
[----:B------:R-:W-:Y:S02]  /*c430*/  FSEL R18, R18, -INF , !P6 ;  /* 0xff80000012127808 */ /* 0x000fe40007000000 */
[----:B------:R-:W-:Y:S02]  /*c440*/  ISETP.GE.AND P0, PT, R9, R14, PT ;  /* 0x0000000e0900720c */ /* 0x000fe40003f06270 */
[-C--:B------:R-:W-:Y:S02]  /*c450*/  ISETP.GE.AND P6, PT, R8, R15.reuse, PT ;  /* 0x0000000f0800720c */ /* 0x080fe40003fc6270 */
[----:B------:R-:W-:Y:S02]  /*c460*/  FSEL R108, R198, -INF , !P2 ;  /* 0xff800000c66c7808 */ /* 0x000fe40005000000 */
[----:B------:R-:W-:Y:S02]  /*c470*/  ISETP.GE.AND P2, PT, R3, R15, PT ;  /* 0x0000000f0300720c */ /* 0x000fe40003f46270 */
[----:B------:R-:W-:-:S02]  /*c480*/  FSEL R19, R19, -INF , !P0 ;  /* 0xff80000013137808 */ /* 0x000fc40004000000 */
[----:B------:R-:W-:Y:S02]  /*c490*/  FSEL R109, R197, -INF , !P6 ;  /* 0xff800000c56d7808 */ /* 0x000fe40007000000 */
[----:B------:R-:W-:Y:S02]  /*c4a0*/  ISETP.GE.AND P0, PT, R3, R14, PT ;  /* 0x0000000e0300720c */ /* 0x000fe40003f06270 */
[----:B------:R-:W-:Y:S02]  /*c4b0*/  ISETP.GE.AND P6, PT, R2, R15, PT ;  /* 0x0000000f0200720c */ /* 0x000fe40003fc6270 */
[----:B------:R-:W-:Y:S02]  /*c4c0*/  FSEL R42, R202, -INF , !P1 ;  /* 0xff800000ca2a7808 */ /* 0x000fe40004800000 */
[----:B---3--:R-:W-:Y:S02]  /*c4d0*/  FSEL R110, R196, -INF , !P2 ;  /* 0xff800000c46e7808 */ /* 0x008fe40005000000 */
[----:B------:R-:W-:-:S02]  /*c4e0*/  ISETP.GE.AND P1, PT, R9, R16, PT ;  /* 0x000000100900720c */ /* 0x000fc40003f26270 */
[----:B------:R-:W-:Y:S02]  /*c4f0*/  ISETP.GE.AND P2, PT, R8, R16, PT ;  /* 0x000000100800720c */ /* 0x000fe40003f46270 */
[----:B------:R-:W-:Y:S02]  /*c500*/  FSEL R37, R199, -INF , !P0 ;  /* 0xff800000c7257808 */ /* 0x000fe40004000000 */
[----:B------:R-:W-:Y:S02]  /*c510*/  FSEL R111, R194, -INF , !P6 ;  /* 0xff800000c26f7808 */ /* 0x000fe40007000000 */
[-C--:B------:R-:W-:Y:S02]  /*c520*/  ISETP.GE.AND P0, PT, R9, R17.reuse, PT ;  /* 0x000000110900720c */ /* 0x080fe40003f06270 */
[----:B------:R-:W-:Y:S02]  /*c530*/  ISETP.GE.AND P6, PT, R8, R17, PT ;  /* 0x000000110800720c */ /* 0x000fe40003fc6270 */
[----:B-1----:R-:W-:Y:S01]  /*c540*/  HMMA.16816.F32.BF16 R8, R4, R32, R28 ;  /* 0x000000200408723c */ /* 0x002fe2000004181c */
[----:B------:R-:W-:-:S02]  /*c550*/  FSEL R46, R195, -INF , !P1 ;  /* 0xff800000c32e7808 */ /* 0x000fc40004800000 */
[----:B------:R-:W-:Y:S02]  /*c560*/  FSEL R47, R193, -INF , !P2 ;  /* 0xff800000c12f7808 */ /* 0x000fe40005000000 */
[-C--:B------:R-:W-:Y:S01]  /*c570*/  ISETP.GE.AND P1, PT, R3, R16.reuse, PT ;  /* 0x000000100300720c */ /* 0x080fe20003f26270 */
[----:B------:R-:W-:Y:S01]  /*c580*/  HMMA.16816.F32.BF16 R32, R4, R34, R20 ;  /* 0x000000220420723c */ /* 0x000fe20000041814 */
[----:B------:R-:W-:Y:S02]  /*c590*/  ISETP.GE.AND P2, PT, R2, R16, PT ;  /* 0x000000100200720c */ /* 0x000fe40003f46270 */
[----:B------:R-:W-:Y:S02]  /*c5a0*/  FSEL R52, R191, -INF , !P1 ;  /* 0xff800000bf347808 */ /* 0x000fe40004800000 */
[----:B------:R-:W-:Y:S02]  /*c5b0*/  FSEL R53, R189, -INF , !P2 ;  /* 0xff800000bd357808 */ /* 0x000fe40005000000 */
[C---:B------:R-:W-:Y:S01]  /*c5c0*/  VIADD R5, R0.reuse, 0x20 ;  /* 0x0000002000057836 */ /* 0x040fe20000000000 */
[-C--:B------:R-:W-:Y:S01]  /*c5d0*/  ISETP.GE.AND P1, PT, R3, R17.reuse, PT ;  /* 0x000000110300720c */ /* 0x080fe20003f26270 */
[----:B------:R-:W-:Y:S01]  /*c5e0*/  VIADD R4, R0, 0x21 ;  /* 0x0000002100047836 */ /* 0x000fe20000000000 */
[----:B------:R-:W-:Y:S01]  /*c5f0*/  ISETP.GE.AND P2, PT, R2, R17, PT ;  /* 0x000000110200720c */ /* 0x000fe20003f46270 */
[----:B------:R-:W-:Y:S01]  /*c600*/  VIADD R3, R0, 0x28 ;  /* 0x0000002800037836 */ /* 0x000fe20000000000 */
[----:B------:R-:W-:Y:S01]  /*c610*/  FSEL R54, R192, -INF , !P0 ;  /* 0xff800000c0367808 */ /* 0x000fe20004000000 */
[----:B------:R-:W-:Y:S01]  /*c620*/  VIADD R2, R0, 0x29 ;  /* 0x0000002900027836 */ /* 0x000fe20000000000 */
[----:B------:R-:W-:-:S02]  /*c630*/  FSEL R55, R190, -INF , !P6 ;  /* 0xff800000be377808 */ /* 0x000fc40007000000 */
[CC--:B------:R-:W-:Y:S02]  /*c640*/  ISETP.GE.AND P0, PT, R5.reuse, R14.reuse, PT ;  /* 0x0000000e0500720c */ /* 0x0c0fe40003f06270 */
[-C--:B------:R-:W-:Y:S01]  /*c650*/  ISETP.GE.AND P6, PT, R5, R15.reuse, PT ;  /* 0x0000000f0500720c */ /* 0x080fe20003fc6270 */
[----:B------:R-:W-:Y:S01]  /*c660*/  FMUL.FTZ R6, R10, UR28 ;  /* 0x0000001c0a067c20 */ /* 0x000fe20008410000 */
[----:B------:R-:W-:Y:S01]  /*c670*/  FSEL R100, R188, -INF , !P1 ;  /* 0xff800000bc647808 */ /* 0x000fe20004800000 */
[----:B------:R-:W-:Y:S01]  /*c680*/  FMUL.FTZ R8, R8, UR28 ;  /* 0x0000001c08087c20 */ /* 0x000fe20008410000 */
[----:B------:R-:W-:Y:S01]  /*c690*/  FSEL R176, R176, -INF , !P0 ;  /* 0xff800000b0b07808 */ /* 0x000fe20004000000 */
[----:B------:R-:W-:Y:S01]  /*c6a0*/  FMUL.FTZ R9, R9, UR28 ;  /* 0x0000001c09097c20 */ /* 0x000fe20008410000 */
[----:B----4-:R-:W-:Y:S01]  /*c6b0*/  FSEL R191, R177, -INF , !P6 ;  /* 0xff800000b1bf7808 */ /* 0x010fe20007000000 */
[----:B------:R-:W1:Y:S01]  /*c6c0*/  MUFU.TANH R6, R6 ;  /* 0x0000000600067308 */ /* 0x000e620000002400 */
[-C--:B------:R-:W-:Y:S01]  /*c6d0*/  ISETP.GE.AND P1, PT, R4, R14.reuse, PT ;  /* 0x0000000e0400720c */ /* 0x080fe20003f26270 */
[----:B------:R-:W-:Y:S01]  /*c6e0*/  FMUL.FTZ R32, R32, UR28 ;  /* 0x0000001c20207c20 */ /* 0x000fe20008410000 */
[----:B------:R-:W-:Y:S01]  /*c6f0*/  ISETP.GE.AND P0, PT, R2, R14, PT ;  /* 0x0000000e0200720c */ /* 0x000fe20003f06270 */
[----:B------:R-:W-:Y:S01]  /*c700*/  FMUL.FTZ R7, R33, UR28 ;  /* 0x0000001c21077c20 */ /* 0x000fe20008410000 */
[----:B------:R-:W-:Y:S01]  /*c710*/  ISETP.GE.AND P6, PT, R3, R15, PT ;  /* 0x0000000f0300720c */ /* 0x000fe20003fc6270 */
[----:B------:R-:W-:Y:S01]  /*c720*/  FMUL.FTZ R34, R34, UR28 ;  /* 0x0000001c22227c20 */ /* 0x000fe20008410000 */
[----:B------:R-:W-:Y:S01]  /*c730*/  FSEL R178, R184, -INF , !P1 ;  /* 0xff800000b8b27808 */ /* 0x000fe20004800000 */
[----:B------:R-:W2:Y:S01]  /*c740*/  MUFU.TANH R8, R8 ;  /* 0x0000000800087308 */ /* 0x000ea20000002400 */
[----:B------:R-:W-:-:S02]  /*c750*/  FSEL R185, R185, -INF , !P0 ;  /* 0xff800000b9b97808 */ /* 0x000fc40004000000 */
[----:B------:R-:W-:Y:S02]  /*c760*/  FSEL R195, R102, -INF , !P6 ;  /* 0xff80000066c37808 */ /* 0x000fe40007000000 */
[-C--:B------:R-:W-:Y:S02]  /*c770*/  ISETP.GE.AND P1, PT, R5, R16.reuse, PT ;  /* 0x000000100500720c */ /* 0x080fe40003f26270 */
[C---:B------:R-:W-:Y:S01]  /*c780*/  ISETP.GE.AND P0, PT, R4.reuse, R15, PT ;  /* 0x0000000f0400720c */ /* 0x040fe20003f06270 */
[----:B------:R-:W3:Y:S01]  /*c790*/  MUFU.TANH R9, R9 ;  /* 0x0000000900097308 */ /* 0x000ee20000002400 */
[----:B------:R-:W-:Y:S02]  /*c7a0*/  ISETP.GE.AND P6, PT, R4, R16, PT ;  /* 0x000000100400720c */ /* 0x000fe40003fc6270 */
[----:B-----5:R-:W-:Y:S02]  /*c7b0*/  FSEL R193, R101, -INF , !P0 ;  /* 0xff80000065c17808 */ /* 0x020fe40004000000 */
[----:B------:R-:W-:-:S02]  /*c7c0*/  FSEL R177, R104, -INF , !P1 ;  /* 0xff80000068b17808 */ /* 0x000fc40004800000 */
[----:B------:R-:W-:Y:S01]  /*c7d0*/  FSEL R179, R66, -INF , !P6 ;  /* 0xff80000042b37808 */ /* 0x000fe20007000000 */
[----:B------:R-:W4:Y:S01]  /*c7e0*/  MUFU.TANH R32, R32 ;  /* 0x0000002000207308 */ /* 0x000f220000002400 */
[C---:B------:R-:W-:Y:S02]  /*c7f0*/  ISETP.GE.AND P0, PT, R2.reuse, R15, PT ;  /* 0x0000000f0200720c */ /* 0x040fe40003f06270 */
[-C--:B------:R-:W-:Y:S02]  /*c800*/  ISETP.GE.AND P1, PT, R3, R16.reuse, PT ;  /* 0x000000100300720c */ /* 0x080fe40003f26270 */
[----:B------:R-:W-:Y:S02]  /*c810*/  ISETP.GE.AND P6, PT, R2, R16, PT ;  /* 0x000000100200720c */ /* 0x000fe40003fc6270 */
[----:B------:R-:W-:Y:S01]  /*c820*/  FSEL R105, R187, -INF , !P2 ;  /* 0xff800000bb697808 */ /* 0x000fe20005000000 */
[----:B------:R-:W5:Y:S01]  /*c830*/  MUFU.TANH R7, R7 ;  /* 0x0000000700077308 */ /* 0x000f620000002400 */
[----:B------:R-:W-:-:S02]  /*c840*/  FSEL R198, R103, -INF , !P0 ;  /* 0xff80000067c67808 */ /* 0x000fc40004000000 */
[----:B------:R-:W-:Y:S02]  /*c850*/  FSEL R180, R65, -INF , !P1 ;  /* 0xff80000041b47808 */ /* 0x000fe40004800000 */
[----:B------:R-:W-:Y:S02]  /*c860*/  FSEL R181, R64, -INF , !P6 ;  /* 0xff80000040b57808 */ /* 0x000fe40007000000 */
[C---:B------:R-:W-:Y:S02]  /*c870*/  ISETP.GE.AND P2, PT, R3.reuse, R14, PT ;  /* 0x0000000e0300720c */ /* 0x040fe40003f46270 */
[-C--:B------:R-:W-:Y:S01]  /*c880*/  ISETP.GE.AND P0, PT, R4, R17.reuse, PT ;  /* 0x000000110400720c */ /* 0x080fe20003f06270 */
        /* <DEDUP_REMOVED lines=8> */
[----:B------:R-:W-:Y:S02]  /*c910*/  FSEL R186, R186, -INF , !P2 ;  /* 0xff800000baba7808 */ /* 0x000fe40005000000 */
[-C--:B------:R-:W-:Y:S02]  /*c920*/  ISETP.GE.AND P1, PT, R2, R14.reuse, PT ;  /* 0x0000000e0200720c */ /* 0x080fe40003f26270 */
[-C--:B------:R-:W-:Y:S02]  /*c930*/  ISETP.GE.AND P6, PT, R0, R14.reuse, PT ;  /* 0x0000000e0000720c */ /* 0x080fe40003fc6270 */
[----:B------:R-:W-:Y:S01]  /*c940*/  ISETP.GE.AND P2, PT, R5, R17, PT ;  /* 0x000000110500720c */ /* 0x000fe20003f46270 */
[----:B------:R-:W-:Y:S01]  /*c950*/  FMUL.FTZ R5, R11, UR28 ;  /* 0x0000001c0b057c20 */ /* 0x000fe20008410000 */
[----:B------:R-:W-:Y:S02]  /*c960*/  FSEL R107, R107, -INF , !P0 ;  /* 0xff8000006b6b7808 */ /* 0x000fe40004000000 */
[----:B------:R-:W-:-:S02]  /*c970*/  ISETP.GE.AND P0, PT, R3, R14, PT ;  /* 0x0000000e0300720c */ /* 0x000fc40003f06270 */
[----:B------:R-:W-:Y:S01]  /*c980*/  FSEL R187, R24, -INF , !P1 ;  /* 0xff80000018bb7808 */ /* 0x000fe20004800000 */
[----:B------:R-:W5:Y:S01]  /*c990*/  MUFU.TANH R5, R5 ;  /* 0x0000000500057308 */ /* 0x000f620000002400 */
[----:B------:R-:W-:Y:S02]  /*c9a0*/  FSEL R188, R25, -INF , !P6 ;  /* 0xff80000019bc7808 */ /* 0x000fe40007000000 */
[----:B------:R-:W-:Y:S02]  /*c9b0*/  FSEL R106, R106, -INF , !P2 ;  /* 0xff8000006a6a7808 */ /* 0x000fe40005000000 */
[-C--:B------:R-:W-:Y:S02]  /*c9c0*/  ISETP.GE.AND P1, PT, R2, R15.reuse, PT ;  /* 0x0000000f0200720c */ /* 0x080fe40003f26270 */
[----:B------:R-:W-:Y:S02]  /*c9d0*/  ISETP.GE.AND P6, PT, R0, R15, PT ;  /* 0x0000000f0000720c */ /* 0x000fe40003fc6270 */
[----:B------:R-:W-:-:S02]  /*c9e0*/  ISETP.GE.AND P2, PT, R4, R14, PT ;  /* 0x0000000e0400720c */ /* 0x000fc40003f46270 */
[----:B------:R-:W-:Y:S02]  /*c9f0*/  FSEL R184, R12, -INF , !P0 ;  /* 0xff8000000cb87808 */ /* 0x000fe40004000000 */
[----:B------:R-:W-:Y:S02]  /*ca00*/  ISETP.GE.AND P0, PT, R3, R15, PT ;  /* 0x0000000f0300720c */ /* 0x000fe40003f06270 */
[----:B------:R-:W-:Y:S02]  /*ca10*/  FSEL R203, R26, -INF , !P1 ;  /* 0xff8000001acb7808 */ /* 0x000fe40004800000 */
[----:B------:R-:W-:Y:S02]  /*ca20*/  FSEL R204, R27, -INF , !P6 ;  /* 0xff8000001bcc7808 */ /* 0x000fe40007000000 */
[----:B------:R-:W-:Y:S02]  /*ca30*/  FSEL R14, R13, -INF , !P2 ;  /* 0xff8000000d0e7808 */ /* 0x000fe40005000000 */
[----:B------:R-:W-:-:S02]  /*ca40*/  ISETP.GE.AND P1, PT, R3, R16, PT ;  /* 0x000000100300720c */ /* 0x000fc40003f26270 */
[----:B------:R-:W-:Y:S01]  /*ca50*/  ISETP.GE.AND P6, PT, R3, R17, PT ;  /* 0x000000110300720c */ /* 0x000fe20003fc6270 */
[----:B------:R-:W-:Y:S01]  /*ca60*/  FMUL.FTZ R3, R35, UR28 ;  /* 0x0000001c23037c20 */ /* 0x000fe20008410000 */
[C---:B------:R-:W-:Y:S02]  /*ca70*/  ISETP.GE.AND P2, PT, R4.reuse, R15, PT ;  /* 0x0000000f0400720c */ /* 0x040fe40003f46270 */
[----:B------:R-:W-:Y:S02]  /*ca80*/  FSEL R202, R39, -INF , !P0 ;  /* 0xff80000027ca7808 */ /* 0x000fe40004000000 */
[----:B------:R-:W-:Y:S01]  /*ca90*/  ISETP.GE.AND P0, PT, R4, R17, PT ;  /* 0x000000110400720c */ /* 0x000fe20003f06270 */
[----:B------:R-:W-:Y:S01]  /*caa0*/  MUFU.TANH R3, R3 ;  /* 0x0000000300037308 */ /* 0x000fe20000002400 */
[----:B------:R-:W-:Y:S02]  /*cab0*/  FSEL R189, R38, -INF , !P2 ;  /* 0xff80000026bd7808 */ /* 0x000fe40005000000 */
[----:B------:R-:W-:-:S02]  /*cac0*/  ISETP.GE.AND P2, PT, R4, R16, PT ;  /* 0x000000100400720c */ /* 0x000fc40003f46270 */
[----:B-1----:R-:W-:Y:S02]  /*cad0*/  FSEL R197, R6, -INF , !P0 ;  /* 0xff80000006c57808 */ /* 0x002fe40004000000 */
[----:B------:R-:W-:Y:S01]  /*cae0*/  PLOP3.LUT P0, PT, PT, PT, UP0, 0x80, 0x0 ;  /* 0x000000000000781c */ /* 0x000fe20003f0f008 */
[----:B------:R-:W1:Y:S01]  /*caf0*/  MUFU.TANH R4, R34 ;  /* 0x0000002200047308 */ /* 0x000e620000002400 */
[----:B--2---:R-:W-:Y:S02]  /*cb00*/  FSEL R190, R8, -INF , !P2 ;  /* 0xff80000008be7808 */ /* 0x004fe40005000000 */
[----:B---3--:R-:W-:Y:S02]  /*cb10*/  FSEL R192, R9, -INF , !P1 ;  /* 0xff80000009c07808 */ /* 0x008fe40004800000 */
[-C--:B------:R-:W-:Y:S02]  /*cb20*/  ISETP.GE.AND P2, PT, R2, R16.reuse, PT ;  /* 0x000000100200720c */ /* 0x080fe40003f46270 */
[----:B------:R-:W-:-:S02]  /*cb30*/  ISETP.GE.AND P1, PT, R0, R16, PT ;  /* 0x000000100000720c */ /* 0x000fc40003f26270 */
[----:B----4-:R-:W-:Y:S02]  /*cb40*/  FSEL R194, R32, -INF , !P2 ;  /* 0xff80000020c27808 */ /* 0x010fe40005000000 */
[----:B-----5:R-:W-:Y:S02]  /*cb50*/  FSEL R196, R7, -INF , !P1 ;  /* 0xff80000007c47808 */ /* 0x020fe40004800000 */
[-C--:B------:R-:W-:Y:S02]  /*cb60*/  ISETP.GE.AND P2, PT, R2, R17.reuse, PT ;  /* 0x000000110200720c */ /* 0x080fe40003f46270 */
[----:B------:R-:W-:Y:S02]  /*cb70*/  ISETP.GE.AND P1, PT, R0, R17, PT ;  /* 0x000000110000720c */ /* 0x000fe40003f26270 */
[----:B------:R-:W-:Y:S02]  /*cb80*/  FSEL R199, R5, -INF , !P6 ;  /* 0xff80000005c77808 */ /* 0x000fe40007000000 */
[----:B-1----:R-:W-:-:S02]  /*cb90*/  FSEL R200, R4, -INF , !P2 ;  /* 0xff80000004c87808 */ /* 0x002fc40005000000 */
[----:B------:R-:W-:Y:S01]  /*cba0*/  FSEL R201, R3, -INF , !P1 ;  /* 0xff80000003c97808 */ /* 0x000fe20004800000 */
[----:B------:R-:W-:Y:S06]  /*cbb0*/  @!P0 BRA `(.L_x_629) ;  /* 0x0000000400148947 */ /* 0x000fec0003800000 */
        /* <DEDUP_REMOVED lines=24> */
[C---:B----4-:R-:W-:Y:S02]  /*cd40*/  @!P3 LEA R8, P1, R0.reuse, R8, 0x1 ;  /* 0x000000080008b211 */ /* 0x050fe400078208ff */
[C-C-:B------:R-:W-:Y:S02]  /*cd50*/  @!P5 LEA.HI.X R13, R0.reuse, R13, R2.reuse, 0x1, P6 ;  /* 0x0000000d000dd211 */ /* 0x140fe400030f0c02 */
[----:B------:R-:W-:-:S02]  /*cd60*/  @!P4 LEA.HI.X R11, R0, R11, R2, 0x1, P2 ;  /* 0x0000000b000bc211 */ /* 0x000fc400010f0c02 */
[C---:B------:R-:W-:Y:S01]  /*cd70*/  @!P3 LEA.HI.X R9, R0.reuse, R9, R2, 0x1, P1 ;  /* 0x000000090009b211 */ /* 0x040fe200008f0c02 */
[----:B------:R-:W-:Y:S01]  /*cd80*/  @!PT LDS RZ, [RZ] ;  /* 0x00000000fffff984 */ /* 0x000fe20000000800 */
[----:B------:R-:W-:Y:S01]  /*cd90*/  @!PT LDS RZ, [RZ] ;  /* 0x00000000fffff984 */ /* 0x000fe20000000800 */
[----:B------:R-:W-:Y:S01]  /*cda0*/  @!PT LDS RZ, [RZ] ;  /* 0x00000000fffff984 */ /* 0x000fe20000000800 */
[----:B------:R1:W-:Y:S01]  /*cdb0*/  @!P5 LDGSTS.E.BYPASS.LTC128B.128 [R230+0x6000], desc[UR22][R12.64] ;  /* 0x060000000ce6dfae */ /* 0x0003e2000b901d56 */
[----:B------:R-:W-:-:S03]  /*cdc0*/  IADD3 R0, P1, R0, UR13, RZ ;  /* 0x0000000d00007c10 */ /* 0x000fc6000ff3e0ff */
[----:B------:R1:W-:Y:S01]  /*cdd0*/  @P4 STS.128 [R230+0x7000], RZ ;  /* 0x007000ffe6004388 */ /* 0x0003e20000000c00 */
[----:B------:R-:W-:Y:S02]  /*cde0*/  @!P5 LEA R6, P2, R0, R6, 0x1 ;  /* 0x000000060006d211 */ /* 0x000fe400078408ff */
[----:B------:R-:W-:Y:S01]  /*cdf0*/  IADD3.X R2, R2, UR5, RZ, P1, !PT ;  /* 0x0000000502027c10 */ /* 0x000fe20008ffe4ff */
[----:B------:R-:W-:Y:S01]  /*ce00*/  @!PT LDS RZ, [RZ] ;  /* 0x00000000fffff984 */ /* 0x000fe20000000800 */
[----:B------:R-:W-:Y:S01]  /*ce10*/  @!PT LDS RZ, [RZ] ;  /* 0x00000000fffff984 */ /* 0x000fe20000000800 */
[----:B------:R-:W-:Y:S01]  /*ce20*/  @!PT LDS RZ, [RZ] ;  /* 0x00000000fffff984 */ /* 0x000fe20000000800 */
[----:B------:R1:W-:Y:S01]  /*ce30*/  @!P4 LDGSTS.E.BYPASS.LTC128B.128 [R230+0x7000], desc[UR22][R10.64+0x40] ;  /* 0x070000400ae6cfae */ /* 0x0003e2000b901d56 */
[C---:B------:R-:W-:Y:S02]  /*ce40*/  @!P4 LEA R4, P1, R0.reuse, R4, 0x1 ;  /* 0x000000040004c211 */ /* 0x040fe400078208ff */
[C-C-:B------:R-:W-:Y:S01]  /*ce50*/  @!P5 LEA.HI.X R7, R0.reuse, R7, R2.reuse, 0x1, P2 ;  /* 0x000000070007d211 */ /* 0x140fe200010f0c02 */
        /* <DEDUP_REMOVED lines=25> */
.L_x_631:
[----:B------:R-:W-:Y:S05]  /*cff0*/  BSYNC B0 ;  /* 0x0000000000007941 */ /* 0x000fea0003800000 */
.L_x_630:
[----:B------:R-:W0:Y:S02]  /*d000*/  LDGDEPBAR ;  /* 0x00000000000079af */ /* 0x000e240000000000 */
.L_x_629:
[----:B------:R-:W-:Y:S01]  /*d010*/  FMNMX.FTZ R104, R246, R56, !PT ;  /* 0x00000038f6687209 */ /* 0x000fe20007810000 */
[----:B-1----:R-:W3:Y:S03]  /*d020*/  LDL.LU R7, [R1+0x14] ;  /* 0x0000140001077983 */ /* 0x002ee60000300800 */
[----:B------:R-:W-:Y:S01]  /*d030*/  FMNMX.FTZ R104, R60, R104, !PT ;  /* 0x000000683c687209 */ /* 0x000fe20007810000 */
[----:B------:R-:W4:Y:S03]  /*d040*/  LDL.LU R24, [R1+0x10] ;  /* 0x0000100001187983 */ /* 0x000f260000300800 */
[----:B------:R-:W-:Y:S01]  /*d050*/  FMNMX.FTZ R104, R61, R104, !PT ;  /* 0x000000683d687209 */ /* 0x000fe20007810000 */
[----:B------:R-:W5:Y:S01]  /*d060*/  LDL.LU R11, [R1+0x1c] ;  /* 0x00001c00010b7983 */ /* 0x000f620000300800 */
[----:B------:R-:W-:Y:S01]  /*d070*/  FMNMX.FTZ R0, R245, R49, !PT ;  /* 0x00000031f5007209 */ /* 0x000fe20007810000 */
[----:B------:R-:W-:Y:S01]  /*d080*/  @UP0 UIADD3 UR19, UR19, -0x4, URZ ;  /* 0xfffffffc13130890 */ /* 0x000fe2000fffe03f */
[----:B------:R-:W-:Y:S01]  /*d090*/  FMNMX.FTZ R104, R57, R104, !PT ;  /* 0x0000006839687209 */ /* 0x000fe20007810000 */
[----:B------:R-:W-:Y:S01]  /*d0a0*/  LDSM.16.MT88.4 R20, [R226+0x9000] ;  /* 0x00900000e214783b */ /* 0x000fe20000004200 */
[----:B------:R-:W-:-:S02]  /*d0b0*/  FMNMX.FTZ R2, R51, R0, !PT ;  /* 0x0000000033027209 */ /* 0x000fc40007810000 */
[----:B------:R-:W-:Y:S01]  /*d0c0*/  FMNMX.FTZ R104, R19, R104, !PT ;  /* 0x0000006813687209 */ /* 0x000fe20007810000 */
        /* <DEDUP_REMOVED lines=26> */
[----:B--2---:R-:W1:Y:S01]  /*d270*/  SHFL.BFLY PT, R4, R104, 0x2, 0x1f ;  /* 0x0c401f0068047f89 */ /* 0x004e6200000e0000 */
        /* <DEDUP_REMOVED lines=16> */
[----:B------:R-:W-:-:S02]  /*d380*/  FMNMX.FTZ R2, R192, R2, !PT ;  /* 0x00000002c0027209 */ /* 0x000fc40007810000 */
[----:B------:R-:W-:Y:S02]  /*d390*/  FMNMX.FTZ R0, R105, R0, !PT ;  /* 0x0000000069007209 */ /* 0x000fe40007810000 */
[----:B------:R-:W-:Y:S02]  /*d3a0*/  FMNMX.FTZ R103, R195, R3, !PT ;  /* 0x00000003c3677209 */ /* 0x000fe40007810000 */
[----:B------:R-:W1:Y:S01]  /*d3b0*/  SHFL.BFLY PT, R3, R104, 0x1, 0x1f ;  /* 0x0c201f0068037f89 */ /* 0x000e6200000e0000 */
[----:B------:R-:W-:Y:S02]  /*d3c0*/  FMNMX.FTZ R102, R194, R2, !PT ;  /* 0x00000002c2667209 */ /* 0x000fe40007810000 */
[----:B------:R-:W-:Y:S02]  /*d3d0*/  FMNMX.FTZ R0, R106, R0, !PT ;  /* 0x000000006a007209 */ /* 0x000fe40007810000 */
[----:B------:R-:W-:Y:S02]  /*d3e0*/  FMNMX.FTZ R102, R196, R102, !PT ;  /* 0x00000066c4667209 */ /* 0x000fe40007810000 */
[----:B------:R-:W-:-:S02]  /*d3f0*/  FMNMX.FTZ R0, R107, R0, !PT ;  /* 0x000000006b007209 */ /* 0x000fc40007810000 */
[----:B------:R-:W-:Y:S01]  /*d400*/  FMNMX.FTZ R103, R198, R103, !PT ;  /* 0x00000067c6677209 */ /* 0x000fe20007810000 */
[----:B------:R-:W2:Y:S01]  /*d410*/  SHFL.BFLY PT, R5, R102, 0x2, 0x1f ;  /* 0x0c401f0066057f89 */ /* 0x000ea200000e0000 */
[----:B------:R-:W-:Y:S02]  /*d420*/  FMNMX.FTZ R0, R182, R0, !PT ;  /* 0x00000000b6007209 */ /* 0x000fe40007810000 */
[----:B------:R-:W-:Y:S02]  /*d430*/  FMNMX.FTZ R103, R189, R103, !PT ;  /* 0x00000067bd677209 */ /* 0x000fe40007810000 */
[----:B------:R-:W-:Y:S02]  /*d440*/  FMNMX.FTZ R0, R183, R0, !PT ;  /* 0x00000000b7007209 */ /* 0x000fe40007810000 */
[----:B------:R-:W-:Y:S02]  /*d450*/  FMNMX.FTZ R103, R202, R103, !PT ;  /* 0x00000067ca677209 */ /* 0x000fe40007810000 */
[----:B------:R-:W-:-:S02]  /*d460*/  FMNMX.FTZ R0, R197, R0, !PT ;  /* 0x00000000c5007209 */ /* 0x000fc40007810000 */
[----:B------:R-:W-:Y:S02]  /*d470*/  FMNMX.FTZ R103, R203, R103, !PT ;  /* 0x00000067cb677209 */ /* 0x000fe40007810000 */
[----:B------:R-:W-:Y:S02]  /*d480*/  FMNMX.FTZ R0, R199, R0, !PT ;  /* 0x00000000c7007209 */ /* 0x000fe40007810000 */
[----:B-1----:R-:W-:Y:S02]  /*d490*/  FMNMX.FTZ R104, R104, R3, !PT ;  /* 0x0000000368687209 */ /* 0x002fe40007810000 */
[----:B------:R-:W-:Y:S02]  /*d4a0*/  FMNMX.FTZ R0, R200, R0, !PT ;  /* 0x00000000c8007209 */ /* 0x000fe40007810000 */
[C---:B------:R-:W-:Y:S01]  /*d4b0*/  FSETP.NEU.FTZ.AND P4, PT, R104.reuse, -INF , PT ;  /* 0xff8000006800780b */ /* 0x040fe20003f9d000 */
[----:B------:R-:W-:Y:S01]  /*d4c0*/  FMUL.FTZ R2, R104, UR18 ;  /* 0x0000001268027c20 */ /* 0x000fe20008410000 */
[----:B------:R-:W-:-:S02]  /*d4d0*/  FMNMX.FTZ R0, R201, R0, !PT ;  /* 0x00000000c9007209 */ /* 0x000fc40007810000 */
[----:B------:R-:W-:Y:S02]  /*d4e0*/  FMNMX.FTZ R103, R204, R103, !PT ;  /* 0x00000067cc677209 */ /* 0x000fe40007810000 */
[----:B------:R-:W-:Y:S02]  /*d4f0*/  FSEL R2, R2, RZ, P4 ;  /* 0x000000ff02027208 */ /* 0x000fe40002000000 */
[----:B--2---:R-:W-:Y:S01]  /*d500*/  FMNMX.FTZ R102, R102, R5, !PT ;  /* 0x0000000566667209 */ /* 0x004fe20007810000 */
[----:B------:R-:W1:Y:S01]  /*d510*/  SHFL.BFLY PT, R4, R103, 0x2, 0x1f ;  /* 0x0c401f0067047f89 */ /* 0x000e6200000e0000 */
[----:B------:R-:W-:Y:S01]  /*d520*/  MOV R25, R252 ;  /* 0x000000fc00197202 */ /* 0x000fe20000000f00 */
[--C-:B------:R-:W-:Y:S01]  /*d530*/  FFMA.FTZ R3, R56, UR18, -R2.reuse ;  /* 0x0000001238037c23 */ /* 0x100fe20008010802 */
[--C-:B------:R-:W-:Y:S01]  /*d540*/  FFMA.FTZ R14, R14, UR18, -R2.reuse ;  /* 0x000000120e0e7c23 */ /* 0x100fe20008010802 */
[----:B------:R-:W2:Y:S01]  /*d550*/  SHFL.BFLY PT, R5, R0, 0x2, 0x1f ;  /* 0x0c401f0000057f89 */ /* 0x000ea200000e0000 */
[----:B------:R-:W-:Y:S01]  /*d560*/  MOV R58, R25 ;  /* 0x00000019003a7202 */ /* 0x000fe20000000f00 */
[----:B------:R1:W-:Y:S02]  /*d570*/  MUFU.EX2 R252, R3 ;  /* 0x0000000300fc7308 */ /* 0x0003e40000000800 */
[----:B------:R-:W2:Y:S01]  /*d580*/  SHFL.BFLY PT, R6, R102, 0x1, 0x1f ;  /* 0x0c201f0066067f89 */ /* 0x000ea200000e0000 */
[----:B-1----:R-:W-:Y:S01]  /*d590*/  FFMA.FTZ R3, R60, UR18, -R2 ;  /* 0x000000123c037c23 */ /* 0x002fe20008010802 */
[----:B------:R-:W-:-:S04]  /*d5a0*/  FMNMX.FTZ R103, R103, R4, !PT ;  /* 0x0000000467677209 */ /* 0x000fc80007810000 */
[----:B------:R1:W-:Y:S01]  /*d5b0*/  MUFU.EX2 R250, R3 ;  /* 0x0000000300fa7308 */ /* 0x0003e20000000800 */
[----:B--2---:R-:W-:Y:S01]  /*d5c0*/  FMNMX.FTZ R0, R0, R5, !PT ;  /* 0x0000000500007209 */ /* 0x004fe20007810000 */
[----:B------:R-:W2:Y:S01]  /*d5d0*/  SHFL.BFLY PT, R4, R103, 0x1, 0x1f ;  /* 0x0c201f0067047f89 */ /* 0x000ea200000e0000 */
[----:B------:R-:W-:-:S03]  /*d5e0*/  FMNMX.FTZ R102, R102, R6, !PT ;  /* 0x0000000666667209 */ /* 0x000fc60007810000 */
[----:B------:R-:W2:Y:S01]  /*d5f0*/  SHFL.BFLY PT, R101, R0, 0x1, 0x1f ;  /* 0x0c201f0000657f89 */ /* 0x000ea200000e0000 */
[----:B------:R-:W-:Y:S01]  /*d600*/  FSETP.NEU.FTZ.AND P2, PT, R102, -INF , PT ;  /* 0xff8000006600780b */ /* 0x000fe20003f5d000 */
[----:B-1----:R-:W-:-:S04]  /*d610*/  FFMA.FTZ R3, R61, UR18, -R2 ;  /* 0x000000123d037c23 */ /* 0x002fc80008010802 */
[----:B------:R1:W-:Y:S01]  /*d620*/  MUFU.EX2 R249, R3 ;  /* 0x0000000300f97308 */ /* 0x0003e20000000800 */
[----:B--2---:R-:W-:Y:S02]  /*d630*/  FMNMX.FTZ R103, R103, R4, !PT ;  /* 0x0000000467677209 */ /* 0x004fe40007810000 */
[----:B------:R-:W-:-:S03]  /*d640*/  FMNMX.FTZ R101, R0, R101, !PT ;  /* 0x0000006500657209 */ /* 0x000fc60007810000 */
[C---:B------:R-:W-:Y:S01]  /*d650*/  FMUL.FTZ R13, R103.reuse, UR18 ;  /* 0x00000012670d7c20 */ /* 0x040fe20008410000 */
[----:B------:R-:W-:Y:S02]  /*d660*/  FSETP.NEU.FTZ.AND P3, PT, R103, -INF , PT ;  /* 0xff8000006700780b */ /* 0x000fe40003f7d000 */
[C---:B------:R-:W-:Y:S01]  /*d670*/  FSETP.NEU.FTZ.AND P1, PT, R101.reuse, -INF , PT ;  /* 0xff8000006500780b */ /* 0x040fe20003f3d000 */
[----:B------:R-:W-:Y:S01]  /*d680*/  FMUL.FTZ R12, R101, UR18 ;  /* 0x00000012650c7c20 */ /* 0x000fe20008410000 */
[----:B------:R-:W-:Y:S01]  /*d690*/  FSEL R13, R13, RZ, P3 ;  /* 0x000000ff0d0d7208 */ /* 0x000fe20001800000 */
[----:B-1----:R-:W-:-:S03]  /*d6a0*/  FFMA.FTZ R3, R57, UR18, -R2 ;  /* 0x0000001239037c23 */ /* 0x002fc60008010802 */
[----:B------:R-:W-:Y:S01]  /*d6b0*/  FSEL R12, R12, RZ, P1 ;  /* 0x000000ff0c0c7208 */ /* 0x000fe20000800000 */
[----:B------:R-:W-:Y:S01]  /*d6c0*/  FFMA.FTZ R4, R49, UR18, -R13 ;  /* 0x0000001231047c23 */ /* 0x000fe2000801080d */
[----:B------:R1:W-:Y:S03]  /*d6d0*/  MUFU.EX2 R251, R3 ;  /* 0x0000000300fb7308 */ /* 0x0003e60000000800 */
[----:B------:R-:W-:-:S05]  /*d6e0*/  FFMA.FTZ R5, R44, UR18, -R12 ;  /* 0x000000122c057c23 */ /* 0x000fca000801080c */
[----:B------:R2:W-:Y:S08]  /*d6f0*/  MUFU.EX2 R247, R4 ;  /* 0x0000000400f77308 */ /* 0x0005f00000000800 */
[----:B------:R2:W-:Y:S01]  /*d700*/  MUFU.EX2 R238, R5 ;  /* 0x0000000500ee7308 */ /* 0x0005e20000000800 */
[----:B-1----:R-:W-:-:S07]  /*d710*/  FFMA.FTZ R3, R19, UR18, -R2 ;  /* 0x0000001213037c23 */ /* 0x002fce0008010802 */
[----:B------:R1:W-:Y:S01]  /*d720*/  MUFU.EX2 R10, R3 ;  /* 0x00000003000a7308 */ /* 0x0003e20000000800 */
[----:B--2---:R-:W-:-:S07]  /*d730*/  FFMA.FTZ R4, R51, UR18, -R13 ;  /* 0x0000001233047c23 */ /* 0x004fce000801080d */
[----:B------:R-:W-:Y:S01]  /*d740*/  MUFU.EX2 R248, R4 ;  /* 0x0000000400f87308 */ /* 0x000fe20000000800 */
[----:B------:R-:W-:Y:S01]  /*d750*/  FSEL R5, R104, RZ, P4 ;  /* 0x000000ff68057208 */ /* 0x000fe20002000000 */
[----:B-1----:R-:W-:-:S06]  /*d760*/  FFMA.FTZ R3, R36, UR18, -R2 ;  /* 0x0000001224037c23 */ /* 0x002fcc0008010802 */
[----:B------:R1:W-:Y:S02]  /*d770*/  MUFU.EX2 R26, R3 ;  /* 0x00000003001a7308 */ /* 0x0003e40000000800 */
[----:B-1----:R-:W-:-:S06]  /*d780*/  FFMA.FTZ R3, R37, UR18, -R2 ;  /* 0x0000001225037c23 */ /* 0x002fcc0008010802 */
[----:B------:R1:W-:Y:S02]  /*d790*/  MUFU.EX2 R9, R3 ;  /* 0x0000000300097308 */ /* 0x0003e40000000800 */
[----:B-1----:R-:W-:Y:S02]  /*d7a0*/  FFMA.FTZ R3, R18, UR18, -R2 ;  /* 0x0000001212037c23 */ /* 0x002fe40008010802 */
[----:B------:R-:W1:Y:S04]  /*d7b0*/  LDSM.16.MT88.4 R16, [R224+0x9000] ;  /* 0x00900000e010783b */ /* 0x000e680000004200 */
[----:B------:R2:W-:Y:S01]  /*d7c0*/  MUFU.EX2 R8, R3 ;  /* 0x0000000300087308 */ /* 0x0005e20000000800 */
[----:B---3--:R-:W-:Y:S02]  /*d7d0*/  MOV R39, R7 ;  /* 0x0000000700277202 */ /* 0x008fe40000000f00 */
[----:B----4-:R-:W-:Y:S01]  /*d7e0*/  MOV R38, R24 ;  /* 0x0000001800267202 */ /* 0x010fe20000000f00 */
[----:B--2---:R-:W-:-:S05]  /*d7f0*/  FMUL.FTZ R3, R102, UR18 ;  /* 0x0000001266037c20 */ /* 0x004fca0008410000 */
[----:B------:R-:W-:-:S05]  /*d800*/  FSEL R3, R3, RZ, P2 ;  /* 0x000000ff03037208 */ /* 0x000fca0001000000 */
[--C-:B------:R-:W-:Y:S01]  /*d810*/  FFMA.FTZ R0, R45, UR18, -R3.reuse ;  /* 0x000000122d007c23 */ /* 0x100fe20008010803 */
[----:B------:R-:W-:-:S03]  /*d820*/  FFMA.FTZ R4, R48, UR18, -R3 ;  /* 0x0000001230047c23 */ /* 0x000fc60008010803 */
[----:B------:R2:W-:Y:S08]  /*d830*/  MUFU.EX2 R240, R0 ;  /* 0x0000000000f07308 */ /* 0x0005f00000000800 */
[----:B------:R-:W-:Y:S01]  /*d840*/  MUFU.EX2 R241, R4 ;  /* 0x0000000400f17308 */ /* 0x000fe20000000800 */
[--C-:B--2---:R-:W-:Y:S02]  /*d850*/  FFMA.FTZ R0, R50, UR18, -R3.reuse ;  /* 0x0000001232007c23 */ /* 0x104fe40008010803 */
[----:B------:R-:W-:Y:S05]  /*d860*/  LDSM.16.MT88.4 R48, [R226+0xb000] ;  /* 0x00b00000e230783b */ /* 0x000fea0000004200 */
[----:B------:R2:W-:Y:S02]  /*d870*/  MUFU.EX2 R242, R0 ;  /* 0x0000000000f27308 */ /* 0x0005e40000000800 */
[----:B--2---:R-:W-:-:S06]  /*d880*/  FFMA.FTZ R0, R41, UR18, -R3 ;  /* 0x0000001229007c23 */ /* 0x004fcc0008010803 */
[----:B------:R2:W3:Y:S02]  /*d890*/  MUFU.EX2 R243, R0 ;  /* 0x0000000000f37308 */ /* 0x0004e40000000800 */
[----:B--2---:R-:W-:Y:S01]  /*d8a0*/  FFMA.FTZ R0, R40, UR18, -R12 ;  /* 0x0000001228007c23 */ /* 0x004fe2000801080c */
[----:B---3--:R-:W-:-:S05]  /*d8b0*/  F2FP.BF16.F32.PACK_AB R6, R243, R242 ;  /* 0x000000f2f306723e */ /* 0x008fca00000010ff */
[----:B------:R2:W-:Y:S02]  /*d8c0*/  MUFU.EX2 R236, R0 ;  /* 0x0000000000ec7308 */ /* 0x0005e40000000800 */
[----:B--2---:R-:W-:-:S06]  /*d8d0*/  FFMA.FTZ R0, R43, UR18, -R12 ;  /* 0x000000122b007c23 */ /* 0x004fcc000801080c */
[----:B------:R2:W-:Y:S02]  /*d8e0*/  MUFU.EX2 R237, R0 ;  /* 0x0000000000ed7308 */ /* 0x0005e40000000800 */
[----:B--2---:R-:W-:Y:S02]  /*d8f0*/  FFMA.FTZ R0, R42, UR18, -R12 ;  /* 0x000000122a007c23 */ /* 0x004fe4000801080c */
[----:B------:R-:W-:Y:S04]  /*d900*/  LDSM.16.MT88.4 R40, [R226+0xb400] ;  /* 0x00b40000e228783b */ /* 0x000fe80000004200 */
[----:B------:R2:W3:Y:S02]  /*d910*/  MUFU.EX2 R239, R0 ;  /* 0x0000000000ef7308 */ /* 0x0004e40000000800 */
[----:B--2---:R-:W-:-:S02]  /*d920*/  FSEL R0, R102, RZ, P2 ;  /* 0x000000ff66007208 */ /* 0x004fc40001000000 */
[----:B---3--:R-:W-:-:S03]  /*d930*/  F2FP.BF16.F32.PACK_AB R7, R238, R239 ;  /* 0x000000efee07723e */ /* 0x008fc600000010ff */
[----:B------:R-:W-:Y:S01]  /*d940*/  FADD.FTZ R4, R244, -R0 ;  /* 0x80000000f4047221 */ /* 0x000fe20000010000 */
[----:B------:R-:W-:Y:S02]  /*d950*/  FSEL R0, R101, RZ, P1 ;  /* 0x000000ff65007208 */ /* 0x000fe40000800000 */
[----:B------:R-:W-:Y:S01]  /*d960*/  MOV R244, R8 ;  /* 0x0000000800f47202 */ /* 0x000fe20000000f00 */
[----:B------:R-:W-:Y:S01]  /*d970*/  FMUL.FTZ R4, R4, UR18 ;  /* 0x0000001204047c20 */ /* 0x000fe20008410000 */
[----:B------:R-:W-:Y:S01]  /*d980*/  FADD.FTZ R8, R246, -R5 ;  /* 0x80000005f6087221 */ /* 0x000fe20000010000 */
[----:B------:R-:W-:Y:S01]  /*d990*/  FADD.FTZ R0, R231, -R0 ;  /* 0x80000000e7007221 */ /* 0x000fe20000010000 */
[----:B------:R-:W-:Y:S01]  /*d9a0*/  MOV R246, R9 ;  /* 0x0000000900f67202 */ /* 0x000fe20000000f00 */
[----:B------:R2:W3:Y:S01]  /*d9b0*/  MUFU.EX2 R44, R4 ;  /* 0x00000004002c7308 */ /* 0x0004e20000000800 */
[----:B------:R-:W-:Y:S01]  /*d9c0*/  F2FP.BF16.F32.PACK_AB R5, R237, R236 ;  /* 0x000000eced05723e */ /* 0x000fe200000010ff */
[----:B------:R-:W-:-:S06]  /*d9d0*/  FMUL.FTZ R0, R0, UR18 ;  /* 0x0000001200007c20 */ /* 0x000fcc0008410000 */
[----:B------:R4:W5:Y:S01]  /*d9e0*/  MUFU.EX2 R15, R0 ;  /* 0x00000000000f7308 */ /* 0x0009620000000800 */
[----:B--2---:R-:W-:Y:S01]  /*d9f0*/  FSEL R4, R103, RZ, P3 ;  /* 0x000000ff67047208 */ /* 0x004fe20001800000 */
[-C--:B---3--:R-:W-:Y:S01]  /*da00*/  FMUL.FTZ R128, R128, R44.reuse ;  /* 0x0000002c80807220 */ /* 0x088fe20000410000 */
[-C--:B------:R-:W-:Y:S01]  /*da10*/  FMUL.FTZ R129, R129, R44.reuse ;  /* 0x0000002c81817220 */ /* 0x080fe20000410000 */
[-C--:B------:R-:W-:Y:S01]  /*da20*/  FMUL.FTZ R144, R144, R44.reuse ;  /* 0x0000002c90907220 */ /* 0x080fe20000410000 */
[----:B------:R-:W-:Y:S01]  /*da30*/  FMUL.FTZ R145, R145, R44 ;  /* 0x0000002c91917220 */ /* 0x000fe20000410000 */
[----:B------:R-:W-:Y:S01]  /*da40*/  FADD.FTZ R9, R245, -R4 ;  /* 0x80000004f5097221 */ /* 0x000fe20000010000 */
[----:B------:R-:W-:Y:S01]  /*da50*/  MOV R245, R26 ;  /* 0x0000001a00f57202 */ /* 0x000fe20000000f00 */
[-C--:B------:R-:W-:Y:S01]  /*da60*/  FMUL.FTZ R152, R152, R44.reuse ;  /* 0x0000002c98987220 */ /* 0x080fe20000410000 */
[--C-:B----4-:R-:W-:Y:S01]  /*da70*/  FFMA.FTZ R0, R63, UR18, -R13.reuse ;  /* 0x000000123f007c23 */ /* 0x110fe2000801080d */
[----:B------:R-:W2:Y:S01]  /*da80*/  LDSM.16.MT88.4 R24, [R224+0xa000] ;  /* 0x00a00000e018783b */ /* 0x000ea20000004200 */
[----:B------:R-:W-:Y:S01]  /*da90*/  F2FP.BF16.F32.PACK_AB R4, R240, R241 ;  /* 0x000000f1f004723e */ /* 0x000fe200000010ff */
[-C--:B-----5:R-:W-:Y:S01]  /*daa0*/  FMUL.FTZ R130, R130, R15.reuse ;  /* 0x0000000f82827220 */ /* 0x0a0fe20000410000 */
        /* <DEDUP_REMOVED lines=17> */
[----:B---3--:R-:W-:Y:S01]  /*dbc0*/  FFMA.FTZ R0, R62, UR18, -R13 ;  /* 0x000000123e007c23 */ /* 0x008fe2000801080d */
        /* <DEDUP_REMOVED lines=20> */
[----:B---3--:R-:W-:Y:S01]  /*dd10*/  FFMA.FTZ R0, R46, UR18, -R3 ;  /* 0x000000122e007c23 */ /* 0x008fe20008010803 */
[-C--:B------:R-:W-:Y:S01]  /*dd20*/  FMUL.FTZ R79, R79, R15.reuse ;  /* 0x0000000f4f4f7220 */ /* 0x080fe20000410000 */
[-C--:B------:R-:W-:Y:S01]  /*dd30*/  FMUL.FTZ R88, R88, R44.reuse ;  /* 0x0000002c58587220 */ /* 0x080fe20000410000 */
[C---:B--2---:R-:W-:Y:S01]  /*dd40*/  HMMA.16816.F32.BF16 R144, R4.reuse, R24, R144 ;  /* 0x000000180490723c */ /* 0x044fe20000041890 */
[----:B------:R1:W-:Y:S01]  /*dd50*/  MUFU.EX2 R233, R0 ;  /* 0x0000000000e97308 */ /* 0x0003e20000000800 */
[-C--:B------:R-:W-:Y:S01]  /*dd60*/  FMUL.FTZ R89, R89, R44.reuse ;  /* 0x0000002c59597220 */ /* 0x080fe20000410000 */
[-C--:B------:R-:W-:Y:S01]  /*dd70*/  FMUL.FTZ R90, R90, R15.reuse ;  /* 0x0000000f5a5a7220 */ /* 0x080fe20000410000 */
[-C--:B------:R-:W-:Y:S01]  /*dd80*/  FMUL.FTZ R91, R91, R15.reuse ;  /* 0x0000000f5b5b7220 */ /* 0x080fe20000410000 */
[-C--:B------:R-:W-:Y:S01]  /*dd90*/  FMUL.FTZ R92, R92, R44.reuse ;  /* 0x0000002c5c5c7220 */ /* 0x080fe20000410000 */
[----:B------:R-:W-:Y:S01]  /*dda0*/  HMMA.16816.F32.BF16 R152, R4, R26, R152 ;  /* 0x0000001a0498723c */ /* 0x000fe20000041898 */
[----:B------:R-:W-:Y:S01]  /*ddb0*/  FMUL.FTZ R93, R93, R44 ;  /* 0x0000002c5d5d7220 */ /* 0x000fe20000410000 */
[-C--:B------:R-:W-:Y:S01]  /*ddc0*/  FMUL.FTZ R94, R94, R15.reuse ;  /* 0x0000000f5e5e7220 */ /* 0x080fe20000410000 */
[----:B------:R-:W-:-:S03]  /*ddd0*/  FMUL.FTZ R95, R95, R15 ;  /* 0x0000000f5f5f7220 */ /* 0x000fc60000410000 */
[----:B------:R-:W-:Y:S01]  /*dde0*/  HMMA.16816.F32.BF16 R136, R4, R22, R136 ;  /* 0x000000160488723c */ /* 0x000fe20000041888 */
[----:B-1----:R-:W-:Y:S01]  /*ddf0*/  FFMA.FTZ R0, R47, UR18, -R3 ;  /* 0x000000122f007c23 */ /* 0x002fe20008010803 */
[----:B------:R-:W-:-:S04]  /*de00*/  MOV R47, R58 ;  /* 0x0000003a002f7202 */ /* 0x000fc80000000f00 */
[C---:B------:R-:W-:Y:S01]  /*de10*/  HMMA.16816.F32.BF16 R160, R4.reuse, R28, R160 ;  /* 0x0000001c04a0723c */ /* 0x040fe200000418a0 */
[----:B------:R1:W-:Y:S05]  /*de20*/  MUFU.EX2 R232, R0 ;  /* 0x0000000000e87308 */ /* 0x0003ea0000000800 */
[C---:B------:R-:W-:Y:S06]  /*de30*/  HMMA.16816.F32.BF16 R56, R4.reuse, R20, R128 ;  /* 0x000000140438723c */ /* 0x040fec0000041880 */
[----:B------:R-:W-:Y:S01]  /*de40*/  HMMA.16816.F32.BF16 R168, R4, R30, R168 ;  /* 0x0000001e04a8723c */ /* 0x000fe200000418a8 */
[----:B------:R-:W-:-:S02]  /*de50*/  MOV R129, R11 ;  /* 0x0000000b00817202 */ /* 0x000fc40000000f00 */
[----:B------:R-:W-:Y:S02]  /*de60*/  MOV R128, R10 ;  /* 0x0000000a00807202 */ /* 0x000fe40000000f00 */
[----:B------:R-:W-:Y:S01]  /*de70*/  F2FP.BF16.F32.PACK_AB R10, R251, R249 ;  /* 0x000000f9fb0a723e */ /* 0x000fe200000010ff */
[C---:B------:R-:W-:Y:S01]  /*de80*/  HMMA.16816.F32.BF16 R72, R4.reuse, R32, R72 ;  /* 0x000000200448723c */ /* 0x040fe20000041848 */
[----:B-1----:R-:W-:Y:S01]  /*de90*/  FMUL.FTZ R0, R8, UR18 ;  /* 0x0000001208007c20 */ /* 0x002fe20008410000 */
[----:B------:R-:W-:Y:S02]  /*dea0*/  F2FP.BF16.F32.PACK_AB R8, R250, R252 ;  /* 0x000000fcfa08723e */ /* 0x000fe400000010ff */
[----:B----4-:R-:W-:Y:S01]  /*deb0*/  F2FP.BF16.F32.PACK_AB R11, R234, R235 ;  /* 0x000000ebea0b723e */ /* 0x010fe200000010ff */
[----:B------:R1:W2:Y:S01]  /*dec0*/  MUFU.EX2 R46, R0 ;  /* 0x00000000002e7308 */ /* 0x0002a20000000800 */
[----:B------:R-:W-:Y:S01]  /*ded0*/  MOV R131, R39 ;  /* 0x0000002700837202 */ /* 0x000fe20000000f00 */
[----:B------:R-:W-:Y:S01]  /*dee0*/  HMMA.16816.F32.BF16 R76, R4, R34, R76 ;  /* 0x00000022044c723c */ /* 0x000fe2000004184c */
[----:B------:R-:W-:-:S02]  /*def0*/  MOV R130, R38 ;  /* 0x0000002600827202 */ /* 0x000fc40000000f00 */
[----:B------:R-:W-:Y:S03]  /*df00*/  LDSM.16.MT88.4 R36, [R224+0xb400] ;  /* 0x00b40000e024783b */ /* 0x000fe60000004200 */
        /* <DEDUP_REMOVED lines=44> */
[----:B-1----:R-:W-:Y:S01]  /*e1d0*/  FFMA.FTZ R0, R53, UR18, -R3 ;  /* 0x0000001235007c23 */ /* 0x002fe20008010803 */
[C---:B------:R-:W-:Y:S01]  /*e1e0*/  HMMA.16816.F32.BF16 R116, R8.reuse, R16, R116 ;  /* 0x000000100874723c */ /* 0x040fe20000041874 */
[-C--:B------:R-:W-:Y:S01]  /*e1f0*/  FMUL.FTZ R70, R70, R45.reuse ;  /* 0x0000002d46467220 */ /* 0x080fe20000410000 */
[-C--:B------:R-:W-:Y:S01]  /*e200*/  FMUL.FTZ R71, R71, R45.reuse ;  /* 0x0000002d47477220 */ /* 0x080fe20000410000 */
[----:B------:R1:W3:Y:S01]  /*e210*/  MUFU.EX2 R223, R0 ;  /* 0x0000000000df7308 */ /* 0x0002e20000000800 */
        /* <DEDUP_REMOVED lines=15> */
[----:B------:R-:W5:Y:S01]  /*e310*/  LDSM.16.MT88.4 R20, [R224+0xa400] ;  /* 0x00a40000e014783b */ /* 0x000f620000004200 */
[--C-:B-1----:R-:W-:Y:S01]  /*e320*/  FFMA.FTZ R0, R54, UR18, -R12.reuse ;  /* 0x0000001236007c23 */ /* 0x102fe2000801080c */
[----:B------:R-:W-:Y:S01]  /*e330*/  FMUL.FTZ R99, R99, R45 ;  /* 0x0000002d63637220 */ /* 0x000fe20000410000 */
[----:B------:R-:W-:Y:S01]  /*e340*/  F2FP.BF16.F32.PACK_AB R4, R232, R233 ;  /* 0x000000e9e804723e */ /* 0x000fe200000010ff */
[----:B------:R-:W-:Y:S01]  /*e350*/  LDSM.16.MT88.4 R124, [R224+0x9c00] ;  /* 0x009c0000e07c783b */ /* 0x000fe20000004200 */
[----:B------:R1:W-:Y:S01]  /*e360*/  MUFU.EX2 R222, R0 ;  /* 0x0000000000de7308 */ /* 0x0003e20000000800 */
[C---:B------:R-:W-:Y:S01]  /*e370*/  HMMA.16816.F32.BF16 R164, R8.reuse, R28, R164 ;  /* 0x0000001c08a4723c */ /* 0x040fe200000418a4 */
[----:B---3--:R-:W-:Y:S01]  /*e380*/  F2FP.BF16.F32.PACK_AB R6, R223, R231 ;  /* 0x000000e7df06723e */ /* 0x008fe200000010ff */
[----:B------:R-:W-:Y:S04]  /*e390*/  LDSM.16.MT88.4 R140, [R226+0x9c00] ;  /* 0x009c0000e28c783b */ /* 0x000fe80000004200 */
[C---:B------:R-:W-:Y:S01]  /*e3a0*/  HMMA.16816.F32.BF16 R172, R8.reuse, R30, R172 ;  /* 0x0000001e08ac723c */ /* 0x040fe200000418ac */
[----:B------:R-:W3:Y:S05]  /*e3b0*/  LDSM.16.MT88.4 R28, [R226+0xa400] ;  /* 0x00a40000e21c783b */ /* 0x000eea0000004200 */
[----:B------:R-:W-:Y:S01]  /*e3c0*/  HMMA.16816.F32.BF16 R68, R8, R32, R68 ;  /* 0x000000200844723c */ /* 0x000fe20000041844 */
[----:B-1----:R-:W-:-:S05]  /*e3d0*/  FFMA.FTZ R0, R55, UR18, -R12 ;  /* 0x0000001237007c23 */ /* 0x002fca000801080c */
[C---:B------:R-:W-:Y:S01]  /*e3e0*/  HMMA.16816.F32.BF16 R80, R8.reuse, R34, R80 ;  /* 0x000000220850723c */ /* 0x040fe20000041850 */
[----:B------:R-:W-:Y:S01]  /*e3f0*/  LDSM.16.MT88.4 R32, [R226+0x9800] ;  /* 0x00980000e220783b */ /* 0x000fe20000004200 */
[----:B------:R1:W2:Y:S04]  /*e400*/  MUFU.EX2 R221, R0 ;  /* 0x0000000000dd7308 */ /* 0x0002a80000000800 */
        /* <DEDUP_REMOVED lines=41> */
[----:B------:R-:W-:Y:S05]  /*e6a0*/  LDSM.16.MT88.4 R16, [R224+0xb800] ;  /* 0x00b80000e010783b */ /* 0x000fea0000004200 */
[C---:B------:R-:W-:Y:S06]  /*e6b0*/  HMMA.16816.F32.BF16 R148, R8.reuse, R20, R148 ;  /* 0x000000140894723c */ /* 0x040fec0000041894 */
[----:B------:R-:W-:Y:S01]  /*e6c0*/  HMMA.16816.F32.BF16 R156, R8, R22, R156 ;  /* 0x00000016089c723c */ /* 0x000fe2000004189c */
[----:B------:R-:W-:Y:S01]  /*e6d0*/  LDSM.16.MT88.4 R20, [R226+0xb800] ;  /* 0x00b80000e214783b */ /* 0x000fe20000004200 */
[----:B-1----:R-:W-:-:S04]  /*e6e0*/  FFMA.FTZ R0, R177, UR18, -R3 ;  /* 0x00000012b1007c23 */ /* 0x002fc80008010803 */
[C---:B------:R-:W-:Y:S01]  /*e6f0*/  HMMA.16816.F32.BF16 R164, R8.reuse, R28, R164 ;  /* 0x0000001c08a4723c */ /* 0x040fe200000418a4 */
[----:B------:R1:W-:Y:S05]  /*e700*/  MUFU.EX2 R212, R0 ;  /* 0x0000000000d47308 */ /* 0x0003ea0000000800 */
[C---:B------:R-:W-:Y:S01]  /*e710*/  HMMA.16816.F32.BF16 R172, R8.reuse, R30, R172 ;  /* 0x0000001e08ac723c */ /* 0x040fe200000418ac */
[----:B------:R-:W4:Y:S05]  /*e720*/  LDSM.16.MT88.4 R28, [R224+0xa800] ;  /* 0x00a80000e01c783b */ /* 0x000f2a0000004200 */
[C---:B------:R-:W-:Y:S06]  /*e730*/  HMMA.16816.F32.BF16 R68, R8.reuse, R36, R68 ;  /* 0x000000240844723c */ /* 0x040fec0000041844 */
[C---:B------:R-:W-:Y:S01]  /*e740*/  HMMA.16816.F32.BF16 R92, R8.reuse, R38, R80 ;  /* 0x00000026085c723c */ /* 0x040fe20000041850 */
[--C-:B-1----:R-:W-:Y:S01]  /*e750*/  FFMA.FTZ R0, R179, UR18, -R3.reuse ;  /* 0x00000012b3007c23 */ /* 0x102fe20008010803 */
[----:B------:R-:W1:Y:S03]  /*e760*/  LDSM.16.MT88.4 R36, [R226+0xa800] ;  /* 0x00a80000e224783b */ /* 0x000e660000004200 */
[----:B------:R5:W2:Y:S01]  /*e770*/  MUFU.EX2 R211, R0 ;  /* 0x0000000000d37308 */ /* 0x000aa20000000800 */
[C---:B------:R-:W-:Y:S01]  /*e780*/  HMMA.16816.F32.BF16 R84, R8.reuse, R40, R84 ;  /* 0x000000280854723c */ /* 0x040fe20000041854 */
[----:B------:R-:W-:Y:S05]  /*e790*/  LDSM.16.MT88.4 R80, [R224+0xbc00] ;  /* 0x00bc0000e050783b */ /* 0x000fea0000004200 */
[----:B------:R-:W-:Y:S07]  /*e7a0*/  HMMA.16816.F32.BF16 R96, R8, R42, R96 ;  /* 0x0000002a0860723c */ /* 0x000fee0000041860 */
[----:B---3--:R-:W-:Y:S01]  /*e7b0*/  F2FP.BF16.F32.PACK_AB R8, R213, R214 ;  /* 0x000000d6d508723e */ /* 0x008fe200000010ff */
[----:B-----5:R-:W-:Y:S01]  /*e7c0*/  FFMA.FTZ R0, R180, UR18, -R3 ;  /* 0x00000012b4007c23 */ /* 0x020fe20008010803 */
[----:B--2---:R-:W-:-:S03]  /*e7d0*/  F2FP.BF16.F32.PACK_AB R4, R211, R212 ;  /* 0x000000d4d304723e */ /* 0x004fc600000010ff */
[----:B------:R2:W-:Y:S02]  /*e7e0*/  MUFU.EX2 R210, R0 ;  /* 0x0000000000d27308 */ /* 0x0005e40000000800 */
[----:B--2---:R-:W-:-:S06]  /*e7f0*/  FFMA.FTZ R0, R181, UR18, -R3 ;  /* 0x00000012b5007c23 */ /* 0x004fcc0008010803 */
        /* <DEDUP_REMOVED lines=9> */
[----:B--2---:R-:W-:-:S06]  /*e890*/  FFMA.FTZ R0, R183, UR18, -R12 ;  /* 0x00000012b7007c23 */ /* 0x004fcc000801080c */
[----:B------:R-:W-:Y:S08]  /*e8a0*/  MUFU.EX2 R183, R14 ;  /* 0x0000000e00b77308 */ /* 0x000ff00000000800 */
        /* <DEDUP_REMOVED lines=10> */
[C---:B----4-:R-:W-:Y:S06]  /*e950*/  HMMA.16816.F32.BF16 R144, R4.reuse, R28, R144 ;  /* 0x0000001c0490723c */ /* 0x050fec0000041890 */
[----:B------:R-:W-:Y:S01]  /*e960*/  HMMA.16816.F32.BF16 R152, R4, R30, R152 ;  /* 0x0000001e0498723c */ /* 0x000fe20000041898 */
[----:B--2---:R-:W-:Y:S01]  /*e970*/  FFMA.FTZ R0, R184, UR18, -R2 ;  /* 0x00000012b8007c23 */ /* 0x004fe20008010802 */
[----:B---3--:R-:W-:-:S04]  /*e980*/  F2FP.BF16.F32.PACK_AB R10, R185, R186 ;  /* 0x000000bab90a723e */ /* 0x008fc800000010ff */
[C---:B-1----:R-:W-:Y:S01]  /*e990*/  HMMA.16816.F32.BF16 R160, R4.reuse, R36, R160 ;  /* 0x0000002404a0723c */ /* 0x042fe200000418a0 */
[----:B------:R-:W-:Y:S01]  /*e9a0*/  MOV R184, R128 ;  /* 0x0000008000b87202 */ /* 0x000fe20000000f00 */
[----:B------:R1:W-:Y:S04]  /*e9b0*/  MUFU.EX2 R182, R0 ;  /* 0x0000000000b67308 */ /* 0x0003e80000000800 */
[C---:B------:R-:W-:Y:S06]  /*e9c0*/  HMMA.16816.F32.BF16 R168, R4.reuse, R38, R168 ;  /* 0x0000002604a8723c */ /* 0x040fec00000418a8 */
[C---:B------:R-:W-:Y:S06]  /*e9d0*/  HMMA.16816.F32.BF16 R72, R4.reuse, R16, R72 ;  /* 0x000000100448723c */ /* 0x040fec0000041848 */
[----:B------:R-:W-:Y:S01]  /*e9e0*/  HMMA.16816.F32.BF16 R76, R4, R18, R76 ;  /* 0x00000012044c723c */ /* 0x000fe2000004184c */
[----:B-1----:R-:W-:Y:S01]  /*e9f0*/  FFMA.FTZ R0, R187, UR18, -R2 ;  /* 0x00000012bb007c23 */ /* 0x002fe20008010802 */
        /* <DEDUP_REMOVED lines=160> */
.L_x_625:
[----:B------:R-:W-:-:S12]  /*f400*/  UIADD3 UR19, UR24, -0x1, URZ ;  /* 0xffffffff18137890 */ /* 0x000fd8000fffe03f */
.L_x_632:
        /* <DEDUP_REMOVED lines=15> */
[----:B------:R-:W-:Y:S01]  /*f500*/  ULDC UR9, c[0x0][0x2d0] ;  /* 0x0000b40000097ab9 */ /* 0x000fe20000000800 */
[----:B------:R-:W-:Y:S01]  /*f510*/  ULDC UR8, c[0x0][0x39c] ;  /* 0x0000e70000087ab9 */ /* 0x000fe20000000800 */
[----:B------:R-:W-:Y:S01]  /*f520*/  ULDC UR4, c[0x0][0x2ec] ;  /* 0x0000bb0000047ab9 */ /* 0x000fe20000000800 */
[----:B------:R-:W-:-:S07]  /*f530*/  ULDC.64 UR6, c[0x0][0x248] ;  /* 0x0000920000067ab9 */ /* 0x000fce0000000a00 */
[----:B------:R-:W1:Y:S08]  /*f540*/  @!P4 LDC.64 R2, c[0x0][0x220] ;  /* 0x00008800ff02cb82 */ /* 0x000e700000000a00 */
[----:B------:R-:W2:Y:S01]  /*f550*/  @!P4 LDC.64 R4, c[0x0][0x220] ;  /* 0x00008800ff04cb82 */ /* 0x000ea20000000a00 */
[----:B-1----:R1:W-:Y:S04]  /*f560*/  @!P4 STL.64 [R1+0x30], R2 ;  /* 0x000030020100c387 */ /* 0x0023e80000100a00 */
[----:B--2---:R2:W-:Y:S04]  /*f570*/  @!P4 STL.64 [R1+0x28], R4 ;  /* 0x000028040100c387 */ /* 0x0045e80000100a00 */
[----:B------:R-:W3:Y:S01]  /*f580*/  LDL.LU.64 R6, [R1] ;  /* 0x0000000001067983 */ /* 0x000ee20000300a00 */
[----:B-1----:R-:W-:-:S03]  /*f590*/  MOV R3, R104 ;  /* 0x0000006800037202 */ /* 0x002fc60000000f00 */
[----:B--2---:R-:W3:Y:S02]  /*f5a0*/  LDL.LU.64 R4, [R1+0x8] ;  /* 0x0000080001047983 */ /* 0x004ee40000300a00 */
[----:B---3--:R-:W-:-:S05]  /*f5b0*/  IMAD.MOV.U32 R5, RZ, RZ, R7 ;  /* 0x000000ffff057224 */ /* 0x008fca00078e0007 */
[----:B------:R1:W-:Y:S01]  /*f5c0*/  STL.64 [R1+0x20], R4 ;  /* 0x0000200401007387 */ /* 0x0003e20000100a00 */
[----:B------:R-:W-:Y:S05]  /*f5d0*/  BRA `(.L_x_634) ;  /* 0x00000004000c7947 */ /* 0x000fea0003800000 */
.L_x_636:
[----:B------:R-:W2:Y:S01]  /*f5e0*/  LDL.64 R248, [R1+0x40] ;  /* 0x0000400001f87983 */ /* 0x000ea20000100a00 */
[----:B------:R-:W1:Y:S01]  /*f5f0*/  @!P4 LDC.64 R6, c[0x0][0x218] ;  /* 0x00008600ff06cb82 */ /* 0x000e620000000a00 */
[----:B------:R-:W-:Y:S02]  /*f600*/  UIADD3 UR11, UR19, -0x1, URZ ;  /* 0xffffffff130b7890 */ /* 0x000fe4000fffe03f */
[----:B------:R-:W5:Y:S02]  /*f610*/  LDL.64 R102, [R1+0x38] ;  /* 0x0000380001667983 */ /* 0x000f640000100a00 */
[----:B------:R-:W-:Y:S02]  /*f620*/  USHF.R.S32.HI UR10, URZ, 0x1f, UR11 ;  /* 0x0000001f3f0a7899 */ /* 0x000fe4000801140b */
[----:B------:R1:W-:Y:S01]  /*f630*/  @P4 STS [R230+0x6000], RZ ;  /* 0x006000ffe6004388 */ /* 0x0003e20000000800 */
[----:B------:R-:W3:Y:S01]  /*f640*/  @!P3 LDC.64 R14, c[0x0][0x218] ;  /* 0x00008600ff0ebb82 */ /* 0x000ee20000000a00 */
        /* <DEDUP_REMOVED lines=14> */
[----:B-----5:R-:W-:Y:S02]  /*f730*/  LEA.HI.X R4, R2, R103, R4, 0x6, P0 ;  /* 0x0000006702047211 */ /* 0x020fe400000f3404 */
[C---:B-1----:R-:W-:Y:S02]  /*f740*/  @!P4 LEA R6, P0, R0.reuse, R6, 0x1 ;  /* 0x000000060006c211 */ /* 0x042fe400078008ff */
        /* <DEDUP_REMOVED lines=12> */
[----:B------:R-:W-:Y:S01]  /*f810*/  @!P3 LEA R8, P1, R2, R8, 0x1 ;  /* 0x000000080208b211 */ /* 0x000fe200078208ff */
        /* <DEDUP_REMOVED lines=31> */
.L_x_634:
[----:B--2---:R-:W2:Y:S01]  /*fa10*/  LDL.64 R20, [R1+0x20] ;  /* 0x0000200001147983 */ /* 0x004ea20000100a00 */
[----:B------:R-:W-:Y:S04]  /*fa20*/  DEPBAR.LE SB0, 0x0 ;  /* 0x000080000000791a */ /* 0x000fe80000000000 */
[----:B------:R-:W-:Y:S01]  /*fa30*/  ISETP.GE.AND P3, PT, R233, UR9, PT ;  /* 0x00000009e9007c0c */ /* 0x000fe2000bf66270 */
[----:B------:R-:W3:Y:S01]  /*fa40*/  LDL R6, [R1+0x30] ;  /* 0x0000300001067983 */ /* 0x000ee20000100800 */
[----:B------:R-:W-:Y:S01]  /*fa50*/  USHF.R.S32.HI UR11, URZ, 0x1f, UR19 ;  /* 0x0000001f3f0b7899 */ /* 0x000fe20008011413 */
[----:B-1----:R-:W-:Y:S01]  /*fa60*/  IMAD.U32 R4, RZ, RZ, UR19 ;  /* 0x00000013ff047e24 */ /* 0x002fe2000f8e00ff */
[----:B------:R-:W-:Y:S01]  /*fa70*/  UIMAD UR10, UR21, UR19, URZ ;  /* 0x00000013150a72a4 */ /* 0x000fe2000f8e023f */
[----:B------:R-:W4:Y:S01]  /*fa80*/  LDL R0, [R1+0x34] ;  /* 0x0000340001007983 */ /* 0x000f220000100800 */
[----:B------:R-:W-:Y:S02]  /*fa90*/  BAR.SYNC.DEFER_BLOCKING 0x0 ;  /* 0x0000000000007b1d */ /* 0x000fe40000010000 */
[----:B------:R-:W-:Y:S01]  /*faa0*/  UIMAD UR10, UR11, UR27, UR10 ;  /* 0x0000001b0b0a72a4 */ /* 0x000fe2000f8e020a */
[----:B------:R-:W-:Y:S03]  /*fab0*/  ISETP.GE.AND P2, PT, R234, UR9, PT ;  /* 0x00000009ea007c0c */ /* 0x000fe6000bf46270 */
[----:B------:R-:W-:Y:S02]  /*fac0*/  @P4 STS.64 [R230+0x9008], RZ ;  /* 0x009008ffe6004388 */ /* 0x000fe40000000a00 */
[----:B------:R-:W1:Y:S04]  /*fad0*/  @!P3 LDC.64 R12, c[0x0][0x220] ;  /* 0x00008800ff0cbb82 */ /* 0x000e680000000a00 */
[----:B------:R-:W5:Y:S04]  /*fae0*/  LDL R8, [R1+0x28] ;  /* 0x0000280001087983 */ /* 0x000f680000100800 */
[----:B------:R-:W4:Y:S01]  /*faf0*/  @!P2 LDC.64 R10, c[0x0][0x220] ;  /* 0x00008800ff0aab82 */ /* 0x000f220000000a00 */
[----:B------:R-:W5:Y:S07]  /*fb00*/  LDL R18, [R1+0x2c] ;  /* 0x00002c0001127983 */ /* 0x000f6e0000100800 */
[----:B------:R-:W4:Y:S01]  /*fb10*/  @!P3 LDC.64 R14, c[0x0][0x220] ;  /* 0x00008800ff0ebb82 */ /* 0x000f220000000a00 */
[----:B------:R-:W-:Y:S04]  /*fb20*/  @P4 STS [R230+0x9000], RZ ;  /* 0x009000ffe6004388 */ /* 0x000fe80000000800 */
[----:B------:R-:W-:Y:S03]  /*fb30*/  @P4 STS [R230+0x9004], RZ ;  /* 0x009004ffe6004388 */ /* 0x000fe60000000800 */
[----:B------:R-:W4:Y:S01]  /*fb40*/  @!P2 LDC.64 R16, c[0x0][0x220] ;  /* 0x00008800ff10ab82 */ /* 0x000f220000000a00 */
[----:B--2---:R-:W-:Y:S04]  /*fb50*/  IMAD.WIDE.U32 R4, R4, UR27, R20 ;  /* 0x0000001b04047c25 */ /* 0x004fe8000f8e0014 */
[----:B------:R-:W-:Y:S01]  /*fb60*/  VIADD R2, R5, UR10 ;  /* 0x0000000a05027c36 */ /* 0x000fe20008000000 */
[C---:B-1----:R-:W-:Y:S02]  /*fb70*/  @!P3 LEA R12, P1, R4.reuse, R12, 0x1 ;  /* 0x0000000c040cb211 */ /* 0x042fe400078208ff */
[C---:B---3--:R-:W-:Y:S02]  /*fb80*/  @!P4 LEA R6, P0, R4.reuse, R6, 0x1 ;  /* 0x000000060406c211 */ /* 0x048fe400078008ff */
[C-C-:B------:R-:W-:Y:S02]  /*fb90*/  @!P3 LEA.HI.X R13, R4.reuse, R13, R2.reuse, 0x1, P1 ;  /* 0x0000000d040db211 */ /* 0x140fe400008f0c02 */
[C-C-:B----4-:R-:W-:Y:S02]  /*fba0*/  @!P4 LEA.HI.X R7, R4.reuse, R0, R2.reuse, 0x1, P0 ;  /* 0x000000000407c211 */ /* 0x150fe400000f0c02 */
[C---:B------:R-:W-:Y:S02]  /*fbb0*/  @!P2 LEA R10, P0, R4.reuse, R10, 0x1 ;  /* 0x0000000a040aa211 */ /* 0x040fe400078008ff */
[C---:B------:R-:W-:Y:S01]  /*fbc0*/  IADD3 R0, P5, R4.reuse, UR20, RZ ;  /* 0x0000001404007c10 */ /* 0x040fe2000ffbe0ff */
[----:B------:R-:W-:Y:S01]  /*fbd0*/  @!PT LDS RZ, [RZ] ;  /* 0x00000000fffff984 */ /* 0x000fe20000000800 */
[----:B------:R-:W-:Y:S01]  /*fbe0*/  @!PT LDS RZ, [RZ] ;  /* 0x00000000fffff984 */ /* 0x000fe20000000800 */
[----:B------:R-:W-:Y:S01]  /*fbf0*/  @!PT LDS RZ, [RZ] ;  /* 0x00000000fffff984 */ /* 0x000fe20000000800 */
[----:B------:R1:W-:Y:S01]  /*fc00*/  @!P4 LDGSTS.E.BYPASS.LTC128B.128 [R230+0x9000], desc[UR22][R6.64] ;  /* 0x0900000006e6cfae */ /* 0x0003e2000b901d56 */
[----:B------:R-:W-:Y:S02]  /*fc10*/  @!P2 LEA.HI.X R11, R4, R11, R2, 0x1, P0 ;  /* 0x0000000b040ba211 */ /* 0x000fe400000f0c02 */
[----:B------:R-:W-:Y:S02]  /*fc20*/  IADD3.X R2, R2, UR12, RZ, P5, !PT ;  /* 0x0000000c02027c10 */ /* 0x000fe4000affe4ff */
[C---:B------:R-:W-:Y:S03]  /*fc30*/  @!P2 LEA R4, P0, R0.reuse, R16, 0x1 ;  /* 0x000000100004a211 */ /* 0x040fe600078008ff */
[----:B------:R-:W-:Y:S01]  /*fc40*/  @P3 STS.128 [R230+0xa000], RZ ;  /* 0x00a000ffe6003388 */ /* 0x000fe20000000c00 */
[C-C-:B------:R-:W-:Y:S07]  /*fc50*/  @!P2 LEA.HI.X R5, R0.reuse, R17, R2.reuse, 0x1, P0 ;  /* 0x000000110005a211 */ /* 0x140fee00000f0c02 */
[----:B------:R-:W-:Y:S01]  /*fc60*/  @!PT LDS RZ, [RZ] ;  /* 0x00000000fffff984 */ /* 0x000fe20000000800 */
[----:B------:R-:W-:Y:S01]  /*fc70*/  @!PT LDS RZ, [RZ] ;  /* 0x00000000fffff984 */ /* 0x000fe20000000800 */
[----:B------:R-:W-:Y:S01]  /*fc80*/  @!PT LDS RZ, [RZ] ;  /* 0x00000000fffff984 */ /* 0x000fe20000000800 */
[----:B------:R-:W-:Y:S08]  /*fc90*/  @!P3 LDGSTS.E.BYPASS.LTC128B.128 [R230+0xa000], desc[UR22][R12.64+0x40] ;  /* 0x0a0000400ce6bfae */ /* 0x000ff0000b901d56 */
[----:B------:R-:W-:Y:S01]  /*fca0*/  @P2 STS.128 [R230+0xb000], RZ ;  /* 0x00b000ffe6002388 */ /* 0x000fe20000000c00 */
[C---:B-1----:R-:W-:Y:S02]  /*fcb0*/  @!P3 LEA R6, P1, R0.reuse, R14, 0x1 ;  /* 0x0000000e0006b211 */ /* 0x042fe400078208ff */
[C---:B-----5:R-:W-:Y:S02]  /*fcc0*/  @!P4 LEA R8, P5, R0.reuse, R8, 0x1 ;  /* 0x000000080008c211 */ /* 0x060fe400078a08ff */
[C-C-:B------:R-:W-:Y:S03]  /*fcd0*/  @!P3 LEA.HI.X R7, R0.reuse, R15, R2.reuse, 0x1, P1 ;  /* 0x0000000f0007b211 */ /* 0x140fe600008f0c02 */
[----:B------:R-:W-:Y:S01]  /*fce0*/  @!PT LDS RZ, [RZ] ;  /* 0x00000000fffff984 */ /* 0x000fe20000000800 */
[----:B------:R-:W-:Y:S01]  /*fcf0*/  @!PT LDS RZ, [RZ] ;  /* 0x00000000fffff984 */ /* 0x000fe20000000800 */
[----:B------:R-:W-:Y:S01]  /*fd00*/  @!PT LDS RZ, [RZ] ;  /* 0x00000000fffff984 */ /* 0x000fe20000000800 */
[----:B------:R-:W-:Y:S01]  /*fd10*/  @!P2 LDGSTS.E.BYPASS.LTC128B.128 [R230+0xb000], desc[UR22][R10.64+0x80] ;  /* 0x0b0000800ae6afae */ /* 0x000fe2000b901d56 */
[----:B------:R-:W-:Y:S02]  /*fd20*/  @!P4 LEA.HI.X R9, R0, R18, R2, 0x1, P5 ;  /* 0x000000120009c211 */ /* 0x000fe400028f0c02 */
[----:B------:R-:W-:Y:S05]  /*fd30*/  ISETP.LT.AND P5, PT, RZ, UR19, PT ;  /* 0x00000013ff007c0c */ /* 0x000fea000bfa1270 */
[----:B------:R-:W-:Y:S08]  /*fd40*/  @P4 STS.128 [R230+0x9800], RZ ;  /* 0x009800ffe6004388 */ /* 0x000ff00000000c00 */
[----:B------:R-:W-:Y:S01]  /*fd50*/  @!PT LDS RZ, [RZ] ;  /* 0x00000000fffff984 */ /* 0x000fe20000000800 */
[----:B------:R-:W-:Y:S01]  /*fd60*/  @!PT LDS RZ, [RZ] ;  /* 0x00000000fffff984 */ /* 0x000fe20000000800 */
[----:B------:R-:W-:Y:S01]  /*fd70*/  @!PT LDS RZ, [RZ] ;  /* 0x00000000fffff984 */ /* 0x000fe20000000800 */
[----:B------:R-:W-:Y:S08]  /*fd80*/  @!P4 LDGSTS.E.BYPASS.LTC128B.128 [R230+0x9800], desc[UR22][R8.64] ;  /* 0x0980000008e6cfae */ /* 0x000ff0000b901d56 */
        /* <DEDUP_REMOVED lines=9> */
[----:B------:R1:W-:Y:S08]  /*fe20*/  @!P2 LDGSTS.E.BYPASS.LTC128B.128 [R230+0xb800], desc[UR22][R4.64+0x80] ;  /* 0x0b80008004e6afae */ /* 0x0003f0000b901d56 */
        /* <DEDUP_REMOVED lines=131> */
[----:B------:R-:W-:Y:S01]  /*10660*/  FMUL.FTZ R15, R15, UR8 ;  /* 0x000000080f0f7c20 */ /* 0x000fe20008410000 */
[----:B------:R-:W-:Y:S01]  /*10670*/  FMUL.FTZ R16, R16, UR8 ;  /* 0x0000000810107c20 */ /* 0x000fe20008410000 */
[----:B------:R-:W-:Y:S04]  /*10680*/  FMUL.FTZ R18, R18, UR8 ;  /* 0x0000000812127c20 */ /* 0x000fe80008410000 */
[----:B------:R2:W-:Y:S01]  /*10690*/  MUFU.TANH R188, R5 ;  /* 0x0000000500bc7308 */ /* 0x0005e20000002400 */
[----:B------:R-:W-:Y:S01]  /*106a0*/  FMUL.FTZ R17, R17, UR8 ;  /* 0x0000000811117c20 */ /* 0x000fe20008410000 */
[----:B------:R-:W-:Y:S08]  /*106b0*/  FMUL.FTZ R19, R19, UR8 ;  /* 0x0000000813137c20 */ /* 0x000ff00008410000 */
[----:B------:R-:W3:Y:S01]  /*106c0*/  MUFU.TANH R182, R8 ;  /* 0x0000000800b67308 */ /* 0x000ee20000002400 */
[----:B-1----:R-:W-:Y:S09]  /*106d0*/  FMNMX.FTZ R2, R181, R100, !PT ;  /* 0x00000064b5027209 */ /* 0x002ff20007810000 */
[----:B------:R-:W1:Y:S01]  /*106e0*/  MUFU.TANH R183, R10 ;  /* 0x0000000a00b77308 */ /* 0x000e620000002400 */
[----:B--2---:R-:W2:Y:S09]  /*106f0*/  LDSM.16.M88.4 R4, [R227+0x8400] ;  /* 0x00840000e304783b */ /* 0x004eb20000000200 */
[----:B------:R-:W-:Y:S10]  /*10700*/  MUFU.TANH R191, R9 ;  /* 0x0000000900bf7308 */ /* 0x000ff40000002400 */
[----:B------:R4:W-:Y:S10]  /*10710*/  MUFU.TANH R187, R11 ;  /* 0x0000000b00bb7308 */ /* 0x0009f40000002400 */
[----:B------:R-:W5:Y:S10]  /*10720*/  MUFU.TANH R184, R184 ;  /* 0x000000b800b87308 */ /* 0x000f740000002400 */
[----:B------:R-:W5:Y:S01]  /*10730*/  MUFU.TANH R178, R16 ;  /* 0x0000001000b27308 */ /* 0x000f620000002400 */
[----:B----4-:R-:W4:Y:S09]  /*10740*/  LDSM.16.M88.4 R8, [R227+0x8800] ;  /* 0x00880000e308783b */ /* 0x010f320000000200 */
[----:B------:R-:W5:Y:S01]  /*10750*/  MUFU.TANH R179, R18 ;  /* 0x0000001200b37308 */ /* 0x000f620000002400 */
[-C--:B--2---:R-:W-:Y:S06]  /*10760*/  HMMA.16816.F32.BF16 R20, R216, R4.reuse, R20 ;  /* 0x00000004d814723c */ /* 0x084fec0000041814 */
[C---:B------:R-:W-:Y:S03]  /*10770*/  HMMA.16816.F32.BF16 R24, R108.reuse, R4, R24 ;  /* 0x000000046c18723c */ /* 0x040fe60000041818 */
[----:B------:R-:W2:Y:S03]  /*10780*/  MUFU.TANH R186, R12 ;  /* 0x0000000c00ba7308 */ /* 0x000ea60000002400 */
[-C--:B------:R-:W-:Y:S07]  /*10790*/  HMMA.16816.F32.BF16 R28, R108, R6.reuse, R28 ;  /* 0x000000066c1c723c */ /* 0x080fee000004181c */
[----:B------:R-:W2:Y:S01]  /*107a0*/  MUFU.TANH R177, R17 ;  /* 0x0000001100b17308 */ /* 0x000ea20000002400 */
[C---:B------:R-:W-:Y:S01]  /*107b0*/  HMMA.16816.F32.BF16 R32, R216.reuse, R6, R32 ;  /* 0x00000006d820723c */ /* 0x040fe20000041820 */
[----:B------:R-:W3:Y:S01]  /*107c0*/  LDSM.16.M88.4 R4, [R227+0x8c00] ;  /* 0x008c0000e304783b */ /* 0x000ee20000000200 */
[----:B------:R-:W-:Y:S07]  /*107d0*/  DEPBAR.LE SB0, 0x0 ;  /* 0x000080000000791a */ /* 0x000fee0000000000 */
[----:B------:R-:W2:Y:S02]  /*107e0*/  MUFU.TANH R190, R14 ;  /* 0x0000000e00be7308 */ /* 0x000ea40000002400 */
[----:B------:R-:W-:Y:S01]  /*107f0*/  FMUL.FTZ R20, R20, UR8 ;  /* 0x0000000814147c20 */ /* 0x000fe20008410000 */
[----:B------:R-:W-:Y:S01]  /*10800*/  FMUL.FTZ R22, R22, UR8 ;  /* 0x0000000816167c20 */ /* 0x000fe20008410000 */
[----:B------:R-:W-:Y:S01]  /*10810*/  FMUL.FTZ R21, R21, UR8 ;  /* 0x0000000815157c20 */ /* 0x000fe20008410000 */
[----:B------:R-:W-:Y:S01]  /*10820*/  FMUL.FTZ R24, R24, UR8 ;  /* 0x0000000818187c20 */ /* 0x000fe20008410000 */
[----:B------:R-:W-:Y:S04]  /*10830*/  FMUL.FTZ R26, R26, UR8 ;  /* 0x000000081a1a7c20 */ /* 0x000fe80008410000 */
[----:B------:R-:W-:Y:S01]  /*10840*/  MUFU.TANH R189, R13 ;  /* 0x0000000d00bd7308 */ /* 0x000fe20000002400 */
        /* <DEDUP_REMOVED lines=13> */
[-C--:B---3--:R-:W-:Y:S08]  /*10920*/  HMMA.16816.F32.BF16 R52, R216, R4.reuse, R52 ;  /* 0x00000004d834723c */ /* 0x088ff00000041834 */
[----:B------:R-:W3:Y:S01]  /*10930*/  MUFU.TANH R200, R24 ;  /* 0x0000001800c87308 */ /* 0x000ee20000002400 */
[C---:B------:R-:W-:Y:S04]  /*10940*/  HMMA.16816.F32.BF16 R56, R108.reuse, R4, R56 ;  /* 0x000000046c38723c */ /* 0x040fe80000041838 */
[----:B------:R-:W-:Y:S02]  /*10950*/  FMUL.FTZ R33, R33, UR8 ;  /* 0x0000000821217c20 */ /* 0x000fe40008410000 */
[-C--:B------:R-:W-:Y:S03]  /*10960*/  HMMA.16816.F32.BF16 R60, R108, R6.reuse, R60 ;  /* 0x000000066c3c723c */ /* 0x080fe6000004183c */
[----:B------:R-:W3:Y:S02]  /*10970*/  MUFU.TANH R196, R22 ;  /* 0x0000001600c47308 */ /* 0x000ee40000002400 */
[----:B------:R-:W-:Y:S01]  /*10980*/  FMNMX.FTZ R4, R180, R3, !PT ;  /* 0x00000003b4047209 */ /* 0x000fe20007810000 */
[----:B------:R-:W-:Y:S07]  /*10990*/  HMMA.16816.F32.BF16 R64, R216, R6, R64 ;  /* 0x00000006d840723c */ /* 0x000fee0000041840 */
[----:B------:R-:W3:Y:S01]  /*109a0*/  MUFU.TANH R193, R21 ;  /* 0x0000001500c17308 */ /* 0x000ee20000002400 */
[----:B------:R-:W-:Y:S03]  /*109b0*/  FMNMX.FTZ R5, R182, R105, !PT ;  /* 0x00000069b6057209 */ /* 0x000fe60007810000 */
[----:B------:R-:W-:Y:S01]  /*109c0*/  FMUL.FTZ R28, R28, UR8 ;  /* 0x000000081c1c7c20 */ /* 0x000fe20008410000 */
[----:B------:R-:W-:Y:S01]  /*109d0*/  FMNMX.FTZ R7, R188, R4, !PT ;  /* 0x00000004bc077209 */ /* 0x000fe20007810000 */
[----:B------:R-:W-:Y:S04]  /*109e0*/  FMUL.FTZ R30, R30, UR8 ;  /* 0x000000081e1e7c20 */ /* 0x000fe80008410000 */
[----:B------:R-:W3:Y:S01]  /*109f0*/  MUFU.TANH R202, R26 ;  /* 0x0000001a00ca7308 */ /* 0x000ee20000002400 */
[----:B-1----:R-:W-:Y:S01]  /*10a00*/  FMNMX.FTZ R6, R183, R106, !PT ;  /* 0x0000006ab7067209 */ /* 0x002fe20007810000 */
[----:B------:R-:W-:Y:S01]  /*10a10*/  FMUL.FTZ R35, R35, UR8 ;  /* 0x0000000823237c20 */ /* 0x000fe20008410000 */
[----:B-----5:R-:W-:Y:S01]  /*10a20*/  FMNMX.FTZ R4, R184, R2, !PT ;  /* 0x00000002b8047209 */ /* 0x020fe20007810000 */
[----:B------:R-:W-:Y:S01]  /*10a30*/  FMUL.FTZ R36, R36, UR8 ;  /* 0x0000000824247c20 */ /* 0x000fe20008410000 */
[----:B------:R-:W-:Y:S01]  /*10a40*/  FMNMX.FTZ R2, R191, R5, !PT ;  /* 0x00000005bf027209 */ /* 0x000fe20007810000 */
[----:B------:R-:W-:Y:S01]  /*10a50*/  FMUL.FTZ R38, R38, UR8 ;  /* 0x0000000826267c20 */ /* 0x000fe20008410000 */
[----:B------:R-:W-:Y:S03]  /*10a60*/  FMUL.FTZ R0, R63, UR8 ;  /* 0x000000083f007c20 */ /* 0x000fe60008410000 */
[----:B------:R-:W1:Y:S01]  /*10a70*/  MUFU.TANH R198, R23 ;  /* 0x0000001700c67308 */ /* 0x000e620000002400 */
[----:B------:R-:W-:Y:S01]  /*10a80*/  FMNMX.FTZ R7, R178, R7, !PT ;  /* 0x00000007b2077209 */ /* 0x000fe20007810000 */
[----:B------:R-:W-:Y:S01]  /*10a90*/  FMUL.FTZ R37, R37, UR8 ;  /* 0x0000000825257c20 */ /* 0x000fe20008410000 */
[----:B------:R-:W-:Y:S01]  /*10aa0*/  FMNMX.FTZ R5, R187, R6, !PT ;  /* 0x00000006bb057209 */ /* 0x000fe20007810000 */
[----:B------:R-:W-:Y:S01]  /*10ab0*/  FMUL.FTZ R31, R31, UR8 ;  /* 0x000000081f1f7c20 */ /* 0x000fe20008410000 */
[----:B------:R-:W-:Y:S01]  /*10ac0*/  FMNMX.FTZ R6, R179, R4, !PT ;  /* 0x00000004b3067209 */ /* 0x000fe20007810000 */
[----:B------:R-:W-:Y:S01]  /*10ad0*/  FMUL.FTZ R29, R29, UR8 ;  /* 0x000000081d1d7c20 */ /* 0x000fe20008410000 */
[----:B--2---:R-:W-:Y:S03]  /*10ae0*/  FMNMX.FTZ R4, R186, R2, !PT ;  /* 0x00000002ba047209 */ /* 0x004fe60007810000 */
[----:B------:R2:W-:Y:S01]  /*10af0*/  MUFU.TANH R108, R0 ;  /* 0x00000000006c7308 */ /* 0x0005e20000002400 */
[----:B------:R-:W-:Y:S01]  /*10b00*/  FMNMX.FTZ R7, R177, R7, !PT ;  /* 0x00000007b1077209 */ /* 0x000fe20007810000 */
[----:B------:R-:W-:Y:S01]  /*10b10*/  FMUL.FTZ R39, R39, UR8 ;  /* 0x0000000827277c20 */ /* 0x000fe20008410000 */
[----:B------:R-:W-:Y:S01]  /*10b20*/  FMNMX.FTZ R2, R190, R5, !PT ;  /* 0x00000005be027209 */ /* 0x000fe20007810000 */
[----:B------:R-:W-:Y:S01]  /*10b30*/  FMUL.FTZ R48, R48, UR8 ;  /* 0x0000000830307c20 */ /* 0x000fe20008410000 */
[----:B----4-:R-:W-:Y:S01]  /*10b40*/  FMNMX.FTZ R5, R176, R6, !PT ;  /* 0x00000006b0057209 */ /* 0x010fe20007810000 */
[----:B------:R-:W-:Y:S01]  /*10b50*/  FMUL.FTZ R42, R42, UR8 ;  /* 0x000000082a2a7c20 */ /* 0x000fe20008410000 */
[----:B------:R-:W-:Y:S03]  /*10b60*/  FMNMX.FTZ R4, R189, R4, !PT ;  /* 0x00000004bd047209 */ /* 0x000fe60007810000 */
[----:B------:R-:W4:Y:S01]  /*10b70*/  MUFU.TANH R194, R32 ;  /* 0x0000002000c27308 */ /* 0x000f220000002400 */
[----:B------:R-:W-:Y:S01]  /*10b80*/  FMNMX.FTZ R6, R192, R7, !PT ;  /* 0x00000007c0067209 */ /* 0x000fe20007810000 */
[----:B------:R-:W-:Y:S01]  /*10b90*/  FMUL.FTZ R40, R40, UR8 ;  /* 0x0000000828287c20 */ /* 0x000fe20008410000 */
[----:B------:R-:W-:Y:S01]  /*10ba0*/  FMNMX.FTZ R8, R185, R2, !PT ;  /* 0x00000002b9087209 */ /* 0x000fe20007810000 */
[----:B------:R-:W-:Y:S01]  /*10bb0*/  FMUL.FTZ R50, R50, UR8 ;  /* 0x0000000832327c20 */ /* 0x000fe20008410000 */
[----:B---3--:R-:W-:Y:S01]  /*10bc0*/  FMNMX.FTZ R2, R200, R4, !PT ;  /* 0x00000004c8027209 */ /* 0x008fe20007810000 */
[----:B------:R-:W-:Y:S01]  /*10bd0*/  FMUL.FTZ R49, R49, UR8 ;  /* 0x0000000831317c20 */ /* 0x000fe20008410000 */
[----:B------:R-:W-:Y:S03]  /*10be0*/  FMNMX.FTZ R5, R196, R5, !PT ;  /* 0x00000005c4057209 */ /* 0x000fe60007810000 */
[----:B------:R-:W3:Y:S01]  /*10bf0*/  MUFU.TANH R201, R25 ;  /* 0x0000001900c97308 */ /* 0x000ee20000002400 */
[----:B------:R-:W-:Y:S01]  /*10c00*/  FMNMX.FTZ R4, R193, R6, !PT ;  /* 0x00000006c1047209 */ /* 0x000fe20007810000 */
[----:B------:R-:W-:Y:S01]  /*10c10*/  FMUL.FTZ R43, R43, UR8 ;  /* 0x000000082b2b7c20 */ /* 0x000fe20008410000 */
[----:B--2---:R-:W-:Y:S01]  /*10c20*/  FMNMX.FTZ R0, R202, R8, !PT ;  /* 0x00000008ca007209 */ /* 0x004fe20007810000 */
[----:B------:R-:W-:Y:S01]  /*10c30*/  FMUL.FTZ R41, R41, UR8 ;  /* 0x0000000829297c20 */ /* 0x000fe20008410000 */
[----:B-1----:R-:W-:Y:S01]  /*10c40*/  FMNMX.FTZ R5, R198, R5, !PT ;  /* 0x00000005c6057209 */ /* 0x002fe20007810000 */
[----:B------:R-:W-:Y:S01]  /*10c50*/  FMUL.FTZ R51, R51, UR8 ;  /* 0x0000000833337c20 */ /* 0x000fe20008410000 */
[----:B------:R-:W-:Y:S03]  /*10c60*/  FMUL.FTZ R52, R52, UR8 ;  /* 0x0000000834347c20 */ /* 0x000fe60008410000 */
[----:B------:R-:W1:Y:S01]  /*10c70*/  MUFU.TANH R204, R27 ;  /* 0x0000001b00cc7308 */ /* 0x000e620000002400 */
[----:B----4-:R-:W-:Y:S01]  /*10c80*/  FMNMX.FTZ R4, R194, R4, !PT ;  /* 0x00000004c2047209 */ /* 0x010fe20007810000 */
        /* <DEDUP_REMOVED lines=76> */
[----:B------:R-:W-:Y:S01]  /*11150*/  MUFU.TANH R243, R57 ;  /* 0x0000003900f37308 */ /* 0x000fe20000002400 */
[----:B--2---:R-:W-:Y:S09]  /*11160*/  FMNMX.FTZ R19, R237, R5, !PT ;  /* 0x00000005ed137209 */ /* 0x004ff20007810000 */
[----:B------:R-:W-:Y:S01]  /*11170*/  MUFU.TANH R244, R58 ;  /* 0x0000003a00f47308 */ /* 0x000fe20000002400 */
[----:B---3--:R-:W-:Y:S09]  /*11180*/  FMNMX.FTZ R5, R242, R2, !PT ;  /* 0x00000002f2057209 */ /* 0x008ff20007810000 */
        /* <DEDUP_REMOVED lines=10> */
.L_x_635:
[----:B------:R-:W-:Y:S01]  /*11230*/  FMNMX.FTZ R2, R243, R5, !PT ;  /* 0x00000005f3027209 */ /* 0x000fe20007810000 */
[----:B--2---:R-:W1:Y:S01]  /*11240*/  SHFL.BFLY PT, R6, R104, 0x2, 0x1f ;  /* 0x0c401f0068067f89 */ /* 0x004e6200000e0000 */
[----:B----4-:R-:W-:Y:S01]  /*11250*/  FMNMX.FTZ R5, R217, R18, !PT ;  /* 0x00000012d9057209 */ /* 0x010fe20007810000 */
        /* <DEDUP_REMOVED lines=9> */
[----:B------:R-:W4:Y:S08]  /*112f0*/  SHFL.BFLY PT, R102, R4, 0x2, 0x1f ;  /* 0x0c401f0004667f89 */ /* 0x000f3000000e0000 */
[----:B------:R-:W5:Y:S08]  /*11300*/  SHFL.BFLY PT, R2, R0, 0x2, 0x1f ;  /* 0x0c401f0000027f89 */ /* 0x000f7000000e0000 */
[----:B------:R-:W-:Y:S08]  /*11310*/  LDSM.16.MT88.4 R36, [R226+0x9000] ;  /* 0x00900000e224783b */ /* 0x000ff00000004200 */
[----:B------:R-:W-:Y:S01]  /*11320*/  LDSM.16.MT88.4 R52, [R224+0xa000] ;  /* 0x00a00000e034783b */ /* 0x000fe20000004200 */
[----:B-1----:R-:W-:Y:S02]  /*11330*/  FMNMX.FTZ R104, R104, R6, !PT ;  /* 0x0000000668687209 */ /* 0x002fe40007810000 */
[----:B--2---:R-:W-:Y:S05]  /*11340*/  FMNMX.FTZ R5, R5, R7, !PT ;  /* 0x0000000705057209 */ /* 0x004fea0007810000 */
[----:B------:R-:W1:Y:S01]  /*11350*/  SHFL.BFLY PT, R6, R104, 0x1, 0x1f ;  /* 0x0c201f0068067f89 */ /* 0x000e6200000e0000 */
[----:B----4-:R-:W-:Y:S07]  /*11360*/  FMNMX.FTZ R102, R4, R102, !PT ;  /* 0x0000006604667209 */ /* 0x010fee0007810000 */
[----:B------:R-:W2:Y:S01]  /*11370*/  SHFL.BFLY PT, R103, R5, 0x1, 0x1f ;  /* 0x0c201f0005677f89 */ /* 0x000ea200000e0000 */
[----:B-----5:R-:W-:Y:S07]  /*11380*/  FMNMX.FTZ R2, R0, R2, !PT ;  /* 0x0000000200027209 */ /* 0x020fee0007810000 */
[----:B------:R-:W4:Y:S08]  /*11390*/  SHFL.BFLY PT, R7, R102, 0x1, 0x1f ;  /* 0x0c201f0066077f89 */ /* 0x000f3000000e0000 */
[----:B------:R-:W5:Y:S01]  /*113a0*/  SHFL.BFLY PT, R4, R2, 0x1, 0x1f ;  /* 0x0c201f0002047f89 */ /* 0x000f6200000e0000 */
[----:B-1----:R-:W-:Y:S02]  /*113b0*/  FMNMX.FTZ R104, R104, R6, !PT ;  /* 0x0000000668687209 */ /* 0x002fe40007810000 */
[----:B--2---:R-:W-:Y:S03]  /*113c0*/  FMNMX.FTZ R103, R5, R103, !PT ;  /* 0x0000006705677209 */ /* 0x004fe60007810000 */
[C---:B------:R-:W-:Y:S01]  /*113d0*/  FADD.FTZ R0, -R104.reuse, R3 ;  /* 0x0000000368007221 */ /* 0x040fe20000010100 */
[----:B------:R-:W-:Y:S02]  /*113e0*/  FSETP.NEU.FTZ.AND P0, PT, R104, -INF , PT ;  /* 0xff8000006800780b */ /* 0x000fe40003f1d000 */
[----:B----4-:R-:W-:Y:S01]  /*113f0*/  FMNMX.FTZ R102, R102, R7, !PT ;  /* 0x0000000766667209 */ /* 0x010fe20007810000 */
[----:B------:R-:W-:Y:S01]  /*11400*/  FMUL.FTZ R3, R0, UR4 ;  /* 0x0000000400037c20 */ /* 0x000fe20008410000 */
[----:B------:R-:W-:Y:S01]  /*11410*/  FADD.FTZ R0, -R103, R100 ;  /* 0x0000006467007221 */ /* 0x000fe20000010100 */
[----:B-----5:R-:W-:Y:S02]  /*11420*/  FMNMX.FTZ R101, R2, R4, !PT ;  /* 0x0000000402657209 */ /* 0x020fe40007810000 */
[----:B------:R1:W2:Y:S01]  /*11430*/  MUFU.EX2 R100, R3 ;  /* 0x0000000300647308 */ /* 0x0002a20000000800 */
[----:B------:R-:W-:Y:S02]  /*11440*/  FMUL.FTZ R109, R102, UR4 ;  /* 0x00000004666d7c20 */ /* 0x000fe40008410000 */
        /* <DEDUP_REMOVED lines=17> */
[C---:B------:R-:W-:Y:S01]  /*11560*/  FMUL.FTZ R32, R100.reuse, R140 ;  /* 0x0000008c64207220 */ /* 0x040fe20000410000 */
[----:B------:R-:W-:Y:S01]  /*11570*/  FMUL.FTZ R33, R100, R141 ;  /* 0x0000008d64217220 */ /* 0x000fe20000410000 */
[--C-:B------:R-:W-:Y:S03]  /*11580*/  FFMA.FTZ R5, R176, UR4, -R106.reuse ;  /* 0x00000004b0057c23 */ /* 0x100fe6000801086a */
[----:B------:R2:W-:Y:S01]  /*11590*/  MUFU.EX2 R180, R4 ;  /* 0x0000000400b47308 */ /* 0x0005e20000000800 */
[----:B------:R-:W-:Y:S01]  /*115a0*/  FSEL R109, R109, RZ, P0 ;  /* 0x000000ff6d6d7208 */ /* 0x000fe20000000000 */
[--C-:B------:R-:W-:Y:S01]  /*115b0*/  FFMA.FTZ R111, R199, UR4, -R106.reuse ;  /* 0x00000004c76f7c23 */ /* 0x100fe2000801086a */
[----:B------:R-:W-:Y:S01]  /*115c0*/  FSETP.NEU.FTZ.AND P0, PT, R101, -INF , PT ;  /* 0xff8000006500780b */ /* 0x000fe20003f1d000 */
[----:B------:R-:W-:Y:S01]  /*115d0*/  FFMA.FTZ R44, R193, UR4, -R105 ;  /* 0x00000004c12c7c23 */ /* 0x000fe20008010869 */
[----:B------:R-:W-:Y:S01]  /*115e0*/  FFMA.FTZ R50, R196, UR4, -R106 ;  /* 0x00000004c4327c23 */ /* 0x000fe2000801086a */
[--C-:B------:R-:W-:Y:S01]  /*115f0*/  FFMA.FTZ R9, R189, UR4, -R109.reuse ;  /* 0x00000004bd097c23 */ /* 0x100fe2000801086d */
[----:B------:R-:W-:Y:S01]  /*11600*/  FSEL R110, R110, RZ, P0 ;  /* 0x000000ff6e6e7208 */ /* 0x000fe20000000000 */
[----:B------:R-:W-:Y:S02]  /*11610*/  FFMA.FTZ R7, R186, UR4, -R109 ;  /* 0x00000004ba077c23 */ /* 0x000fe4000801086d */
[----:B------:R-:W4:Y:S01]  /*11620*/  MUFU.EX2 R0, R0 ;  /* 0x0000000000007308 */ /* 0x000f220000000800 */
[C---:B-1----:R-:W-:Y:S01]  /*11630*/  FMUL.FTZ R12, R2.reuse, R120 ;  /* 0x00000078020c7220 */ /* 0x042fe20000410000 */
[C---:B------:R-:W-:Y:S01]  /*11640*/  FMUL.FTZ R13, R2.reuse, R121 ;  /* 0x00000079020d7220 */ /* 0x040fe20000410000 */
[----:B------:R-:W-:Y:S01]  /*11650*/  FMUL.FTZ R24, R2, R128 ;  /* 0x0000008002187220 */ /* 0x000fe20000410000 */
[----:B------:R-:W-:Y:S01]  /*11660*/  FFMA.FTZ R128, R202, UR4, -R110 ;  /* 0x00000004ca807c23 */ /* 0x000fe2000801086e */
[C---:B------:R-:W-:Y:S01]  /*11670*/  FMUL.FTZ R25, R2.reuse, R129 ;  /* 0x0000008102197220 */ /* 0x040fe20000410000 */
[C---:B------:R-:W-:Y:S01]  /*11680*/  FMUL.FTZ R28, R2.reuse, R136 ;  /* 0x00000088021c7220 */ /* 0x040fe20000410000 */
[----:B------:R-:W-:Y:S01]  /*11690*/  FMUL.FTZ R29, R2, R137 ;  /* 0x00000089021d7220 */ /* 0x000fe20000410000 */
[--C-:B--2---:R-:W-:Y:S02]  /*116a0*/  FFMA.FTZ R4, R188, UR4, -R105.reuse ;  /* 0x00000004bc047c23 */ /* 0x104fe40008010869 */
[----:B------:R-:W1:Y:S01]  /*116b0*/  MUFU.EX2 R3, R3 ;  /* 0x0000000300037308 */ /* 0x000e620000000800 */
[----:B------:R-:W-:Y:S01]  /*116c0*/  FMUL.FTZ R41, R2, R145 ;  /* 0x0000009102297220 */ /* 0x000fe20000410000 */
[--C-:B------:R-:W-:Y:S01]  /*116d0*/  FFMA.FTZ R56, R194, UR4, -R105.reuse ;  /* 0x00000004c2387c23 */ /* 0x100fe20008010869 */
[--C-:B------:R-:W-:Y:S01]  /*116e0*/  FFMA.FTZ R66, R197, UR4, -R106.reuse ;  /* 0x00000004c5427c23 */ /* 0x100fe2000801086a */
[----:B------:R-:W-:Y:S01]  /*116f0*/  FMUL.FTZ R45, R2, R153 ;  /* 0x00000099022d7220 */ /* 0x000fe20000410000 */
[C---:B------:R-:W-:Y:S01]  /*11700*/  FMUL.FTZ R48, R100.reuse, R156 ;  /* 0x0000009c64307220 */ /* 0x040fe20000410000 */
[----:B------:R-:W-:Y:S01]  /*11710*/  FMUL.FTZ R49, R100, R157 ;  /* 0x0000009d64317220 */ /* 0x000fe20000410000 */
[--C-:B------:R-:W-:Y:S03]  /*11720*/  FFMA.FTZ R60, R195, UR4, -R105.reuse ;  /* 0x00000004c33c7c23 */ /* 0x100fe60008010869 */
[----:B------:R2:W-:Y:S01]  /*11730*/  MUFU.EX2 R63, R4 ;  /* 0x00000004003f7308 */ /* 0x0005e20000000800 */
[C---:B----4-:R-:W-:Y:S01]  /*11740*/  FMUL.FTZ R11, R0.reuse, R115 ;  /* 0x00000073000b7220 */ /* 0x050fe20000410000 */
[C---:B------:R-:W-:Y:S01]  /*11750*/  FMUL.FTZ R10, R0.reuse, R114 ;  /* 0x00000072000a7220 */ /* 0x040fe20000410000 */
[C---:B------:R-:W-:Y:S01]  /*11760*/  FMUL.FTZ R14, R0.reuse, R122 ;  /* 0x0000007a000e7220 */ /* 0x040fe20000410000 */
[C---:B------:R-:W-:Y:S01]  /*11770*/  FMUL.FTZ R15, R0.reuse, R123 ;  /* 0x0000007b000f7220 */ /* 0x040fe20000410000 */
        /* <DEDUP_REMOVED lines=9> */
[----:B------:R-:W-:Y:S01]  /*11810*/  FMUL.FTZ R35, R3, R143 ;  /* 0x0000008f03237220 */ /* 0x000fe20000410000 */
[C---:B------:R-:W-:Y:S01]  /*11820*/  FMUL.FTZ R42, R0.reuse, R146 ;  /* 0x00000092002a7220 */ /* 0x040fe20000410000 */
[C---:B------:R-:W-:Y:S01]  /*11830*/  FMUL.FTZ R43, R0.reuse, R147 ;  /* 0x00000093002b7220 */ /* 0x040fe20000410000 */
[--C-:B--2---:R-:W-:Y:S01]  /*11840*/  FFMA.FTZ R4, R181, UR4, -R106.reuse ;  /* 0x00000004b5047c23 */ /* 0x104fe2000801086a */
[----:B------:R1:W-:Y:S01]  /*11850*/  MUFU.EX2 R189, R44 ;  /* 0x0000002c00bd7308 */ /* 0x0003e20000000800 */
[----:B------:R-:W2:Y:S01]  /*11860*/  LDSM.16.MT88.4 R120, [R226+0xa000] ;  /* 0x00a00000e278783b */ /* 0x000ea20000004200 */
[C---:B------:R-:W-:Y:S01]  /*11870*/  FMUL.FTZ R46, R0.reuse, R154 ;  /* 0x0000009a002e7220 */ /* 0x040fe20000410000 */
[C---:B------:R-:W-:Y:S01]  /*11880*/  FMUL.FTZ R47, R0.reuse, R155 ;  /* 0x0000009b002f7220 */ /* 0x040fe20000410000 */
[C---:B------:R-:W-:Y:S01]  /*11890*/  FMUL.FTZ R51, R3.reuse, R159 ;  /* 0x0000009f03337220 */ /* 0x040fe20000410000 */
[----:B------:R-:W-:Y:S01]  /*118a0*/  FMUL.FTZ R59, R0, R163 ;  /* 0x000000a3003b7220 */ /* 0x000fe20000410000 */
[C---:B---3--:R-:W-:Y:S01]  /*118b0*/  FMUL.FTZ R67, R3.reuse, R175 ;  /* 0x000000af03437220 */ /* 0x048fe20000410000 */
[----:B----4-:R-:W-:Y:S03]  /*118c0*/  FMUL.FTZ R5, R100, R117 ;  /* 0x0000007564057220 */ /* 0x010fe60000410000 */
[----:B------:R3:W-:Y:S01]  /*118d0*/  MUFU.EX2 R8, R4 ;  /* 0x0000000400087308 */ /* 0x0007e20000000800 */
[----:B------:R-:W4:Y:S01]  /*118e0*/  LDSM.16.MT88.4 R124, [R224+0xb000] ;  /* 0x00b00000e07c783b */ /* 0x000f220000004200 */
[----:B------:R-:W-:Y:S01]  /*118f0*/  FMUL.FTZ R57, R2, R161 ;  /* 0x000000a102397220 */ /* 0x000fe20000410000 */
[C---:B------:R-:W-:Y:S01]  /*11900*/  FMUL.FTZ R68, R100.reuse, R68 ;  /* 0x0000004464447220 */ /* 0x040fe20000410000 */
[----:B------:R-:W-:Y:S01]  /*11910*/  FMUL.FTZ R69, R100, R69 ;  /* 0x0000004564457220 */ /* 0x000fe20000410000 */
[C---:B------:R-:W-:Y:S01]  /*11920*/  FMUL.FTZ R70, R3.reuse, R70 ;  /* 0x0000004603467220 */ /* 0x040fe20000410000 */
[C---:B------:R-:W-:Y:S01]  /*11930*/  FMUL.FTZ R71, R3.reuse, R71 ;  /* 0x0000004703477220 */ /* 0x040fe20000410000 */
[C---:B------:R-:W-:Y:S03]  /*11940*/  FMUL.FTZ R72, R2.reuse, R72 ;  /* 0x0000004802487220 */ /* 0x040fe60000410000 */
[----:B------:R5:W5:Y:S01]  /*11950*/  MUFU.EX2 R64, R56 ;  /* 0x0000003800407308 */ /* 0x000b620000000800 */
[C---:B-1----:R-:W-:Y:S01]  /*11960*/  FMUL.FTZ R44, R2.reuse, R152 ;  /* 0x00000098022c7220 */ /* 0x042fe20000410000 */
[----:B------:R-:W4:Y:S01]  /*11970*/  LDL.LU R163, [R1+0x1c] ;  /* 0x00001c0001a37983 */ /* 0x000f220000300800 */
[----:B------:R-:W-:Y:S01]  /*11980*/  FMUL.FTZ R73, R2, R73 ;  /* 0x0000004902497220 */ /* 0x000fe20000410000 */
[C---:B------:R-:W-:Y:S01]  /*11990*/  FMUL.FTZ R74, R0.reuse, R74 ;  /* 0x0000004a004a7220 */ /* 0x040fe20000410000 */
[----:B------:R-:W-:Y:S01]  /*119a0*/  FMUL.FTZ R75, R0, R75 ;  /* 0x0000004b004b7220 */ /* 0x000fe20000410000 */
[----:B------:R-:W-:Y:S01]  /*119b0*/  LDSM.16.MT88.4 R140, [R226+0x9c00] ;  /* 0x009c0000e28c783b */ /* 0x000fe20000004200 */
[----:B------:R-:W-:Y:S03]  /*119c0*/  FMUL.FTZ R76, R2, R76 ;  /* 0x0000004c024c7220 */ /* 0x000fe60000410000 */
[----:B------:R1:W-:Y:S01]  /*119d0*/  MUFU.EX2 R137, R60 ;  /* 0x0000003c00897308 */ /* 0x0003e20000000800 */
[----:B---3--:R-:W-:Y:S01]  /*119e0*/  FFMA.FTZ R4, R184, UR4, -R106 ;  /* 0x00000004b8047c23 */ /* 0x008fe2000801086a */
[----:B------:R-:W-:Y:S01]  /*119f0*/  FMUL.FTZ R77, R2, R77 ;  /* 0x0000004d024d7220 */ /* 0x000fe20000410000 */
[C---:B------:R-:W-:Y:S01]  /*11a00*/  FMUL.FTZ R78, R0.reuse, R78 ;  /* 0x0000004e004e7220 */ /* 0x040fe20000410000 */
[----:B------:R-:W-:Y:S01]  /*11a10*/  FMUL.FTZ R79, R0, R79 ;  /* 0x0000004f004f7220 */ /* 0x000fe20000410000 */
[C---:B------:R-:W-:Y:S01]  /*11a20*/  FMUL.FTZ R80, R100.reuse, R80 ;  /* 0x0000005064507220 */ /* 0x040fe20000410000 */
[----:B------:R-:W-:Y:S01]  /*11a30*/  FMUL.FTZ R81, R100, R81 ;  /* 0x0000005164517220 */ /* 0x000fe20000410000 */
[C---:B------:R-:W-:Y:S03]  /*11a40*/  FMUL.FTZ R82, R3.reuse, R82 ;  /* 0x0000005203527220 */ /* 0x040fe60000410000 */
[----:B------:R3:W-:Y:S01]  /*11a50*/  MUFU.EX2 R65, R4 ;  /* 0x0000000400417308 */ /* 0x0007e20000000800 */
[----:B-----5:R-:W-:Y:S01]  /*11a60*/  FMUL.FTZ R56, R2, R160 ;  /* 0x000000a002387220 */ /* 0x020fe20000410000 */
[----:B------:R-:W-:Y:S01]  /*11a70*/  MOV R161, R64 ;  /* 0x0000004000a17202 */ /* 0x000fe20000000f00 */
[C---:B------:R-:W-:Y:S01]  /*11a80*/  FMUL.FTZ R64, R100.reuse, R172 ;  /* 0x000000ac64407220 */ /* 0x040fe20000410000 */
[C---:B------:R-:W-:Y:S01]  /*11a90*/  FMUL.FTZ R83, R3.reuse, R83 ;  /* 0x0000005303537220 */ /* 0x040fe20000410000 */
[C---:B------:R-:W-:Y:S01]  /*11aa0*/  FMUL.FTZ R84, R100.reuse, R84 ;  /* 0x0000005464547220 */ /* 0x040fe20000410000 */
[----:B------:R-:W-:Y:S01]  /*11ab0*/  FMUL.FTZ R85, R100, R85 ;  /* 0x0000005564557220 */ /* 0x000fe20000410000 */
[C---:B------:R-:W-:Y:S03]  /*11ac0*/  FMUL.FTZ R86, R3.reuse, R86 ;  /* 0x0000005603567220 */ /* 0x040fe60000410000 */
[----:B------:R5:W-:Y:S01]  /*11ad0*/  MUFU.EX2 R184, R7 ;  /* 0x0000000700b87308 */ /* 0x000be20000000800 */
[C---:B-1----:R-:W-:Y:S01]  /*11ae0*/  FMUL.FTZ R60, R2.reuse, R168 ;  /* 0x000000a8023c7220 */ /* 0x042fe20000410000 */
[C---:B------:R-:W-:Y:S01]  /*11af0*/  FMUL.FTZ R87, R3.reuse, R87 ;  /* 0x0000005703577220 */ /* 0x040fe20000410000 */
[C---:B------:R-:W-:Y:S01]  /*11b00*/  FMUL.FTZ R88, R2.reuse, R88 ;  /* 0x0000005802587220 */ /* 0x040fe20000410000 */
[----:B------:R-:W-:Y:S01]  /*11b10*/  FMUL.FTZ R89, R2, R89 ;  /* 0x0000005902597220 */ /* 0x000fe20000410000 */
[C---:B------:R-:W-:Y:S01]  /*11b20*/  FMUL.FTZ R90, R0.reuse, R90 ;  /* 0x0000005a005a7220 */ /* 0x040fe20000410000 */
[----:B------:R-:W-:Y:S01]  /*11b30*/  FMUL.FTZ R91, R0, R91 ;  /* 0x0000005b005b7220 */ /* 0x000fe20000410000 */
[----:B------:R-:W-:Y:S03]  /*11b40*/  FMUL.FTZ R92, R2, R92 ;  /* 0x0000005c025c7220 */ /* 0x000fe60000410000 */
[----:B------:R1:W-:Y:S01]  /*11b50*/  MUFU.EX2 R160, R66 ;  /* 0x0000004200a07308 */ /* 0x0003e20000000800 */
[--C-:B---3--:R-:W-:Y:S01]  /*11b60*/  FFMA.FTZ R4, R178, UR4, -R105.reuse ;  /* 0x00000004b2047c23 */ /* 0x108fe20008010869 */
[----:B------:R-:W-:Y:S01]  /*11b70*/  FMUL.FTZ R93, R2, R93 ;  /* 0x0000005d025d7220 */ /* 0x000fe20000410000 */
[C---:B------:R-:W-:Y:S01]  /*11b80*/  FMUL.FTZ R94, R0.reuse, R94 ;  /* 0x0000005e005e7220 */ /* 0x040fe20000410000 */
[----:B------:R-:W-:Y:S01]  /*11b90*/  FMUL.FTZ R95, R0, R95 ;  /* 0x0000005f005f7220 */ /* 0x000fe20000410000 */
[C---:B------:R-:W-:Y:S01]  /*11ba0*/  FMUL.FTZ R96, R100.reuse, R96 ;  /* 0x0000006064607220 */ /* 0x040fe20000410000 */
[----:B------:R-:W-:Y:S01]  /*11bb0*/  FMUL.FTZ R97, R100, R97 ;  /* 0x0000006164617220 */ /* 0x000fe20000410000 */
[C---:B------:R-:W-:Y:S03]  /*11bc0*/  FMUL.FTZ R98, R3.reuse, R98 ;  /* 0x0000006203627220 */ /* 0x040fe60000410000 */
[----:B------:R3:W-:Y:S01]  /*11bd0*/  MUFU.EX2 R188, R4 ;  /* 0x0000000400bc7308 */ /* 0x0007e20000000800 */
[C---:B-----5:R-:W-:Y:S01]  /*11be0*/  FMUL.FTZ R7, R3.reuse, R119 ;  /* 0x0000007703077220 */ /* 0x060fe20000410000 */
[----:B------:R-:W-:Y:S01]  /*11bf0*/  FMUL.FTZ R99, R3, R99 ;  /* 0x0000006303637220 */ /* 0x000fe20000410000 */
[----:B------:R-:W-:Y:S01]  /*11c00*/  FFMA.FTZ R107, R107, UR4, -R110 ;  /* 0x000000046b6b7c23 */ /* 0x000fe2000801086e */
[----:B-1----:R-:W-:Y:S06]  /*11c10*/  FMUL.FTZ R66, R3, R174 ;  /* 0x000000ae03427220 */ /* 0x002fec0000410000 */
[----:B------:R-:W-:Y:S01]  /*11c20*/  MUFU.EX2 R107, R107 ;  /* 0x0000006b006b7308 */ /* 0x000fe20000000800 */
[----:B---3--:R-:W-:Y:S09]  /*11c30*/  FFMA.FTZ R4, R177, UR4, -R105 ;  /* 0x00000004b1047c23 */ /* 0x008ff20008010869 */
[----:B------:R1:W3:Y:S02]  /*11c40*/  MUFU.EX2 R177, R4 ;  /* 0x0000000400b17308 */ /* 0x0002e40000000800 */
[----:B-1----:R-:W-:Y:S01]  /*11c50*/  FFMA.FTZ R4, R179, UR4, -R106 ;  /* 0x00000004b3047c23 */ /* 0x002fe2000801086a */
[----:B------:R-:W-:Y:S02]  /*11c60*/  MOV R179, R8 ;  /* 0x0000000800b37202 */ /* 0x000fe40000000f00 */
[----:B---3--:R-:W-:Y:S05]  /*11c70*/  F2FP.BF16.F32.PACK_AB R114, R177, R188 ;  /* 0x000000bcb172723e */ /* 0x008fea00000010ff */
[----:B------:R1:W3:Y:S02]  /*11c80*/  MUFU.EX2 R181, R4 ;  /* 0x0000000400b57308 */ /* 0x0002e40000000800 */
[--C-:B-1----:R-:W-:Y:S01]  /*11c90*/  FFMA.FTZ R4, R182, UR4, -R109.reuse ;  /* 0x00000004b6047c23 */ /* 0x102fe2000801086d */
[----:B---3--:R-:W-:Y:S07]  /*11ca0*/  F2FP.BF16.F32.PACK_AB R115, R176, R181 ;  /* 0x000000b5b073723e */ /* 0x008fee00000010ff */
[----:B------:R1:W-:Y:S10]  /*11cb0*/  MUFU.EX2 R182, R9 ;  /* 0x0000000900b67308 */ /* 0x0003f40000000800 */
[----:B------:R3:W5:Y:S01]  /*11cc0*/  MUFU.EX2 R8, R4 ;  /* 0x0000000400087308 */ /* 0x0007620000000800 */
[C---:B-1----:R-:W-:Y:S01]  /*11cd0*/  FMUL.FTZ R9, R2.reuse, R113 ;  /* 0x0000007102097220 */ /* 0x042fe20000410000 */
[----:B------:R-:W-:Y:S01]  /*11ce0*/  F2FP.BF16.F32.PACK_AB R113, R65, R179 ;  /* 0x000000b34171723e */ /* 0x000fe200000010ff */
[--C-:B---3--:R-:W-:Y:S01]  /*11cf0*/  FFMA.FTZ R4, R191, UR4, -R109.reuse ;  /* 0x00000004bf047c23 */ /* 0x108fe2000801086d */
[----:B-----5:R-:W-:Y:S01]  /*11d00*/  MOV R186, R8 ;  /* 0x0000000800ba7202 */ /* 0x020fe20000000f00 */
[C---:B------:R-:W-:Y:S01]  /*11d10*/  FMUL.FTZ R8, R2.reuse, R112 ;  /* 0x0000007002087220 */ /* 0x040fe20000410000 */
[----:B------:R-:W-:Y:S04]  /*11d20*/  F2FP.BF16.F32.PACK_AB R112, R63, R180 ;  /* 0x000000b43f70723e */ /* 0x000fe800000010ff */
[----:B------:R1:W-:Y:S02]  /*11d30*/  MUFU.EX2 R62, R4 ;  /* 0x00000004003e7308 */ /* 0x0003e40000000800 */
[--C-:B-1----:R-:W-:Y:S08]  /*11d40*/  FFMA.FTZ R4, R183, UR4, -R110.reuse ;  /* 0x00000004b7047c23 */ /* 0x102ff0000801086e */
[----:B------:R1:W-:Y:S10]  /*11d50*/  MUFU.EX2 R183, R40 ;  /* 0x0000002800b77308 */ /* 0x0003f40000000800 */
[----:B------:R3:W-:Y:S01]  /*11d60*/  MUFU.EX2 R6, R4 ;  /* 0x0000000400067308 */ /* 0x0007e20000000800 */
[----:B-1----:R-:W-:Y:S01]  /*11d70*/  FMUL.FTZ R40, R2, R144 ;  /* 0x0000009002287220 */ /* 0x002fe20000410000 */
[--C-:B---3--:R-:W-:Y:S08]  /*11d80*/  FFMA.FTZ R4, R187, UR4, -R110.reuse ;  /* 0x00000004bb047c23 */ /* 0x108ff0000801086e */
[----:B------:R1:W-:Y:S10]  /*11d90*/  MUFU.EX2 R187, R50 ;  /* 0x0000003200bb7308 */ /* 0x0003f40000000800 */
[----:B------:R3:W5:Y:S01]  /*11da0*/  MUFU.EX2 R61, R4 ;  /* 0x00000004003d7308 */ /* 0x0007620000000800 */
[----:B-1----:R-:W-:Y:S02]  /*11db0*/  FMUL.FTZ R50, R3, R158 ;  /* 0x0000009e03327220 */ /* 0x002fe40000410000 */
[----:B------:R-:W-:Y:S01]  /*11dc0*/  LDSM.16.MT88.4 R156, [R224+0xac00] ;  /* 0x00ac0000e09c783b */ /* 0x000fe20000004200 */
[--C-:B---3--:R-:W-:Y:S01]  /*11dd0*/  FFMA.FTZ R4, R190, UR4, -R110.reuse ;  /* 0x00000004be047c23 */ /* 0x108fe2000801086e */
[----:B-----5:R-:W-:Y:S05]  /*11de0*/  MOV R168, R61 ;  /* 0x0000003d00a87202 */ /* 0x020fea0000000f00 */
[----:B------:R1:W-:Y:S02]  /*11df0*/  MUFU.EX2 R178, R4 ;  /* 0x0000000400b27308 */ /* 0x0003e40000000800 */
[----:B-1----:R-:W-:Y:S01]  /*11e00*/  FFMA.FTZ R4, R185, UR4, -R110 ;  /* 0x00000004b9047c23 */ /* 0x002fe2000801086e */
[----:B------:R-:W-:Y:S01]  /*11e10*/  MOV R185, R6 ;  /* 0x0000000600b97202 */ /* 0x000fe20000000f00 */
[----:B------:R-:W-:Y:S01]  /*11e20*/  FMUL.FTZ R6, R3, R118 ;  /* 0x0000007603067220 */ /* 0x000fe20000410000 */
[----:B------:R-:W-:Y:S05]  /*11e30*/  F2FP.BF16.F32.PACK_AB R118, R182, R184 ;  /* 0x000000b8b676723e */ /* 0x000fea00000010ff */
[----:B------:R1:W3:Y:S01]  /*11e40*/  MUFU.EX2 R191, R4 ;  /* 0x0000000400bf7308 */ /* 0x0002e20000000800 */
[----:B------:R-:W-:Y:S01]  /*11e50*/  F2FP.BF16.F32.PACK_AB R117, R61, R185 ;  /* 0x000000b93d75723e */ /* 0x000fe200000010ff */
[----:B------:R-:W-:Y:S01]  /*11e60*/  FMUL.FTZ R61, R2, R169 ;  /* 0x000000a9023d7220 */ /* 0x000fe20000410000 */
[----:B------:R-:W-:Y:S01]  /*11e70*/  MOV R169, R62 ;  /* 0x0000003e00a97202 */ /* 0x000fe20000000f00 */
[----:B-1----:R-:W-:Y:S01]  /*11e80*/  FMUL.FTZ R4, R100, R116 ;  /* 0x0000007464047220 */ /* 0x002fe20000410000 */
[----:B------:R-:W-:Y:S01]  /*11e90*/  F2FP.BF16.F32.PACK_AB R116, R62, R186 ;  /* 0x000000ba3e74723e */ /* 0x000fe200000010ff */
[----:B------:R-:W-:Y:S01]  /*11ea0*/  FMUL.FTZ R62, R0, R170 ;  /* 0x000000aa003e7220 */ /* 0x000fe20000410000 */
[----:B---3--:R-:W-:Y:S02]  /*11eb0*/  F2FP.BF16.F32.PACK_AB R119, R191, R178 ;  /* 0x000000b2bf77723e */ /* 0x008fe400000010ff */
[----:B------:R-:W-:Y:S01]  /*11ec0*/  MOV R170, R65 ;  /* 0x0000004100aa7202 */ /* 0x000fe20000000f00 */
[C---:B------:R-:W-:Y:S01]  /*11ed0*/  FMUL.FTZ R65, R100.reuse, R173 ;  /* 0x000000ad64417220 */ /* 0x040fe20000410000 */
[-C--:B------:R-:W-:Y:S01]  /*11ee0*/  HMMA.16816.F32.BF16 R4, R112, R20.reuse, R4 ;  /* 0x000000147004723c */ /* 0x080fe20000041804 */
[----:B------:R-:W-:Y:S05]  /*11ef0*/  LDSM.16.MT88.4 R172, [R226+0xac00] ;  /* 0x00ac0000e2ac783b */ /* 0x000fea0000004200 */
        /* <DEDUP_REMOVED lines=8> */
[C---:B------:R-:W-:Y:S01]  /*11f80*/  FMUL.FTZ R23, R3.reuse, R135 ;  /* 0x0000008703177220 */ /* 0x040fe20000410000 */
[----:B------:R-:W-:Y:S06]  /*11f90*/  FMUL.FTZ R22, R3, R134 ;  /* 0x0000008603167220 */ /* 0x000fec0000410000 */
[----:B------:R3:W-:Y:S01]  /*11fa0*/  MUFU.EX2 R134, R128 ;  /* 0x0000008000867308 */ /* 0x0007e20000000800 */
[-C--:B------:R-:W-:Y:S06]  /*11fb0*/  HMMA.16816.F32.BF16 R20, R112, R36.reuse, R20 ;  /* 0x000000247014723c */ /* 0x080fec0000041814 */
[C---:B------:R-:W-:Y:S05]  /*11fc0*/  HMMA.16816.F32.BF16 R24, R116.reuse, R36, R24 ;  /* 0x000000247418723c */ /* 0x040fea0000041818 */
[--C-:B-1----:R-:W-:Y:S01]  /*11fd0*/  FFMA.FTZ R111, R200, UR4, -R109.reuse ;  /* 0x00000004c86f7c23 */ /* 0x102fe2000801086d */
[-C--:B------:R-:W-:Y:S03]  /*11fe0*/  HMMA.16816.F32.BF16 R28, R116, R38.reuse, R28 ;  /* 0x00000026741c723c */ /* 0x080fe6000004181c */
[----:B------:R1:W-:Y:S02]  /*11ff0*/  MUFU.EX2 R133, R111 ;  /* 0x0000006f00857308 */ /* 0x0003e40000000800 */
[--C-:B---3--:R-:W-:Y:S01]  /*12000*/  FFMA.FTZ R128, R203, UR4, -R109.reuse ;  /* 0x00000004cb807c23 */ /* 0x108fe2000801086d */
[C---:B------:R-:W-:Y:S05]  /*12010*/  HMMA.16816.F32.BF16 R32, R112.reuse, R38, R32 ;  /* 0x000000267020723c */ /* 0x040fea0000041820 */
[C---:B------:R-:W-:Y:S01]  /*12020*/  FMUL.FTZ R36, R100.reuse, R148 ;  /* 0x0000009464247220 */ /* 0x040fe20000410000 */
[----:B------:R-:W-:Y:S01]  /*12030*/  FMUL.FTZ R37, R100, R149 ;  /* 0x0000009564257220 */ /* 0x000fe20000410000 */
[C---:B------:R-:W-:Y:S01]  /*12040*/  FMUL.FTZ R38, R3.reuse, R150 ;  /* 0x0000009603267220 */ /* 0x040fe20000410000 */
[----:B------:R-:W-:Y:S01]  /*12050*/  FMUL.FTZ R39, R3, R151 ;  /* 0x0000009703277220 */ /* 0x000fe20000410000 */
[----:B------:R3:W-:Y:S02]  /*12060*/  MUFU.EX2 R136, R128 ;  /* 0x0000008000887308 */ /* 0x0007e40000000800 */
[--C-:B-1----:R-:W-:Y:S04]  /*12070*/  FFMA.FTZ R111, R201, UR4, -R109.reuse ;  /* 0x00000004c96f7c23 */ /* 0x102fe8000801086d */
[-C--:B------:R-:W-:Y:S04]  /*12080*/  HMMA.16816.F32.BF16 R36, R112, R52.reuse, R36 ;  /* 0x000000347024723c */ /* 0x080fe80000041824 */
[----:B------:R1:W5:Y:S02]  /*12090*/  MUFU.EX2 R135, R111 ;  /* 0x0000006f00877308 */ /* 0x0003640000000800 */
[C---:B------:R-:W-:Y:S01]  /*120a0*/  HMMA.16816.F32.BF16 R40, R116.reuse, R52, R40 ;  /* 0x000000347428723c */ /* 0x040fe20000041828 */
[----:B---3--:R-:W-:Y:S05]  /*120b0*/  LDSM.16.MT88.4 R128, [R226+0x9400] ;  /* 0x00940000e280783b */ /* 0x008fea0000004200 */
[-C--:B------:R-:W-:Y:S05]  /*120c0*/  HMMA.16816.F32.BF16 R44, R116, R54.reuse, R44 ;  /* 0x00000036742c723c */ /* 0x080fea000004182c */
[----:B------:R-:W-:Y:S01]  /*120d0*/  FFMA.FTZ R52, R198, UR4, -R106 ;  /* 0x00000004c6347c23 */ /* 0x000fe2000801086a */
[C---:B------:R-:W-:Y:S03]  /*120e0*/  HMMA.16816.F32.BF16 R48, R112.reuse, R54, R48 ;  /* 0x000000367030723c */ /* 0x040fe60000041830 */
[----:B------:R3:W5:Y:S02]  /*120f0*/  MUFU.EX2 R190, R52 ;  /* 0x0000003400be7308 */ /* 0x0007640000000800 */
[--C-:B-1----:R-:W-:Y:S01]  /*12100*/  FFMA.FTZ R111, R204, UR4, -R110.reuse ;  /* 0x00000004cc6f7c23 */ /* 0x102fe2000801086e */
[C---:B------:R-:W-:Y:S01]  /*12110*/  FMUL.FTZ R53, R100.reuse, R165 ;  /* 0x000000a564357220 */ /* 0x040fe20000410000 */
[C---:B------:R-:W-:Y:S01]  /*12120*/  FMUL.FTZ R54, R3.reuse, R166 ;  /* 0x000000a603367220 */ /* 0x040fe20000410000 */
[----:B------:R-:W-:Y:S05]  /*12130*/  FMUL.FTZ R55, R3, R167 ;  /* 0x000000a703377220 */ /* 0x000fea0000410000 */
[----:B------:R1:W5:Y:S01]  /*12140*/  MUFU.EX2 R162, R111 ;  /* 0x0000006f00a27308 */ /* 0x0003620000000800 */
[----:B---3--:R-:W-:Y:S07]  /*12150*/  FMUL.FTZ R52, R100, R164 ;  /* 0x000000a464347220 */ /* 0x008fee0000410000 */
[-C--:B--2---:R-:W-:Y:S03]  /*12160*/  HMMA.16816.F32.BF16 R52, R112, R120.reuse, R52 ;  /* 0x000000787034723c */ /* 0x084fe60000041834 */
[----:B-1----:R-:W-:Y:S03]  /*12170*/  FFMA.FTZ R111, R205, UR4, -R109 ;  /* 0x00000004cd6f7c23 */ /* 0x002fe6000801086d */
[C---:B------:R-:W-:Y:S01]  /*12180*/  HMMA.16816.F32.BF16 R56, R116.reuse, R120, R56 ;  /* 0x000000787438723c */ /* 0x040fe20000041838 */
[----:B------:R1:W2:Y:S05]  /*12190*/  MUFU.EX2 R252, R111 ;  /* 0x0000006f00fc7308 */ /* 0x0002aa0000000800 */
[-C--:B------:R-:W-:Y:S06]  /*121a0*/  HMMA.16816.F32.BF16 R60, R116, R122.reuse, R60 ;  /* 0x0000007a743c723c */ /* 0x080fec000004183c */
[C---:B------:R-:W-:Y:S01]  /*121b0*/  HMMA.16816.F32.BF16 R64, R112.reuse, R122, R64 ;  /* 0x0000007a7040723c */ /* 0x040fe20000041840 */
[----:B------:R-:W3:Y:S05]  /*121c0*/  LDSM.16.MT88.4 R120, [R226+0xb000] ;  /* 0x00b00000e278783b */ /* 0x000eea0000004200 */
[-C--:B----4-:R-:W-:Y:S05]  /*121d0*/  HMMA.16816.F32.BF16 R68, R112, R124.reuse, R68 ;  /* 0x0000007c7044723c */ /* 0x090fea0000041844 */
[--C-:B-1----:R-:W-:Y:S01]  /*121e0*/  FFMA.FTZ R111, R206, UR4, -R110.reuse ;  /* 0x00000004ce6f7c23 */ /* 0x102fe2000801086e */
[C---:B------:R-:W-:Y:S03]  /*121f0*/  HMMA.16816.F32.BF16 R72, R116.reuse, R124, R72 ;  /* 0x0000007c7448723c */ /* 0x040fe60000041848 */
[----:B------:R1:W-:Y:S03]  /*12200*/  MUFU.EX2 R251, R111 ;  /* 0x0000006f00fb7308 */ /* 0x0003e60000000800 */
[-C--:B------:R-:W-:Y:S06]  /*12210*/  HMMA.16816.F32.BF16 R76, R116, R126.reuse, R76 ;  /* 0x0000007e744c723c */ /* 0x080fec000004184c */
[C---:B------:R-:W-:Y:S01]  /*12220*/  HMMA.16816.F32.BF16 R80, R112.reuse, R126, R80 ;  /* 0x0000007e7050723c */ /* 0x040fe20000041850 */
[----:B------:R-:W4:Y:S04]  /*12230*/  LDSM.16.MT88.4 R124, [R224+0x9400] ;  /* 0x00940000e07c783b */ /* 0x000f280000004200 */
[----:B-1----:R-:W-:Y:S04]  /*12240*/  FFMA.FTZ R111, R207, UR4, -R110 ;  /* 0x00000004cf6f7c23 */ /* 0x002fe8000801086e */
[----:B------:R1:W2:Y:S01]  /*12250*/  MUFU.EX2 R250, R111 ;  /* 0x0000006f00fa7308 */ /* 0x0002a20000000800 */
[-C--:B---3--:R-:W-:Y:S06]  /*12260*/  HMMA.16816.F32.BF16 R84, R112, R120.reuse, R84 ;  /* 0x000000787054723c */ /* 0x088fec0000041854 */
[C---:B------:R-:W-:Y:S06]  /*12270*/  HMMA.16816.F32.BF16 R88, R116.reuse, R120, R88 ;  /* 0x000000787458723c */ /* 0x040fec0000041858 */
[-C--:B------:R-:W-:Y:S05]  /*12280*/  HMMA.16816.F32.BF16 R92, R116, R122.reuse, R92 ;  /* 0x0000007a745c723c */ /* 0x080fea000004185c */
[--C-:B-1----:R-:W-:Y:S01]  /*12290*/  FFMA.FTZ R111, R211, UR4, -R105.reuse ;  /* 0x00000004d36f7c23 */ /* 0x102fe20008010869 */
[----:B------:R-:W-:Y:S01]  /*122a0*/  HMMA.16816.F32.BF16 R96, R112, R122, R96 ;  /* 0x0000007a7060723c */ /* 0x000fe20000041860 */
[----:B------:R-:W1:Y:S02]  /*122b0*/  LDSM.16.MT88.4 R120, [R224+0xa400] ;  /* 0x00a40000e078783b */ /* 0x000e640000004200 */
[----:B------:R3:W-:Y:S02]  /*122c0*/  MUFU.EX2 R248, R111 ;  /* 0x0000006f00f87308 */ /* 0x0007e40000000800 */
[----:B-----5:R-:W-:Y:S02]  /*122d0*/  F2FP.BF16.F32.PACK_AB R116, R135, R133 ;  /* 0x000000858774723e */ /* 0x020fe400000010ff */
[----:B------:R-:W-:Y:S04]  /*122e0*/  F2FP.BF16.F32.PACK_AB R112, R189, R183 ;  /* 0x000000b7bd70723e */ /* 0x000fe800000010ff */
[----:B------:R-:W-:Y:S02]  /*122f0*/  F2FP.BF16.F32.PACK_AB R113, R190, R187 ;  /* 0x000000bbbe71723e */ /* 0x000fe400000010ff */
[----:B------:R-:W-:Y:S02]  /*12300*/  F2FP.BF16.F32.PACK_AB R114, R137, R161 ;  /* 0x000000a18972723e */ /* 0x000fe400000010ff */
[----:B------:R-:W-:Y:S02]  /*12310*/  F2FP.BF16.F32.PACK_AB R115, R171, R160 ;  /* 0x000000a0ab73723e */ /* 0x000fe400000010ff */
[----:B------:R-:W-:Y:S02]  /*12320*/  F2FP.BF16.F32.PACK_AB R117, R162, R134 ;  /* 0x00000086a275723e */ /* 0x000fe400000010ff */
[----:B--2---:R-:W-:Y:S01]  /*12330*/  F2FP.BF16.F32.PACK_AB R118, R136, R252 ;  /* 0x000000fc8876723e */ /* 0x004fe200000010ff */
[--C-:B---3--:R-:W-:Y:S01]  /*12340*/  FFMA.FTZ R111, R213, UR4, -R105.reuse ;  /* 0x00000004d56f7c23 */ /* 0x108fe20008010869 */
[----:B------:R-:W-:Y:S01]  /*12350*/  F2FP.BF16.F32.PACK_AB R119, R250, R251 ;  /* 0x000000fbfa77723e */ /* 0x000fe200000010ff */
[-C--:B----4-:R-:W-:Y:S02]  /*12360*/  HMMA.16816.F32.BF16 R4, R112, R124.reuse, R4 ;  /* 0x0000007c7004723c */ /* 0x090fe40000041804 */
[----:B------:R2:W3:Y:S04]  /*12370*/  MUFU.EX2 R249, R111 ;  /* 0x0000006f00f97308 */ /* 0x0004e80000000800 */
[C---:B------:R-:W-:Y:S06]  /*12380*/  HMMA.16816.F32.BF16 R8, R116.reuse, R124, R8 ;  /* 0x0000007c7408723c */ /* 0x040fec0000041808 */
[-C--:B------:R-:W-:Y:S06]  /*12390*/  HMMA.16816.F32.BF16 R12, R116, R126.reuse, R12 ;  /* 0x0000007e740c723c */ /* 0x080fec000004180c */
[C---:B------:R-:W-:Y:S01]  /*123a0*/  HMMA.16816.F32.BF16 R16, R112.reuse, R126, R16 ;  /* 0x0000007e7010723c */ /* 0x040fe20000041810 */
[----:B------:R-:W4:Y:S04]  /*123b0*/  LDSM.16.MT88.4 R124, [R226+0xa400] ;  /* 0x00a40000e27c783b */ /* 0x000f280000004200 */
[--C-:B--2---:R-:W-:Y:S01]  /*123c0*/  FFMA.FTZ R111, R214, UR4, -R106.reuse ;  /* 0x00000004d66f7c23 */ /* 0x104fe2000801086a */
[-C--:B------:R-:W-:Y:S03]  /*123d0*/  HMMA.16816.F32.BF16 R20, R112, R128.reuse, R20 ;  /* 0x000000807014723c */ /* 0x080fe60000041814 */
[----:B------:R2:W-:Y:S02]  /*123e0*/  MUFU.EX2 R213, R111 ;  /* 0x0000006f00d57308 */ /* 0x0005e40000000800 */
[----:B------:R-:W-:Y:S01]  /*123f0*/  MOV R214, R136 ;  /* 0x0000008800d67202 */ /* 0x000fe20000000f00 */
[C---:B------:R-:W-:Y:S06]  /*12400*/  HMMA.16816.F32.BF16 R24, R116.reuse, R128, R24 ;  /* 0x000000807418723c */ /* 0x040fec0000041818 */
[-C--:B------:R-:W-:Y:S06]  /*12410*/  HMMA.16816.F32.BF16 R28, R116, R130.reuse, R28 ;  /* 0x00000082741c723c */ /* 0x080fec000004181c */
[C---:B------:R-:W-:Y:S01]  /*12420*/  HMMA.16816.F32.BF16 R32, R112.reuse, R130, R32 ;  /* 0x000000827020723c */ /* 0x040fe20000041820 */
[----:B------:R-:W5:Y:S04]  /*12430*/  LDSM.16.MT88.4 R128, [R224+0xb400] ;  /* 0x00b40000e080783b */ /* 0x000f680000004200 */
[--C-:B--2---:R-:W-:Y:S01]  /*12440*/  FFMA.FTZ R111, R215, UR4, -R106.reuse ;  /* 0x00000004d76f7c23 */ /* 0x104fe2000801086a */
[-C--:B-1----:R-:W-:Y:S03]  /*12450*/  HMMA.16816.F32.BF16 R36, R112, R120.reuse, R36 ;  /* 0x000000787024723c */ /* 0x082fe60000041824 */
[----:B------:R1:W2:Y:S02]  /*12460*/  MUFU.EX2 R207, R111 ;  /* 0x0000006f00cf7308 */ /* 0x0002a40000000800 */
[----:B------:R-:W-:Y:S01]  /*12470*/  MOV R215, R137 ;  /* 0x0000008900d77202 */ /* 0x000fe20000000f00 */
[C---:B------:R-:W-:Y:S06]  /*12480*/  HMMA.16816.F32.BF16 R40, R116.reuse, R120, R40 ;  /* 0x000000787428723c */ /* 0x040fec0000041828 */
[-C--:B------:R-:W-:Y:S06]  /*12490*/  HMMA.16816.F32.BF16 R44, R116, R122.reuse, R44 ;  /* 0x0000007a742c723c */ /* 0x080fec000004182c */
[C---:B------:R-:W-:Y:S01]  /*124a0*/  HMMA.16816.F32.BF16 R48, R112.reuse, R122, R48 ;  /* 0x0000007a7030723c */ /* 0x040fe20000041830 */
[----:B------:R-:W3:Y:S04]  /*124b0*/  LDSM.16.MT88.4 R120, [R226+0xb400] ;  /* 0x00b40000e278783b */ /* 0x000ee80000004200 */
[--C-:B-1----:R-:W-:Y:S01]  /*124c0*/  FFMA.FTZ R111, R208, UR4, -R105.reuse ;  /* 0x00000004d06f7c23 */ /* 0x102fe20008010869 */
[-C--:B----4-:R-:W-:Y:S03]  /*124d0*/  HMMA.16816.F32.BF16 R52, R112, R124.reuse, R52 ;  /* 0x0000007c7034723c */ /* 0x090fe60000041834 */
[----:B------:R1:W-:Y:S03]  /*124e0*/  MUFU.EX2 R211, R111 ;  /* 0x0000006f00d37308 */ /* 0x0003e60000000800 */
[C---:B------:R-:W-:Y:S06]  /*124f0*/  HMMA.16816.F32.BF16 R56, R116.reuse, R124, R56 ;  /* 0x0000007c7438723c */ /* 0x040fec0000041838 */
[-C--:B------:R-:W-:Y:S06]  /*12500*/  HMMA.16816.F32.BF16 R60, R116, R126.reuse, R60 ;  /* 0x0000007e743c723c */ /* 0x080fec000004183c */
[C---:B------:R-:W-:Y:S01]  /*12510*/  HMMA.16816.F32.BF16 R64, R112.reuse, R126, R64 ;  /* 0x0000007e7040723c */ /* 0x040fe20000041840 */
[----:B------:R-:W4:Y:S04]  /*12520*/  LDSM.16.MT88.4 R124, [R224+0x9800] ;  /* 0x00980000e07c783b */ /* 0x000f280000004200 */
[----:B-1----:R-:W-:Y:S01]  /*12530*/  FFMA.FTZ R111, R209, UR4, -R105 ;  /* 0x00000004d16f7c23 */ /* 0x002fe20008010869 */
[-C--:B-----5:R-:W-:Y:S03]  /*12540*/  HMMA.16816.F32.BF16 R68, R112, R128.reuse, R68 ;  /* 0x000000807044723c */ /* 0x0a0fe60000041844 */
[----:B------:R1:W5:Y:S02]  /*12550*/  MUFU.EX2 R208, R111 ;  /* 0x0000006f00d07308 */ /* 0x0003640000000800 */
[----:B------:R-:W-:Y:S01]  /*12560*/  MOV R209, R132 ;  /* 0x0000008400d17202 */ /* 0x000fe20000000f00 */
[C---:B------:R-:W-:Y:S05]  /*12570*/  HMMA.16816.F32.BF16 R72, R116.reuse, R128, R72 ;  /* 0x000000807448723c */ /* 0x040fea0000041848 */
[--C-:B------:R-:W-:Y:S01]  /*12580*/  FFMA.FTZ R132, R210, UR4, -R106.reuse ;  /* 0x00000004d2847c23 */ /* 0x100fe2000801086a */
[-C--:B------:R-:W-:Y:S03]  /*12590*/  HMMA.16816.F32.BF16 R76, R116, R130.reuse, R76 ;  /* 0x00000082744c723c */ /* 0x080fe6000004184c */
[----:B------:R-:W-:Y:S02]  /*125a0*/  MUFU.EX2 R205, R132 ;  /* 0x0000008400cd7308 */ /* 0x000fe40000000800 */
[----:B------:R-:W-:Y:S01]  /*125b0*/  MOV R210, R185 ;  /* 0x000000b900d27202 */ /* 0x000fe20000000f00 */
[C---:B------:R-:W-:Y:S01]  /*125c0*/  HMMA.16816.F32.BF16 R80, R112.reuse, R130, R80 ;  /* 0x000000827050723c */ /* 0x040fe20000041850 */
[----:B------:R-:W-:Y:S04]  /*125d0*/  LDSM.16.MT88.4 R128, [R224+0xb800] ;  /* 0x00b80000e080783b */ /* 0x000fe80000004200 */
[----:B-1----:R-:W-:Y:S01]  /*125e0*/  FFMA.FTZ R111, R212, UR4, -R106 ;  /* 0x00000004d46f7c23 */ /* 0x002fe2000801086a */
[-C--:B---3--:R-:W-:Y:S03]  /*125f0*/  HMMA.16816.F32.BF16 R84, R112, R120.reuse, R84 ;  /* 0x000000787054723c */ /* 0x088fe60000041854 */
[----:B------:R1:W3:Y:S02]  /*12600*/  MUFU.EX2 R206, R111 ;  /* 0x0000006f00ce7308 */ /* 0x0002e40000000800 */
[----:B------:R-:W-:Y:S01]  /*12610*/  MOV R212, R135 ;  /* 0x0000008700d47202 */ /* 0x000fe20000000f00 */
[C---:B------:R-:W-:Y:S05]  /*12620*/  HMMA.16816.F32.BF16 R88, R116.reuse, R120, R88 ;  /* 0x000000787458723c */ /* 0x040fea0000041858 */
[----:B------:R-:W-:Y:S01]  /*12630*/  FFMA.FTZ R0, R0, R163, R210 ;  /* 0x000000a300007223 */ /* 0x000fe200000100d2 */
[-C--:B------:R-:W-:Y:S05]  /*12640*/  HMMA.16816.F32.BF16 R92, R116, R122.reuse, R92 ;  /* 0x0000007a745c723c */ /* 0x080fea000004185c */
[----:B------:R-:W-:Y:S01]  /*12650*/  MOV R210, R160 ;  /* 0x000000a000d27202 */ /* 0x000fe20000000f00 */
[----:B------:R-:W-:Y:S01]  /*12660*/  HMMA.16816.F32.BF16 R96, R112, R122, R96 ;  /* 0x0000007a7060723c */ /* 0x000fe20000041860 */
[----:B------:R-:W-:Y:S04]  /*12670*/  LDSM.16.MT88.4 R120, [R224+0xa800] ;  /* 0x00a80000e078783b */ /* 0x000fe80000004200 */
[--C-:B-1----:R-:W-:Y:S01]  /*12680*/  FFMA.FTZ R111, R220, UR4, -R109.reuse ;  /* 0x00000004dc6f7c23 */ /* 0x102fe2000801086d */
[----:B------:R-:W-:Y:S01]  /*12690*/  MOV R220, R190 ;  /* 0x000000be00dc7202 */ /* 0x000fe20000000f00 */
[----:B------:R-:W-:Y:S01]  /*126a0*/  FADD.FTZ R0, R168, R0 ;  /* 0x00000000a8007221 */ /* 0x000fe20000010000 */
[----:B------:R-:W-:Y:S01]  /*126b0*/  F2FP.BF16.F32.PACK_AB R112, R249, R248 ;  /* 0x000000f8f970723e */ /* 0x000fe200000010ff */
[----:B------:R1:W-:Y:S02]  /*126c0*/  MUFU.EX2 R203, R111 ;  /* 0x0000006f00cb7308 */ /* 0x0003e40000000800 */
[----:B--2---:R-:W-:Y:S02]  /*126d0*/  F2FP.BF16.F32.PACK_AB R113, R207, R213 ;  /* 0x000000d5cf71723e */ /* 0x004fe400000010ff */
[----:B-----5:R-:W-:Y:S02]  /*126e0*/  F2FP.BF16.F32.PACK_AB R114, R208, R211 ;  /* 0x000000d3d072723e */ /* 0x020fe400000010ff */
[----:B---3--:R-:W-:Y:S07]  /*126f0*/  F2FP.BF16.F32.PACK_AB R115, R206, R205 ;  /* 0x000000cdce73723e */ /* 0x008fee00000010ff */
[-C--:B----4-:R-:W-:Y:S03]  /*12700*/  HMMA.16816.F32.BF16 R4, R112, R124.reuse, R4 ;  /* 0x0000007c7004723c */ /* 0x090fe60000041804 */
[--C-:B-1----:R-:W-:Y:S01]  /*12710*/  FFMA.FTZ R111, R221, UR4, -R109.reuse ;  /* 0x00000004dd6f7c23 */ /* 0x102fe2000801086d */
[----:B------:R-:W-:Y:S03]  /*12720*/  MOV R221, R189 ;  /* 0x000000bd00dd7202 */ /* 0x000fe60000000f00 */
[----:B------:R1:W2:Y:S04]  /*12730*/  MUFU.EX2 R204, R111 ;  /* 0x0000006f00cc7308 */ /* 0x0002a80000000800 */
[--C-:B-1----:R-:W-:Y:S01]  /*12740*/  FFMA.FTZ R111, R231, UR4, -R110.reuse ;  /* 0x00000004e76f7c23 */ /* 0x102fe2000801086e */
[----:B------:R-:W-:Y:S02]  /*12750*/  MOV R231, R134 ;  /* 0x0000008600e77202 */ /* 0x000fe40000000f00 */
[----:B--2---:R-:W-:Y:S03]  /*12760*/  F2FP.BF16.F32.PACK_AB R116, R204, R203 ;  /* 0x000000cbcc74723e */ /* 0x004fe600000010ff */
[----:B------:R1:W-:Y:S02]  /*12770*/  MUFU.EX2 R201, R111 ;  /* 0x0000006f00c97308 */ /* 0x0003e40000000800 */
[--C-:B-1----:R-:W-:Y:S01]  /*12780*/  FFMA.FTZ R111, R222, UR4, -R110.reuse ;  /* 0x00000004de6f7c23 */ /* 0x102fe2000801086e */
[----:B------:R-:W-:Y:S02]  /*12790*/  MOV R222, R133 ;  /* 0x0000008500de7202 */ /* 0x000fe40000000f00 */
[----:B------:R-:W1:Y:S05]  /*127a0*/  LDSM.16.MT88.4 R132, [R226+0x9800] ;  /* 0x00980000e284783b */ /* 0x000e6a0000004200 */
[----:B------:R2:W3:Y:S02]  /*127b0*/  MUFU.EX2 R202, R111 ;  /* 0x0000006f00ca7308 */ /* 0x0004e40000000800 */
[--C-:B--2---:R-:W-:Y:S01]  /*127c0*/  FFMA.FTZ R111, R223, UR4, -R109.reuse ;  /* 0x00000004df6f7c23 */ /* 0x104fe2000801086d */
[----:B---3--:R-:W-:Y:S01]  /*127d0*/  F2FP.BF16.F32.PACK_AB R117, R202, R201 ;  /* 0x000000c9ca75723e */ /* 0x008fe200000010ff */
[----:B------:R-:W2:Y:S06]  /*127e0*/  LDL.LU R223, [R1+0x10] ;  /* 0x0000100001df7983 */ /* 0x000eac0000300800 */
[----:B------:R3:W-:Y:S02]  /*127f0*/  MUFU.EX2 R199, R111 ;  /* 0x0000006f00c77308 */ /* 0x0007e40000000800 */
[----:B---3--:R-:W-:Y:S01]  /*12800*/  FFMA.FTZ R111, R235, UR4, -R109 ;  /* 0x00000004eb6f7c23 */ /* 0x008fe2000801086d */
[----:B------:R-:W-:Y:S07]  /*12810*/  MOV R235, R186 ;  /* 0x000000ba00eb7202 */ /* 0x000fee0000000f00 */
[----:B------:R3:W4:Y:S02]  /*12820*/  MUFU.EX2 R200, R111 ;  /* 0x0000006f00c87308 */ /* 0x0007240000000800 */
[--C-:B---3--:R-:W-:Y:S01]  /*12830*/  FFMA.FTZ R111, R236, UR4, -R110.reuse ;  /* 0x00000004ec6f7c23 */ /* 0x108fe2000801086e */
[----:B------:R-:W-:Y:S02]  /*12840*/  MOV R236, R187 ;  /* 0x000000bb00ec7202 */ /* 0x000fe40000000f00 */
[----:B----4-:R-:W-:Y:S05]  /*12850*/  F2FP.BF16.F32.PACK_AB R118, R200, R199 ;  /* 0x000000c7c876723e */ /* 0x010fea00000010ff */
        /* <DEDUP_REMOVED lines=8> */
[C---:B------:R-:W-:Y:S06]  /*128e0*/  HMMA.16816.F32.BF16 R8, R116.reuse, R124, R8 ;  /* 0x0000007c7408723c */ /* 0x040fec0000041808 */
[-C--:B------:R-:W-:Y:S05]  /*128f0*/  HMMA.16816.F32.BF16 R12, R116, R126.reuse, R12 ;  /* 0x0000007e740c723c */ /* 0x080fea000004180c */
[--C-:B---3--:R-:W-:Y:S01]  /*12900*/  FFMA.FTZ R111, R239, UR4, -R105.reuse ;  /* 0x00000004ef6f7c23 */ /* 0x108fe20008010869 */
[C---:B------:R-:W-:Y:S01]  /*12910*/  HMMA.16816.F32.BF16 R16, R112.reuse, R126, R16 ;  /* 0x0000007e7010723c */ /* 0x040fe20000041810 */
[----:B------:R-:W3:Y:S02]  /*12920*/  LDSM.16.MT88.4 R124, [R226+0xa800] ;  /* 0x00a80000e27c783b */ /* 0x000ee40000004200 */
[----:B------:R4:W-:Y:S02]  /*12930*/  MUFU.EX2 R195, R111 ;  /* 0x0000006f00c37308 */ /* 0x0009e40000000800 */
[----:B------:R-:W-:Y:S01]  /*12940*/  MOV R239, R182 ;  /* 0x000000b600ef7202 */ /* 0x000fe20000000f00 */
[-C--:B-1----:R-:W-:Y:S06]  /*12950*/  HMMA.16816.F32.BF16 R20, R112, R132.reuse, R20 ;  /* 0x000000847014723c */ /* 0x082fec0000041814 */
[C---:B------:R-:W-:Y:S06]  /*12960*/  HMMA.16816.F32.BF16 R24, R116.reuse, R132, R24 ;  /* 0x000000847418723c */ /* 0x040fec0000041818 */
[-C--:B------:R-:W-:Y:S05]  /*12970*/  HMMA.16816.F32.BF16 R28, R116, R134.reuse, R28 ;  /* 0x00000086741c723c */ /* 0x080fea000004181c */
[--C-:B----4-:R-:W-:Y:S01]  /*12980*/  FFMA.FTZ R111, R241, UR4, -R106.reuse ;  /* 0x00000004f16f7c23 */ /* 0x110fe2000801086a */
[C---:B------:R-:W-:Y:S03]  /*12990*/  HMMA.16816.F32.BF16 R32, R112.reuse, R134, R32 ;  /* 0x000000867020723c */ /* 0x040fe60000041820 */
[----:B------:R1:W-:Y:S02]  /*129a0*/  MUFU.EX2 R193, R111 ;  /* 0x0000006f00c17308 */ /* 0x0003e40000000800 */
[----:B------:R-:W-:Y:S01]  /*129b0*/  MOV R241, R176 ;  /* 0x000000b000f17202 */ /* 0x000fe20000000f00 */
[-C--:B------:R-:W-:Y:S06]  /*129c0*/  HMMA.16816.F32.BF16 R36, R112, R120.reuse, R36 ;  /* 0x000000787024723c */ /* 0x080fec0000041824 */
[C---:B------:R-:W-:Y:S06]  /*129d0*/  HMMA.16816.F32.BF16 R40, R116.reuse, R120, R40 ;  /* 0x000000787428723c */ /* 0x040fec0000041828 */
[-C--:B------:R-:W-:Y:S05]  /*129e0*/  HMMA.16816.F32.BF16 R44, R116, R122.reuse, R44 ;  /* 0x0000007a742c723c */ /* 0x080fea000004182c */
[--C-:B-1----:R-:W-:Y:S01]  /*129f0*/  FFMA.FTZ R111, R240, UR4, -R106.reuse ;  /* 0x00000004f06f7c23 */ /* 0x102fe2000801086a */
[C---:B------:R-:W-:Y:S01]  /*12a00*/  HMMA.16816.F32.BF16 R48, R112.reuse, R122, R48 ;  /* 0x0000007a7030723c */ /* 0x040fe20000041830 */
[----:B------:R-:W1:Y:S02]  /*12a10*/  LDSM.16.MT88.4 R120, [R226+0xb800] ;  /* 0x00b80000e278783b */ /* 0x000e640000004200 */
[----:B------:R4:W-:Y:S02]  /*12a20*/  MUFU.EX2 R194, R111 ;  /* 0x0000006f00c27308 */ /* 0x0009e40000000800 */
[----:B------:R-:W-:Y:S01]  /*12a30*/  MOV R240, R177 ;  /* 0x000000b100f07202 */ /* 0x000fe20000000f00 */
[-C--:B---3--:R-:W-:Y:S06]  /*12a40*/  HMMA.16816.F32.BF16 R52, R112, R124.reuse, R52 ;  /* 0x0000007c7034723c */ /* 0x088fec0000041834 */
[C---:B------:R-:W-:Y:S06]  /*12a50*/  HMMA.16816.F32.BF16 R56, R116.reuse, R124, R56 ;  /* 0x0000007c7438723c */ /* 0x040fec0000041838 */
[-C--:B------:R-:W-:Y:S05]  /*12a60*/  HMMA.16816.F32.BF16 R60, R116, R126.reuse, R60 ;  /* 0x0000007e743c723c */ /* 0x080fea000004183c */
[--C-:B----4-:R-:W-:Y:S01]  /*12a70*/  FFMA.FTZ R111, R218, UR4, -R105.reuse ;  /* 0x00000004da6f7c23 */ /* 0x110fe20008010869 */
[C---:B------:R-:W-:Y:S01]  /*12a80*/  HMMA.16816.F32.BF16 R64, R112.reuse, R126, R64 ;  /* 0x0000007e7040723c */ /* 0x040fe20000041840 */
[----:B------:R-:W3:Y:S02]  /*12a90*/  LDSM.16.MT88.4 R124, [R224+0x9c00] ;  /* 0x009c0000e07c783b */ /* 0x000ee40000004200 */
[----:B------:R-:W-:Y:S02]  /*12aa0*/  MUFU.EX2 R192, R111 ;  /* 0x0000006f00c07308 */ /* 0x000fe40000000800 */
[----:B------:R-:W-:Y:S01]  /*12ab0*/  FFMA.FTZ R105, R216, UR4, -R105 ;  /* 0x00000004d8697c23 */ /* 0x000fe20008010869 */
[-C--:B------:R-:W-:Y:S07]  /*12ac0*/  HMMA.16816.F32.BF16 R68, R112, R128.reuse, R68 ;  /* 0x000000807044723c */ /* 0x080fee0000041844 */
[----:B------:R4:W-:Y:S01]  /*12ad0*/  MUFU.EX2 R191, R105 ;  /* 0x0000006900bf7308 */ /* 0x0009e20000000800 */
[C---:B------:R-:W-:Y:S04]  /*12ae0*/  HMMA.16816.F32.BF16 R72, R116.reuse, R128, R72 ;  /* 0x000000807448723c */ /* 0x040fe80000041848 */
[----:B------:R-:W-:Y:S02]  /*12af0*/  MOV R216, R184 ;  /* 0x000000b800d87202 */ /* 0x000fe40000000f00 */
[-C--:B------:R-:W-:Y:S05]  /*12b00*/  HMMA.16816.F32.BF16 R76, R116, R130.reuse, R76 ;  /* 0x00000082744c723c */ /* 0x080fea000004184c */
[----:B------:R-:W-:Y:S01]  /*12b10*/  MOV R218, R178 ;  /* 0x000000b200da7202 */ /* 0x000fe20000000f00 */
[C---:B------:R-:W-:Y:S05]  /*12b20*/  HMMA.16816.F32.BF16 R80, R112.reuse, R130, R80 ;  /* 0x000000827050723c */ /* 0x040fea0000041850 */
[--C-:B----4-:R-:W-:Y:S01]  /*12b30*/  FFMA.FTZ R105, R219, UR4, -R106.reuse ;  /* 0x00000004db697c23 */ /* 0x110fe2000801086a */
[-C--:B-1----:R-:W-:Y:S03]  /*12b40*/  HMMA.16816.F32.BF16 R84, R112, R120.reuse, R84 ;  /* 0x000000787054723c */ /* 0x082fe60000041854 */
[----:B------:R1:W-:Y:S02]  /*12b50*/  MUFU.EX2 R190, R105 ;  /* 0x0000006900be7308 */ /* 0x0003e40000000800 */
[----:B------:R-:W-:Y:S01]  /*12b60*/  FFMA.FTZ R106, R217, UR4, -R106 ;  /* 0x00000004d96a7c23 */ /* 0x000fe2000801086a */
[C---:B------:R-:W-:Y:S05]  /*12b70*/  HMMA.16816.F32.BF16 R88, R116.reuse, R120, R88 ;  /* 0x000000787458723c */ /* 0x040fea0000041858 */
[----:B------:R-:W-:Y:S01]  /*12b80*/  MOV R217, R188 ;  /* 0x000000bc00d97202 */ /* 0x000fe20000000f00 */
[-C--:B------:R-:W-:Y:S01]  /*12b90*/  HMMA.16816.F32.BF16 R92, R116, R122.reuse, R92 ;  /* 0x0000007a745c723c */ /* 0x080fe2000004185c */
[----:B------:R-:W4:Y:S04]  /*12ba0*/  MUFU.EX2 R189, R106 ;  /* 0x0000006a00bd7308 */ /* 0x000f280000000800 */
[----:B------:R-:W-:Y:S01]  /*12bb0*/  MOV R219, R181 ;  /* 0x000000b500db7202 */ /* 0x000fe20000000f00 */
[----:B------:R-:W-:Y:S05]  /*12bc0*/  HMMA.16816.F32.BF16 R96, R112, R122, R96 ;  /* 0x0000007a7060723c */ /* 0x000fea0000041860 */
[--C-:B-1----:R-:W-:Y:S02]  /*12bd0*/  FFMA.FTZ R105, R242, UR4, -R109.reuse ;  /* 0x00000004f2697c23 */ /* 0x102fe4000801086d */
[----:B------:R-:W5:Y:S02]  /*12be0*/  LDL.LU R242, [R1+0x14] ;  /* 0x0000140001f27983 */ /* 0x000f640000300800 */
[----:B------:R1:W-:Y:S02]  /*12bf0*/  MUFU.EX2 R187, R105 ;  /* 0x0000006900bb7308 */ /* 0x0003e40000000800 */
[----:B----4-:R-:W-:Y:S01]  /*12c00*/  F2FP.BF16.F32.PACK_AB R111, R189, R190 ;  /* 0x000000bebd6f723e */ /* 0x010fe200000010ff */
[----:B-1----:R-:W-:Y:S01]  /*12c10*/  FFMA.FTZ R105, R243, UR4, -R109 ;  /* 0x00000004f3697c23 */ /* 0x002fe2000801086d */
[----:B------:R-:W-:Y:S06]  /*12c20*/  MOV R243, R179 ;  /* 0x000000b300f37202 */ /* 0x000fec0000000f00 */
[----:B------:R1:W4:Y:S02]  /*12c30*/  MUFU.EX2 R188, R105 ;  /* 0x0000006900bc7308 */ /* 0x0003240000000800 */
[--C-:B-1----:R-:W-:Y:S01]  /*12c40*/  FFMA.FTZ R105, R244, UR4, -R110.reuse ;  /* 0x00000004f4697c23 */ /* 0x102fe2000801086e */
[----:B----4-:R-:W-:Y:S01]  /*12c50*/  F2FP.BF16.F32.PACK_AB R176, R188, R187 ;  /* 0x000000bbbcb0723e */ /* 0x010fe200000010ff */
[----:B------:R-:W4:Y:S06]  /*12c60*/  LDL.LU R244, [R1+0x18] ;  /* 0x0000180001f47983 */ /* 0x000f2c0000300800 */
[----:B------:R1:W-:Y:S02]  /*12c70*/  MUFU.EX2 R185, R105 ;  /* 0x0000006900b97308 */ /* 0x0003e40000000800 */
[--C-:B-1----:R-:W-:Y:S01]  /*12c80*/  FFMA.FTZ R105, R247, UR4, -R110.reuse ;  /* 0x00000004f7697c23 */ /* 0x102fe2000801086e */
[----:B------:R-:W-:Y:S01]  /*12c90*/  FFMA.FTZ R110, R108, UR4, -R110 ;  /* 0x000000046c6e7c23 */ /* 0x000fe2000801086e */
[----:B------:R-:W-:Y:S06]  /*12ca0*/  F2FP.BF16.F32.PACK_AB R108, R195, R196 ;  /* 0x000000c4c36c723e */ /* 0x000fec00000010ff */
[----:B------:R1:W3:Y:S01]  /*12cb0*/  MUFU.EX2 R186, R105 ;  /* 0x0000006900ba7308 */ /* 0x0002e20000000800 */
[----:B------:R-:W-:Y:S02]  /*12cc0*/  MOV R247, R180 ;  /* 0x000000b400f77202 */ /* 0x000fe40000000f00 */
[----:B------:R-:W4:Y:S01]  /*12cd0*/  LDSM.16.MT88.4 R180, [R224+0xbc00] ;  /* 0x00bc0000e0b4783b */ /* 0x000f220000004200 */
[----:B--2---:R-:W-:Y:S01]  /*12ce0*/  FFMA.FTZ R2, R2, R223, R235 ;  /* 0x000000df02027223 */ /* 0x004fe200000100eb */
[----:B------:R-:W-:Y:S02]  /*12cf0*/  MOV R223, R231 ;  /* 0x000000e700df7202 */ /* 0x000fe40000000f00 */
[----:B------:R-:W-:Y:S01]  /*12d00*/  MOV R231, R220 ;  /* 0x000000dc00e77202 */ /* 0x000fe20000000f00 */
[----:B------:R-:W-:Y:S01]  /*12d10*/  FADD.FTZ R2, R169, R2 ;  /* 0x00000002a9027221 */ /* 0x000fe20000010000 */
[----:B------:R-:W-:Y:S02]  /*12d20*/  MOV R220, R162 ;  /* 0x000000a200dc7202 */ /* 0x000fe40000000f00 */
[----:B------:R-:W-:Y:S02]  /*12d30*/  MOV R235, R222 ;  /* 0x000000de00eb7202 */ /* 0x000fe40000000f00 */
[----:B------:R-:W-:Y:S02]  /*12d40*/  MOV R222, R221 ;  /* 0x000000dd00de7202 */ /* 0x000fe40000000f00 */
[----:B------:R-:W-:Y:S01]  /*12d50*/  MOV R221, R212 ;  /* 0x000000d400dd7202 */ /* 0x000fe20000000f00 */
[--C-:B-1----:R-:W-:Y:S01]  /*12d60*/  FFMA.FTZ R105, R246, UR4, -R109.reuse ;  /* 0x00000004f6697c23 */ /* 0x102fe2000801086d */
[----:B------:R-:W-:Y:S01]  /*12d70*/  FFMA.FTZ R109, R245, UR4, -R109 ;  /* 0x00000004f56d7c23 */ /* 0x000fe2000801086d */
[----:B---3--:R-:W-:Y:S02]  /*12d80*/  F2FP.BF16.F32.PACK_AB R177, R186, R185 ;  /* 0x000000b9bab1723e */ /* 0x008fe400000010ff */
[----:B------:R-:W-:Y:S01]  /*12d90*/  MUFU.EX2 R184, R105 ;  /* 0x0000006900b87308 */ /* 0x000fe20000000800 */
[----:B------:R-:W-:Y:S09]  /*12da0*/  MOV R212, R161 ;  /* 0x000000a100d47202 */ /* 0x000ff20000000f00 */
[----:B------:R1:W2:Y:S10]  /*12db0*/  MUFU.EX2 R106, R109 ;  /* 0x0000006d006a7308 */ /* 0x0002b40000000800 */
[----:B------:R3:W3:Y:S01]  /*12dc0*/  MUFU.EX2 R105, R110 ;  /* 0x0000006e00697308 */ /* 0x0006e20000000800 */
[----:B-1----:R-:W-:Y:S02]  /*12dd0*/  F2FP.BF16.F32.PACK_AB R109, R194, R193 ;  /* 0x000000c1c26d723e */ /* 0x002fe400000010ff */
[----:B--2---:R-:W-:Y:S02]  /*12de0*/  F2FP.BF16.F32.PACK_AB R178, R106, R184 ;  /* 0x000000b86ab2723e */ /* 0x004fe400000010ff */
        /* <DEDUP_REMOVED lines=27> */
[----:B------:R-:W-:Y:S03]  /*12fa0*/  FADD.FTZ R0, R235, R9 ;  /* 0x00000009eb007221 */ /* 0x000fe60000010000 */
[----:B------:R-:W-:Y:S04]  /*12fb0*/  FADD.FTZ R9, R231, R3 ;  /* 0x00000003e7097221 */ /* 0x000fe80000010000 */
[----:B------:R-:W-:Y:S01]  /*12fc0*/  FADD.FTZ R9, R210, R9 ;  /* 0x00000009d2097221 */ /* 0x000fe20000010000 */
[----:B----4-:R-:W-:Y:S04]  /*12fd0*/  FFMA.FTZ R100, R100, R244, R247 ;  /* 0x000000f464647223 */ /* 0x010fe800000100f7 */
[----:B------:R-:W-:Y:S01]  /*12fe0*/  FADD.FTZ R8, R209, R100 ;  /* 0x00000064d1087221 */ /* 0x000fe20000010000 */
[----:B------:R-:W-:Y:S02]  /*12ff0*/  MOV R209, R215 ;  /* 0x000000d700d17202 */ /* 0x000fe40000000f00 */
        /* <DEDUP_REMOVED lines=65> */
.L_x_633:
[----:B------:R-:W3:Y:S04]  /*13410*/  LDL.LU R8, [R1+0x18] ;  /* 0x0000180001087983 */ /* 0x000ee80000300800 */
[----:B------:R-:W2:Y:S04]  /*13420*/  LDL.LU R7, [R1+0x14] ;  /* 0x0000140001077983 */ /* 0x000ea80000300800 */
[----:B------:R-:W4:Y:S04]  /*13430*/  LDL.LU R6, [R1+0x10] ;  /* 0x0000100001067983 */ /* 0x000f280000300800 */
[----:B------:R-:W5:Y:S01]  /*13440*/  LDL.LU R4, [R1+0x1c] ;  /* 0x00001c0001047983 */ /* 0x000f620000300800 */
[----:B------:R-:W1:Y:S01]  /*13450*/  S2UR UR6, SR_CgaCtaId ;  /* 0x00000000000679c3 */ /* 0x000e620000008800 */
[----:B------:R-:W-:Y:S01]  /*13460*/  UISETP.NE.AND UP0, UPT, UR15, -0x1, UPT ;  /* 0xffffffff0f00788c */ /* 0x000fe2000bf05270 */
[----:B------:R-:W-:Y:S01]  /*13470*/  PLOP3.LUT P6, PT, PT, PT, PT, 0x8, 0x0 ;  /* 0x000000000000781c */ /* 0x000fe20003fce170 */
[----:B------:R-:W1:Y:S01]  /*13480*/  S2R R64, SR_TID.X ;  /* 0x0000000000407919 */ /* 0x000e620000002100 */
[----:B------:R-:W-:Y:S01]  /*13490*/  UMOV UR7, 0x400 ;  /* 0x0000040000077882 */ /* 0x000fe20000000000 */
[----:B------:R-:W-:-:S02]  /*134a0*/  IMAD.MOV.U32 R61, RZ, RZ, 0x20 ;  /* 0x00000020ff3d7424 */ /* 0x000fc400078e00ff */
[----:B------:R-:W-:-:S05]  /*134b0*/  PLOP3.LUT P0, PT, PT, PT, UP0, 0x80, 0x0 ;  /* 0x000000000000781c */ /* 0x000fca0003f0f008 */
[----:B------:R-:W-:Y:S02]  /*134c0*/  @UP0 ULDC.64 UR4, c[0x0][0x298] ;  /* 0x0000a60000040ab9 */ /* 0x000fe40000000a00 */
[----:B------:R-:W-:-:S07]  /*134d0*/  @UP0 UIMAD.WIDE.U32 UR8, UR15, UR4, URZ ;  /* 0x000000040f0802a5 */ /* 0x000fce000f8e003f */
[----:B------:R-:W-:Y:S01]  /*134e0*/  @UP0 UMOV UR4, UR8 ;  /* 0x0000000800040c82 */ /* 0x000fe20008000000 */
[----:B-1----:R-:W-:Y:S02]  /*134f0*/  ULEA UR6, UR6, UR7, 0x18 ;  /* 0x0000000706067291 */ /* 0x002fe4000f8ec03f */
[----:B------:R-:W-:Y:S01]  /*13500*/  @UP0 UIMAD UR7, UR15, UR5, UR9 ;  /* 0x000000050f0702a4 */ /* 0x000fe2000f8e0209 */
[----:B------:R-:W-:-:S04]  /*13510*/  SHF.R.S32.HI R62, RZ, 0x1f, R64 ;  /* 0x0000001fff3e7819 */ /* 0x000fc80000011440 */
[CC--:B------:R-:W-:Y:S02]  /*13520*/  LEA.HI R55, R62.reuse, R64.reuse, RZ, 0x2 ;  /* 0x000000403e377211 */ /* 0x0c0fe400078f10ff */
[----:B------:R-:W-:Y:S02]  /*13530*/  LEA.HI R62, R62, R64, RZ, 0x5 ;  /* 0x000000403e3e7211 */ /* 0x000fe400078f28ff */
[----:B------:R-:W-:Y:S02]  /*13540*/  SHF.R.S32.HI R63, RZ, 0x2, R55 ;  /* 0x00000002ff3f7819 */ /* 0x000fe40000011437 */
[----:B------:R-:W-:Y:S01]  /*13550*/  SHF.R.S32.HI R51, RZ, 0x5, R62 ;  /* 0x00000005ff337819 */ /* 0x000fe2000001143e */
[----:B---3--:R-:W1:Y:S04]  /*13560*/  SHFL.BFLY PT, R3, R8, 0x2, 0x1f ;  /* 0x0c401f0008037f89 */ /* 0x008e6800000e0000 */
[----:B--2---:R-:W2:Y:S04]  /*13570*/  SHFL.BFLY PT, R2, R7, 0x2, 0x1f ;  /* 0x0c401f0007027f89 */ /* 0x004ea800000e0000 */
[----:B----4-:R-:W3:Y:S04]  /*13580*/  SHFL.BFLY PT, R0, R6, 0x2, 0x1f ;  /* 0x0c401f0006007f89 */ /* 0x010ee800000e0000 */
[----:B-----5:R-:W4:Y:S01]  /*13590*/  SHFL.BFLY PT, R5, R4, 0x2, 0x1f ;  /* 0x0c401f0004057f89 */ /* 0x020f2200000e0000 */
[----:B-1----:R-:W-:Y:S01]  /*135a0*/  FADD.FTZ R3, R3, R8 ;  /* 0x0000000803037221 */ /* 0x002fe20000010000 */
[----:B--2---:R-:W-:-:S04]  /*135b0*/  FADD.FTZ R2, R2, R7 ;  /* 0x0000000702027221 */ /* 0x004fc80000010000 */
[----:B------:R-:W1:Y:S01]  /*135c0*/  SHFL.BFLY PT, R57, R3, 0x1, 0x1f ;  /* 0x0c201f0003397f89 */ /* 0x000e6200000e0000 */
[----:B---3--:R-:W-:-:S03]  /*135d0*/  FADD.FTZ R0, R0, R6 ;  /* 0x0000000600007221 */ /* 0x008fc60000010000 */
[----:B------:R-:W2:Y:S01]  /*135e0*/  SHFL.BFLY PT, R58, R2, 0x1, 0x1f ;  /* 0x0c201f00023a7f89 */ /* 0x000ea200000e0000 */
[----:B----4-:R-:W-:-:S03]  /*135f0*/  FADD.FTZ R5, R5, R4 ;  /* 0x0000000405057221 */ /* 0x010fc60000010000 */
[----:B------:R-:W3:Y:S01]  /*13600*/  SHFL.BFLY PT, R59, R0, 0x1, 0x1f ;  /* 0x0c201f00003b7f89 */ /* 0x000ee200000e0000 */
[----:B------:R-:W-:Y:S01]  /*13610*/  SHF.R.S32.HI R4, RZ, 0x1f, R63 ;  /* 0x0000001fff047819 */ /* 0x000fe2000001143f */
[----:B------:R-:W4:Y:S03]  /*13620*/  S2R R7, SR_TID.X ;  /* 0x0000000000077919 */ /* 0x000f260000002100 */
[----:B------:R-:W-:Y:S01]  /*13630*/  LEA.HI R4, R4, R63, RZ, 0x3 ;  /* 0x0000003f04047211 */ /* 0x000fe200078f18ff */
[----:B------:R-:W5:Y:S03]  /*13640*/  SHFL.BFLY PT, R60, R5, 0x1, 0x1f ;  /* 0x0c201f00053c7f89 */ /* 0x000f6600000e0000 */
[----:B------:R-:W-:-:S05]  /*13650*/  LOP3.LUT R4, R4, 0xfffffff8, RZ, 0xc0, !PT ;  /* 0xfffffff804047812 */ /* 0x000fca00078ec0ff */
[----:B------:R-:W-:Y:S02]  /*13660*/  IMAD.IADD R4, R63, 0x1, -R4 ;  /* 0x000000013f047824 */ /* 0x000fe400078e0a04 */
[----:B-1----:R-:W-:Y:S01]  /*13670*/  FADD.FTZ R57, R3, R57 ;  /* 0x0000003903397221 */ /* 0x002fe20000010000 */
[----:B--2---:R-:W-:Y:S01]  /*13680*/  FADD.FTZ R58, R2, R58 ;  /* 0x0000003a023a7221 */ /* 0x004fe20000010000 */
[----:B------:R-:W-:-:S03]  /*13690*/  LOP3.LUT R2, R55, 0xfffffffc, RZ, 0xc0, !PT ;  /* 0xfffffffc37027812 */ /* 0x000fc600078ec0ff */
[----:B------:R-:W-:Y:S01]  /*136a0*/  FSETP.NE.FTZ.AND P5, PT, R57, RZ, PT ;  /* 0x000000ff3900720b */ /* 0x000fe20003fb5000 */
[----:B---3--:R-:W-:Y:S01]  /*136b0*/  FADD.FTZ R59, R0, R59 ;  /* 0x0000003b003b7221 */ /* 0x008fe20000010000 */
[----:B------:R-:W-:Y:S01]  /*136c0*/  LEA.HI R0, R4, R4, RZ, 0x1 ;  /* 0x0000000404007211 */ /* 0x000fe200078f08ff */
[----:B------:R-:W-:Y:S01]  /*136d0*/  IMAD.IADD R2, R64, 0x1, -R2 ;  /* 0x0000000140027824 */ /* 0x000fe200078e0a02 */
[----:B------:R-:W-:Y:S02]  /*136e0*/  FSETP.NE.FTZ.AND P4, PT, R58, RZ, PT ;  /* 0x000000ff3a00720b */ /* 0x000fe40003f95000 */
[----:B------:R-:W-:Y:S01]  /*136f0*/  LOP3.LUT R3, R0, 0x3fffffe, RZ, 0xc0, !PT ;  /* 0x03fffffe00037812 */ /* 0x000fe200078ec0ff */
[----:B------:R-:W-:Y:S01]  /*13700*/  IMAD R2, R51, 0x100, R2 ;  /* 0x0000010033027824 */ /* 0x000fe200078e0202 */
[----:B------:R-:W-:Y:S01]  /*13710*/  SHF.R.S32.HI R0, RZ, 0x1, R0 ;  /* 0x00000001ff007819 */ /* 0x000fe20000011400 */
[----:B-----5:R-:W-:Y:S02]  /*13720*/  FADD.FTZ R60, R5, R60 ;  /* 0x0000003c053c7221 */ /* 0x020fe40000010000 */
[----:B------:R-:W-:Y:S01]  /*13730*/  IMAD.IADD R4, R4, 0x1, -R3 ;  /* 0x0000000104047824 */ /* 0x000fe200078e0a03 */
[----:B------:R-:W-:-:S02]  /*13740*/  LOP3.LUT R3, R0, 0x1, RZ, 0xc0, !PT ;  /* 0x0000000100037812 */ /* 0x000fc400078ec0ff */
[----:B------:R-:W-:Y:S01]  /*13750*/  LOP3.LUT P2, RZ, R0, 0x2, RZ, 0xc0, !PT ;  /* 0x0000000200ff7812 */ /* 0x000fe2000784c0ff */
[----:B------:R-:W-:Y:S01]  /*13760*/  IMAD R4, R4, 0x10, R2 ;  /* 0x0000001004047824 */ /* 0x000fe200078e0202 */
[----:B----4-:R-:W-:Y:S01]  /*13770*/  SHF.R.S32.HI R6, RZ, 0x1f, R7 ;  /* 0x0000001fff067819 */ /* 0x010fe20000011407 */
[----:B------:R-:W-:Y:S01]  /*13780*/  IMAD.SHL.U32 R2, R0, 0x40, RZ ;  /* 0x0000004000027824 */ /* 0x000fe200078e00ff */
[----:B------:R-:W-:Y:S01]  /*13790*/  ISETP.NE.U32.AND P3, PT, R3, 0x1, PT ;  /* 0x000000010300780c */ /* 0x000fe20003f65070 */
[----:B------:R-:W-:Y:S01]  /*137a0*/  IMAD.MOV.U32 R0, RZ, RZ, 0x3f800000 ;  /* 0x3f800000ff007424 */ /* 0x000fe200078e00ff */
[----:B------:R-:W-:Y:S01]  /*137b0*/  LEA.HI R6, R6, R7, RZ, 0x2 ;  /* 0x0000000706067211 */ /* 0x000fe200078f10ff */
[----:B------:R-:W-:Y:S01]  /*137c0*/  IMAD.MOV.U32 R3, RZ, RZ, 0x3f800000 ;  /* 0x3f800000ff037424 */ /* 0x000fe200078e00ff */
[----:B------:R-:W-:Y:S02]  /*137d0*/  LOP3.LUT R2, R2, 0xc0, RZ, 0xc0, !PT ;  /* 0x000000c002027812 */ /* 0x000fe400078ec0ff */
[----:B------:R-:W-:Y:S01]  /*137e0*/  SHF.R.S32.HI R54, RZ, 0x2, R6 ;  /* 0x00000002ff367819 */ /* 0x000fe20000011406 */
[----:B------:R1:W2:Y:S01]  /*137f0*/  @P5 MUFU.RCP R0, R57 ;  /* 0x0000003900005308 */ /* 0x0002a20000001000 */
[----:B------:R-:W-:-:S03]  /*13800*/  LEA.HI R2, R2, R2, RZ, 0x1d ;  /* 0x0000000202027211 */ /* 0x000fc600078fe8ff */
[----:B------:R-:W-:Y:S02]  /*13810*/  VIADD R6, R54, 0x40 ;  /* 0x0000004036067836 */ /* 0x000fe40000000000 */
[----:B------:R-:W-:-:S03]  /*13820*/  IMAD.U32 R2, R4, 0x2, R2 ;  /* 0x0000000204027824 */ /* 0x000fc600078e0002 */
[----:B------:R-:W-:Y:S02]  /*13830*/  ISETP.GE.AND P1, PT, R6, UR14, PT ;  /* 0x0000000e06007c0c */ /* 0x000fe4000bf26270 */
[----:B------:R-:W-:Y:S01]  /*13840*/  LEA R17, R2, UR6, 0x1 ;  /* 0x0000000602117c11 */ /* 0x000fe2000f8e08ff */
[----:B------:R-:W-:Y:S10]  /*13850*/  @P0 BRA `(.L_x_637) ;  /* 0x0000000000200947 */ /* 0x000ff40003800000 */
        /* <DEDUP_REMOVED lines=8> */
.L_x_637:
        /* <DEDUP_REMOVED lines=24> */
.L_x_638:
        /* <DEDUP_REMOVED lines=15> */
[C---:B------:R-:W-:Y:S01]  /*13b50*/  FMUL.FTZ R19, R0.reuse, R69 ;  /* 0x0000004500137220 */ /* 0x040fe20000410000 */
        /* <DEDUP_REMOVED lines=17> */
[C---:B------:R-:W-:Y:S01]  /*13c70*/  FMUL.FTZ R38, R3.reuse, R143 ;  /* 0x0000008f03267220 */ /* 0x040fe20000410000 */
[C---:B------:R-:W-:Y:S01]  /*13c80*/  FMUL.FTZ R150, R3.reuse, R150 ;  /* 0x0000009603967220 */ /* 0x040fe20000410000 */
[C---:B------:R-:W-:Y:S01]  /*13c90*/  FMUL.FTZ R34, R3.reuse, R151 ;  /* 0x0000009703227220 */ /* 0x040fe20000410000 */
[C---:B------:R-:W-:Y:S01]  /*13ca0*/  FMUL.FTZ R158, R3.reuse, R158 ;  /* 0x0000009e039e7220 */ /* 0x040fe20000410000 */
[----:B--2---:R-:W2:Y:S01]  /*13cb0*/  @P2 LDC R56, c[0x0][0x2e4] ;  /* 0x0000b900ff382b82 */ /* 0x004ea20000000800 */
[----:B------:R-:W-:Y:S01]  /*13cc0*/  FSETP.NE.FTZ.AND P2, PT, R60, RZ, PT ;  /* 0x000000ff3c00720b */ /* 0x000fe20003f55000 */
        /* <DEDUP_REMOVED lines=12> */
[----:B------:R-:W5:Y:S01]  /*13d90*/  @P2 MUFU.RCP R0, R60 ;  /* 0x0000003c00002308 */ /* 0x000f620000001000 */
        /* <DEDUP_REMOVED lines=25> */
[C---:B-----5:R-:W-:Y:S01]  /*13f30*/  FMUL.FTZ R115, R0.reuse, R115 ;  /* 0x0000007300737220 */ /* 0x060fe20000410000 */
        /* <DEDUP_REMOVED lines=26> */
[----:B------:R-:W-:Y:S01]  /*140e0*/  STS [R17], R5 ;  /* 0x0000000511007388 */ /* 0x000fe20000000800 */
[----:B------:R-:W-:Y:S01]  /*140f0*/  F2FP.BF16.F32.PACK_AB R0, R127, R126 ;  /* 0x0000007e7f00723e */ /* 0x000fe200000010ff */
[----:B------:R-:W4:Y:S01]  /*14100*/  S2UR UR5, SR_CTAID.X ;  /* 0x00000000000579c3 */ /* 0x000f220000002500 */
[----:B------:R-:W-:Y:S01]  /*14110*/  F2FP.BF16.F32.PACK_AB R3, R3, R112 ;  /* 0x000000700303723e */ /* 0x000fe200000010ff */
[----:B------:R5:W-:Y:S01]  /*14120*/  STS [R17+0x200], R4 ;  /* 0x0002000411007388 */ /* 0x000be20000000800 */
[----:B------:R-:W-:Y:S01]  /*14130*/  F2FP.BF16.F32.PACK_AB R6, R115, R6 ;  /* 0x000000067306723e */ /* 0x000fe200000010ff */
[----:B------:R-:W-:Y:S01]  /*14140*/  BSSY B0, `(.L_x_639) ;  /* 0x00000bc000007945 */ /* 0x000fe20003800000 */
        /* <DEDUP_REMOVED lines=15> */
[----:B----4-:R-:W-:Y:S01]  /*14240*/  UIMAD UR6, UR5, -0x80, UR17 ;  /* 0xffffff80050678a4 */ /* 0x010fe2000f8e0211 */
[----:B------:R-:W-:Y:S01]  /*14250*/  F2FP.BF16.F32.PACK_AB R35, R35, R148 ;  /* 0x000000942323723e */ /* 0x000fe200000010ff */
[----:B------:R-:W-:Y:S01]  /*14260*/  STS [R18+0x1200], R44 ;  /* 0x0012002c12007388 */ /* 0x000fe20000000800 */
[----:B------:R-:W-:Y:S01]  /*14270*/  F2FP.BF16.F32.PACK_AB R34, R34, R150 ;  /* 0x000000962222723e */ /* 0x000fe200000010ff */
[----:B-----5:R-:W4:Y:S01]  /*14280*/  @P3 LDC.64 R4, c[0x0][0x2c0] ;  /* 0x0000b000ff043b82 */ /* 0x020f220000000a00 */
[----:B------:R-:W-:Y:S02]  /*14290*/  F2FP.BF16.F32.PACK_AB R31, R31, R156 ;  /* 0x0000009c1f1f723e */ /* 0x000fe400000010ff */
[----:B-1----:R-:W-:-:S02]  /*142a0*/  IADD3 R2, R17, R61, RZ ;  /* 0x0000003d11027210 */ /* 0x002fc40007ffe0ff */
[----:B------:R-:W-:Y:S02]  /*142b0*/  F2FP.BF16.F32.PACK_AB R30, R30, R158 ;  /* 0x0000009e1e1e723e */ /* 0x000fe400000010ff */
[----:B---3--:R-:W-:Y:S01]  /*142c0*/  IADD3 R0, R61, R18, RZ ;  /* 0x000000123d007210 */ /* 0x008fe20007ffe0ff */
[----:B------:R-:W-:Y:S01]  /*142d0*/  STS [R2], R43 ;  /* 0x0000002b02007388 */ /* 0x000fe20000000800 */
[----:B------:R-:W-:Y:S02]  /*142e0*/  F2FP.BF16.F32.PACK_AB R33, R33, R144 ;  /* 0x000000902121723e */ /* 0x000fe400000010ff */
[----:B------:R-:W-:Y:S01]  /*142f0*/  F2FP.BF16.F32.PACK_AB R32, R147, R32 ;  /* 0x000000209320723e */ /* 0x000fe200000010ff */
[----:B------:R-:W-:Y:S01]  /*14300*/  STS [R2+0x200], R42 ;  /* 0x0002002a02007388 */ /* 0x000fe20000000800 */
[----:B------:R-:W-:Y:S01]  /*14310*/  F2FP.BF16.F32.PACK_AB R29, R29, R152 ;  /* 0x000000981d1d723e */ /* 0x000fe200000010ff */
[----:B--2---:R-:W1:Y:S01]  /*14320*/  @P5 MUFU.LG2 R3, R57 ;  /* 0x0000003900035308 */ /* 0x004e620000000c00 */
[----:B------:R-:W-:Y:S01]  /*14330*/  F2FP.BF16.F32.PACK_AB R28, R155, R28 ;  /* 0x0000001c9b1c723e */ /* 0x000fe200000010ff */
[----:B------:R-:W-:Y:S01]  /*14340*/  STS [R0], R39 ;  /* 0x0000002700007388 */ /* 0x000fe20000000800 */
[----:B------:R-:W-:Y:S01]  /*14350*/  F2FP.BF16.F32.PACK_AB R27, R27, R164 ;  /* 0x000000a41b1b723e */ /* 0x000fe200000010ff */
[----:B------:R-:W2:Y:S01]  /*14360*/  @!P3 LDC R6, c[0x0][0x270] ;  /* 0x00009c00ff06bb82 */ /* 0x000ea20000000800 */
        /* <DEDUP_REMOVED lines=11> */
[----:B------:R-:W-:Y:S01]  /*14420*/  F2FP.BF16.F32.PACK_AB R19, R19, R68 ;  /* 0x000000441313723e */ /* 0x000fe200000010ff */
[----:B-1----:R-:W-:Y:S01]  /*14430*/  @P5 FMUL.FTZ R3, R3, 0.69314718246459960938 ;  /* 0x3f31721803035820 */ /* 0x002fe20000410000 */
        /* <DEDUP_REMOVED lines=22> */
[----:B------:R-:W-:Y:S04]  /*145a0*/  STS [R18+0x3000], R29 ;  /* 0x0030001d12007388 */ /* 0x000fe80000000800 */
        /* <DEDUP_REMOVED lines=8> */
[----:B------:R3:W-:Y:S04]  /*14630*/  STS [R0+0x3200], R20 ;  /* 0x0032001400007388 */ /* 0x0007e80000000800 */
[----:B------:R-:W-:Y:S04]  /*14640*/  STS [R17+0x4000], R19 ;  /* 0x0040001311007388 */ /* 0x000fe80000000800 */
[----:B------:R-:W-:Y:S04]  /*14650*/  STS [R17+0x4200], R16 ;  /* 0x0042001011007388 */ /* 0x000fe80000000800 */
[----:B------:R5:W-:Y:S04]  /*14660*/  STS [R18+0x4000], R13 ;  /* 0x0040000d12007388 */ /* 0x000be80000000800 */
[----:B------:R4:W-:Y:S04]  /*14670*/  STS [R18+0x4200], R12 ;  /* 0x0042000c12007388 */ /* 0x0009e80000000800 */
[----:B------:R2:W-:Y:S01]  /*14680*/  STS [R17+0x5000], R15 ;  /* 0x0050000f11007388 */ /* 0x0005e20000000800 */
[----:B-1----:R-:W-:-:S03]  /*14690*/  MOV R21, 0x7f800000 ;  /* 0x7f80000000157802 */ /* 0x002fc60000000f00 */
[----:B------:R-:W-:Y:S01]  /*146a0*/  STS [R17+0x5200], R14 ;  /* 0x0052000e11007388 */ /* 0x000fe20000000800 */
[----:B---3--:R-:W-:-:S03]  /*146b0*/  MOV R20, 0x7f800000 ;  /* 0x7f80000000147802 */ /* 0x008fc60000000f00 */
[----:B------:R1:W-:Y:S04]  /*146c0*/  STS [R18+0x5000], R11 ;  /* 0x0050000b12007388 */ /* 0x0003e80000000800 */
[----:B------:R-:W-:Y:S04]  /*146d0*/  STS [R18+0x5200], R10 ;  /* 0x0052000a12007388 */ /* 0x000fe80000000800 */
[----:B------:R3:W-:Y:S01]  /*146e0*/  STS [R2+0x4000], R9 ;  /* 0x0040000902007388 */ /* 0x0007e20000000800 */
[----:B-----5:R-:W-:-:S03]  /*146f0*/  MOV R13, 0x7f800000 ;  /* 0x7f800000000d7802 */ /* 0x020fc60000000f00 */
[----:B------:R5:W-:Y:S01]  /*14700*/  STS [R2+0x4200], R8 ;  /* 0x0042000802007388 */ /* 0x000be20000000800 */
[----:B----4-:R-:W-:Y:S03]  /*14710*/  @P0 MUFU.LG2 R12, R59 ;  /* 0x0000003b000c0308 */ /* 0x010fe60000000c00 */
[----:B------:R4:W-:Y:S01]  /*14720*/  STS [R0+0x4000], R7 ;  /* 0x0040000700007388 */ /* 0x0009e20000000800 */
[----:B--2---:R-:W2:Y:S03]  /*14730*/  @P0 LDC R15, c[0x0][0x2e8] ;  /* 0x0000ba00ff0f0b82 */ /* 0x004ea60000000800 */
[----:B------:R-:W-:Y:S04]  /*14740*/  STS [R0+0x4200], R46 ;  /* 0x0042002e00007388 */ /* 0x000fe80000000800 */
[----:B------:R-:W-:Y:S01]  /*14750*/  STS [R2+0x5000], R48 ;  /* 0x0050003002007388 */ /* 0x000fe20000000800 */
[----:B-1----:R-:W1:Y:S03]  /*14760*/  @P3 LDC R11, c[0x0][0x2c0] ;  /* 0x0000b000ff0b3b82 */ /* 0x002e660000000800 */
[----:B------:R2:W-:Y:S01]  /*14770*/  STS [R2+0x5200], R47 ;  /* 0x0052002f02007388 */ /* 0x0005e20000000800 */
[----:B------:R-:W2:Y:S04]  /*14780*/  S2R R22, SR_CTAID.Y ;  /* 0x0000000000167919 */ /* 0x000ea80000002600 */
[----:B---3--:R-:W3:Y:S01]  /*14790*/  @P5 LDC R9, c[0x0][0x2e8] ;  /* 0x0000ba00ff095b82 */ /* 0x008ee20000000800 */
[----:B------:R-:W-:Y:S01]  /*147a0*/  STS [R0+0x5000], R49 ;  /* 0x0050003100007388 */ /* 0x000fe20000000800 */
[----:B-----5:R-:W5:Y:S03]  /*147b0*/  @P4 MUFU.LG2 R8, R58 ;  /* 0x0000003a00084308 */ /* 0x020f660000000c00 */
[----:B------:R5:W-:Y:S03]  /*147c0*/  STS [R0+0x5200], R50 ;  /* 0x0052003200007388 */ /* 0x000be60000000800 */
[----:B------:R-:W1:Y:S01]  /*147d0*/  @P4 LDC R10, c[0x0][0x2e8] ;  /* 0x0000ba00ff0a4b82 */ /* 0x000e620000000800 */
[----:B----4-:R-:W-:-:S07]  /*147e0*/  LOP3.LUT R7, R62, 0xffffffe0, RZ, 0xc0, !PT ;  /* 0xffffffe03e077812 */ /* 0x010fce00078ec0ff */
[----:B------:R-:W-:Y:S01]  /*147f0*/  BAR.SYNC.DEFER_BLOCKING 0x0 ;  /* 0x0000000000007b1d */ /* 0x000fe20000010000 */
[----:B------:R-:W-:-:S07]  /*14800*/  @!P3 MOV R11, 0x1 ;  /* 0x00000001000bb802 */ /* 0x000fce0000000f00 */
[----:B------:R-:W4:Y:S01]  /*14810*/  @P2 LDC R14, c[0x0][0x2e8] ;  /* 0x0000ba00ff0e2b82 */ /* 0x000f220000000800 */
[----:B------:R-:W1:Y:S01]  /*14820*/  S2R R23, SR_CTAID.Z ;  /* 0x0000000000177919 */ /* 0x000e620000002700 */
[----:B--2---:R-:W-:Y:S01]  /*14830*/  @P3 MOV R2, 0x1 ;  /* 0x0000000100023802 */ /* 0x004fe20000000f00 */
[----:B------:R-:W-:-:S04]  /*14840*/  @!P3 IMAD R2, R56, R6, RZ ;  /* 0x000000063802b224 */ /* 0x000fc800078e02ff */
[----:B------:R-:W-:Y:S01]  /*14850*/  IMAD R2, R22, R2, RZ ;  /* 0x0000000216027224 */ /* 0x000fe200078e02ff */
[----:B-----5:R-:W-:Y:S02]  /*14860*/  IADD3 R0, R54, 0x60, RZ ;  /* 0x0000006036007810 */ /* 0x020fe40007ffe0ff */
[----:B------:R-:W-:Y:S01]  /*14870*/  MOV R22, 0x7f800000 ;  /* 0x7f80000000167802 */ /* 0x000fe20000000f00 */
[----:B------:R2:W2:Y:S01]  /*14880*/  LDS.128 R28, [R230+0x1800] ;  /* 0x00180000e61c7984 */ /* 0x0004a20000000c00 */
[----:B------:R-:W-:Y:S01]  /*14890*/  SEL R6, R2, RZ, !P6 ;  /* 0x000000ff02067207 */ /* 0x000fe20007000000 */
[----:B------:R-:W-:Y:S01]  /*148a0*/  @P3 IMAD R2, R5, R4, RZ ;  /* 0x0000000405023224 */ /* 0x000fe200078e02ff */
[----:B------:R-:W-:Y:S01]  /*148b0*/  ISETP.GE.AND P6, PT, R0, UR14, PT ;  /* 0x0000000e00007c0c */ /* 0x000fe2000bfc6270 */
[----:B------:R2:W2:Y:S01]  /*148c0*/  LDS.128 R24, [R230+0x3800] ;  /* 0x00380000e6187984 */ /* 0x0004a20000000c00 */
[----:B------:R-:W-:Y:S01]  /*148d0*/  IADD3 R0, -R7, R64, RZ ;  /* 0x0000004007007210 */ /* 0x000fe20007ffe1ff */
[----:B------:R-:W-:Y:S01]  /*148e0*/  @P4 FMUL.FTZ R4, R8, 0.69314718246459960938 ;  /* 0x3f31721808044820 */ /* 0x000fe20000410000 */
[----:B------:R-:W5:Y:S01]  /*148f0*/  @P2 MUFU.LG2 R7, R60 ;  /* 0x0000003c00072308 */ /* 0x000f620000000c00 */
[----:B------:R-:W-:Y:S01]  /*14900*/  @!P3 MOV R2, R56 ;  /* 0x000000380002b202 */ /* 0x000fe20000000f00 */
[----:B---3--:R-:W-:Y:S01]  /*14910*/  @P5 FFMA.FTZ R22, R104, R9, R3 ;  /* 0x0000000968165223 */ /* 0x008fe20000010003 */
[----:B------:R-:W-:Y:S01]  /*14920*/  LOP3.LUT P3, RZ, R0, 0x3, RZ, 0xc0, !PT ;  /* 0x0000000300ff7812 */ /* 0x000fe2000786c0ff */
[----:B-1----:R-:W-:-:S02]  /*14930*/  IMAD R0, R11, UR5, RZ ;  /* 0x000000050b007c24 */ /* 0x002fc4000f8e02ff */
[----:B------:R-:W-:Y:S01]  /*14940*/  @P4 FFMA.FTZ R21, R103, R10, R4 ;  /* 0x0000000a67154223 */ /* 0x000fe20000010004 */
[----:B------:R-:W-:Y:S01]  /*14950*/  @P0 FMUL.FTZ R5, R12, 0.69314718246459960938 ;  /* 0x3f3172180c050820 */ /* 0x000fe20000410000 */
[----:B------:R-:W-:Y:S01]  /*14960*/  IMAD R2, R23, R2, R6 ;  /* 0x0000000217027224 */ /* 0x000fe200078e0206 */
[----:B------:R-:W-:Y:S02]  /*14970*/  SHF.L.U32 R0, R0, 0x7, RZ ;  /* 0x0000000700007819 */ /* 0x000fe400000006ff */
[----:B------:R-:W-:Y:S02]  /*14980*/  @P0 FFMA.FTZ R13, R102, R15, R5 ;  /* 0x0000000f660d0223 */ /* 0x000fe40000010005 */
[----:B------:R-:W-:Y:S02]  /*14990*/  IADD3 R12, P5, P4, R0, R52, R2 ;  /* 0x00000034000c7210 */ /* 0x000fe40007cbe002 */
[----:B------:R-:W-:Y:S01]  /*149a0*/  SHF.R.S32.HI R3, RZ, 0x1f, R0 ;  /* 0x0000001fff037819 */ /* 0x000fe20000011400 */
[----:B-----5:R-:W-:Y:S01]  /*149b0*/  @P2 FMUL.FTZ R4, R7, 0.69314718246459960938 ;  /* 0x3f31721807042820 */ /* 0x020fe20000410000 */
[----:B------:R-:W-:-:S03]  /*149c0*/  SHF.R.S32.HI R2, RZ, 0x1f, R2 ;  /* 0x0000001fff027819 */ /* 0x000fc60000011402 */
[----:B----4-:R-:W-:Y:S01]  /*149d0*/  @P2 FFMA.FTZ R20, R101, R14, R4 ;  /* 0x0000000e65142223 */ /* 0x010fe20000010004 */
[----:B------:R-:W-:Y:S01]  /*149e0*/  IADD3.X R10, R3, R53, R2, P5, P4 ;  /* 0x00000035030a7210 */ /* 0x000fe20002fe8402 */
[----:B------:R-:W-:Y:S06]  /*149f0*/  @P3 BRA `(.L_x_640) ;  /* 0x0000000000c03947 */ /* 0x000fec0003800000 */
        /* <DEDUP_REMOVED lines=24> */
[----:B------:R-:W3:Y:S02]  /*14b80*/  @!P4 LDC.64 R14, c[0x0][0x2b0] ;  /* 0x0000ac00ff0ecb82 */ /* 0x000ee40000000a00 */
[----:B------:R-:W-:-:S06]  /*14b90*/  @!P5 LEA.HI.X.SX32 R0, R0, R10, 0x1, P0 ;  /* 0x0000000a0000d211 */ /* 0x000fcc00000f0eff */
[----:B------:R-:W4:Y:S01]  /*14ba0*/  @!P3 LDC.64 R18, c[0x0][0x2b0] ;  /* 0x0000ac00ff12bb82 */ /* 0x000f220000000a00 */
[----:B-1----:R-:W-:-:S07]  /*14bb0*/  @!P5 LEA R8, P0, R2, R6, 0x2 ;  /* 0x000000060208d211 */ /* 0x002fce00078010ff */
[----:B------:R-:W1:Y:S01]  /*14bc0*/  @!P2 LDC.64 R16, c[0x0][0x2b0] ;  /* 0x0000ac00ff10ab82 */ /* 0x000e620000000a00 */
[----:B------:R-:W-:Y:S01]  /*14bd0*/  @!P5 LEA.HI.X R9, R2, R7, R0, 0x2, P0 ;  /* 0x000000070209d211 */ /* 0x000fe200000f1400 */
[----:B------:R-:W-:Y:S01]  /*14be0*/  @!P3 IMAD R2, R4, R11, RZ ;  /* 0x0000000b0402b224 */ /* 0x000fe200078e02ff */
[----:B------:R-:W-:-:S03]  /*14bf0*/  @!P4 IADD3 R0, P0, R3, R12, RZ ;  /* 0x0000000c0300c210 */ /* 0x000fc60007f1e0ff */
[----:B------:R1:W-:Y:S01]  /*14c00*/  @!P5 STG.E desc[UR22][R8.64], R22 ;  /* 0x000000160800d986 */ /* 0x0003e2000c101916 */
[----:B------:R-:W-:Y:S02]  /*14c10*/  @!P4 LEA.HI.X.SX32 R3, R3, R10, 0x1, P0 ;  /* 0x0000000a0303c211 */ /* 0x000fe400000f0eff */
[----:B---3--:R-:W-:-:S04]  /*14c20*/  @!P4 LEA R6, P0, R0, R14, 0x2 ;  /* 0x0000000e0006c211 */ /* 0x008fc800078010ff */
[----:B------:R-:W-:Y:S01]  /*14c30*/  @!P4 LEA.HI.X R7, R0, R15, R3, 0x2, P0 ;  /* 0x0000000f0007c211 */ /* 0x000fe200000f1403 */
[----:B------:R-:W-:Y:S01]  /*14c40*/  @!P2 IMAD R3, R5, R11, RZ ;  /* 0x0000000b0503a224 */ /* 0x000fe200078e02ff */
        /* <DEDUP_REMOVED lines=11> */
.L_x_640:
[----:B------:R-:W-:Y:S05]  /*14d00*/  BSYNC B0 ;  /* 0x0000000000007941 */ /* 0x000fea0003800000 */
.L_x_639:
[----:B------:R-:W-:Y:S01]  /*14d10*/  SHF.R.S32.HI R0, RZ, 0x1f, R232 ;  /* 0x0000001fff007819 */ /* 0x000fe200000114e8 */
[----:B------:R1:W4:Y:S01]  /*14d20*/  LDS.128 R16, [R230+0x2000] ;  /* 0x00200000e6107984 */ /* 0x0003220000000c00 */
[----:B---3--:R-:W-:Y:S01]  /*14d30*/  SHF.R.S32.HI R5, RZ, 0x1f, R23 ;  /* 0x0000001fff057819 */ /* 0x008fe20000011417 */
[----:B------:R-:W-:Y:S01]  /*14d40*/  BSSY B0, `(.L_x_641) ;  /* 0x0000021000007945 */ /* 0x000fe20003800000 */
[----:B------:R-:W-:Y:S01]  /*14d50*/  IADD3 R2, P2, R232, UR4, RZ ;  /* 0x00000004e8027c10 */ /* 0x000fe2000ff5e0ff */
[----:B------:R-:W-:Y:S01]  /*14d60*/  ULDC.64 UR4, c[0x0][0x2a0] ;  /* 0x0000a80000047ab9 */ /* 0x000fe20000000a00 */
[----:B------:R1:W3:Y:S01]  /*14d70*/  LDS.128 R12, [R230+0x4000] ;  /* 0x00400000e60c7984 */ /* 0x0002e20000000c00 */
[----:B------:R-:W-:Y:S02]  /*14d80*/  ISETP.GE.AND P0, PT, R63, UR6, PT ;  /* 0x000000063f007c0c */ /* 0x000fe4000bf06270 */
[----:B------:R-:W-:Y:S01]  /*14d90*/  IADD3.X R3, R0, UR7, RZ, P2, !PT ;  /* 0x0000000700037c10 */ /* 0x000fe200097fe4ff */
[----:B------:R-:W-:Y:S01]  /*14da0*/  IMAD R0, R5, UR4, RZ ;  /* 0x0000000405007c24 */ /* 0x000fe2000f8e02ff */
[----:B------:R-:W-:-:S02]  /*14db0*/  LEA.HI.SX32 R4, R55, 0x20, 0x1e ;  /* 0x0000002037047811 */ /* 0x000fc400078ff2ff */
[----:B------:R-:W-:Y:S01]  /*14dc0*/  SHF.R.S32.HI R55, RZ, 0x1f, R54 ;  /* 0x0000001fff377819 */ /* 0x000fe20000011436 */
[C---:B------:R-:W-:Y:S01]  /*14dd0*/  IMAD R0, R23.reuse, UR5, R0 ;  /* 0x0000000517007c24 */ /* 0x040fe2000f8e0200 */
[----:B------:R-:W-:Y:S01]  /*14de0*/  ISETP.GE.AND P2, PT, R4, UR6, PT ;  /* 0x0000000604007c0c */ /* 0x000fe2000bf46270 */
[----:B------:R-:W-:Y:S02]  /*14df0*/  IMAD.WIDE.U32 R10, R23, UR4, R2 ;  /* 0x00000004170a7c25 */ /* 0x000fe4000f8e0002 */
[----:B------:R1:W1:Y:S02]  /*14e00*/  LDS.128 R20, [R230] ;  /* 0x00000000e6147984 */ /* 0x0002640000000c00 */
[----:B------:R-:W-:Y:S02]  /*14e10*/  IMAD.U32 R4, RZ, RZ, UR16 ;  /* 0x00000010ff047e24 */ /* 0x000fe4000f8e00ff */
[----:B------:R-:W-:Y:S02]  /*14e20*/  IMAD.IADD R9, R11, 0x1, R0 ;  /* 0x000000010b097824 */ /* 0x000fe400078e0200 */
[----:B------:R-:W-:Y:S01]  /*14e30*/  IMAD.WIDE R2, R4, 0x80, R54 ;  /* 0x0000008004027825 */ /* 0x000fe200078e0236 */
        /* <DEDUP_REMOVED lines=15> */
[----:B----4-:R1:W-:Y:S04]  /*14f30*/  @!P4 STG.E.128 desc[UR22][R4.64+0x40], R16 ;  /* 0x000040100400c986 */ /* 0x0103e8000c101d16 */
[----:B---3--:R1:W-:Y:S02]  /*14f40*/  @!P3 STG.E.128 desc[UR22][R4.64+0x80], R12 ;  /* 0x0000800c0400b986 */ /* 0x0083e4000c101d16 */
.L_x_642:
[----:B------:R-:W-:Y:S05]  /*14f50*/  BSYNC B0 ;  /* 0x0000000000007941 */ /* 0x000fea0003800000 */
.L_x_641:
[----:B-1----:R1:W1:Y:S01]  /*14f60*/  LDS.128 R20, [R230+0x800] ;  /* 0x00080000e6147984 */ /* 0x0022620000000c00 */
[----:B------:R-:W-:Y:S03]  /*14f70*/  BSSY B0, `(.L_x_643) ;  /* 0x0000017000007945 */ /* 0x000fe60003800000 */
[----:B----4-:R4:W1:Y:S04]  /*14f80*/  LDS.128 R16, [R230+0x2800] ;  /* 0x00280000e6107984 */ /* 0x0108680000000c00 */
[----:B---3--:R4:W3:Y:S01]  /*14f90*/  LDS.128 R12, [R230+0x4800] ;  /* 0x00480000e60c7984 */ /* 0x0088e20000000c00 */
        /* <DEDUP_REMOVED lines=19> */
[----:B---3--:R1:W-:Y:S02]  /*150d0*/  @!P0 STG.E.128 desc[UR22][R4.64+0x80], R12 ;  /* 0x0000800c04008986 */ /* 0x0083e4000c101d16 */
.L_x_644:
[----:B------:R-:W-:Y:S05]  /*150e0*/  BSYNC B0 ;  /* 0x0000000000007941 */ /* 0x000fea0003800000 */
.L_x_643:
[----:B-1----:R1:W1:Y:S01]  /*150f0*/  LDS.128 R20, [R230+0x1000] ;  /* 0x00100000e6147984 */ /* 0x0022620000000c00 */
[----:B------:R-:W-:Y:S03]  /*15100*/  BSSY B0, `(.L_x_645) ;  /* 0x0000017000007945 */ /* 0x000fe60003800000 */
[----:B------:R1:W1:Y:S04]  /*15110*/  LDS.128 R16, [R230+0x3000] ;  /* 0x00300000e6107984 */ /* 0x0002680000000c00 */
[----:B---3--:R3:W1:Y:S01]  /*15120*/  LDS.128 R12, [R230+0x5000] ;  /* 0x00500000e60c7984 */ /* 0x0086620000000c00 */
        /* <DEDUP_REMOVED lines=20> */
.L_x_646:
[----:B------:R-:W-:Y:S05]  /*15270*/  BSYNC B0 ;  /* 0x0000000000007941 */ /* 0x000fea0003800000 */
.L_x_645:
[----:B-1234-:R-:W1:Y:S01]  /*15280*/  LDS.128 R228, [R230+0x5800] ;  /* 0x00580000e6e47984 */ /* 0x01ee620000000c00 */
[----:B------:R-:W-:Y:S05]  /*15290*/  @P6 EXIT ;  /* 0x000000000000694d */ /* 0x000fea0003800000 */
[----:B------:R-:W-:Y:S01]  /*152a0*/  IADD3 R0, P0, R2, 0x60, RZ ;  /* 0x0000006002007810 */ /* 0x000fe20007f1e0ff */
[----:B------:R-:W-:Y:S01]  /*152b0*/  ULDC.64 UR4, c[0x0][0x298] ;  /* 0x0000a60000047ab9 */ /* 0x000fe20000000a00 */
[----:B------:R-:W-:Y:S02]  /*152c0*/  ULDC UR6, c[0x0][0x2d0] ;  /* 0x0000b40000067ab9 */ /* 0x000fe40000000800 */
[----:B------:R-:W-:Y:S01]  /*152d0*/  ISETP.GE.AND P2, PT, R232, UR6, PT ;  /* 0x00000006e8007c0c */ /* 0x000fe2000bf46270 */
[----:B------:R-:W-:Y:S01]  /*152e0*/  IMAD.X R2, RZ, RZ, R3, P0 ;  /* 0x000000ffff027224 */ /* 0x000fe200000e0603 */
[----:B------:R-:W-:Y:S02]  /*152f0*/  MOV R3, R9 ;  /* 0x0000000900037202 */ /* 0x000fe40000000f00 */
[----:B------:R-:W-:Y:S01]  /*15300*/  ISETP.GE.AND P1, PT, R233, UR6, PT ;  /* 0x00000006e9007c0c */ /* 0x000fe2000bf26270 */
        /* <DEDUP_REMOVED lines=12> */
[----:B-1----:R-:W-:Y:S01]  /*153d0*/  STG.E.128 desc[UR22][R2.64+0x80], R228 ;  /* 0x000080e402007986 */ /* 0x002fe2000c101d16 */
[----:B------:R-:W-:Y:S05]  /*153e0*/  EXIT ;  /* 0x000000000000794d */ /* 0x000fea0003800000 */
.L_x_603:
        /* <DEDUP_REMOVED lines=28> */
[----:B------:R-:W-:Y:S01]  /*155b0*/  IADD3 R15, R10, 0x40, RZ ;  /* 0x000000400a0f7810 */ /* 0x000fe20007ffe0ff */
[----:B------:R-:W-:Y:S01]  /*155c0*/  @UP2 UIMAD UR13, UR5, UR4, URZ ;  /* 0x00000004050d22a4 */ /* 0x000fe2000f8e023f */
[----:B------:R-:W-:Y:S01]  /*155d0*/  IMAD.WIDE R6, R6, 0x80, R10 ;  /* 0x0000008006067825 */ /* 0x000fe200078e020a */
[----:B------:R-:W-:Y:S01]  /*155e0*/  UISETP.NE.OR UP1, UPT, UR15, -0x1, UP3 ;  /* 0xffffffff0f00788c */ /* 0x000fe20009f25670 */
[----:B------:R-:W-:Y:S01]  /*155f0*/  IADD3 R17, R0, 0x40, RZ ;  /* 0x0000004000117810 */ /* 0x000fe20007ffe0ff */
[----:B------:R-:W-:Y:S01]  /*15600*/  ULDC.64 UR4, c[0x0][0x2a0] ;  /* 0x0000a80000047ab9 */ /* 0x000fe20000000a00 */
[----:B------:R-:W-:Y:S01]  /*15610*/  @!UP2 ULDC UR8, c[0x0][0x2c4] ;  /* 0x0000b1000008aab9 */ /* 0x000fe20000000800 */
[----:B------:R-:W-:Y:S01]  /*15620*/  UIMAD UR9, UR9, UR4, URZ ;  /* 0x00000004090972a4 */ /* 0x000fe2000f8e023f */
[----:B------:R-:W-:Y:S01]  /*15630*/  IMAD.U32 R12, RZ, RZ, UR4 ;  /* 0x00000004ff0c7e24 */ /* 0x000fe2000f8e00ff */
[----:B------:R-:W-:Y:S01]  /*15640*/  @UP0 ULDC UR8, c[0x0][0x2e4] ;  /* 0x0000b90000080ab9 */ /* 0x000fe20000000800 */
[----:B------:R-:W-:Y:S01]  /*15650*/  @!UP2 ULDC UR4, c[0x0][0x270] ;  /* 0x00009c000004aab9 */ /* 0x000fe20000000800 */
[----:B------:R-:W-:Y:S01]  /*15660*/  UIMAD UR5, UR25, UR5, UR9 ;  /* 0x00000005190572a4 */ /* 0x000fe2000f8e0209 */
[----:B------:R-:W-:Y:S01]  /*15670*/  VIADD R16, R10, 0x60 ;  /* 0x000000600a107836 */ /* 0x000fe20000000000 */
[----:B------:R-:W-:Y:S01]  /*15680*/  @UP4 UMOV UR14, UR12 ;  /* 0x0000000c000e4c82 */ /* 0x000fe20008000000 */
[----:B------:R-:W-:Y:S01]  /*15690*/  @UP2 UMOV UR9, 0x1 ;  /* 0x0000000100092882 */ /* 0x000fe20000000000 */
[----:B------:R-:W-:Y:S01]  /*156a0*/  @!UP2 UIMAD UR9, UR8, UR4, URZ ;  /* 0x000000040809a2a4 */ /* 0x000fe2000f8e023f */
[C---:B------:R-:W-:Y:S01]  /*156b0*/  VIADD R18, R0.reuse, 0x20 ;  /* 0x0000002000127836 */ /* 0x040fe20000000000 */
[----:B------:R-:W-:Y:S01]  /*156c0*/  @!UP4 UIADD3 UR7, UR19, UR6, URZ ;  /* 0x000000061307c290 */ /* 0x000fe2000fffe03f */
[----:B------:R-:W-:Y:S01]  /*156d0*/  @!UP4 UMOV UR14, UR18 ;  /* 0x00000012000ecc82 */ /* 0x000fe20008000000 */
[----:B------:R-:W-:Y:S01]  /*156e0*/  UIADD3 UR17, -UR21, UR17, URZ ;  /* 0x0000001115117290 */ /* 0x000fe2000fffe13f */
[----:B------:R-:W-:Y:S01]  /*156f0*/  IADD3 R2, P0, R0, UR14, RZ ;  /* 0x0000000e00027c10 */ /* 0x000fe2000ff1e0ff */
[----:B------:R-:W-:Y:S01]  /*15700*/  UIMAD UR9, UR11, UR9, URZ ;  /* 0x000000090b0972a4 */ /* 0x000fe2000f8e023f */
[----:B------:R-:W-:-:S02]  /*15710*/  @!UP3 ULDC UR12, c[0x0][0x2c4] ;  /* 0x0000b100000cbab9 */ /* 0x000fc40000000800 */
        /* <DEDUP_REMOVED lines=9> */
[----:B------:R-:W-:Y:S01]  /*157b0*/  VIADD R9, R13, UR5 ;  /* 0x000000050d097c36 */ /* 0x000fe20008000000 */
[----:B------:R-:W-:Y:S01]  /*157c0*/  UIMAD UR13, UR25, UR13, UR9 ;  /* 0x0000000d190d72a4 */ /* 0x000fe2000f8e0209 */
[----:B------:R-:W-:Y:S01]  /*157d0*/  ISETP.GE.AND P2, PT, R14, UR17, PT ;  /* 0x000000110e007c0c */ /* 0x000fe2000bf46270 */
[----:B------:R-:W-:Y:S01]  /*157e0*/  UMOV UR26, URZ ;  /* 0x0000003f001a7c82 */ /* 0x000fe20008000000 */
[----:B------:R-:W-:Y:S01]  /*157f0*/  @!UP3 UMOV UR26, UR15 ;  /* 0x0000000f001abc82 */ /* 0x000fe20008000000 */
[----:B------:R-:W-:Y:S01]  /*15800*/  UMOV UR27, URZ ;  /* 0x0000003f001b7c82 */ /* 0x000fe20008000000 */
[----:B------:R-:W-:Y:S01]  /*15810*/  USHF.R.S32.HI UR4, URZ, 0x1f, UR6 ;  /* 0x0000001f3f047899 */ /* 0x000fe20008011406 */
[----:B------:R-:W-:Y:S01]  /*15820*/  ISETP.GE.AND P1, PT, R15, UR17, PT ;  /* 0x000000110f007c0c */ /* 0x000fe2000bf26270 */
[----:B------:R-:W-:-:S02]  /*15830*/  @!UP3 USHF.R.S32.HI UR27, URZ, 0x1f, UR15 ;  /* 0x0000001f3f1bb899 */ /* 0x000fc4000801140f */
[----:B------:R-:W-:Y:S02]  /*15840*/  USHF.R.S32.HI UR7, URZ, 0x1f, UR13 ;  /* 0x0000001f3f077899 */ /* 0x000fe4000801140d */
        /* <DEDUP_REMOVED lines=19> */
.L_x_648:
[----:B------:R-:W-:Y:S05]  /*15980*/  BSYNC B0 ;  /* 0x0000000000007941 */ /* 0x000fea0003800000 */
.L_x_647:
        /* <DEDUP_REMOVED lines=22> */
.L_x_650:
[----:B------:R-:W-:Y:S05]  /*15af0*/  BSYNC B0 ;  /* 0x0000000000007941 */ /* 0x000fea0003800000 */
.L_x_649:
        /* <DEDUP_REMOVED lines=22> */
.L_x_652:
[----:B------:R-:W-:Y:S05]  /*15c60*/  BSYNC B0 ;  /* 0x0000000000007941 */ /* 0x000fea0003800000 */
.L_x_651:
        /* <DEDUP_REMOVED lines=24> */
.L_x_654:
[----:B------:R-:W-:Y:S05]  /*15df0*/  BSYNC B0 ;  /* 0x0000000000007941 */ /* 0x000fea0003800000 */
.L_x_653:
        /* <DEDUP_REMOVED lines=10> */
.L_x_656:
[----:B------:R-:W-:Y:S05]  /*15ea0*/  BSYNC B0 ;  /* 0x0000000000007941 */ /* 0x000fea0003800000 */
.L_x_655:
        /* <DEDUP_REMOVED lines=10> */
.L_x_658:
[----:B------:R-:W-:Y:S05]  /*15f50*/  BSYNC B0 ;  /* 0x0000000000007941 */ /* 0x000fea0003800000 */
.L_x_657:
        /* <DEDUP_REMOVED lines=10> */
.L_x_660:
[----:B------:R-:W-:Y:S05]  /*16000*/  BSYNC B0 ;  /* 0x0000000000007941 */ /* 0x000fea0003800000 */
.L_x_659:
        /* <DEDUP_REMOVED lines=10> */
.L_x_661:
        /* <DEDUP_REMOVED lines=13> */
.L_x_1156:


//--------------------- .text._ZN5flash16flash_fwd_kernelI23Flash_fwd_kernel_traitsILi96ELi128ELi64ELi4ELb0ELb0EN7cutlass10bfloat16_tE19Flash_kernel_traitsILi96ELi128ELi64ELi4ES3_EELb1ELb1ELb0ELb1ELb0ELb0ELb0ELb1EEEvNS_16Flash_fwd_paramsE --------------------------
	.section	.text._ZN5flash16flash_fwd_kernelI23Flash_fwd_kernel_traitsILi96ELi128ELi64ELi4ELb0ELb0EN7cutlass10bfloat16_tE19Flash_kernel_traitsILi96ELi128ELi64ELi4ES3_EELb1ELb1ELb0ELb1ELb0ELb0ELb0ELb1EEEvNS_16Flash_fwd_paramsE,"ax",@progbits
	.align	128
        .global         _ZN5flash16flash_fwd_kernelI23Flash_fwd_kernel_traitsILi96ELi128ELi64ELi4ELb0ELb0EN7cutlass10bfloat16_tE19Flash_kernel_traitsILi96ELi128ELi64ELi4ES3_EELb1ELb1ELb0ELb1ELb0ELb0ELb0ELb1EEEvNS_16Flash_fwd_paramsE
        .type           _ZN5flash16flash_fwd_kernelI23Flash_fwd_kernel_traitsILi96ELi128ELi64ELi4ELb0ELb0EN7cutlass10bfloat16_tE19Flash_kernel_traitsILi96ELi128ELi64ELi4ES3_EELb1ELb1ELb0ELb1ELb0ELb0ELb0ELb1EEEvNS_16Flash_fwd_paramsE,@function
        .size           _ZN5flash16flash_fwd_kernelI23Flash_fwd_kernel_traitsILi96ELi128ELi64ELi4ELb0ELb0EN7cutlass10bfloat16_tE19Flash_kernel_traitsILi96ELi128ELi64ELi4ES3_EELb1ELb1ELb0ELb1ELb0ELb0ELb0ELb1EEEvNS_16Flash_fwd_paramsE,(.L_x_1140 - _ZN5flash16flash_fwd_kernelI23Flash_fwd_kernel_traitsILi96ELi128ELi64ELi4ELb0ELb0EN7cutlass10bfloat16_tE19Flash_kernel_traitsILi96ELi128ELi64ELi4ES3_EELb1ELb1ELb0ELb1ELb0ELb0ELb0ELb1EEEvNS_16Flash_fwd_paramsE)
        .other          _ZN5flash16flash_fwd_kernelI23Flash_fwd_kernel_traitsILi96ELi128ELi64ELi4ELb0ELb0EN7cutlass10bfloat16_tE19Flash_kernel_traitsILi96ELi128ELi64ELi4ES3_EELb1ELb1ELb0ELb1ELb0ELb0ELb0ELb1EEEvNS_16Flash_fwd_paramsE,@"STO_CUDA_ENTRY STV_DEFAULT"
_ZN5flash16flash_fwd_kernelI23Flash_fwd_kernel_traitsILi96ELi128ELi64ELi4ELb0ELb0EN7cutlass10bfloat16_tE19Flash_kernel_traitsILi96ELi128ELi64ELi4ES3_EELb1ELb1ELb0ELb1ELb0ELb0ELb0ELb1EEEvNS_16Flash_fwd_paramsE:
.text._ZN5flash16flash_fwd_kernelI23Flash_fwd_kernel_traitsILi96ELi128ELi64ELi4ELb0ELb0EN7cutlass10bfloat16_tE19Flash_kernel_traitsILi96ELi128ELi64ELi4ES3_EELb1ELb1ELb0ELb1ELb0ELb0ELb0ELb1EEEvNS_16Flash_fwd_paramsE:
[----:B------:R-:W1:Y:S08]  /*0000*/  LDC R1, c[0x0][0x28] ;  /* 0x00000a00ff017b82 */ /* 0x000e700000000800 */
[----:B------:R-:W2:Y:S01]  /*0010*/  LDC.64 R172, c[0x0][0x198] ;  /* 0x00006600ffac7b82 */ /* 0x000ea20000000a00 */
[----:B------:R-:W-:Y:S01]  /*0020*/  BSSY B3, `(.L_x_662) ;  /* 0x0000003000037945 */ /* 0x000fe20003800000 */
[----:B-1----:R-:W-:-:S06]  /*0030*/  IADD3 R1, R1, -0x270, RZ ;  /* 0xfffffd9001017810 */ /* 0x002fcc0007ffe0ff */
[----:B--2---:R-:W-:Y:S05]  /*0040*/  CALL.REL.NOINC `($_ZN5flash16flash_fwd_kernelI23Flash_fwd_kernel_traitsILi96ELi128ELi64ELi4ELb0ELb0EN7cutlass10bfloat16_tE19Flash_kernel_traitsILi96ELi128ELi64ELi4ES3_EELb1ELb1ELb0ELb1ELb0ELb0ELb0ELb1EEEvNS_16Flash_fwd_paramsE$_ZN5flash22compute_attn_1rowblockI23Flash_fwd_kernel_traitsILi96ELi128ELi64ELi4ELb0ELb0EN7cutlass10bfloat16_tE19Flash_kernel_traitsILi96ELi128ELi64ELi4ES3_EELb1ELb1ELb0ELb1ELb0ELb0ELb0ELb1ENS_16Flash_fwd_paramsEEEvRKT8_iii) ;  /* 0x0000000000087944 */ /* 0x004fea0003c00000 */
[----:B------:R-:W-:Y:S05]  /*0050*/  BSYNC B3 ;  /* 0x0000000000037941 */ /* 0x000fea0003800000 */
.L_x_662:
[----:B------:R-:W-:Y:S05]  /*0060*/  EXIT ;  /* 0x000000000000794d */ /* 0x000fea0003800000 */
        .type           $_ZN5flash16flash_fwd_kernelI23Flash_fwd_kernel_traitsILi96ELi128ELi64ELi4ELb0ELb0EN7cutlass10bfloat16_tE19Flash_kernel_traitsILi96ELi128ELi64ELi4ES3_EELb1ELb1ELb0ELb1ELb0ELb0ELb0ELb1EEEvNS_16Flash_fwd_paramsE$_ZN5flash22compute_attn_1rowblockI23Flash_fwd_kernel_traitsILi96ELi128ELi64ELi4ELb0ELb0EN7cutlass10bfloat16_tE19Flash_kernel_traitsILi96ELi128ELi64ELi4ES3_EELb1ELb1ELb0ELb1ELb0ELb0ELb0ELb1ENS_16Flash_fwd_paramsEEEvRKT8_iii,@function
        .size           $_ZN5flash16flash_fwd_kernelI23Flash_fwd_kernel_traitsILi96ELi128ELi64ELi4ELb0ELb0EN7cutlass10bfloat16_tE19Flash_kernel_traitsILi96ELi128ELi64ELi4ES3_EELb1ELb1ELb0ELb1ELb0ELb0ELb0ELb1EEEvNS_16Flash_fwd_paramsE$_ZN5flash22compute_attn_1rowblockI23Flash_fwd_kernel_traitsILi96ELi128ELi64ELi4ELb0ELb0EN7cutlass10bfloat16_tE19Flash_kernel_traitsILi96ELi128ELi64ELi4ES3_EELb1ELb1ELb0ELb1ELb0ELb0ELb0ELb1ENS_16Flash_fwd_paramsEEEvRKT8_iii,(.L_x_1140 - $_ZN5flash16flash_fwd_kernelI23Flash_fwd_kernel_traitsILi96ELi128ELi64ELi4ELb0ELb0EN7cutlass10bfloat16_tE19Flash_kernel_traitsILi96ELi128ELi64ELi4ES3_EELb1ELb1ELb0ELb1ELb0ELb0ELb0ELb1EEEvNS_16Flash_fwd_paramsE$_ZN5flash22compute_attn_1rowblockI23Flash_fwd_kernel_traitsILi96ELi128ELi64ELi4ELb0ELb0EN7cutlass10bfloat16_tE19Flash_kernel_traitsILi96ELi128ELi64ELi4ES3_EELb1ELb1ELb0ELb1ELb0ELb0ELb0ELb1ENS_16Flash_fwd_paramsEEEvRKT8_iii)
$_ZN5flash16flash_fwd_kernelI23Flash_fwd_kernel_traitsILi96ELi128ELi64ELi4ELb0ELb0EN7cutlass10bfloat16_tE19Flash_kernel_traitsILi96ELi128ELi64ELi4ES3_EELb1ELb1ELb0ELb1ELb0ELb0ELb0ELb1EEEvNS_16Flash_fwd_paramsE$_ZN5flash22compute_attn_1rowblockI23Flash_fwd_kernel_traitsILi96ELi128ELi64ELi4ELb0ELb0EN7cutlass10bfloat16_tE19Flash_kernel_traitsILi96ELi128ELi64ELi4ES3_EELb1ELb1ELb0ELb1ELb0ELb0ELb0ELb1ENS_16Flash_fwd_paramsEEEvRKT8_iii:
[----:B------:R-:W-:Y:S02]  /*0070*/  ULDC.64 UR4, c[0x0][0x208] ;  /* 0x0000820000047ab9 */ /* 0x000fe40000000a00 */
[----:B------:R-:W2:Y:S04]  /*0080*/  LD.E.U8 R0, desc[UR4][R172.64+0x1a4] ;  /* 0x0001a404ac007980 */ /* 0x000ea8000c101100 */
[----:B------:R-:W3:Y:S01]  /*0090*/  LD.E.64 R160, desc[UR4][R172.64+0x190] ;  /* 0x00019004aca07980 */ /* 0x000ee2000c101b00 */
[----:B------:R-:W-:Y:S01]  /*00a0*/  S2UR UR8, SR_CTAID.Y ;  /* 0x00000000000879c3 */ /* 0x000fe20000002600 */
[----:B------:R-:W1:Y:S02]  /*00b0*/  S2R R152, SR_TID.X ;  /* 0x0000000000987919 */ /* 0x000e640000002100 */
[----:B------:R-:W4:Y:S05]  /*00c0*/  LD.E.64 R4, desc[UR4][R172.64+0x198] ;  /* 0x00019804ac047980 */ /* 0x000f2a000c101b00 */
[----:B------:R-:W-:Y:S01]  /*00d0*/  S2UR UR7, SR_CTAID.X ;  /* 0x00000000000779c3 */ /* 0x000fe20000002500 */
[----:B------:R-:W4:Y:S04]  /*00e0*/  LD.E R8, desc[UR4][R172.64+0x60] ;  /* 0x00006004ac087980 */ /* 0x000f28000c101900 */
[----:B------:R-:W5:Y:S03]  /*00f0*/  LD.E.U8 R200, desc[UR4][R172.64+0x178] ;  /* 0x00017804acc87980 */ /* 0x000f66000c101100 */
[----:B------:R-:W1:Y:S02]  /*0100*/  S2UR UR6, SR_CTAID.Z ;  /* 0x00000000000679c3 */ /* 0x000e640000002700 */
[----:B-1----:R-:W-:-:S06]  /*0110*/  ULOP3.LUT UR6, UR6, UR7, UR8, 0xfe, !UPT ;  /* 0x0000000706067292 */ /* 0x002fcc000f8efe08 */
[----:B------:R-:W-:-:S13]  /*0120*/  LOP3.LUT P2, RZ, R152, UR6, RZ, 0xfc, !PT ;  /* 0x0000000698ff7c12 */ /* 0x000fda000f84fcff */
[----:B------:R-:W4:Y:S01]  /*0130*/  @!P2 LD.E.64 R6, desc[UR4][R172.64+0x1a8] ;  /* 0x0001a804ac06a980 */ /* 0x000f22000c101b00 */
[----:B--2---:R-:W-:-:S13]  /*0140*/  ISETP.NE.AND P1, PT, R0, RZ, PT ;  /* 0x000000ff0000720c */ /* 0x004fda0003f25270 */
[----:B---3--:R-:W2:Y:S04]  /*0150*/  @P1 LD.E.64 R160, desc[UR4][R160.64] ;  /* 0x00000004a0a01980 */ /* 0x008ea8000c101b00 */
[----:B------:R-:W3:Y:S04]  /*0160*/  @P1 LD.E R0, desc[UR4][R172.64+0x1a0] ;  /* 0x0001a004ac001980 */ /* 0x000ee8000c101900 */
[----:B----4-:R-:W3:Y:S04]  /*0170*/  @P1 LD.E.64 R2, desc[UR4][R4.64] ;  /* 0x0000000404021980 */ /* 0x010ee8000c101b00 */
[----:B--2---:R1:W-:Y:S04]  /*0180*/  @!P2 ST.E.64 desc[UR4][R6.64], R160 ;  /* 0x000000a00600a985 */ /* 0x0043e8000c101b04 */
[----:B-1----:R-:W2:Y:S01]  /*0190*/  @!P2 LD.E.64 R6, desc[UR4][R172.64+0x1a8] ;  /* 0x0001a804ac06a980 */ /* 0x002ea2000c101b00 */
[----:B---3--:R-:W-:-:S05]  /*01a0*/  @P1 IADD3 R0, P0, R0, R2, RZ ;  /* 0x0000000200001210 */ /* 0x008fca0007f1e0ff */
[----:B------:R-:W-:Y:S02]  /*01b0*/  @P1 IMAD.X R2, RZ, RZ, R3, P0 ;  /* 0x000000ffff021224 */ /* 0x000fe400000e0603 */
[----:B------:R-:W-:Y:S02]  /*01c0*/  @P1 IMAD.MOV.U32 R4, RZ, RZ, R0 ;  /* 0x000000ffff041224 */ /* 0x000fe400078e0000 */
[----:B------:R-:W-:Y:S02]  /*01d0*/  @P1 IMAD.MOV.U32 R5, RZ, RZ, R2 ;  /* 0x000000ffff051224 */ /* 0x000fe400078e0002 */
[----:B------:R-:W-:Y:S02]  /*01e0*/  @!P2 IMAD.MOV.U32 R2, RZ, RZ, R4 ;  /* 0x000000ffff02a224 */ /* 0x000fe400078e0004 */
[----:B------:R-:W-:Y:S01]  /*01f0*/  @!P2 IMAD.MOV.U32 R3, RZ, RZ, R5 ;  /* 0x000000ffff03a224 */ /* 0x000fe200078e0005 */
[----:B------:R-:W1:Y:S04]  /*0200*/  S2R R162, SR_CTAID.Y ;  /* 0x0000000000a27919 */ /* 0x000e680000002600 */
[----:B--2---:R2:W-:Y:S04]  /*0210*/  @!P2 ST.E.64 desc[UR4][R6.64+0x8], R2 ;  /* 0x000008020600a985 */ /* 0x0045e8000c101b04 */
[----:B--2---:R-:W2:Y:S01]  /*0220*/  LD.E.64 R2, desc[UR4][R172.64+0xe0] ;  /* 0x0000e004ac027980 */ /* 0x004ea2000c101b00 */
[----:B------:R-:W-:-:S03]  /*0230*/  IMAD.MOV.U32 R30, RZ, RZ, -0x1 ;  /* 0xffffffffff1e7424 */ /* 0x000fc600078e00ff */
[----:B------:R-:W3:Y:S01]  /*0240*/  LD.E.64 R6, desc[UR4][R172.64+0xf0] ;  /* 0x0000f004ac067980 */ /* 0x000ee2000c101b00 */
[----:B--2---:R-:W-:-:S04]  /*0250*/  ISETP.NE.U32.AND P1, PT, R2, RZ, PT ;  /* 0x000000ff0200720c */ /* 0x004fc80003f25070 */
[----:B------:R-:W-:Y:S01]  /*0260*/  ISETP.NE.AND.EX P1, PT, R3, RZ, PT, P1 ;  /* 0x000000ff0300720c */ /* 0x000fe20003f25310 */
[----:B-1----:R-:W-:-:S12]  /*0270*/  IMAD.WIDE R2, R162, 0x4, R2 ;  /* 0x00000004a2027825 */ /* 0x002fd800078e0202 */
[----:B------:R-:W2:Y:S04]  /*0280*/  @P1 LD.E R30, desc[UR4][R2.64] ;  /* 0x00000004021e1980 */ /* 0x000ea8000c101900 */
[----:B------:R-:W2:Y:S04]  /*0290*/  @P1 LD.E R0, desc[UR4][R2.64+0x4] ;  /* 0x0000040402001980 */ /* 0x000ea8000c101900 */
[----:B------:R-:W4:Y:S01]  /*02a0*/  LD.E.64 R2, desc[UR4][R172.64+0xe8] ;  /* 0x0000e804ac027980 */ /* 0x000f22000c101b00 */
[----:B------:R-:W1:Y:S01]  /*02b0*/  S2R R163, SR_CTAID.Z ;  /* 0x0000000000a37919 */ /* 0x000e620000002700 */
[----:B---3--:R-:W-:Y:S01]  /*02c0*/  ISETP.NE.U32.AND P0, PT, R6, RZ, PT ;  /* 0x000000ff0600720c */ /* 0x008fe20003f05070 */
[----:B--2---:R-:W-:-:S06]  /*02d0*/  @P1 IMAD.IADD R176, R0, 0x1, -R30 ;  /* 0x0000000100b01824 */ /* 0x004fcc00078e0a1e */
[----:B------:R-:W2:Y:S01]  /*02e0*/  @!P1 LD.E R176, desc[UR4][R172.64+0xb4] ;  /* 0x0000b404acb09980 */ /* 0x000ea2000c101900 */
[----:B------:R-:W-:Y:S01]  /*02f0*/  ISETP.NE.AND.EX P0, PT, R7, RZ, PT, P0 ;  /* 0x000000ff0700720c */ /* 0x000fe20003f05300 */
[----:B------:R-:W-:Y:S01]  /*0300*/  IMAD.MOV.U32 R26, RZ, RZ, RZ ;  /* 0x000000ffff1a7224 */ /* 0x000fe200078e00ff */
[----:B------:R-:W-:-:S04]  /*0310*/  SHF.R.S32.HI R40, RZ, 0x1f, R152 ;  /* 0x0000001fff287819 */ /* 0x000fc80000011498 */
[----:B------:R-:W-:-:S07]  /*0320*/  LEA.HI R149, R40, R152, RZ, 0x5 ;  /* 0x0000009828957211 */ /* 0x000fce00078f28ff */
[----:B------:R-:W-:-:S05]  /*0330*/  @P0 IMAD.WIDE R6, R162, 0x4, R6 ;  /* 0x00000004a2060825 */ /* 0x000fca00078e0206 */
[----:B------:R3:W5:Y:S01]  /*0340*/  @P0 LD.E R26, desc[UR4][R6.64] ;  /* 0x00000004061a0980 */ /* 0x000762000c101900 */
[----:B-1----:R-:W-:-:S04]  /*0350*/  IMAD R0, R162, R8, R163 ;  /* 0x00000008a2007224 */ /* 0x002fc800078e02a3 */
[----:B------:R-:W-:Y:S01]  /*0360*/  IMAD.SHL.U32 R0, R0, 0x20, RZ ;  /* 0x0000002000007824 */ /* 0x000fe200078e00ff */
[----:B------:R1:W-:Y:S01]  /*0370*/  STL.64 [R1+0x120], R160 ;  /* 0x000120a001007387 */ /* 0x0003e20000100a00 */
[----:B----4-:R-:W-:-:S03]  /*0380*/  ISETP.NE.U32.AND P2, PT, R2, RZ, PT ;  /* 0x000000ff0200720c */ /* 0x010fc60003f45070 */
[----:B------:R1:W-:Y:S01]  /*0390*/  STL [R1+0x190], R30 ;  /* 0x0001901e01007387 */ /* 0x0003e20000100800 */
[----:B---3--:R-:W-:-:S05]  /*03a0*/  LOP3.LUT R6, R149, 0xffffffe0, RZ, 0xc0, !PT ;  /* 0xffffffe095067812 */ /* 0x008fca00078ec0ff */
[----:B------:R-:W-:-:S05]  /*03b0*/  IMAD.IADD R144, R152, 0x1, -R6 ;  /* 0x0000000198907824 */ /* 0x000fca00078e0a06 */
[----:B------:R-:W-:-:S05]  /*03c0*/  IADD3 R158, P1, P0, R0, R4, R144 ;  /* 0x00000004009e7210 */ /* 0x000fca000783e090 */
[----:B------:R1:W-:Y:S01]  /*03d0*/  STL [R1+0x194], R158 ;  /* 0x0001949e01007387 */ /* 0x0003e20000100800 */
[----:B------:R-:W-:Y:S01]  /*03e0*/  ISETP.NE.AND.EX P2, PT, R3, RZ, PT, P2 ;  /* 0x000000ff0300720c */ /* 0x000fe20003f45320 */
[----:B------:R-:W-:Y:S01]  /*03f0*/  BSSY B0, `(.L_x_663) ;  /* 0x000000b000007945 */ /* 0x000fe20003800000 */
[----:B------:R-:W-:Y:S01]  /*0400*/  IMAD.MOV.U32 R35, RZ, RZ, -0x1 ;  /* 0xffffffffff237424 */ /* 0x000fe200078e00ff */
[----:B------:R-:W-:Y:S01]  /*0410*/  SHF.R.S32.HI R6, RZ, 0x1f, R0 ;  /* 0x0000001fff067819 */ /* 0x000fe20000011400 */
[----:B------:R-:W-:Y:S01]  /*0420*/  IMAD.WIDE R2, R162, 0x4, R2 ;  /* 0x00000004a2027825 */ /* 0x000fe200078e0202 */
[----:B------:R-:W-:Y:S01]  /*0430*/  SHF.R.S32.HI R7, RZ, 0x1f, R144 ;  /* 0x0000001fff077819 */ /* 0x000fe20000011490 */
[----:B--2---:R1:W-:Y:S07]  /*0440*/  STL [R1+0x1bc], R176 ;  /* 0x0001bcb001007387 */ /* 0x0043ee0000100800 */
[----:B------:R-:W-:Y:S05]  /*0450*/  @!P2 BRA `(.L_x_664) ;  /* 0x000000000010a947 */ /* 0x000fea0003800000 */
[----:B------:R-:W2:Y:S02]  /*0460*/  LD.E.U8 R0, desc[UR4][R172.64+0x1b2] ;  /* 0x0001b204ac007980 */ /* 0x000ea4000c101100 */
[----:B--2---:R-:W-:-:S13]  /*0470*/  ISETP.NE.AND P3, PT, R0, RZ, PT ;  /* 0x000000ff0000720c */ /* 0x004fda0003f65270 */
[----:B------:R-:W-:Y:S05]  /*0480*/  @!P3 BRA `(.L_x_664) ;  /* 0x000000000004b947 */ /* 0x000fea0003800000 */
[----:B------:R2:W5:Y:S02]  /*0490*/  LD.E R35, desc[UR4][R2.64] ;  /* 0x0000000402237980 */ /* 0x000564000c101900 */
.L_x_664:
[----:B------:R-:W-:Y:S05]  /*04a0*/  BSYNC B0 ;  /* 0x0000000000007941 */ /* 0x000fea0003800000 */
.L_x_663:
[----:B------:R-:W-:Y:S01]  /*04b0*/  BSSY B0, `(.L_x_665) ;  /* 0x000000a000007945 */ /* 0x000fe20003800000 */
[----:B------:R-:W-:-:S03]  /*04c0*/  IADD3.X R155, R6, R5, R7, P1, P0 ;  /* 0x00000005069b7210 */ /* 0x000fc60000fe0407 */
[----:B------:R-:W-:Y:S05]  /*04d0*/  @!P2 BRA `(.L_x_666) ;  /* 0x000000000018a947 */ /* 0x000fea0003800000 */
[----:B------:R-:W3:Y:S02]  /*04e0*/  LD.E.U8 R0, desc[UR4][R172.64+0x1b2] ;  /* 0x0001b204ac007980 */ /* 0x000ee4000c101100 */
[----:B---3--:R-:W-:-:S13]  /*04f0*/  ISETP.NE.AND P0, PT, R0, RZ, PT ;  /* 0x000000ff0000720c */ /* 0x008fda0003f05270 */
[----:B------:R-:W3:Y:S02]  /*0500*/  @P0 LD.E R4, desc[UR4][R2.64+0x4] ;  /* 0x0000040402040980 */ /* 0x000ee4000c101900 */
[----:B---3-5:R-:W-:-:S06]  /*0510*/  @P0 IADD3 R4, R4, -R35, RZ ;  /* 0x8000002304040210 */ /* 0x028fcc0007ffe0ff */
[----:B------:R4:W5:Y:S01]  /*0520*/  @!P0 LD.E R4, desc[UR4][R2.64] ;  /* 0x0000000402048980 */ /* 0x000962000c101900 */
[----:B------:R-:W-:Y:S05]  /*0530*/  BRA `(.L_x_667) ;  /* 0x0000000000047947 */ /* 0x000fea0003800000 */
.L_x_666:
[----:B------:R3:W5:Y:S02]  /*0540*/  LD.E R4, desc[UR4][R172.64+0xb8] ;  /* 0x0000b804ac047980 */ /* 0x000764000c101900 */
.L_x_667:
[----:B------:R-:W-:Y:S05]  /*0550*/  BSYNC B0 ;  /* 0x0000000000007941 */ /* 0x000fea0003800000 */
.L_x_665:
[----:B--2-4-:R-:W2:Y:S01]  /*0560*/  LD.E.64 R2, desc[UR4][R172.64+0xf8] ;  /* 0x0000f804ac027980 */ /* 0x014ea2000c101b00 */
[----:B------:R-:W-:Y:S01]  /*0570*/  BSSY B1, `(.L_x_668) ;  /* 0x0000011000017945 */ /* 0x000fe20003800000 */
[----:B--2---:R-:W-:-:S04]  /*0580*/  ISETP.NE.U32.AND P0, PT, R2, RZ, PT ;  /* 0x000000ff0200720c */ /* 0x004fc80003f05070 */
[----:B------:R-:W-:-:S13]  /*0590*/  ISETP.NE.AND.EX P0, PT, R3, RZ, PT, P0 ;  /* 0x000000ff0300720c */ /* 0x000fda0003f05300 */
[----:B------:R-:W-:Y:S05]  /*05a0*/  @!P0 BRA `(.L_x_669) ;  /* 0x0000000000108947 */ /* 0x000fea0003800000 */
[----:B------:R-:W-:-:S05]  /*05b0*/  IMAD.WIDE R2, R162, 0x4, R2 ;  /* 0x00000004a2027825 */ /* 0x000fca00078e0202 */
[----:B------:R-:W2:Y:S02]  /*05c0*/  LD.E R0, desc[UR4][R2.64] ;  /* 0x0000000402007980 */ /* 0x000ea4000c101900 */
[----:B--2--5:R-:W-:Y:S01]  /*05d0*/  IADD3 R92, R0, -R26, RZ ;  /* 0x8000001a005c7210 */ /* 0x024fe20007ffe0ff */
[----:B------:R-:W-:Y:S05]  /*05e0*/  BRA `(.L_x_670) ;  /* 0x0000000000247947 */ /* 0x000fea0003800000 */
.L_x_669:
[----:B------:R-:W2:Y:S01]  /*05f0*/  LD.E.64 R2, desc[UR4][R172.64+0x108] ;  /* 0x00010804ac027980 */ /* 0x000ea2000c101b00 */
[----:B------:R-:W-:Y:S01]  /*0600*/  BSSY B0, `(.L_x_671) ;  /* 0x0000006000007945 */ /* 0x000fe20003800000 */
[----:B------:R-:W-:Y:S01]  /*0610*/  IMAD.MOV.U32 R0, RZ, RZ, RZ ;  /* 0x000000ffff007224 */ /* 0x000fe200078e00ff */
[----:B--2---:R-:W-:-:S04]  /*0620*/  ISETP.NE.U32.AND P0, PT, R2, RZ, PT ;  /* 0x000000ff0200720c */ /* 0x004fc80003f05070 */
[----:B------:R-:W-:-:S13]  /*0630*/  ISETP.NE.AND.EX P0, PT, R3, RZ, PT, P0 ;  /* 0x000000ff0300720c */ /* 0x000fda0003f05300 */
[----:B------:R-:W-:Y:S05]  /*0640*/  @!P0 BRA `(.L_x_672) ;  /* 0x0000000000048947 */ /* 0x000fea0003800000 */
[----:B------:R2:W5:Y:S02]  /*0650*/  LD.E R0, desc[UR4][R172.64+0xbc] ;  /* 0x0000bc04ac007980 */ /* 0x000564000c101900 */
.L_x_672:
[----:B------:R-:W-:Y:S05]  /*0660*/  BSYNC B0 ;  /* 0x0000000000007941 */ /* 0x000fea0003800000 */
.L_x_671:
[----:B-----5:R-:W-:Y:S02]  /*0670*/  IADD3 R92, R0, R4, -R26 ;  /* 0x00000004005c7210 */ /* 0x020fe40007ffe81a */
.L_x_670:
[----:B------:R-:W-:Y:S05]  /*0680*/  BSYNC B1 ;  /* 0x0000000000017941 */ /* 0x000fea0003800000 */
.L_x_668:
[----:B------:R-:W4:Y:S01]  /*0690*/  S2R R171, SR_CTAID.X ;  /* 0x0000000000ab7919 */ /* 0x000f220000002500 */
[----:B------:R-:W-:Y:S01]  /*06a0*/  MOV R0, 0x50 ;  /* 0x0000005000007802 */ /* 0x000fe20000000f00 */
[----:B------:R-:W-:-:S03]  /*06b0*/  IMAD.MOV.U32 R3, RZ, RZ, 0x0 ;  /* 0x00000000ff037424 */ /* 0x000fc600078e00ff */
[----:B------:R-:W-:Y:S01]  /*06c0*/  MOV R2, R0 ;  /* 0x0000000000027202 */ /* 0x000fe20000000f00 */
[----:B----4-:R-:W-:-:S05]  /*06d0*/  IMAD.SHL.U32 R157, R171, 0x80, RZ ;  /* 0x00000080ab9d7824 */ /* 0x010fca00078e00ff */
[----:B------:R-:W-:-:S13]  /*06e0*/  ISETP.GT.AND P0, PT, R176, R157, PT ;  /* 0x0000009db000720c */ /* 0x000fda0003f04270 */
[----:B-123--:R-:W-:Y:S05]  /*06f0*/  @!P0 RET.REL.NODEC R2 `(_ZN5flash16flash_fwd_kernelI23Flash_fwd_kernel_traitsILi96ELi128ELi64ELi4ELb0ELb0EN7cutlass10bfloat16_tE19Flash_kernel_traitsILi96ELi128ELi64ELi4ES3_EELb1ELb1ELb0ELb1ELb0ELb0ELb0ELb1EEEvNS_16Flash_fwd_paramsE) ;  /* 0xfffffff802408950 */ /* 0x00efea0003c3ffff */
[----:B------:R-:W2:Y:S01]  /*0700*/  LD.E R0, desc[UR4][R172.64+0x188] ;  /* 0x00018804ac007980 */ /* 0x000ea2000c101900 */
[----:B------:R-:W-:Y:S01]  /*0710*/  IADD3 R3, -R176, 0xbf, R157 ;  /* 0x000000bfb0037810 */ /* 0x000fe20007ffe19d */
[----:B------:R-:W-:-:S03]  /*0720*/  VIADD R2, R92, 0x3f ;  /* 0x0000003f5c027836 */ /* 0x000fc60000000000 */
[----:B--2---:R-:W-:Y:S02]  /*0730*/  IADD3 R0, R0, R3, R92 ;  /* 0x0000000300007210 */ /* 0x004fe40007ffe05c */
[----:B------:R-:W-:Y:S02]  /*0740*/  SHF.R.S32.HI R3, RZ, 0x1f, R2 ;  /* 0x0000001fff037819 */ /* 0x000fe40000011402 */
[----:B------:R-:W-:Y:S02]  /*0750*/  SHF.R.S32.HI R4, RZ, 0x1f, R0 ;  /* 0x0000001fff047819 */ /* 0x000fe40000011400 */
[----:B------:R-:W-:Y:S02]  /*0760*/  LEA.HI R2, R3, R2, RZ, 0x6 ;  /* 0x0000000203027211 */ /* 0x000fe400078f30ff */
[----:B------:R-:W-:Y:S02]  /*0770*/  LEA.HI R0, R4, R0, RZ, 0x6 ;  /* 0x0000000004007211 */ /* 0x000fe400078f30ff */
[----:B------:R-:W-:-:S02]  /*0780*/  SHF.R.S32.HI R2, RZ, 0x6, R2 ;  /* 0x00000006ff027819 */ /* 0x000fc40000011402 */
[----:B------:R-:W-:-:S04]  /*0790*/  SHF.R.S32.HI R0, RZ, 0x6, R0 ;  /* 0x00000006ff007819 */ /* 0x000fc80000011400 */
[----:B------:R-:W-:-:S04]  /*07a0*/  VIMNMX R159, R2, R0, PT ;  /* 0x00000000029f7248 */ /* 0x000fc80003fe0100 */
[----:B------:R-:W-:Y:S01]  /*07b0*/  ISETP.GE.AND P0, PT, R159, 0x1, PT ;  /* 0x000000019f00780c */ /* 0x000fe20003f06270 */
[----:B------:R1:W-:-:S12]  /*07c0*/  STL [R1+0x13c], R159 ;  /* 0x00013c9f01007387 */ /* 0x0003d80000100800 */
[----:B------:R-:W-:Y:S05]  /*07d0*/  @!P0 BRA `(.L_x_673) ;  /* 0x0000024000408947 */ /* 0x000fea0003800000 */
[----:B------:R-:W2:Y:S04]  /*07e0*/  LD.E R25, desc[UR4][R172.64+0x68] ;  /* 0x00006804ac197980 */ /* 0x000ea8000c101900 */
[----:B------:R-:W3:Y:S01]  /*07f0*/  LD.E.64 R10, desc[UR4][R172.64+0x38] ;  /* 0x00003804ac0a7980 */ /* 0x000ee2000c101b00 */
[----:B------:R-:W-:Y:S02]  /*0800*/  ISETP.NE.AND P1, PT, R30, -0x1, PT ;  /* 0xffffffff1e00780c */ /* 0x000fe40003f25270 */
[----:B------:R-:W-:Y:S01]  /*0810*/  ISETP.NE.AND P4, PT, R35, -0x1, PT ;  /* 0xffffffff2300780c */ /* 0x000fe20003f85270 */
[----:B------:R-:W4:Y:S01]  /*0820*/  LD.E.64 R4, desc[UR4][R172.64+0x30] ;  /* 0x00003004ac047980 */ /* 0x000f22000c101b00 */
[CC--:B------:R-:W-:Y:S01]  /*0830*/  LEA.HI R41, R40.reuse, R152.reuse, RZ, 0x3 ;  /* 0x0000009828297211 */ /* 0x0c0fe200078f18ff */
[----:B------:R-:W1:Y:S01]  /*0840*/  S2R R21, SR_CgaCtaId ;  /* 0x0000000000157919 */ /* 0x000e620000008800 */
[----:B------:R-:W-:-:S02]  /*0850*/  LEA.HI R8, R40, R152, RZ, 0x2 ;  /* 0x0000009828087211 */ /* 0x000fc400078f10ff */
[----:B------:R-:W-:Y:S01]  /*0860*/  SHF.R.S32.HI R156, RZ, 0x5, R149 ;  /* 0x00000005ff9c7819 */ /* 0x000fe20000011495 */
[----:B------:R-:W4:Y:S04]  /*0870*/  LD.E R216, desc[UR4][R172.64+0xc8] ;  /* 0x0000c804acd87980 */ /* 0x000f28000c101900 */
[----:B------:R-:W4:Y:S04]  /*0880*/  @!P1 LD.E.64 R12, desc[UR4][R172.64+0x18] ;  /* 0x00001804ac0c9980 */ /* 0x000f28000c101b00 */
[----:B------:R-:W4:Y:S01]  /*0890*/  @!P4 LD.E.64 R18, desc[UR4][R172.64+0x20] ;  /* 0x00002004ac12c980 */ /* 0x000f22000c101b00 */
[----:B------:R-:W-:-:S02]  /*08a0*/  SHF.R.S32.HI R39, RZ, 0x3, R41 ;  /* 0x00000003ff277819 */ /* 0x000fc40000011429 */
[----:B------:R-:W-:Y:S01]  /*08b0*/  LOP3.LUT R7, R8, 0xfffffffc, RZ, 0xc0, !PT ;  /* 0xfffffffc08077812 */ /* 0x000fe200078ec0ff */
[----:B------:R-:W4:Y:S01]  /*08c0*/  LD.E.64 R44, desc[UR4][R172.64+0x40] ;  /* 0x00004004ac2c7980 */ /* 0x000f22000c101b00 */
[----:B------:R-:W-:Y:S02]  /*08d0*/  SHF.L.U32 R3, R39, 0x6, RZ ;  /* 0x0000000627037819 */ /* 0x000fe400000006ff */
[----:B------:R-:W-:Y:S01]  /*08e0*/  SHF.R.S32.HI R6, RZ, 0x2, R8 ;  /* 0x00000002ff067819 */ /* 0x000fe20000011408 */
[----:B------:R-:W-:Y:S01]  /*08f0*/  IMAD.IADD R7, R152, 0x1, -R7 ;  /* 0x0000000198077824 */ /* 0x000fe200078e0a07 */
[----:B------:R-:W-:Y:S01]  /*0900*/  MOV R20, 0x400 ;  /* 0x0000040000147802 */ /* 0x000fe20000000f00 */
[----:B------:R-:W4:Y:S02]  /*0910*/  LD.E.64 R14, desc[UR4][R172.64+0x48] ;  /* 0x00004804ac0e7980 */ /* 0x000f24000c101b00 */
[----:B------:R-:W-:Y:S01]  /*0920*/  IMAD.SHL.U32 R170, R7, 0x8, RZ ;  /* 0x0000000807aa7824 */ /* 0x000fe200078e00ff */
[----:B------:R-:W-:Y:S01]  /*0930*/  @!P4 SHF.R.S32.HI R22, RZ, 0x1f, R162 ;  /* 0x0000001fff16c819 */ /* 0x000fe200000114a2 */
[----:B------:R1:W5:Y:S04]  /*0940*/  LD.E.64 R28, desc[UR4][R172.64+0x50] ;  /* 0x00005004ac1c7980 */ /* 0x000368000c101b00 */
[----:B------:R1:W5:Y:S04]  /*0950*/  LD.E R153, desc[UR4][R172.64+0x60] ;  /* 0x00006004ac997980 */ /* 0x000368000c101900 */
[----:B------:R1:W5:Y:S04]  /*0960*/  LD.E R154, desc[UR4][R172.64+0xc4] ;  /* 0x0000c404ac9a7980 */ /* 0x000368000c101900 */
[----:B------:R1:W5:Y:S04]  /*0970*/  LD.E R205, desc[UR4][R172.64+0xc0] ;  /* 0x0000c004accd7980 */ /* 0x000368000c101900 */
[----:B------:R1:W5:Y:S04]  /*0980*/  LD.E.64 R36, desc[UR4][R172.64+0x58] ;  /* 0x00005804ac247980 */ /* 0x000368000c101b00 */
[----:B------:R1:W5:Y:S04]  /*0990*/  LD.E.64 R218, desc[UR4][R172.64+0x8] ;  /* 0x00000804acda7980 */ /* 0x000368000c101b00 */
[----:B------:R1:W5:Y:S04]  /*09a0*/  LD.E.64 R220, desc[UR4][R172.64+0x10] ;  /* 0x00001004acdc7980 */ /* 0x000368000c101b00 */
[----:B------:R1:W5:Y:S01]  /*09b0*/  LD.E.64 R150, desc[UR4][R172.64+0x98] ;  /* 0x00009804ac967980 */ /* 0x000362000c101b00 */
[----:B--2---:R-:W-:-:S04]  /*09c0*/  IABS R0, R25 ;  /* 0x0000001900007213 */ /* 0x004fc80000000000 */
[----:B------:R-:W2:Y:S08]  /*09d0*/  I2F.RP R2, R0 ;  /* 0x0000000000027306 */ /* 0x000eb00000209400 */
[----:B--2---:R-:W2:Y:S02]  /*09e0*/  MUFU.RCP R2, R2 ;  /* 0x0000000200027308 */ /* 0x004ea40000001000 */
[----:B--2---:R-:W-:-:S06]  /*09f0*/  VIADD R2, R2, 0xffffffe ;  /* 0x0ffffffe02027836 */ /* 0x004fcc0000000000 */
[----:B------:R2:W1:Y:S02]  /*0a00*/  F2I.FTZ.U32.TRUNC.NTZ R9, R2 ;  /* 0x0000000200097305 */ /* 0x000464000021f000 */
[----:B--2---:R-:W-:Y:S02]  /*0a10*/  LOP3.LUT R2, R3, 0xc0, RZ, 0xc0, !PT ;  /* 0x000000c003027812 */ /* 0x004fe400078ec0ff */
[----:B------:R-:W-:-:S04]  /*0a20*/  LEA.HI R3, R8, R6, RZ, 0x1 ;  /* 0x0000000608037211 */ /* 0x000fc800078f08ff */
[----:B------:R-:W-:Y:S02]  /*0a30*/  LOP3.LUT R3, R3, 0x7fffffe, RZ, 0xc0, !PT ;  /* 0x07fffffe03037812 */ /* 0x000fe400078ec0ff */
[----:B------:R-:W-:Y:S02]  /*0a40*/  LOP3.LUT R7, R2, 0x18, R170, 0xf8, !PT ;  /* 0x0000001802077812 */ /* 0x000fe400078ef8aa */
[----:B------:R-:W-:Y:S01]  /*0a50*/  SHF.R.U32.HI R2, RZ, 0x3, R2 ;  /* 0x00000003ff027819 */ /* 0x000fe20000011602 */
[----:B------:R-:W-:Y:S01]  /*0a60*/  IMAD.IADD R3, R6, 0x1, -R3 ;  /* 0x0000000106037824 */ /* 0x000fe200078e0a03 */
[----:B------:R-:W-:Y:S02]  /*0a70*/  @!P4 SHF.R.S32.HI R8, RZ, 0x1f, R26 ;  /* 0x0000001fff08c819 */ /* 0x000fe4000001141a */
[----:B------:R-:W-:Y:S01]  /*0a80*/  LOP3.LUT R16, R7, R2, RZ, 0x3c, !PT ;  /* 0x0000000207107212 */ /* 0x000fe200078e3cff */
[----:B------:R-:W-:Y:S01]  /*0a90*/  IMAD R17, R156, 0x8, R3 ;  /* 0x000000089c117824 */ /* 0x000fe200078e0203 */
[----:B-1----:R-:W-:Y:S01]  /*0aa0*/  IADD3 R2, RZ, -R9, RZ ;  /* 0x80000009ff027210 */ /* 0x002fe20007ffe0ff */
[----:B---3--:R-:W-:Y:S01]  /*0ab0*/  @!P4 IMAD R7, R11, R26, RZ ;  /* 0x0000001a0b07c224 */ /* 0x008fe200078e02ff */
[----:B------:R-:W-:Y:S01]  /*0ac0*/  LEA R3, R21, R20, 0x18 ;  /* 0x0000001415037211 */ /* 0x000fe200078ec0ff */
[----:B------:R-:W-:Y:S01]  /*0ad0*/  IMAD.U32 R204, R17, 0x20, R16 ;  /* 0x0000002011cc7824 */ /* 0x000fe200078e0010 */
[----:B------:R-:W-:Y:S01]  /*0ae0*/  IABS R16, R25 ;  /* 0x0000001900107213 */ /* 0x000fe20000000000 */
[----:B------:R-:W-:-:S02]  /*0af0*/  @!P4 IMAD R20, R10, R8, R7 ;  /* 0x000000080a14c224 */ /* 0x000fc400078e0207 */
[----:B------:R-:W-:Y:S01]  /*0b00*/  IMAD R7, R2, R0, RZ ;  /* 0x0000000002077224 */ /* 0x000fe200078e02ff */
[----:B------:R-:W-:Y:S01]  /*0b10*/  @P4 IADD3 R2, R26, R35, RZ ;  /* 0x000000231a024210 */ /* 0x000fe20007ffe0ff */
[----:B------:R-:W-:-:S04]  /*0b20*/  IMAD.MOV.U32 R8, RZ, RZ, RZ ;  /* 0x000000ffff087224 */ /* 0x000fc800078e00ff */
[----:B------:R-:W-:-:S04]  /*0b30*/  IMAD.HI.U32 R24, R9, R7, R8 ;  /* 0x0000000709187227 */ /* 0x000fc800078e0008 */
[----:B------:R-:W-:Y:S02]  /*0b40*/  IMAD.MOV R7, RZ, RZ, -R16 ;  /* 0x000000ffff077224 */ /* 0x000fe400078e0a10 */
[-C--:B------:R-:W-:Y:S02]  /*0b50*/  @P4 IMAD R16, R11, R2.reuse, RZ ;  /* 0x000000020b104224 */ /* 0x080fe400078e02ff */
[----:B------:R-:W-:Y:S01]  /*0b60*/  @P4 IMAD.WIDE.U32 R8, R10, R2, RZ ;  /* 0x000000020a084225 */ /* 0x000fe200078e00ff */
[----:B------:R-:W-:-:S03]  /*0b70*/  IABS R21, R163 ;  /* 0x000000a300157213 */ /* 0x000fc60000000000 */
[----:B------:R-:W-:Y:S01]  /*0b80*/  @P4 IMAD.MOV.U32 R27, RZ, RZ, R8 ;  /* 0x000000ffff1b4224 */ /* 0x000fe200078e0008 */
[----:B------:R-:W-:Y:S01]  /*0b90*/  @P4 IADD3 R34, R9, R16, RZ ;  /* 0x0000001009224210 */ /* 0x000fe20007ffe0ff */
[----:B------:R-:W-:Y:S01]  /*0ba0*/  @!P4 IMAD.WIDE.U32 R8, R10, R26, RZ ;  /* 0x0000001a0a08c225 */ /* 0x000fe200078e00ff */
[----:B------:R-:W-:-:S03]  /*0bb0*/  @!P1 SHF.R.S32.HI R17, RZ, 0x1f, R162 ;  /* 0x0000001fff119819 */ /* 0x000fc600000114a2 */
[----:B------:R-:W-:-:S04]  /*0bc0*/  IMAD.HI.U32 R24, R24, R21, RZ ;  /* 0x0000001518187227 */ /* 0x000fc800078e00ff */
[-C--:B----4-:R-:W-:Y:S02]  /*0bd0*/  @!P1 IMAD R23, R13, R162.reuse, RZ ;  /* 0x000000a20d179224 */ /* 0x090fe400078e02ff */
[----:B------:R-:W-:Y:S02]  /*0be0*/  @!P4 IMAD.IADD R13, R9, 0x1, R20 ;  /* 0x00000001090dc824 */ /* 0x000fe400078e0214 */
[-C--:B------:R-:W-:Y:S02]  /*0bf0*/  @!P4 IMAD R9, R19, R162.reuse, RZ ;  /* 0x000000a21309c224 */ /* 0x080fe400078e02ff */
[----:B------:R-:W-:Y:S02]  /*0c00*/  IMAD R2, R24, R7, R21 ;  /* 0x0000000718027224 */ /* 0x000fe400078e0215 */
[C---:B------:R-:W-:Y:S02]  /*0c10*/  @!P1 IMAD R23, R12.reuse, R17, R23 ;  /* 0x000000110c179224 */ /* 0x040fe400078e0217 */
[----:B------:R-:W-:-:S04]  /*0c20*/  @!P1 IMAD.WIDE.U32 R20, R12, R162, RZ ;  /* 0x000000a20c149225 */ /* 0x000fc800078e00ff */
[----:B------:R-:W-:Y:S02]  /*0c30*/  @!P4 IMAD.MOV.U32 R12, RZ, RZ, R8 ;  /* 0x000000ffff0cc224 */ /* 0x000fe400078e0008 */
[----:B------:R-:W-:Y:S02]  /*0c40*/  @!P4 IMAD R32, R18, R22, R9 ;  /* 0x000000161220c224 */ /* 0x000fe400078e0209 */
[----:B------:R-:W-:Y:S01]  /*0c50*/  @P1 IMAD.MOV.U32 R8, RZ, RZ, R4 ;  /* 0x000000ffff081224 */ /* 0x000fe200078e0004 */
[----:B------:R-:W-:Y:S01]  /*0c60*/  @!P1 MOV R8, R4 ;  /* 0x0000000400089202 */ /* 0x000fe20000000f00 */
[----:B------:R-:W-:Y:S02]  /*0c70*/  @P1 IMAD.MOV.U32 R9, RZ, RZ, R5 ;  /* 0x000000ffff091224 */ /* 0x000fe400078e0005 */
[-C--:B------:R-:W-:Y:S02]  /*0c80*/  @P1 IMAD R7, R5, R30.reuse, RZ ;  /* 0x0000001e05071224 */ /* 0x080fe400078e02ff */
[----:B------:R-:W-:-:S02]  /*0c90*/  @P1 IMAD.WIDE.U32 R16, R4, R30, RZ ;  /* 0x0000001e04101225 */ /* 0x000fc400078e00ff */
[----:B------:R1:W5:Y:S02]  /*0ca0*/  @!P4 LD.E.64 R30, desc[UR4][R172.64+0x28] ;  /* 0x00002804ac1ec980 */ /* 0x000364000c101b00 */
[----:B------:R-:W-:Y:S02]  /*0cb0*/  @!P1 IMAD.MOV.U32 R9, RZ, RZ, R5 ;  /* 0x000000ffff099224 */ /* 0x000fe400078e0005 */
[----:B------:R1:W5:Y:S01]  /*0cc0*/  LD.E.64 R4, desc[UR4][R172.64] ;  /* 0x00000004ac047980 */ /* 0x000362000c101b00 */
[----:B------:R-:W-:Y:S01]  /*0cd0*/  @!P1 IMAD.MOV.U32 R16, RZ, RZ, R20 ;  /* 0x000000ffff109224 */ /* 0x000fe200078e0014 */
[----:B------:R-:W-:Y:S02]  /*0ce0*/  @P1 IADD3 R7, R17, R7, RZ ;  /* 0x0000000711071210 */ /* 0x000fe40007ffe0ff */
[----:B------:R-:W-:Y:S02]  /*0cf0*/  @!P1 IADD3 R7, R21, R23, RZ ;  /* 0x0000001715079210 */ /* 0x000fe40007ffe0ff */
[----:B------:R-:W-:-:S02]  /*0d00*/  SHF.R.S32.HI R42, RZ, 0x1f, R170 ;  /* 0x0000001fff2a7819 */ /* 0x000fc400000114aa */
[----:B------:R-:W-:-:S05]  /*0d10*/  IADD3 R16, P2, R170, R16, RZ ;  /* 0x00000010aa107210 */ /* 0x000fca0007f5e0ff */
[----:B------:R-:W-:Y:S01]  /*0d20*/  IMAD.X R17, R42, 0x1, R7, P2 ;  /* 0x000000012a117824 */ /* 0x000fe200010e0607 */
[--C-:B------:R-:W-:Y:S02]  /*0d30*/  SHF.R.S32.HI R7, RZ, 0x1f, R6.reuse ;  /* 0x0000001fff077819 */ /* 0x100fe40000011406 */
[----:B------:R-:W-:Y:S01]  /*0d40*/  IADD3 R43, -R157, R176, RZ ;  /* 0x000000b09d2b7210 */ /* 0x000fe20007ffe1ff */
[----:B------:R-:W-:Y:S01]  /*0d50*/  IMAD.WIDE R46, R171, 0x80, R6 ;  /* 0x00000080ab2e7825 */ /* 0x000fe200078e0206 */
[----:B------:R1:W-:Y:S04]  /*0d60*/  STL [R1+0x114], R170 ;  /* 0x000114aa01007387 */ /* 0x0003e80000100800 */
[----:B------:R1:W-:Y:S04]  /*0d70*/  STL [R1+0x1b8], R43 ;  /* 0x0001b82b01007387 */ /* 0x0003e80000100800 */
[----:B------:R1:W-:Y:S01]  /*0d80*/  STL.64 [R1+0x1a0], R46 ;  /* 0x0001a02e01007387 */ /* 0x0003e20000100a00 */
[----:B------:R-:W-:-:S03]  /*0d90*/  ISETP.GT.U32.AND P0, PT, R0, R2, PT ;  /* 0x000000020000720c */ /* 0x000fc60003f04070 */
[----:B------:R1:W-:Y:S04]  /*0da0*/  STL [R1+0x19c], R216 ;  /* 0x00019cd801007387 */ /* 0x0003e80000100800 */
[----:B------:R1:W-:Y:S01]  /*0db0*/  STL.64 [R1+0x118], R44 ;  /* 0x0001182c01007387 */ /* 0x0003e20000100a00 */
[----:B------:R-:W-:Y:S01]  /*0dc0*/  ISETP.GE.AND P1, PT, R6, R43, PT ;  /* 0x0000002b0600720c */ /* 0x000fe20003f26270 */
[----:B------:R-:W-:Y:S01]  /*0dd0*/  IMAD R15, R15, R163, RZ ;  /* 0x000000a30f0f7224 */ /* 0x000fe200078e02ff */
[----:B------:R-:W-:Y:S01]  /*0de0*/  SHF.R.S32.HI R33, RZ, 0x1f, R163 ;  /* 0x0000001fff217819 */ /* 0x000fe200000114a3 */
[----:B------:R-:W-:Y:S02]  /*0df0*/  @!P4 IMAD.WIDE.U32 R22, R162, R18, R12 ;  /* 0x00000012a216c225 */ /* 0x000fe400078e000c */
[----:B------:R-:W-:-:S02]  /*0e00*/  @!P0 IADD3 R2, R2, -R0, RZ ;  /* 0x8000000002028210 */ /* 0x000fc40007ffe0ff */
[----:B------:R-:W-:Y:S02]  /*0e10*/  IMAD R15, R14, R33, R15 ;  /* 0x000000210e0f7224 */ /* 0x000fe400078e020f */
[C---:B------:R-:W-:Y:S01]  /*0e20*/  IMAD.WIDE.U32 R16, R163.reuse, R14, R16 ;  /* 0x0000000ea3107225 */ /* 0x040fe200078e0010 */
[----:B------:R-:W-:Y:S01]  /*0e30*/  BSSY B0, `(.L_x_674) ;  /* 0x000002a000007945 */ /* 0x000fe20003800000 */
[----:B------:R-:W-:Y:S02]  /*0e40*/  ISETP.GE.U32.AND P2, PT, R2, R0, PT ;  /* 0x000000000200720c */ /* 0x000fe40003f46070 */
[----:B------:R-:W-:Y:S01]  /*0e50*/  LOP3.LUT R38, R163, R25, RZ, 0x3c, !PT ;  /* 0x00000019a3267212 */ /* 0x000fe200078e3cff */
[----:B------:R-:W-:Y:S01]  /*0e60*/  VIADD R2, R6, 0x40 ;  /* 0x0000004006027836 */ /* 0x000fe20000000000 */
[C---:B------:R-:W-:Y:S01]  /*0e70*/  IADD3 R247, R170.reuse, 0x20, RZ ;  /* 0x00000020aaf77810 */ /* 0x040fe20007ffe0ff */
[----:B------:R-:W-:Y:S01]  /*0e80*/  VIADD R248, R170, 0x40 ;  /* 0x00000040aaf87836 */ /* 0x000fe20000000000 */
[----:B------:R-:W-:Y:S01]  /*0e90*/  @!P4 MOV R27, R22 ;  /* 0x00000016001bc202 */ /* 0x000fe20000000f00 */
[----:B------:R-:W-:Y:S01]  /*0ea0*/  IMAD R204, R204, 0x2, R3 ;  /* 0x00000002cccc7824 */ /* 0x000fe200078e0203 */
[----:B------:R-:W-:Y:S01]  /*0eb0*/  IADD3 R15, R17, R15, RZ ;  /* 0x0000000f110f7210 */ /* 0x000fe20007ffe0ff */
[----:B------:R-:W-:Y:S06]  /*0ec0*/  @P1 BRA `(.L_x_675) ;  /* 0x0000000000801947 */ /* 0x000fec0003800000 */
[-C--:B-----5:R-:W-:Y:S01]  /*0ed0*/  ISETP.GE.AND P6, PT, R170, R205.reuse, PT ;  /* 0x000000cdaa00720c */ /* 0x0a0fe20003fc6270 */
[-C--:B------:R-:W-:Y:S01]  /*0ee0*/  IMAD R0, R47, R8.reuse, RZ ;  /* 0x000000082f007224 */ /* 0x080fe200078e02ff */
[-C--:B------:R-:W-:Y:S01]  /*0ef0*/  ISETP.GE.AND P5, PT, R247, R205.reuse, PT ;  /* 0x000000cdf700720c */ /* 0x080fe20003fa6270 */
[----:B------:R-:W-:Y:S01]  /*0f00*/  IMAD.MOV.U32 R14, RZ, RZ, R16 ;  /* 0x000000ffff0e7224 */ /* 0x000fe200078e0010 */
[----:B------:R-:W-:Y:S01]  /*0f10*/  ISETP.GE.AND P3, PT, R248, R205, PT ;  /* 0x000000cdf800720c */ /* 0x000fe20003f66270 */
[C---:B------:R-:W-:Y:S02]  /*0f20*/  IMAD R0, R46.reuse, R9, R0 ;  /* 0x000000092e007224 */ /* 0x040fe400078e0200 */
[----:B------:R-:W-:-:S04]  /*0f30*/  IMAD.WIDE.U32 R12, R46, R8, R14 ;  /* 0x000000082e0c7225 */ /* 0x000fc800078e000e */
[----:B------:R-:W-:Y:S02]  /*0f40*/  IMAD.IADD R0, R13, 0x1, R0 ;  /* 0x000000010d007824 */ /* 0x000fe400078e0200 */
[CC--:B------:R-:W-:Y:S01]  /*0f50*/  @!P6 LEA R20, P1, R12.reuse, R4.reuse, 0x1 ;  /* 0x000000040c14e211 */ /* 0x0c0fe200078208ff */
[----:B------:R2:W-:Y:S03]  /*0f60*/  @P6 STS [R204], RZ ;  /* 0x000000ffcc006388 */ /* 0x0005e60000000800 */
[C---:B------:R-:W-:Y:S01]  /*0f70*/  @!P6 LEA.HI.X R21, R12.reuse, R5, R0, 0x1, P1 ;  /* 0x000000050c15e211 */ /* 0x040fe200008f0c00 */
[----:B------:R2:W-:Y:S01]  /*0f80*/  @P6 STS [R204+0x4], RZ ;  /* 0x000004ffcc006388 */ /* 0x0005e20000000800 */
[----:B------:R-:W-:-:S03]  /*0f90*/  @!P5 LEA R18, P1, R12, R4, 0x1 ;  /* 0x000000040c12d211 */ /* 0x000fc600078208ff */
[----:B------:R2:W-:Y:S01]  /*0fa0*/  @P6 STS.64 [R204+0x8], RZ ;  /* 0x000008ffcc006388 */ /* 0x0005e20000000a00 */
[----:B------:R-:W-:-:S03]  /*0fb0*/  @!P5 LEA.HI.X R19, R12, R5, R0, 0x1, P1 ;  /* 0x000000050c13d211 */ /* 0x000fc600008f0c00 */
[----:B------:R-:W-:Y:S01]  /*0fc0*/  @!PT LDS RZ, [RZ] ;  /* 0x00000000fffff984 */ /* 0x000fe20000000800 */
[----:B------:R-:W-:Y:S01]  /*0fd0*/  @!PT LDS RZ, [RZ] ;  /* 0x00000000fffff984 */ /* 0x000fe20000000800 */
[----:B------:R-:W-:Y:S01]  /*0fe0*/  @!PT LDS RZ, [RZ] ;  /* 0x00000000fffff984 */ /* 0x000fe20000000800 */
[----:B------:R2:W-:Y:S04]  /*0ff0*/  @!P6 LDGSTS.E.BYPASS.LTC128B.128 [R204], desc[UR4][R20.64] ;  /* 0x0000000014ccefae */ /* 0x0005e8000b901d44 */
[----:B------:R2:W-:Y:S04]  /*1000*/  @P5 STS.128 [R204+0x2000], RZ ;  /* 0x002000ffcc005388 */ /* 0x0005e80000000c00 */
[----:B------:R-:W-:Y:S01]  /*1010*/  @!PT LDS RZ, [RZ] ;  /* 0x00000000fffff984 */ /* 0x000fe20000000800 */
[----:B------:R-:W-:Y:S01]  /*1020*/  @!PT LDS RZ, [RZ] ;  /* 0x00000000fffff984 */ /* 0x000fe20000000800 */
[----:B------:R-:W-:Y:S01]  /*1030*/  @!PT LDS RZ, [RZ] ;  /* 0x00000000fffff984 */ /* 0x000fe20000000800 */
[----:B------:R2:W-:Y:S04]  /*1040*/  @!P5 LDGSTS.E.BYPASS.LTC128B.128 [R204+0x2000], desc[UR4][R18.64+0x40] ;  /* 0x0200004012ccdfae */ /* 0x0005e8000b901d44 */
[----:B------:R2:W-:Y:S01]  /*1050*/  @P3 STS.128 [R204+0x4000], RZ ;  /* 0x004000ffcc003388 */ /* 0x0005e20000000c00 */
[----:B------:R-:W-:Y:S05]  /*1060*/  @P3 BRA `(.L_x_675) ;  /* 0x0000000000183947 */ /* 0x000fea0003800000 */
[----:B--2---:R-:W-:-:S04]  /*1070*/  LEA R18, P1, R12, R4, 0x1 ;  /* 0x000000040c127211 */ /* 0x004fc800078208ff */
[----:B------:R-:W-:-:S05]  /*1080*/  LEA.HI.X R19, R12, R5, R0, 0x1, P1 ;  /* 0x000000050c137211 */ /* 0x000fca00008f0c00 */
[----:B------:R-:W-:Y:S01]  /*1090*/  @!PT LDS RZ, [RZ] ;  /* 0x00000000fffff984 */ /* 0x000fe20000000800 */
[----:B------:R-:W-:Y:S01]  /*10a0*/  @!PT LDS RZ, [RZ] ;  /* 0x00000000fffff984 */ /* 0x000fe20000000800 */
[----:B------:R-:W-:Y:S01]  /*10b0*/  @!PT LDS RZ, [RZ] ;  /* 0x00000000fffff984 */ /* 0x000fe20000000800 */
[----:B------:R3:W-:Y:S04]  /*10c0*/  LDGSTS.E.BYPASS.LTC128B.128 [R204+0x4000], desc[UR4][R18.64+0x80] ;  /* 0x0400008012cc7fae */ /* 0x0007e8000b901d44 */
.L_x_675:
[----:B------:R-:W-:Y:S05]  /*10d0*/  BSYNC B0 ;  /* 0x0000000000007941 */ /* 0x000fea0003800000 */
.L_x_674:
[----:B------:R-:W-:Y:S01]  /*10e0*/  IADD3 R12, P6, R170, R27, RZ ;  /* 0x0000001baa0c7210 */ /* 0x000fe20007fde0ff */
[----:B------:R-:W-:Y:S01]  /*10f0*/  @!P0 VIADD R24, R24, 0x1 ;  /* 0x0000000118188836 */ /* 0x000fe20000000000 */
[----:B------:R-:W-:Y:S01]  /*1100*/  ISETP.GE.AND P3, PT, R38, RZ, PT ;  /* 0x000000ff2600720c */ /* 0x000fe20003f66270 */
[----:B------:R-:W-:Y:S01]  /*1110*/  VIADD R27, R6, 0x20 ;  /* 0x00000020061b7836 */ /* 0x000fe20000000000 */
[----:B------:R-:W-:Y:S01]  /*1120*/  ISETP.NE.AND P5, PT, R25, RZ, PT ;  /* 0x000000ff1900720c */ /* 0x000fe20003fa5270 */
[----:B------:R-:W-:Y:S01]  /*1130*/  @P2 VIADD R24, R24, 0x1 ;  /* 0x0000000118182836 */ /* 0x000fe20000000000 */
[-C--:B------:R-:W-:Y:S01]  /*1140*/  ISETP.GE.AND P1, PT, R2, R43.reuse, PT ;  /* 0x0000002b0200720c */ /* 0x080fe20003f26270 */
[----:B------:R-:W-:Y:S01]  /*1150*/  @!P4 IMAD.IADD R34, R23, 0x1, R32 ;  /* 0x000000011722c824 */ /* 0x000fe200078e0220 */
[----:B------:R-:W-:Y:S01]  /*1160*/  ISETP.GE.AND P2, PT, R27, R43, PT ;  /* 0x0000002b1b00720c */ /* 0x000fe20003f46270 */
[----:B------:R-:W-:Y:S01]  /*1170*/  IMAD R0, R11, R6, RZ ;  /* 0x000000060b007224 */ /* 0x000fe200078e02ff */
[----:B------:R-:W-:Y:S01]  /*1180*/  IADD3 R93, R159, -0x1, RZ ;  /* 0xffffffff9f5d7810 */ /* 0x000fe20007ffe0ff */
[----:B------:R-:W-:Y:S01]  /*1190*/  BSSY B0, `(.L_x_676) ;  /* 0x000002d000007945 */ /* 0x000fe20003800000 */
[----:B------:R-:W-:Y:S01]  /*11a0*/  IADD3.X R13, R42, R34, RZ, P6, !PT ;  /* 0x000000222a0d7210 */ /* 0x000fe200037fe4ff */
[----:B------:R-:W-:Y:S01]  /*11b0*/  IMAD R0, R10, R7, R0 ;  /* 0x000000070a007224 */ /* 0x000fe200078e0200 */
[----:B------:R-:W-:Y:S01]  /*11c0*/  IADD3 R2, R6, 0x60, RZ ;  /* 0x0000006006027810 */ /* 0x000fe20007ffe0ff */
[----:B------:R-:W-:-:S02]  /*11d0*/  @!P3 IMAD.MOV R24, RZ, RZ, -R24 ;  /* 0x000000ffff18b224 */ /* 0x000fc400078e0a18 */
[----:B------:R-:W-:Y:S01]  /*11e0*/  IMAD.WIDE.U32 R12, R10, R6, R12 ;  /* 0x000000060a0c7225 */ /* 0x000fe200078e000c */
[----:B------:R-:W-:Y:S02]  /*11f0*/  @!P5 LOP3.LUT R24, RZ, R25, RZ, 0x33, !PT ;  /* 0x00000019ff18d212 */ /* 0x000fe400078e33ff */
[----:B------:R-:W-:Y:S01]  /*1200*/  ISETP.GE.AND P0, PT, R2, R43, PT ;  /* 0x0000002b0200720c */ /* 0x000fe20003f06270 */
[----:B------:R-:W-:Y:S01]  /*1210*/  IMAD R25, R93, -0x40, R92 ;  /* 0xffffffc05d197824 */ /* 0x000fe200078e025c */
[----:B--23--:R-:W-:Y:S01]  /*1220*/  IADD3 R19, R13, R0, RZ ;  /* 0x000000000d137210 */ /* 0x00cfe20007ffe0ff */
[----:B------:R-:W-:Y:S01]  /*1230*/  IMAD.MOV.U32 R18, RZ, RZ, R12 ;  /* 0x000000ffff127224 */ /* 0x000fe200078e000c */
[----:B------:R-:W-:Y:S09]  /*1240*/  @P2 BRA `(.L_x_677) ;  /* 0x0000000000842947 */ /* 0x000ff20003800000 */
[----:B------:R-:W-:Y:S01]  /*1250*/  IADD3 R0, P2, R46, 0x20, RZ ;  /* 0x000000202e007810 */ /* 0x000fe20007f5e0ff */
[----:B------:R-:W-:Y:S01]  /*1260*/  IMAD.MOV.U32 R12, RZ, RZ, R16 ;  /* 0x000000ffff0c7224 */ /* 0x000fe200078e0010 */
[-C--:B-----5:R-:W-:Y:S01]  /*1270*/  ISETP.GE.AND P6, PT, R170, R205.reuse, PT ;  /* 0x000000cdaa00720c */ /* 0x0a0fe20003fc6270 */
[----:B------:R-:W-:Y:S01]  /*1280*/  IMAD.MOV.U32 R13, RZ, RZ, R15 ;  /* 0x000000ffff0d7224 */ /* 0x000fe200078e000f */
[-C--:B------:R-:W-:Y:S01]  /*1290*/  ISETP.GE.AND P5, PT, R247, R205.reuse, PT ;  /* 0x000000cdf700720c */ /* 0x080fe20003fa6270 */
[----:B------:R-:W-:Y:S01]  /*12a0*/  IMAD.X R2, RZ, RZ, R47, P2 ;  /* 0x000000ffff027224 */ /* 0x000fe200010e062f */
[----:B------:R-:W-:Y:S01]  /*12b0*/  ISETP.GE.AND P2, PT, R248, R205, PT ;  /* 0x000000cdf800720c */ /* 0x000fe20003f46270 */
[----:B------:R-:W-:-:S04]  /*12c0*/  IMAD.WIDE.U32 R12, R8, R0, R12 ;  /* 0x00000000080c7225 */ /* 0x000fc800078e000c */
[----:B------:R-:W-:-:S04]  /*12d0*/  IMAD R2, R2, R8, RZ ;  /* 0x0000000802027224 */ /* 0x000fc800078e02ff */
[----:B------:R-:W-:Y:S01]  /*12e0*/  IMAD R0, R9, R0, R2 ;  /* 0x0000000009007224 */ /* 0x000fe200078e0202 */
[----:B------:R-:W-:Y:S01]  /*12f0*/  @!P6 LEA R22, P3, R12, R4, 0x1 ;  /* 0x000000040c16e211 */ /* 0x000fe200078608ff */
[----:B------:R2:W-:Y:S02]  /*1300*/  @P6 STS.128 [R204+0x800], RZ ;  /* 0x000800ffcc006388 */ /* 0x0005e40000000c00 */
[----:B------:R-:W-:-:S05]  /*1310*/  IMAD.IADD R0, R13, 0x1, R0 ;  /* 0x000000010d007824 */ /* 0x000fca00078e0200 */
[C---:B------:R-:W-:Y:S02]  /*1320*/  @!P6 LEA.HI.X R23, R12.reuse, R5, R0, 0x1, P3 ;  /* 0x000000050c17e211 */ /* 0x040fe400018f0c00 */
[----:B------:R-:W-:-:S03]  /*1330*/  @!P5 LEA R20, P3, R12, R4, 0x1 ;  /* 0x000000040c14d211 */ /* 0x000fc600078608ff */
        /* <DEDUP_REMOVED lines=18> */
.L_x_677:
[----:B------:R-:W-:Y:S05]  /*1460*/  BSYNC B0 ;  /* 0x0000000000007941 */ /* 0x000fea0003800000 */
.L_x_676:
[----:B------:R-:W-:Y:S01]  /*1470*/  SHF.L.U64.HI R167, R10, 0x6, R11 ;  /* 0x000000060aa77819 */ /* 0x000fe2000001020b */
[-C--:B-----5:R-:W-:Y:S01]  /*1480*/  IMAD.WIDE.U32 R48, R28, R24.reuse, R18 ;  /* 0x000000181c307225 */ /* 0x0a0fe200078e0012 */
[----:B------:R-:W-:Y:S01]  /*1490*/  SHF.L.U32 R166, R10, 0x6, RZ ;  /* 0x000000060aa67819 */ /* 0x000fe200000006ff */
[----:B------:R-:W-:Y:S01]  /*14a0*/  BSSY B0, `(.L_x_678) ;  /* 0x000002c000007945 */ /* 0x000fe20003800000 */
[----:B------:R-:W-:Y:S01]  /*14b0*/  SHF.R.S32.HI R34, RZ, 0x1f, R24 ;  /* 0x0000001fff227819 */ /* 0x000fe20000011418 */
[----:B------:R4:W-:Y:S01]  /*14c0*/  STL [R1+0x198], R167 ;  /* 0x000198a701007387 */ /* 0x0009e20000100800 */
[----:B------:R-:W-:Y:S01]  /*14d0*/  IMAD R0, R29, R24, RZ ;  /* 0x000000181d007224 */ /* 0x000fe200078e02ff */
[----:B------:R-:W-:Y:S01]  /*14e0*/  ISETP.GE.AND P6, PT, R6, R25, PT ;  /* 0x000000190600720c */ /* 0x000fe20003fc6270 */
[----:B--2---:R-:W-:Y:S01]  /*14f0*/  IMAD R22, R167, R93, RZ ;  /* 0x0000005da7167224 */ /* 0x004fe200078e02ff */
[----:B------:R4:W-:Y:S01]  /*1500*/  STL.64 [R1+0x188], R48 ;  /* 0x0001883001007387 */ /* 0x0009e20000100a00 */
[----:B------:R-:W-:Y:S01]  /*1510*/  IMAD R23, R28, R34, R0 ;  /* 0x000000221c177224 */ /* 0x000fe200078e0200 */
[----:B------:R-:W-:-:S02]  /*1520*/  SHF.R.S32.HI R28, RZ, 0x1f, R93 ;  /* 0x0000001fff1c7819 */ /* 0x000fc4000001145d */
[----:B------:R4:W-:Y:S01]  /*1530*/  STL [R1+0x164], R166 ;  /* 0x000164a601007387 */ /* 0x0009e20000100800 */
[----:B------:R-:W-:Y:S06]  /*1540*/  @P1 BRA `(.L_x_679) ;  /* 0x0000000000841947 */ /* 0x000fec0003800000 */
[----:B------:R-:W-:Y:S01]  /*1550*/  IADD3 R0, P1, R46, 0x40, RZ ;  /* 0x000000402e007810 */ /* 0x000fe20007f3e0ff */
[----:B------:R-:W-:Y:S01]  /*1560*/  IMAD.MOV.U32 R12, RZ, RZ, R16 ;  /* 0x000000ffff0c7224 */ /* 0x000fe200078e0010 */
[-C--:B------:R-:W-:Y:S01]  /*1570*/  ISETP.GE.AND P5, PT, R170, R205.reuse, PT ;  /* 0x000000cdaa00720c */ /* 0x080fe20003fa6270 */
[----:B------:R-:W-:Y:S01]  /*1580*/  IMAD.MOV.U32 R13, RZ, RZ, R15 ;  /* 0x000000ffff0d7224 */ /* 0x000fe200078e000f */
[-C--:B------:R-:W-:Y:S01]  /*1590*/  ISETP.GE.AND P3, PT, R247, R205.reuse, PT ;  /* 0x000000cdf700720c */ /* 0x080fe20003f66270 */
[----:B------:R-:W-:Y:S01]  /*15a0*/  IMAD.X R2, RZ, RZ, R47, P1 ;  /* 0x000000ffff027224 */ /* 0x000fe200008e062f */
[----:B------:R-:W-:Y:S01]  /*15b0*/  ISETP.GE.AND P1, PT, R248, R205, PT ;  /* 0x000000cdf800720c */ /* 0x000fe20003f26270 */
[----:B------:R-:W-:-:S04]  /*15c0*/  IMAD.WIDE.U32 R12, R8, R0, R12 ;  /* 0x00000000080c7225 */ /* 0x000fc800078e000c */
[----:B------:R-:W-:-:S04]  /*15d0*/  IMAD R2, R2, R8, RZ ;  /* 0x0000000802027224 */ /* 0x000fc800078e02ff */
[----:B------:R-:W-:Y:S01]  /*15e0*/  IMAD R0, R9, R0, R2 ;  /* 0x0000000009007224 */ /* 0x000fe200078e0202 */
[----:B---3--:R-:W-:Y:S01]  /*15f0*/  @!P5 LEA R20, P2, R12, R4, 0x1 ;  /* 0x000000040c14d211 */ /* 0x008fe200078408ff */
        /* <DEDUP_REMOVED lines=22> */
.L_x_679:
[----:B------:R-:W-:Y:S05]  /*1760*/  BSYNC B0 ;  /* 0x0000000000007941 */ /* 0x000fea0003800000 */
.L_x_678:
[C---:B------:R-:W-:Y:S01]  /*1770*/  SHF.L.U64.HI R164, R10.reuse, 0x5, R11 ;  /* 0x000000050aa47819 */ /* 0x040fe2000001020b */
[----:B------:R-:W-:Y:S01]  /*1780*/  BSSY B0, `(.L_x_680) ;  /* 0x000002b000007945 */ /* 0x000fe20003800000 */
[----:B------:R-:W-:Y:S01]  /*1790*/  SHF.L.U32 R165, R10, 0x5, RZ ;  /* 0x000000050aa57819 */ /* 0x000fe200000006ff */
[----:B--2---:R-:W-:Y:S01]  /*17a0*/  IMAD R18, R28, R166, R22 ;  /* 0x000000a61c127224 */ /* 0x004fe200078e0216 */
[----:B------:R-:W-:Y:S01]  /*17b0*/  IADD3 R169, R49, R23, RZ ;  /* 0x0000001731a97210 */ /* 0x000fe20007ffe0ff */
[----:B------:R2:W-:Y:S01]  /*17c0*/  STL [R1+0x184], R164 ;  /* 0x000184a401007387 */ /* 0x0005e20000100800 */
[----:B------:R-:W-:Y:S02]  /*17d0*/  MOV R168, R48 ;  /* 0x0000003000a87202 */ /* 0x000fe40000000f00 */
[----:B------:R-:W-:Y:S01]  /*17e0*/  ISETP.GE.AND P5, PT, R27, R25, PT ;  /* 0x000000191b00720c */ /* 0x000fe20003fa6270 */
[----:B------:R2:W-:Y:S02]  /*17f0*/  STL [R1+0x180], R165 ;  /* 0x000180a501007387 */ /* 0x0005e40000100800 */
[----:B------:R-:W-:-:S02]  /*1800*/  IMAD.WIDE.U32 R10, R93, R166, R168 ;  /* 0x000000a65d0a7225 */ /* 0x000fc400078e00a8 */
[----:B------:R2:W-:Y:S01]  /*1810*/  STL.64 [R1+0x168], R168 ;  /* 0x000168a801007387 */ /* 0x0005e20000100a00 */
[----:B------:R-:W-:Y:S05]  /*1820*/  @P0 BRA `(.L_x_681) ;  /* 0x0000000000800947 */ /* 0x000fea0003800000 */
[----:B------:R-:W-:Y:S01]  /*1830*/  IADD3 R0, P0, R46, 0x60, RZ ;  /* 0x000000602e007810 */ /* 0x000fe20007f1e0ff */
[----:B------:R-:W-:Y:S01]  /*1840*/  IMAD.MOV.U32 R14, RZ, RZ, R16 ;  /* 0x000000ffff0e7224 */ /* 0x000fe200078e0010 */
[-C--:B------:R-:W-:Y:S02]  /*1850*/  ISETP.GE.AND P3, PT, R170, R205.reuse, PT ;  /* 0x000000cdaa00720c */ /* 0x080fe40003f66270 */
        /* <DEDUP_REMOVED lines=23> */
[----:B------:R-:W-:-:S04]  /*19d0*/  LEA R4, P0, R14, R4, 0x1 ;  /* 0x000000040e047211 */ /* 0x000fc800078008ff */
[----:B------:R-:W-:-:S05]  /*19e0*/  LEA.HI.X R5, R14, R5, R0, 0x1, P0 ;  /* 0x000000050e057211 */ /* 0x000fca00000f0c00 */
[----:B------:R-:W-:Y:S01]  /*19f0*/  @!PT LDS RZ, [RZ] ;  /* 0x00000000fffff984 */ /* 0x000fe20000000800 */
[----:B------:R-:W-:Y:S01]  /*1a00*/  @!PT LDS RZ, [RZ] ;  /* 0x00000000fffff984 */ /* 0x000fe20000000800 */
[----:B------:R-:W-:Y:S01]  /*1a10*/  @!PT LDS RZ, [RZ] ;  /* 0x00000000fffff984 */ /* 0x000fe20000000800 */
[----:B------:R1:W-:Y:S04]  /*1a20*/  LDGSTS.E.BYPASS.LTC128B.128 [R204+0x5800], desc[UR4][R4.64+0x80] ;  /* 0x0580008004cc7fae */ /* 0x0003e8000b901d44 */
.L_x_681:
[----:B------:R-:W-:Y:S05]  /*1a30*/  BSYNC B0 ;  /* 0x0000000000007941 */ /* 0x000fea0003800000 */
.L_x_680:
[----:B------:R-:W-:Y:S01]  /*1a40*/  BSSY B0, `(.L_x_682) ;  /* 0x000001e000007945 */ /* 0x000fe20003800000 */
[----:B------:R-:W-:-:S03]  /*1a50*/  IADD3 R0, R11, R18, RZ ;  /* 0x000000120b007210 */ /* 0x000fc60007ffe0ff */
[----:B------:R-:W-:Y:S05]  /*1a60*/  @P6 BRA `(.L_x_683) ;  /* 0x00000000006c6947 */ /* 0x000fea0003800000 */
[-C--:B------:R-:W-:Y:S02]  /*1a70*/  ISETP.GE.AND P3, PT, R170, R205.reuse, PT ;  /* 0x000000cdaa00720c */ /* 0x080fe40003f66270 */
[-C--:B------:R-:W-:Y:S02]  /*1a80*/  ISETP.GE.AND P2, PT, R247, R205.reuse, PT ;  /* 0x000000cdf700720c */ /* 0x080fe40003f46270 */
[----:B------:R-:W-:-:S09]  /*1a90*/  ISETP.GE.AND P0, PT, R248, R205, PT ;  /* 0x000000cdf800720c */ /* 0x000fd20003f06270 */
[CC--:B-1----:R-:W-:Y:S01]  /*1aa0*/  @!P3 LEA R8, P6, R10.reuse, R218.reuse, 0x1 ;  /* 0x000000da0a08b211 */ /* 0x0c2fe200078c08ff */
[----:B------:R1:W-:Y:S01]  /*1ab0*/  @P3 STS [R204+0x6000], RZ ;  /* 0x006000ffcc003388 */ /* 0x0003e20000000800 */
[C---:B------:R-:W-:Y:S02]  /*1ac0*/  @!P2 LEA R4, P1, R10.reuse, R218, 0x1 ;  /* 0x000000da0a04a211 */ /* 0x040fe400078208ff */
[CCC-:B------:R-:W-:Y:S01]  /*1ad0*/  @!P3 LEA.HI.X R9, R10.reuse, R219.reuse, R0.reuse, 0x1, P6 ;  /* 0x000000db0a09b211 */ /* 0x1c0fe200030f0c00 */
[----:B------:R1:W-:Y:S01]  /*1ae0*/  @P3 STS [R204+0x6004], RZ ;  /* 0x006004ffcc003388 */ /* 0x0003e20000000800 */
[----:B------:R-:W-:-:S03]  /*1af0*/  @!P2 LEA.HI.X R5, R10, R219, R0, 0x1, P1 ;  /* 0x000000db0a05a211 */ /* 0x000fc600008f0c00 */
[----:B------:R1:W-:Y:S04]  /*1b00*/  @P3 STS.64 [R204+0x6008], RZ ;  /* 0x006008ffcc003388 */ /* 0x0003e80000000a00 */
        /* <DEDUP_REMOVED lines=11> */
[----:B-1----:R-:W-:-:S04]  /*1bc0*/  LEA R4, P0, R10, R218, 0x1 ;  /* 0x000000da0a047211 */ /* 0x002fc800078008ff */
[----:B------:R-:W-:-:S05]  /*1bd0*/  LEA.HI.X R5, R10, R219, R0, 0x1, P0 ;  /* 0x000000db0a057211 */ /* 0x000fca00000f0c00 */
[----:B------:R-:W-:Y:S01]  /*1be0*/  @!PT LDS RZ, [RZ] ;  /* 0x00000000fffff984 */ /* 0x000fe20000000800 */
[----:B------:R-:W-:Y:S01]  /*1bf0*/  @!PT LDS RZ, [RZ] ;  /* 0x00000000fffff984 */ /* 0x000fe20000000800 */
[----:B------:R-:W-:Y:S01]  /*1c00*/  @!PT LDS RZ, [RZ] ;  /* 0x00000000fffff984 */ /* 0x000fe20000000800 */
[----:B------:R1:W-:Y:S04]  /*1c10*/  LDGSTS.E.BYPASS.LTC128B.128 [R204+0x8000], desc[UR4][R4.64+0x80] ;  /* 0x0800008004cc7fae */ /* 0x0003e8000b901d44 */
.L_x_683:
[----:B------:R-:W-:Y:S05]  /*1c20*/  BSYNC B0 ;  /* 0x0000000000007941 */ /* 0x000fea0003800000 */
.L_x_682:
[----:B------:R-:W-:Y:S04]  /*1c30*/  BSSY B0, `(.L_x_684) ;  /* 0x000001c000007945 */ /* 0x000fe80003800000 */
[----:B------:R-:W-:Y:S05]  /*1c40*/  @P5 BRA `(.L_x_685) ;  /* 0x0000000000685947 */ /* 0x000fea0003800000 */
[-C--:B------:R-:W-:Y:S02]  /*1c50*/  ISETP.GE.AND P5, PT, R170, R205.reuse, PT ;  /* 0x000000cdaa00720c */ /* 0x080fe40003fa6270 */
[-C--:B------:R-:W-:Y:S02]  /*1c60*/  ISETP.GE.AND P3, PT, R247, R205.reuse, PT ;  /* 0x000000cdf700720c */ /* 0x080fe40003f66270 */
[----:B------:R-:W-:Y:S02]  /*1c70*/  ISETP.GE.AND P1, PT, R248, R205, PT ;  /* 0x000000cdf800720c */ /* 0x000fe40003f26270 */
[----:B------:R-:W-:-:S05]  /*1c80*/  IADD3 R10, P0, R165, R10, RZ ;  /* 0x0000000aa50a7210 */ /* 0x000fca0007f1e0ff */
[----:B------:R-:W-:Y:S02]  /*1c90*/  IMAD.X R0, R164, 0x1, R0, P0 ;  /* 0x00000001a4007824 */ /* 0x000fe400000e0600 */
[CC--:B-1----:R-:W-:Y:S01]  /*1ca0*/  @!P5 LEA R12, P6, R10.reuse, R218.reuse, 0x1 ;  /* 0x000000da0a0cd211 */ /* 0x0c2fe200078c08ff */
[----:B------:R1:W-:Y:S01]  /*1cb0*/  @P5 STS.128 [R204+0x6800], RZ ;  /* 0x006800ffcc005388 */ /* 0x0003e20000000c00 */
[CC--:B------:R-:W-:Y:S02]  /*1cc0*/  @!P3 LEA R8, P2, R10.reuse, R218.reuse, 0x1 ;  /* 0x000000da0a08b211 */ /* 0x0c0fe400078408ff */
[C---:B------:R-:W-:Y:S02]  /*1cd0*/  @!P1 LEA R4, P0, R10.reuse, R218, 0x1 ;  /* 0x000000da0a049211 */ /* 0x040fe400078008ff */
[CCC-:B------:R-:W-:Y:S02]  /*1ce0*/  @!P5 LEA.HI.X R13, R10.reuse, R219.reuse, R0.reuse, 0x1, P6 ;  /* 0x000000db0a0dd211 */ /* 0x1c0fe400030f0c00 */
[----:B------:R-:W-:-:S02]  /*1cf0*/  @!P3 LEA.HI.X R9, R10, R219, R0, 0x1, P2 ;  /* 0x000000db0a09b211 */ /* 0x000fc400010f0c00 */
        /* <DEDUP_REMOVED lines=14> */
[----:B------:R1:W-:Y:S02]  /*1de0*/  @!P1 LDGSTS.E.BYPASS.LTC128B.128 [R204+0x8800], desc[UR4][R4.64+0x80] ;  /* 0x0880008004cc9fae */ /* 0x0003e4000b901d44 */
.L_x_685:
[----:B------:R-:W-:Y:S05]  /*1df0*/  BSYNC B0 ;  /* 0x0000000000007941 */ /* 0x000fea0003800000 */
.L_x_684:
[----:B-1----:R-:W2:Y:S01]  /*1e00*/  LD.E.64 R8, desc[UR4][R172.64+0x1b8] ;  /* 0x0001b804ac087980 */ /* 0x002ea2000c101b00 */
[----:B------:R-:W-:Y:S01]  /*1e10*/  LEA.HI R11, R40, R152, RZ, 0x4 ;  /* 0x00000098280b7211 */ /* 0x000fe200078f20ff */
[----:B------:R-:W-:Y:S01]  /*1e20*/  @!P4 IMAD R5, R45, R26, RZ ;  /* 0x0000001a2d05c224 */ /* 0x000fe200078e02ff */
[----:B------:R-:W-:Y:S01]  /*1e30*/  @!P4 SHF.R.S32.HI R4, RZ, 0x1f, R26 ;  /* 0x0000001fff04c819 */ /* 0x000fe2000001141a */
[----:B------:R-:W-:Y:S01]  /*1e40*/  @P4 IMAD.IADD R15, R26, 0x1, R35 ;  /* 0x000000011a0f4824 */ /* 0x000fe200078e0223 */
[----:B------:R-:W-:Y:S01]  /*1e50*/  LOP3.LUT R0, R11, 0xfffffff0, RZ, 0xc0, !PT ;  /* 0xfffffff00b007812 */ /* 0x000fe200078ec0ff */
[----:B------:R-:W0:Y:S01]  /*1e60*/  LDGDEPBAR ;  /* 0x00000000000079af */ /* 0x000e220000000000 */
[----:B------:R-:W-:-:S03]  /*1e70*/  SHF.R.S32.HI R2, RZ, 0x4, R11 ;  /* 0x00000004ff027819 */ /* 0x000fc6000001140b */
[----:B------:R-:W-:Y:S01]  /*1e80*/  IMAD.IADD R0, R152, 0x1, -R0 ;  /* 0x0000000198007824 */ /* 0x000fe200078e0a00 */
[----:B------:R-:W-:Y:S01]  /*1e90*/  LEA.HI R11, R11, R2, RZ, 0x1 ;  /* 0x000000020b0b7211 */ /* 0x000fe200078f08ff */
[----:B------:R1:W5:Y:S03]  /*1ea0*/  LD.E R147, desc[UR4][R172.64+0x188] ;  /* 0x00018804ac937980 */ /* 0x000366000c101900 */
[----:B------:R-:W-:Y:S02]  /*1eb0*/  LEA.HI R14, R0, R0, RZ, 0x1 ;  /* 0x00000000000e7211 */ /* 0x000fe400078f08ff */
[----:B--2---:R-:W-:-:S04]  /*1ec0*/  ISETP.NE.U32.AND P0, PT, R8, RZ, PT ;  /* 0x000000ff0800720c */ /* 0x004fc80003f05070 */
[----:B------:R-:W-:-:S13]  /*1ed0*/  ISETP.NE.AND.EX P0, PT, R9, RZ, PT, P0 ;  /* 0x000000ff0900720c */ /* 0x000fda0003f05300 */
[----:B------:R-:W2:Y:S01]  /*1ee0*/  @P0 LD.E.64 R12, desc[UR4][R172.64+0x1c0] ;  /* 0x0001c004ac0c0980 */ /* 0x000ea2000c101b00 */
[----:B------:R-:W-:Y:S01]  /*1ef0*/  LOP3.LUT R11, R11, 0xfffffffe, RZ, 0xc0, !PT ;  /* 0xfffffffe0b0b7812 */ /* 0x000fe200078ec0ff */
[C---:B------:R-:W-:Y:S01]  /*1f00*/  @!P4 IMAD R10, R44.reuse, R4, R5 ;  /* 0x000000042c0ac224 */ /* 0x040fe200078e0205 */
[----:B------:R-:W-:Y:S01]  /*1f10*/  SHF.R.S32.HI R17, RZ, 0x1f, R0 ;  /* 0x0000001fff117819 */ /* 0x000fe20000011400 */
[----:B------:R-:W-:Y:S01]  /*1f20*/  @!P4 IMAD.WIDE.U32 R4, R44, R26, RZ ;  /* 0x0000001a2c04c225 */ /* 0x000fe200078e00ff */
[----:B------:R-:W-:Y:S01]  /*1f30*/  LOP3.LUT R16, R14, 0x7fffffe, RZ, 0xc0, !PT ;  /* 0x07fffffe0e107812 */ /* 0x000fe200078ec0ff */
[----:B------:R1:W5:Y:S01]  /*1f40*/  @P0 LD.E R146, desc[UR4][R172.64+0xd8] ;  /* 0x0000d804ac920980 */ /* 0x000362000c101900 */
[----:B------:R-:W-:Y:S01]  /*1f50*/  LEA.HI R19, R17, R0, RZ, 0x3 ;  /* 0x0000000011137211 */ /* 0x000fe200078f18ff */
[----:B------:R-:W-:Y:S01]  /*1f60*/  IMAD.IADD R18, R2, 0x1, -R11 ;  /* 0x0000000102127824 */ /* 0x000fe200078e0a0b */
[----:B------:R-:W-:Y:S01]  /*1f70*/  IADD3 R145, R0, -R16, RZ ;  /* 0x8000001000917210 */ /* 0x000fe20007ffe0ff */
[----:B------:R-:W-:Y:S01]  /*1f80*/  @!P4 IMAD R2, R31, R162, RZ ;  /* 0x000000a21f02c224 */ /* 0x000fe200078e02ff */
[----:B------:R-:W-:Y:S01]  /*1f90*/  @!P4 SHF.R.S32.HI R0, RZ, 0x1f, R162 ;  /* 0x0000001fff00c819 */ /* 0x000fe200000114a2 */
[----:B------:R-:W-:Y:S01]  /*1fa0*/  @!P4 IMAD.IADD R5, R5, 0x1, R10 ;  /* 0x000000010505c824 */ /* 0x000fe200078e020a */
[----:B------:R-:W-:Y:S01]  /*1fb0*/  LOP3.LUT R16, R41, 0xfffffff8, RZ, 0xc0, !PT ;  /* 0xfffffff829107812 */ /* 0x000fe200078ec0ff */
[----:B------:R-:W-:-:S04]  /*1fc0*/  @P4 IMAD.WIDE.U32 R10, R44, R15, RZ ;  /* 0x0000000f2c0a4225 */ /* 0x000fc800078e00ff */
[----:B------:R-:W-:Y:S02]  /*1fd0*/  @!P4 IMAD R17, R30, R0, R2 ;  /* 0x000000001e11c224 */ /* 0x000fe400078e0202 */
[----:B------:R-:W-:Y:S02]  /*1fe0*/  @P4 IMAD R0, R45, R15, RZ ;  /* 0x0000000f2d004224 */ /* 0x000fe400078e02ff */
[----:B------:R-:W-:-:S04]  /*1ff0*/  @!P4 IMAD.WIDE.U32 R4, R162, R30, R4 ;  /* 0x0000001ea204c225 */ /* 0x000fc800078e0004 */
[----:B------:R-:W-:Y:S01]  /*2000*/  IMAD.IADD R15, R152, 0x1, -R16 ;  /* 0x00000001980f7824 */ /* 0x000fe200078e0a10 */
[----:B------:R-:W-:Y:S01]  /*2010*/  SHF.R.S32.HI R16, RZ, 0x1, R14 ;  /* 0x00000001ff107819 */ /* 0x000fe2000001140e */
[----:B------:R-:W-:Y:S01]  /*2020*/  @!P4 IMAD.MOV.U32 R10, RZ, RZ, R4 ;  /* 0x000000ffff0ac224 */ /* 0x000fe200078e0004 */
[----:B------:R-:W-:Y:S01]  /*2030*/  SHF.R.S32.HI R14, RZ, 0x1f, R14 ;  /* 0x0000001fff0e7819 */ /* 0x000fe2000001140e */
[----:B------:R-:W-:Y:S01]  /*2040*/  @P4 IMAD.IADD R0, R11, 0x1, R0 ;  /* 0x000000010b004824 */ /* 0x000fe200078e0200 */
[----:B------:R-:W-:Y:S01]  /*2050*/  LEA.HI R2, R15, R15, RZ, 0x1 ;  /* 0x0000000f0f027211 */ /* 0x000fe200078f08ff */
[----:B------:R-:W-:Y:S01]  /*2060*/  @P0 IMAD.MOV.U32 R32, RZ, RZ, R163 ;  /* 0x000000ffff200224 */ /* 0x000fe200078e00a3 */
[----:B------:R-:W-:Y:S02]  /*2070*/  @!P4 IADD3 R0, R5, R17, RZ ;  /* 0x000000110500c210 */ /* 0x000fe40007ffe0ff */
[----:B------:R-:W-:Y:S02]  /*2080*/  LEA.HI R11, R14, R16, RZ, 0x2 ;  /* 0x000000100e0b7211 */ /* 0x000fe400078f10ff */
[----:B------:R-:W-:-:S02]  /*2090*/  LOP3.LUT R5, R2, 0x7fffffe, RZ, 0xc0, !PT ;  /* 0x07fffffe02057812 */ /* 0x000fc400078ec0ff */
[----:B------:R-:W-:Y:S01]  /*20a0*/  IADD3 R4, P1, R170, R10, RZ ;  /* 0x0000000aaa047210 */ /* 0x000fe20007f3e0ff */
[-C--:B------:R-:W-:Y:S01]  /*20b0*/  IMAD R10, R45, R6.reuse, RZ ;  /* 0x000000062d0a7224 */ /* 0x080fe200078e02ff */
[----:B---3--:R-:W-:Y:S01]  /*20c0*/  SHF.R.S32.HI R20, RZ, 0x1, R2 ;  /* 0x00000001ff147819 */ /* 0x008fe20000011402 */
[----:B------:R-:W-:Y:S01]  /*20d0*/  IMAD.IADD R15, R15, 0x1, -R5 ;  /* 0x000000010f0f7824 */ /* 0x000fe200078e0a05 */
[----:B------:R-:W-:Y:S01]  /*20e0*/  LOP3.LUT R11, R11, 0xfffffffc, RZ, 0xc0, !PT ;  /* 0xfffffffc0b0b7812 */ /* 0x000fe200078ec0ff */
[----:B------:R-:W-:Y:S01]  /*20f0*/  IMAD R14, R44, R7, R10 ;  /* 0x000000072c0e7224 */ /* 0x000fe200078e020a */
[----:B------:R-:W-:Y:S01]  /*2100*/  @P0 SHF.R.S32.HI R10, RZ, 0x1f, R162 ;  /* 0x0000001fff0a0819 */ /* 0x000fe200000114a2 */
[----:B------:R-:W-:Y:S01]  /*2110*/  IMAD.X R5, R42, 0x1, R0, P1 ;  /* 0x000000012a057824 */ /* 0x000fe200008e0600 */
[----:B------:R-:W-:Y:S01]  /*2120*/  SHF.L.U32 R0, R20, 0x6, RZ ;  /* 0x0000000614007819 */ /* 0x000fe200000006ff */
[----:B------:R-:W-:Y:S01]  /*2130*/  IMAD.IADD R21, R16, 0x1, -R11 ;  /* 0x0000000110157824 */ /* 0x000fe200078e0a0b */
[----:B------:R-:W-:Y:S01]  /*2140*/  ISETP.GE.AND P1, PT, R6, R25, PT ;  /* 0x000000190600720c */ /* 0x000fe20003f26270 */
[----:B------:R-:W-:Y:S01]  /*2150*/  IMAD.WIDE.U32 R4, R44, R6, R4 ;  /* 0x000000062c047225 */ /* 0x000fe200078e0004 */
[----:B------:R-:W-:-:S03]  /*2160*/  LOP3.LUT R0, R0, 0xc0, RZ, 0xc0, !PT ;  /* 0x000000c000007812 */ /* 0x000fc600078ec0ff */
[----:B------:R-:W-:Y:S02]  /*2170*/  IMAD.SHL.U32 R11, R39, 0x8, RZ ;  /* 0x00000008270b7824 */ /* 0x000fe400078e00ff */
[----:B------:R-:W-:-:S03]  /*2180*/  IMAD.IADD R5, R5, 0x1, R14 ;  /* 0x0000000105057824 */ /* 0x000fc600078e020e */
[----:B------:R-:W-:Y:S01]  /*2190*/  LOP3.LUT R11, R0, 0x8, R11, 0xf8, !PT ;  /* 0x00000008000b7812 */ /* 0x000fe200078ef80b */
[----:B------:R-:W-:Y:S01]  /*21a0*/  IMAD.WIDE.U32 R46, R24, R36, R4 ;  /* 0x00000024182e7225 */ /* 0x000fe200078e0004 */
[----:B------:R-:W-:-:S03]  /*21b0*/  SHF.L.U64.HI R23, R44, 0x6, R45 ;  /* 0x000000062c177819 */ /* 0x000fc6000001022d */
[----:B------:R-:W-:Y:S01]  /*21c0*/  IMAD.SHL.U32 R22, R44, 0x40, RZ ;  /* 0x000000402c167824 */ /* 0x000fe200078e00ff */
[----:B------:R1:W-:Y:S04]  /*21d0*/  STL.64 [R1+0x178], R46 ;  /* 0x0001782e01007387 */ /* 0x0003e80000100a00 */
[----:B------:R1:W-:Y:S04]  /*21e0*/  STL [R1+0x50], R23 ;  /* 0x0000501701007387 */ /* 0x0003e80000100800 */
[----:B------:R1:W-:Y:S01]  /*21f0*/  STL [R1+0x24], R22 ;  /* 0x0000241601007387 */ /* 0x0003e20000100800 */
[----:B------:R-:W-:Y:S01]  /*2200*/  IMAD R5, R23, R93, RZ ;  /* 0x0000005d17057224 */ /* 0x000fe200078e02ff */
[----:B------:R-:W-:Y:S01]  /*2210*/  ISETP.GE.AND P6, PT, R27, R25, PT ;  /* 0x000000191b00720c */ /* 0x000fe20003fc6270 */
[----:B--2---:R-:W-:-:S02]  /*2220*/  @P0 IMAD R2, R13, R162, RZ ;  /* 0x000000a20d020224 */ /* 0x004fc400078e02ff */
[----:B------:R-:W-:-:S04]  /*2230*/  @P0 IMAD.WIDE.U32 R6, R162, R12, R32 ;  /* 0x0000000ca2060225 */ /* 0x000fc800078e0020 */
[----:B------:R-:W-:Y:S01]  /*2240*/  @P0 IMAD R2, R12, R10, R2 ;  /* 0x0000000a0c020224 */ /* 0x000fe200078e0202 */
[----:B------:R-:W-:Y:S02]  /*2250*/  SHF.R.U32.HI R10, RZ, 0x3, R0 ;  /* 0x00000003ff0a7819 */ /* 0x000fe40000011600 */
[C---:B------:R-:W-:Y:S02]  /*2260*/  @P0 LEA R8, P2, R6.reuse, R8, 0x2 ;  /* 0x0000000806080211 */ /* 0x040fe400078410ff */
[----:B------:R-:W-:Y:S02]  /*2270*/  @P0 IADD3 R0, R7, R2, RZ ;  /* 0x0000000207000210 */ /* 0x000fe40007ffe0ff */
[----:B------:R-:W-:Y:S02]  /*2280*/  LOP3.LUT R11, R11, R10, RZ, 0x3c, !PT ;  /* 0x0000000a0b0b7212 */ /* 0x000fe400078e3cff */
[----:B------:R-:W-:Y:S01]  /*2290*/  @P0 LEA.HI.X R9, R6, R9, R0, 0x2, P2 ;  /* 0x0000000906090211 */ /* 0x000fe200010f1400 */
[----:B------:R-:W-:-:S04]  /*22a0*/  IMAD.SHL.U32 R0, R21, 0x40, RZ ;  /* 0x0000004015007824 */ /* 0x000fc800078e00ff */
[----:B------:R1:W5:Y:S01]  /*22b0*/  @P0 LD.E R148, desc[UR4][R8.64] ;  /* 0x0000000408940980 */ /* 0x000362000c101900 */
[----:B------:R-:W-:-:S04]  /*22c0*/  DEPBAR.LE SB0, 0x0 ;  /* 0x000080000000791a */ /* 0x000fc80000000000 */
[----:B------:R-:W-:Y:S05]  /*22d0*/  WARPSYNC.ALL ;  /* 0x0000000000007948 */ /* 0x000fea0003800000 */
[----:B------:R-:W-:Y:S01]  /*22e0*/  BAR.SYNC.DEFER_BLOCKING 0x0 ;  /* 0x0000000000007b1d */ /* 0x000fe20000010000 */
[----:B------:R-:W-:Y:S01]  /*22f0*/  IMAD.SHL.U32 R2, R18, 0x8, RZ ;  /* 0x0000000812027824 */ /* 0x000fe200078e00ff */
[----:B------:R-:W-:Y:S02]  /*2300*/  SHF.L.U32 R6, R19, 0x5, RZ ;  /* 0x0000000513067819 */ /* 0x000fe400000006ff */
[----:B------:R-:W-:Y:S02]  /*2310*/  LOP3.LUT R0, R0, 0xc0, RZ, 0xc0, !PT ;  /* 0x000000c000007812 */ /* 0x000fe400078ec0ff */
[----:B------:R-:W-:-:S02]  /*2320*/  LOP3.LUT R94, R6, 0xffffff00, RZ, 0xc0, !PT ;  /* 0xffffff00065e7812 */ /* 0x000fc400078ec0ff */
[----:B------:R-:W-:Y:S02]  /*2330*/  LOP3.LUT R7, R0, 0x8, R2, 0xf8, !PT ;  /* 0x0000000800077812 */ /* 0x000fe400078ef802 */
[----:B------:R-:W-:Y:S01]  /*2340*/  SHF.R.U32.HI R6, RZ, 0x3, R0 ;  /* 0x00000003ff067819 */ /* 0x000fe20000011600 */
[----:B------:R-:W-:Y:S02]  /*2350*/  IMAD R0, R37, R24, RZ ;  /* 0x0000001825007224 */ /* 0x000fe400078e02ff */
[----:B------:R-:W-:Y:S02]  /*2360*/  IMAD R2, R156, 0x200, R94 ;  /* 0x000002009c027824 */ /* 0x000fe400078e025e */
[----:B------:R-:W-:Y:S02]  /*2370*/  IMAD R0, R36, R34, R0 ;  /* 0x0000002224007224 */ /* 0x000fe400078e0200 */
[----:B------:R-:W-:Y:S01]  /*2380*/  IMAD R10, R18, 0x8, R15 ;  /* 0x00000008120a7824 */ /* 0x000fe200078e020f */
[----:B-1----:R-:W-:Y:S01]  /*2390*/  MOV R8, R46 ;  /* 0x0000002e00087202 */ /* 0x002fe20000000f00 */
[----:B------:R-:W-:Y:S01]  /*23a0*/  IMAD R4, R145, 0x20, R2 ;  /* 0x0000002091047824 */ /* 0x000fe200078e0202 */
[----:B------:R-:W-:Y:S01]  /*23b0*/  IADD3 R9, R47, R0, RZ ;  /* 0x000000002f097210 */ /* 0x000fe20007ffe0ff */
[----:B------:R-:W-:Y:S01]  /*23c0*/  IMAD.U32 R2, R10, 0x20, R11 ;  /* 0x000000200a027824 */ /* 0x000fe200078e000b */
[C---:B------:R-:W-:Y:S01]  /*23d0*/  SHF.L.U64.HI R10, R44.reuse, 0x5, R45 ;  /* 0x000000052c0a7819 */ /* 0x040fe2000001022d */
[----:B------:R-:W-:-:S02]  /*23e0*/  IMAD.SHL.U32 R11, R44, 0x20, RZ ;  /* 0x000000202c0b7824 */ /* 0x000fc400078e00ff */
[----:B------:R1:W-:Y:S04]  /*23f0*/  STL.64 [R1+0x170], R8 ;  /* 0x0001700801007387 */ /* 0x0003e80000100a00 */
[----:B------:R1:W-:Y:S04]  /*2400*/  STL [R1+0x2c], R10 ;  /* 0x00002c0a01007387 */ /* 0x0003e80000100800 */
[----:B------:R1:W-:Y:S04]  /*2410*/  STL [R1+0x28], R11 ;  /* 0x0000280b01007387 */ /* 0x0003e80000100800 */
[----:B------:R1:W-:Y:S04]  /*2420*/  @P1 STS [R204+0x9000], RZ ;  /* 0x009000ffcc001388 */ /* 0x0003e80000000800 */
[----:B------:R1:W-:Y:S04]  /*2430*/  @P1 STS [R204+0x9004], RZ ;  /* 0x009004ffcc001388 */ /* 0x0003e80000000800 */
[----:B------:R1:W-:Y:S04]  /*2440*/  @P1 STS.64 [R204+0x9008], RZ ;  /* 0x009008ffcc001388 */ /* 0x0003e80000000a00 */
[----:B------:R1:W-:Y:S04]  /*2450*/  @P1 STS.128 [R204+0xa000], RZ ;  /* 0x00a000ffcc001388 */ /* 0x0003e80000000c00 */
[----:B------:R1:W-:Y:S01]  /*2460*/  @P1 STS.128 [R204+0xb000], RZ ;  /* 0x00b000ffcc001388 */ /* 0x0003e20000000c00 */
[----:B------:R-:W-:Y:S01]  /*2470*/  LOP3.LUT R95, R7, R6, RZ, 0x3c, !PT ;  /* 0x00000006075f7212 */ /* 0x000fe200078e3cff */
[----:B------:R-:W-:Y:S01]  /*2480*/  IMAD R6, R28, R22, R5 ;  /* 0x000000161c067224 */ /* 0x000fe200078e0205 */
[----:B------:R-:W-:Y:S03]  /*2490*/  BSSY B0, `(.L_x_686) ;  /* 0x0000022000007945 */ /* 0x000fe60003800000 */
[----:B------:R-:W-:-:S02]  /*24a0*/  IMAD.IADD R0, R95, 0x1, R4 ;  /* 0x000000015f007824 */ /* 0x000fc400078e0204 */
[----:B------:R-:W-:-:S03]  /*24b0*/  IMAD.WIDE.U32 R4, R93, R22, R8 ;  /* 0x000000165d047225 */ /* 0x000fc600078e0008 */
[----:B------:R-:W-:Y:S01]  /*24c0*/  LEA R198, R0, R3, 0x1 ;  /* 0x0000000300c67211 */ /* 0x000fe200078e08ff */
[----:B------:R-:W-:Y:S02]  /*24d0*/  IMAD R175, R2, 0x2, R3 ;  /* 0x0000000202af7824 */ /* 0x000fe400078e0203 */
[----:B------:R-:W-:Y:S01]  /*24e0*/  IMAD.IADD R0, R5, 0x1, R6 ;  /* 0x0000000105007824 */ /* 0x000fe200078e0206 */
[----:B------:R-:W-:Y:S06]  /*24f0*/  @P1 BRA `(.L_x_687) ;  /* 0x00000000006c1947 */ /* 0x000fec0003800000 */
        /* <DEDUP_REMOVED lines=27> */
.L_x_687:
[----:B------:R-:W-:Y:S05]  /*26b0*/  BSYNC B0 ;  /* 0x0000000000007941 */ /* 0x000fea0003800000 */
.L_x_686:
[----:B------:R1:W-:Y:S01]  /*26c0*/  @P6 STS.128 [R204+0x9800], RZ ;  /* 0x009800ffcc006388 */ /* 0x0003e20000000c00 */
[----:B------:R-:W-:Y:S03]  /*26d0*/  BSSY B0, `(.L_x_688) ;  /* 0x000001f000007945 */ /* 0x000fe60003800000 */
[----:B------:R1:W-:Y:S04]  /*26e0*/  @P6 STS.128 [R204+0xa800], RZ ;  /* 0x00a800ffcc006388 */ /* 0x0003e80000000c00 */
[----:B------:R1:W-:Y:S01]  /*26f0*/  @P6 STS.128 [R204+0xb800], RZ ;  /* 0x00b800ffcc006388 */ /* 0x0003e20000000c00 */
[----:B------:R-:W-:Y:S05]  /*2700*/  @P6 BRA `(.L_x_689) ;  /* 0x00000000006c6947 */ /* 0x000fea0003800000 */
[-C--:B------:R-:W-:Y:S02]  /*2710*/  ISETP.GE.AND P4, PT, R170, R205.reuse, PT ;  /* 0x000000cdaa00720c */ /* 0x080fe40003f86270 */
[-C--:B------:R-:W-:Y:S02]  /*2720*/  ISETP.GE.AND P3, PT, R247, R205.reuse, PT ;  /* 0x000000cdf700720c */ /* 0x080fe40003f66270 */
[----:B------:R-:W-:Y:S02]  /*2730*/  IADD3 R4, P2, R11, R4, RZ ;  /* 0x000000040b047210 */ /* 0x000fe40007f5e0ff */
[----:B------:R-:W-:-:S03]  /*2740*/  ISETP.GE.AND P1, PT, R248, R205, PT ;  /* 0x000000cdf800720c */ /* 0x000fc60003f26270 */
[----:B------:R-:W-:-:S04]  /*2750*/  IMAD.X R0, R10, 0x1, R0, P2 ;  /* 0x000000010a007824 */ /* 0x000fc800010e0600 */
[CC--:B-12---:R-:W-:Y:S01]  /*2760*/  @!P4 LEA R8, P5, R4.reuse, R220.reuse, 0x1 ;  /* 0x000000dc0408c211 */ /* 0x0c6fe200078a08ff */
[----:B------:R1:W-:Y:S01]  /*2770*/  @P4 STS.128 [R204+0x9800], RZ ;  /* 0x009800ffcc004388 */ /* 0x0003e20000000c00 */
[C---:B---3--:R-:W-:Y:S02]  /*2780*/  @!P3 LEA R6, P2, R4.reuse, R220, 0x1 ;  /* 0x000000dc0406b211 */ /* 0x048fe400078408ff */
[CCC-:B------:R-:W-:Y:S02]  /*2790*/  @!P4 LEA.HI.X R9, R4.reuse, R221.reuse, R0.reuse, 0x1, P5 ;  /* 0x000000dd0409c211 */ /* 0x1c0fe400028f0c00 */
        /* <DEDUP_REMOVED lines=18> */
.L_x_689:
[----:B------:R-:W-:Y:S05]  /*28c0*/  BSYNC B0 ;  /* 0x0000000000007941 */ /* 0x000fea0003800000 */
.L_x_688:
[----:B------:R-:W-:Y:S01]  /*28d0*/  LDSM.16.M88.4 R16, [R175+0x6000] ;  /* 0x00600000af10783b */ /* 0x000fe20000000200 */
[----:B------:R-:W-:Y:S01]  /*28e0*/  IMAD.MOV.U32 R2, RZ, RZ, 0x10 ;  /* 0x00000010ff027424 */ /* 0x000fe200078e00ff */
[----:B------:R-:W-:Y:S01]  /*28f0*/  LOP3.LUT P1, RZ, R20, 0x2, RZ, 0xc0, !PT ;  /* 0x0000000214ff7812 */ /* 0x000fe2000782c0ff */
[----:B------:R-:W-:Y:S01]  /*2900*/  IMAD.SHL.U32 R152, R152, 0x2, RZ ;  /* 0x0000000298987824 */ /* 0x000fe200078e00ff */
[----:B-123--:R-:W1:Y:S01]  /*2910*/  LDSM.16.M88.4 R4, [R198+0x1000] ;  /* 0x00100000c604783b */ /* 0x00ee620000000200 */
[----:B------:R-:W-:Y:S01]  /*2920*/  LOP3.LUT P2, RZ, R21, 0x2, RZ, 0xc0, !PT ;  /* 0x0000000215ff7812 */ /* 0x000fe2000784c0ff */
[----:B------:R-:W-:Y:S01]  /*2930*/  IMAD.MOV.U32 R201, RZ, RZ, RZ ;  /* 0x000000ffffc97224 */ /* 0x000fe200078e00ff */
[C---:B------:R-:W-:Y:S01]  /*2940*/  SEL R0, R2.reuse, 0xfffffff0, !P1 ;  /* 0xfffffff002007807 */ /* 0x040fe20004800000 */
[----:B------:R-:W2:Y:S01]  /*2950*/  LDSM.16.M88.4 R32, [R175+0x6400] ;  /* 0x00640000af20783b */ /* 0x000ea20000000200 */
[----:B------:R-:W-:Y:S01]  /*2960*/  SEL R2, R2, 0xfffffff0, !P2 ;  /* 0xfffffff002027807 */ /* 0x000fe20005000000 */
[----:B------:R-:W-:Y:S01]  /*2970*/  BSSY B1, `(.L_x_690) ;  /* 0x00001be000017945 */ /* 0x000fe20003800000 */
[----:B------:R-:W-:Y:S01]  /*2980*/  LOP3.LUT R174, R152, 0x6, RZ, 0xc0, !PT ;  /* 0x0000000698ae7812 */ /* 0x000fe200078ec0ff */
[----:B------:R-:W3:Y:S01]  /*2990*/  LDSM.16.M88.4 R28, [R175+0x6800] ;  /* 0x00680000af1c783b */ /* 0x000ee20000000200 */
[----:B------:R-:W-:Y:S01]  /*29a0*/  IMAD R197, R0, 0x2, R175 ;  /* 0x0000000200c57824 */ /* 0x000fe200078e02af */
[----:B------:R-:W-:Y:S01]  /*29b0*/  SHF.R.S32.HI R0, RZ, 0x1f, R144 ;  /* 0x0000001fff007819 */ /* 0x000fe20000011490 */
[----:B------:R-:W-:Y:S01]  /*29c0*/  IMAD R199, R2, 0x2, R198 ;  /* 0x0000000202c77824 */ /* 0x000fe200078e02c6 */
[----:B------:R-:W3:Y:S01]  /*29d0*/  LDSM.16.M88.4 R24, [R175+0x6c00] ;  /* 0x006c0000af18783b */ /* 0x000ee20000000200 */
[----:B------:R-:W-:-:S02]  /*29e0*/  VIADD R245, R160, 0xb54cda56 ;  /* 0xb54cda56a0f57836 */ /* 0x000fc40000000000 */
[----:B------:R-:W-:Y:S01]  /*29f0*/  VIADD R246, R161, 0x646e171e ;  /* 0x646e171ea1f67836 */ /* 0x000fe20000000000 */
[----:B------:R-:W3:Y:S01]  /*2a00*/  LDSM.16.M88.4 R8, [R198] ;  /* 0x00000000c608783b */ /* 0x000ee20000000200 */
[----:B------:R-:W-:-:S03]  /*2a10*/  IMAD.MOV.U32 R222, RZ, RZ, R93 ;  /* 0x000000ffffde7224 */ /* 0x000fc600078e005d */
[----:B------:R-:W-:Y:S04]  /*2a20*/  LDSM.16.M88.4 R44, [R197+0x6000] ;  /* 0x00600000c52c783b */ /* 0x000fe80000000200 */
[----:B------:R-:W3:Y:S04]  /*2a30*/  LDSM.16.M88.4 R12, [R199+0x1000] ;  /* 0x00100000c70c783b */ /* 0x000ee80000000200 */
[----:B------:R-:W3:Y:S04]  /*2a40*/  LDSM.16.M88.4 R40, [R197+0x6400] ;  /* 0x00640000c528783b */ /* 0x000ee80000000200 */
[----:B------:R-:W3:Y:S04]  /*2a50*/  LDSM.16.M88.4 R52, [R197+0x6800] ;  /* 0x00680000c534783b */ /* 0x000ee80000000200 */
[----:B----4-:R-:W4:Y:S04]  /*2a60*/  LDSM.16.M88.4 R48, [R197+0x6c00] ;  /* 0x006c0000c530783b */ /* 0x010f280000000200 */
[----:B------:R-:W4:Y:S01]  /*2a70*/  LDSM.16.M88.4 R20, [R199] ;  /* 0x00000000c714783b */ /* 0x000f220000000200 */
[C---:B-1----:R-:W-:Y:S03]  /*2a80*/  HMMA.16816.F32.BF16 R64, R4.reuse, R16, RZ ;  /* 0x000000100440723c */ /* 0x042fe600000418ff */
[----:B------:R-:W-:Y:S03]  /*2a90*/  LDSM.16.M88.4 R36, [R175+0x7000] ;  /* 0x00700000af24783b */ /* 0x000fe60000000200 */
[C---:B------:R-:W-:Y:S01]  /*2aa0*/  HMMA.16816.F32.BF16 R96, R4.reuse, R18, RZ ;  /* 0x000000120460723c */ /* 0x040fe200000418ff */
[----:B------:R-:W0:Y:S05]  /*2ab0*/  LDGDEPBAR ;  /* 0x00000000000079af */ /* 0x000e2a0000000000 */
[C---:B--2---:R-:W-:Y:S06]  /*2ac0*/  HMMA.16816.F32.BF16 R72, R4.reuse, R32, RZ ;  /* 0x000000200448723c */ /* 0x044fec00000418ff */
[C---:B------:R-:W-:Y:S06]  /*2ad0*/  HMMA.16816.F32.BF16 R88, R4.reuse, R34, RZ ;  /* 0x000000220458723c */ /* 0x040fec00000418ff */
[C---:B---3--:R-:W-:Y:S06]  /*2ae0*/  HMMA.16816.F32.BF16 R84, R4.reuse, R28, RZ ;  /* 0x0000001c0454723c */ /* 0x048fec00000418ff */
[C---:B------:R-:W-:Y:S06]  /*2af0*/  HMMA.16816.F32.BF16 R76, R4.reuse, R24, RZ ;  /* 0x00000018044c723c */ /* 0x040fec00000418ff */
[C---:B------:R-:W-:Y:S06]  /*2b00*/  HMMA.16816.F32.BF16 R80, R4.reuse, R30, RZ ;  /* 0x0000001e0450723c */ /* 0x040fec00000418ff */
[----:B------:R-:W-:Y:S01]  /*2b10*/  HMMA.16816.F32.BF16 R68, R4, R26, RZ ;  /* 0x0000001a0444723c */ /* 0x000fe200000418ff */
[----:B------:R-:W1:Y:S05]  /*2b20*/  LDSM.16.M88.4 R4, [R198+0x3000] ;  /* 0x00300000c604783b */ /* 0x000e6a0000000200 */
[C---:B------:R-:W-:Y:S06]  /*2b30*/  HMMA.16816.F32.BF16 R100, R8.reuse, R16, RZ ;  /* 0x000000100864723c */ /* 0x040fec00000418ff */
[C---:B------:R-:W-:Y:S06]  /*2b40*/  HMMA.16816.F32.BF16 R116, R8.reuse, R18, RZ ;  /* 0x000000120874723c */ /* 0x040fec00000418ff */
[C---:B------:R-:W-:Y:S06]  /*2b50*/  HMMA.16816.F32.BF16 R60, R8.reuse, R32, RZ ;  /* 0x00000020083c723c */ /* 0x040fec00000418ff */
[C---:B------:R-:W-:Y:S01]  /*2b60*/  HMMA.16816.F32.BF16 R136, R8.reuse, R34, RZ ;  /* 0x000000220888723c */ /* 0x040fe200000418ff */
[----:B------:R-:W2:Y:S05]  /*2b70*/  LDSM.16.M88.4 R32, [R175+0x7400] ;  /* 0x00740000af20783b */ /* 0x000eaa0000000200 */
[C---:B------:R-:W-:Y:S06]  /*2b80*/  HMMA.16816.F32.BF16 R56, R8.reuse, R28, RZ ;  /* 0x0000001c0838723c */ /* 0x040fec00000418ff */
[C---:B------:R-:W-:Y:S01]  /*2b90*/  HMMA.16816.F32.BF16 R132, R8.reuse, R30, RZ ;  /* 0x0000001e0884723c */ /* 0x040fe200000418ff */
[----:B------:R-:W3:Y:S05]  /*2ba0*/  LDSM.16.M88.4 R28, [R175+0x7800] ;  /* 0x00780000af1c783b */ /* 0x000eea0000000200 */
[C---:B------:R-:W-:Y:S06]  /*2bb0*/  HMMA.16816.F32.BF16 R16, R8.reuse, R24, RZ ;  /* 0x000000180810723c */ /* 0x040fec00000418ff */
[----:B------:R-:W-:Y:S01]  /*2bc0*/  HMMA.16816.F32.BF16 R112, R8, R26, RZ ;  /* 0x0000001a0870723c */ /* 0x000fe200000418ff */
[----:B------:R-:W3:Y:S04]  /*2bd0*/  LDSM.16.M88.4 R24, [R175+0x7c00] ;  /* 0x007c0000af18783b */ /* 0x000ee80000000200 */
[----:B------:R-:W3:Y:S01]  /*2be0*/  LDSM.16.M88.4 R8, [R198+0x2000] ;  /* 0x00200000c608783b */ /* 0x000ee20000000200 */
[C---:B------:R-:W-:Y:S06]  /*2bf0*/  HMMA.16816.F32.BF16 R64, R12.reuse, R44, R64 ;  /* 0x0000002c0c40723c */ /* 0x040fec0000041840 */
[C---:B------:R-:W-:Y:S06]  /*2c00*/  HMMA.16816.F32.BF16 R108, R12.reuse, R40, R72 ;  /* 0x000000280c6c723c */ /* 0x040fec0000041848 */
[C---:B------:R-:W-:Y:S06]  /*2c10*/  HMMA.16816.F32.BF16 R128, R12.reuse, R46, R96 ;  /* 0x0000002e0c80723c */ /* 0x040fec0000041860 */
[C---:B------:R-:W-:Y:S06]  /*2c20*/  HMMA.16816.F32.BF16 R124, R12.reuse, R42, R88 ;  /* 0x0000002a0c7c723c */ /* 0x040fec0000041858 */
[C---:B------:R-:W-:Y:S06]  /*2c30*/  HMMA.16816.F32.BF16 R104, R12.reuse, R52, R84 ;  /* 0x000000340c68723c */ /* 0x040fec0000041854 */
[C---:B----4-:R-:W-:Y:S06]  /*2c40*/  HMMA.16816.F32.BF16 R120, R12.reuse, R48, R76 ;  /* 0x000000300c78723c */ /* 0x050fec000004184c */
        /* <DEDUP_REMOVED lines=13> */
[----:B------:R-:W-:Y:S01]  /*2d20*/  HMMA.16816.F32.BF16 R12, R20, R50, R112 ;  /* 0x00000032140c723c */ /* 0x000fe20000041870 */
[----:B------:R-:W4:Y:S04]  /*2d30*/  LDSM.16.M88.4 R48, [R197+0x7400] ;  /* 0x00740000c530783b */ /* 0x000f280000000200 */
[----:B------:R-:W4:Y:S01]  /*2d40*/  LDSM.16.M88.4 R20, [R199+0x2000] ;  /* 0x00200000c714783b */ /* 0x000f220000000200 */
[C---:B-1----:R-:W-:Y:S06]  /*2d50*/  HMMA.16816.F32.BF16 R64, R4.reuse, R36, R64 ;  /* 0x000000240440723c */ /* 0x042fec0000041840 */
[C---:B--2---:R-:W-:Y:S06]  /*2d60*/  HMMA.16816.F32.BF16 R132, R4.reuse, R32, R108 ;  /* 0x000000200484723c */ /* 0x044fec000004186c */
[C---:B------:R-:W-:Y:S06]  /*2d70*/  HMMA.16816.F32.BF16 R100, R4.reuse, R38, R128 ;  /* 0x000000260464723c */ /* 0x040fec0000041880 */
[C---:B---3--:R-:W-:Y:S06]  /*2d80*/  HMMA.16816.F32.BF16 R136, R4.reuse, R28, R104 ;  /* 0x0000001c0488723c */ /* 0x048fec0000041868 */
        /* <DEDUP_REMOVED lines=9> */
[C---:B------:R-:W-:Y:S01]  /*2e20*/  HMMA.16816.F32.BF16 R4, R8.reuse, R34, R44 ;  /* 0x000000220804723c */ /* 0x040fe2000004182c */
[----:B------:R-:W-:Y:S04]  /*2e30*/  LDSM.16.M88.4 R44, [R175+0x8000] ;  /* 0x00800000af2c783b */ /* 0x000fe80000000200 */
[----:B------:R-:W-:Y:S01]  /*2e40*/  LDSM.16.M88.4 R32, [R175+0x8c00] ;  /* 0x008c0000af20783b */ /* 0x000fe20000000200 */
[C---:B------:R-:W-:Y:S03]  /*2e50*/  HMMA.16816.F32.BF16 R96, R8.reuse, R30, R40 ;  /* 0x0000001e0860723c */ /* 0x040fe60000041828 */
[----:B------:R-:W-:Y:S03]  /*2e60*/  LDSM.16.M88.4 R40, [R175+0x8400] ;  /* 0x00840000af28783b */ /* 0x000fe60000000200 */
[C---:B------:R-:W-:Y:S01]  /*2e70*/  HMMA.16816.F32.BF16 R88, R8.reuse, R24, R72 ;  /* 0x000000180858723c */ /* 0x040fe20000041848 */
[----:B------:R-:W-:Y:S05]  /*2e80*/  LDSM.16.M88.4 R28, [R197+0x8000] ;  /* 0x00800000c51c783b */ /* 0x000fea0000000200 */
[----:B------:R-:W-:Y:S01]  /*2e90*/  HMMA.16816.F32.BF16 R76, R8, R26, R12 ;  /* 0x0000001a084c723c */ /* 0x000fe2000004180c */
[----:B------:R-:W1:Y:S04]  /*2ea0*/  LDSM.16.M88.4 R8, [R198+0x5000] ;  /* 0x00500000c608783b */ /* 0x000e680000000200 */
[----:B------:R-:W2:Y:S01]  /*2eb0*/  LDSM.16.M88.4 R12, [R198+0x4000] ;  /* 0x00400000c60c783b */ /* 0x000ea20000000200 */
[C---:B----4-:R-:W-:Y:S03]  /*2ec0*/  HMMA.16816.F32.BF16 R72, R16.reuse, R56, R64 ;  /* 0x000000381048723c */ /* 0x050fe60000041840 */
[----:B------:R-:W-:Y:S03]  /*2ed0*/  LDSM.16.M88.4 R24, [R197+0x8400] ;  /* 0x00840000c518783b */ /* 0x000fe60000000200 */
        /* <DEDUP_REMOVED lines=10> */
[----:B------:R-:W-:Y:S05]  /*2f80*/  LDSM.16.M88.4 R84, [R197+0x8c00] ;  /* 0x008c0000c554783b */ /* 0x000fea0000000200 */
[C---:B------:R-:W-:Y:S01]  /*2f90*/  HMMA.16816.F32.BF16 R112, R20.reuse, R50, R4 ;  /* 0x000000321470723c */ /* 0x040fe20000041804 */
[----:B------:R-:W3:Y:S04]  /*2fa0*/  LDSM.16.M88.4 R4, [R199+0x5000] ;  /* 0x00500000c704783b */ /* 0x000ee80000000200 */
[----:B------:R-:W4:Y:S01]  /*2fb0*/  LDSM.16.M88.4 R48, [R197+0x8800] ;  /* 0x00880000c530783b */ /* 0x000f220000000200 */
[----:B------:R-:W-:Y:S01]  /*2fc0*/  HMMA.16816.F32.BF16 R80, R20, R52, R80 ;  /* 0x000000341450723c */ /* 0x000fe20000041850 */
[----:B------:R-:W-:-:S05]  /*2fd0*/  DEPBAR.LE SB0, 0x0 ;  /* 0x000080000000791a */ /* 0x000fca0000000000 */
[C---:B------:R-:W-:Y:S06]  /*2fe0*/  HMMA.16816.F32.BF16 R120, R20.reuse, R58, R104 ;  /* 0x0000003a1478723c */ /* 0x040fec0000041868 */
[C---:B------:R-:W-:Y:S06]  /*2ff0*/  HMMA.16816.F32.BF16 R108, R20.reuse, R54, R96 ;  /* 0x00000036146c723c */ /* 0x040fec0000041860 */
[C---:B------:R-:W-:Y:S06]  /*3000*/  HMMA.16816.F32.BF16 R104, R20.reuse, R60, R88 ;  /* 0x0000003c1468723c */ /* 0x040fec0000041858 */
[----:B------:R-:W-:Y:S06]  /*3010*/  HMMA.16816.F32.BF16 R96, R20, R62, R76 ;  /* 0x0000003e1460723c */ /* 0x000fec000004184c */
[C---:B-1----:R-:W-:Y:S06]  /*3020*/  HMMA.16816.F32.BF16 R88, R8.reuse, R44, R72 ;  /* 0x0000002c0858723c */ /* 0x042fec0000041848 */
[C---:B------:R-:W-:Y:S06]  /*3030*/  HMMA.16816.F32.BF16 R76, R8.reuse, R46, R68 ;  /* 0x0000002e084c723c */ /* 0x040fec0000041844 */
[C---:B------:R-:W-:Y:S06]  /*3040*/  HMMA.16816.F32.BF16 R72, R8.reuse, R40, R64 ;  /* 0x000000280848723c */ /* 0x040fec0000041840 */
[C---:B------:R-:W-:Y:S06]  /*3050*/  HMMA.16816.F32.BF16 R68, R8.reuse, R42, R100 ;  /* 0x0000002a0844723c */ /* 0x040fec0000041864 */
[C---:B------:R-:W-:Y:S06]  /*3060*/  HMMA.16816.F32.BF16 R64, R8.reuse, R36, R136 ;  /* 0x000000240840723c */ /* 0x040fec0000041888 */
[C---:B------:R-:W-:Y:S06]  /*3070*/  HMMA.16816.F32.BF16 R60, R8.reuse, R38, R132 ;  /* 0x00000026083c723c */ /* 0x040fec0000041884 */
[C---:B------:R-:W-:Y:S06]  /*3080*/  HMMA.16816.F32.BF16 R56, R8.reuse, R32, R140 ;  /* 0x000000200838723c */ /* 0x040fec000004188c */
[----:B------:R-:W-:Y:S06]  /*3090*/  HMMA.16816.F32.BF16 R52, R8, R34, R128 ;  /* 0x000000220834723c */ /* 0x000fec0000041880 */
[C---:B--2---:R-:W-:Y:S06]  /*30a0*/  HMMA.16816.F32.BF16 R20, R12.reuse, R44, R124 ;  /* 0x0000002c0c14723c */ /* 0x044fec000004187c */
[C---:B------:R-:W-:Y:S06]  /*30b0*/  HMMA.16816.F32.BF16 R8, R12.reuse, R40, R116 ;  /* 0x000000280c08723c */ /* 0x040fec0000041874 */
[C---:B------:R-:W-:Y:S06]  /*30c0*/  HMMA.16816.F32.BF16 R40, R12.reuse, R42, R112 ;  /* 0x0000002a0c28723c */ /* 0x040fec0000041870 */
[C---:B------:R-:W-:Y:S06]  /*30d0*/  HMMA.16816.F32.BF16 R80, R12.reuse, R36, R80 ;  /* 0x000000240c50723c */ /* 0x040fec0000041850 */
[----:B------:R-:W-:Y:S01]  /*30e0*/  HMMA.16816.F32.BF16 R44, R12, R46, R120 ;  /* 0x0000002e0c2c723c */ /* 0x000fe20000041878 */
[----:B------:R-:W-:-:S04]  /*30f0*/  LEA.HI R36, R0, R144, RZ, 0x2 ;  /* 0x0000009000247211 */ /* 0x000fc800078f10ff */
[----:B------:R-:W-:Y:S01]  /*3100*/  SHF.R.S32.HI R0, RZ, 0x2, R36 ;  /* 0x00000002ff007819 */ /* 0x000fe20000011424 */
[----:B------:R-:W-:Y:S06]  /*3110*/  HMMA.16816.F32.BF16 R100, R12, R38, R108 ;  /* 0x000000260c64723c */ /* 0x000fec000004186c */
[C---:B---3--:R-:W-:Y:S06]  /*3120*/  HMMA.16816.F32.BF16 R88, R4.reuse, R28, R88 ;  /* 0x0000001c0458723c */ /* 0x048fec0000041858 */
[C---:B------:R-:W-:Y:S06]  /*3130*/  HMMA.16816.F32.BF16 R76, R4.reuse, R30, R76 ;  /* 0x0000001e044c723c */ /* 0x040fec000004184c */
[C---:B------:R-:W-:Y:S06]  /*3140*/  HMMA.16816.F32.BF16 R72, R4.reuse, R24, R72 ;  /* 0x000000180448723c */ /* 0x040fec0000041848 */
[C---:B------:R-:W-:Y:S06]  /*3150*/  HMMA.16816.F32.BF16 R68, R4.reuse, R26, R68 ;  /* 0x0000001a0444723c */ /* 0x040fec0000041844 */
[C---:B----4-:R-:W-:Y:S06]  /*3160*/  HMMA.16816.F32.BF16 R64, R4.reuse, R48, R64 ;  /* 0x000000300440723c */ /* 0x050fec0000041840 */
[C---:B------:R-:W-:Y:S06]  /*3170*/  HMMA.16816.F32.BF16 R60, R4.reuse, R50, R60 ;  /* 0x00000032043c723c */ /* 0x040fec000004183c */
[C---:B------:R-:W-:Y:S06]  /*3180*/  HMMA.16816.F32.BF16 R108, R4.reuse, R84, R56 ;  /* 0x00000054046c723c */ /* 0x040fec0000041838 */
[----:B------:R-:W-:Y:S01]  /*3190*/  HMMA.16816.F32.BF16 R112, R4, R86, R52 ;  /* 0x000000560470723c */ /* 0x000fe20000041834 */
[----:B-----5:R-:W1:Y:S05]  /*31a0*/  @P0 MUFU.RCP R7, R146 ;  /* 0x0000009200070308 */ /* 0x020e6a0000001000 */
[----:B------:R-:W-:Y:S01]  /*31b0*/  HMMA.16816.F32.BF16 R56, R16, R28, R20 ;  /* 0x0000001c1038723c */ /* 0x000fe20000041814 */
[----:B------:R-:W-:Y:S01]  /*31c0*/  SHF.R.S32.HI R5, RZ, 0x1f, R149 ;  /* 0x0000001fff057819 */ /* 0x000fe20000011495 */
[----:B------:R-:W-:-:S02]  /*31d0*/  IMAD R4, R156, 0x10, R0 ;  /* 0x000000109c047824 */ /* 0x000fc400078e0200 */
[----:B------:R-:W-:Y:S01]  /*31e0*/  IMAD R6, R145, 0x20, R94 ;  /* 0x0000002091067824 */ /* 0x000fe200078e025e */
[----:B------:R-:W-:Y:S01]  /*31f0*/  LEA.HI R5, R5, R156, RZ, 0x2 ;  /* 0x0000009c05057211 */ /* 0x000fe200078f10ff */
[C---:B------:R-:W-:Y:S01]  /*3200*/  HMMA.16816.F32.BF16 R104, R12.reuse, R32, R104 ;  /* 0x000000200c68723c */ /* 0x040fe20000041868 */
[----:B------:R-:W-:Y:S02]  /*3210*/  IADD3 R4, R4, 0x1, R157 ;  /* 0x0000000104047810 */ /* 0x000fe40007ffe09d */
[----:B------:R-:W-:Y:S02]  /*3220*/  LOP3.LUT R5, R5, 0xffffffc, RZ, 0xc0, !PT ;  /* 0x0ffffffc05057812 */ /* 0x000fe400078ec0ff */
[----:B------:R-:W-:Y:S01]  /*3230*/  IADD3 R4, R92, R4, -R176 ;  /* 0x000000045c047210 */ /* 0x000fe20007ffe8b0 */
[----:B------:R-:W-:Y:S01]  /*3240*/  HMMA.16816.F32.BF16 R96, R12, R34, R96 ;  /* 0x000000220c60723c */ /* 0x000fe20000041860 */
[----:B-1----:R-:W-:Y:S01]  /*3250*/  @P0 FMUL.FTZ R201, R148, R7 ;  /* 0x0000000794c90220 */ /* 0x002fe20000410000 */
[----:B------:R-:W-:-:S04]  /*3260*/  IMAD.IADD R5, R156, 0x1, -R5 ;  /* 0x000000019c057824 */ /* 0x000fc800078e0a05 */
[----:B------:R-:W-:Y:S01]  /*3270*/  HMMA.16816.F32.BF16 R20, R16, R24, R8 ;  /* 0x000000181014723c */ /* 0x000fe20000041808 */
[----:B------:R-:W-:-:S05]  /*3280*/  IMAD R13, R93, 0x40, R174 ;  /* 0x000000405d0d7824 */ /* 0x000fca00078e02ae */
[C---:B------:R-:W-:Y:S06]  /*3290*/  HMMA.16816.F32.BF16 R40, R16.reuse, R26, R40 ;  /* 0x0000001a1028723c */ /* 0x040fec0000041828 */
[C---:B------:R-:W-:Y:S06]  /*32a0*/  HMMA.16816.F32.BF16 R24, R16.reuse, R48, R80 ;  /* 0x000000301018723c */ /* 0x040fec0000041850 */
[----:B------:R-:W-:Y:S01]  /*32b0*/  HMMA.16816.F32.BF16 R44, R16, R30, R44 ;  /* 0x0000001e102c723c */ /* 0x000fe2000004182c */
[----:B------:R-:W-:-:S02]  /*32c0*/  IMAD R48, R5, 0x10, R0 ;  /* 0x0000001005307824 */ /* 0x000fc400078e0200 */
[----:B------:R-:W-:Y:S02]  /*32d0*/  IMAD.IADD R5, R4, 0x1, R147 ;  /* 0x0000000104057824 */ /* 0x000fe400078e0293 */
[----:B------:R-:W-:Y:S01]  /*32e0*/  VIADD R4, R13, 0x1 ;  /* 0x000000010d047836 */ /* 0x000fe20000000000 */
[C---:B------:R-:W-:Y:S01]  /*32f0*/  HMMA.16816.F32.BF16 R28, R16.reuse, R50, R100 ;  /* 0x00000032101c723c */ /* 0x040fe20000041864 */
[----:B------:R-:W-:Y:S01]  /*3300*/  IMAD.IADD R0, R95, 0x1, R6 ;  /* 0x000000015f007824 */ /* 0x000fe200078e0206 */
[----:B------:R-:W-:Y:S01]  /*3310*/  VIMNMX R52, R5, R92, PT ;  /* 0x0000005c05347248 */ /* 0x000fe20003fe0100 */
[----:B------:R-:W-:Y:S01]  /*3320*/  IMAD R49, R171, 0x8, R156 ;  /* 0x00000008ab317824 */ /* 0x000fe200078e029c */
[----:B------:R-:W-:Y:S02]  /*3330*/  I2FP.F32.S32 R6, R4 ;  /* 0x0000000400067245 */ /* 0x000fe40000201400 */
[C-C-:B------:R-:W-:Y:S01]  /*3340*/  VIADDMNMX R54, R5.reuse, 0x40, R92.reuse, PT ;  /* 0x0000004005367846 */ /* 0x140fe2000380015c */
[C---:B------:R-:W-:Y:S01]  /*3350*/  HMMA.16816.F32.BF16 R32, R16.reuse, R84, R104 ;  /* 0x000000541020723c */ /* 0x040fe20000041868 */
[C-C-:B------:R-:W-:Y:S01]  /*3360*/  VIADDMNMX R51, R5.reuse, 0x8, R92.reuse, PT ;  /* 0x0000000805337846 */ /* 0x140fe2000380015c */
[-C--:B------:R-:W-:Y:S01]  /*3370*/  FFMA.FTZ R7, R6, R201.reuse, R57 ;  /* 0x000000c906077223 */ /* 0x080fe20000010039 */
[----:B------:R-:W-:Y:S01]  /*3380*/  VIADDMNMX R53, R5, 0x48, R92, PT ;  /* 0x0000004805357846 */ /* 0x000fe2000380015c */
[----:B------:R-:W-:Y:S01]  /*3390*/  VIADD R5, R13, 0x8 ;  /* 0x000000080d057836 */ /* 0x000fe20000000000 */
[-C--:B------:R-:W-:Y:S01]  /*33a0*/  ISETP.GE.AND P0, PT, R4, R52.reuse, PT ;  /* 0x000000340400720c */ /* 0x080fe20003f06270 */
[CC--:B------:R-:W-:Y:S01]  /*33b0*/  FFMA.FTZ R9, R6.reuse, R201.reuse, R59 ;  /* 0x000000c906097223 */ /* 0x0c0fe2000001003b */
[----:B------:R-:W-:Y:S01]  /*33c0*/  FFMA.FTZ R8, R6, R201, R89 ;  /* 0x000000c906087223 */ /* 0x000fe20000010059 */
[----:B------:R-:W-:Y:S01]  /*33d0*/  ISETP.GE.AND P5, PT, R4, R51, PT ;  /* 0x000000330400720c */ /* 0x000fe20003fa6270 */
[----:B------:R-:W-:Y:S01]  /*33e0*/  FFMA.FTZ R6, R6, R201, R91 ;  /* 0x000000c906067223 */ /* 0x000fe2000001005b */
[----:B------:R-:W-:Y:S01]  /*33f0*/  FSEL R37, R7, -INF , !P0 ;  /* 0xff80000007257808 */ /* 0x000fe20004000000 */
[----:B------:R-:W-:Y:S01]  /*3400*/  HMMA.16816.F32.BF16 R16, R16, R86, R96 ;  /* 0x000000561010723c */ /* 0x000fe20000041860 */
[C---:B------:R-:W-:Y:S01]  /*3410*/  ISETP.GE.AND P6, PT, R5.reuse, R52, PT ;  /* 0x000000340500720c */ /* 0x040fe20003fc6270 */
[----:B------:R1:W-:Y:S01]  /*3420*/  STL [R1+0x128], R49 ;  /* 0x0001283101007387 */ /* 0x0003e20000100800 */
[----:B------:R-:W-:Y:S01]  /*3430*/  BAR.SYNC.DEFER_BLOCKING 0x0 ;  /* 0x0000000000007b1d */ /* 0x000fe20000010000 */
[----:B------:R-:W-:-:S02]  /*3440*/  ISETP.GE.AND P4, PT, R5, R51, PT ;  /* 0x000000330500720c */ /* 0x000fc40003f86270 */
[CC--:B------:R-:W-:Y:S02]  /*3450*/  ISETP.GE.AND P2, PT, R5.reuse, R54.reuse, PT ;  /* 0x000000360500720c */ /* 0x0c0fe40003f46270 */
[-C--:B------:R-:W-:Y:S02]  /*3460*/  ISETP.GE.AND P0, PT, R5, R53.reuse, PT ;  /* 0x000000350500720c */ /* 0x080fe40003f06270 */
[C---:B------:R-:W-:Y:S02]  /*3470*/  ISETP.GE.AND P3, PT, R4.reuse, R54, PT ;  /* 0x000000360400720c */ /* 0x040fe40003f66270 */
[----:B------:R-:W-:Y:S01]  /*3480*/  ISETP.GE.AND P1, PT, R4, R53, PT ;  /* 0x000000350400720c */ /* 0x000fe20003f26270 */
[----:B------:R-:W-:Y:S01]  /*3490*/  VIADD R4, R13, 0x9 ;  /* 0x000000090d047836 */ /* 0x000fe20000000000 */
[----:B------:R-:W-:Y:S02]  /*34a0*/  I2FP.F32.S32 R5, R5 ;  /* 0x0000000500057245 */ /* 0x000fe40000201400 */
[----:B------:R-:W-:-:S02]  /*34b0*/  FSEL R131, R6, -INF , !P1 ;  /* 0xff80000006837808 */ /* 0x000fc40004800000 */
[----:B------:R-:W-:Y:S01]  /*34c0*/  I2FP.F32.S32 R6, R4 ;  /* 0x0000000400067245 */ /* 0x000fe20000201400 */
[-C--:B------:R-:W-:Y:S01]  /*34d0*/  FFMA.FTZ R7, R5, R201.reuse, R44 ;  /* 0x000000c905077223 */ /* 0x080fe2000001002c */
[----:B------:R-:W-:Y:S01]  /*34e0*/  FSEL R50, R9, -INF , !P5 ;  /* 0xff80000009327808 */ /* 0x000fe20006800000 */
[CC--:B------:R-:W-:Y:S01]  /*34f0*/  FFMA.FTZ R9, R5.reuse, R201.reuse, R76 ;  /* 0x000000c905097223 */ /* 0x0c0fe2000001004c */
[----:B------:R-:W-:Y:S01]  /*3500*/  FSEL R136, R8, -INF , !P3 ;  /* 0xff80000008887808 */ /* 0x000fe20005800000 */
[-C--:B------:R-:W-:Y:S01]  /*3510*/  FFMA.FTZ R10, R5, R201.reuse, R46 ;  /* 0x000000c9050a7223 */ /* 0x080fe2000001002e */
[----:B------:R-:W-:Y:S01]  /*3520*/  FSEL R38, R7, -INF , !P6 ;  /* 0xff80000007267808 */ /* 0x000fe20007000000 */
[-C--:B------:R-:W-:Y:S01]  /*3530*/  FFMA.FTZ R7, R5, R201.reuse, R78 ;  /* 0x000000c905077223 */ /* 0x080fe2000001004e */
[----:B------:R-:W-:Y:S01]  /*3540*/  ISETP.GE.AND P5, PT, R4, R52, PT ;  /* 0x000000340400720c */ /* 0x000fe20003fa6270 */
[----:B------:R-:W-:Y:S01]  /*3550*/  FFMA.FTZ R8, R6, R201, R45 ;  /* 0x000000c906087223 */ /* 0x000fe2000001002d */
[----:B------:R-:W-:Y:S01]  /*3560*/  ISETP.GE.AND P3, PT, R4, R51, PT ;  /* 0x000000330400720c */ /* 0x000fe20003f66270 */
[----:B------:R-:W-:Y:S01]  /*3570*/  FFMA.FTZ R11, R6, R201, R47 ;  /* 0x000000c9060b7223 */ /* 0x000fe2000001002f */
[C---:B------:R-:W-:Y:S01]  /*3580*/  ISETP.GE.AND P1, PT, R4.reuse, R54, PT ;  /* 0x000000360400720c */ /* 0x040fe20003f26270 */
[C---:B------:R-:W-:Y:S01]  /*3590*/  VIADD R5, R13.reuse, 0x11 ;  /* 0x000000110d057836 */ /* 0x040fe20000000000 */
[----:B------:R-:W-:Y:S01]  /*35a0*/  ISETP.GE.AND P6, PT, R4, R53, PT ;  /* 0x000000350400720c */ /* 0x000fe20003fc6270 */
[----:B------:R-:W-:Y:S01]  /*35b0*/  VIADD R4, R13, 0x10 ;  /* 0x000000100d047836 */ /* 0x000fe20000000000 */
[----:B------:R-:W-:-:S02]  /*35c0*/  FSEL R47, R10, -INF , !P4 ;  /* 0xff8000000a2f7808 */ /* 0x000fc40006000000 */
[----:B------:R-:W-:Y:S02]  /*35d0*/  FSEL R137, R9, -INF , !P2 ;  /* 0xff80000009897808 */ /* 0x000fe40005000000 */
[----:B------:R-:W-:Y:S02]  /*35e0*/  FSEL R132, R7, -INF , !P0 ;  /* 0xff80000007847808 */ /* 0x000fe40004000000 */
[----:B------:R-:W-:Y:S01]  /*35f0*/  FSEL R44, R8, -INF , !P5 ;  /* 0xff800000082c7808 */ /* 0x000fe20006800000 */
[-C--:B------:R-:W-:Y:S01]  /*3600*/  FFMA.FTZ R8, R6, R201.reuse, R77 ;  /* 0x000000c906087223 */ /* 0x080fe2000001004d */
[----:B------:R-:W-:Y:S01]  /*3610*/  ISETP.GE.AND P4, PT, R4, R52, PT ;  /* 0x000000340400720c */ /* 0x000fe20003f86270 */
[----:B------:R-:W-:Y:S01]  /*3620*/  FFMA.FTZ R6, R6, R201, R79 ;  /* 0x000000c906067223 */ /* 0x000fe2000001004f */
[C---:B------:R-:W-:Y:S02]  /*3630*/  ISETP.GE.AND P2, PT, R4.reuse, R51, PT ;  /* 0x000000330400720c */ /* 0x040fe40003f46270 */
[----:B------:R-:W-:-:S02]  /*3640*/  ISETP.GE.AND P0, PT, R4, R54, PT ;  /* 0x000000360400720c */ /* 0x000fc40003f06270 */
[----:B------:R-:W-:Y:S02]  /*3650*/  ISETP.GE.AND P5, PT, R4, R53, PT ;  /* 0x000000350400720c */ /* 0x000fe40003fa6270 */
[----:B------:R-:W-:Y:S02]  /*3660*/  I2FP.F32.S32 R4, R4 ;  /* 0x0000000400047245 */ /* 0x000fe40000201400 */
[----:B------:R-:W-:Y:S02]  /*3670*/  FSEL R130, R6, -INF , !P6 ;  /* 0xff80000006827808 */ /* 0x000fe40007000000 */
[----:B------:R-:W-:Y:S01]  /*3680*/  I2FP.F32.S32 R6, R5 ;  /* 0x0000000500067245 */ /* 0x000fe20000201400 */
[-C--:B------:R-:W-:Y:S01]  /*3690*/  FFMA.FTZ R7, R4, R201.reuse, R20 ;  /* 0x000000c904077223 */ /* 0x080fe20000010014 */
[----:B------:R-:W-:Y:S01]  /*36a0*/  FSEL R135, R8, -INF , !P1 ;  /* 0xff80000008877808 */ /* 0x000fe20004800000 */
[CC--:B------:R-:W-:Y:S01]  /*36b0*/  FFMA.FTZ R10, R4.reuse, R201.reuse, R22 ;  /* 0x000000c9040a7223 */ /* 0x0c0fe20000010016 */
[----:B------:R-:W-:Y:S01]  /*36c0*/  FSEL R46, R11, -INF , !P3 ;  /* 0xff8000000b2e7808 */ /* 0x000fe20005800000 */
[CC--:B------:R-:W-:Y:S01]  /*36d0*/  FFMA.FTZ R9, R4.reuse, R201.reuse, R72 ;  /* 0x000000c904097223 */ /* 0x0c0fe20000010048 */
[----:B------:R-:W-:Y:S01]  /*36e0*/  FSEL R39, R7, -INF , !P4 ;  /* 0xff80000007277808 */ /* 0x000fe20006000000 */
[-C--:B------:R-:W-:Y:S01]  /*36f0*/  FFMA.FTZ R7, R4, R201.reuse, R74 ;  /* 0x000000c904077223 */ /* 0x080fe2000001004a */
[-C--:B------:R-:W-:Y:S01]  /*3700*/  FFMA.FTZ R8, R6, R201.reuse, R21 ;  /* 0x000000c906087223 */ /* 0x080fe20000010015 */
[----:B------:R-:W-:Y:S01]  /*3710*/  ISETP.GE.AND P3, PT, R5, R52, PT ;  /* 0x000000340500720c */ /* 0x000fe20003f66270 */
[----:B------:R-:W-:Y:S01]  /*3720*/  VIADD R4, R13, 0x18 ;  /* 0x000000180d047836 */ /* 0x000fe20000000000 */
[----:B------:R-:W-:Y:S01]  /*3730*/  FSEL R57, R10, -INF , !P2 ;  /* 0xff8000000a397808 */ /* 0x000fe20005000000 */
[----:B------:R-:W-:Y:S01]  /*3740*/  FFMA.FTZ R11, R6, R201, R23 ;  /* 0x000000c9060b7223 */ /* 0x000fe20000010017 */
[----:B------:R-:W-:-:S02]  /*3750*/  FSEL R134, R9, -INF , !P0 ;  /* 0xff80000009867808 */ /* 0x000fc40004000000 */
[----:B------:R-:W-:Y:S02]  /*3760*/  FSEL R127, R7, -INF , !P5 ;  /* 0xff800000077f7808 */ /* 0x000fe40006800000 */
[----:B------:R-:W-:Y:S01]  /*3770*/  FSEL R45, R8, -INF , !P3 ;  /* 0xff800000082d7808 */ /* 0x000fe20005800000 */
[-C--:B------:R-:W-:Y:S01]  /*3780*/  FFMA.FTZ R8, R6, R201.reuse, R73 ;  /* 0x000000c906087223 */ /* 0x080fe20000010049 */
[----:B------:R-:W-:Y:S01]  /*3790*/  ISETP.GE.AND P2, PT, R4, R52, PT ;  /* 0x000000340400720c */ /* 0x000fe20003f46270 */
[----:B------:R-:W-:Y:S01]  /*37a0*/  FFMA.FTZ R6, R6, R201, R75 ;  /* 0x000000c906067223 */ /* 0x000fe2000001004b */
[C---:B------:R-:W-:Y:S02]  /*37b0*/  ISETP.GE.AND P0, PT, R4.reuse, R51, PT ;  /* 0x000000330400720c */ /* 0x040fe40003f06270 */
[C---:B------:R-:W-:Y:S02]  /*37c0*/  ISETP.GE.AND P5, PT, R4.reuse, R54, PT ;  /* 0x000000360400720c */ /* 0x040fe40003fa6270 */
[----:B------:R-:W-:-:S02]  /*37d0*/  ISETP.GE.AND P3, PT, R4, R53, PT ;  /* 0x000000350400720c */ /* 0x000fc40003f66270 */
[C---:B------:R-:W-:Y:S02]  /*37e0*/  ISETP.GE.AND P1, PT, R5.reuse, R51, PT ;  /* 0x000000330500720c */ /* 0x040fe40003f26270 */
[C---:B------:R-:W-:Y:S02]  /*37f0*/  ISETP.GE.AND P6, PT, R5.reuse, R54, PT ;  /* 0x000000360500720c */ /* 0x040fe40003fc6270 */
[----:B------:R-:W-:Y:S01]  /*3800*/  ISETP.GE.AND P4, PT, R5, R53, PT ;  /* 0x000000350500720c */ /* 0x000fe20003f86270 */
[----:B------:R-:W-:Y:S01]  /*3810*/  VIADD R5, R13, 0x19 ;  /* 0x000000190d057836 */ /* 0x000fe20000000000 */
        /* <DEDUP_REMOVED lines=52> */
[----:B------:R-:W-:Y:S02]  /*3b60*/  I2FP.F32.S32 R4, R4 ;  /* 0x0000000400047245 */ /* 0x000fe40000201400 */
[C---:B------:R-:W-:Y:S02]  /*3b70*/  ISETP.GE.AND P4, PT, R5.reuse, R51, PT ;  /* 0x000000330500720c */ /* 0x040fe40003f86270 */
[C---:B------:R-:W-:Y:S01]  /*3b80*/  ISETP.GE.AND P2, PT, R5.reuse, R54, PT ;  /* 0x000000360500720c */ /* 0x040fe20003f46270 */
[C---:B------:R-:W-:Y:S01]  /*3b90*/  FFMA.FTZ R7, R4.reuse, R201, R28 ;  /* 0x000000c904077223 */ /* 0x040fe2000001001c */
[----:B------:R-:W-:Y:S01]  /*3ba0*/  ISETP.GE.AND P0, PT, R5, R53, PT ;  /* 0x000000350500720c */ /* 0x000fe20003f06270 */
[----:B------:R-:W-:Y:S01]  /*3bb0*/  VIADD R5, R13, 0x29 ;  /* 0x000000290d057836 */ /* 0x000fe20000000000 */
[----:B------:R-:W-:Y:S01]  /*3bc0*/  FSEL R81, R11, -INF , !P4 ;  /* 0xff8000000b517808 */ /* 0x000fe20006000000 */
[-C--:B------:R-:W-:Y:S01]  /*3bd0*/  FFMA.FTZ R9, R4, R201.reuse, R60 ;  /* 0x000000c904097223 */ /* 0x080fe2000001003c */
[----:B------:R-:W-:Y:S01]  /*3be0*/  FSEL R123, R8, -INF , !P2 ;  /* 0xff800000087b7808 */ /* 0x000fe20005000000 */
[-C--:B------:R-:W-:Y:S01]  /*3bf0*/  FFMA.FTZ R10, R4, R201.reuse, R30 ;  /* 0x000000c9040a7223 */ /* 0x080fe2000001001e */
[----:B------:R-:W-:Y:S01]  /*3c00*/  FSEL R118, R6, -INF , !P0 ;  /* 0xff80000006767808 */ /* 0x000fe20004000000 */
[----:B------:R-:W-:Y:S01]  /*3c10*/  FFMA.FTZ R6, R4, R201, R62 ;  /* 0x000000c904067223 */ /* 0x000fe2000001003e */
[----:B------:R-:W-:Y:S01]  /*3c20*/  FSEL R85, R7, -INF , !P5 ;  /* 0xff80000007557808 */ /* 0x000fe20006800000 */
[----:B------:R-:W-:Y:S01]  /*3c30*/  VIADD R4, R13, 0x31 ;  /* 0x000000310d047836 */ /* 0x000fe20000000000 */
[----:B------:R-:W-:-:S02]  /*3c40*/  ISETP.GE.AND P4, PT, R5, R52, PT ;  /* 0x000000340500720c */ /* 0x000fc40003f86270 */
[C---:B------:R-:W-:Y:S02]  /*3c50*/  ISETP.GE.AND P2, PT, R5.reuse, R51, PT ;  /* 0x000000330500720c */ /* 0x040fe40003f46270 */
[C---:B------:R-:W-:Y:S02]  /*3c60*/  ISETP.GE.AND P0, PT, R5.reuse, R54, PT ;  /* 0x000000360500720c */ /* 0x040fe40003f06270 */
[----:B------:R-:W-:Y:S02]  /*3c70*/  ISETP.GE.AND P5, PT, R5, R53, PT ;  /* 0x000000350500720c */ /* 0x000fe40003fa6270 */
[----:B------:R-:W-:Y:S01]  /*3c80*/  I2FP.F32.S32 R7, R5 ;  /* 0x0000000500077245 */ /* 0x000fe20000201400 */
[----:B------:R-:W-:Y:S01]  /*3c90*/  VIADD R5, R13, 0x30 ;  /* 0x000000300d057836 */ /* 0x000fe20000000000 */
[----:B------:R-:W-:Y:S02]  /*3ca0*/  FSEL R117, R6, -INF , !P6 ;  /* 0xff80000006757808 */ /* 0x000fe40007000000 */
[----:B------:R-:W-:Y:S01]  /*3cb0*/  FSEL R121, R9, -INF , !P1 ;  /* 0xff80000009797808 */ /* 0x000fe20004800000 */
[C---:B------:R-:W-:Y:S01]  /*3cc0*/  FFMA.FTZ R8, R7.reuse, R201, R29 ;  /* 0x000000c907087223 */ /* 0x040fe2000001001d */
[----:B------:R-:W-:Y:S01]  /*3cd0*/  I2FP.F32.S32 R6, R5 ;  /* 0x0000000500067245 */ /* 0x000fe20000201400 */
[CC--:B------:R-:W-:Y:S01]  /*3ce0*/  FFMA.FTZ R9, R7.reuse, R201.reuse, R61 ;  /* 0x000000c907097223 */ /* 0x0c0fe2000001003d */
[----:B------:R-:W-:Y:S01]  /*3cf0*/  FSEL R91, R10, -INF , !P3 ;  /* 0xff8000000a5b7808 */ /* 0x000fe20005800000 */
[-C--:B------:R-:W-:Y:S01]  /*3d00*/  FFMA.FTZ R11, R7, R201.reuse, R31 ;  /* 0x000000c9070b7223 */ /* 0x080fe2000001001f */
[----:B------:R-:W-:Y:S01]  /*3d10*/  FSEL R60, R8, -INF , !P4 ;  /* 0xff800000083c7808 */ /* 0x000fe20006000000 */
[----:B------:R-:W-:Y:S01]  /*3d20*/  FFMA.FTZ R8, R6, R201, R32 ;  /* 0x000000c906087223 */ /* 0x000fe20000010020 */
[----:B------:R-:W-:-:S02]  /*3d30*/  ISETP.GE.AND P3, PT, R5, R52, PT ;  /* 0x000000340500720c */ /* 0x000fc40003f66270 */
[C---:B------:R-:W-:Y:S02]  /*3d40*/  ISETP.GE.AND P1, PT, R5.reuse, R51, PT ;  /* 0x000000330500720c */ /* 0x040fe40003f26270 */
[C---:B------:R-:W-:Y:S02]  /*3d50*/  ISETP.GE.AND P6, PT, R5.reuse, R54, PT ;  /* 0x000000360500720c */ /* 0x040fe40003fc6270 */
[----:B------:R-:W-:Y:S01]  /*3d60*/  ISETP.GE.AND P4, PT, R5, R53, PT ;  /* 0x000000350500720c */ /* 0x000fe20003f86270 */
[-C--:B------:R-:W-:Y:S01]  /*3d70*/  FFMA.FTZ R5, R7, R201.reuse, R63 ;  /* 0x000000c907057223 */ /* 0x080fe2000001003f */
[----:B------:R-:W-:Y:S01]  /*3d80*/  FSEL R119, R9, -INF , !P0 ;  /* 0xff80000009777808 */ /* 0x000fe20004000000 */
[-C--:B------:R-:W-:Y:S01]  /*3d90*/  FFMA.FTZ R9, R6, R201.reuse, R108 ;  /* 0x000000c906097223 */ /* 0x080fe2000001006c */
[----:B------:R-:W-:Y:S01]  /*3da0*/  FSEL R94, R8, -INF , !P3 ;  /* 0xff800000085e7808 */ /* 0x000fe20005800000 */
[CC--:B------:R-:W-:Y:S01]  /*3db0*/  FFMA.FTZ R8, R6.reuse, R201.reuse, R34 ;  /* 0x000000c906087223 */ /* 0x0c0fe20000010022 */
[----:B------:R-:W-:Y:S01]  /*3dc0*/  FSEL R116, R5, -INF , !P5 ;  /* 0xff80000005747808 */ /* 0x000fe20006800000 */
[----:B------:R-:W-:Y:S01]  /*3dd0*/  FFMA.FTZ R6, R6, R201, R110 ;  /* 0x000000c906067223 */ /* 0x000fe2000001006e */
[----:B------:R-:W-:Y:S01]  /*3de0*/  I2FP.F32.S32 R5, R4 ;  /* 0x0000000400057245 */ /* 0x000fe20000201400 */
[----:B------:R-:W-:Y:S01]  /*3df0*/  VIADD R7, R13, 0x38 ;  /* 0x000000380d077836 */ /* 0x000fe20000000000 */
[----:B------:R-:W-:-:S02]  /*3e00*/  FSEL R100, R8, -INF , !P1 ;  /* 0xff80000008647808 */ /* 0x000fc40004800000 */
[----:B------:R-:W-:Y:S01]  /*3e10*/  FSEL R110, R9, -INF , !P6 ;  /* 0xff800000096e7808 */ /* 0x000fe20007000000 */
[CC--:B------:R-:W-:Y:S01]  /*3e20*/  FFMA.FTZ R8, R5.reuse, R201.reuse, R33 ;  /* 0x000000c905087223 */ /* 0x0c0fe20000010021 */
[----:B------:R-:W-:Y:S01]  /*3e30*/  FSEL R107, R6, -INF , !P4 ;  /* 0xff800000066b7808 */ /* 0x000fe20006000000 */
[CC--:B------:R-:W-:Y:S01]  /*3e40*/  FFMA.FTZ R10, R5.reuse, R201.reuse, R35 ;  /* 0x000000c9050a7223 */ /* 0x0c0fe20000010023 */
[CC--:B------:R-:W-:Y:S01]  /*3e50*/  FFMA.FTZ R9, R5.reuse, R201.reuse, R109 ;  /* 0x000000c905097223 */ /* 0x0c0fe2000001006d */
[----:B------:R-:W-:Y:S01]  /*3e60*/  FFMA.FTZ R6, R5, R201, R111 ;  /* 0x000000c905067223 */ /* 0x000fe2000001006f */
[----:B------:R-:W-:Y:S02]  /*3e70*/  ISETP.GE.AND P0, PT, R4, R51, PT ;  /* 0x000000330400720c */ /* 0x000fe40003f06270 */
[----:B------:R-:W-:Y:S02]  /*3e80*/  I2FP.F32.S32 R5, R13 ;  /* 0x0000000d00057245 */ /* 0x000fe40000201400 */
[----:B------:R-:W-:-:S02]  /*3e90*/  FSEL R89, R11, -INF , !P2 ;  /* 0xff8000000b597808 */ /* 0x000fc40005000000 */
[C---:B------:R-:W-:Y:S02]  /*3ea0*/  ISETP.GE.AND P5, PT, R4.reuse, R54, PT ;  /* 0x000000360400720c */ /* 0x040fe40003fa6270 */
[CC--:B------:R-:W-:Y:S02]  /*3eb0*/  ISETP.GE.AND P2, PT, R4.reuse, R52.reuse, PT ;  /* 0x000000340400720c */ /* 0x0c0fe40003f46270 */
[----:B------:R-:W-:Y:S02]  /*3ec0*/  ISETP.GE.AND P3, PT, R4, R53, PT ;  /* 0x000000350400720c */ /* 0x000fe40003f66270 */
[----:B------:R-:W-:Y:S02]  /*3ed0*/  I2FP.F32.S32 R4, R7 ;  /* 0x0000000700047245 */ /* 0x000fe40000201400 */
[----:B------:R-:W-:Y:S01]  /*3ee0*/  FSEL R96, R10, -INF , !P0 ;  /* 0xff8000000a607808 */ /* 0x000fe20004000000 */
[-C--:B------:R-:W-:Y:S01]  /*3ef0*/  FFMA.FTZ R10, R5, R201.reuse, R58 ;  /* 0x000000c9050a7223 */ /* 0x080fe2000001003a */
[----:B------:R-:W-:Y:S01]  /*3f00*/  FSEL R109, R9, -INF , !P5 ;  /* 0xff800000096d7808 */ /* 0x000fe20006800000 */
[-C--:B------:R-:W-:Y:S01]  /*3f10*/  FFMA.FTZ R11, R4, R201.reuse, R112 ;  /* 0x000000c9040b7223 */ /* 0x080fe20000010070 */
[----:B------:R-:W-:Y:S01]  /*3f20*/  FSEL R87, R8, -INF , !P2 ;  /* 0xff80000008577808 */ /* 0x000fe20005000000 */
[C---:B------:R-:W-:Y:S01]  /*3f30*/  FFMA.FTZ R12, R4.reuse, R201, R18 ;  /* 0x000000c9040c7223 */ /* 0x040fe20000010012 */
[----:B------:R-:W-:Y:S01]  /*3f40*/  ISETP.GE.AND P5, PT, R13, R51, PT ;  /* 0x000000330d00720c */ /* 0x000fe20003fa6270 */
[-C--:B------:R-:W-:Y:S01]  /*3f50*/  FFMA.FTZ R8, R4, R201.reuse, R114 ;  /* 0x000000c904087223 */ /* 0x080fe20000010072 */
[----:B------:R-:W-:Y:S01]  /*3f60*/  ISETP.GE.AND P1, PT, R7, R52, PT ;  /* 0x000000340700720c */ /* 0x000fe20003f26270 */
[----:B------:R-:W-:Y:S01]  /*3f70*/  FFMA.FTZ R9, R5, R201, R88 ;  /* 0x000000c905097223 */ /* 0x000fe20000010058 */
[----:B------:R-:W-:-:S02]  /*3f80*/  ISETP.GE.AND P6, PT, R7, R51, PT ;  /* 0x000000330700720c */ /* 0x000fc40003fc6270 */
[C---:B------:R-:W-:Y:S02]  /*3f90*/  ISETP.GE.AND P4, PT, R7.reuse, R54, PT ;  /* 0x000000360700720c */ /* 0x040fe40003f86270 */
[----:B------:R-:W-:Y:S01]  /*3fa0*/  ISETP.GE.AND P2, PT, R7, R53, PT ;  /* 0x000000350700720c */ /* 0x000fe20003f46270 */
[-C--:B------:R-:W-:Y:S01]  /*3fb0*/  FFMA.FTZ R7, R4, R201.reuse, R16 ;  /* 0x000000c904077223 */ /* 0x080fe20000010010 */
[----:B------:R-:W-:Y:S01]  /*3fc0*/  FSEL R98, R6, -INF , !P3 ;  /* 0xff80000006627808 */ /* 0x000fe20005800000 */
[-C--:B------:R-:W-:Y:S01]  /*3fd0*/  FFMA.FTZ R6, R5, R201.reuse, R56 ;  /* 0x000000c905067223 */ /* 0x080fe20000010038 */
[C---:B------:R-:W-:Y:S01]  /*3fe0*/  ISETP.GE.AND P0, PT, R13.reuse, R52, PT ;  /* 0x000000340d00720c */ /* 0x040fe20003f06270 */
[----:B------:R-:W-:Y:S01]  /*3ff0*/  VIADD R4, R13, 0x39 ;  /* 0x000000390d047836 */ /* 0x000fe20000000000 */
[----:B------:R-:W-:Y:S01]  /*4000*/  FSEL R23, R10, -INF , !P5 ;  /* 0xff8000000a177808 */ /* 0x000fe20006800000 */
[----:B------:R-:W-:Y:S01]  /*4010*/  FFMA.FTZ R5, R5, R201, R90 ;  /* 0x000000c905057223 */ /* 0x000fe2000001005a */
[----:B------:R-:W-:-:S02]  /*4020*/  ISETP.GE.AND P5, PT, R159, 0x2, PT ;  /* 0x000000029f00780c */ /* 0x000fc40003fa6270 */
        /* <DEDUP_REMOVED lines=10> */
[C---:B------:R-:W-:Y:S01]  /*40d0*/  ISETP.GE.AND P3, PT, R13.reuse, R54, PT ;  /* 0x000000360d00720c */ /* 0x040fe20003f66270 */
[CC--:B------:R-:W-:Y:S01]  /*40e0*/  FFMA.FTZ R8, R4.reuse, R201.reuse, R17 ;  /* 0x000000c904087223 */ /* 0x0c0fe20000010011 */
[CC--:B------:R-:W-:Y:S01]  /*40f0*/  FFMA.FTZ R7, R4.reuse, R201.reuse, R19 ;  /* 0x000000c904077223 */ /* 0x0c0fe20000010013 */
[CC--:B------:R-:W-:Y:S01]  /*4100*/  FFMA.FTZ R6, R4.reuse, R201.reuse, R113 ;  /* 0x000000c904067223 */ /* 0x0c0fe20000010071 */
[----:B------:R-:W-:Y:S01]  /*4110*/  FFMA.FTZ R4, R4, R201, R115 ;  /* 0x000000c904047223 */ /* 0x000fe20000010073 */
[----:B------:R-:W-:-:S02]  /*4120*/  ISETP.GE.AND P1, PT, R13, R53, PT ;  /* 0x000000350d00720c */ /* 0x000fc40003f26270 */
[----:B------:R-:W-:Y:S02]  /*4130*/  FSEL R88, R9, -INF , !P3 ;  /* 0xff80000009587808 */ /* 0x000fe40005800000 */
[----:B------:R-:W-:Y:S02]  /*4140*/  FSEL R67, R5, -INF , !P1 ;  /* 0xff80000005437808 */ /* 0x000fe40004800000 */
[----:B------:R-:W-:Y:S02]  /*4150*/  FSEL R90, R8, -INF , !P6 ;  /* 0xff800000085a7808 */ /* 0x000fe40007000000 */
[----:B------:R-:W-:Y:S02]  /*4160*/  FSEL R95, R7, -INF , !P4 ;  /* 0xff800000075f7808 */ /* 0x000fe40006000000 */
[----:B------:R-:W-:Y:S02]  /*4170*/  FSEL R99, R6, -INF , !P2 ;  /* 0xff80000006637808 */ /* 0x000fe40005000000 */
[----:B------:R-:W-:Y:S01]  /*4180*/  FSEL R86, R4, -INF , !P0 ;  /* 0xff80000004567808 */ /* 0x000fe20004000000 */
[----:B-1----:R-:W-:Y:S06]  /*4190*/  @!P5 BRA `(.L_x_691) ;  /* 0x0000000000ecd947 */ /* 0x002fec0003800000 */
[----:B------:R-:W-:Y:S01]  /*41a0*/  VIADD R4, R159, 0xfffffffe ;  /* 0xfffffffe9f047836 */ /* 0x000fe20000000000 */
[-C--:B------:R-:W-:Y:S01]  /*41b0*/  ISETP.GE.AND P4, PT, R170, R205.reuse, PT ;  /* 0x000000cdaa00720c */ /* 0x080fe20003f86270 */
[----:B------:R-:W-:Y:S01]  /*41c0*/  BSSY B0, `(.L_x_692) ;  /* 0x0000037000007945 */ /* 0x000fe20003800000 */
[-C--:B------:R-:W-:Y:S01]  /*41d0*/  ISETP.GE.AND P3, PT, R247, R205.reuse, PT ;  /* 0x000000cdf700720c */ /* 0x080fe20003f66270 */
[----:B------:R-:W-:Y:S01]  /*41e0*/  IMAD R6, R167, R4, RZ ;  /* 0x00000004a7067224 */ /* 0x000fe200078e02ff */
[----:B------:R-:W-:Y:S01]  /*41f0*/  SHF.R.S32.HI R7, RZ, 0x1f, R4 ;  /* 0x0000001fff077819 */ /* 0x000fe20000011404 */
[----:B------:R-:W-:Y:S01]  /*4200*/  IMAD.WIDE.U32 R4, R4, R166, R168 ;  /* 0x000000a604047225 */ /* 0x000fe200078e00a8 */
[----:B------:R-:W-:-:S03]  /*4210*/  ISETP.GE.AND P1, PT, R248, R205, PT ;  /* 0x000000cdf800720c */ /* 0x000fc60003f26270 */
[----:B------:R-:W-:-:S04]  /*4220*/  IMAD R6, R7, R166, R6 ;  /* 0x000000a607067224 */ /* 0x000fc800078e0206 */
[----:B------:R-:W-:Y:S01]  /*4230*/  IMAD.IADD R6, R5, 0x1, R6 ;  /* 0x0000000105067824 */ /* 0x000fe200078e0206 */
[CC--:B------:R-:W-:Y:S01]  /*4240*/  @!P4 LEA R16, P6, R4.reuse, R218.reuse, 0x1 ;  /* 0x000000da0410c211 */ /* 0x0c0fe200078c08ff */
[----:B------:R1:W-:Y:S01]  /*4250*/  @P4 STS [R204+0x6000], RZ ;  /* 0x006000ffcc004388 */ /* 0x0003e20000000800 */
[CC--:B------:R-:W-:Y:S02]  /*4260*/  @!P3 LEA R14, P2, R4.reuse, R218.reuse, 0x1 ;  /* 0x000000da040eb211 */ /* 0x0c0fe400078408ff */
[CCC-:B------:R-:W-:Y:S01]  /*4270*/  @!P4 LEA.HI.X R17, R4.reuse, R219.reuse, R6.reuse, 0x1, P6 ;  /* 0x000000db0411c211 */ /* 0x1c0fe200030f0c06 */
[----:B------:R1:W-:Y:S01]  /*4280*/  @P4 STS [R204+0x6004], RZ ;  /* 0x006004ffcc004388 */ /* 0x0003e20000000800 */
[C---:B------:R-:W-:Y:S02]  /*4290*/  @!P1 LEA R12, P0, R4.reuse, R218, 0x1 ;  /* 0x000000da040c9211 */ /* 0x040fe400078008ff */
[----:B------:R-:W-:Y:S01]  /*42a0*/  IADD3 R5, P6, R165, R4, RZ ;  /* 0x00000004a5057210 */ /* 0x000fe20007fde0ff */
[----:B------:R1:W-:Y:S01]  /*42b0*/  @P4 STS.64 [R204+0x6008], RZ ;  /* 0x006008ffcc004388 */ /* 0x0003e20000000a00 */
[----:B------:R-:W-:-:S02]  /*42c0*/  @!P3 LEA.HI.X R15, R4, R219, R6, 0x1, P2 ;  /* 0x000000db040fb211 */ /* 0x000fc400010f0c06 */
[-CC-:B------:R-:W-:Y:S01]  /*42d0*/  @!P1 LEA.HI.X R13, R4, R219.reuse, R6.reuse, 0x1, P0 ;  /* 0x000000db040d9211 */ /* 0x180fe200000f0c06 */
[----:B------:R-:W-:Y:S01]  /*42e0*/  IMAD.X R6, R164, 0x1, R6, P6 ;  /* 0x00000001a4067824 */ /* 0x000fe200030e0606 */
[CC--:B------:R-:W-:Y:S01]  /*42f0*/  @!P4 LEA R10, P2, R5.reuse, R218.reuse, 0x1 ;  /* 0x000000da050ac211 */ /* 0x0c0fe200078408ff */
[----:B------:R-:W-:Y:S01]  /*4300*/  @!PT LDS RZ, [RZ] ;  /* 0x00000000fffff984 */ /* 0x000fe20000000800 */
[----:B------:R-:W-:Y:S01]  /*4310*/  @!PT LDS RZ, [RZ] ;  /* 0x00000000fffff984 */ /* 0x000fe20000000800 */
[----:B------:R-:W-:Y:S01]  /*4320*/  @!PT LDS RZ, [RZ] ;  /* 0x00000000fffff984 */ /* 0x000fe20000000800 */
[----:B------:R1:W-:Y:S01]  /*4330*/  @!P4 LDGSTS.E.BYPASS.LTC128B.128 [R204+0x6000], desc[UR4][R16.64] ;  /* 0x0600000010cccfae */ /* 0x0003e2000b901d44 */
[C---:B------:R-:W-:Y:S02]  /*4340*/  @!P3 LEA R8, P0, R5.reuse, R218, 0x1 ;  /* 0x000000da0508b211 */ /* 0x040fe400078008ff */
[CCC-:B------:R-:W-:Y:S01]  /*4350*/  @!P4 LEA.HI.X R11, R5.reuse, R219.reuse, R6.reuse, 0x1, P2 ;  /* 0x000000db050bc211 */ /* 0x1c0fe200010f0c06 */
        /* <DEDUP_REMOVED lines=29> */
.L_x_693:
[----:B------:R-:W-:Y:S05]  /*4530*/  BSYNC B0 ;  /* 0x0000000000007941 */ /* 0x000fea0003800000 */
.L_x_692:
[----:B------:R-:W0:Y:S02]  /*4540*/  LDGDEPBAR ;  /* 0x00000000000079af */ /* 0x000e240000000000 */
.L_x_691:
[----:B------:R-:W-:Y:S05]  /*4550*/  BSYNC B1 ;  /* 0x0000000000017941 */ /* 0x000fea0003800000 */
.L_x_690:
[----:B--2---:R-:W2:Y:S01]  /*4560*/  LD.E R4, desc[UR4][R172.64+0xdc] ;  /* 0x0000dc04ac047980 */ /* 0x004ea2000c101900 */
[----:B------:R-:W-:Y:S01]  /*4570*/  FMNMX.FTZ R6, R22, R37, !PT ;  /* 0x0000002516067209 */ /* 0x000fe20007810000 */
[----:B------:R-:W-:Y:S01]  /*4580*/  IMAD R174, R0, 0x2, R3 ;  /* 0x0000000200ae7824 */ /* 0x000fe200078e0203 */
[----:B------:R-:W-:Y:S01]  /*4590*/  LOP3.LUT R5, R36, 0x7ffffffc, RZ, 0xc0, !PT ;  /* 0x7ffffffc24057812 */ /* 0x000fe200078ec0ff */
[----:B-1----:R-:W-:Y:S01]  /*45a0*/  IMAD R9, R162, R153, R163 ;  /* 0x00000099a2097224 */ /* 0x002fe200078e02a3 */
[----:B------:R-:W-:Y:S01]  /*45b0*/  FMNMX.FTZ R6, R38, R6, !PT ;  /* 0x0000000626067209 */ /* 0x000fe20007810000 */
[----:B------:R-:W-:Y:S01]  /*45c0*/  IMAD.SHL.U32 R8, R159, 0x40, RZ ;  /* 0x000000409f087824 */ /* 0x000fe200078e00ff */
[----:B------:R-:W-:Y:S01]  /*45d0*/  LOP3.LUT R181, R160, R155, RZ, 0x3c, !PT ;  /* 0x0000009ba0b57212 */ /* 0x000fe200078e3cff */
[----:B------:R-:W-:Y:S01]  /*45e0*/  IMAD.IADD R5, R144, 0x1, -R5 ;  /* 0x0000000190057824 */ /* 0x000fe200078e0a05 */
[----:B------:R-:W-:Y:S01]  /*45f0*/  FMNMX.FTZ R6, R44, R6, !PT ;  /* 0x000000062c067209 */ /* 0x000fe20007810000 */
[----:B------:R-:W-:Y:S01]  /*4600*/  IMAD R9, R154, R9, R157 ;  /* 0x000000099a097224 */ /* 0x000fe200078e029d */
[----:B------:R-:W-:Y:S01]  /*4610*/  BSSY B2, `(.L_x_694) ;  /* 0x0001697000027945 */ /* 0x000fe20003800000 */
[----:B------:R-:W-:Y:S01]  /*4620*/  IMAD.SHL.U32 R7, R5, 0x2, RZ ;  /* 0x0000000205077824 */ /* 0x000fe200078e00ff */
[----:B------:R-:W-:Y:S01]  /*4630*/  FMNMX.FTZ R5, R39, R6, !PT ;  /* 0x0000000627057209 */ /* 0x000fe20007810000 */
[----:B------:R-:W-:Y:S01]  /*4640*/  IMAD.SHL.U32 R0, R222, 0x2, RZ ;  /* 0x00000002de007824 */ /* 0x000fe200078e00ff */
[----:B------:R-:W-:Y:S01]  /*4650*/  STL [R1+0x160], R181 ;  /* 0x000160b501007387 */ /* 0x000fe20000100800 */
[C---:B------:R-:W-:Y:S01]  /*4660*/  IMAD R9, R216.reuse, R9, R8 ;  /* 0x00000009d8097224 */ /* 0x040fe200078e0208 */
[----:B------:R-:W-:Y:S01]  /*4670*/  FMNMX.FTZ R3, R45, R5, !PT ;  /* 0x000000052d037209 */ /* 0x000fe20007810000 */
[----:B------:R-:W-:Y:S01]  /*4680*/  IMAD R8, R216, R48, R7 ;  /* 0x00000030d8087224 */ /* 0x000fe200078e0207 */
[----:B------:R-:W-:Y:S01]  /*4690*/  FMNMX.FTZ R5, R23, R50, !PT ;  /* 0x0000003217057209 */ /* 0x000fe20007810000 */
[----:B------:R-:W-:Y:S01]  /*46a0*/  IMAD.WIDE.U32 R194, R158, -0x2daee0ad, RZ ;  /* 0xd2511f539ec27825 */ /* 0x000fe200078e00ff */
[----:B------:R-:W-:-:S02]  /*46b0*/  FMNMX.FTZ R3, R40, R3, !PT ;  /* 0x0000000328037209 */ /* 0x000fc40007810000 */
[----:B------:R-:W-:Y:S01]  /*46c0*/  FMNMX.FTZ R5, R47, R5, !PT ;  /* 0x000000052f057209 */ /* 0x000fe20007810000 */
[----:B------:R-:W-:Y:S01]  /*46d0*/  VIADD R7, R0, 0x1 ;  /* 0x0000000100077836 */ /* 0x000fe20000000000 */
[----:B------:R-:W-:Y:S01]  /*46e0*/  FMNMX.FTZ R3, R41, R3, !PT ;  /* 0x0000000329037209 */ /* 0x000fe20007810000 */
[----:B------:R-:W-:Y:S01]  /*46f0*/  IMAD.WIDE.U32 R212, R49, -0x326172a9, RZ ;  /* 0xcd9e8d5731d47825 */ /* 0x000fe200078e00ff */
[C---:B------:R-:W-:Y:S02]  /*4700*/  LOP3.LUT R0, R161.reuse, R0, RZ, 0x3c, !PT ;  /* 0x00000000a1007212 */ /* 0x040fe400078e3cff */
[----:B------:R-:W-:Y:S01]  /*4710*/  FMNMX.FTZ R6, R80, R3, !PT ;  /* 0x0000000350067209 */ /* 0x000fe20007810000 */
[----:B------:R-:W-:Y:S01]  /*4720*/  VIADD R139, R161, 0xbb67ae85 ;  /* 0xbb67ae85a18b7836 */ /* 0x000fe20000000000 */
[----:B------:R-:W-:Y:S01]  /*4730*/  FMNMX.FTZ R3, R46, R5, !PT ;  /* 0x000000052e037209 */ /* 0x000fe20007810000 */
[----:B------:R-:W-:Y:S01]  /*4740*/  VIADD R164, R49, 0x4 ;  /* 0x0000000431a47836 */ /* 0x000fe20000000000 */
[----:B------:R-:W-:Y:S01]  /*4750*/  FMNMX.FTZ R5, R64, R6, !PT ;  /* 0x0000000640057209 */ /* 0x000fe20007810000 */
[----:B------:R-:W-:Y:S01]  /*4760*/  VIADD R196, R160, 0x9e3779b9 ;  /* 0x9e3779b9a0c47836 */ /* 0x000fe20000000000 */
[----:B------:R-:W-:Y:S01]  /*4770*/  LOP3.LUT R6, R0, R195, RZ, 0x3c, !PT ;  /* 0x000000c300067212 */ /* 0x000fe200078e3cff */
[----:B------:R-:W-:Y:S01]  /*4780*/  IMAD.WIDE.U32 R10, R164, -0x326172a9, RZ ;  /* 0xcd9e8d57a40a7825 */ /* 0x000fe200078e00ff */
[----:B------:R-:W-:-:S02]  /*4790*/  FMNMX.FTZ R0, R57, R3, !PT ;  /* 0x0000000339007209 */ /* 0x000fc40007810000 */
[----:B------:R-:W-:Y:S01]  /*47a0*/  FMNMX.FTZ R5, R85, R5, !PT ;  /* 0x0000000555057209 */ /* 0x000fe20007810000 */
[----:B------:R-:W-:Y:S01]  /*47b0*/  IMAD.WIDE.U32 R158, R6, -0x326172a9, RZ ;  /* 0xcd9e8d57069e7825 */ /* 0x000fe200078e00ff */
[----:B------:R-:W-:Y:S01]  /*47c0*/  FMNMX.FTZ R0, R55, R0, !PT ;  /* 0x0000000037007209 */ /* 0x000fe20007810000 */
[----:B------:R-:W-:Y:S01]  /*47d0*/  STL [R1+0x10c], R196 ;  /* 0x00010cc401007387 */ /* 0x000fe20000100800 */
[C---:B------:R-:W-:Y:S01]  /*47e0*/  LOP3.LUT R156, R161.reuse, R7, RZ, 0x3c, !PT ;  /* 0x00000007a19c7212 */ /* 0x040fe200078e3cff */
[----:B------:R-:W-:Y:S01]  /*47f0*/  VIADD R209, R160, 0x3c6ef372 ;  /* 0x3c6ef372a0d17836 */ /* 0x000fe20000000000 */
[----:B------:R-:W-:Y:S01]  /*4800*/  FMNMX.FTZ R5, R60, R5, !PT ;  /* 0x000000053c057209 */ /* 0x000fe20007810000 */
[----:B------:R-:W-:Y:S01]  /*4810*/  VIADD R185, R161, 0x76cf5d0a ;  /* 0x76cf5d0aa1b97836 */ /* 0x000fe20000000000 */
[----:B------:R-:W-:Y:S01]  /*4820*/  FMNMX.FTZ R0, R59, R0, !PT ;  /* 0x000000003b007209 */ /* 0x000fe20007810000 */
[----:B------:R-:W-:Y:S01]  /*4830*/  VIADD R184, R161, 0x32370b8f ;  /* 0x32370b8fa1b87836 */ /* 0x000fe20000000000 */
[----:B------:R-:W-:Y:S01]  /*4840*/  LOP3.LUT R3, R156, R195, RZ, 0x3c, !PT ;  /* 0x000000c39c037212 */ /* 0x000fe200078e3cff */
[----:B------:R-:W-:Y:S01]  /*4850*/  VIADD R192, R160, 0xdaa66d2b ;  /* 0xdaa66d2ba0c07836 */ /* 0x000fe20000000000 */
[----:B------:R-:W-:Y:S01]  /*4860*/  FMNMX.FTZ R5, R94, R5, !PT ;  /* 0x000000055e057209 */ /* 0x000fe20007810000 */
[----:B------:R-:W-:Y:S01]  /*4870*/  VIADD R193, R160, 0x78dde6e4 ;  /* 0x78dde6e4a0c17836 */ /* 0x000fe20000000000 */
[----:B------:R-:W-:Y:S01]  /*4880*/  FMNMX.FTZ R0, R43, R0, !PT ;  /* 0x000000002b007209 */ /* 0x000fe20007810000 */
[----:B------:R-:W-:Y:S01]  /*4890*/  IMAD.WIDE.U32 R24, R3, -0x326172a9, RZ ;  /* 0xcd9e8d5703187825 */ /* 0x000fe200078e00ff */
[----:B------:R-:W-:Y:S01]  /*48a0*/  FMNMX.FTZ R5, R87, R5, !PT ;  /* 0x0000000557057209 */ /* 0x000fe20007810000 */
[----:B------:R-:W-:Y:S01]  /*48b0*/  STL.64 [R1+0x30], R194 ;  /* 0x000030c201007387 */ /* 0x000fe20000100a00 */
        /* <DEDUP_REMOVED lines=8> */
[----:B------:R-:W-:Y:S01]  /*4940*/  FMNMX.FTZ R105, R90, R5, !PT ;  /* 0x000000055a697209 */ /* 0x000fe20007810000 */
[----:B------:R-:W-:Y:S01]  /*4950*/  VIADD R210, R161, 0xa9066899 ;  /* 0xa9066899a1d27836 */ /* 0x000fe20000000000 */
[----:B------:R-:W-:Y:S01]  /*4960*/  FMNMX.FTZ R3, R91, R3, !PT ;  /* 0x000000035b037209 */ /* 0x000fe20007810000 */
[----:B------:R-:W-:Y:S01]  /*4970*/  VIADD R208, R160, 0x1715609d ;  /* 0x1715609da0d07836 */ /* 0x000fe20000000000 */
[----:B------:R-:W-:Y:S01]  /*4980*/  SHF.R.S32.HI R5, RZ, 0x1f, R0 ;  /* 0x0000001fff057819 */ /* 0x000fe20000011400 */
[----:B------:R-:W-:Y:S01]  /*4990*/  STL.64 [R1+0x48], R234 ;  /* 0x000048ea01007387 */ /* 0x000fe20000100a00 */
[----:B------:R-:W-:Y:S01]  /*49a0*/  IADD3 R18, P0, R8, R0, RZ ;  /* 0x0000000008127210 */ /* 0x000fe20007f1e0ff */
[----:B------:R-:W-:Y:S01]  /*49b0*/  IMAD.WIDE.U32 R214, R164, -0x326172a9, RZ ;  /* 0xcd9e8d57a4d67825 */ /* 0x000fe200078e00ff */
[----:B------:R-:W-:Y:S01]  /*49c0*/  LOP3.LUT R0, R235, R139, R194, 0x96, !PT ;  /* 0x0000008beb007212 */ /* 0x000fe200078e96c2 */
[----:B------:R-:W-:Y:S01]  /*49d0*/  STL [R1+0x110], R209 ;  /* 0x000110d101007387 */ /* 0x000fe20000100800 */
[----:B------:R-:W-:-:S02]  /*49e0*/  FMNMX.FTZ R3, R89, R3, !PT ;  /* 0x0000000359037209 */ /* 0x000fc40007810000 */
[----:B------:R-:W-:Y:S01]  /*49f0*/  LOP3.LUT R111, R181, R11, RZ, 0x3c, !PT ;  /* 0x0000000bb56f7212 */ /* 0x000fe200078e3cff */
[----:B------:R-:W-:Y:S01]  /*4a00*/  IMAD.WIDE.U32 R250, R0, -0x326172a9, RZ ;  /* 0xcd9e8d5700fa7825 */ /* 0x000fe200078e00ff */
[----:B------:R-:W-:Y:S01]  /*4a10*/  FMNMX.FTZ R0, R100, R3, !PT ;  /* 0x0000000364007209 */ /* 0x000fe20007810000 */
[----:B------:R-:W1:Y:S01]  /*4a20*/  SHFL.BFLY PT, R11, R105, 0x2, 0x1f ;  /* 0x0c401f00690b7f89 */ /* 0x000e6200000e0000 */
[----:B------:R-:W-:Y:S02]  /*4a30*/  LEA.HI.X.SX32 R5, R8, R5, 0x1, P0 ;  /* 0x0000000508057211 */ /* 0x000fe400000f0eff */
[----:B------:R-:W-:Y:S01]  /*4a40*/  FMNMX.FTZ R0, R96, R0, !PT ;  /* 0x0000000060007209 */ /* 0x000fe20007810000 */
[----:B------:R-:W-:Y:S01]  /*4a50*/  STL [R1+0x104], R185 ;  /* 0x000104b901007387 */ /* 0x000fe20000100800 */
[----:B------:R-:W-:Y:S02]  /*4a60*/  LOP3.LUT R8, R159, R196, R212, 0x96, !PT ;  /* 0x000000c49f087212 */ /* 0x000fe400078e96d4 */
[----:B------:R-:W-:Y:S01]  /*4a70*/  FMNMX.FTZ R0, R101, R0, !PT ;  /* 0x0000000065007209 */ /* 0x000fe20007810000 */
[----:B------:R-:W-:Y:S01]  /*4a80*/  STL [R1+0x108], R184 ;  /* 0x000108b801007387 */ /* 0x000fe20000100800 */
[-C--:B------:R-:W-:Y:S01]  /*4a90*/  LOP3.LUT R12, R251, R209.reuse, R158, 0x96, !PT ;  /* 0x000000d1fb0c7212 */ /* 0x080fe200078e969e */
[----:B------:R-:W-:Y:S01]  /*4aa0*/  IMAD.WIDE.U32 R8, R8, -0x2daee0ad, RZ ;  /* 0xd2511f5308087825 */ /* 0x000fe200078e00ff */
[----:B------:R-:W-:Y:S01]  /*4ab0*/  FMNMX.FTZ R0, R95, R0, !PT ;  /* 0x000000005f007209 */ /* 0x000fe20007810000 */
[----:B------:R-:W-:Y:S01]  /*4ac0*/  STL [R1+0xf0], R192 ;  /* 0x0000f0c001007387 */ /* 0x000fe20000100800 */
[-C--:B------:R-:W-:Y:S01]  /*4ad0*/  LOP3.LUT R6, R25, R196.reuse, R212, 0x96, !PT ;  /* 0x000000c419067212 */ /* 0x080fe200078e96d4 */
[----:B------:R-:W-:Y:S01]  /*4ae0*/  IMAD.WIDE.U32 R12, R12, -0x2daee0ad, RZ ;  /* 0xd2511f530c0c7825 */ /* 0x000fe200078e00ff */
[----:B------:R-:W-:Y:S01]  /*4af0*/  LOP3.LUT R14, R251, R209, R24, 0x96, !PT ;  /* 0x000000d1fb0e7212 */ /* 0x000fe200078e9618 */
[----:B------:R-:W3:Y:S01]  /*4b00*/  SHFL.BFLY PT, R20, R0, 0x2, 0x1f ;  /* 0x0c401f0000147f89 */ /* 0x000ee200000e0000 */
[----:B------:R-:W-:Y:S01]  /*4b10*/  LOP3.LUT R3, R9, R185, R234, 0x96, !PT ;  /* 0x000000b909037212 */ /* 0x000fe200078e96ea */
[----:B------:R-:W-:Y:S01]  /*4b20*/  IMAD.WIDE.U32 R6, R6, -0x2daee0ad, RZ ;  /* 0xd2511f5306067825 */ /* 0x000fe200078e00ff */
[-CC-:B------:R-:W-:Y:S01]  /*4b30*/  LOP3.LUT R138, R159, R196.reuse, R10.reuse, 0x96, !PT ;  /* 0x000000c49f8a7212 */ /* 0x180fe200078e960a */
[----:B------:R-:W-:Y:S01]  /*4b40*/  STL [R1+0xfc], R193 ;  /* 0x0000fcc101007387 */ /* 0x000fe20000100800 */
[----:B------:R-:W-:Y:S01]  /*4b50*/  LOP3.LUT R149, R25, R196, R10, 0x96, !PT ;  /* 0x000000c419957212 */ /* 0x000fe200078e960a */
[----:B------:R-:W-:Y:S01]  /*4b60*/  IMAD.WIDE.U32 R14, R14, -0x2daee0ad, RZ ;  /* 0xd2511f530e0e7825 */ /* 0x000fe200078e00ff */
[----:B------:R-:W-:Y:S01]  /*4b70*/  LOP3.LUT R8, R13, R184, R8, 0x96, !PT ;  /* 0x000000b80d087212 */ /* 0x000fe200078e9608 */
[----:B------:R-:W-:Y:S01]  /*4b80*/  STL [R1+0x100], R211 ;  /* 0x000100d301007387 */ /* 0x000fe20000100800 */
[----:B-1----:R-:W-:-:S02]  /*4b90*/  FMNMX.FTZ R105, R105, R11, !PT ;  /* 0x0000000b69697209 */ /* 0x002fc40007810000 */
[----:B------:R-:W-:Y:S01]  /*4ba0*/  LOP3.LUT R10, R7, R185, R234, 0x96, !PT ;  /* 0x000000b9070a7212 */ /* 0x000fe200078e96ea */
[----:B------:R-:W-:Y:S01]  /*4bb0*/  IMAD.WIDE.U32 R8, R8, -0x326172a9, RZ ;  /* 0xcd9e8d5708087825 */ /* 0x000fe200078e00ff */
[----:B------:R-:W-:Y:S01]  /*4bc0*/  LOP3.LUT R16, R15, R184, R6, 0x96, !PT ;  /* 0x000000b80f107212 */ /* 0x000fe200078e9606 */
[----:B------:R-:W1:Y:S01]  /*4bd0*/  SHFL.BFLY PT, R21, R105, 0x1, 0x1f ;  /* 0x0c201f0069157f89 */ /* 0x000e6200000e0000 */
[C---:B------:R-:W-:Y:S01]  /*4be0*/  LEA R48, P0, R18.reuse, R150, 0x1 ;  /* 0x0000009612307211 */ /* 0x040fe200078008ff */
[----:B------:R-:W-:Y:S02]  /*4bf0*/  IMAD.WIDE.U32 R6, R3, -0x326172a9, RZ ;  /* 0xcd9e8d5703067825 */ /* 0x000fe400078e00ff */
[----:B------:R-:W-:Y:S01]  /*4c00*/  STL [R1+0xf8], R210 ;  /* 0x0000f8d201007387 */ /* 0x000fe20000100800 */
[----:B------:R-:W-:Y:S01]  /*4c10*/  LEA.HI.X R49, R18, R151, R5, 0x1, P0 ;  /* 0x0000009712317211 */ /* 0x000fe200000f0c05 */
[----:B------:R-:W-:Y:S01]  /*4c20*/  IMAD.WIDE.U32 R10, R10, -0x326172a9, RZ ;  /* 0xcd9e8d570a0a7825 */ /* 0x000fe200078e00ff */
[----:B------:R-:W-:Y:S01]  /*4c30*/  LOP3.LUT R3, R7, R192, R250, 0x96, !PT ;  /* 0x000000c007037212 */ /* 0x000fe200078e96fa */
[----:B------:R-:W-:Y:S01]  /*4c40*/  STL [R1+0xf4], R208 ;  /* 0x0000f4d001007387 */ /* 0x000fe20000100800 */
[-C--:B------:R-:W-:Y:S01]  /*4c50*/  LOP3.LUT R18, R9, R193.reuse, R6, 0x96, !PT ;  /* 0x000000c109127212 */ /* 0x080fe200078e9606 */
[----:B------:R-:W-:Y:S01]  /*4c60*/  IMAD.WIDE.U32 R16, R16, -0x326172a9, RZ ;  /* 0xcd9e8d5710107825 */ /* 0x000fe200078e00ff */
[----:B---3--:R-:W-:Y:S01]  /*4c70*/  FMNMX.FTZ R0, R0, R20, !PT ;  /* 0x0000001400007209 */ /* 0x008fe20007810000 */
[----:B------:R-:W-:Y:S01]  /*4c80*/  STL.64 [R1+0x40], R214 ;  /* 0x000040d601007387 */ /* 0x000fe20000100a00 */
[-C--:B------:R-:W-:Y:S01]  /*4c90*/  LOP3.LUT R13, R11, R192.reuse, R250, 0x96, !PT ;  /* 0x000000c00b0d7212 */ /* 0x080fe200078e96fa */
[----:B------:R-:W-:Y:S01]  /*4ca0*/  IMAD.WIDE.U32 R18, R18, -0x2daee0ad, RZ ;  /* 0xd2511f5312127825 */ /* 0x000fe200078e00ff */
[-C--:B------:R-:W-:Y:S01]  /*4cb0*/  LOP3.LUT R5, R17, R193.reuse, R10, 0x96, !PT ;  /* 0x000000c111057212 */ /* 0x080fe200078e960a */
[----:B------:R-:W3:Y:S01]  /*4cc0*/  SHFL.BFLY PT, R102, R0, 0x1, 0x1f ;  /* 0x0c201f0000667f89 */ /* 0x000ee200000e0000 */
[----:B------:R-:W-:Y:S01]  /*4cd0*/  LOP3.LUT R15, R7, R192, R250, 0x96, !PT ;  /* 0x000000c0070f7212 */ /* 0x000fe200078e96fa */
[----:B------:R-:W-:Y:S01]  /*4ce0*/  IMAD.WIDE.U32 R10, R3, -0x2daee0ad, RZ ;  /* 0xd2511f53030a7825 */ /* 0x000fe200078e00ff */
[----:B------:R-:W-:-:S03]  /*4cf0*/  LOP3.LUT R3, R9, R193, R6, 0x96, !PT ;  /* 0x000000c109037212 */ /* 0x000fc600078e9606 */
[----:B------:R-:W-:Y:S01]  /*4d00*/  IMAD.WIDE.U32 R6, R13, -0x2daee0ad, RZ ;  /* 0xd2511f530d067825 */ /* 0x000fe200078e00ff */
[----:B------:R-:W-:Y:S02]  /*4d10*/  LOP3.LUT R12, R11, R211, R12, 0x96, !PT ;  /* 0x000000d30b0c7212 */ /* 0x000fe400078e960c */
[----:B-1----:R-:W-:Y:S01]  /*4d20*/  FMNMX.FTZ R105, R105, R21, !PT ;  /* 0x0000001569697209 */ /* 0x002fe20007810000 */
[----:B------:R-:W-:Y:S01]  /*4d30*/  IMAD.WIDE.U32 R26, R5, -0x2daee0ad, RZ ;  /* 0xd2511f53051a7825 */ /* 0x000fe200078e00ff */
[-C--:B------:R-:W-:Y:S02]  /*4d40*/  LOP3.LUT R9, R19, R210.reuse, R10, 0x96, !PT ;  /* 0x000000d213097212 */ /* 0x080fe400078e960a */
[----:B------:R-:W-:Y:S01]  /*4d50*/  FSETP.NEU.FTZ.AND P0, PT, R105, -INF , PT ;  /* 0xff8000006900780b */ /* 0x000fe20003f1d000 */
[----:B------:R-:W-:Y:S01]  /*4d60*/  IMAD.WIDE.U32 R12, R12, -0x326172a9, RZ ;  /* 0xcd9e8d570c0c7825 */ /* 0x000fe200078e00ff */
[----:B------:R-:W-:Y:S02]  /*4d70*/  LOP3.LUT R10, R27, R210, R6, 0x96, !PT ;  /* 0x000000d21b0a7212 */ /* 0x000fe400078e9606 */
[----:B------:R-:W-:Y:S01]  /*4d80*/  LOP3.LUT R14, R7, R211, R14, 0x96, !PT ;  /* 0x000000d3070e7212 */ /* 0x000fe200078e960e */
[----:B------:R-:W-:Y:S01]  /*4d90*/  IMAD R7, R15, -0x2daee0ad, RZ ;  /* 0xd2511f530f077824 */ /* 0x000fe200078e02ff */
[-CC-:B------:R-:W-:Y:S01]  /*4da0*/  LOP3.LUT R19, R13, R208.reuse, R8.reuse, 0x96, !PT ;  /* 0x000000d00d137212 */ /* 0x180fe200078e9608 */
[----:B------:R-:W-:Y:S01]  /*4db0*/  IMAD.WIDE.U32 R92, R3, -0x2daee0ad, RZ ;  /* 0xd2511f53035c7825 */ /* 0x000fe200078e00ff */
[----:B------:R-:W-:-:S03]  /*4dc0*/  LOP3.LUT R145, R13, R208, R8, 0x96, !PT ;  /* 0x000000d00d917212 */ /* 0x000fc600078e9608 */
[----:B------:R-:W-:Y:S01]  /*4dd0*/  IMAD.WIDE.U32 R8, R9, -0x326172a9, RZ ;  /* 0xcd9e8d5709087825 */ /* 0x000fe200078e00ff */
[----:B---3--:R-:W-:-:S03]  /*4de0*/  FMNMX.FTZ R102, R0, R102, !PT ;  /* 0x0000006600667209 */ /* 0x008fc60007810000 */
[----:B------:R-:W-:Y:S01]  /*4df0*/  IMAD.WIDE.U32 R14, R14, -0x326172a9, RZ ;  /* 0xcd9e8d570e0e7825 */ /* 0x000fe200078e00ff */
[C---:B------:R-:W-:Y:S02]  /*4e00*/  LOP3.LUT R13, R8.reuse, 0xff, RZ, 0xc0, !PT ;  /* 0x000000ff080d7812 */ /* 0x040fe400078ec0ff */
[----:B------:R-:W-:Y:S01]  /*4e10*/  LOP3.LUT R20, R8, 0xffff, RZ, 0xc0, !PT ;  /* 0x0000ffff08147812 */ /* 0x000fe200078ec0ff */
[----:B------:R-:W-:Y:S01]  /*4e20*/  IMAD.WIDE.U32 R10, R10, -0x326172a9, RZ ;  /* 0xcd9e8d570a0a7825 */ /* 0x000fe200078e00ff */
[--C-:B------:R-:W-:Y:S02]  /*4e30*/  SHF.R.U32.HI R21, RZ, 0x10, R8.reuse ;  /* 0x00000010ff157819 */ /* 0x100fe40000011608 */
[----:B------:R-:W-:Y:S02]  /*4e40*/  SHF.R.U32.HI R17, RZ, 0x18, R8 ;  /* 0x00000018ff117819 */ /* 0x000fe40000011608 */
[----:B------:R-:W-:Y:S02]  /*4e50*/  LOP3.LUT R8, R93, R210, R7, 0x96, !PT ;  /* 0x000000d25d087212 */ /* 0x000fe400078e9607 */
[----:B------:R-:W-:-:S02]  /*4e60*/  LOP3.LUT R3, R9, R245, R12, 0x96, !PT ;  /* 0x000000f509037212 */ /* 0x000fc400078e960c */
[----:B------:R-:W-:Y:S01]  /*4e70*/  LOP3.LUT R42, R15, R208, R16, 0x96, !PT ;  /* 0x000000d00f2a7212 */ /* 0x000fe200078e9610 */
[----:B------:R-:W-:Y:S01]  /*4e80*/  IMAD.WIDE.U32 R8, R8, -0x326172a9, RZ ;  /* 0xcd9e8d5708087825 */ /* 0x000fe200078e00ff */
[----:B------:R-:W-:Y:S02]  /*4e90*/  LOP3.LUT R14, R11, R245, R14, 0x96, !PT ;  /* 0x000000f50b0e7212 */ /* 0x000fe400078e960e */
[C---:B------:R-:W-:Y:S02]  /*4ea0*/  LOP3.LUT R27, R10.reuse, 0xffff, RZ, 0xc0, !PT ;  /* 0x0000ffff0a1b7812 */ /* 0x040fe400078ec0ff */
[----:B------:R-:W-:Y:S02]  /*4eb0*/  LOP3.LUT R15, R10, 0xff, RZ, 0xc0, !PT ;  /* 0x000000ff0a0f7812 */ /* 0x000fe400078ec0ff */
[----:B------:R-:W-:Y:S02]  /*4ec0*/  SHF.R.U32.HI R25, RZ, 0x10, R10 ;  /* 0x00000010ff197819 */ /* 0x000fe4000001160a */
[----:B------:R-:W-:-:S02]  /*4ed0*/  LOP3.LUT R11, R3, 0xff, RZ, 0xc0, !PT ;  /* 0x000000ff030b7812 */ /* 0x000fc400078ec0ff */
[----:B------:R-:W-:Y:S02]  /*4ee0*/  LOP3.LUT R30, R9, R245, R12, 0x96, !PT ;  /* 0x000000f5091e7212 */ /* 0x000fe400078e960c */
[C---:B------:R-:W-:Y:S02]  /*4ef0*/  LOP3.LUT R140, R8.reuse, 0xffff, RZ, 0xc0, !PT ;  /* 0x0000ffff088c7812 */ /* 0x040fe400078ec0ff */
[----:B------:R-:W-:Y:S02]  /*4f00*/  LOP3.LUT R141, R8, 0xff, RZ, 0xc0, !PT ;  /* 0x000000ff088d7812 */ /* 0x000fe400078ec0ff */
[--C-:B------:R-:W-:Y:S02]  /*4f10*/  SHF.R.U32.HI R144, RZ, 0x10, R8.reuse ;  /* 0x00000010ff907819 */ /* 0x100fe40000011608 */
[----:B------:R-:W-:Y:S01]  /*4f20*/  SHF.R.U32.HI R142, RZ, 0x18, R8 ;  /* 0x00000018ff8e7819 */ /* 0x000fe20000011608 */
[----:B------:R-:W-:Y:S01]  /*4f30*/  IMAD.WIDE.U32 R8, R19, -0x2daee0ad, RZ ;  /* 0xd2511f5313087825 */ /* 0x000fe200078e00ff */
[----:B------:R-:W-:-:S02]  /*4f40*/  ISETP.GE.U32.AND P1, PT, R200, R13, PT ;  /* 0x0000000dc800720c */ /* 0x000fc40003f26070 */
[----:B------:R-:W-:Y:S02]  /*4f50*/  ISETP.GE.U32.AND P4, PT, R200, R17, PT ;  /* 0x00000011c800720c */ /* 0x000fe40003f86070 */
[----:B------:R-:W-:Y:S02]  /*4f60*/  LOP3.LUT R12, R8, 0xffff, RZ, 0xc0, !PT ;  /* 0x0000ffff080c7812 */ /* 0x000fe400078ec0ff */
[--C-:B------:R-:W-:Y:S02]  /*4f70*/  SHF.R.U32.HI R16, RZ, 0x10, R8.reuse ;  /* 0x00000010ff107819 */ /* 0x100fe40000011608 */
[----:B------:R-:W-:Y:S01]  /*4f80*/  SHF.R.U32.HI R13, RZ, 0x18, R8 ;  /* 0x00000018ff0d7819 */ /* 0x000fe20000011608 */
[----:B--2---:R-:W-:-:S05]  /*4f90*/  FMUL.FTZ R6, R4, R105 ;  /* 0x0000006904067220 */ /* 0x004fca0000410000 */
[----:B------:R-:W-:Y:S02]  /*4fa0*/  FSEL R6, R6, RZ, P0 ;  /* 0x000000ff06067208 */ /* 0x000fe40000000000 */
[----:B------:R-:W-:-:S03]  /*4fb0*/  FSETP.NEU.FTZ.AND P0, PT, R102, -INF , PT ;  /* 0xff8000006600780b */ /* 0x000fc60003f1d000 */
[-CC-:B------:R-:W-:Y:S01]  /*4fc0*/  FFMA.FTZ R5, R22, R4.reuse, -R6.reuse ;  /* 0x0000000416057223 */ /* 0x180fe20000010806 */
[----:B------:R-:W-:Y:S01]  /*4fd0*/  FFMA.FTZ R0, R37, R4, -R6 ;  /* 0x0000000425007223 */ /* 0x000fe20000010806 */
[----:B------:R-:W-:Y:S02]  /*4fe0*/  SHF.R.U32.HI R22, RZ, 0x18, R10 ;  /* 0x00000018ff167819 */ /* 0x000fe4000001160a */
[----:B------:R1:W-:Y:S08]  /*4ff0*/  MUFU.EX2 R171, R5 ;  /* 0x0000000500ab7308 */ /* 0x0003f00000000800 */
[----:B------:R2:W3:Y:S01]  /*5000*/  MUFU.EX2 R169, R0 ;  /* 0x0000000000a97308 */ /* 0x0004e20000000800 */
[----:B-1----:R-:W-:-:S05]  /*5010*/  FMUL.FTZ R5, R4, R102 ;  /* 0x0000006604057220 */ /* 0x002fca0000410000 */
[----:B------:R-:W-:Y:S02]  /*5020*/  FSEL R5, R5, RZ, P0 ;  /* 0x000000ff05057208 */ /* 0x000fe40000000000 */
[----:B------:R-:W-:Y:S01]  /*5030*/  ISETP.GE.U32.AND P0, PT, R200, R11, PT ;  /* 0x0000000bc800720c */ /* 0x000fe20003f06070 */
[-C--:B--2---:R-:W-:Y:S01]  /*5040*/  FFMA.FTZ R0, R38, R4.reuse, -R6 ;  /* 0x0000000426007223 */ /* 0x084fe20000010806 */
[----:B------:R-:W-:Y:S01]  /*5050*/  LOP3.LUT R11, R8, 0xff, RZ, 0xc0, !PT ;  /* 0x000000ff080b7812 */ /* 0x000fe200078ec0ff */
[-CC-:B------:R-:W-:Y:S01]  /*5060*/  FFMA.FTZ R7, R23, R4.reuse, -R5.reuse ;  /* 0x0000000417077223 */ /* 0x180fe20000010805 */
[----:B------:R-:W-:Y:S01]  /*5070*/  FFMA.FTZ R10, R50, R4, -R5 ;  /* 0x00000004320a7223 */ /* 0x000fe20000010805 */
[----:B------:R1:W-:Y:S08]  /*5080*/  MUFU.EX2 R177, R0 ;  /* 0x0000000000b17308 */ /* 0x0003f00000000800 */
[----:B------:R2:W-:Y:S08]  /*5090*/  MUFU.EX2 R170, R7 ;  /* 0x0000000700aa7308 */ /* 0x0005f00000000800 */
[----:B------:R4:W5:Y:S01]  /*50a0*/  MUFU.EX2 R168, R10 ;  /* 0x0000000a00a87308 */ /* 0x0009620000000800 */
[----:B-1----:R-:W-:-:S04]  /*50b0*/  LOP3.LUT R0, R3, 0xffff, RZ, 0xc0, !PT ;  /* 0x0000ffff03007812 */ /* 0x002fc800078ec0ff */
[----:B------:R-:W-:-:S04]  /*50c0*/  SHF.R.U32.HI R0, RZ, 0x8, R0 ;  /* 0x00000008ff007819 */ /* 0x000fc80000011600 */
[----:B--2---:R-:W-:Y:S02]  /*50d0*/  LOP3.LUT R7, R0, 0xffff, RZ, 0xc0, !PT ;  /* 0x0000ffff00077812 */ /* 0x004fe400078ec0ff */
[----:B------:R-:W-:Y:S02]  /*50e0*/  LOP3.LUT R0, R9, R246, R18, 0x96, !PT ;  /* 0x000000f609007212 */ /* 0x000fe400078e9612 */
[----:B---3--:R-:W-:Y:S02]  /*50f0*/  F2FP.BF16.F32.PACK_AB R9, R169, R171 ;  /* 0x000000aba909723e */ /* 0x008fe400000010ff */
[----:B------:R-:W-:Y:S02]  /*5100*/  ISETP.GE.U32.AND P2, PT, R200, R7, PT ;  /* 0x00000007c800720c */ /* 0x000fe40003f46070 */
[----:B------:R-:W-:Y:S01]  /*5110*/  SHF.R.U32.HI R7, RZ, 0x18, R3 ;  /* 0x00000018ff077819 */ /* 0x000fe20000011603 */
[----:B----4-:R-:W-:Y:S01]  /*5120*/  FFMA.FTZ R10, R44, R4, -R6 ;  /* 0x000000042c0a7223 */ /* 0x010fe20000010806 */
[----:B------:R-:W-:-:S02]  /*5130*/  PRMT R83, R9, 0x7610, R83 ;  /* 0x0000761009537816 */ /* 0x000fc40000000053 */
[----:B------:R-:W-:Y:S01]  /*5140*/  SHF.R.U32.HI R3, RZ, 0x10, R3 ;  /* 0x00000010ff037819 */ /* 0x000fe20000011603 */
[----:B------:R-:W1:Y:S01]  /*5150*/  MUFU.EX2 R179, R10 ;  /* 0x0000000a00b37308 */ /* 0x000e620000000800 */
[----:B------:R-:W-:Y:S01]  /*5160*/  ISETP.GE.U32.AND P3, PT, R200, R7, PT ;  /* 0x00000007c800720c */ /* 0x000fe20003f66070 */
[-C--:B------:R-:W-:Y:S01]  /*5170*/  FFMA.FTZ R7, R39, R4.reuse, -R6 ;  /* 0x0000000427077223 */ /* 0x080fe20000010806 */
[----:B------:R-:W-:Y:S01]  /*5180*/  PRMT R82, R9, 0x7632, R82 ;  /* 0x0000763209527816 */ /* 0x000fe20000000052 */
[----:B------:R-:W-:Y:S01]  /*5190*/  @!P0 HFMA2.BF16_V2 R23, -RZ.H0_H0, RZ.H0_H0, -R83.H0_H0 ;  /* 0x200000ffff178231 */ /* 0x000fe20000340953 */
[----:B------:R-:W-:Y:S01]  /*51a0*/  LOP3.LUT R8, R3, 0xff, RZ, 0xc0, !PT ;  /* 0x000000ff03087812 */ /* 0x000fe200078ec0ff */
[----:B------:R-:W-:Y:S01]  /*51b0*/  FFMA.FTZ R9, R57, R4, -R5 ;  /* 0x0000000439097223 */ /* 0x000fe20000010805 */
[----:B------:R-:W-:Y:S01]  /*51c0*/  PRMT R167, R83, 0x5410, R82 ;  /* 0x0000541053a77816 */ /* 0x000fe20000000052 */
[----:B------:R2:W-:Y:S01]  /*51d0*/  MUFU.EX2 R183, R7 ;  /* 0x0000000700b77308 */ /* 0x0005e20000000800 */
[----:B-----5:R-:W-:Y:S01]  /*51e0*/  F2FP.BF16.F32.PACK_AB R3, R168, R170 ;  /* 0x000000aaa803723e */ /* 0x020fe200000010ff */
[----:B------:R-:W-:Y:S01]  /*51f0*/  @!P2 HFMA2.BF16_V2 R28, -RZ.H0_H0, RZ.H0_H0, -R82.H0_H0 ;  /* 0x200000ffff1ca231 */ /* 0x000fe20000340952 */
[----:B------:R-:W-:-:S02]  /*5200*/  @!P0 PRMT R83, R23, 0x5410, RZ ;  /* 0x0000541017538816 */ /* 0x000fc400000000ff */
[----:B------:R-:W-:Y:S02]  /*5210*/  ISETP.GE.U32.AND P0, PT, R200, R8, PT ;  /* 0x00000008c800720c */ /* 0x000fe40003f06070 */
[C---:B------:R-:W-:Y:S01]  /*5220*/  PRMT R79, R3.reuse, 0x7632, R79 ;  /* 0x00007632034f7816 */ /* 0x040fe2000000004f */
[----:B------:R-:W-:Y:S01]  /*5230*/  MUFU.EX2 R180, R9 ;  /* 0x0000000900b47308 */ /* 0x000fe20000000800 */
[----:B------:R-:W-:Y:S01]  /*5240*/  PRMT R78, R3, 0x7610, R78 ;  /* 0x00007610034e7816 */ /* 0x000fe2000000004e */
[----:B------:R-:W-:Y:S01]  /*5250*/  ST.E.U16 desc[UR4][R48.64], R83 ;  /* 0x0000005330007985 */ /* 0x000fe2000c101504 */
[----:B------:R-:W-:Y:S01]  /*5260*/  SHF.R.U32.HI R3, RZ, 0x8, R20 ;  /* 0x00000008ff037819 */ /* 0x000fe20000011614 */
[----:B------:R-:W-:Y:S01]  /*5270*/  @!P3 HFMA2.BF16_V2 R29, -RZ.H0_H0, RZ.H0_H0, -R79.H0_H0 ;  /* 0x200000ffff1db231 */ /* 0x000fe2000034094f */
[----:B------:R-:W-:Y:S02]  /*5280*/  PRMT R165, R78, 0x5410, R79 ;  /* 0x000054104ea57816 */ /* 0x000fe4000000004f */
[----:B------:R-:W-:Y:S01]  /*5290*/  LOP3.LUT R3, R3, 0xffff, RZ, 0xc0, !PT ;  /* 0x0000ffff03037812 */ /* 0x000fe200078ec0ff */
[----:B--2---:R-:W-:Y:S01]  /*52a0*/  FFMA.FTZ R7, R47, R4, -R5 ;  /* 0x000000042f077223 */ /* 0x004fe20000010805 */
[----:B------:R-:W-:Y:S01]  /*52b0*/  @!P3 PRMT R79, R29, 0x5410, RZ ;  /* 0x000054101d4fb816 */ /* 0x000fe200000000ff */
[----:B------:R-:W-:Y:S01]  /*52c0*/  @!P0 HFMA2.BF16_V2 R31, -RZ.H0_H0, RZ.H0_H0, -R78.H0_H0 ;  /* 0x200000ffff1f8231 */ /* 0x000fe2000034094e */
[----:B------:R-:W-:Y:S01]  /*52d0*/  ISETP.GE.U32.AND P3, PT, R200, R3, PT ;  /* 0x00000003c800720c */ /* 0x000fe20003f66070 */
[----:B------:R2:W-:Y:S01]  /*52e0*/  MUFU.EX2 R176, R7 ;  /* 0x0000000700b07308 */ /* 0x0005e20000000800 */
[----:B------:R-:W-:-:S02]  /*52f0*/  LOP3.LUT R3, R21, 0xff, RZ, 0xc0, !PT ;  /* 0x000000ff15037812 */ /* 0x000fc400078ec0ff */
[----:B------:R-:W-:Y:S02]  /*5300*/  @!P0 PRMT R78, R31, 0x5410, RZ ;  /* 0x000054101f4e8816 */ /* 0x000fe400000000ff */
[----:B-1----:R-:W-:Y:S02]  /*5310*/  F2FP.BF16.F32.PACK_AB R8, R179, R177 ;  /* 0x000000b1b308723e */ /* 0x002fe400000010ff */
[----:B------:R-:W-:Y:S01]  /*5320*/  ISETP.GE.U32.AND P0, PT, R200, R3, PT ;  /* 0x00000003c800720c */ /* 0x000fe20003f06070 */
[----:B------:R-:W-:Y:S01]  /*5330*/  FFMA.FTZ R3, R40, R4, -R6 ;  /* 0x0000000428037223 */ /* 0x000fe20000010806 */
[C---:B------:R-:W-:Y:S02]  /*5340*/  PRMT R76, R8.reuse, 0x7632, R76 ;  /* 0x00007632084c7816 */ /* 0x040fe4000000004c */
[----:B------:R-:W-:Y:S01]  /*5350*/  PRMT R77, R8, 0x7610, R77 ;  /* 0x00007610084d7816 */ /* 0x000fe2000000004d */
[----:B------:R-:W-:Y:S01]  /*5360*/  MUFU.EX2 R190, R3 ;  /* 0x0000000300be7308 */ /* 0x000fe20000000800 */
[----:B------:R-:W-:Y:S01]  /*5370*/  LOP3.LUT R8, R0, 0xff, RZ, 0xc0, !PT ;  /* 0x000000ff00087812 */ /* 0x000fe200078ec0ff */
[----:B------:R-:W-:Y:S01]  /*5380*/  @!P3 HFMA2.BF16_V2 R33, -RZ.H0_H0, RZ.H0_H0, -R76.H0_H0 ;  /* 0x200000ffff21b231 */ /* 0x000fe2000034094c */
[----:B------:R-:W-:Y:S01]  /*5390*/  PRMT R162, R77, 0x5410, R76 ;  /* 0x000054104da27816 */ /* 0x000fe2000000004c */
[----:B------:R-:W-:-:S02]  /*53a0*/  @!P1 HFMA2.BF16_V2 R32, -RZ.H0_H0, RZ.H0_H0, -R77.H0_H0 ;  /* 0x200000ffff209231 */ /* 0x000fc4000034094d */
[----:B--2---:R-:W-:Y:S01]  /*53b0*/  FFMA.FTZ R7, R46, R4, -R5 ;  /* 0x000000042e077223 */ /* 0x004fe20000010805 */
[----:B------:R-:W-:Y:S02]  /*53c0*/  SHF.R.U32.HI R9, RZ, 0x18, R14 ;  /* 0x00000018ff097819 */ /* 0x000fe4000001160e */
[----:B------:R-:W-:Y:S01]  /*53d0*/  @!P3 PRMT R76, R33, 0x5410, RZ ;  /* 0x00005410214cb816 */ /* 0x000fe200000000ff */
[----:B------:R1:W2:Y:S01]  /*53e0*/  MUFU.EX2 R178, R7 ;  /* 0x0000000700b27308 */ /* 0x0002a20000000800 */
[----:B------:R-:W-:Y:S02]  /*53f0*/  @!P1 PRMT R77, R32, 0x5410, RZ ;  /* 0x00005410204d9816 */ /* 0x000fe400000000ff */
[----:B------:R-:W-:Y:S02]  /*5400*/  ISETP.GE.U32.AND P1, PT, R200, R8, PT ;  /* 0x00000008c800720c */ /* 0x000fe40003f26070 */
[----:B------:R-:W-:Y:S02]  /*5410*/  @!P2 PRMT R82, R28, 0x5410, RZ ;  /* 0x000054101c52a816 */ /* 0x000fe400000000ff */
[----:B------:R-:W-:-:S03]  /*5420*/  ISETP.GE.U32.AND P2, PT, R200, R15, PT ;  /* 0x0000000fc800720c */ /* 0x000fc60003f46070 */
[----:B------:R-:W-:Y:S01]  /*5430*/  ST.E.U16 desc[UR4][R48.64+0x2], R82 ;  /* 0x0000025230007985 */ /* 0x000fe2000c101504 */
[----:B-1----:R-:W-:Y:S01]  /*5440*/  FFMA.FTZ R7, R45, R4, -R6 ;  /* 0x000000042d077223 */ /* 0x002fe20000010806 */
[----:B--2---:R-:W-:-:S03]  /*5450*/  F2FP.BF16.F32.PACK_AB R3, R178, R176 ;  /* 0x000000b0b203723e */ /* 0x004fc600000010ff */
[----:B------:R1:W2:Y:S01]  /*5460*/  MUFU.EX2 R188, R7 ;  /* 0x0000000700bc7308 */ /* 0x0002a20000000800 */
[C---:B------:R-:W-:Y:S02]  /*5470*/  PRMT R75, R3.reuse, 0x7632, R75 ;  /* 0x00007632034b7816 */ /* 0x040fe4000000004b */
[----:B------:R-:W-:-:S03]  /*5480*/  PRMT R74, R3, 0x7610, R74 ;  /* 0x00007610034a7816 */ /* 0x000fc6000000004a */
[----:B------:R-:W-:Y:S01]  /*5490*/  @!P4 HFMA2.BF16_V2 R34, -RZ.H0_H0, RZ.H0_H0, -R75.H0_H0 ;  /* 0x200000ffff22c231 */ /* 0x000fe2000034094b */
[----:B------:R-:W-:Y:S01]  /*54a0*/  PRMT R157, R74, 0x5410, R75 ;  /* 0x000054104a9d7816 */ /* 0x000fe2000000004b */
[----:B------:R-:W-:-:S03]  /*54b0*/  @!P0 HFMA2.BF16_V2 R35, -RZ.H0_H0, RZ.H0_H0, -R74.H0_H0 ;  /* 0x200000ffff238231 */ /* 0x000fc6000034094a */
[----:B------:R-:W-:Y:S02]  /*54c0*/  @!P4 PRMT R75, R34, 0x5410, RZ ;  /* 0x00005410224bc816 */ /* 0x000fe400000000ff */
[----:B------:R-:W-:Y:S01]  /*54d0*/  @!P0 PRMT R74, R35, 0x5410, RZ ;  /* 0x00005410234a8816 */ /* 0x000fe200000000ff */
[----:B------:R-:W-:Y:S01]  /*54e0*/  IMAD.WIDE.U32 R34, R111, -0x2daee0ad, RZ ;  /* 0xd2511f536f227825 */ /* 0x000fe200078e00ff */
[----:B------:R-:W-:Y:S02]  /*54f0*/  ISETP.GE.U32.AND P4, PT, R200, R11, PT ;  /* 0x0000000bc800720c */ /* 0x000fe40003f86070 */
[----:B-1----:R-:W-:-:S04]  /*5500*/  LOP3.LUT R7, R0, 0xffff, RZ, 0xc0, !PT ;  /* 0x0000ffff00077812 */ /* 0x002fc800078ec0ff */
[----:B------:R-:W-:-:S04]  /*5510*/  SHF.R.U32.HI R7, RZ, 0x8, R7 ;  /* 0x00000008ff077819 */ /* 0x000fc80000011607 */
[----:B------:R-:W-:Y:S01]  /*5520*/  LOP3.LUT R3, R7, 0xffff, RZ, 0xc0, !PT ;  /* 0x0000ffff07037812 */ /* 0x000fe200078ec0ff */
[----:B------:R-:W-:-:S03]  /*5530*/  FFMA.FTZ R7, R41, R4, -R6 ;  /* 0x0000000429077223 */ /* 0x000fc60000010806 */
[----:B------:R-:W-:Y:S01]  /*5540*/  ISETP.GE.U32.AND P3, PT, R200, R3, PT ;  /* 0x00000003c800720c */ /* 0x000fe20003f66070 */
[----:B------:R-:W-:Y:S01]  /*5550*/  FFMA.FTZ R3, R55, R4, -R5 ;  /* 0x0000000437037223 */ /* 0x000fe20000010805 */
[----:B------:R-:W-:Y:S08]  /*5560*/  MUFU.EX2 R244, R7 ;  /* 0x0000000700f47308 */ /* 0x000ff00000000800 */
[----:B------:R2:W1:Y:S02]  /*5570*/  MUFU.EX2 R182, R3 ;  /* 0x0000000300b67308 */ /* 0x0004640000000800 */
[----:B--2---:R-:W-:-:S02]  /*5580*/  F2FP.BF16.F32.PACK_AB R3, R188, R183 ;  /* 0x000000b7bc03723e */ /* 0x004fc400000010ff */
[----:B-1----:R-:W-:Y:S02]  /*5590*/  F2FP.BF16.F32.PACK_AB R7, R182, R180 ;  /* 0x000000b4b607723e */ /* 0x002fe400000010ff */
[C---:B------:R-:W-:Y:S02]  /*55a0*/  PRMT R73, R3.reuse, 0x7610, R73 ;  /* 0x0000761003497816 */ /* 0x040fe40000000049 */
[----:B------:R-:W-:Y:S02]  /*55b0*/  PRMT R72, R3, 0x7632, R72 ;  /* 0x0000763203487816 */ /* 0x000fe40000000048 */
[--C-:B------:R-:W-:Y:S01]  /*55c0*/  SHF.R.U32.HI R3, RZ, 0x18, R0.reuse ;  /* 0x00000018ff037819 */ /* 0x100fe20000011600 */
[----:B------:R-:W-:Y:S01]  /*55d0*/  @!P1 HFMA2.BF16_V2 R36, -RZ.H0_H0, RZ.H0_H0, -R73.H0_H0 ;  /* 0x200000ffff249231 */ /* 0x000fe20000340949 */
[----:B------:R-:W-:Y:S01]  /*55e0*/  SHF.R.U32.HI R0, RZ, 0x10, R0 ;  /* 0x00000010ff007819 */ /* 0x000fe20000011600 */
[----:B------:R-:W-:Y:S01]  /*55f0*/  @!P3 HFMA2.BF16_V2 R37, -RZ.H0_H0, RZ.H0_H0, -R72.H0_H0 ;  /* 0x200000ffff25b231 */ /* 0x000fe20000340948 */
[----:B------:R-:W-:-:S02]  /*5600*/  ISETP.GE.U32.AND P0, PT, R200, R3, PT ;  /* 0x00000003c800720c */ /* 0x000fc40003f06070 */
[----:B------:R-:W-:Y:S02]  /*5610*/  LOP3.LUT R3, R0, 0xff, RZ, 0xc0, !PT ;  /* 0x000000ff00037812 */ /* 0x000fe400078ec0ff */
[----:B------:R-:W-:Y:S02]  /*5620*/  SHF.R.U32.HI R0, RZ, 0x8, R12 ;  /* 0x00000008ff007819 */ /* 0x000fe4000001160c */
[----:B------:R-:W-:Y:S02]  /*5630*/  PRMT R166, R73, 0x5410, R72 ;  /* 0x0000541049a67816 */ /* 0x000fe40000000048 */
[----:B------:R-:W-:Y:S02]  /*5640*/  LOP3.LUT R0, R0, 0xffff, RZ, 0xc0, !PT ;  /* 0x0000ffff00007812 */ /* 0x000fe400078ec0ff */
[----:B------:R-:W-:Y:S02]  /*5650*/  @!P3 PRMT R72, R37, 0x5410, RZ ;  /* 0x000054102548b816 */ /* 0x000fe400000000ff */
[----:B------:R-:W-:-:S02]  /*5660*/  ISETP.GE.U32.AND P3, PT, R200, R0, PT ;  /* 0x00000000c800720c */ /* 0x000fc40003f66070 */
[----:B------:R-:W-:Y:S02]  /*5670*/  F2FP.BF16.F32.PACK_AB R0, R244, R190 ;  /* 0x000000bef400723e */ /* 0x000fe400000010ff */
[----:B------:R-:W-:Y:S02]  /*5680*/  @!P1 PRMT R73, R36, 0x5410, RZ ;  /* 0x0000541024499816 */ /* 0x000fe400000000ff */
[----:B------:R-:W-:Y:S01]  /*5690*/  ISETP.GE.U32.AND P1, PT, R200, R3, PT ;  /* 0x00000003c800720c */ /* 0x000fe20003f26070 */
[----:B------:R-:W-:Y:S01]  /*56a0*/  FFMA.FTZ R3, R59, R4, -R5 ;  /* 0x000000043b037223 */ /* 0x000fe20000010805 */
[C---:B------:R-:W-:Y:S02]  /*56b0*/  PRMT R69, R0.reuse, 0x7610, R69 ;  /* 0x0000761000457816 */ /* 0x040fe40000000045 */
[----:B------:R-:W-:Y:S01]  /*56c0*/  PRMT R68, R0, 0x7632, R68 ;  /* 0x0000763200447816 */ /* 0x000fe20000000044 */
[----:B------:R1:W-:Y:S01]  /*56d0*/  MUFU.EX2 R189, R3 ;  /* 0x0000000300bd7308 */ /* 0x0003e20000000800 */
[----:B------:R-:W-:Y:S01]  /*56e0*/  LOP3.LUT R0, R14, 0xff, RZ, 0xc0, !PT ;  /* 0x000000ff0e007812 */ /* 0x000fe200078ec0ff */
[----:B------:R-:W-:Y:S01]  /*56f0*/  @!P4 HFMA2.BF16_V2 R38, -RZ.H0_H0, RZ.H0_H0, -R69.H0_H0 ;  /* 0x200000ffff26c231 */ /* 0x000fe20000340945 */
[----:B------:R-:W-:Y:S01]  /*5700*/  PRMT R161, R69, 0x5410, R68 ;  /* 0x0000541045a17816 */ /* 0x000fe20000000044 */
[----:B------:R-:W-:Y:S01]  /*5710*/  @!P3 HFMA2.BF16_V2 R40, -RZ.H0_H0, RZ.H0_H0, -R68.H0_H0 ;  /* 0x200000ffff28b231 */ /* 0x000fe20000340944 */
[----:B------:R-:W-:-:S02]  /*5720*/  PRMT R71, R7, 0x7632, R71 ;  /* 0x0000763207477816 */ /* 0x000fc40000000047 */
[----:B------:R-:W-:Y:S02]  /*5730*/  @!P4 PRMT R69, R38, 0x5410, RZ ;  /* 0x000054102645c816 */ /* 0x000fe400000000ff */
[----:B------:R-:W-:Y:S01]  /*5740*/  ISETP.GE.U32.AND P4, PT, R200, R0, PT ;  /* 0x00000000c800720c */ /* 0x000fe20003f86070 */
[----:B------:R-:W-:Y:S01]  /*5750*/  @!P0 HFMA2.BF16_V2 R39, -RZ.H0_H0, RZ.H0_H0, -R71.H0_H0 ;  /* 0x200000ffff278231 */ /* 0x000fe20000340947 */
[----:B------:R-:W-:Y:S02]  /*5760*/  FMNMX.FTZ R0, R67, R131, !PT ;  /* 0x0000008343007209 */ /* 0x000fe40007810000 */
[----:B------:R-:W-:Y:S02]  /*5770*/  PRMT R70, R7, 0x7610, R70 ;  /* 0x0000761007467816 */ /* 0x000fe40000000046 */
[----:B------:R-:W-:Y:S01]  /*5780*/  FMNMX.FTZ R7, R88, R136, !PT ;  /* 0x0000008858077209 */ /* 0x000fe20007810000 */
[----:B-1----:R-:W-:Y:S01]  /*5790*/  FFMA.FTZ R3, R43, R4, -R5 ;  /* 0x000000042b037223 */ /* 0x002fe20000010805 */
[----:B------:R-:W-:Y:S01]  /*57a0*/  FMNMX.FTZ R0, R132, R0, !PT ;  /* 0x0000000084007209 */ /* 0x000fe20007810000 */
[----:B------:R-:W-:Y:S01]  /*57b0*/  @!P1 HFMA2.BF16_V2 R41, -RZ.H0_H0, RZ.H0_H0, -R70.H0_H0 ;  /* 0x200000ffff299231 */ /* 0x000fe20000340946 */
[----:B------:R-:W-:Y:S01]  /*57c0*/  @!P3 PRMT R68, R40, 0x5410, RZ ;  /* 0x000054102844b816 */ /* 0x000fe200000000ff */
[----:B------:R1:W2:Y:S01]  /*57d0*/  MUFU.EX2 R243, R3 ;  /* 0x0000000300f37308 */ /* 0x0002a20000000800 */
[----:B------:R-:W-:-:S02]  /*57e0*/  FMNMX.FTZ R0, R130, R0, !PT ;  /* 0x0000000082007209 */ /* 0x000fc40007810000 */
[----:B------:R-:W-:Y:S02]  /*57f0*/  PRMT R163, R70, 0x5410, R71 ;  /* 0x0000541046a37816 */ /* 0x000fe40000000047 */
[----:B------:R-:W-:Y:S02]  /*5800*/  FMNMX.FTZ R0, R127, R0, !PT ;  /* 0x000000007f007209 */ /* 0x000fe40007810000 */
[----:B------:R-:W-:Y:S02]  /*5810*/  @!P1 PRMT R70, R41, 0x5410, RZ ;  /* 0x0000541029469816 */ /* 0x000fe400000000ff */
[C---:B------:R-:W-:Y:S02]  /*5820*/  ISETP.GE.U32.AND P1, PT, R200.reuse, R13, PT ;  /* 0x0000000dc800720c */ /* 0x040fe40003f26070 */
[----:B------:R-:W-:Y:S02]  /*5830*/  @!P0 PRMT R71, R39, 0x5410, RZ ;  /* 0x0000541027478816 */ /* 0x000fe400000000ff */
[----:B------:R-:W-:-:S02]  /*5840*/  ISETP.GE.U32.AND P0, PT, R200, R22, PT ;  /* 0x00000016c800720c */ /* 0x000fc40003f06070 */
[----:B-1----:R-:W-:Y:S02]  /*5850*/  LOP3.LUT R3, R16, 0xff, RZ, 0xc0, !PT ;  /* 0x000000ff10037812 */ /* 0x002fe400078ec0ff */
[----:B--2---:R-:W-:Y:S02]  /*5860*/  F2FP.BF16.F32.PACK_AB R8, R243, R189 ;  /* 0x000000bdf308723e */ /* 0x004fe400000010ff */
[----:B------:R-:W-:Y:S02]  /*5870*/  ISETP.GE.U32.AND P3, PT, R200, R3, PT ;  /* 0x00000003c800720c */ /* 0x000fe40003f66070 */
[----:B------:R-:W-:Y:S01]  /*5880*/  FMNMX.FTZ R3, R137, R7, !PT ;  /* 0x0000000789037209 */ /* 0x000fe20007810000 */
[----:B------:R-:W-:Y:S01]  /*5890*/  FFMA.FTZ R7, R80, R4, -R6 ;  /* 0x0000000450077223 */ /* 0x000fe20000010806 */
[C---:B------:R-:W-:Y:S02]  /*58a0*/  PRMT R66, R8.reuse, 0x7632, R66 ;  /* 0x0000763208427816 */ /* 0x040fe40000000042 */
[----:B------:R-:W-:Y:S01]  /*58b0*/  FMNMX.FTZ R3, R135, R3, !PT ;  /* 0x0000000387037209 */ /* 0x000fe20007810000 */
[----:B------:R1:W-:Y:S01]  /*58c0*/  MUFU.EX2 R239, R7 ;  /* 0x0000000700ef7308 */ /* 0x0003e20000000800 */
[----:B------:R-:W-:Y:S01]  /*58d0*/  PRMT R65, R8, 0x7610, R65 ;  /* 0x0000761008417816 */ /* 0x000fe20000000041 */
[----:B------:R-:W-:-:S03]  /*58e0*/  @!P1 HFMA2.BF16_V2 R43, -RZ.H0_H0, RZ.H0_H0, -R66.H0_H0 ;  /* 0x200000ffff2b9231 */ /* 0x000fc60000340942 */
[----:B------:R-:W-:Y:S01]  /*58f0*/  PRMT R160, R65, 0x5410, R66 ;  /* 0x0000541041a07816 */ /* 0x000fe20000000042 */
[----:B------:R-:W-:Y:S01]  /*5900*/  @!P3 HFMA2.BF16_V2 R44, -RZ.H0_H0, RZ.H0_H0, -R65.H0_H0 ;  /* 0x200000ffff2cb231 */ /* 0x000fe20000340941 */
[----:B------:R-:W-:Y:S02]  /*5910*/  @!P1 PRMT R66, R43, 0x5410, RZ ;  /* 0x000054102b429816 */ /* 0x000fe400000000ff */
[----:B------:R-:W-:Y:S02]  /*5920*/  ISETP.GE.U32.AND P1, PT, R200, R9, PT ;  /* 0x00000009c800720c */ /* 0x000fe40003f26070 */
[----:B------:R-:W-:Y:S02]  /*5930*/  @!P3 PRMT R65, R44, 0x5410, RZ ;  /* 0x000054102c41b816 */ /* 0x000fe400000000ff */
[----:B-1----:R-:W-:Y:S02]  /*5940*/  FMNMX.FTZ R7, R134, R3, !PT ;  /* 0x0000000386077209 */ /* 0x002fe40007810000 */
[----:B------:R-:W-:Y:S01]  /*5950*/  FMNMX.FTZ R3, R126, R0, !PT ;  /* 0x000000007e037209 */ /* 0x000fe20007810000 */
[----:B------:R-:W-:Y:S01]  /*5960*/  FFMA.FTZ R0, R64, R4, -R6 ;  /* 0x0000000440007223 */ /* 0x000fe20000010806 */
[----:B------:R-:W-:-:S02]  /*5970*/  FMNMX.FTZ R7, R133, R7, !PT ;  /* 0x0000000785077209 */ /* 0x000fc40007810000 */
[----:B------:R-:W-:Y:S01]  /*5980*/  FMNMX.FTZ R8, R124, R3, !PT ;  /* 0x000000037c087209 */ /* 0x000fe20007810000 */
[----:B------:R1:W2:Y:S01]  /*5990*/  MUFU.EX2 R240, R0 ;  /* 0x0000000000f07308 */ /* 0x0002a20000000800 */
[----:B------:R-:W-:Y:S02]  /*59a0*/  FMNMX.FTZ R3, R129, R7, !PT ;  /* 0x0000000781037209 */ /* 0x000fe40007810000 */
[----:B------:R-:W-:Y:S02]  /*59b0*/  FMNMX.FTZ R7, R122, R8, !PT ;  /* 0x000000087a077209 */ /* 0x000fe40007810000 */
[----:B------:R-:W-:Y:S02]  /*59c0*/  FMNMX.FTZ R8, R128, R3, !PT ;  /* 0x0000000380087209 */ /* 0x000fe40007810000 */
[----:B------:R-:W-:Y:S02]  /*59d0*/  FMNMX.FTZ R3, R120, R7, !PT ;  /* 0x0000000778037209 */ /* 0x000fe40007810000 */
[----:B------:R-:W-:-:S02]  /*59e0*/  FMNMX.FTZ R7, R125, R8, !PT ;  /* 0x000000087d077209 */ /* 0x000fc40007810000 */
[----:B------:R-:W-:Y:S02]  /*59f0*/  FMNMX.FTZ R3, R118, R3, !PT ;  /* 0x0000000376037209 */ /* 0x000fe40007810000 */
[----:B------:R-:W-:Y:S02]  /*5a00*/  FMNMX.FTZ R7, R123, R7, !PT ;  /* 0x000000077b077209 */ /* 0x000fe40007810000 */
[----:B-1----:R-:W-:Y:S02]  /*5a10*/  LOP3.LUT R0, R14, 0xffff, RZ, 0xc0, !PT ;  /* 0x0000ffff0e007812 */ /* 0x002fe400078ec0ff */
[----:B--2---:R-:W-:Y:S02]  /*5a20*/  F2FP.BF16.F32.PACK_AB R8, R240, R239 ;  /* 0x000000eff008723e */ /* 0x004fe400000010ff */
[----:B------:R-:W-:Y:S02]  /*5a30*/  SHF.R.U32.HI R0, RZ, 0x8, R0 ;  /* 0x00000008ff007819 */ /* 0x000fe40000011600 */
[----:B------:R-:W-:-:S02]  /*5a40*/  FMNMX.FTZ R7, R121, R7, !PT ;  /* 0x0000000779077209 */ /* 0x000fc40007810000 */
[----:B------:R-:W-:Y:S02]  /*5a50*/  LOP3.LUT R0, R0, 0xffff, RZ, 0xc0, !PT ;  /* 0x0000ffff00007812 */ /* 0x000fe400078ec0ff */
[----:B------:R-:W-:Y:S02]  /*5a60*/  PRMT R64, R8, 0x7610, R64 ;  /* 0x0000761008407816 */ /* 0x000fe40000000040 */
[----:B------:R-:W-:Y:S02]  /*5a70*/  ISETP.GE.U32.AND P3, PT, R200, R0, PT ;  /* 0x00000000c800720c */ /* 0x000fe40003f66070 */
[----:B------:R-:W-:Y:S01]  /*5a80*/  FMNMX.FTZ R0, R117, R3, !PT ;  /* 0x0000000375007209 */ /* 0x000fe20007810000 */
[----:B------:R-:W-:Y:S01]  /*5a90*/  FFMA.FTZ R3, R84, R4, -R5 ;  /* 0x0000000454037223 */ /* 0x000fe20000010805 */
[----:B------:R-:W-:Y:S01]  /*5aa0*/  PRMT R63, R8, 0x7632, R63 ;  /* 0x00007632083f7816 */ /* 0x000fe2000000003f */
[----:B------:R-:W-:Y:S01]  /*5ab0*/  @!P4 HFMA2.BF16_V2 R45, -RZ.H0_H0, RZ.H0_H0, -R64.H0_H0 ;  /* 0x200000ffff2dc231 */ /* 0x000fe20000340940 */
[----:B------:R-:W-:Y:S01]  /*5ac0*/  FMNMX.FTZ R0, R116, R0, !PT ;  /* 0x0000000074007209 */ /* 0x000fe20007810000 */
[----:B------:R1:W-:Y:S01]  /*5ad0*/  MUFU.EX2 R237, R3 ;  /* 0x0000000300ed7308 */ /* 0x0003e20000000800 */
[----:B------:R-:W-:Y:S01]  /*5ae0*/  PRMT R225, R64, 0x5410, R63 ;  /* 0x0000541040e17816 */ /* 0x000fe2000000003f */
[----:B------:R-:W-:Y:S01]  /*5af0*/  IMAD.WIDE.U32 R8, R42, -0x2daee0ad, RZ ;  /* 0xd2511f532a087825 */ /* 0x000fe200078e00ff */
[----:B------:R-:W-:-:S02]  /*5b00*/  FMNMX.FTZ R0, R107, R0, !PT ;  /* 0x000000006b007209 */ /* 0x000fc40007810000 */
[----:B------:R-:W-:Y:S01]  /*5b10*/  @!P4 PRMT R64, R45, 0x5410, RZ ;  /* 0x000054102d40c816 */ /* 0x000fe200000000ff */
[----:B------:R-:W-:Y:S01]  /*5b20*/  @!P3 HFMA2.BF16_V2 R46, -RZ.H0_H0, RZ.H0_H0, -R63.H0_H0 ;  /* 0x200000ffff2eb231 */ /* 0x000fe2000034093f */
[----:B------:R-:W-:Y:S02]  /*5b30*/  FMNMX.FTZ R104, R98, R0, !PT ;  /* 0x0000000062687209 */ /* 0x000fe40007810000 */
[----:B------:R-:W-:Y:S02]  /*5b40*/  LOP3.LUT R0, R25, 0xff, RZ, 0xc0, !PT ;  /* 0x000000ff19007812 */ /* 0x000fe400078ec0ff */
[----:B------:R-:W-:Y:S02]  /*5b50*/  FMNMX.FTZ R104, R97, R104, !PT ;  /* 0x0000006861687209 */ /* 0x000fe40007810000 */
[----:B------:R-:W-:Y:S02]  /*5b60*/  ISETP.GE.U32.AND P4, PT, R200, R0, PT ;  /* 0x00000000c800720c */ /* 0x000fe40003f86070 */
[----:B------:R-:W-:-:S02]  /*5b70*/  FMNMX.FTZ R104, R86, R104, !PT ;  /* 0x0000006856687209 */ /* 0x000fc40007810000 */
[----:B-1----:R-:W-:Y:S01]  /*5b80*/  FMNMX.FTZ R3, R119, R7, !PT ;  /* 0x0000000777037209 */ /* 0x002fe20007810000 */
[-C--:B------:R-:W-:Y:S01]  /*5b90*/  FFMA.FTZ R7, R81, R4.reuse, -R5 ;  /* 0x0000000451077223 */ /* 0x080fe20000010805 */
[----:B------:R-:W-:Y:S01]  /*5ba0*/  @!P3 PRMT R63, R46, 0x5410, RZ ;  /* 0x000054102e3fb816 */ /* 0x000fe200000000ff */
[----:B------:R-:W1:Y:S01]  /*5bb0*/  SHFL.BFLY PT, R11, R104, 0x2, 0x1f ;  /* 0x0c401f00680b7f89 */ /* 0x000e6200000e0000 */
[----:B------:R-:W-:Y:S01]  /*5bc0*/  FMNMX.FTZ R3, R110, R3, !PT ;  /* 0x000000036e037209 */ /* 0x000fe20007810000 */
[----:B------:R-:W2:Y:S01]  /*5bd0*/  MUFU.EX2 R236, R7 ;  /* 0x0000000700ec7308 */ /* 0x000ea20000000800 */
[C---:B------:R-:W-:Y:S02]  /*5be0*/  LOP3.LUT R10, R8.reuse, 0xff, RZ, 0xc0, !PT ;  /* 0x000000ff080a7812 */ /* 0x040fe400078ec0ff */
[----:B------:R-:W-:Y:S01]  /*5bf0*/  FMNMX.FTZ R0, R109, R3, !PT ;  /* 0x000000036d007209 */ /* 0x000fe20007810000 */
[----:B------:R-:W-:Y:S01]  /*5c00*/  FFMA.FTZ R3, R85, R4, -R6 ;  /* 0x0000000455037223 */ /* 0x000fe20000010806 */
[----:B------:R-:W-:-:S02]  /*5c10*/  LOP3.LUT R15, R8, 0xffff, RZ, 0xc0, !PT ;  /* 0x0000ffff080f7812 */ /* 0x000fc400078ec0ff */
[----:B------:R-:W-:Y:S01]  /*5c20*/  FMNMX.FTZ R103, R108, R0, !PT ;  /* 0x000000006c677209 */ /* 0x000fe20007810000 */
[----:B------:R3:W-:Y:S01]  /*5c30*/  MUFU.EX2 R238, R3 ;  /* 0x0000000300ee7308 */ /* 0x0007e20000000800 */
[----:B------:R-:W-:Y:S02]  /*5c40*/  SHF.R.U32.HI R0, RZ, 0x10, R14 ;  /* 0x00000010ff007819 */ /* 0x000fe4000001160e */
[----:B------:R-:W-:Y:S02]  /*5c50*/  FMNMX.FTZ R103, R99, R103, !PT ;  /* 0x0000006763677209 */ /* 0x000fe40007810000 */
[----:B------:R-:W-:Y:S02]  /*5c60*/  LOP3.LUT R0, R0, 0xff, RZ, 0xc0, !PT ;  /* 0x000000ff00007812 */ /* 0x000fe400078ec0ff */
[----:B------:R-:W-:Y:S01]  /*5c70*/  SHF.R.U32.HI R14, RZ, 0x10, R8 ;  /* 0x00000010ff0e7819 */ /* 0x000fe20000011608 */
[----:B------:R-:W4:Y:S01]  /*5c80*/  SHFL.BFLY PT, R12, R103, 0x2, 0x1f ;  /* 0x0c401f00670c7f89 */ /* 0x000f2200000e0000 */
[----:B--2---:R-:W-:-:S02]  /*5c90*/  F2FP.BF16.F32.PACK_AB R7, R236, R237 ;  /* 0x000000edec07723e */ /* 0x004fc400000010ff */
[----:B------:R-:W-:Y:S01]  /*5ca0*/  ISETP.GE.U32.AND P3, PT, R200, R0, PT ;  /* 0x00000000c800720c */ /* 0x000fe20003f66070 */
[-C--:B------:R-:W-:Y:S01]  /*5cb0*/  FFMA.FTZ R0, R91, R4.reuse, -R5 ;  /* 0x000000045b007223 */ /* 0x080fe20000010805 */
[C---:B------:R-:W-:Y:S02]  /*5cc0*/  PRMT R62, R7.reuse, 0x7632, R62 ;  /* 0x00007632073e7816 */ /* 0x040fe4000000003e */
[----:B------:R-:W-:Y:S01]  /*5cd0*/  PRMT R61, R7, 0x7610, R61 ;  /* 0x00007610073d7816 */ /* 0x000fe2000000003d */
[-CC-:B------:R-:W-:Y:S01]  /*5ce0*/  FFMA.FTZ R7, R89, R4.reuse, -R5.reuse ;  /* 0x0000000459077223 */ /* 0x180fe20000010805 */
[-C--:B---3--:R-:W-:Y:S01]  /*5cf0*/  FFMA.FTZ R3, R60, R4.reuse, -R6 ;  /* 0x000000043c037223 */ /* 0x088fe20000010806 */
[----:B------:R-:W-:Y:S01]  /*5d00*/  @!P1 HFMA2.BF16_V2 R47, -RZ.H0_H0, RZ.H0_H0, -R62.H0_H0 ;  /* 0x200000ffff2f9231 */ /* 0x000fe2000034093e */
[----:B------:R2:W-:Y:S01]  /*5d10*/  MUFU.EX2 R230, R0 ;  /* 0x0000000000e67308 */ /* 0x0005e20000000800 */
[----:B------:R-:W-:Y:S02]  /*5d20*/  PRMT R224, R61, 0x5410, R62 ;  /* 0x000054103de07816 */ /* 0x000fe4000000003e */
[----:B-1----:R-:W-:Y:S01]  /*5d30*/  FMNMX.FTZ R104, R104, R11, !PT ;  /* 0x0000000b68687209 */ /* 0x002fe20007810000 */
[----:B------:R-:W-:Y:S01]  /*5d40*/  FFMA.FTZ R11, R95, R4, -R5 ;  /* 0x000000045f0b7223 */ /* 0x000fe20000010805 */
[----:B------:R-:W-:Y:S01]  /*5d50*/  @!P1 PRMT R62, R47, 0x5410, RZ ;  /* 0x000054102f3e9816 */ /* 0x000fe200000000ff */
[----:B------:R-:W-:Y:S01]  /*5d60*/  @!P3 HFMA2.BF16_V2 R50, -RZ.H0_H0, RZ.H0_H0, -R61.H0_H0 ;  /* 0x200000ffff32b231 */ /* 0x000fe2000034093d */
[----:B------:R-:W-:Y:S01]  /*5d70*/  SHF.R.U32.HI R13, RZ, 0x18, R8 ;  /* 0x00000018ff0d7819 */ /* 0x000fe20000011608 */
[----:B------:R1:W3:Y:S01]  /*5d80*/  MUFU.EX2 R228, R3 ;  /* 0x0000000300e47308 */ /* 0x0002e20000000800 */
[----:B------:R-:W5:Y:S02]  /*5d90*/  SHFL.BFLY PT, R8, R104, 0x1, 0x1f ;  /* 0x0c201f0068087f89 */ /* 0x000f6400000e0000 */
[----:B------:R-:W-:-:S02]  /*5da0*/  @!P3 PRMT R61, R50, 0x5410, RZ ;  /* 0x00005410323db816 */ /* 0x000fc400000000ff */
[----:B----4-:R-:W-:Y:S02]  /*5db0*/  FMNMX.FTZ R103, R103, R12, !PT ;  /* 0x0000000c67677209 */ /* 0x010fe40007810000 */
[----:B------:R-:W-:Y:S01]  /*5dc0*/  ISETP.GE.U32.AND P3, PT, R200, R10, PT ;  /* 0x0000000ac800720c */ /* 0x000fe20003f66070 */
[----:B------:R3:W4:Y:S01]  /*5dd0*/  MUFU.EX2 R227, R7 ;  /* 0x0000000700e37308 */ /* 0x0007220000000800 */
[----:B--2---:R-:W-:Y:S01]  /*5de0*/  LOP3.LUT R0, R9, R246, R26, 0x96, !PT ;  /* 0x000000f609007212 */ /* 0x004fe200078e961a */
[----:B------:R-:W-:Y:S01]  /*5df0*/  FFMA.FTZ R10, R101, R4, -R5 ;  /* 0x00000004650a7223 */ /* 0x000fe20000010805 */
[----:B------:R-:W2:Y:S05]  /*5e00*/  SHFL.BFLY PT, R9, R103, 0x1, 0x1f ;  /* 0x0c201f0067097f89 */ /* 0x000eaa00000e0000 */
[----:B------:R-:W-:Y:S01]  /*5e10*/  MUFU.EX2 R249, R10 ;  /* 0x0000000a00f97308 */ /* 0x000fe20000000800 */
[----:B-1----:R-:W-:-:S04]  /*5e20*/  SHF.R.U32.HI R3, RZ, 0x8, R27 ;  /* 0x00000008ff037819 */ /* 0x002fc8000001161b */
[----:B------:R-:W-:-:S03]  /*5e30*/  LOP3.LUT R3, R3, 0xffff, RZ, 0xc0, !PT ;  /* 0x0000ffff03037812 */ /* 0x000fc600078ec0ff */
[----:B------:R1:W-:Y:S01]  /*5e40*/  MUFU.EX2 R252, R11 ;  /* 0x0000000b00fc7308 */ /* 0x0003e20000000800 */
[----:B------:R-:W-:Y:S01]  /*5e50*/  ISETP.GE.U32.AND P1, PT, R200, R3, PT ;  /* 0x00000003c800720c */ /* 0x000fe20003f26070 */
[----:B------:R-:W-:Y:S01]  /*5e60*/  FFMA.FTZ R3, R94, R4, -R6 ;  /* 0x000000045e037223 */ /* 0x000fe20000010806 */
[----:B---3--:R-:W-:Y:S02]  /*5e70*/  F2FP.BF16.F32.PACK_AB R7, R228, R238 ;  /* 0x000000eee407723e */ /* 0x008fe400000010ff */
[----:B-----5:R-:W-:Y:S01]  /*5e80*/  FMNMX.FTZ R104, R104, R8, !PT ;  /* 0x0000000868687209 */ /* 0x020fe20007810000 */
[----:B------:R-:W-:Y:S01]  /*5e90*/  FFMA.FTZ R8, R100, R4, -R5 ;  /* 0x0000000464087223 */ /* 0x000fe20000010805 */
[C---:B------:R-:W-:Y:S01]  /*5ea0*/  PRMT R60, R7.reuse, 0x7610, R60 ;  /* 0x00007610073c7816 */ /* 0x040fe2000000003c */
[----:B------:R3:W-:Y:S01]  /*5eb0*/  MUFU.EX2 R217, R3 ;  /* 0x0000000300d97308 */ /* 0x0007e20000000800 */
[----:B------:R-:W-:Y:S02]  /*5ec0*/  PRMT R59, R7, 0x7632, R59 ;  /* 0x00007632073b7816 */ /* 0x000fe4000000003b */
[----:B----4-:R-:W-:Y:S01]  /*5ed0*/  F2FP.BF16.F32.PACK_AB R7, R227, R230 ;  /* 0x000000e6e307723e */ /* 0x010fe200000010ff */
[----:B------:R-:W-:Y:S01]  /*5ee0*/  @!P2 HFMA2.BF16_V2 R55, -RZ.H0_H0, RZ.H0_H0, -R60.H0_H0 ;  /* 0x200000ffff37a231 */ /* 0x000fe2000034093c */
[----:B------:R-:W-:Y:S01]  /*5ef0*/  PRMT R223, R60, 0x5410, R59 ;  /* 0x000054103cdf7816 */ /* 0x000fe2000000003b */
[----:B------:R-:W-:Y:S01]  /*5f00*/  @!P1 HFMA2.BF16_V2 R56, -RZ.H0_H0, RZ.H0_H0, -R59.H0_H0 ;  /* 0x200000ffff389231 */ /* 0x000fe2000034093b */
[C---:B------:R-:W-:Y:S01]  /*5f10*/  PRMT R58, R7.reuse, 0x7632, R58 ;  /* 0x00007632073a7816 */ /* 0x040fe2000000003a */
[----:B------:R4:W-:Y:S01]  /*5f20*/  MUFU.EX2 R231, R8 ;  /* 0x0000000800e77308 */ /* 0x0009e20000000800 */
[----:B------:R-:W-:Y:S01]  /*5f30*/  PRMT R57, R7, 0x7610, R57 ;  /* 0x0000761007397816 */ /* 0x000fe20000000039 */
[----:B-1----:R-:W-:Y:S01]  /*5f40*/  FADD.FTZ R11, R171, R169 ;  /* 0x000000a9ab0b7221 */ /* 0x002fe20000010000 */
[----:B------:R-:W-:Y:S01]  /*5f50*/  LOP3.LUT R7, R0, 0xff, RZ, 0xc0, !PT ;  /* 0x000000ff00077812 */ /* 0x000fe200078ec0ff */
[----:B------:R-:W-:Y:S01]  /*5f60*/  @!P0 HFMA2.BF16_V2 R80, -RZ.H0_H0, RZ.H0_H0, -R58.H0_H0 ;  /* 0x200000ffff508231 */ /* 0x000fe2000034093a */
[----:B------:R-:W-:Y:S01]  /*5f70*/  @!P2 PRMT R60, R55, 0x5410, RZ ;  /* 0x00005410373ca816 */ /* 0x000fe200000000ff */
[----:B------:R-:W-:Y:S01]  /*5f80*/  @!P4 HFMA2.BF16_V2 R81, -RZ.H0_H0, RZ.H0_H0, -R57.H0_H0 ;  /* 0x200000ffff51c231 */ /* 0x000fe20000340939 */
[----:B------:R-:W-:Y:S01]  /*5f90*/  @!P1 PRMT R59, R56, 0x5410, RZ ;  /* 0x00005410383b9816 */ /* 0x000fe200000000ff */
[----:B------:R-:W-:-:S02]  /*5fa0*/  IMAD.MOV.U32 R171, RZ, RZ, R185 ;  /* 0x000000ffffab7224 */ /* 0x000fc400078e00b9 */
[----:B---3--:R-:W-:Y:S01]  /*5fb0*/  FFMA.FTZ R3, R87, R4, -R6 ;  /* 0x0000000457037223 */ /* 0x008fe20000010806 */
[----:B------:R-:W-:Y:S01]  /*5fc0*/  ISETP.GE.U32.AND P1, PT, R200, R7, PT ;  /* 0x00000007c800720c */ /* 0x000fe20003f26070 */
[----:B------:R-:W-:Y:S01]  /*5fd0*/  FMUL.FTZ R7, R4, R104 ;  /* 0x0000006804077220 */ /* 0x000fe20000410000 */
[----:B------:R-:W-:Y:S01]  /*5fe0*/  PRMT R207, R57, 0x5410, R58 ;  /* 0x0000541039cf7816 */ /* 0x000fe2000000003a */
[----:B------:R1:W3:Y:S01]  /*5ff0*/  MUFU.EX2 R232, R3 ;  /* 0x0000000300e87308 */ /* 0x0002e20000000800 */
[----:B------:R-:W-:Y:S01]  /*6000*/  @!P4 PRMT R57, R81, 0x5410, RZ ;  /* 0x000054105139c816 */ /* 0x000fe200000000ff */
[----:B------:R-:W-:Y:S01]  /*6010*/  IMAD.MOV.U32 R169, RZ, RZ, R235 ;  /* 0x000000ffffa97224 */ /* 0x000fe200078e00eb */
[----:B--2---:R-:W-:Y:S01]  /*6020*/  FMNMX.FTZ R103, R103, R9, !PT ;  /* 0x0000000967677209 */ /* 0x004fe20007810000 */
[----:B----4-:R-:W-:Y:S01]  /*6030*/  FFMA.FTZ R8, R96, R4, -R5 ;  /* 0x0000000460087223 */ /* 0x010fe20000010805 */
[----:B------:R-:W-:Y:S02]  /*6040*/  @!P0 PRMT R58, R80, 0x5410, RZ ;  /* 0x00005410503a8816 */ /* 0x000fe400000000ff */
[----:B------:R-:W-:Y:S01]  /*6050*/  ISETP.GE.U32.AND P0, PT, R200, R13, PT ;  /* 0x0000000dc800720c */ /* 0x000fe20003f06070 */
[----:B------:R2:W4:Y:S01]  /*6060*/  MUFU.EX2 R233, R8 ;  /* 0x0000000800e97308 */ /* 0x0005220000000800 */
[----:B------:R-:W-:Y:S01]  /*6070*/  FMUL.FTZ R9, R4, R103 ;  /* 0x0000006704097220 */ /* 0x000fe20000410000 */
[----:B-1----:R-:W-:-:S04]  /*6080*/  LOP3.LUT R3, R0, 0xffff, RZ, 0xc0, !PT ;  /* 0x0000ffff00037812 */ /* 0x002fc800078ec0ff */
[----:B------:R-:W-:-:S04]  /*6090*/  SHF.R.U32.HI R3, RZ, 0x8, R3 ;  /* 0x00000008ff037819 */ /* 0x000fc80000011603 */
[----:B------:R-:W-:Y:S01]  /*60a0*/  LOP3.LUT R3, R3, 0xffff, RZ, 0xc0, !PT ;  /* 0x0000ffff03037812 */ /* 0x000fe200078ec0ff */
[----:B--2---:R-:W-:-:S03]  /*60b0*/  FFMA.FTZ R8, R106, R4, -R6 ;  /* 0x000000046a087223 */ /* 0x004fc60000010806 */
[----:B------:R-:W-:Y:S01]  /*60c0*/  ISETP.GE.U32.AND P2, PT, R200, R3, PT ;  /* 0x00000003c800720c */ /* 0x000fe20003f46070 */
[----:B------:R-:W-:Y:S01]  /*60d0*/  MUFU.EX2 R191, R8 ;  /* 0x0000000800bf7308 */ /* 0x000fe20000000800 */
[----:B---3--:R-:W-:-:S04]  /*60e0*/  F2FP.BF16.F32.PACK_AB R3, R232, R217 ;  /* 0x000000d9e803723e */ /* 0x008fc800000010ff */
[C---:B------:R-:W-:Y:S02]  /*60f0*/  PRMT R55, R3.reuse, 0x7632, R55 ;  /* 0x0000763203377816 */ /* 0x040fe40000000037 */
[----:B------:R-:W-:Y:S02]  /*6100*/  PRMT R56, R3, 0x7610, R56 ;  /* 0x0000761003387816 */ /* 0x000fe40000000038 */
[----:B------:R-:W-:Y:S02]  /*6110*/  SHF.R.U32.HI R3, RZ, 0x18, R0 ;  /* 0x00000018ff037819 */ /* 0x000fe40000011600 */
[----:B------:R-:W-:Y:S01]  /*6120*/  PRMT R206, R56, 0x5410, R55 ;  /* 0x0000541038ce7816 */ /* 0x000fe20000000037 */
[----:B------:R-:W-:Y:S01]  /*6130*/  @!P2 HFMA2.BF16_V2 R84, -RZ.H0_H0, RZ.H0_H0, -R55.H0_H0 ;  /* 0x200000ffff54a231 */ /* 0x000fe20000340937 */
[----:B------:R-:W-:Y:S01]  /*6140*/  ISETP.GE.U32.AND P4, PT, R200, R3, PT ;  /* 0x00000003c800720c */ /* 0x000fe20003f86070 */
[----:B------:R-:W-:Y:S01]  /*6150*/  @!P1 HFMA2.BF16_V2 R85, -RZ.H0_H0, RZ.H0_H0, -R56.H0_H0 ;  /* 0x200000ffff559231 */ /* 0x000fe20000340938 */
[----:B------:R-:W-:-:S02]  /*6160*/  LOP3.LUT R3, R14, 0xff, RZ, 0xc0, !PT ;  /* 0x000000ff0e037812 */ /* 0x000fc400078ec0ff */
[----:B------:R-:W-:Y:S02]  /*6170*/  @!P2 PRMT R55, R84, 0x5410, RZ ;  /* 0x000054105437a816 */ /* 0x000fe400000000ff */
[----:B------:R-:W-:Y:S02]  /*6180*/  @!P1 PRMT R56, R85, 0x5410, RZ ;  /* 0x0000541055389816 */ /* 0x000fe400000000ff */
[----:B------:R-:W-:Y:S02]  /*6190*/  FSETP.NEU.FTZ.AND P2, PT, R104, -INF , PT ;  /* 0xff8000006800780b */ /* 0x000fe40003f5d000 */
[----:B------:R-:W-:Y:S02]  /*61a0*/  ISETP.GE.U32.AND P1, PT, R200, R3, PT ;  /* 0x00000003c800720c */ /* 0x000fe40003f26070 */
[----:B------:R-:W-:Y:S02]  /*61b0*/  SHF.R.U32.HI R3, RZ, 0x10, R0 ;  /* 0x00000010ff037819 */ /* 0x000fe40000011600 */
[----:B------:R-:W-:-:S02]  /*61c0*/  FSEL R0, R7, RZ, P2 ;  /* 0x000000ff07007208 */ /* 0x000fc40001000000 */
[----:B------:R-:W-:Y:S02]  /*61d0*/  FSETP.NEU.FTZ.AND P2, PT, R103, -INF , PT ;  /* 0xff8000006700780b */ /* 0x000fe40003f5d000 */
[----:B------:R-:W-:Y:S01]  /*61e0*/  LOP3.LUT R7, R3, 0xff, RZ, 0xc0, !PT ;  /* 0x000000ff03077812 */ /* 0x000fe200078ec0ff */
[-CC-:B------:R-:W-:Y:S01]  /*61f0*/  FFMA.FTZ R93, R117, R4.reuse, -R0.reuse ;  /* 0x00000004755d7223 */ /* 0x180fe20000010800 */
[----:B------:R-:W-:Y:S01]  /*6200*/  FSEL R3, R9, RZ, P2 ;  /* 0x000000ff09037208 */ /* 0x000fe20001000000 */
[-CC-:B------:R-:W-:Y:S01]  /*6210*/  FFMA.FTZ R17, R67, R4.reuse, -R0.reuse ;  /* 0x0000000443117223 */ /* 0x180fe20000010800 */
[----:B------:R-:W-:Y:S01]  /*6220*/  ISETP.GE.U32.AND P2, PT, R200, R7, PT ;  /* 0x00000007c800720c */ /* 0x000fe20003f46070 */
[-C--:B------:R-:W-:Y:S01]  /*6230*/  FFMA.FTZ R19, R131, R4.reuse, -R0 ;  /* 0x0000000483137223 */ /* 0x080fe20000010800 */
[----:B------:R-:W-:Y:S01]  /*6240*/  LOP3.LUT R7, R35, R139, R194, 0x96, !PT ;  /* 0x0000008b23077212 */ /* 0x000fe200078e96c2 */
[-CC-:B------:R-:W-:Y:S01]  /*6250*/  FFMA.FTZ R20, R132, R4.reuse, -R0.reuse ;  /* 0x0000000484147223 */ /* 0x180fe20000010800 */
        /* <DEDUP_REMOVED lines=11> */
[----:B------:R-:W-:Y:S01]  /*6310*/  FFMA.FTZ R111, R86, R4, -R0 ;  /* 0x00000004566f7223 */ /* 0x000fe20000010800 */
[----:B----4-:R-:W-:Y:S01]  /*6320*/  F2FP.BF16.F32.PACK_AB R0, R233, R231 ;  /* 0x000000e7e900723e */ /* 0x010fe200000010ff */
[----:B------:R-:W-:-:S04]  /*6330*/  IMAD.WIDE.U32 R12, R7, -0x326172a9, RZ ;  /* 0xcd9e8d57070c7825 */ /* 0x000fc800078e00ff */
[-C--:B------:R-:W-:Y:S01]  /*6340*/  FFMA.FTZ R9, R90, R4.reuse, -R6 ;  /* 0x000000045a097223 */ /* 0x080fe20000010806 */
[-CC-:B------:R-:W-:Y:S01]  /*6350*/  FFMA.FTZ R14, R88, R4.reuse, -R3.reuse ;  /* 0x00000004580e7223 */ /* 0x180fe20000010803 */
[C---:B------:R-:W-:Y:S01]  /*6360*/  PRMT R50, R0.reuse, 0x7632, R50 ;  /* 0x0000763200327816 */ /* 0x040fe20000000032 */
[-C--:B------:R-:W-:Y:S01]  /*6370*/  FFMA.FTZ R16, R137, R4.reuse, -R3 ;  /* 0x0000000489107223 */ /* 0x080fe20000010803 */
[----:B------:R-:W-:Y:S01]  /*6380*/  PRMT R47, R0, 0x7610, R47 ;  /* 0x00007610002f7816 */ /* 0x000fe2000000002f */
[-C--:B------:R-:W-:Y:S01]  /*6390*/  FFMA.FTZ R18, R135, R4.reuse, -R3 ;  /* 0x0000000487127223 */ /* 0x080fe20000010803 */
[----:B------:R-:W-:Y:S01]  /*63a0*/  SHF.R.U32.HI R0, RZ, 0x8, R15 ;  /* 0x00000008ff007819 */ /* 0x000fe2000001160f */
[----:B------:R-:W-:Y:S01]  /*63b0*/  @!P4 HFMA2.BF16_V2 R86, -RZ.H0_H0, RZ.H0_H0, -R50.H0_H0 ;  /* 0x200000ffff56c231 */ /* 0x000fe20000340932 */
[-C--:B------:R-:W-:Y:S01]  /*63c0*/  LOP3.LUT R27, R13, R209.reuse, R24, 0x96, !PT ;  /* 0x000000d10d1b7212 */ /* 0x080fe200078e9618 */
        /* <DEDUP_REMOVED lines=13> */
[----:B------:R-:W-:Y:S01]  /*64a0*/  LOP3.LUT R3, R13, R209, R158, 0x96, !PT ;  /* 0x000000d10d037212 */ /* 0x000fe200078e969e */
[----:B------:R-:W-:Y:S01]  /*64b0*/  IMAD.WIDE.U32 R4, R138, -0x2daee0ad, RZ ;  /* 0xd2511f538a047825 */ /* 0x000fe200078e00ff */
[----:B------:R-:W-:Y:S01]  /*64c0*/  LOP3.LUT R0, R0, 0xffff, RZ, 0xc0, !PT ;  /* 0x0000ffff00007812 */ /* 0x000fe200078ec0ff */
[----:B------:R1:W2:Y:S01]  /*64d0*/  MUFU.EX2 R229, R9 ;  /* 0x0000000900e57308 */ /* 0x0002a20000000800 */
[----:B------:R-:W-:Y:S01]  /*64e0*/  PRMT R203, R47, 0x5410, R50 ;  /* 0x000054102fcb7816 */ /* 0x000fe20000000032 */
[----:B------:R-:W-:Y:S01]  /*64f0*/  IMAD.WIDE.U32 R22, R3, -0x2daee0ad, RZ ;  /* 0xd2511f5303167825 */ /* 0x000fe200078e00ff */
[----:B------:R-:W-:-:S03]  /*6500*/  @!P4 PRMT R50, R86, 0x5410, RZ ;  /* 0x000054105632c816 */ /* 0x000fc600000000ff */
[----:B------:R-:W-:Y:S01]  /*6510*/  @!P2 HFMA2.BF16_V2 R89, -RZ.H0_H0, RZ.H0_H0, -R47.H0_H0 ;  /* 0x200000ffff59a231 */ /* 0x000fe2000034092f */
[----:B------:R-:W-:Y:S01]  /*6520*/  ISETP.GE.U32.AND P4, PT, R200, R0, PT ;  /* 0x00000000c800720c */ /* 0x000fe20003f86070 */
[----:B------:R-:W-:Y:S01]  /*6530*/  IMAD.MOV.U32 R137, RZ, RZ, R181 ;  /* 0x000000ffff897224 */ /* 0x000fe200078e00b5 */
[----:B------:R-:W-:Y:S01]  /*6540*/  LOP3.LUT R0, R5, R185, R34, 0x96, !PT ;  /* 0x000000b905007212 */ /* 0x000fe200078e9622 */
[----:B------:R-:W-:Y:S01]  /*6550*/  MUFU.EX2 R14, R14 ;  /* 0x0000000e000e7308 */ /* 0x000fe20000000800 */
[----:B------:R-:W-:Y:S02]  /*6560*/  LOP3.LUT R4, R23, R184, R4, 0x96, !PT ;  /* 0x000000b817047212 */ /* 0x000fe400078e9604 */
[----:B------:R-:W-:Y:S01]  /*6570*/  @!P2 PRMT R47, R89, 0x5410, RZ ;  /* 0x00005410592fa816 */ /* 0x000fe200000000ff */
[----:B------:R-:W-:-:S04]  /*6580*/  IMAD.WIDE.U32 R6, R0, -0x326172a9, RZ ;  /* 0xcd9e8d5700067825 */ /* 0x000fc800078e00ff */
[----:B------:R-:W-:Y:S01]  /*6590*/  IMAD.WIDE.U32 R4, R4, -0x326172a9, RZ ;  /* 0xcd9e8d5704047825 */ /* 0x000fe200078e00ff */
[----:B------:R-:W-:Y:S01]  /*65a0*/  LOP3.LUT R7, R7, R192, R12, 0x96, !PT ;  /* 0x000000c007077212 */ /* 0x000fe200078e960c */
[----:B------:R-:W3:Y:S03]  /*65b0*/  MUFU.EX2 R15, R15 ;  /* 0x0000000f000f7308 */ /* 0x000ee60000000800 */
[----:B------:R-:W-:Y:S01]  /*65c0*/  LOP3.LUT R0, R5, R193, R6, 0x96, !PT ;  /* 0x000000c105007212 */ /* 0x000fe200078e9606 */
[----:B------:R-:W-:-:S04]  /*65d0*/  IMAD.WIDE.U32 R6, R7, -0x2daee0ad, RZ ;  /* 0xd2511f5307067825 */ /* 0x000fc800078e00ff */
[----:B-1----:R-:W-:Y:S01]  /*65e0*/  IMAD.WIDE.U32 R8, R0, -0x2daee0ad, RZ ;  /* 0xd2511f5300087825 */ /* 0x002fe200078e00ff */
[----:B------:R-:W-:Y:S01]  /*65f0*/  LOP3.LUT R7, R7, R211, R22, 0x96, !PT ;  /* 0x000000d307077212 */ /* 0x000fe200078e9616 */
[----:B------:R-:W-:Y:S03]  /*6600*/  MUFU.EX2 R25, R25 ;  /* 0x0000001900197308 */ /* 0x000fe60000000800 */
[----:B------:R-:W-:Y:S01]  /*6610*/  LOP3.LUT R5, R9, R210, R6, 0x96, !PT ;  /* 0x000000d209057212 */ /* 0x000fe200078e9606 */
[----:B------:R-:W-:-:S04]  /*6620*/  IMAD.WIDE.U32 R6, R7, -0x326172a9, RZ ;  /* 0xcd9e8d5707067825 */ /* 0x000fc800078e00ff */
[----:B------:R-:W-:Y:S01]  /*6630*/  MUFU.EX2 R9, R17 ;  /* 0x0000001100097308 */ /* 0x000fe20000000800 */
[----:B------:R-:W-:Y:S01]  /*6640*/  LOP3.LUT R7, R7, R208, R4, 0x96, !PT ;  /* 0x000000d007077212 */ /* 0x000fe200078e9604 */
[----:B------:R-:W-:-:S05]  /*6650*/  IMAD.WIDE.U32 R4, R5, -0x326172a9, RZ ;  /* 0xcd9e8d5705047825 */ /* 0x000fca00078e00ff */
[----:B------:R-:W-:Y:S01]  /*6660*/  LOP3.LUT R0, R5, R245, R6, 0x96, !PT ;  /* 0x000000f505007212 */ /* 0x000fe200078e9606 */
[----:B------:R-:W-:Y:S01]  /*6670*/  MUFU.EX2 R128, R21 ;  /* 0x0000001500807308 */ /* 0x000fe20000000800 */
[----:B--2---:R-:W-:Y:S02]  /*6680*/  F2FP.BF16.F32.PACK_AB R6, R229, R191 ;  /* 0x000000bfe506723e */ /* 0x004fe400000010ff */
[----:B------:R-:W-:Y:S02]  /*6690*/  SHF.R.U32.HI R3, RZ, 0x10, R0 ;  /* 0x00000010ff037819 */ /* 0x000fe40000011600 */
[C---:B------:R-:W-:Y:S02]  /*66a0*/  PRMT R46, R6.reuse, 0x7610, R46 ;  /* 0x00007610062e7816 */ /* 0x040fe4000000002e */
[----:B------:R-:W-:Y:S01]  /*66b0*/  LOP3.LUT R3, R3, 0xff, RZ, 0xc0, !PT ;  /* 0x000000ff03037812 */ /* 0x000fe200078ec0ff */
[----:B------:R-:W-:Y:S01]  /*66c0*/  MUFU.EX2 R181, R24 ;  /* 0x0000001800b57308 */ /* 0x000fe20000000800 */
[----:B------:R-:W-:Y:S01]  /*66d0*/  PRMT R45, R6, 0x7632, R45 ;  /* 0x00007632062d7816 */ /* 0x000fe2000000002d */
[----:B------:R-:W-:Y:S01]  /*66e0*/  @!P3 HFMA2.BF16_V2 R88, -RZ.H0_H0, RZ.H0_H0, -R46.H0_H0 ;  /* 0x200000ffff58b231 */ /* 0x000fe2000034092e */
[----:B------:R-:W-:-:S02]  /*66f0*/  ISETP.GE.U32.AND P2, PT, R200, R3, PT ;  /* 0x00000003c800720c */ /* 0x000fc40003f46070 */
[----:B------:R-:W-:Y:S01]  /*6700*/  LOP3.LUT R3, R4, 0xff, RZ, 0xc0, !PT ;  /* 0x000000ff04037812 */ /* 0x000fe200078ec0ff */
[----:B------:R-:W-:Y:S01]  /*6710*/  @!P4 HFMA2.BF16_V2 R94, -RZ.H0_H0, RZ.H0_H0, -R45.H0_H0 ;  /* 0x200000ffff5ec231 */ /* 0x000fe2000034092d */
[----:B------:R-:W-:Y:S01]  /*6720*/  PRMT R202, R46, 0x5410, R45 ;  /* 0x000054102eca7816 */ /* 0x000fe2000000002d */
[----:B------:R-:W-:Y:S01]  /*6730*/  MUFU.EX2 R186, R31 ;  /* 0x0000001f00ba7308 */ /* 0x000fe20000000800 */
[----:B------:R-:W-:Y:S02]  /*6740*/  @!P3 PRMT R46, R88, 0x5410, RZ ;  /* 0x00005410582eb816 */ /* 0x000fe400000000ff */
[----:B------:R-:W-:Y:S02]  /*6750*/  ISETP.GE.U32.AND P3, PT, R200, R3, PT ;  /* 0x00000003c800720c */ /* 0x000fe40003f66070 */
[----:B------:R-:W-:Y:S02]  /*6760*/  F2FP.BF16.F32.PACK_AB R6, R252, R249 ;  /* 0x000000f9fc06723e */ /* 0x000fe400000010ff */
[----:B------:R-:W-:Y:S01]  /*6770*/  LOP3.LUT R3, R0, 0xff, RZ, 0xc0, !PT ;  /* 0x000000ff00037812 */ /* 0x000fe200078ec0ff */
[----:B------:R-:W-:Y:S01]  /*6780*/  MUFU.EX2 R187, R67 ;  /* 0x0000004300bb7308 */ /* 0x000fe20000000800 */
[----:B------:R-:W-:-:S02]  /*6790*/  @!P4 PRMT R45, R94, 0x5410, RZ ;  /* 0x000054105e2dc816 */ /* 0x000fc400000000ff */
[----:B------:R-:W-:Y:S02]  /*67a0*/  PRMT R44, R6, 0x7610, R44 ;  /* 0x00007610062c7816 */ /* 0x000fe4000000002c */
[----:B------:R-:W-:Y:S02]  /*67b0*/  ISETP.GE.U32.AND P4, PT, R200, R3, PT ;  /* 0x00000003c800720c */ /* 0x000fe40003f86070 */
[----:B------:R-:W-:Y:S01]  /*67c0*/  SHF.R.U32.HI R3, RZ, 0x18, R0 ;  /* 0x00000018ff037819 */ /* 0x000fe20000011600 */
[----:B------:R-:W-:Y:S01]  /*67d0*/  @!P1 HFMA2.BF16_V2 R95, -RZ.H0_H0, RZ.H0_H0, -R44.H0_H0 ;  /* 0x200000ffff5f9231 */ /* 0x000fe2000034092c */
[----:B------:R-:W-:Y:S01]  /*67e0*/  LOP3.LUT R0, R0, 0xffff, RZ, 0xc0, !PT ;  /* 0x0000ffff00007812 */ /* 0x000fe200078ec0ff */
[----:B------:R1:W-:Y:S01]  /*67f0*/  MUFU.EX2 R94, R18 ;  /* 0x00000012005e7308 */ /* 0x0003e20000000800 */
[----:B------:R-:W-:Y:S02]  /*6800*/  PRMT R43, R6, 0x7632, R43 ;  /* 0x00007632062b7816 */ /* 0x000fe4000000002b */
[----:B------:R-:W-:-:S02]  /*6810*/  SHF.R.U32.HI R0, RZ, 0x8, R0 ;  /* 0x00000008ff007819 */ /* 0x000fc40000011600 */
[----:B------:R-:W-:Y:S01]  /*6820*/  PRMT R158, R44, 0x5410, R43 ;  /* 0x000054102c9e7816 */ /* 0x000fe2000000002b */
[----:B------:R-:W-:Y:S01]  /*6830*/  @!P0 HFMA2.BF16_V2 R96, -RZ.H0_H0, RZ.H0_H0, -R43.H0_H0 ;  /* 0x200000ffff608231 */ /* 0x000fe2000034092b */
[----:B------:R-:W-:Y:S01]  /*6840*/  @!P1 PRMT R44, R95, 0x5410, RZ ;  /* 0x000054105f2c9816 */ /* 0x000fe200000000ff */
[----:B------:R-:W-:Y:S01]  /*6850*/  MUFU.EX2 R185, R80 ;  /* 0x0000005000b97308 */ /* 0x000fe20000000800 */
[----:B------:R-:W-:Y:S02]  /*6860*/  LOP3.LUT R0, R0, 0xffff, RZ, 0xc0, !PT ;  /* 0x0000ffff00007812 */ /* 0x000fe400078ec0ff */
[----:B------:R-:W-:Y:S02]  /*6870*/  ISETP.GE.U32.AND P1, PT, R200, R3, PT ;  /* 0x00000003c800720c */ /* 0x000fe40003f26070 */
[----:B------:R-:W-:Y:S02]  /*6880*/  @!P0 PRMT R43, R96, 0x5410, RZ ;  /* 0x00005410602b8816 */ /* 0x000fe400000000ff */
[----:B------:R-:W-:Y:S01]  /*6890*/  ISETP.GE.U32.AND P0, PT, R200, R0, PT ;  /* 0x00000000c800720c */ /* 0x000fe20003f06070 */
[----:B------:R-:W2:Y:S01]  /*68a0*/  MUFU.EX2 R3, R19 ;  /* 0x0000001300037308 */ /* 0x000ea20000000800 */
[----:B---3--:R-:W-:Y:S01]  /*68b0*/  F2FP.BF16.F32.PACK_AB R0, R15, R14 ;  /* 0x0000000e0f00723e */ /* 0x008fe200000010ff */
[----:B-1----:R-:W-:Y:S01]  /*68c0*/  FADD.FTZ R18, R14, R15 ;  /* 0x0000000f0e127221 */ /* 0x002fe20000010000 */
[----:B------:R-:W-:Y:S01]  /*68d0*/  LOP3.LUT R5, R4, 0xffff, RZ, 0xc0, !PT ;  /* 0x0000ffff04057812 */ /* 0x000fe200078ec0ff */
[----:B------:R-:W-:Y:S01]  /*68e0*/  FADD.FTZ R15, R177, R11 ;  /* 0x0000000bb10f7221 */ /* 0x000fe20000010000 */
[C---:B------:R-:W-:Y:S01]  /*68f0*/  PRMT R33, R0.reuse, 0x7610, R33 ;  /* 0x0000761000217816 */ /* 0x040fe20000000021 */
[----:B------:R-:W-:Y:S01]  /*6900*/  IMAD.MOV.U32 R177, RZ, RZ, R233 ;  /* 0x000000ffffb17224 */ /* 0x000fe200078e00e9 */
[----:B------:R-:W-:Y:S01]  /*6910*/  PRMT R32, R0, 0x7632, R32 ;  /* 0x0000763200207816 */ /* 0x000fe20000000020 */
[----:B------:R-:W1:Y:S01]  /*6920*/  MUFU.EX2 R19, R16 ;  /* 0x0000001000137308 */ /* 0x000e620000000800 */
[--C-:B------:R-:W-:Y:S01]  /*6930*/  SHF.R.U32.HI R6, RZ, 0x10, R4.reuse ;  /* 0x00000010ff067819 */ /* 0x100fe20000011604 */
[----:B------:R-:W-:Y:S01]  /*6940*/  @!P4 HFMA2.BF16_V2 R97, -RZ.H0_H0, RZ.H0_H0, -R33.H0_H0 ;  /* 0x200000ffff61c231 */ /* 0x000fe20000340921 */
[----:B------:R-:W-:Y:S01]  /*6950*/  SHF.R.U32.HI R4, RZ, 0x18, R4 ;  /* 0x00000018ff047819 */ /* 0x000fe20000011604 */
[----:B------:R-:W-:Y:S01]  /*6960*/  @!P0 HFMA2.BF16_V2 R99, -RZ.H0_H0, RZ.H0_H0, -R32.H0_H0 ;  /* 0x200000ffff638231 */ /* 0x000fe20000340920 */
[----:B------:R-:W-:-:S02]  /*6970*/  PRMT R120, R33, 0x5410, R32 ;  /* 0x0000541021787816 */ /* 0x000fc40000000020 */
[----:B------:R-:W-:Y:S01]  /*6980*/  @!P4 PRMT R33, R97, 0x5410, RZ ;  /* 0x000054106121c816 */ /* 0x000fe200000000ff */
[----:B------:R-:W-:Y:S01]  /*6990*/  MUFU.EX2 R226, R85 ;  /* 0x0000005500e27308 */ /* 0x000fe20000000800 */
[----:B--2---:R-:W-:Y:S01]  /*69a0*/  FADD.FTZ R10, R9, R3 ;  /* 0x00000003090a7221 */ /* 0x004fe20000010000 */
[----:B------:R-:W-:Y:S01]  /*69b0*/  F2FP.BF16.F32.PACK_AB R3, R3, R9 ;  /* 0x000000090303723e */ /* 0x000fe200000010ff */
[----:B------:R-:W-:Y:S01]  /*69c0*/  FADD.FTZ R9, R170, R168 ;  /* 0x000000a8aa097221 */ /* 0x000fe20000010000 */
[----:B------:R-:W-:Y:S01]  /*69d0*/  ISETP.GE.U32.AND P4, PT, R200, R4, PT ;  /* 0x00000004c800720c */ /* 0x000fe20003f86070 */
[----:B------:R-:W-:Y:S01]  /*69e0*/  IMAD.MOV.U32 R170, RZ, RZ, R184 ;  /* 0x000000ffffaa7224 */ /* 0x000fe200078e00b8 */
[----:B------:R-:W-:Y:S01]  /*69f0*/  SHF.R.U32.HI R0, RZ, 0x8, R5 ;  /* 0x00000008ff007819 */ /* 0x000fe20000011605 */
[----:B------:R-:W-:Y:S01]  /*6a00*/  IMAD.WIDE.U32 R4, R7, -0x2daee0ad, RZ ;  /* 0xd2511f5307047825 */ /* 0x000fe200078e00ff */
[----:B------:R-:W-:Y:S01]  /*6a10*/  PRMT R42, R3, 0x7610, R42 ;  /* 0x00007610032a7816 */ /* 0x000fe2000000002a */
[----:B------:R-:W2:Y:S01]  /*6a20*/  MUFU.EX2 R7, R20 ;  /* 0x0000001400077308 */ /* 0x000ea20000000800 */
[----:B------:R-:W-:Y:S01]  /*6a30*/  LOP3.LUT R0, R0, 0xffff, RZ, 0xc0, !PT ;  /* 0x0000ffff00007812 */ /* 0x000fe200078ec0ff */
[----:B------:R-:W-:Y:S01]  /*6a40*/  FADD.FTZ R17, R176, R9 ;  /* 0x00000009b0117221 */ /* 0x000fe20000010000 */
[----:B------:R-:W-:Y:S01]  /*6a50*/  @!P0 PRMT R32, R99, 0x5410, RZ ;  /* 0x0000541063208816 */ /* 0x000fe200000000ff */
[----:B------:R-:W-:Y:S01]  /*6a60*/  @!P2 HFMA2.BF16_V2 R101, -RZ.H0_H0, RZ.H0_H0, -R42.H0_H0 ;  /* 0x200000ffff65a231 */ /* 0x000fe2000034092a */
[----:B------:R-:W-:Y:S01]  /*6a70*/  PRMT R41, R3, 0x7632, R41 ;  /* 0x0000763203297816 */ /* 0x000fe20000000029 */
[----:B------:R-:W-:Y:S01]  /*6a80*/  FADD.FTZ R88, R178, R17 ;  /* 0x00000011b2587221 */ /* 0x000fe20000010000 */
[----:B------:R-:W-:Y:S01]  /*6a90*/  ISETP.GE.U32.AND P0, PT, R200, R0, PT ;  /* 0x00000000c800720c */ /* 0x000fe20003f06070 */
[----:B------:R3:W-:Y:S01]  /*6aa0*/  MUFU.EX2 R184, R87 ;  /* 0x0000005700b87308 */ /* 0x0007e20000000800 */
[----:B-1----:R-:W-:Y:S01]  /*6ab0*/  F2FP.BF16.F32.PACK_AB R3, R94, R19 ;  /* 0x000000135e03723e */ /* 0x002fe200000010ff */
[----:B------:R-:W-:Y:S01]  /*6ac0*/  @!P1 HFMA2.BF16_V2 R107, -RZ.H0_H0, RZ.H0_H0, -R41.H0_H0 ;  /* 0x200000ffff6b9231 */ /* 0x000fe20000340929 */
[----:B------:R-:W-:Y:S01]  /*6ad0*/  LOP3.LUT R0, R5, R246, R8, 0x96, !PT ;  /* 0x000000f605007212 */ /* 0x000fe200078e9608 */
[----:B------:R-:W-:Y:S01]  /*6ae0*/  IMAD.WIDE.U32 R8, R27, -0x2daee0ad, RZ ;  /* 0xd2511f531b087825 */ /* 0x000fe200078e00ff */
[----:B------:R-:W-:-:S02]  /*6af0*/  LOP3.LUT R6, R6, 0xff, RZ, 0xc0, !PT ;  /* 0x000000ff06067812 */ /* 0x000fc400078ec0ff */
[----:B------:R-:W-:Y:S01]  /*6b00*/  PRMT R109, R42, 0x5410, R41 ;  /* 0x000054102a6d7816 */ /* 0x000fe20000000029 */
[----:B------:R-:W-:Y:S01]  /*6b10*/  MUFU.EX2 R241, R90 ;  /* 0x0000005a00f17308 */ /* 0x000fe20000000800 */
[----:B------:R-:W-:Y:S01]  /*6b20*/  PRMT R40, R3, 0x7610, R40 ;  /* 0x0000761003287816 */ /* 0x000fe20000000028 */
[----:B--2---:R-:W-:Y:S01]  /*6b30*/  FADD.FTZ R86, R7, R10 ;  /* 0x0000000a07567221 */ /* 0x004fe20000010000 */
[----:B------:R-:W-:Y:S01]  /*6b40*/  PRMT R39, R3, 0x7632, R39 ;  /* 0x0000763203277816 */ /* 0x000fe20000000027 */
[----:B------:R-:W-:Y:S01]  /*6b50*/  IMAD.MOV.U32 R168, RZ, RZ, R234 ;  /* 0x000000ffffa87224 */ /* 0x000fe200078e00ea */
[----:B------:R-:W-:Y:S01]  /*6b60*/  @!P2 PRMT R42, R101, 0x5410, RZ ;  /* 0x00005410652aa816 */ /* 0x000fe200000000ff */
[----:B------:R-:W-:Y:S01]  /*6b70*/  @!P3 HFMA2.BF16_V2 R110, -RZ.H0_H0, RZ.H0_H0, -R40.H0_H0 ;  /* 0x200000ffff6eb231 */ /* 0x000fe20000340928 */
[----:B------:R-:W-:Y:S01]  /*6b80*/  SHF.R.U32.HI R3, RZ, 0x10, R0 ;  /* 0x00000010ff037819 */ /* 0x000fe20000011600 */
[----:B------:R-:W-:Y:S01]  /*6b90*/  @!P0 HFMA2.BF16_V2 R115, -RZ.H0_H0, RZ.H0_H0, -R39.H0_H0 ;  /* 0x200000ffff738231 */ /* 0x000fe20000340927 */
[C---:B------:R-:W-:Y:S01]  /*6ba0*/  ISETP.GE.U32.AND P2, PT, R200.reuse, R6, PT ;  /* 0x00000006c800720c */ /* 0x040fe20003f46070 */
[----:B------:R-:W-:Y:S01]  /*6bb0*/  FADD.FTZ R86, R25, R86 ;  /* 0x0000005619567221 */ /* 0x000fe20000010000 */
[----:B------:R-:W-:Y:S01]  /*6bc0*/  LOP3.LUT R3, R3, 0xff, RZ, 0xc0, !PT ;  /* 0x000000ff03037812 */ /* 0x000fe200078ec0ff */
[----:B------:R-:W-:Y:S01]  /*6bd0*/  MUFU.EX2 R242, R91 ;  /* 0x0000005b00f27308 */ /* 0x000fe20000000800 */
[----:B------:R-:W-:Y:S01]  /*6be0*/  F2FP.BF16.F32.PACK_AB R6, R25, R7 ;  /* 0x000000071906723e */ /* 0x000fe200000010ff */
[----:B---3--:R-:W-:Y:S01]  /*6bf0*/  FADD.FTZ R87, R179, R15 ;  /* 0x0000000fb3577221 */ /* 0x008fe20000010000 */
[----:B------:R-:W-:Y:S01]  /*6c00*/  @!P1 PRMT R41, R107, 0x5410, RZ ;  /* 0x000054106b299816 */ /* 0x000fe200000000ff */
[----:B------:R-:W-:Y:S01]  /*6c10*/  IMAD.MOV.U32 R176, RZ, RZ, R232 ;  /* 0x000000ffffb07224 */ /* 0x000fe200078e00e8 */
[----:B------:R-:W-:-:S02]  /*6c20*/  ISETP.GE.U32.AND P1, PT, R200, R3, PT ;  /* 0x00000003c800720c */ /* 0x000fc40003f26070 */
[----:B------:R-:W-:Y:S01]  /*6c30*/  LOP3.LUT R3, R0, 0xff, RZ, 0xc0, !PT ;  /* 0x000000ff00037812 */ /* 0x000fe200078ec0ff */
[----:B------:R-:W-:Y:S01]  /*6c40*/  MUFU.EX2 R235, R116 ;  /* 0x0000007400eb7308 */ /* 0x000fe20000000800 */
[----:B------:R-:W-:Y:S02]  /*6c50*/  PRMT R38, R6, 0x7610, R38 ;  /* 0x0000761006267816 */ /* 0x000fe40000000026 */
[----:B------:R-:W-:Y:S02]  /*6c60*/  PRMT R99, R40, 0x5410, R39 ;  /* 0x0000541028637816 */ /* 0x000fe40000000027 */
[----:B------:R-:W-:Y:S01]  /*6c70*/  @!P3 PRMT R40, R110, 0x5410, RZ ;  /* 0x000054106e28b816 */ /* 0x000fe200000000ff */
[----:B------:R-:W-:Y:S01]  /*6c80*/  @!P2 HFMA2.BF16_V2 R119, -RZ.H0_H0, RZ.H0_H0, -R38.H0_H0 ;  /* 0x200000ffff77a231 */ /* 0x000fe20000340926 */
[----:B------:R-:W-:Y:S01]  /*6c90*/  ISETP.GE.U32.AND P3, PT, R200, R3, PT ;  /* 0x00000003c800720c */ /* 0x000fe20003f66070 */
[----:B------:R-:W-:Y:S01]  /*6ca0*/  MUFU.EX2 R234, R98 ;  /* 0x0000006200ea7308 */ /* 0x000fe20000000800 */
[----:B------:R-:W-:-:S02]  /*6cb0*/  SHF.R.U32.HI R3, RZ, 0x18, R0 ;  /* 0x00000018ff037819 */ /* 0x000fc40000011600 */
[----:B------:R-:W-:Y:S01]  /*6cc0*/  PRMT R37, R6, 0x7632, R37 ;  /* 0x0000763206257816 */ /* 0x000fe20000000025 */
[----:B------:R-:W-:Y:S01]  /*6cd0*/  IMAD.WIDE.U32 R6, R149, -0x2daee0ad, RZ ;  /* 0xd2511f5395067825 */ /* 0x000fe200078e00ff */
[----:B------:R-:W-:Y:S02]  /*6ce0*/  LOP3.LUT R0, R0, 0xffff, RZ, 0xc0, !PT ;  /* 0x0000ffff00007812 */ /* 0x000fe400078ec0ff */
[----:B------:R-:W-:Y:S01]  /*6cf0*/  PRMT R101, R38, 0x5410, R37 ;  /* 0x0000541026657816 */ /* 0x000fe20000000025 */
[----:B------:R-:W-:Y:S01]  /*6d00*/  @!P4 HFMA2.BF16_V2 R121, -RZ.H0_H0, RZ.H0_H0, -R37.H0_H0 ;  /* 0x200000ffff79c231 */ /* 0x000fe20000340925 */
[----:B------:R-:W-:Y:S01]  /*6d10*/  @!P0 PRMT R39, R115, 0x5410, RZ ;  /* 0x0000541073278816 */ /* 0x000fe200000000ff */
[----:B------:R-:W-:Y:S01]  /*6d20*/  MUFU.EX2 R233, R100 ;  /* 0x0000006400e97308 */ /* 0x000fe20000000800 */
[----:B------:R-:W-:Y:S01]  /*6d30*/  SHF.R.U32.HI R0, RZ, 0x8, R0 ;  /* 0x00000008ff007819 */ /* 0x000fe20000011600 */
[----:B------:R-:W-:Y:S01]  /*6d40*/  IMAD.MOV.U32 R149, RZ, RZ, R230 ;  /* 0x000000ffff957224 */ /* 0x000fe200078e00e6 */
[----:B------:R-:W-:-:S02]  /*6d50*/  @!P2 PRMT R38, R119, 0x5410, RZ ;  /* 0x000054107726a816 */ /* 0x000fc400000000ff */
[----:B------:R-:W-:Y:S02]  /*6d60*/  LOP3.LUT R7, R7, R171, R34, 0x96, !PT ;  /* 0x000000ab07077212 */ /* 0x000fe400078e9622 */
[----:B------:R-:W-:Y:S01]  /*6d70*/  LOP3.LUT R0, R0, 0xffff, RZ, 0xc0, !PT ;  /* 0x0000ffff00007812 */ /* 0x000fe200078ec0ff */
[----:B------:R-:W-:Y:S01]  /*6d80*/  MUFU.EX2 R115, R26 ;  /* 0x0000001a00737308 */ /* 0x000fe20000000800 */
[----:B------:R-:W-:Y:S01]  /*6d90*/  LOP3.LUT R10, R9, R170, R6, 0x96, !PT ;  /* 0x000000aa090a7212 */ /* 0x000fe200078e9606 */
[----:B------:R-:W-:Y:S01]  /*6da0*/  IMAD.WIDE.U32 R6, R7, -0x326172a9, RZ ;  /* 0xcd9e8d5707067825 */ /* 0x000fe200078e00ff */
[----:B------:R-:W-:Y:S02]  /*6db0*/  ISETP.GE.U32.AND P2, PT, R200, R0, PT ;  /* 0x00000000c800720c */ /* 0x000fe40003f46070 */
[----:B------:R-:W-:Y:S01]  /*6dc0*/  F2FP.BF16.F32.PACK_AB R0, R181, R128 ;  /* 0x00000080b500723e */ /* 0x000fe200000010ff */
[----:B------:R-:W-:Y:S01]  /*6dd0*/  IMAD.WIDE.U32 R10, R10, -0x326172a9, RZ ;  /* 0xcd9e8d570a0a7825 */ /* 0x000fe200078e00ff */
[----:B------:R-:W-:Y:S01]  /*6de0*/  LOP3.LUT R7, R7, R192, R12, 0x96, !PT ;  /* 0x000000c007077212 */ /* 0x000fe200078e960c */
[----:B------:R-:W1:Y:S01]  /*6df0*/  MUFU.EX2 R119, R28 ;  /* 0x0000001c00777308 */ /* 0x000e620000000800 */
[----:B------:R-:W-:-:S02]  /*6e00*/  PRMT R35, R0, 0x7632, R35 ;  /* 0x0000763200237816 */ /* 0x000fc40000000023 */
[----:B------:R-:W-:Y:S01]  /*6e10*/  LOP3.LUT R12, R11, R193, R6, 0x96, !PT ;  /* 0x000000c10b0c7212 */ /* 0x000fe200078e9606 */
[----:B------:R-:W-:Y:S01]  /*6e20*/  IMAD.WIDE.U32 R6, R7, -0x2daee0ad, RZ ;  /* 0xd2511f5307067825 */ /* 0x000fe200078e00ff */
[----:B------:R-:W-:Y:S02]  /*6e30*/  PRMT R36, R0, 0x7610, R36 ;  /* 0x0000761000247816 */ /* 0x000fe40000000024 */
[----:B------:R-:W-:Y:S01]  /*6e40*/  ISETP.GE.U32.AND P0, PT, R200, R3, PT ;  /* 0x00000003c800720c */ /* 0x000fe20003f06070 */
[----:B------:R-:W-:-:S04]  /*6e50*/  IMAD.WIDE.U32 R12, R12, -0x2daee0ad, RZ ;  /* 0xd2511f530c0c7825 */ /* 0x000fc800078e00ff */
[----:B------:R-:W-:Y:S01]  /*6e60*/  @!P2 HFMA2.BF16_V2 R123, -RZ.H0_H0, RZ.H0_H0, -R35.H0_H0 ;  /* 0x200000ffff7ba231 */ /* 0x000fe20000340923 */
[----:B------:R-:W-:Y:S01]  /*6e70*/  PRMT R110, R36, 0x5410, R35 ;  /* 0x00005410246e7816 */ /* 0x000fe20000000023 */
[----:B------:R-:W-:Y:S01]  /*6e80*/  @!P3 HFMA2.BF16_V2 R122, -RZ.H0_H0, RZ.H0_H0, -R36.H0_H0 ;  /* 0x200000ffff7ab231 */ /* 0x000fe20000340924 */
[----:B------:R-:W-:Y:S01]  /*6e90*/  LOP3.LUT R7, R7, R211, R8, 0x96, !PT ;  /* 0x000000d307077212 */ /* 0x000fe200078e9608 */
[----:B------:R-:W-:Y:S01]  /*6ea0*/  MUFU.EX2 R232, R108 ;  /* 0x0000006c00e87308 */ /* 0x000fe20000000800 */
[----:B------:R-:W-:Y:S02]  /*6eb0*/  LOP3.LUT R3, R13, R210, R6, 0x96, !PT ;  /* 0x000000d20d037212 */ /* 0x000fe400078e9606 */
[----:B------:R-:W-:Y:S01]  /*6ec0*/  @!P2 PRMT R35, R123, 0x5410, RZ ;  /* 0x000054107b23a816 */ /* 0x000fe200000000ff */
[----:B------:R-:W-:Y:S01]  /*6ed0*/  IMAD.WIDE.U32 R6, R7, -0x326172a9, RZ ;  /* 0xcd9e8d5707067825 */ /* 0x000fe200078e00ff */
[----:B-1----:R-:W-:Y:S02]  /*6ee0*/  F2FP.BF16.F32.PACK_AB R0, R119, R115 ;  /* 0x000000737700723e */ /* 0x002fe400000010ff */
[----:B------:R-:W-:Y:S01]  /*6ef0*/  LOP3.LUT R8, R4, 0xffff, RZ, 0xc0, !PT ;  /* 0x0000ffff04087812 */ /* 0x000fe200078ec0ff */
[----:B------:R-:W-:Y:S01]  /*6f00*/  MUFU.EX2 R230, R111 ;  /* 0x0000006f00e67308 */ /* 0x000fe20000000800 */
[C---:B------:R-:W-:Y:S01]  /*6f10*/  PRMT R34, R0.reuse, 0x7610, R34 ;  /* 0x0000761000227816 */ /* 0x040fe20000000022 */
[----:B------:R-:W-:Y:S01]  /*6f20*/  IMAD.MOV.U32 R123, RZ, RZ, R228 ;  /* 0x000000ffff7b7224 */ /* 0x000fe200078e00e4 */
[----:B------:R-:W-:-:S02]  /*6f30*/  PRMT R27, R0, 0x7632, R27 ;  /* 0x00007632001b7816 */ /* 0x000fc4000000001b */
[----:B------:R-:W-:Y:S01]  /*6f40*/  LOP3.LUT R0, R4, 0xff, RZ, 0xc0, !PT ;  /* 0x000000ff04007812 */ /* 0x000fe200078ec0ff */
[----:B------:R-:W-:Y:S01]  /*6f50*/  @!P1 HFMA2.BF16_V2 R125, -RZ.H0_H0, RZ.H0_H0, -R34.H0_H0 ;  /* 0x200000ffff7d9231 */ /* 0x000fe20000340922 */
[--C-:B------:R-:W-:Y:S01]  /*6f60*/  SHF.R.U32.HI R9, RZ, 0x10, R4.reuse ;  /* 0x00000010ff097819 */ /* 0x100fe20000011604 */
[----:B------:R-:W-:Y:S01]  /*6f70*/  @!P0 HFMA2.BF16_V2 R124, -RZ.H0_H0, RZ.H0_H0, -R27.H0_H0 ;  /* 0x200000ffff7c8231 */ /* 0x000fe2000034091b */
[C---:B------:R-:W-:Y:S01]  /*6f80*/  ISETP.GE.U32.AND P2, PT, R200.reuse, R0, PT ;  /* 0x00000000c800720c */ /* 0x040fe20003f46070 */
[----:B------:R-:W-:Y:S01]  /*6f90*/  MUFU.EX2 R228, R117 ;  /* 0x0000007500e47308 */ /* 0x000fe20000000800 */
[----:B------:R-:W-:Y:S01]  /*6fa0*/  SHF.R.U32.HI R0, RZ, 0x18, R4 ;  /* 0x00000018ff007819 */ /* 0x000fe20000011604 */
[----:B------:R-:W-:Y:S01]  /*6fb0*/  IMAD.WIDE.U32 R4, R3, -0x326172a9, RZ ;  /* 0xcd9e8d5703047825 */ /* 0x000fe200078e00ff */
[----:B------:R-:W-:Y:S02]  /*6fc0*/  @!P4 PRMT R37, R121, 0x5410, RZ ;  /* 0x000054107925c816 */ /* 0x000fe400000000ff */
[----:B------:R-:W-:Y:S01]  /*6fd0*/  ISETP.GE.U32.AND P4, PT, R200, R0, PT ;  /* 0x00000000c800720c */ /* 0x000fe20003f86070 */
[----:B------:R-:W-:Y:S01]  /*6fe0*/  IMAD.MOV.U32 R121, RZ, RZ, R231 ;  /* 0x000000ffff797224 */ /* 0x000fe200078e00e7 */
[----:B------:R-:W-:Y:S01]  /*6ff0*/  SHF.R.U32.HI R0, RZ, 0x18, R4 ;  /* 0x00000018ff007819 */ /* 0x000fe20000011604 */
[----:B------:R-:W-:Y:S01]  /*7000*/  MUFU.EX2 R231, R106 ;  /* 0x0000006a00e77308 */ /* 0x000fe20000000800 */
[----:B------:R-:W-:-:S02]  /*7010*/  PRMT R107, R34, 0x5410, R27 ;  /* 0x00005410226b7816 */ /* 0x000fc4000000001b */
[----:B------:R-:W-:Y:S01]  /*7020*/  @!P1 PRMT R34, R125, 0x5410, RZ ;  /* 0x000054107d229816 */ /* 0x000fe200000000ff */
[----:B------:R-:W-:Y:S01]  /*7030*/  IMAD.MOV.U32 R125, RZ, RZ, R227 ;  /* 0x000000ffff7d7224 */ /* 0x000fe200078e00e3 */
[----:B------:R-:W-:Y:S02]  /*7040*/  ISETP.GE.U32.AND P1, PT, R200, R0, PT ;  /* 0x00000000c800720c */ /* 0x000fe40003f26070 */
[----:B------:R-:W-:Y:S01]  /*7050*/  SHF.R.U32.HI R0, RZ, 0x8, R8 ;  /* 0x00000008ff007819 */ /* 0x000fe20000011608 */
[----:B------:R-:W-:Y:S01]  /*7060*/  MUFU.EX2 R227, R114 ;  /* 0x0000007200e37308 */ /* 0x000fe20000000800 */
[----:B------:R-:W-:Y:S01]  /*7070*/  @!P3 PRMT R36, R122, 0x5410, RZ ;  /* 0x000054107a24b816 */ /* 0x000fe200000000ff */
[----:B------:R-:W-:Y:S01]  /*7080*/  IMAD.MOV.U32 R122, RZ, RZ, R229 ;  /* 0x000000ffff7a7224 */ /* 0x000fe200078e00e5 */
[----:B------:R-:W-:Y:S01]  /*7090*/  LOP3.LUT R0, R0, 0xffff, RZ, 0xc0, !PT ;  /* 0x0000ffff00007812 */ /* 0x000fe200078ec0ff */
[----:B------:R-:W-:Y:S01]  /*70a0*/  IMAD.MOV.U32 R164, RZ, RZ, R125 ;  /* 0x000000ffffa47224 */ /* 0x000fe200078e007d */
[----:B------:R-:W-:-:S02]  /*70b0*/  LOP3.LUT R10, R7, R208, R10, 0x96, !PT ;  /* 0x000000d0070a7212 */ /* 0x000fc400078e960a */
[----:B------:R-:W-:Y:S01]  /*70c0*/  ISETP.GE.U32.AND P3, PT, R200, R0, PT ;  /* 0x00000000c800720c */ /* 0x000fe20003f66070 */
[----:B------:R-:W-:Y:S01]  /*70d0*/  MUFU.EX2 R229, R112 ;  /* 0x0000007000e57308 */ /* 0x000fe20000000800 */
[----:B------:R-:W-:Y:S02]  /*70e0*/  LOP3.LUT R13, R5, R245, R6, 0x96, !PT ;  /* 0x000000f5050d7212 */ /* 0x000fe400078e9606 */
[C---:B------:R-:W-:Y:S02]  /*70f0*/  LOP3.LUT R3, R4.reuse, 0xff, RZ, 0xc0, !PT ;  /* 0x000000ff04037812 */ /* 0x040fe400078ec0ff */
[----:B------:R-:W-:Y:S02]  /*7100*/  LOP3.LUT R11, R4, 0xffff, RZ, 0xc0, !PT ;  /* 0x0000ffff040b7812 */ /* 0x000fe400078ec0ff */
[----:B------:R-:W-:Y:S01]  /*7110*/  SHF.R.U32.HI R7, RZ, 0x10, R4 ;  /* 0x00000010ff077819 */ /* 0x000fe20000011604 */
[----:B------:R-:W-:Y:S01]  /*7120*/  IMAD.WIDE.U32 R4, R145, -0x2daee0ad, RZ ;  /* 0xd2511f5391047825 */ /* 0x000fe200078e00ff */
[----:B------:R-:W-:Y:S01]  /*7130*/  F2FP.BF16.F32.PACK_AB R0, R187, R186 ;  /* 0x000000babb00723e */ /* 0x000fe200000010ff */
[----:B------:R-:W1:Y:S01]  /*7140*/  MUFU.EX2 R145, R84 ;  /* 0x0000005400917308 */ /* 0x000e620000000800 */
[----:B------:R-:W-:Y:S01]  /*7150*/  @!P0 PRMT R27, R124, 0x5410, RZ ;  /* 0x000054107c1b8816 */ /* 0x000fe200000000ff */
[----:B------:R-:W-:Y:S01]  /*7160*/  IMAD.MOV.U32 R124, RZ, RZ, R217 ;  /* 0x000000ffff7c7224 */ /* 0x000fe200078e00d9 */
[----:B------:R-:W-:-:S02]  /*7170*/  PRMT R25, R0, 0x7610, R25 ;  /* 0x0000761000197816 */ /* 0x000fc40000000019 */
[----:B------:R-:W-:Y:S02]  /*7180*/  ISETP.GE.U32.AND P0, PT, R200, R3, PT ;  /* 0x00000003c800720c */ /* 0x000fe40003f06070 */
[----:B------:R-:W-:Y:S01]  /*7190*/  SHF.R.U32.HI R3, RZ, 0x8, R140 ;  /* 0x00000008ff037819 */ /* 0x000fe2000001168c */
[----:B------:R-:W-:Y:S01]  /*71a0*/  @!P2 HFMA2.BF16_V2 R126, -RZ.H0_H0, RZ.H0_H0, -R25.H0_H0 ;  /* 0x200000ffff7ea231 */ /* 0x000fe20000340919 */
[----:B------:R-:W-:Y:S02]  /*71b0*/  PRMT R24, R0, 0x7632, R24 ;  /* 0x0000763200187816 */ /* 0x000fe40000000018 */
[----:B------:R-:W-:Y:S02]  /*71c0*/  PRMT R95, R141, 0x5410, R3 ;  /* 0x000054108d5f7816 */ /* 0x000fe40000000003 */
[----:B------:R-:W-:Y:S01]  /*71d0*/  LOP3.LUT R3, R9, 0xff, RZ, 0xc0, !PT ;  /* 0x000000ff09037812 */ /* 0x000fe200078ec0ff */
[----:B------:R-:W-:Y:S01]  /*71e0*/  @!P3 HFMA2.BF16_V2 R127, -RZ.H0_H0, RZ.H0_H0, -R24.H0_H0 ;  /* 0x200000ffff7fb231 */ /* 0x000fe20000340918 */
[----:B------:R-:W-:Y:S01]  /*71f0*/  LOP3.LUT R0, R144, 0xff, RZ, 0xc0, !PT ;  /* 0x000000ff90007812 */ /* 0x000fe200078ec0ff */
[----:B------:R-:W-:Y:S01]  /*7200*/  MUFU.EX2 R141, R113 ;  /* 0x00000071008d7308 */ /* 0x000fe20000000800 */
[----:B------:R-:W-:-:S02]  /*7210*/  PRMT R97, R25, 0x5410, R24 ;  /* 0x0000541019617816 */ /* 0x000fc40000000018 */
[----:B------:R-:W-:Y:S01]  /*7220*/  @!P2 PRMT R25, R126, 0x5410, RZ ;  /* 0x000054107e19a816 */ /* 0x000fe200000000ff */
[----:B------:R-:W-:Y:S01]  /*7230*/  IMAD.MOV.U32 R126, RZ, RZ, R216 ;  /* 0x000000ffff7e7224 */ /* 0x000fe200078e00d8 */
[----:B------:R-:W-:Y:S02]  /*7240*/  ISETP.GE.U32.AND P2, PT, R200, R3, PT ;  /* 0x00000003c800720c */ /* 0x000fe40003f46070 */
[----:B------:R-:W-:Y:S01]  /*7250*/  PRMT R89, R0, 0x5410, R142 ;  /* 0x0000541000597816 */ /* 0x000fe2000000008e */
[----:B------:R2:W3:Y:S01]  /*7260*/  MUFU.EX2 R144, R93 ;  /* 0x0000005d00907308 */ /* 0x0004e20000000800 */
[----:B------:R-:W-:Y:S02]  /*7270*/  LOP3.LUT R0, R13, 0xff, RZ, 0xc0, !PT ;  /* 0x000000ff0d007812 */ /* 0x000fe400078ec0ff */
[----:B-1----:R-:W-:Y:S02]  /*7280*/  F2FP.BF16.F32.PACK_AB R3, R184, R145 ;  /* 0x00000091b803723e */ /* 0x002fe400000010ff */
[----:B------:R-:W-:-:S02]  /*7290*/  @!P3 PRMT R24, R127, 0x5410, RZ ;  /* 0x000054107f18b816 */ /* 0x000fc400000000ff */
[----:B------:R-:W-:Y:S01]  /*72a0*/  ISETP.GE.U32.AND P3, PT, R200, R0, PT ;  /* 0x00000000c800720c */ /* 0x000fe20003f66070 */
[----:B------:R-:W1:Y:S01]  /*72b0*/  MUFU.EX2 R142, R118 ;  /* 0x00000076008e7308 */ /* 0x000e620000000800 */
[----:B------:R-:W-:Y:S02]  /*72c0*/  LOP3.LUT R0, R13, 0xffff, RZ, 0xc0, !PT ;  /* 0x0000ffff0d007812 */ /* 0x000fe400078ec0ff */
[C---:B------:R-:W-:Y:S02]  /*72d0*/  PRMT R21, R3.reuse, 0x7610, R21 ;  /* 0x0000761003157816 */ /* 0x040fe40000000015 */
[----:B------:R-:W-:Y:S02]  /*72e0*/  SHF.R.U32.HI R0, RZ, 0x8, R0 ;  /* 0x00000008ff007819 */ /* 0x000fe40000011600 */
[----:B------:R-:W-:Y:S01]  /*72f0*/  PRMT R20, R3, 0x7632, R20 ;  /* 0x0000763203147816 */ /* 0x000fe20000000014 */
[----:B------:R-:W-:Y:S01]  /*7300*/  @!P2 HFMA2.BF16_V2 R129, -RZ.H0_H0, RZ.H0_H0, -R21.H0_H0 ;  /* 0x200000ffff81a231 */ /* 0x000fe20000340915 */
[----:B------:R-:W-:-:S02]  /*7310*/  LOP3.LUT R26, R5, R246, R92, 0x96, !PT ;  /* 0x000000f6051a7212 */ /* 0x000fc400078e965c */
[C---:B------:R-:W-:Y:S01]  /*7320*/  LOP3.LUT R14, R4.reuse, 0xffff, RZ, 0xc0, !PT ;  /* 0x0000ffff040e7812 */ /* 0x040fe200078ec0ff */
[----:B------:R-:W-:Y:S01]  /*7330*/  @!P4 HFMA2.BF16_V2 R132, -RZ.H0_H0, RZ.H0_H0, -R20.H0_H0 ;  /* 0x200000ffff84c231 */ /* 0x000fe20000340914 */
[----:B------:R-:W-:Y:S02]  /*7340*/  LOP3.LUT R16, R4, 0xff, RZ, 0xc0, !PT ;  /* 0x000000ff04107812 */ /* 0x000fe400078ec0ff */
[--C-:B------:R-:W-:Y:S02]  /*7350*/  SHF.R.U32.HI R28, RZ, 0x10, R4.reuse ;  /* 0x00000010ff1c7819 */ /* 0x100fe40000011604 */
[----:B------:R-:W-:Y:S01]  /*7360*/  SHF.R.U32.HI R29, RZ, 0x18, R4 ;  /* 0x00000018ff1d7819 */ /* 0x000fe20000011604 */
[----:B------:R-:W-:Y:S01]  /*7370*/  IMAD.WIDE.U32 R4, R10, -0x2daee0ad, RZ ;  /* 0xd2511f530a047825 */ /* 0x000fe200078e00ff */
[----:B------:R-:W-:Y:S02]  /*7380*/  LOP3.LUT R0, R0, 0xffff, RZ, 0xc0, !PT ;  /* 0x0000ffff00007812 */ /* 0x000fe400078ec0ff */
[----:B------:R-:W-:-:S02]  /*7390*/  PRMT R96, R21, 0x5410, R20 ;  /* 0x0000541015607816 */ /* 0x000fc40000000014 */
[----:B------:R-:W-:Y:S02]  /*73a0*/  @!P2 PRMT R21, R129, 0x5410, RZ ;  /* 0x000054108115a816 */ /* 0x000fe400000000ff */
[----:B------:R-:W-:Y:S02]  /*73b0*/  F2FP.BF16.F32.PACK_AB R3, R226, R185 ;  /* 0x000000b9e203723e */ /* 0x000fe400000010ff */
[----:B------:R-:W-:Y:S02]  /*73c0*/  ISETP.GE.U32.AND P2, PT, R200, R0, PT ;  /* 0x00000000c800720c */ /* 0x000fe40003f46070 */
[C---:B------:R-:W-:Y:S02]  /*73d0*/  LOP3.LUT R6, R4.reuse, 0xff, RZ, 0xc0, !PT ;  /* 0x000000ff04067812 */ /* 0x040fe400078ec0ff */
[----:B------:R-:W-:Y:S02]  /*73e0*/  LOP3.LUT R81, R4, 0xffff, RZ, 0xc0, !PT ;  /* 0x0000ffff04517812 */ /* 0x000fe400078ec0ff */
[----:B------:R-:W-:-:S02]  /*73f0*/  SHF.R.U32.HI R31, RZ, 0x10, R4 ;  /* 0x00000010ff1f7819 */ /* 0x000fc40000011604 */
[----:B------:R-:W-:Y:S01]  /*7400*/  SHF.R.U32.HI R10, RZ, 0x18, R4 ;  /* 0x00000018ff0a7819 */ /* 0x000fe20000011604 */
[----:B------:R-:W-:Y:S01]  /*7410*/  FADD.FTZ R4, R19, R18 ;  /* 0x0000001213047221 */ /* 0x000fe20000010000 */
[----:B------:R-:W-:Y:S02]  /*7420*/  PRMT R19, R3, 0x7610, R19 ;  /* 0x0000761003137816 */ /* 0x000fe40000000013 */
[----:B------:R-:W-:Y:S01]  /*7430*/  LOP3.LUT R0, R7, 0xff, RZ, 0xc0, !PT ;  /* 0x000000ff07007812 */ /* 0x000fe200078ec0ff */
[----:B------:R-:W-:Y:S01]  /*7440*/  FADD.FTZ R84, R94, R4 ;  /* 0x000000045e547221 */ /* 0x000fe20000010000 */
[----:B------:R-:W-:Y:S01]  /*7450*/  PRMT R18, R3, 0x7632, R18 ;  /* 0x0000763203127816 */ /* 0x000fe20000000012 */
[----:B------:R-:W-:Y:S01]  /*7460*/  @!P3 HFMA2.BF16_V2 R131, -RZ.H0_H0, RZ.H0_H0, -R19.H0_H0 ;  /* 0x200000ffff83b231 */ /* 0x000fe20000340913 */
[----:B------:R-:W-:Y:S01]  /*7470*/  @!P4 PRMT R20, R132, 0x5410, RZ ;  /* 0x000054108414c816 */ /* 0x000fe200000000ff */
[----:B------:R-:W-:Y:S01]  /*7480*/  FADD.FTZ R128, R128, R84 ;  /* 0x0000005480807221 */ /* 0x000fe20000010000 */
[----:B------:R-:W-:Y:S01]  /*7490*/  ISETP.GE.U32.AND P4, PT, R200, R0, PT ;  /* 0x00000000c800720c */ /* 0x000fe20003f86070 */
[----:B------:R-:W-:Y:S01]  /*74a0*/  @!P2 HFMA2.BF16_V2 R130, -RZ.H0_H0, RZ.H0_H0, -R18.H0_H0 ;  /* 0x200000ffff82a231 */ /* 0x000fe20000340912 */
[----:B------:R-:W-:-:S02]  /*74b0*/  SHF.R.U32.HI R0, RZ, 0x8, R11 ;  /* 0x00000008ff007819 */ /* 0x000fc4000001160b */
[----:B------:R-:W-:Y:S02]  /*74c0*/  PRMT R140, R19, 0x5410, R18 ;  /* 0x00005410138c7816 */ /* 0x000fe40000000012 */
[----:B------:R-:W-:Y:S02]  /*74d0*/  @!P3 PRMT R19, R131, 0x5410, RZ ;  /* 0x000054108313b816 */ /* 0x000fe400000000ff */
[----:B------:R-:W-:Y:S02]  /*74e0*/  ISETP.GE.U32.AND P3, PT, R200, R6, PT ;  /* 0x00000006c800720c */ /* 0x000fe40003f66070 */
[----:B------:R-:W-:Y:S02]  /*74f0*/  LOP3.LUT R0, R0, 0xffff, RZ, 0xc0, !PT ;  /* 0x0000ffff00007812 */ /* 0x000fe400078ec0ff */
[----:B------:R-:W-:Y:S01]  /*7500*/  LOP3.LUT R3, R159, R196, R214, 0x96, !PT ;  /* 0x000000c49f037212 */ /* 0x000fe200078e96d6 */
[----:B------:R-:W-:Y:S01]  /*7510*/  IMAD.MOV.U32 R159, RZ, RZ, R149 ;  /* 0x000000ffff9f7224 */ /* 0x000fe200078e0095 */
[----:B------:R-:W-:-:S02]  /*7520*/  LOP3.LUT R6, R137, R215, RZ, 0x3c, !PT ;  /* 0x000000d789067212 */ /* 0x000fc400078e3cff */
[----:B------:R-:W-:Y:S02]  /*7530*/  @!P2 PRMT R18, R130, 0x5410, RZ ;  /* 0x000054108212a816 */ /* 0x000fe400000000ff */
[----:B------:R-:W-:Y:S01]  /*7540*/  LOP3.LUT R12, R5, R246, R12, 0x96, !PT ;  /* 0x000000f6050c7212 */ /* 0x000fe200078e960c */
[----:B------:R-:W-:Y:S01]  /*7550*/  IMAD.WIDE.U32 R4, R3, -0x2daee0ad, RZ ;  /* 0xd2511f5303047825 */ /* 0x000fe200078e00ff */
[----:B------:R-:W-:Y:S02]  /*7560*/  ISETP.GE.U32.AND P2, PT, R200, R0, PT ;  /* 0x00000000c800720c */ /* 0x000fe40003f46070 */
[----:B------:R-:W-:Y:S01]  /*7570*/  F2FP.BF16.F32.PACK_AB R0, R242, R241 ;  /* 0x000000f1f200723e */ /* 0x000fe200000010ff */
[----:B------:R-:W-:Y:S01]  /*7580*/  IMAD.WIDE.U32 R90, R6, -0x2daee0ad, RZ ;  /* 0xd2511f53065a7825 */ /* 0x000fe200078e00ff */
[----:B------:R-:W-:Y:S02]  /*7590*/  LOP3.LUT R8, R23, R170, R4, 0x96, !PT ;  /* 0x000000aa17087212 */ /* 0x000fe400078e9604 */
[----:B------:R-:W-:-:S02]  /*75a0*/  PRMT R17, R0, 0x7610, R17 ;  /* 0x0000761000117816 */ /* 0x000fc40000000011 */
[----:B------:R-:W-:Y:S01]  /*75b0*/  PRMT R15, R0, 0x7632, R15 ;  /* 0x00007632000f7816 */ /* 0x000fe2000000000f */
[----:B------:R-:W-:Y:S01]  /*75c0*/  IMAD.WIDE.U32 R8, R8, -0x326172a9, RZ ;  /* 0xcd9e8d5708087825 */ /* 0x000fe200078e00ff */
[----:B------:R-:W-:-:S03]  /*75d0*/  LOP3.LUT R0, R5, R171, R90, 0x96, !PT ;  /* 0x000000ab05007212 */ /* 0x000fc600078e965a */
[----:B------:R-:W-:Y:S01]  /*75e0*/  @!P0 HFMA2.BF16_V2 R133, -RZ.H0_H0, RZ.H0_H0, -R17.H0_H0 ;  /* 0x200000ffff858231 */ /* 0x000fe20000340911 */
[----:B------:R-:W-:Y:S01]  /*75f0*/  LOP3.LUT R3, R91, R139, R194, 0x96, !PT ;  /* 0x0000008b5b037212 */ /* 0x000fe200078e96c2 */
[----:B------:R-:W-:Y:S01]  /*7600*/  @!P2 HFMA2.BF16_V2 R134, -RZ.H0_H0, RZ.H0_H0, -R15.H0_H0 ;  /* 0x200000ffff86a231 */ /* 0x000fe2000034090f */
[----:B------:R-:W-:Y:S01]  /*7610*/  PRMT R139, R17, 0x5410, R15 ;  /* 0x00005410118b7816 */ /* 0x000fe2000000000f */
[----:B------:R-:W-:Y:S01]  /*7620*/  IMAD.WIDE.U32 R6, R0, -0x326172a9, RZ ;  /* 0xcd9e8d5700067825 */ /* 0x000fe200078e00ff */
[----:B------:R-:W-:Y:S01]  /*7630*/  LOP3.LUT R0, R30, 0xffff, RZ, 0xc0, !PT ;  /* 0x0000ffff1e007812 */ /* 0x000fe200078ec0ff */
[----:B------:R-:W-:Y:S01]  /*7640*/  STL.64 [R1+0x38], R90 ;  /* 0x0000385a01007387 */ /* 0x000fe20000100a00 */
[----:B------:R-:W-:Y:S01]  /*7650*/  @!P0 PRMT R17, R133, 0x5410, RZ ;  /* 0x0000541085118816 */ /* 0x000fe200000000ff */
[----:B------:R-:W-:Y:S01]  /*7660*/  IMAD.WIDE.U32 R216, R3, -0x326172a9, RZ ;  /* 0xcd9e8d5703d87825 */ /* 0x000fe200078e00ff */
[----:B------:R-:W-:Y:S02]  /*7670*/  ISETP.GE.U32.AND P0, PT, R200, R10, PT ;  /* 0x0000000ac800720c */ /* 0x000fe40003f06070 */
[----:B------:R-:W-:Y:S01]  /*7680*/  LOP3.LUT R10, R9, R193, R6, 0x96, !PT ;  /* 0x000000c1090a7212 */ /* 0x000fe200078e9606 */
[----:B------:R-:W-:Y:S01]  /*7690*/  FADD.FTZ R9, R180, R88 ;  /* 0x00000058b4097221 */ /* 0x000fe20000010000 */
[----:B------:R-:W-:Y:S01]  /*76a0*/  LOP3.LUT R4, R7, R192, R216, 0x96, !PT ;  /* 0x000000c007047212 */ /* 0x000fe200078e96d8 */
[----:B------:R-:W-:Y:S01]  /*76b0*/  IMAD.MOV.U32 R180, RZ, RZ, R176 ;  /* 0x000000ffffb47224 */ /* 0x000fe200078e00b0 */
[----:B------:R-:W-:Y:S01]  /*76c0*/  SHF.R.U32.HI R3, RZ, 0x8, R0 ;  /* 0x00000008ff037819 */ /* 0x000fe20000011600 */
[----:B------:R-:W-:Y:S01]  /*76d0*/  IMAD.WIDE.U32 R10, R10, -0x2daee0ad, RZ ;  /* 0xd2511f530a0a7825 */ /* 0x000fe200078e00ff */
[----:B------:R-:W-:-:S03]  /*76e0*/  LOP3.LUT R0, R30, 0xff, RZ, 0xc0, !PT ;  /* 0x000000ff1e007812 */ /* 0x000fc600078ec0ff */
[----:B------:R-:W-:Y:S01]  /*76f0*/  FADD.FTZ R98, R182, R9 ;  /* 0x00000009b6627221 */ /* 0x000fe20000010000 */
[----:B------:R-:W-:Y:S01]  /*7700*/  @!P2 PRMT R15, R134, 0x5410, RZ ;  /* 0x00005410860fa816 */ /* 0x000fe200000000ff */
[----:B------:R-:W-:Y:S01]  /*7710*/  IMAD.WIDE.U32 R4, R4, -0x2daee0ad, RZ ;  /* 0xd2511f5304047825 */ /* 0x000fe200078e00ff */
[----:B------:R-:W-:Y:S02]  /*7720*/  PRMT R85, R0, 0x5410, R3 ;  /* 0x0000541000557816 */ /* 0x000fe40000000003 */
[----:B------:R-:W-:Y:S01]  /*7730*/  SHF.R.U32.HI R0, RZ, 0x10, R30 ;  /* 0x00000010ff007819 */ /* 0x000fe2000001161e */
[----:B------:R-:W-:Y:S01]  /*7740*/  IMAD.MOV.U32 R182, RZ, RZ, R196 ;  /* 0x000000ffffb67224 */ /* 0x000fe200078e00c4 */
[----:B------:R-:W-:Y:S01]  /*7750*/  LOP3.LUT R7, R5, R211, R22, 0x96, !PT ;  /* 0x000000d305077212 */ /* 0x000fe200078e9616 */
[----:B------:R-:W-:Y:S01]  /*7760*/  IMAD R196, R2, 0x2, R174 ;  /* 0x0000000202c47824 */ /* 0x000fe200078e02ae */
[----:B------:R-:W-:Y:S01]  /*7770*/  SHF.R.U32.HI R5, RZ, 0x18, R30 ;  /* 0x00000018ff057819 */ /* 0x000fe2000001161e */
[----:B------:R-:W-:Y:S01]  /*7780*/  IMAD.SHL.U32 R30, R126, 0x8, RZ ;  /* 0x000000087e1e7824 */ /* 0x000fe200078e00ff */
[----:B------:R-:W-:Y:S01]  /*7790*/  LOP3.LUT R3, R0, 0xff, RZ, 0xc0, !PT ;  /* 0x000000ff00037812 */ /* 0x000fe200078ec0ff */
[----:B------:R-:W-:Y:S01]  /*77a0*/  IMAD.WIDE.U32 R6, R7, -0x326172a9, RZ ;  /* 0xcd9e8d5707067825 */ /* 0x000fe200078e00ff */
[----:B------:R-:W-:-:S03]  /*77b0*/  LOP3.LUT R4, R11, R210, R4, 0x96, !PT ;  /* 0x000000d20b047212 */ /* 0x000fc600078e9604 */
[----:B------:R-:W-:Y:S01]  /*77c0*/  FADD.FTZ R22, R183, R87 ;  /* 0x00000057b7167221 */ /* 0x000fe20000010000 */
[----:B------:R-:W-:Y:S01]  /*77d0*/  PRMT R80, R3, 0x5410, R5 ;  /* 0x0000541003507816 */ /* 0x000fe20000000005 */
[----:B------:R-:W-:Y:S01]  /*77e0*/  IMAD.MOV.U32 R183, RZ, RZ, R177 ;  /* 0x000000ffffb77224 */ /* 0x000fe200078e00b1 */
[----:B------:R-:W-:Y:S01]  /*77f0*/  SHF.R.U32.HI R0, RZ, 0x8, R14 ;  /* 0x00000008ff007819 */ /* 0x000fe2000001160e */
[----:B------:R-:W-:Y:S01]  /*7800*/  IMAD.WIDE.U32 R4, R4, -0x326172a9, RZ ;  /* 0xcd9e8d5704047825 */ /* 0x000fe200078e00ff */
[----:B------:R-:W-:-:S03]  /*7810*/  LOP3.LUT R8, R7, R208, R8, 0x96, !PT ;  /* 0x000000d007087212 */ /* 0x000fc600078e9608 */
[----:B------:R-:W-:Y:S01]  /*7820*/  FADD.FTZ R100, R188, R22 ;  /* 0x00000016bc647221 */ /* 0x000fe20000010000 */
[----:B------:R-:W-:Y:S01]  /*7830*/  PRMT R94, R16, 0x5410, R0 ;  /* 0x00005410105e7816 */ /* 0x000fe20000000000 */
[----:B------:R-:W-:Y:S01]  /*7840*/  IMAD.MOV.U32 R188, RZ, RZ, R122 ;  /* 0x000000ffffbc7224 */ /* 0x000fe200078e007a */
[----:B------:R-:W-:Y:S02]  /*7850*/  LOP3.LUT R14, R5, R245, R6, 0x96, !PT ;  /* 0x000000f5050e7212 */ /* 0x000fe400078e9606 */
[----:B------:R-:W-:Y:S02]  /*7860*/  LOP3.LUT R0, R4, 0xffff, RZ, 0xc0, !PT ;  /* 0x0000ffff04007812 */ /* 0x000fe400078ec0ff */
[----:B------:R-:W-:Y:S01]  /*7870*/  LOP3.LUT R5, R28, 0xff, RZ, 0xc0, !PT ;  /* 0x000000ff1c057812 */ /* 0x000fe200078ec0ff */
[----:B------:R-:W-:Y:S01]  /*7880*/  IMAD.SHL.U32 R28, R126, 0x40, RZ ;  /* 0x000000407e1c7824 */ /* 0x000fe200078e00ff */
[----:B------:R-:W-:Y:S02]  /*7890*/  SHF.R.U32.HI R3, RZ, 0x8, R0 ;  /* 0x00000008ff037819 */ /* 0x000fe40000011600 */
[----:B------:R-:W-:-:S02]  /*78a0*/  LOP3.LUT R0, R4, 0xff, RZ, 0xc0, !PT ;  /* 0x000000ff04007812 */ /* 0x000fc400078ec0ff */
[--C-:B------:R-:W-:Y:S02]  /*78b0*/  SHF.R.U32.HI R6, RZ, 0x10, R4.reuse ;  /* 0x00000010ff067819 */ /* 0x100fe40000011604 */
[----:B------:R-:W-:Y:S02]  /*78c0*/  SHF.R.U32.HI R7, RZ, 0x18, R4 ;  /* 0x00000018ff077819 */ /* 0x000fe40000011604 */
[----:B--2---:R-:W-:Y:S01]  /*78d0*/  PRMT R93, R5, 0x5410, R29 ;  /* 0x00005410055d7816 */ /* 0x004fe2000000001d */
[----:B------:R-:W-:Y:S01]  /*78e0*/  IMAD.WIDE.U32 R4, R8, -0x2daee0ad, RZ ;  /* 0xd2511f5308047825 */ /* 0x000fe200078e00ff */
[----:B------:R-:W-:Y:S02]  /*78f0*/  PRMT R67, R0, 0x5410, R3 ;  /* 0x0000541000437816 */ /* 0x000fe40000000003 */
[----:B---3--:R-:W-:Y:S01]  /*7900*/  F2FP.BF16.F32.PACK_AB R11, R235, R144 ;  /* 0x00000090eb0b723e */ /* 0x008fe200000010ff */
[----:B------:R-:W-:Y:S01]  /*7910*/  IMAD.WIDE R28, R28, 0x2, R48 ;  /* 0x000000021c1c7825 */ /* 0x000fe200078e0230 */
[----:B------:R-:W-:-:S02]  /*7920*/  LOP3.LUT R0, R4, 0xffff, RZ, 0xc0, !PT ;  /* 0x0000ffff04007812 */ /* 0x000fc400078ec0ff */
[----:B------:R-:W-:Y:S01]  /*7930*/  LOP3.LUT R16, R5, R246, R10, 0x96, !PT ;  /* 0x000000f605107212 */ /* 0x000fe200078e960a */
[----:B------:R-:W-:Y:S01]  /*7940*/  @!P4 HFMA2.BF16_V2 R135, -RZ.H0_H0, RZ.H0_H0, -R11.H0_H0 ;  /* 0x200000ffff87c231 */ /* 0x000fe2000034090b */
[----:B------:R-:W-:Y:S02]  /*7950*/  SHF.R.U32.HI R3, RZ, 0x8, R0 ;  /* 0x00000008ff037819 */ /* 0x000fe40000011600 */
[----:B------:R-:W-:Y:S02]  /*7960*/  LOP3.LUT R5, R6, 0xff, RZ, 0xc0, !PT ;  /* 0x000000ff06057812 */ /* 0x000fe400078ec0ff */
[----:B------:R-:W-:Y:S02]  /*7970*/  LOP3.LUT R0, R4, 0xff, RZ, 0xc0, !PT ;  /* 0x000000ff04007812 */ /* 0x000fe400078ec0ff */
[----:B------:R-:W-:Y:S02]  /*7980*/  SHF.R.U32.HI R6, RZ, 0x10, R4 ;  /* 0x00000010ff067819 */ /* 0x000fe40000011604 */
[----:B------:R-:W-:-:S02]  /*7990*/  PRMT R92, R0, 0x5410, R3 ;  /* 0x00005410005c7816 */ /* 0x000fc40000000003 */
[----:B------:R-:W-:Y:S02]  /*79a0*/  SHF.R.U32.HI R4, RZ, 0x18, R4 ;  /* 0x00000018ff047819 */ /* 0x000fe40000011604 */
[----:B------:R-:W-:Y:S02]  /*79b0*/  LOP3.LUT R0, R6, 0xff, RZ, 0xc0, !PT ;  /* 0x000000ff06007812 */ /* 0x000fe400078ec0ff */
[----:B------:R-:W-:Y:S01]  /*79c0*/  PRMT R23, R5, 0x5410, R7 ;  /* 0x0000541005177816 */ /* 0x000fe20000000007 */
[----:B------:R-:W-:Y:S01]  /*79d0*/  FADD.FTZ R5, R115, R86 ;  /* 0x0000005673057221 */ /* 0x000fe20000010000 */
[----:B------:R-:W-:Y:S02]  /*79e0*/  PRMT R86, R0, 0x5410, R4 ;  /* 0x0000541000567816 */ /* 0x000fe40000000004 */
[C---:B------:R-:W-:Y:S01]  /*79f0*/  LOP3.LUT R0, R12.reuse, 0xffff, RZ, 0xc0, !PT ;  /* 0x0000ffff0c007812 */ /* 0x040fe200078ec0ff */
[----:B------:R-:W-:Y:S01]  /*7a00*/  FADD.FTZ R106, R119, R5 ;  /* 0x00000005776a7221 */ /* 0x000fe20000010000 */
[----:B------:R-:W-:-:S02]  /*7a10*/  LOP3.LUT R3, R12, 0xff, RZ, 0xc0, !PT ;  /* 0x000000ff0c037812 */ /* 0x000fc400078ec0ff */
[----:B------:R-:W-:Y:S02]  /*7a20*/  SHF.R.U32.HI R0, RZ, 0x8, R0 ;  /* 0x00000008ff007819 */ /* 0x000fe40000011600 */
[C---:B------:R-:W-:Y:S02]  /*7a30*/  PRMT R10, R11.reuse, 0x7632, R10 ;  /* 0x000076320b0a7816 */ /* 0x040fe4000000000a */
[----:B------:R-:W-:Y:S02]  /*7a40*/  ISETP.GE.U32.AND P2, PT, R200, R3, PT ;  /* 0x00000003c800720c */ /* 0x000fe40003f46070 */
[----:B------:R-:W-:Y:S01]  /*7a50*/  LOP3.LUT R0, R0, 0xffff, RZ, 0xc0, !PT ;  /* 0x0000ffff00007812 */ /* 0x000fe200078ec0ff */
[----:B------:R-:W-:Y:S01]  /*7a60*/  @!P1 HFMA2.BF16_V2 R136, -RZ.H0_H0, RZ.H0_H0, -R10.H0_H0 ;  /* 0x200000ffff889231 */ /* 0x000fe2000034090a */
[----:B------:R-:W-:Y:S02]  /*7a70*/  PRMT R138, R11, 0x5410, R10 ;  /* 0x000054100b8a7816 */ /* 0x000fe4000000000a */
[----:B------:R-:W-:-:S02]  /*7a80*/  @!P4 PRMT R11, R135, 0x5410, RZ ;  /* 0x00005410870bc816 */ /* 0x000fc400000000ff */
[----:B------:R-:W-:Y:S02]  /*7a90*/  ISETP.GE.U32.AND P4, PT, R200, R0, PT ;  /* 0x00000000c800720c */ /* 0x000fe40003f86070 */
[----:B------:R-:W-:Y:S01]  /*7aa0*/  LOP3.LUT R0, R31, 0xff, RZ, 0xc0, !PT ;  /* 0x000000ff1f007812 */ /* 0x000fe200078ec0ff */
[----:B------:R-:W-:Y:S01]  /*7ab0*/  IMAD.WIDE R30, R30, 0x2, R48 ;  /* 0x000000021e1e7825 */ /* 0x000fe200078e0230 */
[----:B------:R-:W-:Y:S02]  /*7ac0*/  F2FP.BF16.F32.PACK_AB R7, R233, R234 ;  /* 0x000000eae907723e */ /* 0x000fe400000010ff */
[----:B------:R-:W-:Y:S02]  /*7ad0*/  @!P1 PRMT R10, R136, 0x5410, RZ ;  /* 0x00005410880a9816 */ /* 0x000fe400000000ff */
[----:B------:R-:W-:Y:S01]  /*7ae0*/  ISETP.GE.U32.AND P1, PT, R200, R0, PT ;  /* 0x00000000c800720c */ /* 0x000fe20003f26070 */
[----:B------:R-:W-:Y:S01]  /*7af0*/  @!P2 HFMA2.BF16_V2 R143, -RZ.H0_H0, RZ.H0_H0, -R7.H0_H0 ;  /* 0x200000ffff8fa231 */ /* 0x000fe20000340907 */
[----:B------:R-:W-:Y:S01]  /*7b00*/  SHF.R.U32.HI R0, RZ, 0x8, R81 ;  /* 0x00000008ff007819 */ /* 0x000fe20000011651 */
[----:B------:R2:W-:Y:S01]  /*7b10*/  ST.E.U16 desc[UR4][R30.64], R78 ;  /* 0x0000004e1e007985 */ /* 0x0005e2000c101504 */
[----:B------:R-:W-:-:S02]  /*7b20*/  PRMT R6, R7, 0x7632, R6 ;  /* 0x0000763207067816 */ /* 0x000fc40000000006 */
[----:B------:R-:W-:Y:S01]  /*7b30*/  LOP3.LUT R0, R0, 0xffff, RZ, 0xc0, !PT ;  /* 0x0000ffff00007812 */ /* 0x000fe200078ec0ff */
[----:B------:R3:W-:Y:S01]  /*7b40*/  ST.E.U16 desc[UR4][R30.64+0x2], R79 ;  /* 0x0000024f1e007985 */ /* 0x0007e2000c101504 */
[----:B------:R-:W-:Y:S01]  /*7b50*/  PRMT R137, R7, 0x5410, R6 ;  /* 0x0000541007897816 */ /* 0x000fe20000000006 */
[----:B------:R-:W-:Y:S01]  /*7b60*/  @!P4 HFMA2.BF16_V2 R146, -RZ.H0_H0, RZ.H0_H0, -R6.H0_H0 ;  /* 0x200000ffff92c231 */ /* 0x000fe20000340906 */
[----:B------:R-:W-:Y:S01]  /*7b70*/  @!P2 PRMT R7, R143, 0x5410, RZ ;  /* 0x000054108f07a816 */ /* 0x000fe200000000ff */
[----:B------:R4:W-:Y:S01]  /*7b80*/  ST.E.U16 desc[UR4][R28.64+0x2], R32 ;  /* 0x000002201c007985 */ /* 0x0009e2000c101504 */
[----:B------:R-:W-:Y:S01]  /*7b90*/  ISETP.GE.U32.AND P2, PT, R200, R0, PT ;  /* 0x00000000c800720c */ /* 0x000fe20003f46070 */
[----:B------:R-:W-:Y:S01]  /*7ba0*/  IMAD.MOV.U32 R143, RZ, RZ, R123 ;  /* 0x000000ffff8f7224 */ /* 0x000fe200078e007b */
[----:B------:R-:W-:Y:S01]  /*7bb0*/  SHF.R.U32.HI R0, RZ, 0x18, R13 ;  /* 0x00000018ff007819 */ /* 0x000fe2000001160d */
[----:B------:R5:W-:Y:S01]  /*7bc0*/  ST.E.U16 desc[UR4][R28.64], R33 ;  /* 0x000000211c007985 */ /* 0x000be2000c101504 */
[----:B------:R-:W-:-:S02]  /*7bd0*/  F2FP.BF16.F32.PACK_AB R3, R231, R232 ;  /* 0x000000e8e703723e */ /* 0x000fc400000010ff */
[----:B------:R-:W-:Y:S01]  /*7be0*/  @!P4 PRMT R6, R146, 0x5410, RZ ;  /* 0x000054109206c816 */ /* 0x000fe200000000ff */
[----:B------:R-:W-:Y:S01]  /*7bf0*/  IMAD.MOV.U32 R146, RZ, RZ, R124 ;  /* 0x000000ffff927224 */ /* 0x000fe200078e007c */
[----:B------:R-:W-:Y:S01]  /*7c00*/  SHF.R.U32.HI R4, RZ, 0x10, R13 ;  /* 0x00000010ff047819 */ /* 0x000fe2000001160d */
[----:B------:R-:W-:Y:S01]  /*7c10*/  @!P3 HFMA2.BF16_V2 R147, -RZ.H0_H0, RZ.H0_H0, -R3.H0_H0 ;  /* 0x200000ffff93b231 */ /* 0x000fe20000340903 */
[----:B------:R-:W-:Y:S02]  /*7c20*/  ISETP.GE.U32.AND P4, PT, R200, R0, PT ;  /* 0x00000000c800720c */ /* 0x000fe40003f86070 */
[C---:B------:R-:W-:Y:S02]  /*7c30*/  PRMT R0, R3.reuse, 0x7632, R0 ;  /* 0x0000763203007816 */ /* 0x040fe40000000000 */
[----:B------:R-:W-:Y:S02]  /*7c40*/  LOP3.LUT R4, R4, 0xff, RZ, 0xc0, !PT ;  /* 0x000000ff04047812 */ /* 0x000fe400078ec0ff */
[----:B------:R-:W-:Y:S01]  /*7c50*/  PRMT R136, R3, 0x5410, R0 ;  /* 0x0000541003887816 */ /* 0x000fe20000000000 */
[----:B------:R-:W-:Y:S01]  /*7c60*/  @!P2 HFMA2.BF16_V2 R148, -RZ.H0_H0, RZ.H0_H0, -R0.H0_H0 ;  /* 0x200000ffff94a231 */ /* 0x000fe20000340900 */
[----:B------:R-:W-:Y:S01]  /*7c70*/  @!P3 PRMT R3, R147, 0x5410, RZ ;  /* 0x000054109303b816 */ /* 0x000fe200000000ff */
[----:B------:R-:W-:Y:S01]  /*7c80*/  IMAD.MOV.U32 R147, RZ, RZ, R121 ;  /* 0x000000ffff937224 */ /* 0x000fe200078e0079 */
[----:B------:R-:W-:Y:S01]  /*7c90*/  ISETP.GE.U32.AND P3, PT, R200, R4, PT ;  /* 0x00000004c800720c */ /* 0x000fe20003f66070 */
[----:B--2---:R-:W-:Y:S01]  /*7ca0*/  IMAD.MOV.U32 R78, RZ, RZ, R170 ;  /* 0x000000ffff4e7224 */ /* 0x004fe200078e00aa */
[----:B------:R-:W-:Y:S01]  /*7cb0*/  F2FP.BF16.F32.PACK_AB R5, R230, R229 ;  /* 0x000000e5e605723e */ /* 0x000fe200000010ff */
[----:B---3--:R-:W-:Y:S01]  /*7cc0*/  IMAD.MOV.U32 R79, RZ, RZ, R171 ;  /* 0x000000ffff4f7224 */ /* 0x008fe200078e00ab */
[--C-:B------:R-:W-:Y:S01]  /*7cd0*/  SHF.R.U32.HI R4, RZ, 0x18, R12.reuse ;  /* 0x00000018ff047819 */ /* 0x100fe2000001160c */
[----:B----4-:R-:W-:Y:S01]  /*7ce0*/  IMAD R32, R126, 0x48, RZ ;  /* 0x000000487e207824 */ /* 0x010fe200078e02ff */
[----:B------:R-:W-:Y:S01]  /*7cf0*/  @!P2 PRMT R0, R148, 0x5410, RZ ;  /* 0x000054109400a816 */ /* 0x000fe200000000ff */
[----:B------:R-:W-:Y:S01]  /*7d00*/  @!P1 HFMA2.BF16_V2 R150, -RZ.H0_H0, RZ.H0_H0, -R5.H0_H0 ;  /* 0x200000ffff969231 */ /* 0x000fe20000340905 */
[----:B------:R-:W-:Y:S01]  /*7d10*/  SHF.R.U32.HI R8, RZ, 0x10, R12 ;  /* 0x00000010ff087819 */ /* 0x000fe2000001160c */
[----:B-----5:R-:W-:Y:S01]  /*7d20*/  IMAD.WIDE R32, R32, 0x2, R48 ;  /* 0x0000000220207825 */ /* 0x020fe200078e0230 */
[----:B------:R-:W-:-:S02]  /*7d30*/  ISETP.GE.U32.AND P2, PT, R200, R4, PT ;  /* 0x00000004c800720c */ /* 0x000fc40003f46070 */
[C---:B------:R-:W-:Y:S02]  /*7d40*/  PRMT R4, R5.reuse, 0x7632, R4 ;  /* 0x0000763205047816 */ /* 0x040fe40000000004 */
[----:B------:R-:W-:Y:S01]  /*7d50*/  LOP3.LUT R8, R8, 0xff, RZ, 0xc0, !PT ;  /* 0x000000ff08087812 */ /* 0x000fe200078ec0ff */
[----:B------:R-:W-:Y:S01]  /*7d60*/  ST.E.U16 desc[UR4][R32.64], R42 ;  /* 0x0000002a20007985 */ /* 0x000fe2000c101504 */
[----:B-1----:R-:W-:Y:S01]  /*7d70*/  F2FP.BF16.F32.PACK_AB R13, R142, R141 ;  /* 0x0000008d8e0d723e */ /* 0x002fe200000010ff */
[----:B------:R-:W-:Y:S01]  /*7d80*/  @!P0 HFMA2.BF16_V2 R151, -RZ.H0_H0, RZ.H0_H0, -R4.H0_H0 ;  /* 0x200000ffff978231 */ /* 0x000fe20000340904 */
[----:B------:R-:W-:Y:S01]  /*7d90*/  PRMT R131, R5, 0x5410, R4 ;  /* 0x0000541005837816 */ /* 0x000fe20000000004 */
[----:B------:R-:W-:Y:S01]  /*7da0*/  ST.E.U16 desc[UR4][R32.64+0x2], R41 ;  /* 0x0000022920007985 */ /* 0x000fe2000c101504 */
[----:B------:R-:W-:Y:S01]  /*7db0*/  @!P1 PRMT R5, R150, 0x5410, RZ ;  /* 0x0000541096059816 */ /* 0x000fe200000000ff */
[----:B------:R-:W-:Y:S01]  /*7dc0*/  @!P3 HFMA2.BF16_V2 R152, -RZ.H0_H0, RZ.H0_H0, -R13.H0_H0 ;  /* 0x200000ffff98b231 */ /* 0x000fe2000034090d */
[----:B------:R-:W-:Y:S01]  /*7dd0*/  ISETP.GE.U32.AND P1, PT, R200, R8, PT ;  /* 0x00000008c800720c */ /* 0x000fe20003f26070 */
[----:B------:R1:W-:Y:S01]  /*7de0*/  ST.E.U16 desc[UR4][R48.64+0x10], R77 ;  /* 0x0000104d30007985 */ /* 0x0003e2000c101504 */
[----:B------:R-:W-:-:S02]  /*7df0*/  PRMT R12, R13, 0x7632, R12 ;  /* 0x000076320d0c7816 */ /* 0x000fc4000000000c */
[----:B------:R-:W-:Y:S01]  /*7e00*/  F2FP.BF16.F32.PACK_AB R9, R228, R227 ;  /* 0x000000e3e409723e */ /* 0x000fe200000010ff */
[----:B------:R2:W-:Y:S01]  /*7e10*/  ST.E.U16 desc[UR4][R48.64+0x12], R76 ;  /* 0x0000124c30007985 */ /* 0x0005e2000c101504 */
[----:B------:R-:W-:Y:S01]  /*7e20*/  PRMT R129, R13, 0x5410, R12 ;  /* 0x000054100d817816 */ /* 0x000fe2000000000c */
[----:B------:R-:W-:Y:S01]  /*7e30*/  @!P4 HFMA2.BF16_V2 R155, -RZ.H0_H0, RZ.H0_H0, -R12.H0_H0 ;  /* 0x200000ffff9bc231 */ /* 0x000fe2000034090c */
[----:B------:R-:W-:Y:S01]  /*7e40*/  PRMT R8, R9, 0x7632, R8 ;  /* 0x0000763209087816 */ /* 0x000fe20000000008 */
[----:B------:R-:W-:Y:S01]  /*7e50*/  ST.E.U16 desc[UR4][R30.64+0x10], R74 ;  /* 0x0000104a1e007985 */ /* 0x000fe2000c101504 */
[----:B------:R-:W-:Y:S01]  /*7e60*/  @!P3 PRMT R13, R152, 0x5410, RZ ;  /* 0x00005410980db816 */ /* 0x000fe200000000ff */
[----:B------:R-:W-:Y:S01]  /*7e70*/  IMAD.MOV.U32 R152, RZ, RZ, R210 ;  /* 0x000000ffff987224 */ /* 0x000fe200078e00d2 */
[----:B------:R-:W-:Y:S01]  /*7e80*/  @!P4 PRMT R12, R155, 0x5410, RZ ;  /* 0x000054109b0cc816 */ /* 0x000fe200000000ff */
[----:B------:R3:W-:Y:S01]  /*7e90*/  ST.E.U16 desc[UR4][R30.64+0x12], R75 ;  /* 0x0000124b1e007985 */ /* 0x0007e2000c101504 */
[----:B------:R-:W-:Y:S01]  /*7ea0*/  @!P1 HFMA2.BF16_V2 R154, -RZ.H0_H0, RZ.H0_H0, -R9.H0_H0 ;  /* 0x200000ffff9a9231 */ /* 0x000fe20000340909 */
[----:B------:R-:W-:Y:S01]  /*7eb0*/  PRMT R130, R9, 0x5410, R8 ;  /* 0x0000541009827816 */ /* 0x000fe20000000008 */
[----:B------:R-:W-:Y:S01]  /*7ec0*/  @!P2 HFMA2.BF16_V2 R153, -RZ.H0_H0, RZ.H0_H0, -R8.H0_H0 ;  /* 0x200000ffff99a231 */ /* 0x000fe20000340908 */
[----:B------:R-:W-:Y:S01]  /*7ed0*/  ST.E.U16 desc[UR4][R28.64+0x10], R40 ;  /* 0x000010281c007985 */ /* 0x000fe2000c101504 */
[----:B------:R-:W-:Y:S01]  /*7ee0*/  @!P0 PRMT R4, R151, 0x5410, RZ ;  /* 0x0000541097048816 */ /* 0x000fe200000000ff */
[----:B------:R-:W-:Y:S01]  /*7ef0*/  IMAD.MOV.U32 R155, RZ, RZ, R211 ;  /* 0x000000ffff9b7224 */ /* 0x000fe200078e00d3 */
[----:B------:R-:W-:Y:S01]  /*7f00*/  @!P1 PRMT R9, R154, 0x5410, RZ ;  /* 0x000054109a099816 */ /* 0x000fe200000000ff */
[----:B------:R-:W-:Y:S01]  /*7f10*/  ST.E.U16 desc[UR4][R28.64+0x12], R39 ;  /* 0x000012271c007985 */ /* 0x000fe2000c101504 */
[----:B------:R-:W-:Y:S01]  /*7f20*/  @!P2 PRMT R8, R153, 0x5410, RZ ;  /* 0x000054109908a816 */ /* 0x000fe200000000ff */
[----:B------:R-:W-:-:S02]  /*7f30*/  IMAD.MOV.U32 R154, RZ, RZ, R193 ;  /* 0x000000ffff9a7224 */ /* 0x000fc400078e00c1 */
[----:B------:R-:W-:Y:S01]  /*7f40*/  ST.E.U16 desc[UR4][R32.64+0x10], R38 ;  /* 0x0000102620007985 */ /* 0x000fe2000c101504 */
[----:B------:R-:W-:Y:S02]  /*7f50*/  IMAD.MOV.U32 R153, RZ, RZ, R192 ;  /* 0x000000ffff997224 */ /* 0x000fe400078e00c0 */
[----:B-1----:R-:W-:Y:S01]  /*7f60*/  IMAD.MOV.U32 R77, RZ, RZ, R91 ;  /* 0x000000ffff4d7224 */ /* 0x002fe200078e005b */
[----:B------:R-:W-:Y:S01]  /*7f70*/  ST.E.U16 desc[UR4][R32.64+0x12], R37 ;  /* 0x0000122520007985 */ /* 0x000fe2000c101504 */
[----:B--2---:R-:W-:-:S03]  /*7f80*/  IMAD.MOV.U32 R76, RZ, RZ, R90 ;  /* 0x000000ffff4c7224 */ /* 0x004fc600078e005a */
[----:B------:R1:W-:Y:S04]  /*7f90*/  ST.E.U16 desc[UR4][R48.64+0x20], R73 ;  /* 0x0000204930007985 */ /* 0x0003e8000c101504 */
[----:B------:R2:W-:Y:S01]  /*7fa0*/  ST.E.U16 desc[UR4][R48.64+0x22], R72 ;  /* 0x0000224830007985 */ /* 0x0005e2000c101504 */
[----:B---3--:R-:W-:-:S03]  /*7fb0*/  PRMT R75, R200, 0x7054, R200 ;  /* 0x00007054c84b7816 */ /* 0x008fc600000000c8 */
[----:B------:R3:W-:Y:S04]  /*7fc0*/  ST.E.U16 desc[UR4][R30.64+0x20], R70 ;  /* 0x000020461e007985 */ /* 0x0007e8000c101504 */
[----:B------:R4:W-:Y:S04]  /*7fd0*/  ST.E.U16 desc[UR4][R30.64+0x22], R71 ;  /* 0x000022471e007985 */ /* 0x0009e8000c101504 */
[----:B------:R-:W-:Y:S04]  /*7fe0*/  ST.E.U16 desc[UR4][R28.64+0x20], R36 ;  /* 0x000020241c007985 */ /* 0x000fe8000c101504 */
[----:B------:R-:W-:Y:S04]  /*7ff0*/  ST.E.U16 desc[UR4][R28.64+0x22], R35 ;  /* 0x000022231c007985 */ /* 0x000fe8000c101504 */
[----:B------:R-:W-:Y:S01]  /*8000*/  ST.E.U16 desc[UR4][R32.64+0x20], R34 ;  /* 0x0000202220007985 */ /* 0x000fe2000c101504 */
[----:B-1----:R-:W-:-:S03]  /*8010*/  IMAD.MOV.U32 R73, RZ, RZ, R169 ;  /* 0x000000ffff497224 */ /* 0x002fc600078e00a9 */
[----:B------:R-:W-:Y:S01]  /*8020*/  ST.E.U16 desc[UR4][R32.64+0x22], R27 ;  /* 0x0000221b20007985 */ /* 0x000fe2000c101504 */
[----:B--2---:R-:W-:-:S03]  /*8030*/  IMAD.MOV.U32 R72, RZ, RZ, R168 ;  /* 0x000000ffff487224 */ /* 0x004fc600078e00a8 */
[----:B------:R-:W-:Y:S01]  /*8040*/  ST.E.U16 desc[UR4][R48.64+0x30], R69 ;  /* 0x0000304530007985 */ /* 0x000fe2000c101504 */
[----:B---3--:R-:W-:-:S03]  /*8050*/  IMAD.MOV.U32 R70, RZ, RZ, R214 ;  /* 0x000000ffff467224 */ /* 0x008fc600078e00d6 */
[----:B------:R-:W-:Y:S01]  /*8060*/  ST.E.U16 desc[UR4][R48.64+0x32], R68 ;  /* 0x0000324430007985 */ /* 0x000fe2000c101504 */
[----:B----4-:R-:W-:-:S03]  /*8070*/  IMAD.MOV.U32 R71, RZ, RZ, R215 ;  /* 0x000000ffff477224 */ /* 0x010fc600078e00d7 */
[----:B------:R-:W-:Y:S04]  /*8080*/  ST.E.U16 desc[UR4][R30.64+0x30], R65 ;  /* 0x000030411e007985 */ /* 0x000fe8000c101504 */
        /* <DEDUP_REMOVED lines=20> */
[----:B------:R1:W-:Y:S04]  /*81d0*/  ST.E.U16 desc[UR4][R32.64+0x52], R10 ;  /* 0x0000520a20007985 */ /* 0x0003e8000c101504 */
[----:B------:R-:W-:Y:S04]  /*81e0*/  ST.E.U16 desc[UR4][R48.64+0x60], R56 ;  /* 0x0000603830007985 */ /* 0x000fe8000c101504 */
[----:B------:R-:W-:Y:S04]  /*81f0*/  ST.E.U16 desc[UR4][R48.64+0x62], R55 ;  /* 0x0000623730007985 */ /* 0x000fe8000c101504 */
[----:B------:R-:W-:Y:S04]  /*8200*/  ST.E.U16 desc[UR4][R30.64+0x60], R47 ;  /* 0x0000602f1e007985 */ /* 0x000fe8000c101504 */
[----:B------:R-:W-:Y:S04]  /*8210*/  ST.E.U16 desc[UR4][R30.64+0x62], R50 ;  /* 0x000062321e007985 */ /* 0x000fe8000c101504 */
[----:B------:R2:W-:Y:S04]  /*8220*/  ST.E.U16 desc[UR4][R28.64+0x60], R7 ;  /* 0x000060071c007985 */ /* 0x0005e8000c101504 */
[----:B------:R3:W-:Y:S01]  /*8230*/  ST.E.U16 desc[UR4][R28.64+0x62], R6 ;  /* 0x000062061c007985 */ /* 0x0007e2000c101504 */
[----:B-1----:R-:W-:-:S03]  /*8240*/  LOP3.LUT R10, R26, 0xff, RZ, 0xc0, !PT ;  /* 0x000000ff1a0a7812 */ /* 0x002fc600078ec0ff */
[----:B------:R1:W-:Y:S04]  /*8250*/  ST.E.U16 desc[UR4][R32.64+0x60], R9 ;  /* 0x0000600920007985 */ /* 0x0003e8000c101504 */
[----:B------:R4:W-:Y:S04]  /*8260*/  ST.E.U16 desc[UR4][R32.64+0x62], R8 ;  /* 0x0000620820007985 */ /* 0x0009e8000c101504 */
[----:B------:R-:W-:Y:S04]  /*8270*/  ST.E.U16 desc[UR4][R48.64+0x70], R46 ;  /* 0x0000702e30007985 */ /* 0x000fe8000c101504 */
[----:B------:R-:W-:Y:S04]  /*8280*/  ST.E.U16 desc[UR4][R48.64+0x72], R45 ;  /* 0x0000722d30007985 */ /* 0x000fe8000c101504 */
[----:B------:R-:W-:Y:S01]  /*8290*/  ST.E.U16 desc[UR4][R30.64+0x70], R44 ;  /* 0x0000702c1e007985 */ /* 0x000fe2000c101504 */
[----:B--2---:R-:W-:-:S03]  /*82a0*/  SHF.R.U32.HI R7, RZ, 0x10, R14 ;  /* 0x00000010ff077819 */ /* 0x004fc6000001160e */
[----:B------:R-:W-:Y:S01]  /*82b0*/  ST.E.U16 desc[UR4][R30.64+0x72], R43 ;  /* 0x0000722b1e007985 */ /* 0x000fe2000c101504 */
[----:B---3--:R-:W-:-:S03]  /*82c0*/  SHF.R.U32.HI R6, RZ, 0x18, R14 ;  /* 0x00000018ff067819 */ /* 0x008fc6000001160e */
[----:B------:R2:W-:Y:S01]  /*82d0*/  ST.E.U16 desc[UR4][R28.64+0x70], R3 ;  /* 0x000070031c007985 */ /* 0x0005e2000c101504 */
[----:B-1----:R-:W-:-:S03]  /*82e0*/  SHF.R.U32.HI R9, RZ, 0x18, R26 ;  /* 0x00000018ff097819 */ /* 0x002fc6000001161a */
[----:B------:R1:W-:Y:S01]  /*82f0*/  ST.E.U16 desc[UR4][R28.64+0x72], R0 ;  /* 0x000072001c007985 */ /* 0x0003e2000c101504 */
[----:B----4-:R-:W-:-:S03]  /*8300*/  LOP3.LUT R8, R14, 0xff, RZ, 0xc0, !PT ;  /* 0x000000ff0e087812 */ /* 0x010fc600078ec0ff */
[----:B------:R3:W-:Y:S04]  /*8310*/  ST.E.U16 desc[UR4][R32.64+0x70], R5 ;  /* 0x0000700520007985 */ /* 0x0007e8000c101504 */
[----:B------:R4:W-:Y:S04]  /*8320*/  ST.E.U16 desc[UR4][R32.64+0x72], R4 ;  /* 0x0000720420007985 */ /* 0x0009e8000c101504 */
[----:B------:R-:W5:Y:S04]  /*8330*/  LDSM.16.MT88.4 R112, [R174+0x9000] ;  /* 0x00900000ae70783b */ /* 0x000f680000004200 */
[----:B------:R-:W-:Y:S04]  /*8340*/  LDSM.16.MT88.4 R116, [R196+0x9000] ;  /* 0x00900000c474783b */ /* 0x000fe80000004200 */
[----:B------:R-:W5:Y:S01]  /*8350*/  LDSM.16.MT88.4 R124, [R196+0xa000] ;  /* 0x00a00000c47c783b */ /* 0x000f620000004200 */
[----:B--2---:R-:W-:-:S02]  /*8360*/  LOP3.LUT R3, R26, 0xffff, RZ, 0xc0, !PT ;  /* 0x0000ffff1a037812 */ /* 0x004fc400078ec0ff */
[----:B-1----:R-:W-:Y:S02]  /*8370*/  LOP3.LUT R0, R14, 0xffff, RZ, 0xc0, !PT ;  /* 0x0000ffff0e007812 */ /* 0x002fe400078ec0ff */
[----:B---3--:R-:W-:Y:S02]  /*8380*/  SHF.R.U32.HI R5, RZ, 0x8, R3 ;  /* 0x00000008ff057819 */ /* 0x008fe40000011603 */
[----:B------:R-:W-:Y:S02]  /*8390*/  SHF.R.U32.HI R3, RZ, 0x8, R0 ;  /* 0x00000008ff037819 */ /* 0x000fe40000011600 */
[----:B------:R-:W-:Y:S02]  /*83a0*/  LOP3.LUT R0, R7, 0xff, RZ, 0xc0, !PT ;  /* 0x000000ff07007812 */ /* 0x000fe400078ec0ff */
[----:B------:R-:W-:Y:S02]  /*83b0*/  PRMT R8, R8, 0x5410, R3 ;  /* 0x0000541008087816 */ /* 0x000fe40000000003 */
[----:B----4-:R-:W-:-:S02]  /*83c0*/  SHF.R.U32.HI R4, RZ, 0x10, R26 ;  /* 0x00000010ff047819 */ /* 0x010fc4000001161a */
[----:B------:R-:W-:Y:S02]  /*83d0*/  PRMT R7, R0, 0x5410, R6 ;  /* 0x0000541000077816 */ /* 0x000fe40000000006 */
[----:B------:R-:W-:Y:S02]  /*83e0*/  PRMT R10, R10, 0x5410, R5 ;  /* 0x000054100a0a7816 */ /* 0x000fe40000000005 */
[--C-:B------:R-:W-:Y:S02]  /*83f0*/  HSET2.LE.AND R0, R85, R75.reuse, PT ;  /* 0x0000004b55007233 */ /* 0x100fe40003803000 */
[--C-:B------:R-:W-:Y:S02]  /*8400*/  HSET2.LE.AND R3, R80, R75.reuse, PT ;  /* 0x0000004b50037233 */ /* 0x100fe40003803000 */
[----:B------:R-:W-:Y:S01]  /*8410*/  HSET2.LE.AND R2, R8, R75, PT ;  /* 0x0000004b08027233 */ /* 0x000fe20003803000 */
[----:B------:R-:W-:Y:S01]  /*8420*/  LDSM.16.MT88.4 R80, [R174+0xa400] ;  /* 0x00a40000ae50783b */ /* 0x000fe20000004200 */
[----:B------:R-:W-:-:S02]  /*8430*/  LOP3.LUT R4, R4, 0xff, RZ, 0xc0, !PT ;  /* 0x000000ff04047812 */ /* 0x000fc400078ec0ff */
[--C-:B------:R-:W-:Y:S02]  /*8440*/  HSET2.LE.AND R5, R89, R75.reuse, PT ;  /* 0x0000004b59057233 */ /* 0x100fe40003803000 */
[----:B------:R-:W-:Y:S01]  /*8450*/  LDSM.16.MT88.4 R88, [R174+0x9400] ;  /* 0x00940000ae58783b */ /* 0x000fe20000004200 */
[----:B------:R-:W-:Y:S02]  /*8460*/  PRMT R9, R4, 0x5410, R9 ;  /* 0x0000541004097816 */ /* 0x000fe40000000009 */
[----:B------:R-:W-:Y:S02]  /*8470*/  LOP3.LUT R24, R167, R0, RZ, 0xc0, !PT ;  /* 0x00000000a7187212 */ /* 0x000fe400078ec0ff */
[----:B------:R-:W-:Y:S02]  /*8480*/  LOP3.LUT R25, R165, R3, RZ, 0xc0, !PT ;  /* 0x00000003a5197212 */ /* 0x000fe400078ec0ff */
[----:B------:R-:W-:Y:S02]  /*8490*/  LOP3.LUT R20, R120, R2, RZ, 0xc0, !PT ;  /* 0x0000000278147212 */ /* 0x000fe400078ec0ff */
[--C-:B------:R-:W-:Y:S01]  /*84a0*/  HSET2.LE.AND R4, R95, R75.reuse, PT ;  /* 0x0000004b5f047233 */ /* 0x100fe20003803000 */
[----:B------:R-:W1:Y:S01]  /*84b0*/  LDSM.16.MT88.4 R120, [R174+0xa000] ;  /* 0x00a00000ae78783b */ /* 0x000e620000004200 */
[----:B------:R-:W-:-:S02]  /*84c0*/  HSET2.LE.AND R6, R67, R75, PT ;  /* 0x0000004b43067233 */ /* 0x000fc40003803000 */
[--C-:B------:R-:W-:Y:S02]  /*84d0*/  HSET2.LE.AND R0, R23, R75.reuse, PT ;  /* 0x0000004b17007233 */ /* 0x100fe40003803000 */
[----:B------:R-:W-:Y:S02]  /*84e0*/  HSET2.LE.AND R3, R7, R75, PT ;  /* 0x0000004b07037233 */ /* 0x000fe40003803000 */
[----:B------:R-:W-:Y:S02]  /*84f0*/  LOP3.LUT R26, R162, R4, RZ, 0xc0, !PT ;  /* 0x00000004a21a7212 */ /* 0x000fe400078ec0ff */
[----:B------:R-:W-:Y:S02]  /*8500*/  LOP3.LUT R22, R99, R6, RZ, 0xc0, !PT ;  /* 0x0000000663167212 */ /* 0x000fe400078ec0ff */
[----:B------:R-:W-:Y:S02]  /*8510*/  LOP3.LUT R23, R101, R0, RZ, 0xc0, !PT ;  /* 0x0000000065177212 */ /* 0x000fe400078ec0ff */
[----:B------:R-:W-:-:S02]  /*8520*/  LOP3.LUT R21, R109, R3, RZ, 0xc0, !PT ;  /* 0x000000036d157212 */ /* 0x000fc400078ec0ff */
[C---:B------:R-:W-:Y:S02]  /*8530*/  LOP3.LUT R4, R16.reuse, 0xffff, RZ, 0xc0, !PT ;  /* 0x0000ffff10047812 */ /* 0x040fe400078ec0ff */
[----:B------:R-:W-:Y:S02]  /*8540*/  LOP3.LUT R27, R157, R5, RZ, 0xc0, !PT ;  /* 0x000000059d1b7212 */ /* 0x000fe400078ec0ff */
[----:B------:R-:W-:Y:S01]  /*8550*/  HSET2.LE.AND R3, R94, R75, PT ;  /* 0x0000004b5e037233 */ /* 0x000fe20003803000 */
[-C--:B-----5:R-:W-:Y:S01]  /*8560*/  HMMA.16816.F32.BF16 R12, R20, R112.reuse, RZ ;  /* 0x00000070140c723c */ /* 0x0a0fe200000418ff */
[----:B------:R-:W-:Y:S02]  /*8570*/  LOP3.LUT R5, R16, 0xff, RZ, 0xc0, !PT ;  /* 0x000000ff10057812 */ /* 0x000fe400078ec0ff */
[----:B------:R-:W-:Y:S02]  /*8580*/  SHF.R.U32.HI R2, RZ, 0x8, R4 ;  /* 0x00000008ff027819 */ /* 0x000fe40000011604 */
[----:B------:R-:W-:Y:S01]  /*8590*/  SHF.R.U32.HI R0, RZ, 0x10, R16 ;  /* 0x00000010ff007819 */ /* 0x000fe20000011610 */
[----:B------:R-:W-:Y:S01]  /*85a0*/  HMMA.16816.F32.BF16 R36, R24, R112, RZ ;  /* 0x000000701824723c */ /* 0x000fe200000418ff */
[----:B------:R-:W-:-:S02]  /*85b0*/  PRMT R6, R5, 0x5410, R2 ;  /* 0x0000541005067816 */ /* 0x000fc40000000002 */
[----:B------:R-:W-:Y:S02]  /*85c0*/  LOP3.LUT R18, R161, R3, RZ, 0xc0, !PT ;  /* 0x00000003a1127212 */ /* 0x000fe400078ec0ff */
[----:B------:R-:W-:Y:S01]  /*85d0*/  SHF.R.U32.HI R5, RZ, 0x18, R16 ;  /* 0x00000018ff057819 */ /* 0x000fe20000011610 */
[-C--:B------:R-:W-:Y:S01]  /*85e0*/  HMMA.16816.F32.BF16 R56, R20, R124.reuse, RZ ;  /* 0x0000007c1438723c */ /* 0x080fe200000418ff */
[----:B------:R-:W-:Y:S02]  /*85f0*/  LOP3.LUT R4, R0, 0xff, RZ, 0xc0, !PT ;  /* 0x000000ff00047812 */ /* 0x000fe400078ec0ff */
[--C-:B------:R-:W-:Y:S02]  /*8600*/  HSET2.LE.AND R3, R86, R75.reuse, PT ;  /* 0x0000004b56037233 */ /* 0x100fe40003803000 */
[----:B------:R-:W2:Y:S01]  /*8610*/  LDSM.16.MT88.4 R84, [R196+0x9400] ;  /* 0x00940000c454783b */ /* 0x000ea20000004200 */
[----:B------:R-:W-:Y:S01]  /*8620*/  HSET2.LE.AND R2, R9, R75, PT ;  /* 0x0000004b09027233 */ /* 0x000fe20003803000 */
[----:B------:R-:W-:Y:S01]  /*8630*/  HMMA.16816.F32.BF16 R44, R24, R124, RZ ;  /* 0x0000007c182c723c */ /* 0x000fe200000418ff */
[----:B------:R-:W-:-:S02]  /*8640*/  PRMT R5, R4, 0x5410, R5 ;  /* 0x0000541004057816 */ /* 0x000fc40000000005 */
[--C-:B------:R-:W-:Y:S02]  /*8650*/  HSET2.LE.AND R0, R10, R75.reuse, PT ;  /* 0x0000004b0a007233 */ /* 0x100fe40003803000 */
[----:B------:R-:W-:Y:S01]  /*8660*/  LOP3.LUT R17, R163, R2, RZ, 0xc0, !PT ;  /* 0x00000002a3117212 */ /* 0x000fe200078ec0ff */
[----:B-1----:R-:W-:Y:S01]  /*8670*/  HMMA.16816.F32.BF16 R40, R20, R120, RZ ;  /* 0x000000781428723c */ /* 0x002fe200000418ff */
[--C-:B------:R-:W-:Y:S02]  /*8680*/  HSET2.LE.AND R2, R92, R75.reuse, PT ;  /* 0x0000004b5c027233 */ /* 0x100fe40003803000 */
[--C-:B------:R-:W-:Y:S02]  /*8690*/  HSET2.LE.AND R4, R6, R75.reuse, PT ;  /* 0x0000004b06047233 */ /* 0x100fe40003803000 */
[----:B------:R-:W-:Y:S02]  /*86a0*/  HSET2.LE.AND R5, R5, R75, PT ;  /* 0x0000004b05057233 */ /* 0x000fe40003803000 */
[----:B------:R-:W-:-:S02]  /*86b0*/  LOP3.LUT R16, R166, R0, RZ, 0xc0, !PT ;  /* 0x00000000a6107212 */ /* 0x000fc400078ec0ff */
[----:B------:R-:W-:Y:S02]  /*86c0*/  HSET2.LE.AND R0, R93, R75, PT ;  /* 0x0000004b5d007233 */ /* 0x000fe40003803000 */
[----:B------:R-:W-:Y:S02]  /*86d0*/  LOP3.LUT R10, R97, R2, RZ, 0xc0, !PT ;  /* 0x00000002610a7212 */ /* 0x000fe400078ec0ff */
[----:B------:R-:W-:Y:S02]  /*86e0*/  LOP3.LUT R11, R96, R3, RZ, 0xc0, !PT ;  /* 0x00000003600b7212 */ /* 0x000fe400078ec0ff */
[----:B------:R-:W-:Y:S02]  /*86f0*/  LOP3.LUT R8, R110, R4, RZ, 0xc0, !PT ;  /* 0x000000046e087212 */ /* 0x000fe400078ec0ff */
[----:B------:R-:W-:Y:S01]  /*8700*/  LOP3.LUT R9, R107, R5, RZ, 0xc0, !PT ;  /* 0x000000056b097212 */ /* 0x000fe200078ec0ff */
[----:B------:R-:W1:Y:S01]  /*8710*/  LDSM.16.MT88.4 R108, [R196+0xa400] ;  /* 0x00a40000c46c783b */ /* 0x000e620000004200 */
[----:B------:R-:W-:Y:S01]  /*8720*/  LOP3.LUT R19, R160, R0, RZ, 0xc0, !PT ;  /* 0x00000000a0137212 */ /* 0x000fe200078ec0ff */
[----:B------:R-:W-:Y:S01]  /*8730*/  HMMA.16816.F32.BF16 R4, R20, R116, RZ ;  /* 0x000000741404723c */ /* 0x000fe200000418ff */
[----:B------:R-:W-:Y:S01]  /*8740*/  LOP3.LUT R2, R156, R195, RZ, 0x3c, !PT ;  /* 0x000000c39c027212 */ /* 0x000fe200078e3cff */
[----:B------:R-:W-:-:S04]  /*8750*/  IMAD.MOV.U32 R107, RZ, RZ, R188 ;  /* 0x000000ffff6b7224 */ /* 0x000fc800078e00bc */
[----:B------:R-:W-:Y:S01]  /*8760*/  HMMA.16816.F32.BF16 R148, R8, R88, R12 ;  /* 0x000000580894723c */ /* 0x000fe2000004180c */
[----:B------:R-:W-:-:S05]  /*8770*/  IMAD.WIDE.U32 R2, R2, -0x326172a9, RZ ;  /* 0xcd9e8d5702027825 */ /* 0x000fca00078e00ff */
[----:B------:R-:W-:Y:S01]  /*8780*/  HMMA.16816.F32.BF16 R12, R24, R116, RZ ;  /* 0x00000074180c723c */ /* 0x000fe200000418ff */
[CC--:B------:R-:W-:Y:S02]  /*8790*/  LOP3.LUT R0, R3.reuse, R182.reuse, R212, 0x96, !PT ;  /* 0x000000b603007212 */ /* 0x0c0fe400078e96d4 */
[----:B------:R-:W-:Y:S01]  /*87a0*/  LOP3.LUT R3, R3, R182, R70, 0x96, !PT ;  /* 0x000000b603037212 */ /* 0x000fe200078e9646 */
[----:B------:R-:W-:Y:S02]  /*87b0*/  IMAD.MOV.U32 R182, RZ, RZ, R208 ;  /* 0x000000ffffb67224 */ /* 0x000fe400078e00d0 */
[----:B------:R-:W-:Y:S06]  /*87c0*/  HMMA.16816.F32.BF16 R168, R16, R88, R36 ;  /* 0x0000005810a8723c */ /* 0x000fec0000041824 */
[----:B------:R-:W-:Y:S06]  /*87d0*/  HMMA.16816.F32.BF16 R36, R24, R120, RZ ;  /* 0x000000781824723c */ /* 0x000fec00000418ff */
[-C--:B--2---:R-:W-:Y:S06]  /*87e0*/  HMMA.16816.F32.BF16 R132, R8, R84.reuse, R4 ;  /* 0x000000540884723c */ /* 0x084fec0000041804 */
[----:B------:R-:W-:Y:S01]  /*87f0*/  HMMA.16816.F32.BF16 R160, R16, R84, R12 ;  /* 0x0000005410a0723c */ /* 0x000fe2000004180c */
[-CC-:B------:R-:W-:Y:S01]  /*8800*/  LOP3.LUT R7, R251, R209.reuse, R2.reuse, 0x96, !PT ;  /* 0x000000d1fb077212 */ /* 0x180fe200078e9602 */
[----:B------:R-:W-:Y:S01]  /*8810*/  IMAD.WIDE.U32 R4, R0, -0x2daee0ad, RZ ;  /* 0xd2511f5300047825 */ /* 0x000fe200078e00ff */
[----:B------:R-:W-:-:S03]  /*8820*/  LOP3.LUT R6, R217, R209, R2, 0x96, !PT ;  /* 0x000000d1d9067212 */ /* 0x000fc600078e9602 */
[----:B------:R-:W-:Y:S01]  /*8830*/  IMAD.WIDE.U32 R2, R3, -0x2daee0ad, RZ ;  /* 0xd2511f5303027825 */ /* 0x000fe200078e00ff */
[----:B------:R-:W-:Y:S03]  /*8840*/  HMMA.16816.F32.BF16 R192, R8, R80, R40 ;  /* 0x0000005008c0723c */ /* 0x000fe60000041828 */
[----:B------:R-:W-:-:S03]  /*8850*/  IMAD.WIDE.U32 R12, R7, -0x2daee0ad, RZ ;  /* 0xd2511f53070c7825 */ /* 0x000fc600078e00ff */
[----:B------:R-:W-:Y:S06]  /*8860*/  HMMA.16816.F32.BF16 R176, R16, R80, R36 ;  /* 0x0000005010b0723c */ /* 0x000fec0000041824 */
[----:B-1----:R-:W-:Y:S01]  /*8870*/  HMMA.16816.F32.BF16 R208, R8, R108, R56 ;  /* 0x0000006c08d0723c */ /* 0x002fe20000041838 */
[----:B------:R-:W-:Y:S01]  /*8880*/  IMAD.WIDE.U32 R38, R6, -0x2daee0ad, RZ ;  /* 0xd2511f5306267825 */ /* 0x000fe200078e00ff */
[----:B------:R-:W-:Y:S01]  /*8890*/  LOP3.LUT R6, R5, R79, R72, 0x96, !PT ;  /* 0x0000004f05067212 */ /* 0x000fe200078e9648 */
[----:B------:R-:W1:Y:S01]  /*88a0*/  LDSM.16.MT88.4 R56, [R174+0xb000] ;  /* 0x00b00000ae38783b */ /* 0x000e620000004200 */
[----:B------:R-:W-:-:S02]  /*88b0*/  LOP3.LUT R5, R13, R78, R4, 0x96, !PT ;  /* 0x0000004e0d057212 */ /* 0x000fc400078e9604 */
[----:B------:R-:W-:Y:S01]  /*88c0*/  LOP3.LUT R4, R3, R79, R76, 0x96, !PT ;  /* 0x0000004f03047212 */ /* 0x000fe200078e964c */
[----:B------:R-:W-:Y:S01]  /*88d0*/  HMMA.16816.F32.BF16 R212, R16, R108, R44 ;  /* 0x0000006c10d4723c */ /* 0x000fe2000004182c */
[----:B------:R-:W-:Y:S01]  /*88e0*/  LOP3.LUT R0, R39, R78, R2, 0x96, !PT ;  /* 0x0000004e27007212 */ /* 0x000fe200078e9602 */
[----:B------:R-:W-:Y:S01]  /*88f0*/  IMAD.WIDE.U32 R2, R6, -0x326172a9, RZ ;  /* 0xcd9e8d5706027825 */ /* 0x000fe200078e00ff */
[----:B------:R-:W-:Y:S03]  /*8900*/  LDSM.16.MT88.4 R44, [R196+0xb000] ;  /* 0x00b00000c42c783b */ /* 0x000fe60000004200 */
[----:B------:R-:W-:Y:S01]  /*8910*/  IMAD.WIDE.U32 R34, R5, -0x326172a9, RZ ;  /* 0xcd9e8d5705227825 */ /* 0x000fe200078e00ff */
[----:B------:R-:W-:Y:S01]  /*8920*/  LOP3.LUT R6, R3, R153, R250, 0x96, !PT ;  /* 0x0000009903067212 */ /* 0x000fe200078e96fa */
[----:B------:R-:W-:Y:S02]  /*8930*/  HMMA.16816.F32.BF16 R76, R20, R114, RZ ;  /* 0x00000072144c723c */ /* 0x000fe400000418ff */
[----:B------:R-:W-:Y:S01]  /*8940*/  IMAD.WIDE.U32 R36, R0, -0x326172a9, RZ ;  /* 0xcd9e8d5700247825 */ /* 0x000fe200078e00ff */
[----:B------:R-:W-:-:S03]  /*8950*/  LOP3.LUT R5, R35, R154, R2, 0x96, !PT ;  /* 0x0000009a23057212 */ /* 0x000fc600078e9602 */
[----:B------:R-:W-:-:S04]  /*8960*/  IMAD.WIDE.U32 R2, R4, -0x326172a9, RZ ;  /* 0xcd9e8d5704027825 */ /* 0x000fc800078e00ff */
[----:B------:R-:W-:Y:S01]  /*8970*/  IMAD.WIDE.U32 R14, R5, -0x2daee0ad, RZ ;  /* 0xd2511f53050e7825 */ /* 0x000fe200078e00ff */
[----:B------:R-:W-:Y:S02]  /*8980*/  LOP3.LUT R4, R3, R153, R216, 0x96, !PT ;  /* 0x0000009903047212 */ /* 0x000fe400078e96d8 */
[----:B------:R-:W-:Y:S01]  /*8990*/  LOP3.LUT R0, R37, R154, R2, 0x96, !PT ;  /* 0x0000009a25007212 */ /* 0x000fe200078e9602 */
[----:B------:R-:W-:-:S04]  /*89a0*/  IMAD.WIDE.U32 R2, R6, -0x2daee0ad, RZ ;  /* 0xd2511f5306027825 */ /* 0x000fc800078e00ff */
[----:B------:R-:W-:Y:S01]  /*89b0*/  IMAD.MOV.U32 R154, RZ, RZ, R191 ;  /* 0x000000ffff9a7224 */ /* 0x000fe200078e00bf */
[----:B------:R-:W-:Y:S01]  /*89c0*/  LOP3.LUT R6, R3, R155, R12, 0x96, !PT ;  /* 0x0000009b03067212 */ /* 0x000fe200078e960c */
[----:B------:R-:W-:Y:S01]  /*89d0*/  IMAD.WIDE.U32 R12, R0, -0x2daee0ad, RZ ;  /* 0xd2511f53000c7825 */ /* 0x000fe200078e00ff */
[----:B------:R-:W-:-:S03]  /*89e0*/  LOP3.LUT R5, R15, R152, R2, 0x96, !PT ;  /* 0x000000980f057212 */ /* 0x000fc600078e9602 */
[----:B------:R-:W-:Y:S01]  /*89f0*/  IMAD.WIDE.U32 R2, R4, -0x2daee0ad, RZ ;  /* 0xd2511f5304027825 */ /* 0x000fe200078e00ff */
[----:B------:R-:W-:Y:S03]  /*8a00*/  HMMA.16816.F32.BF16 R76, R8, R90, R76 ;  /* 0x0000005a084c723c */ /* 0x000fe6000004184c */
[----:B------:R-:W-:Y:S01]  /*8a10*/  IMAD.WIDE.U32 R6, R6, -0x326172a9, RZ ;  /* 0xcd9e8d5706067825 */ /* 0x000fe200078e00ff */
[----:B------:R-:W-:Y:S02]  /*8a20*/  LOP3.LUT R4, R3, R155, R38, 0x96, !PT ;  /* 0x0000009b03047212 */ /* 0x000fe400078e9626 */
[----:B------:R-:W-:Y:S01]  /*8a30*/  LOP3.LUT R0, R13, R152, R2, 0x96, !PT ;  /* 0x000000980d007212 */ /* 0x000fe200078e9602 */
[----:B------:R-:W-:Y:S01]  /*8a40*/  IMAD.WIDE.U32 R2, R5, -0x326172a9, RZ ;  /* 0xcd9e8d5705027825 */ /* 0x000fe200078e00ff */
[----:B------:R-:W-:-:S03]  /*8a50*/  LOP3.LUT R7, R7, R182, R34, 0x96, !PT ;  /* 0x000000b607077212 */ /* 0x000fc600078e9622 */
[----:B------:R-:W-:Y:S01]  /*8a60*/  IMAD.WIDE.U32 R4, R4, -0x326172a9, RZ ;  /* 0xcd9e8d5704047825 */ /* 0x000fe200078e00ff */
[----:B------:R-:W-:Y:S02]  /*8a70*/  LOP3.LUT R6, R3, R245, R6, 0x96, !PT ;  /* 0x000000f503067212 */ /* 0x000fe400078e9606 */
[C---:B------:R-:W-:Y:S01]  /*8a80*/  LOP3.LUT R13, R2.reuse, 0xffff, RZ, 0xc0, !PT ;  /* 0x0000ffff020d7812 */ /* 0x040fe200078ec0ff */
[----:B------:R-:W-:Y:S01]  /*8a90*/  IMAD.MOV.U32 R152, RZ, RZ, R180 ;  /* 0x000000ffff987224 */ /* 0x000fe200078e00b4 */
[----:B------:R-:W-:Y:S01]  /*8aa0*/  LOP3.LUT R35, R2, 0xff, RZ, 0xc0, !PT ;  /* 0x000000ff02237812 */ /* 0x000fe200078ec0ff */
[----:B------:R-:W-:Y:S01]  /*8ab0*/  IMAD.MOV.U32 R155, RZ, RZ, R183 ;  /* 0x000000ffff9b7224 */ /* 0x000fe200078e00b7 */
[--C-:B------:R-:W-:Y:S02]  /*8ac0*/  SHF.R.U32.HI R34, RZ, 0x10, R2.reuse ;  /* 0x00000010ff227819 */ /* 0x100fe40000011602 */
[----:B------:R-:W-:Y:S01]  /*8ad0*/  SHF.R.U32.HI R15, RZ, 0x18, R2 ;  /* 0x00000018ff0f7819 */ /* 0x000fe20000011602 */
[----:B------:R-:W-:Y:S01]  /*8ae0*/  IMAD.WIDE.U32 R2, R0, -0x326172a9, RZ ;  /* 0xcd9e8d5700027825 */ /* 0x000fe200078e00ff */
[----:B------:R-:W-:-:S02]  /*8af0*/  LOP3.LUT R0, R5, R182, R36, 0x96, !PT ;  /* 0x000000b605007212 */ /* 0x000fc400078e9624 */
[----:B------:R-:W-:Y:S02]  /*8b00*/  LOP3.LUT R5, R34, 0xff, RZ, 0xc0, !PT ;  /* 0x000000ff22057812 */ /* 0x000fe400078ec0ff */
[----:B------:R-:W-:Y:S02]  /*8b10*/  LOP3.LUT R4, R3, R245, R4, 0x96, !PT ;  /* 0x000000f503047212 */ /* 0x000fe400078e9604 */
[C---:B------:R-:W-:Y:S02]  /*8b20*/  LOP3.LUT R39, R2.reuse, 0xffff, RZ, 0xc0, !PT ;  /* 0x0000ffff02277812 */ /* 0x040fe400078ec0ff */
[----:B------:R-:W-:Y:S02]  /*8b30*/  LOP3.LUT R41, R2, 0xff, RZ, 0xc0, !PT ;  /* 0x000000ff02297812 */ /* 0x000fe400078ec0ff */
[--C-:B------:R-:W-:Y:S02]  /*8b40*/  SHF.R.U32.HI R40, RZ, 0x10, R2.reuse ;  /* 0x00000010ff287819 */ /* 0x100fe40000011602 */
[----:B------:R-:W-:Y:S01]  /*8b50*/  SHF.R.U32.HI R42, RZ, 0x18, R2 ;  /* 0x00000018ff2a7819 */ /* 0x000fe20000011602 */
[----:B------:R-:W-:Y:S01]  /*8b60*/  IMAD.WIDE.U32 R2, R7, -0x2daee0ad, RZ ;  /* 0xd2511f5307027825 */ /* 0x000fe200078e00ff */
[----:B------:R-:W-:-:S02]  /*8b70*/  SHF.R.U32.HI R13, RZ, 0x8, R13 ;  /* 0x00000008ff0d7819 */ /* 0x000fc4000001160d */
[----:B------:R-:W-:Y:S02]  /*8b80*/  PRMT R73, R5, 0x5410, R15 ;  /* 0x0000541005497816 */ /* 0x000fe4000000000f */
[----:B------:R-:W-:Y:S02]  /*8b90*/  PRMT R74, R35, 0x5410, R13 ;  /* 0x00005410234a7816 */ /* 0x000fe4000000000d */
[----:B------:R-:W-:Y:S02]  /*8ba0*/  LOP3.LUT R5, R3, R246, R14, 0x96, !PT ;  /* 0x000000f603057212 */ /* 0x000fe400078e960e */
[C---:B------:R-:W-:Y:S02]  /*8bb0*/  LOP3.LUT R13, R2.reuse, 0xffff, RZ, 0xc0, !PT ;  /* 0x0000ffff020d7812 */ /* 0x040fe400078ec0ff */
[----:B------:R-:W-:Y:S02]  /*8bc0*/  LOP3.LUT R34, R2, 0xff, RZ, 0xc0, !PT ;  /* 0x000000ff02227812 */ /* 0x000fe400078ec0ff */
[----:B------:R-:W-:-:S02]  /*8bd0*/  SHF.R.U32.HI R15, RZ, 0x10, R2 ;  /* 0x00000010ff0f7819 */ /* 0x000fc40000011602 */
[----:B------:R-:W-:Y:S01]  /*8be0*/  SHF.R.U32.HI R14, RZ, 0x18, R2 ;  /* 0x00000018ff0e7819 */ /* 0x000fe20000011602 */
[----:B------:R-:W-:Y:S01]  /*8bf0*/  IMAD.WIDE.U32 R2, R0, -0x2daee0ad, RZ ;  /* 0xd2511f5300027825 */ /* 0x000fe200078e00ff */
[----:B------:R-:W-:Y:S02]  /*8c00*/  SHF.R.U32.HI R7, RZ, 0x10, R6 ;  /* 0x00000010ff077819 */ /* 0x000fe40000011606 */
[C---:B------:R-:W-:Y:S02]  /*8c10*/  LOP3.LUT R35, R2.reuse, 0xffff, RZ, 0xc0, !PT ;  /* 0x0000ffff02237812 */ /* 0x040fe400078ec0ff */
[----:B------:R-:W-:Y:S02]  /*8c20*/  LOP3.LUT R38, R2, 0xff, RZ, 0xc0, !PT ;  /* 0x000000ff02267812 */ /* 0x000fe400078ec0ff */
[--C-:B------:R-:W-:Y:S02]  /*8c30*/  SHF.R.U32.HI R37, RZ, 0x10, R2.reuse ;  /* 0x00000010ff257819 */ /* 0x100fe40000011602 */
[----:B------:R-:W-:-:S02]  /*8c40*/  SHF.R.U32.HI R36, RZ, 0x18, R2 ;  /* 0x00000018ff247819 */ /* 0x000fc40000011602 */
[C---:B------:R-:W-:Y:S02]  /*8c50*/  LOP3.LUT R2, R6.reuse, 0xffff, RZ, 0xc0, !PT ;  /* 0x0000ffff06027812 */ /* 0x040fe400078ec0ff */
[----:B------:R-:W-:Y:S02]  /*8c60*/  LOP3.LUT R0, R3, R246, R12, 0x96, !PT ;  /* 0x000000f603007212 */ /* 0x000fe400078e960c */
[----:B------:R-:W-:Y:S02]  /*8c70*/  LOP3.LUT R12, R6, 0xff, RZ, 0xc0, !PT ;  /* 0x000000ff060c7812 */ /* 0x000fe400078ec0ff */
[----:B------:R-:W-:Y:S02]  /*8c80*/  SHF.R.U32.HI R3, RZ, 0x8, R2 ;  /* 0x00000008ff037819 */ /* 0x000fe40000011602 */
[----:B------:R-:W-:Y:S02]  /*8c90*/  SHF.R.U32.HI R6, RZ, 0x18, R6 ;  /* 0x00000018ff067819 */ /* 0x000fe40000011606 */
[----:B------:R-:W-:-:S02]  /*8ca0*/  LOP3.LUT R2, R7, 0xff, RZ, 0xc0, !PT ;  /* 0x000000ff07027812 */ /* 0x000fc400078ec0ff */
[----:B------:R-:W-:Y:S02]  /*8cb0*/  PRMT R72, R12, 0x5410, R3 ;  /* 0x000054100c487816 */ /* 0x000fe40000000003 */
[----:B------:R-:W-:Y:S02]  /*8cc0*/  PRMT R71, R2, 0x5410, R6 ;  /* 0x0000541002477816 */ /* 0x000fe40000000006 */
[----:B------:R-:W-:Y:S02]  /*8cd0*/  LOP3.LUT R2, R15, 0xff, RZ, 0xc0, !PT ;  /* 0x000000ff0f027812 */ /* 0x000fe400078ec0ff */
[----:B------:R-:W-:Y:S02]  /*8ce0*/  SHF.R.U32.HI R3, RZ, 0x8, R13 ;  /* 0x00000008ff037819 */ /* 0x000fe4000001160d */
[----:B------:R-:W-:Y:S02]  /*8cf0*/  PRMT R67, R2, 0x5410, R14 ;  /* 0x0000541002437816 */ /* 0x000fe4000000000e */
[----:B------:R-:W-:Y:S01]  /*8d00*/  LOP3.LUT R2, R4, 0xffff, RZ, 0xc0, !PT ;  /* 0x0000ffff04027812 */ /* 0x000fe200078ec0ff */
[----:B-1----:R-:W-:Y:S01]  /*8d10*/  HMMA.16816.F32.BF16 R12, R24, R56, RZ ;  /* 0x00000038180c723c */ /* 0x002fe200000418ff */
[----:B------:R-:W-:Y:S01]  /*8d20*/  PRMT R68, R34, 0x5410, R3 ;  /* 0x0000541022447816 */ /* 0x000fe20000000003 */
[----:B------:R-:W-:Y:S01]  /*8d30*/  FADD.FTZ R34, R189, R98 ;  /* 0x00000062bd227221 */ /* 0x000fe20000010000 */
[----:B------:R-:W-:-:S02]  /*8d40*/  SHF.R.U32.HI R3, RZ, 0x8, R2 ;  /* 0x00000008ff037819 */ /* 0x000fc40000011602 */
[----:B------:R-:W-:Y:S02]  /*8d50*/  LOP3.LUT R2, R4, 0xff, RZ, 0xc0, !PT ;  /* 0x000000ff04027812 */ /* 0x000fe400078ec0ff */
[----:B------:R-:W-:Y:S02]  /*8d60*/  LOP3.LUT R6, R40, 0xff, RZ, 0xc0, !PT ;  /* 0x000000ff28067812 */ /* 0x000fe400078ec0ff */
[----:B------:R-:W-:Y:S02]  /*8d70*/  PRMT R66, R2, 0x5410, R3 ;  /* 0x0000541002427816 */ /* 0x000fe40000000003 */
[----:B------:R-:W-:Y:S02]  /*8d80*/  SHF.R.U32.HI R2, RZ, 0x10, R4 ;  /* 0x00000010ff027819 */ /* 0x000fe40000011604 */
[----:B------:R-:W-:Y:S02]  /*8d90*/  PRMT R69, R6, 0x5410, R42 ;  /* 0x0000541006457816 */ /* 0x000fe4000000002a */
[----:B------:R-:W-:-:S02]  /*8da0*/  SHF.R.U32.HI R6, RZ, 0x18, R4 ;  /* 0x00000018ff067819 */ /* 0x000fc40000011604 */
[----:B------:R-:W-:Y:S02]  /*8db0*/  LOP3.LUT R4, R2, 0xff, RZ, 0xc0, !PT ;  /* 0x000000ff02047812 */ /* 0x000fe400078ec0ff */
[----:B------:R-:W-:Y:S02]  /*8dc0*/  LOP3.LUT R2, R37, 0xff, RZ, 0xc0, !PT ;  /* 0x000000ff25027812 */ /* 0x000fe400078ec0ff */
[----:B------:R-:W-:Y:S02]  /*8dd0*/  SHF.R.U32.HI R7, RZ, 0x8, R39 ;  /* 0x00000008ff077819 */ /* 0x000fe40000011627 */
[----:B------:R-:W-:Y:S02]  /*8de0*/  SHF.R.U32.HI R3, RZ, 0x8, R35 ;  /* 0x00000008ff037819 */ /* 0x000fe40000011623 */
[----:B------:R-:W-:Y:S02]  /*8df0*/  PRMT R50, R2, 0x5410, R36 ;  /* 0x0000541002327816 */ /* 0x000fe40000000024 */
[----:B------:R-:W-:-:S02]  /*8e00*/  LOP3.LUT R2, R5, 0xffff, RZ, 0xc0, !PT ;  /* 0x0000ffff05027812 */ /* 0x000fc400078ec0ff */
[----:B------:R-:W-:Y:S02]  /*8e10*/  PRMT R70, R41, 0x5410, R7 ;  /* 0x0000541029467816 */ /* 0x000fe40000000007 */
[----:B------:R-:W-:Y:S01]  /*8e20*/  PRMT R64, R38, 0x5410, R3 ;  /* 0x0000541026407816 */ /* 0x000fe20000000003 */
[----:B------:R-:W1:Y:S01]  /*8e30*/  LDSM.16.MT88.4 R40, [R174+0xb400] ;  /* 0x00b40000ae28783b */ /* 0x000e620000004200 */
[----:B------:R-:W-:Y:S02]  /*8e40*/  SHF.R.U32.HI R3, RZ, 0x8, R2 ;  /* 0x00000008ff037819 */ /* 0x000fe40000011602 */
[----:B------:R-:W-:Y:S01]  /*8e50*/  LOP3.LUT R2, R5, 0xff, RZ, 0xc0, !PT ;  /* 0x000000ff05027812 */ /* 0x000fe200078ec0ff */
[----:B------:R-:W2:Y:S01]  /*8e60*/  LDSM.16.MT88.4 R36, [R196+0xb400] ;  /* 0x00b40000c424783b */ /* 0x000ea20000004200 */
[----:B------:R-:W-:Y:S02]  /*8e70*/  SHF.R.U32.HI R7, RZ, 0x18, R5 ;  /* 0x00000018ff077819 */ /* 0x000fe40000011605 */
[----:B------:R-:W-:-:S02]  /*8e80*/  PRMT R63, R2, 0x5410, R3 ;  /* 0x00005410023f7816 */ /* 0x000fc40000000003 */
[----:B------:R-:W-:Y:S02]  /*8e90*/  SHF.R.U32.HI R3, RZ, 0x10, R5 ;  /* 0x00000010ff037819 */ /* 0x000fe40000011605 */
[----:B------:R-:W-:Y:S02]  /*8ea0*/  LOP3.LUT R2, R0, 0xffff, RZ, 0xc0, !PT ;  /* 0x0000ffff00027812 */ /* 0x000fe400078ec0ff */
[----:B------:R-:W-:Y:S02]  /*8eb0*/  SHF.R.U32.HI R5, RZ, 0x10, R0 ;  /* 0x00000010ff057819 */ /* 0x000fe40000011600 */
[----:B------:R-:W-:Y:S02]  /*8ec0*/  PRMT R65, R4, 0x5410, R6 ;  /* 0x0000541004417816 */ /* 0x000fe40000000006 */
[----:B------:R-:W-:Y:S02]  /*8ed0*/  LOP3.LUT R6, R0, 0xff, RZ, 0xc0, !PT ;  /* 0x000000ff00067812 */ /* 0x000fe400078ec0ff */
[----:B------:R-:W-:-:S02]  /*8ee0*/  SHF.R.U32.HI R4, RZ, 0x18, R0 ;  /* 0x00000018ff047819 */ /* 0x000fc40000011600 */
[----:B------:R-:W-:Y:S02]  /*8ef0*/  LOP3.LUT R3, R3, 0xff, RZ, 0xc0, !PT ;  /* 0x000000ff03037812 */ /* 0x000fe400078ec0ff */
[----:B------:R-:W-:Y:S02]  /*8f00*/  SHF.R.U32.HI R2, RZ, 0x8, R2 ;  /* 0x00000008ff027819 */ /* 0x000fe40000011602 */
[----:B------:R-:W-:Y:S02]  /*8f10*/  LOP3.LUT R0, R5, 0xff, RZ, 0xc0, !PT ;  /* 0x000000ff05007812 */ /* 0x000fe400078ec0ff */
[----:B------:R-:W-:Y:S01]  /*8f20*/  PRMT R62, R3, 0x5410, R7 ;  /* 0x00005410033e7816 */ /* 0x000fe20000000007 */
[----:B------:R-:W-:Y:S01]  /*8f30*/  FADD.FTZ R3, R190, R100 ;  /* 0x00000064be037221 */ /* 0x000fe20000010000 */
[----:B------:R-:W-:Y:S01]  /*8f40*/  PRMT R61, R6, 0x5410, R2 ;  /* 0x00005410063d7816 */ /* 0x000fe20000000002 */
[----:B------:R-:W-:Y:S01]  /*8f50*/  FADD.FTZ R2, R181, R128 ;  /* 0x00000080b5027221 */ /* 0x000fe20000010000 */
[----:B------:R-:W-:Y:S01]  /*8f60*/  PRMT R60, R0, 0x5410, R4 ;  /* 0x00005410003c7816 */ /* 0x000fe20000000004 */
[----:B------:R-:W-:Y:S01]  /*8f70*/  FADD.FTZ R0, R145, R106 ;  /* 0x0000006a91007221 */ /* 0x000fe20000010000 */
[----:B------:R-:W-:Y:S01]  /*8f80*/  HMMA.16816.F32.BF16 R4, R20, R56, RZ ;  /* 0x000000381404723c */ /* 0x000fe200000418ff */
[----:B------:R-:W-:Y:S01]  /*8f90*/  FADD.FTZ R2, R186, R2 ;  /* 0x00000002ba027221 */ /* 0x000fe20000010000 */
[--C-:B------:R-:W-:Y:S01]  /*8fa0*/  HSET2.LE.AND R35, R70, R75.reuse, PT ;  /* 0x0000004b46237233 */ /* 0x100fe20003803000 */
[----:B------:R-:W-:Y:S01]  /*8fb0*/  FADD.FTZ R0, R184, R0 ;  /* 0x00000000b8007221 */ /* 0x000fe20000010000 */
[----:B------:R-:W-:-:S02]  /*8fc0*/  HSET2.LE.AND R50, R50, R75, PT ;  /* 0x0000004b32327233 */ /* 0x000fc40003803000 */
[----:B-1----:R-:W-:Y:S03]  /*8fd0*/  HMMA.16816.F32.BF16 R188, R16, R40, R12 ;  /* 0x0000002810bc723c */ /* 0x002fe6000004180c */
[----:B------:R-:W-:-:S03]  /*8fe0*/  LOP3.LUT R95, R131, R50, RZ, 0xc0, !PT ;  /* 0x00000032835f7212 */ /* 0x000fc600078ec0ff */
[----:B------:R-:W-:-:S12]  /*8ff0*/  HMMA.16816.F32.BF16 R12, R24, R44, RZ ;  /* 0x0000002c180c723c */ /* 0x000fd800000418ff */
[----:B------:R-:W-:Y:S07]  /*9000*/  HMMA.16816.F32.BF16 R180, R8, R40, R4 ;  /* 0x0000002808b4723c */ /* 0x000fee0000041804 */
[----:B------:R-:W-:Y:S01]  /*9010*/  FADD.FTZ R4, R244, R3 ;  /* 0x00000003f4047221 */ /* 0x000fe20000010000 */
[----:B------:R-:W-:Y:S01]  /*9020*/  FADD.FTZ R5, R187, R2 ;  /* 0x00000002bb057221 */ /* 0x000fe20000010000 */
[----:B------:R-:W-:Y:S01]  /*9030*/  FADD.FTZ R3, R243, R34 ;  /* 0x00000022f3037221 */ /* 0x000fe20000010000 */
[----:B------:R-:W-:Y:S01]  /*9040*/  FADD.FTZ R2, R141, R0 ;  /* 0x000000008d027221 */ /* 0x000fe20000010000 */
[----:B------:R-:W-:Y:S01]  /*9050*/  FADD.FTZ R0, R239, R4 ;  /* 0x00000004ef007221 */ /* 0x000fe20000010000 */
[----:B------:R-:W-:Y:S01]  /*9060*/  FADD.FTZ R34, R185, R5 ;  /* 0x00000005b9227221 */ /* 0x000fe20000010000 */
[----:B------:R-:W-:Y:S01]  /*9070*/  FADD.FTZ R3, R237, R3 ;  /* 0x00000003ed037221 */ /* 0x000fe20000010000 */
[----:B------:R-:W-:Y:S01]  /*9080*/  HMMA.16816.F32.BF16 R4, R20, R44, RZ ;  /* 0x0000002c1404723c */ /* 0x000fe200000418ff */
[----:B------:R-:W-:Y:S01]  /*9090*/  FADD.FTZ R56, R142, R2 ;  /* 0x000000028e387221 */ /* 0x000fe20000010000 */
[----:B------:R-:W-:Y:S01]  /*90a0*/  FADD.FTZ R55, R240, R0 ;  /* 0x00000000f0377221 */ /* 0x000fe20000010000 */
[----:B------:R-:W-:Y:S01]  /*90b0*/  FADD.FTZ R106, R236, R3 ;  /* 0x00000003ec6a7221 */ /* 0x000fe20000010000 */
[----:B------:R-:W-:-:S02]  /*90c0*/  IMAD.MOV.U32 R236, RZ, RZ, R164 ;  /* 0x000000ffffec7224 */ /* 0x000fc400078e00a4 */
[----:B------:R-:W-:Y:S01]  /*90d0*/  FADD.FTZ R101, R226, R34 ;  /* 0x00000022e2657221 */ /* 0x000fe20000010000 */
[-C--:B--2---:R-:W-:Y:S01]  /*90e0*/  HMMA.16816.F32.BF16 R184, R16, R36.reuse, R12 ;  /* 0x0000002410b8723c */ /* 0x084fe2000004180c */
[--C-:B------:R-:W-:Y:S01]  /*90f0*/  HSET2.LE.AND R0, R74, R75.reuse, PT ;  /* 0x0000004b4a007233 */ /* 0x100fe20003803000 */
[----:B------:R-:W-:Y:S01]  /*9100*/  FADD.FTZ R55, R238, R55 ;  /* 0x00000037ee377221 */ /* 0x000fe20000010000 */
[--C-:B------:R-:W-:Y:S01]  /*9110*/  HSET2.LE.AND R2, R73, R75.reuse, PT ;  /* 0x0000004b49027233 */ /* 0x100fe20003803000 */
[----:B------:R-:W-:Y:S01]  /*9120*/  IMAD.MOV.U32 R244, RZ, RZ, R154 ;  /* 0x000000fffff47224 */ /* 0x000fe200078e009a */
        /* <DEDUP_REMOVED lines=10> */
[----:B------:R-:W-:Y:S01]  /*91d0*/  HSET2.LE.AND R44, R60, R75, PT ;  /* 0x0000004b3c2c7233 */ /* 0x000fe20003803000 */
[----:B------:R-:W-:Y:S01]  /*91e0*/  IMAD.MOV.U32 R240, RZ, RZ, R146 ;  /* 0x000000fffff07224 */ /* 0x000fe200078e0092 */
[----:B------:R-:W-:Y:S01]  /*91f0*/  LOP3.LUT R94, R136, R45, RZ, 0xc0, !PT ;  /* 0x0000002d885e7212 */ /* 0x000fe200078ec0ff */
[----:B------:R-:W-:Y:S01]  /*9200*/  HMMA.16816.F32.BF16 R164, R8, R36, R4 ;  /* 0x0000002408a4723c */ /* 0x000fe20000041804 */
[----:B------:R-:W-:Y:S01]  /*9210*/  LOP3.LUT R92, R137, R41, RZ, 0xc0, !PT ;  /* 0x00000029895c7212 */ /* 0x000fe200078ec0ff */
[----:B------:R-:W-:Y:S01]  /*9220*/  FADD.FTZ R100, R144, R56 ;  /* 0x0000003890647221 */ /* 0x000fe20000010000 */
[----:B------:R-:W-:-:S02]  /*9230*/  LOP3.LUT R93, R130, R44, RZ, 0xc0, !PT ;  /* 0x0000002c825d7212 */ /* 0x000fc400078ec0ff */
[----:B------:R-:W-:Y:S01]  /*9240*/  LOP3.LUT R14, R223, R0, RZ, 0xc0, !PT ;  /* 0x00000000df0e7212 */ /* 0x000fe200078ec0ff */
[----:B------:R-:W-:Y:S01]  /*9250*/  FADD.FTZ R0, R235, R100 ;  /* 0x00000064eb007221 */ /* 0x000fe20000010000 */
[--C-:B------:R-:W-:Y:S02]  /*9260*/  HSET2.LE.AND R5, R72, R75.reuse, PT ;  /* 0x0000004b48057233 */ /* 0x100fe40003803000 */
[--C-:B------:R-:W-:Y:S02]  /*9270*/  HSET2.LE.AND R6, R71, R75.reuse, PT ;  /* 0x0000004b47067233 */ /* 0x100fe40003803000 */
[--C-:B------:R-:W-:Y:S02]  /*9280*/  HSET2.LE.AND R36, R69, R75.reuse, PT ;  /* 0x0000004b45247233 */ /* 0x100fe40003803000 */
[--C-:B------:R-:W-:Y:S01]  /*9290*/  HSET2.LE.AND R4, R67, R75.reuse, PT ;  /* 0x0000004b43047233 */ /* 0x100fe20003803000 */
[----:B------:R-:W-:Y:S01]  /*92a0*/  HMMA.16816.F32.BF16 R68, R20, R122, RZ ;  /* 0x0000007a1444723c */ /* 0x000fe200000418ff */
[----:B------:R-:W-:-:S02]  /*92b0*/  HSET2.LE.AND R37, R66, R75, PT ;  /* 0x0000004b42257233 */ /* 0x000fc40003803000 */
[----:B------:R-:W-:Y:S02]  /*92c0*/  HSET2.LE.AND R7, R63, R75, PT ;  /* 0x0000004b3f077233 */ /* 0x000fe40003803000 */
[----:B------:R-:W-:Y:S01]  /*92d0*/  LOP3.LUT R99, R158, R4, RZ, 0xc0, !PT ;  /* 0x000000049e637212 */ /* 0x000fe200078ec0ff */
[C---:B------:R-:W-:Y:S01]  /*92e0*/  HMMA.16816.F32.BF16 R72, R20.reuse, R118, RZ ;  /* 0x000000761448723c */ /* 0x040fe200000418ff */
[----:B------:R-:W-:Y:S02]  /*92f0*/  LOP3.LUT R13, R224, R6, RZ, 0xc0, !PT ;  /* 0x00000006e00d7212 */ /* 0x000fe400078ec0ff */
[----:B------:R-:W-:Y:S02]  /*9300*/  LOP3.LUT R96, R206, R7, RZ, 0xc0, !PT ;  /* 0x00000007ce607212 */ /* 0x000fe400078ec0ff */
[----:B------:R-:W-:Y:S01]  /*9310*/  LOP3.LUT R6, R139, R35, RZ, 0xc0, !PT ;  /* 0x000000238b067212 */ /* 0x000fe200078ec0ff */
[----:B------:R-:W-:Y:S01]  /*9320*/  HMMA.16816.F32.BF16 R64, R20, R126, RZ ;  /* 0x0000007e1440723c */ /* 0x000fe200000418ff */
[----:B------:R-:W-:-:S02]  /*9330*/  LOP3.LUT R7, R138, R36, RZ, 0xc0, !PT ;  /* 0x000000248a077212 */ /* 0x000fc400078ec0ff */
[----:B------:R-:W-:Y:S02]  /*9340*/  LOP3.LUT R4, R140, R37, RZ, 0xc0, !PT ;  /* 0x000000258c047212 */ /* 0x000fe400078ec0ff */
[----:B------:R-:W-:Y:S01]  /*9350*/  LOP3.LUT R12, R225, R5, RZ, 0xc0, !PT ;  /* 0x00000005e10c7212 */ /* 0x000fe200078ec0ff */
[C---:B------:R-:W-:Y:S01]  /*9360*/  HMMA.16816.F32.BF16 R60, R20.reuse, R58, RZ ;  /* 0x0000003a143c723c */ /* 0x040fe200000418ff */
[----:B------:R-:W-:Y:S02]  /*9370*/  LOP3.LUT R5, R129, R40, RZ, 0xc0, !PT ;  /* 0x0000002881057212 */ /* 0x000fe400078ec0ff */
[----:B------:R-:W-:Y:S01]  /*9380*/  LOP3.LUT R15, R207, R2, RZ, 0xc0, !PT ;  /* 0x00000002cf0f7212 */ /* 0x000fe200078ec0ff */
[----:B------:R-:W-:Y:S01]  /*9390*/  FADD.FTZ R2, R241, R101 ;  /* 0x00000065f1027221 */ /* 0x000fe20000010000 */
[----:B------:R-:W-:Y:S01]  /*93a0*/  LOP3.LUT R98, R202, R3, RZ, 0xc0, !PT ;  /* 0x00000003ca627212 */ /* 0x000fe200078ec0ff */
[----:B------:R-:W-:Y:S01]  /*93b0*/  HMMA.16816.F32.BF16 R20, R20, R46, RZ ;  /* 0x0000002e1414723c */ /* 0x000fe200000418ff */
[----:B------:R-:W-:Y:S01]  /*93c0*/  LOP3.LUT R97, R203, R34, RZ, 0xc0, !PT ;  /* 0x00000022cb617212 */ /* 0x000fe200078ec0ff */
[----:B------:R-:W-:Y:S01]  /*93d0*/  FADD.FTZ R3, R238, R106 ;  /* 0x0000006aee037221 */ /* 0x000fe20000010000 */
[----:B------:R-:W-:-:S03]  /*93e0*/  IADD3 R202, P0, R48, -0x80, RZ ;  /* 0xffffff8030ca7810 */ /* 0x000fc60007f1e0ff */
[----:B------:R-:W-:Y:S01]  /*93f0*/  HMMA.16816.F32.BF16 R72, R8, R86, R72 ;  /* 0x000000560848723c */ /* 0x000fe20000041848 */
[----:B------:R-:W-:-:S05]  /*9400*/  IADD3.X R203, R49, -0x1, RZ, P0, !PT ;  /* 0xffffffff31cb7810 */ /* 0x000fca00007fe4ff */
[C---:B------:R-:W-:Y:S06]  /*9410*/  HMMA.16816.F32.BF16 R136, R8.reuse, R82, R68 ;  /* 0x000000520888723c */ /* 0x040fec0000041844 */
[C---:B------:R-:W-:Y:S06]  /*9420*/  HMMA.16816.F32.BF16 R156, R8.reuse, R110, R64 ;  /* 0x0000006e089c723c */ /* 0x040fec0000041840 */
[C---:B------:R-:W-:Y:S06]  /*9430*/  HMMA.16816.F32.BF16 R152, R8.reuse, R42, R60 ;  /* 0x0000002a0898723c */ /* 0x040fec000004183c */
[----:B------:R-:W-:Y:S06]  /*9440*/  HMMA.16816.F32.BF16 R140, R8, R38, R20 ;  /* 0x00000026088c723c */ /* 0x000fec0000041814 */
[C---:B------:R-:W-:Y:S06]  /*9450*/  HMMA.16816.F32.BF16 R8, R24.reuse, R114, RZ ;  /* 0x000000721808723c */ /* 0x040fec00000418ff */
[----:B------:R-:W-:-:S15]  /*9460*/  HMMA.16816.F32.BF16 R20, R24, R118, RZ ;  /* 0x000000761814723c */ /* 0x000fde00000418ff */
[----:B------:R-:W-:-:S03]  /*9470*/  NOP ;  /* 0x0000000000007918 */ /* 0x000fc60000000000 */
[----:B------:R-:W-:Y:S06]  /*9480*/  HMMA.16816.F32.BF16 R68, R16, R90, R8 ;  /* 0x0000005a1044723c */ /* 0x000fec0000041808 */
[----:B------:R-:W-:Y:S06]  /*9490*/  HMMA.16816.F32.BF16 R8, R24, R122, RZ ;  /* 0x0000007a1808723c */ /* 0x000fec00000418ff */
[----:B------:R-:W-:Y:S06]  /*94a0*/  HMMA.16816.F32.BF16 R64, R16, R86, R20 ;  /* 0x000000561040723c */ /* 0x000fec0000041814 */
[----:B------:R-:W-:Y:S01]  /*94b0*/  HMMA.16816.F32.BF16 R20, R24, R126, RZ ;  /* 0x0000007e1814723c */ /* 0x000fe200000418ff */
[----:B------:R-:W-:Y:S11]  /*94c0*/  LDSM.16.MT88.4 R124, [R196+0xac00] ;  /* 0x00ac0000c47c783b */ /* 0x000ff60000004200 */
[----:B------:R-:W-:Y:S01]  /*94d0*/  HMMA.16816.F32.BF16 R60, R16, R82, R8 ;  /* 0x00000052103c723c */ /* 0x000fe20000041808 */
[----:B------:R-:W-:Y:S05]  /*94e0*/  LDSM.16.MT88.4 R80, [R174+0xbc00] ;  /* 0x00bc0000ae50783b */ /* 0x000fea0000004200 */
[C---:B------:R-:W-:Y:S06]  /*94f0*/  HMMA.16816.F32.BF16 R8, R24.reuse, R58, RZ ;  /* 0x0000003a1808723c */ /* 0x040fec00000418ff */
[----:B------:R-:W-:Y:S06]  /*9500*/  HMMA.16816.F32.BF16 R24, R24, R46, RZ ;  /* 0x0000002e1818723c */ /* 0x000fec00000418ff */
[C---:B------:R-:W-:Y:S01]  /*9510*/  HMMA.16816.F32.BF16 R44, R16.reuse, R110, R20 ;  /* 0x0000006e102c723c */ /* 0x040fe20000041814 */
[----:B------:R-:W1:Y:S11]  /*9520*/  LDSM.16.MT88.4 R20, [R174+0x9800] ;  /* 0x00980000ae14783b */ /* 0x000e760000004200 */
[C---:B------:R-:W-:Y:S01]  /*9530*/  HMMA.16816.F32.BF16 R40, R16.reuse, R42, R8 ;  /* 0x0000002a1028723c */ /* 0x040fe20000041808 */
[----:B------:R-:W-:Y:S05]  /*9540*/  LDSM.16.MT88.4 R8, [R174+0xa800] ;  /* 0x00a80000ae08783b */ /* 0x000fea0000004200 */
[----:B------:R-:W-:Y:S01]  /*9550*/  HMMA.16816.F32.BF16 R24, R16, R38, R24 ;  /* 0x000000261018723c */ /* 0x000fe20000041818 */
[----:B------:R-:W2:Y:S05]  /*9560*/  LDSM.16.MT88.4 R16, [R196+0x9800] ;  /* 0x00980000c410783b */ /* 0x000eaa0000004200 */
[-C--:B-1----:R-:W-:Y:S06]  /*9570*/  HMMA.16816.F32.BF16 R168, R12, R20.reuse, R168 ;  /* 0x000000140ca8723c */ /* 0x082fec00000418a8 */
[C---:B------:R-:W-:Y:S06]  /*9580*/  HMMA.16816.F32.BF16 R148, R4.reuse, R20, R148 ;  /* 0x000000140494723c */ /* 0x040fec0000041894 */
        /* <DEDUP_REMOVED lines=10> */
[-C--:B------:R-:W-:Y:S06]  /*9630*/  HMMA.16816.F32.BF16 R116, R4, R10.reuse, R136 ;  /* 0x0000000a0474723c */ /* 0x080fec0000041888 */
[----:B------:R-:W-:Y:S01]  /*9640*/  HMMA.16816.F32.BF16 R60, R12, R10, R60 ;  /* 0x0000000a0c3c723c */ /* 0x000fe2000004183c */
[----:B------:R-:W3:Y:S05]  /*9650*/  LDSM.16.MT88.4 R8, [R196+0xb800] ;  /* 0x00b80000c408783b */ /* 0x000eea0000004200 */
[C---:B-1----:R-:W-:Y:S06]  /*9660*/  HMMA.16816.F32.BF16 R112, R4.reuse, R20, R208 ;  /* 0x000000140470723c */ /* 0x042fec00000418d0 */
[C---:B------:R-:W-:Y:S01]  /*9670*/  HMMA.16816.F32.BF16 R108, R4.reuse, R22, R156 ;  /* 0x00000016046c723c */ /* 0x040fe2000004189c */
[----:B------:R-:W1:Y:S05]  /*9680*/  LDSM.16.MT88.4 R156, [R196+0x9c00] ;  /* 0x009c0000c49c783b */ /* 0x000e6a0000004200 */
[C---:B--2---:R-:W-:Y:S06]  /*9690*/  HMMA.16816.F32.BF16 R72, R4.reuse, R16, R180 ;  /* 0x000000100448723c */ /* 0x044fec00000418b4 */
[----:B------:R-:W-:Y:S06]  /*96a0*/  HMMA.16816.F32.BF16 R76, R4, R18, R152 ;  /* 0x00000012044c723c */ /* 0x000fec0000041898 */
[C---:B------:R-:W-:Y:S06]  /*96b0*/  HMMA.16816.F32.BF16 R136, R12.reuse, R20, R212 ;  /* 0x000000140c88723c */ /* 0x040fec00000418d4 */
[----:B------:R-:W-:Y:S06]  /*96c0*/  HMMA.16816.F32.BF16 R68, R12, R16, R188 ;  /* 0x000000100c44723c */ /* 0x000fec00000418bc */
[C---:B---3--:R-:W-:Y:S01]  /*96d0*/  HMMA.16816.F32.BF16 R88, R4.reuse, R8, R164 ;  /* 0x000000080458723c */ /* 0x048fe200000418a4 */
[----:B------:R-:W2:Y:S05]  /*96e0*/  LDSM.16.MT88.4 R164, [R174+0x9c00] ;  /* 0x009c0000aea4783b */ /* 0x000eaa0000004200 */
[----:B------:R-:W-:Y:S01]  /*96f0*/  HMMA.16816.F32.BF16 R56, R4, R10, R140 ;  /* 0x0000000a0438723c */ /* 0x000fe2000004188c */
[----:B------:R-:W3:Y:S04]  /*9700*/  LDSM.16.MT88.4 R4, [R196+0xbc00] ;  /* 0x00bc0000c404783b */ /* 0x000ee80000004200 */
[----:B------:R-:W4:Y:S01]  /*9710*/  LDSM.16.MT88.4 R140, [R174+0xac00] ;  /* 0x00ac0000ae8c783b */ /* 0x000f220000004200 */
[C---:B------:R-:W-:Y:S06]  /*9720*/  HMMA.16816.F32.BF16 R84, R12.reuse, R8, R184 ;  /* 0x000000080c54723c */ /* 0x040fec00000418b8 */
[----:B------:R-:W-:Y:S01]  /*9730*/  HMMA.16816.F32.BF16 R44, R12, R22, R44 ;  /* 0x000000160c2c723c */ /* 0x000fe2000004182c */
[----:B------:R-:W-:-:S05]  /*9740*/  FADD.FTZ R8, R226, R55 ;  /* 0x00000037e2087221 */ /* 0x000fca0000010000 */
[C---:B------:R-:W-:Y:S06]  /*9750*/  HMMA.16816.F32.BF16 R40, R12.reuse, R18, R40 ;  /* 0x000000120c28723c */ /* 0x040fec0000041828 */
[----:B------:R-:W-:Y:S06]  /*9760*/  HMMA.16816.F32.BF16 R24, R12, R10, R24 ;  /* 0x0000000a0c18723c */ /* 0x000fec0000041818 */
[----:B-1----:R-:W-:Y:S06]  /*9770*/  HMMA.16816.F32.BF16 R132, R92, R156, R132 ;  /* 0x0000009c5c84723c */ /* 0x002fec0000041884 */
[----:B--2---:R-:W-:Y:S06]  /*9780*/  HMMA.16816.F32.BF16 R168, R96, R164, R168 ;  /* 0x000000a460a8723c */ /* 0x004fec00000418a8 */
[-C--:B---3--:R-:W-:Y:S06]  /*9790*/  HMMA.16816.F32.BF16 R88, R92, R4.reuse, R88 ;  /* 0x000000045c58723c */ /* 0x088fec0000041858 */
[----:B------:R-:W-:Y:S06]  /*97a0*/  HMMA.16816.F32.BF16 R84, R96, R4, R84 ;  /* 0x000000046054723c */ /* 0x000fec0000041854 */
        /* <DEDUP_REMOVED lines=19> */
[C---:B------:R-:W-:Y:S02]  /*98e0*/  HMMA.16816.F32.BF16 R144, R92.reuse, R166, R144 ;  /* 0x000000a65c90723c */ /* 0x040fe40000041890 */
[----:B------:R1:W-:Y:S04]  /*98f0*/  STL [R1+0x12c], R3 ;  /* 0x00012c0301007387 */ /* 0x0003e80000100800 */
[----:B------:R1:W-:Y:S01]  /*9900*/  STL [R1+0x134], R244 ;  /* 0x000134f401007387 */ /* 0x0003e20000100800 */
[C---:B------:R-:W-:Y:S03]  /*9910*/  HMMA.16816.F32.BF16 R128, R92.reuse, R158, R128 ;  /* 0x0000009e5c80723c */ /* 0x040fe60000041880 */
[----:B------:R1:W-:Y:S03]  /*9920*/  STL [R1+0x130], R2 ;  /* 0x0001300201007387 */ /* 0x0003e60000100800 */
[C---:B----4-:R-:W-:Y:S01]  /*9930*/  HMMA.16816.F32.BF16 R120, R92.reuse, R140, R120 ;  /* 0x0000008c5c78723c */ /* 0x050fe20000041878 */
[----:B------:R1:W-:Y:S05]  /*9940*/  STL [R1+0x138], R0 ;  /* 0x0001380001007387 */ /* 0x0003ea0000100800 */
        /* <DEDUP_REMOVED lines=18> */
[----:B------:R-:W2:Y:S01]  /*9a70*/  LDL.LU R240, [R1+0x50] ;  /* 0x0000500001f07983 */ /* 0x000ea20000300800 */
[----:B------:R-:W-:-:S04]  /*9a80*/  DEPBAR.LE SB0, 0x0 ;  /* 0x000080000000791a */ /* 0x000fc80000000000 */
[----:B------:R-:W3:Y:S04]  /*9a90*/  LDL.64 R224, [R1+0x170] ;  /* 0x0001700001e07983 */ /* 0x000ee80000100a00 */
[----:B------:R-:W3:Y:S04]  /*9aa0*/  LDL.LU R237, [R1+0x24] ;  /* 0x0000240001ed7983 */ /* 0x000ee80000300800 */
[----:B------:R-:W4:Y:S04]  /*9ab0*/  LDL.LU R239, [R1+0x28] ;  /* 0x0000280001ef7983 */ /* 0x000f280000300800 */
[----:B------:R-:W5:Y:S04]  /*9ac0*/  LDL.LU R243, [R1+0x2c] ;  /* 0x00002c0001f37983 */ /* 0x000f680000300800 */
[----:B------:R-:W2:Y:S04]  /*9ad0*/  LDL R107, [R1+0x13c] ;  /* 0x00013c00016b7983 */ /* 0x000ea80000100800 */
[----:B------:R-:W3:Y:S01]  /*9ae0*/  LDL R236, [R1+0x114] ;  /* 0x0001140001ec7983 */ /* 0x000ee20000100800 */
[----:B------:R-:W-:Y:S05]  /*9af0*/  WARPSYNC.ALL ;  /* 0x0000000000007948 */ /* 0x000fea0003800000 */
[----:B------:R-:W-:Y:S01]  /*9b00*/  BAR.SYNC.DEFER_BLOCKING 0x0 ;  /* 0x0000000000007b1d */ /* 0x000fe20000010000 */
[----:B------:R-:W-:-:S02]  /*9b10*/  ISETP.GE.AND P3, PT, R247, R205, PT ;  /* 0x000000cdf700720c */ /* 0x000fc40003f66270 */
[----:B------:R-:W-:-:S03]  /*9b20*/  ISETP.GE.AND P2, PT, R248, R205, PT ;  /* 0x000000cdf800720c */ /* 0x000fc60003f46270 */
[----:B------:R-:W-:Y:S01]  /*9b30*/  BSSY B1, `(.L_x_696) ;  /* 0x0000210000017945 */ /* 0x000fe20003800000 */
[----:B------:R-:W1:Y:S02]  /*9b40*/  S2R R206, SR_TID.X ;  /* 0x0000000000ce7919 */ /* 0x000e640000002100 */
[----:B-1----:R-:W-:-:S05]  /*9b50*/  IMAD.SHL.U32 R206, R206, 0x2, RZ ;  /* 0x00000002cece7824 */ /* 0x002fca00078e00ff */
[----:B------:R-:W-:Y:S01]  /*9b60*/  LOP3.LUT R206, R206, 0x6, RZ, 0xc0, !PT ;  /* 0x00000006cece7812 */ /* 0x000fe200078ec0ff */
[----:B--2---:R-:W-:Y:S01]  /*9b70*/  VIADD R222, R107, 0xfffffffe ;  /* 0xfffffffe6bde7836 */ /* 0x004fe20000000000 */
[----:B---3--:R-:W-:-:S03]  /*9b80*/  ISETP.GE.AND P4, PT, R236, R205, PT ;  /* 0x000000cdec00720c */ /* 0x008fc60003f86270 */
[----:B------:R-:W-:Y:S01]  /*9b90*/  IMAD R0, R240, R222, RZ ;  /* 0x000000def0007224 */ /* 0x000fe200078e02ff */
[----:B------:R-:W-:Y:S01]  /*9ba0*/  SHF.R.S32.HI R4, RZ, 0x1f, R222 ;  /* 0x0000001fff047819 */ /* 0x000fe200000114de */
[----:B------:R-:W-:-:S04]  /*9bb0*/  IMAD.WIDE.U32 R2, R222, R237, R224 ;  /* 0x000000edde027225 */ /* 0x000fc800078e00e0 */
[----:B------:R-:W-:Y:S01]  /*9bc0*/  IMAD R0, R4, R237, R0 ;  /* 0x000000ed04007224 */ /* 0x000fe200078e0200 */
[CC--:B------:R-:W-:Y:S02]  /*9bd0*/  @!P3 LEA R10, P1, R2.reuse, R220.reuse, 0x1 ;  /* 0x000000dc020ab211 */ /* 0x0c0fe400078208ff */
[C---:B------:R-:W-:Y:S01]  /*9be0*/  @!P2 LEA R8, P0, R2.reuse, R220, 0x1 ;  /* 0x000000dc0208a211 */ /* 0x040fe200078008ff */
[----:B------:R-:W-:Y:S01]  /*9bf0*/  IMAD.IADD R3, R3, 0x1, R0 ;  /* 0x0000000103037824 */ /* 0x000fe200078e0200 */
[----:B----4-:R-:W-:Y:S01]  /*9c00*/  IADD3 R0, P5, R239, R2, RZ ;  /* 0x00000002ef007210 */ /* 0x010fe20007fbe0ff */
[----:B------:R-:W-:Y:S01]  /*9c10*/  @P4 STS [R204+0x9000], RZ ;  /* 0x009000ffcc004388 */ /* 0x000fe20000000800 */
[C---:B------:R-:W-:Y:S02]  /*9c20*/  @!P4 LEA R12, P6, R2.reuse, R220, 0x1 ;  /* 0x000000dc020cc211 */ /* 0x040fe400078c08ff */
[CCC-:B------:R-:W-:Y:S01]  /*9c30*/  @!P3 LEA.HI.X R11, R2.reuse, R221.reuse, R3.reuse, 0x1, P1 ;  /* 0x000000dd020bb211 */ /* 0x1c0fe200008f0c03 */
[----:B------:R-:W-:Y:S01]  /*9c40*/  @P4 STS [R204+0x9004], RZ ;  /* 0x009004ffcc004388 */ /* 0x000fe20000000800 */
[----:B------:R-:W-:-:S02]  /*9c50*/  @!P4 LEA.HI.X R13, R2, R221, R3, 0x1, P6 ;  /* 0x000000dd020dc211 */ /* 0x000fc400030f0c03 */
[-CC-:B------:R-:W-:Y:S01]  /*9c60*/  @!P2 LEA.HI.X R9, R2, R221.reuse, R3.reuse, 0x1, P0 ;  /* 0x000000dd0209a211 */ /* 0x180fe200000f0c03 */
[----:B-----5:R-:W-:Y:S01]  /*9c70*/  IMAD.X R3, R243, 0x1, R3, P5 ;  /* 0x00000001f3037824 */ /* 0x020fe200028e0603 */
[CC--:B------:R-:W-:Y:S01]  /*9c80*/  @!P4 LEA R6, P5, R0.reuse, R220.reuse, 0x1 ;  /* 0x000000dc0006c211 */ /* 0x0c0fe200078a08ff */
[----:B------:R-:W-:Y:S01]  /*9c90*/  @P4 STS.64 [R204+0x9008], RZ ;  /* 0x009008ffcc004388 */ /* 0x000fe20000000a00 */
[CC--:B------:R-:W-:Y:S02]  /*9ca0*/  @!P3 LEA R4, P1, R0.reuse, R220.reuse, 0x1 ;  /* 0x000000dc0004b211 */ /* 0x0c0fe400078208ff */
[C---:B------:R-:W-:Y:S01]  /*9cb0*/  @!P2 LEA R2, P0, R0.reuse, R220, 0x1 ;  /* 0x000000dc0002a211 */ /* 0x040fe200078008ff */
[----:B------:R-:W-:Y:S01]  /*9cc0*/  @!PT LDS RZ, [RZ] ;  /* 0x00000000fffff984 */ /* 0x000fe20000000800 */
[----:B------:R-:W-:Y:S01]  /*9cd0*/  @!PT LDS RZ, [RZ] ;  /* 0x00000000fffff984 */ /* 0x000fe20000000800 */
[----:B------:R-:W-:Y:S01]  /*9ce0*/  @!PT LDS RZ, [RZ] ;  /* 0x00000000fffff984 */ /* 0x000fe20000000800 */
[----:B------:R1:W-:Y:S01]  /*9cf0*/  @!P4 LDGSTS.E.BYPASS.LTC128B.128 [R204+0x9000], desc[UR4][R12.64] ;  /* 0x090000000ccccfae */ /* 0x0003e2000b901d44 */
[CCC-:B------:R-:W-:Y:S02]  /*9d00*/  @!P4 LEA.HI.X R7, R0.reuse, R221.reuse, R3.reuse, 0x1, P5 ;  /* 0x000000dd0007c211 */ /* 0x1c0fe400028f0c03 */
[CCC-:B------:R-:W-:Y:S01]  /*9d10*/  @!P3 LEA.HI.X R5, R0.reuse, R221.reuse, R3.reuse, 0x1, P1 ;  /* 0x000000dd0005b211 */ /* 0x1c0fe200008f0c03 */
        /* <DEDUP_REMOVED lines=27> */
[----:B-1----:R-:W-:Y:S04]  /*9ed0*/  LDSM.16.M88.4 R12, [R198+0x1000] ;  /* 0x00100000c60c783b */ /* 0x002fe80000000200 */
[----:B------:R-:W1:Y:S04]  /*9ee0*/  LDSM.16.M88.4 R44, [R175+0x6c00] ;  /* 0x006c0000af2c783b */ /* 0x000e680000000200 */
[----:B------:R-:W5:Y:S04]  /*9ef0*/  LDSM.16.M88.4 R64, [R175+0x6000] ;  /* 0x00600000af40783b */ /* 0x000f680000000200 */
[----:B------:R-:W4:Y:S04]  /*9f00*/  LDSM.16.M88.4 R60, [R175+0x6400] ;  /* 0x00640000af3c783b */ /* 0x000f280000000200 */
[----:B------:R-:W4:Y:S04]  /*9f10*/  LDSM.16.M88.4 R56, [R175+0x6800] ;  /* 0x00680000af38783b */ /* 0x000f280000000200 */
[----:B--2---:R-:W-:Y:S04]  /*9f20*/  LDSM.16.M88.4 R8, [R199] ;  /* 0x00000000c708783b */ /* 0x004fe80000000200 */
[----:B---3--:R-:W-:Y:S04]  /*9f30*/  LDSM.16.M88.4 R4, [R199+0x1000] ;  /* 0x00100000c704783b */ /* 0x008fe80000000200 */
[----:B------:R-:W2:Y:S04]  /*9f40*/  LDSM.16.M88.4 R20, [R197+0x6c00] ;  /* 0x006c0000c514783b */ /* 0x000ea80000000200 */
[----:B------:R-:W3:Y:S04]  /*9f50*/  LDSM.16.M88.4 R40, [R197+0x6000] ;  /* 0x00600000c528783b */ /* 0x000ee80000000200 */
[----:B------:R-:W3:Y:S04]  /*9f60*/  LDSM.16.M88.4 R36, [R197+0x6400] ;  /* 0x00640000c524783b */ /* 0x000ee80000000200 */
[----:B------:R-:W3:Y:S01]  /*9f70*/  LDSM.16.M88.4 R24, [R197+0x6800] ;  /* 0x00680000c518783b */ /* 0x000ee20000000200 */
[-C--:B-1----:R-:W-:Y:S03]  /*9f80*/  HMMA.16816.F32.BF16 R180, R16, R44.reuse, RZ ;  /* 0x0000002c10b4723c */ /* 0x082fe600000418ff */
[----:B------:R-:W0:Y:S03]  /*9f90*/  LDGDEPBAR ;  /* 0x00000000000079af */ /* 0x000e260000000000 */
[----:B------:R-:W-:Y:S06]  /*9fa0*/  HMMA.16816.F32.BF16 R176, R12, R44, RZ ;  /* 0x0000002c0cb0723c */ /* 0x000fec00000418ff */
[-C--:B-----5:R-:W-:Y:S06]  /*9fb0*/  HMMA.16816.F32.BF16 R224, R16, R64.reuse, RZ ;  /* 0x0000004010e0723c */ /* 0x0a0fec00000418ff */
[----:B------:R-:W-:Y:S06]  /*9fc0*/  HMMA.16816.F32.BF16 R212, R12, R64, RZ ;  /* 0x000000400cd4723c */ /* 0x000fec00000418ff */
[-C--:B----4-:R-:W-:Y:S06]  /*9fd0*/  HMMA.16816.F32.BF16 R208, R16, R60.reuse, RZ ;  /* 0x0000003c10d0723c */ /* 0x090fec00000418ff */
[----:B------:R-:W-:Y:S06]  /*9fe0*/  HMMA.16816.F32.BF16 R192, R12, R60, RZ ;  /* 0x0000003c0cc0723c */ /* 0x000fec00000418ff */
[-C--:B------:R-:W-:Y:S06]  /*9ff0*/  HMMA.16816.F32.BF16 R188, R16, R56.reuse, RZ ;  /* 0x0000003810bc723c */ /* 0x080fec00000418ff */
[----:B------:R-:W-:Y:S06]  /*a000*/  HMMA.16816.F32.BF16 R184, R12, R56, RZ ;  /* 0x000000380cb8723c */ /* 0x000fec00000418ff */
[-C--:B--2---:R-:W-:Y:S06]  /*a010*/  HMMA.16816.F32.BF16 R180, R8, R20.reuse, R180 ;  /* 0x0000001408b4723c */ /* 0x084fec00000418b4 */
[----:B------:R-:W-:Y:S06]  /*a020*/  HMMA.16816.F32.BF16 R176, R4, R20, R176 ;  /* 0x0000001404b0723c */ /* 0x000fec00000418b0 */
[-C--:B---3--:R-:W-:Y:S06]  /*a030*/  HMMA.16816.F32.BF16 R224, R8, R40.reuse, R224 ;  /* 0x0000002808e0723c */ /* 0x088fec00000418e0 */
[----:B------:R-:W-:Y:S06]  /*a040*/  HMMA.16816.F32.BF16 R212, R4, R40, R212 ;  /* 0x0000002804d4723c */ /* 0x000fec00000418d4 */
[----:B------:R-:W-:Y:S01]  /*a050*/  HMMA.16816.F32.BF16 R236, R8, R36, R208 ;  /* 0x0000002408ec723c */ /* 0x000fe200000418d0 */
[----:B------:R-:W-:-:S05]  /*a060*/  IMAD.MOV.U32 R35, RZ, RZ, R181 ;  /* 0x000000ffff237224 */ /* 0x000fca00078e00b5 */
[----:B------:R-:W-:Y:S01]  /*a070*/  HMMA.16816.F32.BF16 R228, R4, R36, R192 ;  /* 0x0000002404e4723c */ /* 0x000fe200000418c0 */
[----:B------:R-:W-:Y:S02]  /*a080*/  IMAD.MOV.U32 R40, RZ, RZ, R176 ;  /* 0x000000ffff287224 */ /* 0x000fe400078e00b0 */
[----:B------:R-:W-:Y:S02]  /*a090*/  IMAD.MOV.U32 R21, RZ, RZ, R178 ;  /* 0x000000ffff157224 */ /* 0x000fe400078e00b2 */
[----:B------:R-:W-:Y:S01]  /*a0a0*/  IMAD.MOV.U32 R20, RZ, RZ, R179 ;  /* 0x000000ffff147224 */ /* 0x000fe200078e00b3 */
[----:B------:R-:W-:Y:S01]  /*a0b0*/  HMMA.16816.F32.BF16 R232, R8, R24, R188 ;  /* 0x0000001808e8723c */ /* 0x000fe200000418bc */
[----:B------:R-:W-:Y:S02]  /*a0c0*/  IMAD.MOV.U32 R36, RZ, RZ, R180 ;  /* 0x000000ffff247224 */ /* 0x000fe400078e00b4 */
[----:B------:R-:W-:-:S03]  /*a0d0*/  IMAD.MOV.U32 R37, RZ, RZ, R177 ;  /* 0x000000ffff257224 */ /* 0x000fc600078e00b1 */
[----:B------:R-:W-:Y:S06]  /*a0e0*/  HMMA.16816.F32.BF16 R240, R4, R24, R184 ;  /* 0x0000001804f0723c */ /* 0x000fec00000418b8 */
[----:B------:R-:W-:Y:S01]  /*a0f0*/  HMMA.16816.F32.BF16 R184, R12, R66, RZ ;  /* 0x000000420cb8723c */ /* 0x000fe200000418ff */
[----:B------:R-:W-:Y:S02]  /*a100*/  IMAD.MOV.U32 R25, RZ, RZ, R182 ;  /* 0x000000ffff197224 */ /* 0x000fe400078e00b6 */
[----:B------:R-:W-:-:S03]  /*a110*/  IMAD.MOV.U32 R24, RZ, RZ, R183 ;  /* 0x000000ffff187224 */ /* 0x000fc600078e00b7 */
[C---:B------:R-:W-:Y:S06]  /*a120*/  HMMA.16816.F32.BF16 R180, R12.reuse, R62, RZ ;  /* 0x0000003e0cb4723c */ /* 0x040fec00000418ff */
[----:B------:R-:W-:Y:S01]  /*a130*/  HMMA.16816.F32.BF16 R176, R12, R58, RZ ;  /* 0x0000003a0cb0723c */ /* 0x000fe200000418ff */
[----:B------:R-:W-:Y:S02]  /*a140*/  IMAD.MOV.U32 R34, RZ, RZ, R232 ;  /* 0x000000ffff227224 */ /* 0x000fe400078e00e8 */
[----:B------:R-:W-:Y:S02]  /*a150*/  IMAD.MOV.U32 R3, RZ, RZ, R233 ;  /* 0x000000ffff037224 */ /* 0x000fe400078e00e9 */
[----:B------:R-:W-:Y:S01]  /*a160*/  IMAD.MOV.U32 R2, RZ, RZ, R234 ;  /* 0x000000ffff027224 */ /* 0x000fe200078e00ea */
[----:B------:R-:W-:Y:S01]  /*a170*/  HMMA.16816.F32.BF16 R64, R16, R66, RZ ;  /* 0x000000421040723c */ /* 0x000fe200000418ff */
[----:B------:R-:W-:-:S05]  /*a180*/  IMAD.MOV.U32 R0, RZ, RZ, R235 ;  /* 0x000000ffff007224 */ /* 0x000fca00078e00eb */
[C---:B------:R-:W-:Y:S06]  /*a190*/  HMMA.16816.F32.BF16 R60, R16.reuse, R62, RZ ;  /* 0x0000003e103c723c */ /* 0x040fec00000418ff */
[----:B------:R-:W-:Y:S06]  /*a1a0*/  HMMA.16816.F32.BF16 R56, R16, R58, RZ ;  /* 0x0000003a1038723c */ /* 0x000fec00000418ff */
[-C--:B------:R-:W-:Y:S06]  /*a1b0*/  HMMA.16816.F32.BF16 R12, R12, R46.reuse, RZ ;  /* 0x0000002e0c0c723c */ /* 0x080fec00000418ff */
[----:B------:R-:W-:Y:S06]  /*a1c0*/  HMMA.16816.F32.BF16 R16, R16, R46, RZ ;  /* 0x0000002e1010723c */ /* 0x000fec00000418ff */
[-C--:B------:R-:W-:Y:S06]  /*a1d0*/  HMMA.16816.F32.BF16 R188, R4, R42.reuse, R184 ;  /* 0x0000002a04bc723c */ /* 0x080fec00000418b8 */
[----:B------:R-:W-:Y:S06]  /*a1e0*/  HMMA.16816.F32.BF16 R64, R8, R42, R64 ;  /* 0x0000002a0840723c */ /* 0x000fec0000041840 */
[----:B------:R-:W-:Y:S01]  /*a1f0*/  HMMA.16816.F32.BF16 R232, R4, R22, R12 ;  /* 0x0000001604e8723c */ /* 0x000fe2000004180c */
[----:B------:R-:W-:Y:S05]  /*a200*/  LDSM.16.M88.4 R12, [R175+0x7000] ;  /* 0x00700000af0c783b */ /* 0x000fea0000000200 */
[C---:B------:R-:W-:Y:S06]  /*a210*/  HMMA.16816.F32.BF16 R184, R8.reuse, R38, R60 ;  /* 0x0000002608b8723c */ /* 0x040fec000004183c */
[C---:B------:R-:W-:Y:S06]  /*a220*/  HMMA.16816.F32.BF16 R56, R8.reuse, R26, R56 ;  /* 0x0000001a0838723c */ /* 0x040fec0000041838 */
[----:B------:R-:W-:Y:S01]  /*a230*/  HMMA.16816.F32.BF16 R16, R8, R22, R16 ;  /* 0x000000160810723c */ /* 0x000fe20000041810 */
[----:B------:R-:W1:Y:S05]  /*a240*/  LDSM.16.M88.4 R8, [R198+0x2000] ;  /* 0x00200000c608783b */ /* 0x000e6a0000000200 */
[C---:B------:R-:W-:Y:S06]  /*a250*/  HMMA.16816.F32.BF16 R192, R4.reuse, R38, R180 ;  /* 0x0000002604c0723c */ /* 0x040fec00000418b4 */
[----:B------:R-:W-:Y:S01]  /*a260*/  HMMA.16816.F32.BF16 R208, R4, R26, R176 ;  /* 0x0000001a04d0723c */ /* 0x000fe200000418b0 */
[----:B------:R-:W2:Y:S05]  /*a270*/  LDSM.16.M88.4 R4, [R198+0x3000] ;  /* 0x00300000c604783b */ /* 0x000eaa0000000200 */
[----:B-1----:R-:W-:Y:S07]  /*a280*/  HMMA.16816.F32.BF16 R176, R8, R12, R224 ;  /* 0x0000000c08b0723c */ /* 0x002fee00000418e0 */
[----:B------:R-:W-:-:S02]  /*a290*/  IMAD.MOV.U32 R226, RZ, RZ, R25 ;  /* 0x000000ffffe27224 */ /* 0x000fc400078e0019 */
[----:B------:R-:W-:Y:S02]  /*a2a0*/  IMAD.MOV.U32 R227, RZ, RZ, R24 ;  /* 0x000000ffffe37224 */ /* 0x000fe400078e0018 */
[----:B------:R-:W-:Y:S01]  /*a2b0*/  HMMA.16816.F32.BF16 R24, R8, R14, R64 ;  /* 0x0000000e0818723c */ /* 0x000fe20000041840 */
[----:B------:R-:W-:Y:S02]  /*a2c0*/  IMAD.MOV.U32 R224, RZ, RZ, R36 ;  /* 0x000000ffffe07224 */ /* 0x000fe400078e0024 */
[----:B------:R-:W-:-:S03]  /*a2d0*/  IMAD.MOV.U32 R225, RZ, RZ, R35 ;  /* 0x000000ffffe17224 */ /* 0x000fc600078e0023 */
[C---:B--2---:R-:W-:Y:S06]  /*a2e0*/  HMMA.16816.F32.BF16 R180, R4.reuse, R12, R212 ;  /* 0x0000000c04b4723c */ /* 0x044fec00000418d4 */
[----:B------:R-:W-:Y:S01]  /*a2f0*/  HMMA.16816.F32.BF16 R60, R4, R14, R188 ;  /* 0x0000000e043c723c */ /* 0x000fe200000418bc */
[----:B------:R-:W1:Y:S01]  /*a300*/  LDSM.16.M88.4 R12, [R175+0x7400] ;  /* 0x00740000af0c783b */ /* 0x000e620000000200 */
        /* <DEDUP_REMOVED lines=8> */
[-C--:B-1----:R-:W-:Y:S06]  /*a390*/  HMMA.16816.F32.BF16 R44, R8, R12.reuse, R236 ;  /* 0x0000000c082c723c */ /* 0x082fec00000418ec */
[C---:B------:R-:W-:Y:S06]  /*a3a0*/  HMMA.16816.F32.BF16 R40, R4.reuse, R12, R228 ;  /* 0x0000000c0428723c */ /* 0x040fec00000418e4 */
[-C--:B------:R-:W-:Y:S06]  /*a3b0*/  HMMA.16816.F32.BF16 R36, R4, R14.reuse, R192 ;  /* 0x0000000e0424723c */ /* 0x080fec00000418c0 */
[C---:B------:R-:W-:Y:S01]  /*a3c0*/  HMMA.16816.F32.BF16 R20, R8.reuse, R14, R184 ;  /* 0x0000000e0814723c */ /* 0x040fe200000418b8 */
[----:B------:R-:W1:Y:S05]  /*a3d0*/  LDSM.16.M88.4 R12, [R175+0x7800] ;  /* 0x00780000af0c783b */ /* 0x000e6a0000000200 */
[-C--:B-1----:R-:W-:Y:S06]  /*a3e0*/  HMMA.16816.F32.BF16 R192, R8, R12.reuse, R188 ;  /* 0x0000000c08c0723c */ /* 0x082fec00000418bc */
[C---:B------:R-:W-:Y:S06]  /*a3f0*/  HMMA.16816.F32.BF16 R184, R4.reuse, R12, R240 ;  /* 0x0000000c04b8723c */ /* 0x040fec00000418f0 */
[-C--:B------:R-:W-:Y:S06]  /*a400*/  HMMA.16816.F32.BF16 R208, R4, R14.reuse, R208 ;  /* 0x0000000e04d0723c */ /* 0x080fec00000418d0 */
[C---:B------:R-:W-:Y:S01]  /*a410*/  HMMA.16816.F32.BF16 R188, R8.reuse, R14, R56 ;  /* 0x0000000e08bc723c */ /* 0x040fe20000041838 */
[----:B------:R-:W1:Y:S05]  /*a420*/  LDSM.16.M88.4 R12, [R175+0x7c00] ;  /* 0x007c0000af0c783b */ /* 0x000e6a0000000200 */
[-C--:B-1----:R-:W-:Y:S06]  /*a430*/  HMMA.16816.F32.BF16 R224, R8, R12.reuse, R224 ;  /* 0x0000000c08e0723c */ /* 0x082fec00000418e0 */
[C---:B------:R-:W-:Y:S06]  /*a440*/  HMMA.16816.F32.BF16 R236, R4.reuse, R12, R212 ;  /* 0x0000000c04ec723c */ /* 0x040fec00000418d4 */
[-C--:B------:R-:W-:Y:S01]  /*a450*/  HMMA.16816.F32.BF16 R232, R4, R14.reuse, R232 ;  /* 0x0000000e04e8723c */ /* 0x080fe200000418e8 */
[----:B------:R-:W-:Y:S05]  /*a460*/  LDSM.16.M88.4 R4, [R199+0x3000] ;  /* 0x00300000c704783b */ /* 0x000fea0000000200 */
[----:B------:R-:W-:Y:S01]  /*a470*/  HMMA.16816.F32.BF16 R16, R8, R14, R16 ;  /* 0x0000000e0810723c */ /* 0x000fe20000041810 */
[----:B------:R-:W1:Y:S04]  /*a480*/  LDSM.16.M88.4 R12, [R197+0x7000] ;  /* 0x00700000c50c783b */ /* 0x000e680000000200 */
[----:B------:R-:W2:Y:S01]  /*a490*/  LDSM.16.M88.4 R8, [R199+0x2000] ;  /* 0x00200000c708783b */ /* 0x000ea20000000200 */
[-C--:B-1----:R-:W-:Y:S06]  /*a4a0*/  HMMA.16816.F32.BF16 R56, R4, R12.reuse, R180 ;  /* 0x0000000c0438723c */ /* 0x082fec00000418b4 */
[----:B--2---:R-:W-:Y:S06]  /*a4b0*/  HMMA.16816.F32.BF16 R228, R8, R12, R176 ;  /* 0x0000000c08e4723c */ /* 0x004fec00000418b0 */
[-C--:B------:R-:W-:Y:S06]  /*a4c0*/  HMMA.16816.F32.BF16 R212, R4, R14.reuse, R60 ;  /* 0x0000000e04d4723c */ /* 0x080fec000004183c */
[----:B------:R-:W-:Y:S01]  /*a4d0*/  HMMA.16816.F32.BF16 R180, R8, R14, R24 ;  /* 0x0000000e08b4723c */ /* 0x000fe20000041818 */
[----:B------:R-:W1:Y:S05]  /*a4e0*/  LDSM.16.M88.4 R12, [R197+0x7400] ;  /* 0x00740000c50c783b */ /* 0x000e6a0000000200 */
[----:B------:R-:W-:-:S02]  /*a4f0*/  IMAD.MOV.U32 R55, RZ, RZ, R56 ;  /* 0x000000ffff377224 */ /* 0x000fc400078e0038 */
[----:B------:R-:W-:Y:S02]  /*a500*/  IMAD.MOV.U32 R50, RZ, RZ, R57 ;  /* 0x000000ffff327224 */ /* 0x000fe400078e0039 */
[----:B------:R-:W-:Y:S02]  /*a510*/  IMAD.MOV.U32 R35, RZ, RZ, R58 ;  /* 0x000000ffff237224 */ /* 0x000fe400078e003a */
[----:B------:R-:W-:Y:S01]  /*a520*/  IMAD.MOV.U32 R34, RZ, RZ, R59 ;  /* 0x000000ffff227224 */ /* 0x000fe200078e003b */
[----:B-1----:R-:W-:Y:S06]  /*a530*/  HMMA.16816.F32.BF16 R64, R4, R14, R36 ;  /* 0x0000000e0440723c */ /* 0x002fec0000041824 */
[-C--:B------:R-:W-:Y:S06]  /*a540*/  HMMA.16816.F32.BF16 R44, R8, R12.reuse, R44 ;  /* 0x0000000c082c723c */ /* 0x080fec000004182c */
[----:B------:R-:W-:Y:S06]  /*a550*/  HMMA.16816.F32.BF16 R176, R4, R12, R40 ;  /* 0x0000000c04b0723c */ /* 0x000fec0000041828 */
[----:B------:R-:W-:Y:S01]  /*a560*/  HMMA.16816.F32.BF16 R36, R8, R14, R20 ;  /* 0x0000000e0824723c */ /* 0x000fe20000041814 */
[----:B------:R-:W1:Y:S11]  /*a570*/  LDSM.16.M88.4 R12, [R197+0x7800] ;  /* 0x00780000c50c783b */ /* 0x000e760000000200 */
[----:B------:R-:W-:-:S02]  /*a580*/  IMAD.MOV.U32 R24, RZ, RZ, R44 ;  /* 0x000000ffff187224 */ /* 0x000fc400078e002c */
[----:B------:R-:W-:Y:S02]  /*a590*/  IMAD.MOV.U32 R3, RZ, RZ, R45 ;  /* 0x000000ffff037224 */ /* 0x000fe400078e002d */
[----:B------:R-:W-:Y:S02]  /*a5a0*/  IMAD.MOV.U32 R2, RZ, RZ, R46 ;  /* 0x000000ffff027224 */ /* 0x000fe400078e002e */
[----:B------:R-:W-:Y:S01]  /*a5b0*/  IMAD.MOV.U32 R0, RZ, RZ, R47 ;  /* 0x000000ffff007224 */ /* 0x000fe200078e002f */
[-C--:B-1----:R-:W-:Y:S06]  /*a5c0*/  HMMA.16816.F32.BF16 R56, R4, R12.reuse, R184 ;  /* 0x0000000c0438723c */ /* 0x082fec00000418b8 */
[----:B------:R-:W-:Y:S01]  /*a5d0*/  HMMA.16816.F32.BF16 R240, R8, R12, R192 ;  /* 0x0000000c08f0723c */ /* 0x000fe200000418c0 */
[----:B------:R-:W-:-:S02]  /*a5e0*/  IMAD.MOV.U32 R184, RZ, RZ, R24 ;  /* 0x000000ffffb87224 */ /* 0x000fc400078e0018 */
[----:B------:R-:W-:Y:S02]  /*a5f0*/  IMAD.MOV.U32 R185, RZ, RZ, R3 ;  /* 0x000000ffffb97224 */ /* 0x000fe400078e0003 */
[----:B------:R-:W-:Y:S01]  /*a600*/  IMAD.MOV.U32 R186, RZ, RZ, R2 ;  /* 0x000000ffffba7224 */ /* 0x000fe200078e0002 */
[-C--:B------:R-:W-:Y:S01]  /*a610*/  HMMA.16816.F32.BF16 R44, R4, R14.reuse, R208 ;  /* 0x0000000e042c723c */ /* 0x080fe200000418d0 */
[----:B------:R-:W-:Y:S02]  /*a620*/  IMAD.MOV.U32 R192, RZ, RZ, R55 ;  /* 0x000000ffffc07224 */ /* 0x000fe400078e0037 */
[----:B------:R-:W-:Y:S02]  /*a630*/  IMAD.MOV.U32 R193, RZ, RZ, R50 ;  /* 0x000000ffffc17224 */ /* 0x000fe400078e0032 */
[----:B------:R-:W-:Y:S01]  /*a640*/  IMAD.MOV.U32 R194, RZ, RZ, R35 ;  /* 0x000000ffffc27224 */ /* 0x000fe200078e0023 */
[----:B------:R-:W-:Y:S01]  /*a650*/  HMMA.16816.F32.BF16 R24, R8, R14, R188 ;  /* 0x0000000e0818723c */ /* 0x000fe200000418bc */
[----:B------:R-:W1:Y:S01]  /*a660*/  LDSM.16.M88.4 R12, [R197+0x7c00] ;  /* 0x007c0000c50c783b */ /* 0x000e620000000200 */
[----:B------:R-:W-:-:S02]  /*a670*/  IMAD.MOV.U32 R195, RZ, RZ, R34 ;  /* 0x000000ffffc37224 */ /* 0x000fc400078e0022 */
[----:B------:R-:W-:Y:S02]  /*a680*/  IMAD.MOV.U32 R187, RZ, RZ, R0 ;  /* 0x000000ffffbb7224 */ /* 0x000fe400078e0000 */
[----:B------:R-:W-:-:S04]  /*a690*/  IMAD R0, R222, 0x40, R206 ;  /* 0x00000040de007824 */ /* 0x000fc800078e02ce */
[----:B------:R-:W-:-:S05]  /*a6a0*/  VIADD R2, R0, 0x1 ;  /* 0x0000000100027836 */ /* 0x000fca0000000000 */
[----:B------:R-:W-:Y:S02]  /*a6b0*/  I2FP.F32.S32 R3, R2 ;  /* 0x0000000200037245 */ /* 0x000fe40000201400 */
[C---:B------:R-:W-:Y:S02]  /*a6c0*/  ISETP.GE.AND P6, PT, R2.reuse, R52, PT ;  /* 0x000000340200720c */ /* 0x040fe40003fc6270 */
[C---:B------:R-:W-:Y:S02]  /*a6d0*/  ISETP.GE.AND P5, PT, R2.reuse, R51, PT ;  /* 0x000000330200720c */ /* 0x040fe40003fa6270 */
[C---:B------:R-:W-:Y:S02]  /*a6e0*/  ISETP.GE.AND P1, PT, R2.reuse, R54, PT ;  /* 0x000000360200720c */ /* 0x040fe40003f26270 */
[----:B------:R-:W-:Y:S01]  /*a6f0*/  ISETP.GE.AND P0, PT, R2, R53, PT ;  /* 0x000000350200720c */ /* 0x000fe20003f06270 */
[----:B------:R-:W-:Y:S01]  /*a700*/  VIADD R2, R0, 0x8 ;  /* 0x0000000800027836 */ /* 0x000fe20000000000 */
        /* <DEDUP_REMOVED lines=10> */
[C---:B------:R-:W-:Y:S01]  /*a7b0*/  HMMA.16816.F32.BF16 R188, R8.reuse, R14, R180 ;  /* 0x0000000e08bc723c */ /* 0x040fe200000418b4 */
[----:B------:R-:W1:Y:S05]  /*a7c0*/  LDSM.16.M88.4 R12, [R175+0x8400] ;  /* 0x00840000af0c783b */ /* 0x000e6a0000000200 */
[-C--:B-1----:R-:W-:Y:S06]  /*a7d0*/  HMMA.16816.F32.BF16 R228, R8, R12.reuse, R184 ;  /* 0x0000000c08e4723c */ /* 0x082fec00000418b8 */
[C---:B------:R-:W-:Y:S06]  /*a7e0*/  HMMA.16816.F32.BF16 R212, R4.reuse, R12, R176 ;  /* 0x0000000c04d4723c */ /* 0x040fec00000418b0 */
[-C--:B------:R-:W-:Y:S06]  /*a7f0*/  HMMA.16816.F32.BF16 R208, R4, R14.reuse, R64 ;  /* 0x0000000e04d0723c */ /* 0x080fec0000041840 */
[----:B------:R-:W-:Y:S01]  /*a800*/  HMMA.16816.F32.BF16 R184, R8, R14, R36 ;  /* 0x0000000e08b8723c */ /* 0x000fe20000041824 */
[----:B------:R-:W1:Y:S05]  /*a810*/  LDSM.16.M88.4 R12, [R175+0x8800] ;  /* 0x00880000af0c783b */ /* 0x000e6a0000000200 */
[-C--:B-1----:R-:W-:Y:S06]  /*a820*/  HMMA.16816.F32.BF16 R180, R4, R12.reuse, R56 ;  /* 0x0000000c04b4723c */ /* 0x082fec0000041838 */
[----:B------:R-:W-:Y:S06]  /*a830*/  HMMA.16816.F32.BF16 R232, R8, R12, R240 ;  /* 0x0000000c08e8723c */ /* 0x000fec00000418f0 */
        /* <DEDUP_REMOVED lines=26> */
[----:B------:R-:W-:Y:S01]  /*a9e0*/  HMMA.16816.F32.BF16 R212, R4, R14, R176 ;  /* 0x0000000e04d4723c */ /* 0x000fe200000418b0 */
[----:B------:R-:W-:-:S05]  /*a9f0*/  IMAD.MOV.U32 R181, RZ, RZ, R107 ;  /* 0x000000ffffb57224 */ /* 0x000fca00078e006b */
[----:B------:R-:W-:Y:S01]  /*aa00*/  HMMA.16816.F32.BF16 R192, R8, R14, R56 ;  /* 0x0000000e08c0723c */ /* 0x000fe20000041838 */
[----:B------:R-:W1:Y:S01]  /*aa10*/  LDSM.16.M88.4 R12, [R197+0x8c00] ;  /* 0x008c0000c50c783b */ /* 0x000e620000000200 */
[----:B------:R-:W-:-:S04]  /*aa20*/  DEPBAR.LE SB0, 0x0 ;  /* 0x000080000000791a */ /* 0x000fc80000000000 */
[C---:B-1----:R-:W-:Y:S06]  /*aa30*/  HMMA.16816.F32.BF16 R224, R4.reuse, R12, R40 ;  /* 0x0000000c04e0723c */ /* 0x042fec0000041828 */
[----:B------:R-:W-:Y:S06]  /*aa40*/  HMMA.16816.F32.BF16 R236, R4, R14, R24 ;  /* 0x0000000e04ec723c */ /* 0x000fec0000041818 */
[----:B------:R-:W-:Y:S01]  /*aa50*/  HMMA.16816.F32.BF16 R228, R8, R12, R60 ;  /* 0x0000000c08e4723c */ /* 0x000fe2000004183c */
[CC--:B------:R-:W-:Y:S01]  /*aa60*/  FFMA.FTZ R5, R3.reuse, R201.reuse, R35 ;  /* 0x000000c903057223 */ /* 0x0c0fe20000010023 */
[CC--:B------:R-:W-:Y:S01]  /*aa70*/  FFMA.FTZ R7, R3.reuse, R201.reuse, R241 ;  /* 0x000000c903077223 */ /* 0x0c0fe200000100f1 */
[CC--:B------:R-:W-:Y:S01]  /*aa80*/  FFMA.FTZ R6, R3.reuse, R201.reuse, R243 ;  /* 0x000000c903067223 */ /* 0x0c0fe200000100f3 */
[----:B------:R-:W-:Y:S01]  /*aa90*/  FFMA.FTZ R4, R3, R201, R34 ;  /* 0x000000c903047223 */ /* 0x000fe20000010022 */
[----:B------:R-:W-:-:S02]  /*aaa0*/  I2FP.F32.S32 R3, R2 ;  /* 0x0000000200037245 */ /* 0x000fc40000201400 */
[----:B------:R-:W-:Y:S02]  /*aab0*/  FSEL R101, R7, -INF , !P6 ;  /* 0xff80000007657808 */ /* 0x000fe40007000000 */
[----:B------:R-:W-:Y:S01]  /*aac0*/  FSEL R179, R6, -INF , !P5 ;  /* 0xff80000006b37808 */ /* 0x000fe20006800000 */
[-C--:B------:R-:W-:Y:S01]  /*aad0*/  FFMA.FTZ R7, R3, R201.reuse, R20 ;  /* 0x000000c903077223 */ /* 0x080fe20000010014 */
[----:B------:R-:W-:Y:S01]  /*aae0*/  FSEL R206, R5, -INF , !P1 ;  /* 0xff80000005ce7808 */ /* 0x000fe20004800000 */
[CC--:B------:R-:W-:Y:S01]  /*aaf0*/  FFMA.FTZ R5, R3.reuse, R201.reuse, R36 ;  /* 0x000000c903057223 */ /* 0x0c0fe20000010024 */
[----:B------:R-:W-:Y:S01]  /*ab00*/  FSEL R61, R4, -INF , !P0 ;  /* 0xff800000043d7808 */ /* 0x000fe20004000000 */
[CC--:B------:R-:W-:Y:S01]  /*ab10*/  FFMA.FTZ R6, R3.reuse, R201.reuse, R22 ;  /* 0x000000c903067223 */ /* 0x0c0fe20000010016 */
[C---:B------:R-:W-:Y:S01]  /*ab20*/  ISETP.GE.AND P6, PT, R2.reuse, R52, PT ;  /* 0x000000340200720c */ /* 0x040fe20003fc6270 */
[----:B------:R-:W-:Y:S01]  /*ab30*/  FFMA.FTZ R4, R3, R201, R38 ;  /* 0x000000c903047223 */ /* 0x000fe20000010026 */
[C---:B------:R-:W-:Y:S01]  /*ab40*/  ISETP.GE.AND P5, PT, R2.reuse, R51, PT ;  /* 0x000000330200720c */ /* 0x040fe20003fa6270 */
[----:B------:R-:W-:Y:S01]  /*ab50*/  IMAD.MOV.U32 R25, RZ, RZ, R236 ;  /* 0x000000ffff197224 */ /* 0x000fe200078e00ec */
[----:B------:R-:W-:Y:S01]  /*ab60*/  BAR.SYNC.DEFER_BLOCKING 0x0 ;  /* 0x0000000000007b1d */ /* 0x000fe20000010000 */
[C---:B------:R-:W-:Y:S01]  /*ab70*/  ISETP.GE.AND P1, PT, R2.reuse, R54, PT ;  /* 0x000000360200720c */ /* 0x040fe20003f26270 */
[----:B------:R-:W-:Y:S01]  /*ab80*/  IMAD.MOV.U32 R12, RZ, RZ, R238 ;  /* 0x000000ffff0c7224 */ /* 0x000fe200078e00ee */
[----:B------:R-:W-:Y:S01]  /*ab90*/  ISETP.GE.AND P0, PT, R2, R53, PT ;  /* 0x000000350200720c */ /* 0x000fe20003f06270 */
[----:B------:R-:W-:Y:S01]  /*aba0*/  VIADD R2, R0, 0x9 ;  /* 0x0000000900027836 */ /* 0x000fe20000000000 */
[----:B------:R-:W-:Y:S01]  /*abb0*/  FSEL R100, R7, -INF , !P6 ;  /* 0xff80000007647808 */ /* 0x000fe20007000000 */
[----:B------:R-:W-:Y:S01]  /*abc0*/  IMAD.MOV.U32 R223, RZ, RZ, R237 ;  /* 0x000000ffffdf7224 */ /* 0x000fe200078e00ed */
[----:B------:R-:W-:Y:S01]  /*abd0*/  FSEL R178, R6, -INF , !P5 ;  /* 0xff80000006b27808 */ /* 0x000fe20006800000 */
[----:B------:R-:W-:Y:S01]  /*abe0*/  IMAD.MOV.U32 R207, RZ, RZ, R239 ;  /* 0x000000ffffcf7224 */ /* 0x000fe200078e00ef */
[----:B------:R-:W-:Y:S01]  /*abf0*/  I2FP.F32.S32 R3, R2 ;  /* 0x0000000200037245 */ /* 0x000fe20000201400 */
[----:B------:R-:W-:Y:S01]  /*ac00*/  HMMA.16816.F32.BF16 R236, R8, R14, R16 ;  /* 0x0000000e08ec723c */ /* 0x000fe20000041810 */
[----:B------:R-:W-:-:S02]  /*ac10*/  FSEL R203, R5, -INF , !P1 ;  /* 0xff80000005cb7808 */ /* 0x000fc40004800000 */
[----:B------:R-:W-:Y:S01]  /*ac20*/  FSEL R55, R4, -INF , !P0 ;  /* 0xff80000004377808 */ /* 0x000fe20004000000 */
[CC--:B------:R-:W-:Y:S01]  /*ac30*/  FFMA.FTZ R7, R3.reuse, R201.reuse, R21 ;  /* 0x000000c903077223 */ /* 0x0c0fe20000010015 */
[C---:B------:R-:W-:Y:S01]  /*ac40*/  ISETP.GE.AND P6, PT, R2.reuse, R52, PT ;  /* 0x000000340200720c */ /* 0x040fe20003fc6270 */
[C---:B------:R-:W-:Y:S01]  /*ac50*/  FFMA.FTZ R6, R3.reuse, R201, R23 ;  /* 0x000000c903067223 */ /* 0x040fe20000010017 */
[C---:B------:R-:W-:Y:S01]  /*ac60*/  ISETP.GE.AND P5, PT, R2.reuse, R51, PT ;  /* 0x000000330200720c */ /* 0x040fe20003fa6270 */
[CC--:B------:R-:W-:Y:S01]  /*ac70*/  FFMA.FTZ R5, R3.reuse, R201.reuse, R37 ;  /* 0x000000c903057223 */ /* 0x0c0fe20000010025 */
[C---:B------:R-:W-:Y:S01]  /*ac80*/  ISETP.GE.AND P1, PT, R2.reuse, R54, PT ;  /* 0x000000360200720c */ /* 0x040fe20003f26270 */
[----:B------:R-:W-:Y:S01]  /*ac90*/  FFMA.FTZ R4, R3, R201, R39 ;  /* 0x000000c903047223 */ /* 0x000fe20000010027 */
[----:B------:R-:W-:Y:S01]  /*aca0*/  ISETP.GE.AND P0, PT, R2, R53, PT ;  /* 0x000000350200720c */ /* 0x000fe20003f06270 */
[----:B------:R-:W-:Y:S01]  /*acb0*/  VIADD R2, R0, 0x10 ;  /* 0x0000001000027836 */ /* 0x000fe20000000000 */
[----:B------:R-:W-:-:S02]  /*acc0*/  FSEL R58, R7, -INF , !P6 ;  /* 0xff800000073a7808 */ /* 0x000fc40007000000 */
[----:B------:R-:W-:Y:S02]  /*acd0*/  FSEL R107, R6, -INF , !P5 ;  /* 0xff800000066b7808 */ /* 0x000fe40006800000 */
[----:B------:R-:W-:Y:S02]  /*ace0*/  FSEL R202, R5, -INF , !P1 ;  /* 0xff80000005ca7808 */ /* 0x000fe40004800000 */
[----:B------:R-:W-:Y:S02]  /*acf0*/  I2FP.F32.S32 R3, R2 ;  /* 0x0000000200037245 */ /* 0x000fe40000201400 */
[----:B------:R-:W-:Y:S02]  /*ad00*/  FSEL R43, R4, -INF , !P0 ;  /* 0xff800000042b7808 */ /* 0x000fe40004000000 */
[C---:B------:R-:W-:Y:S01]  /*ad10*/  ISETP.GE.AND P6, PT, R2.reuse, R52, PT ;  /* 0x000000340200720c */ /* 0x040fe20003fc6270 */
[C---:B------:R-:W-:Y:S01]  /*ad20*/  FFMA.FTZ R7, R3.reuse, R201, R64 ;  /* 0x000000c903077223 */ /* 0x040fe20000010040 */
[C---:B------:R-:W-:Y:S01]  /*ad30*/  ISETP.GE.AND P5, PT, R2.reuse, R51, PT ;  /* 0x000000330200720c */ /* 0x040fe20003fa6270 */
[CC--:B------:R-:W-:Y:S01]  /*ad40*/  FFMA.FTZ R6, R3.reuse, R201.reuse, R66 ;  /* 0x000000c903067223 */ /* 0x0c0fe20000010042 */
[C---:B------:R-:W-:Y:S01]  /*ad50*/  ISETP.GE.AND P1, PT, R2.reuse, R54, PT ;  /* 0x000000360200720c */ /* 0x040fe20003f26270 */
[----:B------:R-:W-:Y:S01]  /*ad60*/  FFMA.FTZ R5, R3, R201, R44 ;  /* 0x000000c903057223 */ /* 0x000fe2000001002c */
[----:B------:R-:W-:Y:S01]  /*ad70*/  ISETP.GE.AND P0, PT, R2, R53, PT ;  /* 0x000000350200720c */ /* 0x000fe20003f06270 */
[----:B------:R-:W-:-:S02]  /*ad80*/  VIADD R2, R0, 0x11 ;  /* 0x0000001100027836 */ /* 0x000fc40000000000 */
[-C--:B------:R-:W-:Y:S01]  /*ad90*/  FFMA.FTZ R4, R3, R201.reuse, R46 ;  /* 0x000000c903047223 */ /* 0x080fe2000001002e */
[----:B------:R-:W-:Y:S02]  /*ada0*/  FSEL R50, R7, -INF , !P6 ;  /* 0xff80000007327808 */ /* 0x000fe40007000000 */
[----:B------:R-:W-:Y:S02]  /*adb0*/  FSEL R106, R6, -INF , !P5 ;  /* 0xff800000066a7808 */ /* 0x000fe40006800000 */
[----:B------:R-:W-:Y:S02]  /*adc0*/  I2FP.F32.S32 R3, R2 ;  /* 0x0000000200037245 */ /* 0x000fe40000201400 */
[----:B------:R-:W-:Y:S02]  /*add0*/  FSEL R183, R5, -INF , !P1 ;  /* 0xff80000005b77808 */ /* 0x000fe40004800000 */
        /* <DEDUP_REMOVED lines=132> */
[C---:B------:R-:W-:Y:S01]  /*b620*/  FFMA.FTZ R6, R3.reuse, R201, R238 ;  /* 0x000000c903067223 */ /* 0x040fe200000100ee */
[----:B------:R-:W-:Y:S01]  /*b630*/  ISETP.GE.AND P0, PT, R2, R53, PT ;  /* 0x000000350200720c */ /* 0x000fe20003f06270 */
[----:B------:R-:W-:Y:S01]  /*b640*/  FFMA.FTZ R3, R3, R201, R12 ;  /* 0x000000c903037223 */ /* 0x000fe2000001000c */
[----:B------:R-:W-:-:S02]  /*b650*/  I2FP.F32.S32 R2, R0 ;  /* 0x0000000000027245 */ /* 0x000fc40000201400 */
[----:B------:R-:W-:Y:S02]  /*b660*/  FSEL R12, R4, -INF , !P6 ;  /* 0xff800000040c7808 */ /* 0x000fe40007000000 */
[----:B------:R-:W-:Y:S01]  /*b670*/  FSEL R25, R6, -INF , !P5 ;  /* 0xff80000006197808 */ /* 0x000fe20006800000 */
[CC--:B------:R-:W-:Y:S01]  /*b680*/  FFMA.FTZ R7, R2.reuse, R201.reuse, R240 ;  /* 0x000000c902077223 */ /* 0x0c0fe200000100f0 */
[CC--:B------:R-:W-:Y:S01]  /*b690*/  FFMA.FTZ R17, R2.reuse, R201.reuse, R242 ;  /* 0x000000c902117223 */ /* 0x0c0fe200000100f2 */
[CC--:B------:R-:W-:Y:S01]  /*b6a0*/  FFMA.FTZ R16, R2.reuse, R201.reuse, R252 ;  /* 0x000000c902107223 */ /* 0x0c0fe200000100fc */
[----:B------:R-:W-:Y:S01]  /*b6b0*/  FFMA.FTZ R10, R2, R201, R249 ;  /* 0x000000c9020a7223 */ /* 0x000fe200000100f9 */
[----:B------:R-:W-:Y:S01]  /*b6c0*/  VIADD R2, R0, 0x39 ;  /* 0x0000003900027836 */ /* 0x000fe20000000000 */
[----:B------:R-:W-:Y:S02]  /*b6d0*/  FSEL R56, R5, -INF , !P1 ;  /* 0xff80000005387808 */ /* 0x000fe40004800000 */
        /* <DEDUP_REMOVED lines=8> */
[-C--:B------:R-:W-:Y:S01]  /*b760*/  FFMA.FTZ R10, R0, R201.reuse, R237 ;  /* 0x000000c9000a7223 */ /* 0x080fe200000100ed */
[----:B------:R-:W-:Y:S01]  /*b770*/  ISETP.GE.AND P6, PT, R2, R52, PT ;  /* 0x000000340200720c */ /* 0x000fe20003fc6270 */
[CC--:B------:R-:W-:Y:S01]  /*b780*/  FFMA.FTZ R3, R0.reuse, R201.reuse, R239 ;  /* 0x000000c900037223 */ /* 0x0c0fe200000100ef */
[----:B------:R-:W-:Y:S01]  /*b790*/  FSEL R17, R17, -INF , !P5 ;  /* 0xff80000011117808 */ /* 0x000fe20006800000 */
[----:B------:R-:W-:Y:S01]  /*b7a0*/  FFMA.FTZ R7, R0, R201, R207 ;  /* 0x000000c900077223 */ /* 0x000fe200000100cf */
[----:B------:R-:W-:Y:S02]  /*b7b0*/  FSEL R10, R10, -INF , !P6 ;  /* 0xff8000000a0a7808 */ /* 0x000fe40007000000 */
[----:B------:R-:W-:Y:S02]  /*b7c0*/  ISETP.GE.AND P6, PT, R181, 0x3, PT ;  /* 0x00000003b500780c */ /* 0x000fe40003fc6270 */
[----:B------:R-:W-:-:S02]  /*b7d0*/  FSEL R38, R16, -INF , !P1 ;  /* 0xff80000010267808 */ /* 0x000fc40004800000 */
[C---:B------:R-:W-:Y:S02]  /*b7e0*/  ISETP.GE.AND P5, PT, R2.reuse, R51, PT ;  /* 0x000000330200720c */ /* 0x040fe40003fa6270 */
[C---:B------:R-:W-:Y:S02]  /*b7f0*/  ISETP.GE.AND P1, PT, R2.reuse, R54, PT ;  /* 0x000000360200720c */ /* 0x040fe40003f26270 */
[----:B------:R-:W-:Y:S01]  /*b800*/  ISETP.GE.AND P0, PT, R2, R53, PT ;  /* 0x000000350200720c */ /* 0x000fe20003f06270 */
[----:B------:R-:W-:Y:S01]  /*b810*/  FFMA.FTZ R2, R0, R201, R223 ;  /* 0x000000c900027223 */ /* 0x000fe200000100df */
[----:B------:R-:W-:Y:S02]  /*b820*/  FSEL R16, R3, -INF , !P5 ;  /* 0xff80000003107808 */ /* 0x000fe40006800000 */
[----:B------:R-:W-:Y:S02]  /*b830*/  FSEL R7, R7, -INF , !P0 ;  /* 0xff80000007077808 */ /* 0x000fe40004000000 */
[----:B------:R-:W-:Y:S01]  /*b840*/  FSEL R45, R2, -INF , !P1 ;  /* 0xff800000022d7808 */ /* 0x000fe20004800000 */
[----:B------:R-:W-:Y:S06]  /*b850*/  @!P6 BRA `(.L_x_697) ;  /* 0x0000000000f4e947 */ /* 0x000fec0003800000 */
[----:B------:R-:W2:Y:S04]  /*b860*/  LDL R252, [R1+0x198] ;  /* 0x0001980001fc7983 */ /* 0x000ea80000100800 */
[----:B------:R-:W3:Y:S04]  /*b870*/  LDL R249, [R1+0x164] ;  /* 0x0001640001f97983 */ /* 0x000ee80000100800 */
[----:B------:R-:W4:Y:S04]  /*b880*/  LDL.64 R184, [R1+0x168] ;  /* 0x0001680001b87983 */ /* 0x000f280000100a00 */
[----:B------:R-:W5:Y:S04]  /*b890*/  LDL R207, [R1+0x180] ;  /* 0x0001800001cf7983 */ /* 0x000f680000100800 */
[----:B------:R-:W5:Y:S01]  /*b8a0*/  LDL R223, [R1+0x184] ;  /* 0x0001840001df7983 */ /* 0x000f620000100800 */
[----:B------:R-:W-:-:S05]  /*b8b0*/  VIADD R2, R181, 0xfffffffd ;  /* 0xfffffffdb5027836 */ /* 0x000fca0000000000 */
[----:B------:R-:W-:Y:S01]  /*b8c0*/  SHF.R.S32.HI R3, RZ, 0x1f, R2 ;  /* 0x0000001fff037819 */ /* 0x000fe20000011402 */
[----:B------:R1:W-:Y:S04]  /*b8d0*/  @P4 STS [R204+0x6000], RZ ;  /* 0x006000ffcc004388 */ /* 0x0003e80000000800 */
[----:B------:R1:W-:Y:S04]  /*b8e0*/  @P4 STS [R204+0x6004], RZ ;  /* 0x006004ffcc004388 */ /* 0x0003e80000000800 */
[----:B------:R1:W-:Y:S01]  /*b8f0*/  @P4 STS.64 [R204+0x6008], RZ ;  /* 0x006008ffcc004388 */ /* 0x0003e20000000a00 */
[----:B------:R-:W-:Y:S01]  /*b900*/  BSSY B0, `(.L_x_698) ;  /* 0x0000031000007945 */ /* 0x000fe20003800000 */
[----:B--2---:R-:W-:-:S04]  /*b910*/  IMAD R0, R252, R2, RZ ;  /* 0x00000002fc007224 */ /* 0x004fc800078e02ff */
[-C--:B---3--:R-:W-:Y:S02]  /*b920*/  IMAD R0, R3, R249.reuse, R0 ;  /* 0x000000f903007224 */ /* 0x088fe400078e0200 */
[----:B----4-:R-:W-:-:S04]  /*b930*/  IMAD.WIDE.U32 R2, R2, R249, R184 ;  /* 0x000000f902027225 */ /* 0x010fc800078e00b8 */
[----:B------:R-:W-:Y:S01]  /*b940*/  IMAD.IADD R0, R3, 0x1, R0 ;  /* 0x0000000103007824 */ /* 0x000fe200078e0200 */
[----:B------:R-:W-:-:S04]  /*b950*/  @!P4 LEA R4, P0, R2, R218, 0x1 ;  /* 0x000000da0204c211 */ /* 0x000fc800078008ff */
[----:B------:R-:W-:-:S05]  /*b960*/  @!P4 LEA.HI.X R5, R2, R219, R0, 0x1, P0 ;  /* 0x000000db0205c211 */ /* 0x000fca00000f0c00 */
[----:B------:R-:W-:Y:S01]  /*b970*/  @!PT LDS RZ, [RZ] ;  /* 0x00000000fffff984 */ /* 0x000fe20000000800 */
[----:B------:R-:W-:Y:S01]  /*b980*/  @!PT LDS RZ, [RZ] ;  /* 0x00000000fffff984 */ /* 0x000fe20000000800 */
[----:B------:R-:W-:Y:S01]  /*b990*/  @!PT LDS RZ, [RZ] ;  /* 0x00000000fffff984 */ /* 0x000fe20000000800 */
[----:B------:R2:W-:Y:S04]  /*b9a0*/  @!P4 LDGSTS.E.BYPASS.LTC128B.128 [R204+0x6000], desc[UR4][R4.64] ;  /* 0x0600000004cccfae */ /* 0x0005e8000b901d44 */
[----:B------:R1:W-:Y:S01]  /*b9b0*/  @P3 STS.128 [R204+0x7000], RZ ;  /* 0x007000ffcc003388 */ /* 0x0003e20000000c00 */
[----:B--2---:R-:W-:-:S04]  /*b9c0*/  @!P3 LEA R4, P0, R2, R218, 0x1 ;  /* 0x000000da0204b211 */ /* 0x004fc800078008ff */
[----:B------:R-:W-:-:S05]  /*b9d0*/  @!P3 LEA.HI.X R5, R2, R219, R0, 0x1, P0 ;  /* 0x000000db0205b211 */ /* 0x000fca00000f0c00 */
[----:B------:R-:W-:Y:S01]  /*b9e0*/  @!PT LDS RZ, [RZ] ;  /* 0x00000000fffff984 */ /* 0x000fe20000000800 */
[----:B------:R-:W-:Y:S01]  /*b9f0*/  @!PT LDS RZ, [RZ] ;  /* 0x00000000fffff984 */ /* 0x000fe20000000800 */
[----:B------:R-:W-:Y:S01]  /*ba00*/  @!PT LDS RZ, [RZ] ;  /* 0x00000000fffff984 */ /* 0x000fe20000000800 */
[----:B------:R2:W-:Y:S04]  /*ba10*/  @!P3 LDGSTS.E.BYPASS.LTC128B.128 [R204+0x7000], desc[UR4][R4.64+0x40] ;  /* 0x0700004004ccbfae */ /* 0x0005e8000b901d44 */
[----:B------:R1:W-:Y:S01]  /*ba20*/  @P2 STS.128 [R204+0x8000], RZ ;  /* 0x008000ffcc002388 */ /* 0x0003e20000000c00 */
[----:B--2---:R-:W-:-:S04]  /*ba30*/  @!P2 LEA R4, P0, R2, R218, 0x1 ;  /* 0x000000da0204a211 */ /* 0x004fc800078008ff */
[----:B------:R-:W-:Y:S02]  /*ba40*/  @!P2 LEA.HI.X R5, R2, R219, R0, 0x1, P0 ;  /* 0x000000db0205a211 */ /* 0x000fe400000f0c00 */
[----:B-----5:R-:W-:-:S03]  /*ba50*/  IADD3 R2, P0, R207, R2, RZ ;  /* 0x00000002cf027210 */ /* 0x020fc60007f1e0ff */
[----:B------:R-:W-:Y:S01]  /*ba60*/  @!PT LDS RZ, [RZ] ;  /* 0x00000000fffff984 */ /* 0x000fe20000000800 */
[----:B------:R-:W-:Y:S01]  /*ba70*/  @!PT LDS RZ, [RZ] ;  /* 0x00000000fffff984 */ /* 0x000fe20000000800 */
[----:B------:R-:W-:Y:S01]  /*ba80*/  @!PT LDS RZ, [RZ] ;  /* 0x00000000fffff984 */ /* 0x000fe20000000800 */
[----:B------:R2:W-:Y:S02]  /*ba90*/  @!P2 LDGSTS.E.BYPASS.LTC128B.128 [R204+0x8000], desc[UR4][R4.64+0x80] ;  /* 0x0800008004ccafae */ /* 0x0005e4000b901d44 */
[----:B------:R-:W-:Y:S02]  /*baa0*/  IMAD.X R0, R223, 0x1, R0, P0 ;  /* 0x00000001df007824 */ /* 0x000fe400000e0600 */
        /* <DEDUP_REMOVED lines=22> */
.L_x_699:
[----:B------:R-:W-:Y:S05]  /*bc10*/  BSYNC B0 ;  /* 0x0000000000007941 */ /* 0x000fea0003800000 */
.L_x_698:
[----:B------:R-:W0:Y:S02]  /*bc20*/  LDGDEPBAR ;  /* 0x00000000000079af */ /* 0x000e240000000000 */
.L_x_697:
[----:B------:R-:W-:Y:S05]  /*bc30*/  BSYNC B1 ;  /* 0x0000000000017941 */ /* 0x000fea0003800000 */
.L_x_696:
[----:B------:R-:W3:Y:S01]  /*bc40*/  LD.E R0, desc[UR4][R172.64+0xdc] ;  /* 0x0000dc04ac007980 */ /* 0x000ee2000c101900 */
[----:B------:R-:W-:-:S03]  /*bc50*/  FMNMX.FTZ R2, R104, R6, !PT ;  /* 0x0000000668027209 */ /* 0x000fc60007810000 */
[----:B------:R-:W4:Y:S01]  /*bc60*/  LDL.LU.64 R184, [R1+0x40] ;  /* 0x0000400001b87983 */ /* 0x000f220000300a00 */
[----:B------:R-:W-:Y:S02]  /*bc70*/  FMNMX.FTZ R2, R61, R2, !PT ;  /* 0x000000023d027209 */ /* 0x000fe40007810000 */
[----:B------:R-:W-:Y:S01]  /*bc80*/  FMNMX.FTZ R3, R105, R8, !PT ;  /* 0x0000000869037209 */ /* 0x000fe20007810000 */
[----:B------:R-:W4:Y:S01]  /*bc90*/  LDL.64 R234, [R1+0x1c0] ;  /* 0x0001c00001ea7983 */ /* 0x000f220000100a00 */
[----:B------:R-:W-:-:S03]  /*bca0*/  FMNMX.FTZ R2, R55, R2, !PT ;  /* 0x0000000237027209 */ /* 0x000fc60007810000 */
[----:B------:R-:W4:Y:S01]  /*bcb0*/  LDL R211, [R1+0xf4] ;  /* 0x0000f40001d37983 */ /* 0x000f220000100800 */
        /* <DEDUP_REMOVED lines=14> */
[----:B------:R-:W-:Y:S02]  /*bda0*/  FMNMX.FTZ R2, R18, R2, !PT ;  /* 0x0000000212027209 */ /* 0x000fe40007810000 */
[----:B------:R-:W-:Y:S01]  /*bdb0*/  FMNMX.FTZ R3, R101, R3, !PT ;  /* 0x0000000365037209 */ /* 0x000fe20007810000 */
[----:B------:R-:W4:Y:S01]  /*bdc0*/  LDL.LU R242, [R1+0x12c] ;  /* 0x00012c0001f27983 */ /* 0x000f220000300800 */
[----:B------:R-:W-:Y:S02]  /*bdd0*/  FMNMX.FTZ R2, R15, R2, !PT ;  /* 0x000000020f027209 */ /* 0x000fe40007810000 */
[----:B------:R-:W-:Y:S01]  /*bde0*/  FMNMX.FTZ R3, R100, R3, !PT ;  /* 0x0000000364037209 */ /* 0x000fe20007810000 */
[----:B------:R-:W-:Y:S01]  /*bdf0*/  STL [R1+0x268], R49 ;  /* 0x0002683101007387 */ /* 0x000fe20000100800 */
[----:B------:R-:W-:Y:S02]  /*be00*/  FMNMX.FTZ R2, R13, R2, !PT ;  /* 0x000000020d027209 */ /* 0x000fe40007810000 */
[----:B------:R-:W-:Y:S01]  /*be10*/  FMNMX.FTZ R3, R58, R3, !PT ;  /* 0x000000033a037209 */ /* 0x000fe20007810000 */
[----:B------:R-:W-:Y:S01]  /*be20*/  STL.64 [R1+0x260], R30 ;  /* 0x0002601e01007387 */ /* 0x000fe20000100a00 */
[----:B------:R-:W-:-:S02]  /*be30*/  FMNMX.FTZ R2, R11, R2, !PT ;  /* 0x000000020b027209 */ /* 0x000fc40007810000 */
[----:B------:R-:W-:Y:S01]  /*be40*/  FMNMX.FTZ R3, R50, R3, !PT ;  /* 0x0000000332037209 */ /* 0x000fe20007810000 */
[----:B------:R1:W-:Y:S01]  /*be50*/  STL.64 [R1+0x258], R28 ;  /* 0x0002581c01007387 */ /* 0x0003e20000100a00 */
[----:B------:R-:W-:-:S04]  /*be60*/  FMNMX.FTZ R2, R9, R2, !PT ;  /* 0x0000000209027209 */ /* 0x000fc80007810000 */
[----:B------:R-:W-:-:S05]  /*be70*/  FMNMX.FTZ R2, R7, R2, !PT ;  /* 0x0000000207027209 */ /* 0x000fca0007810000 */
[----:B-12---:R-:W1:Y:S01]  /*be80*/  SHFL.BFLY PT, R4, R2, 0x2, 0x1f ;  /* 0x0c401f0002047f89 */ /* 0x006e6200000e0000 */
[----:B------:R-:W-:-:S04]  /*be90*/  FMNMX.FTZ R3, R44, R3, !PT ;  /* 0x000000032c037209 */ /* 0x000fc80007810000 */
[----:B------:R-:W-:-:S04]  /*bea0*/  FMNMX.FTZ R3, R41, R3, !PT ;  /* 0x0000000329037209 */ /* 0x000fc80007810000 */
[----:B------:R-:W-:Y:S01]  /*beb0*/  FMNMX.FTZ R3, R37, R3, !PT ;  /* 0x0000000325037209 */ /* 0x000fe20007810000 */
[----:B------:R-:W2:Y:S01]  /*bec0*/  LDL.64 R28, [R1+0x120] ;  /* 0x00012000011c7983 */ /* 0x000ea20000100a00 */
[----:B-1----:R-:W-:-:S03]  /*bed0*/  FMNMX.FTZ R2, R2, R4, !PT ;  /* 0x0000000402027209 */ /* 0x002fc60007810000 */
[----:B------:R-:W-:Y:S04]  /*bee0*/  STL.64 [R1+0x250], R32 ;  /* 0x0002502001007387 */ /* 0x000fe80000100a00 */
[----:B------:R-:W1:Y:S01]  /*bef0*/  SHFL.BFLY PT, R4, R2, 0x1, 0x1f ;  /* 0x0c201f0002047f89 */ /* 0x000e6200000e0000 */
[----:B------:R-:W-:-:S03]  /*bf00*/  FMNMX.FTZ R3, R34, R3, !PT ;  /* 0x0000000322037209 */ /* 0x000fc60007810000 */
[----:B------:R-:W-:Y:S01]  /*bf10*/  STL [R1+0x244], R174 ;  /* 0x000244ae01007387 */ /* 0x000fe20000100800 */
[----:B------:R-:W-:-:S03]  /*bf20*/  FMNMX.FTZ R3, R26, R3, !PT ;  /* 0x000000031a037209 */ /* 0x000fc60007810000 */
[----:B------:R-:W-:Y:S01]  /*bf30*/  STL [R1+0x240], R196 ;  /* 0x000240c401007387 */ /* 0x000fe20000100800 */
[----:B------:R-:W-:-:S03]  /*bf40*/  FMNMX.FTZ R3, R23, R3, !PT ;  /* 0x0000000317037209 */ /* 0x000fc60007810000 */
        /* <DEDUP_REMOVED lines=8> */
[----:B------:R-:W-:Y:S01]  /*bfd0*/  STL [R1+0x1e8], R201 ;  /* 0x0001e8c901007387 */ /* 0x000fe20000100800 */
[----:B-1----:R-:W-:-:S02]  /*bfe0*/  FMNMX.FTZ R221, R2, R4, !PT ;  /* 0x0000000402dd7209 */ /* 0x002fc40007810000 */
[----:B------:R-:W-:Y:S01]  /*bff0*/  FMNMX.FTZ R2, R21, R3, !PT ;  /* 0x0000000315027209 */ /* 0x000fe20007810000 */
[----:B------:R-:W-:Y:S01]  /*c000*/  STL [R1+0x1e4], R197 ;  /* 0x0001e4c501007387 */ /* 0x000fe20000100800 */
[----:B------:R-:W-:Y:S02]  /*c010*/  FSETP.NEU.FTZ.AND P0, PT, R221, -INF , PT ;  /* 0xff800000dd00780b */ /* 0x000fe40003f1d000 */
[----:B------:R-:W-:Y:S01]  /*c020*/  FMNMX.FTZ R3, R19, R2, !PT ;  /* 0x0000000213037209 */ /* 0x000fe20007810000 */
[----:B------:R-:W-:Y:S03]  /*c030*/  STL [R1+0x1e0], R175 ;  /* 0x0001e0af01007387 */ /* 0x000fe60000100800 */
[----:B------:R-:W-:Y:S01]  /*c040*/  FMNMX.FTZ R3, R14, R3, !PT ;  /* 0x000000030e037209 */ /* 0x000fe20007810000 */
[----:B------:R1:W-:Y:S03]  /*c050*/  STL.64 [R1+0x1d8], R198 ;  /* 0x0001d8c601007387 */ /* 0x0003e60000100a00 */
[----:B------:R-:W-:Y:S01]  /*c060*/  FMNMX.FTZ R3, R12, R3, !PT ;  /* 0x000000030c037209 */ /* 0x000fe20007810000 */
[----:B-1----:R-:W2:Y:S04]  /*c070*/  LDL.64 R198, [R1+0x30] ;  /* 0x0000300001c67983 */ /* 0x002ea80000100a00 */
[----:B------:R-:W-:Y:S04]  /*c080*/  STL [R1+0x1d4], R54 ;  /* 0x0001d43601007387 */ /* 0x000fe80000100800 */
[----:B------:R-:W-:Y:S04]  /*c090*/  STL [R1+0x1d0], R53 ;  /* 0x0001d03501007387 */ /* 0x000fe80000100800 */
[----:B------:R-:W-:Y:S04]  /*c0a0*/  STL [R1+0x1cc], R52 ;  /* 0x0001cc3401007387 */ /* 0x000fe80000100800 */
[----:B------:R1:W-:Y:S04]  /*c0b0*/  STL [R1+0x1c8], R51 ;  /* 0x0001c83301007387 */ /* 0x0003e80000100800 */
[----:B-1----:R-:W2:Y:S04]  /*c0c0*/  LDL R51, [R1+0x110] ;  /* 0x0001100001337983 */ /* 0x002ea80000100800 */
[----:B------:R-:W-:Y:S01]  /*c0d0*/  STL [R1+0x210], R172 ;  /* 0x000210ac01007387 */ /* 0x000fe20000100800 */
[----:B---3--:R-:W-:-:S05]  /*c0e0*/  FMUL.FTZ R2, R0, R221 ;  /* 0x000000dd00027220 */ /* 0x008fca0000410000 */
[----:B------:R-:W-:-:S05]  /*c0f0*/  FSEL R2, R2, RZ, P0 ;  /* 0x000000ff02027208 */ /* 0x000fca0000000000 */
        /* <DEDUP_REMOVED lines=16> */
[----:B------:R-:W-:-:S02]  /*c200*/  FMNMX.FTZ R2, R10, R3, !PT ;  /* 0x000000030a027209 */ /* 0x000fc40007810000 */
[----:B------:R-:W-:-:S05]  /*c210*/  FSEL R3, R221, RZ, P0 ;  /* 0x000000ffdd037208 */ /* 0x000fca0000000000 */
[----:B------:R-:W-:Y:S02]  /*c220*/  FADD.FTZ R18, R104, -R3 ;  /* 0x8000000368127221 */ /* 0x000fe40000010000 */
[----:B------:R-:W1:Y:S02]  /*c230*/  SHFL.BFLY PT, R3, R2, 0x2, 0x1f ;  /* 0x0c401f0002037f89 */ /* 0x000e6400000e0000 */
[----:B-1----:R-:W-:-:S05]  /*c240*/  FMNMX.FTZ R2, R2, R3, !PT ;  /* 0x0000000302027209 */ /* 0x002fca0007810000 */
[----:B------:R-:W1:Y:S04]  /*c250*/  SHFL.BFLY PT, R3, R2, 0x1, 0x1f ;  /* 0x0c201f0002037f89 */ /* 0x000e6800000e0000 */
[----:B------:R-:W-:Y:S04]  /*c260*/  STL [R1+0x20c], R173 ;  /* 0x00020cad01007387 */ /* 0x000fe80000100800 */
[----:B------:R-:W-:Y:S01]  /*c270*/  STL [R1+0x1c], R221 ;  /* 0x00001cdd01007387 */ /* 0x000fe20000100800 */
[----:B-1----:R-:W-:-:S05]  /*c280*/  FMNMX.FTZ R249, R2, R3, !PT ;  /* 0x0000000302f97209 */ /* 0x002fca0007810000 */
[----:B------:R-:W-:Y:S04]  /*c290*/  STL [R1+0x214], R249 ;  /* 0x000214f901007387 */ /* 0x000fe80000100800 */
[----:B------:R-:W3:Y:S01]  /*c2a0*/  LDL.LU R49, [R1+0x130] ;  /* 0x0001300001317983 */ /* 0x000ee20000300800 */
[----:B------:R-:W-:-:S04]  /*c2b0*/  FSETP.NEU.FTZ.AND P0, PT, R249, -INF , PT ;  /* 0xff800000f900780b */ /* 0x000fc80003f1d000 */
[----:B------:R-:W-:-:S05]  /*c2c0*/  FSEL R2, R249, RZ, P0 ;  /* 0x000000fff9027208 */ /* 0x000fca0000000000 */
[----:B------:R-:W-:Y:S01]  /*c2d0*/  FADD.FTZ R3, R105, -R2 ;  /* 0x8000000269037221 */ /* 0x000fe20000010000 */
[----:B------:R-:W-:-:S05]  /*c2e0*/  FMUL.FTZ R2, R0, R249 ;  /* 0x000000f900027220 */ /* 0x000fca0000410000 */
        /* <DEDUP_REMOVED lines=17> */
[----:B------:R-:W-:-:S04]  /*c400*/  FMNMX.FTZ R2, R102, R17, !PT ;  /* 0x0000001166027209 */ /* 0x000fc80007810000 */
[----:B------:R-:W-:-:S04]  /*c410*/  FMNMX.FTZ R2, R179, R2, !PT ;  /* 0x00000002b3027209 */ /* 0x000fc80007810000 */
[----:B------:R-:W-:-:S04]  /*c420*/  FMNMX.FTZ R2, R178, R2, !PT ;  /* 0x00000002b2027209 */ /* 0x000fc80007810000 */
[----:B------:R-:W-:-:S04]  /*c430*/  FMNMX.FTZ R2, R107, R2, !PT ;  /* 0x000000026b027209 */ /* 0x000fc80007810000 */
[----:B------:R-:W-:-:S04]  /*c440*/  FMNMX.FTZ R2, R106, R2, !PT ;  /* 0x000000026a027209 */ /* 0x000fc80007810000 */
[----:B------:R-:W-:-:S04]  /*c450*/  FMNMX.FTZ R2, R64, R2, !PT ;  /* 0x0000000240027209 */ /* 0x000fc80007810000 */
[----:B------:R-:W-:-:S04]  /*c460*/  FMNMX.FTZ R2, R62, R2, !PT ;  /* 0x000000023e027209 */ /* 0x000fc80007810000 */
[----:B------:R-:W-:-:S04]  /*c470*/  FMNMX.FTZ R2, R59, R2, !PT ;  /* 0x000000023b027209 */ /* 0x000fc80007810000 */
[----:B------:R-:W-:Y:S01]  /*c480*/  FMNMX.FTZ R2, R57, R2, !PT ;  /* 0x0000000239027209 */ /* 0x000fe20007810000 */
[----:B------:R-:W-:-:S03]  /*c490*/  FMUL.FTZ R3, R0, R3 ;  /* 0x0000000300037220 */ /* 0x000fc60000410000 */
[----:B------:R-:W-:Y:S01]  /*c4a0*/  FMNMX.FTZ R2, R47, R2, !PT ;  /* 0x000000022f027209 */ /* 0x000fe20007810000 */
[----:B------:R-:W-:Y:S03]  /*c4b0*/  MUFU.EX2 R8, R8 ;  /* 0x0000000800087308 */ /* 0x000fe60000000800 */
[----:B------:R-:W-:-:S05]  /*c4c0*/  FMNMX.FTZ R2, R46, R2, !PT ;  /* 0x000000022e027209 */ /* 0x000fca0007810000 */
[----:B------:R-:W4:Y:S01]  /*c4d0*/  MUFU.EX2 R4, R3 ;  /* 0x0000000300047308 */ /* 0x000f220000000800 */
[----:B------:R-:W-:-:S04]  /*c4e0*/  FMNMX.FTZ R2, R42, R2, !PT ;  /* 0x000000022a027209 */ /* 0x000fc80007810000 */
[----:B------:R-:W-:-:S03]  /*c4f0*/  FMNMX.FTZ R2, R39, R2, !PT ;  /* 0x0000000227027209 */ /* 0x000fc60007810000 */
[----:B------:R-:W1:Y:S01]  /*c500*/  MUFU.EX2 R5, R5 ;  /* 0x0000000500057308 */ /* 0x000e620000000800 */
[----:B------:R-:W-:-:S04]  /*c510*/  FMNMX.FTZ R2, R35, R2, !PT ;  /* 0x0000000223027209 */ /* 0x000fc80007810000 */
[----:B------:R-:W-:Y:S01]  /*c520*/  FMNMX.FTZ R2, R25, R2, !PT ;  /* 0x0000000219027209 */ /* 0x000fe20007810000 */
[----:B----4-:R-:W-:-:S03]  /*c530*/  FFMA.FTZ R3, R242, R4, R8 ;  /* 0x00000004f2037223 */ /* 0x010fc60000010008 */
[----:B------:R-:W-:Y:S01]  /*c540*/  FMNMX.FTZ R2, R16, R2, !PT ;  /* 0x0000000210027209 */ /* 0x000fe20007810000 */
[----:B-1----:R-:W-:-:S04]  /*c550*/  FADD.FTZ R104, R5, R3 ;  /* 0x0000000305687221 */ /* 0x002fc80000010000 */
[----:B------:R-:W1:Y:S02]  /*c560*/  SHFL.BFLY PT, R3, R2, 0x2, 0x1f ;  /* 0x0c401f0002037f89 */ /* 0x000e6400000e0000 */
[----:B-1----:R-:W-:-:S05]  /*c570*/  FMNMX.FTZ R2, R2, R3, !PT ;  /* 0x0000000302027209 */ /* 0x002fca0007810000 */
[----:B------:R-:W1:Y:S01]  /*c580*/  SHFL.BFLY PT, R3, R2, 0x1, 0x1f ;  /* 0x0c201f0002037f89 */ /* 0x000e6200000e0000 */
[----:B------:R-:W-:Y:S02]  /*c590*/  F2FP.BF16.F32.PACK_AB R22, R5, R8 ;  /* 0x000000080516723e */ /* 0x000fe400000010ff */
[----:B-1----:R-:W-:-:S04]  /*c5a0*/  FMNMX.FTZ R252, R2, R3, !PT ;  /* 0x0000000302fc7209 */ /* 0x002fc80007810000 */
[----:B------:R-:W-:-:S04]  /*c5b0*/  FSETP.NEU.FTZ.AND P0, PT, R252, -INF , PT ;  /* 0xff800000fc00780b */ /* 0x000fc80003f1d000 */
[----:B------:R-:W-:-:S05]  /*c5c0*/  FSEL R2, R252, RZ, P0 ;  /* 0x000000fffc027208 */ /* 0x000fca0000000000 */
[----:B------:R-:W-:Y:S01]  /*c5d0*/  FADD.FTZ R5, R102, -R2 ;  /* 0x8000000266057221 */ /* 0x000fe20000010000 */
[----:B------:R-:W-:-:S05]  /*c5e0*/  FMUL.FTZ R2, R0, R252 ;  /* 0x000000fc00027220 */ /* 0x000fca0000410000 */
[----:B------:R-:W-:-:S05]  /*c5f0*/  FSEL R2, R2, RZ, P0 ;  /* 0x000000ff02027208 */ /* 0x000fca0000000000 */
[-CC-:B------:R-:W-:Y:S01]  /*c600*/  FFMA.FTZ R3, R17, R0.reuse, -R2.reuse ;  /* 0x0000000011037223 */ /* 0x180fe20000010802 */
[----:B------:R-:W-:-:S03]  /*c610*/  FFMA.FTZ R6, R179, R0, -R2 ;  /* 0x00000000b3067223 */ /* 0x000fc60000010802 */
[----:B------:R1:W-:Y:S02]  /*c620*/  MUFU.EX2 R179, R3 ;  /* 0x0000000300b37308 */ /* 0x0003e40000000800 */
[----:B-1----:R-:W-:-:S06]  /*c630*/  FMUL.FTZ R3, R0, R5 ;  /* 0x0000000500037220 */ /* 0x002fcc0000410000 */
[----:B------:R-:W3:Y:S01]  /*c640*/  MUFU.EX2 R3, R3 ;  /* 0x0000000300037308 */ /* 0x000ee20000000800 */
[----:B------:R-:W-:Y:S01]  /*c650*/  STL [R1+0x218], R252 ;  /* 0x000218fc01007387 */ /* 0x000fe20000100800 */
[----:B---3--:R-:W-:-:S03]  /*c660*/  FFMA.FTZ R5, R49, R3, R179 ;  /* 0x0000000331057223 */ /* 0x008fc600000100b3 */
[----:B------:R-:W3:Y:S04]  /*c670*/  LDL.LU R49, [R1+0x138] ;  /* 0x0001380001317983 */ /* 0x000ee80000300800 */
[----:B------:R-:W4:Y:S01]  /*c680*/  LDL.64 R30, [R1+0x48] ;  /* 0x00004800011e7983 */ /* 0x000f220000100a00 */
[----:B------:R-:W-:Y:S02]  /*c690*/  IMAD.MOV.U32 R243, RZ, RZ, R241 ;  /* 0x000000fffff37224 */ /* 0x000fe400078e00f1 */
[----:B------:R-:W-:Y:S02]  /*c6a0*/  IMAD.MOV.U32 R242, RZ, RZ, R240 ;  /* 0x000000fffff27224 */ /* 0x000fe400078e00f0 */
[----:B------:R-:W-:Y:S02]  /*c6b0*/  IMAD.MOV.U32 R241, RZ, RZ, R239 ;  /* 0x000000fffff17224 */ /* 0x000fe400078e00ef */
[----:B------:R-:W-:-:S02]  /*c6c0*/  IMAD.MOV.U32 R240, RZ, RZ, R238 ;  /* 0x000000fffff07224 */ /* 0x000fc400078e00ee */
[----:B------:R-:W-:Y:S02]  /*c6d0*/  IMAD.MOV.U32 R239, RZ, RZ, R237 ;  /* 0x000000ffffef7224 */ /* 0x000fe400078e00ed */
[----:B------:R-:W-:Y:S02]  /*c6e0*/  IMAD.MOV.U32 R238, RZ, RZ, R236 ;  /* 0x000000ffffee7224 */ /* 0x000fe400078e00ec */
[-C--:B------:R-:W-:Y:S01]  /*c6f0*/  FFMA.FTZ R9, R178, R0.reuse, -R2 ;  /* 0x00000000b2097223 */ /* 0x080fe20000010802 */
[----:B------:R-:W-:Y:S02]  /*c700*/  IMAD.MOV.U32 R237, RZ, RZ, R212 ;  /* 0x000000ffffed7224 */ /* 0x000fe400078e00d4 */
[-CC-:B------:R-:W-:Y:S01]  /*c710*/  FFMA.FTZ R8, R107, R0.reuse, -R2.reuse ;  /* 0x000000006b087223 */ /* 0x180fe20000010802 */
[----:B------:R-:W-:Y:S02]  /*c720*/  IMAD.MOV.U32 R236, RZ, RZ, R211 ;  /* 0x000000ffffec7224 */ /* 0x000fe400078e00d3 */
        /* <DEDUP_REMOVED lines=23> */
[----:B------:R-:W1:Y:S03]  /*c8a0*/  MUFU.EX2 R6, R6 ;  /* 0x0000000600067308 */ /* 0x000e660000000800 */
[----:B------:R-:W-:-:S04]  /*c8b0*/  FMNMX.FTZ R2, R65, R2, !PT ;  /* 0x0000000241027209 */ /* 0x000fc80007810000 */
[----:B------:R-:W-:-:S04]  /*c8c0*/  FMNMX.FTZ R2, R63, R2, !PT ;  /* 0x000000023f027209 */ /* 0x000fc80007810000 */
[----:B------:R-:W-:-:S04]  /*c8d0*/  FMNMX.FTZ R2, R60, R2, !PT ;  /* 0x000000023c027209 */ /* 0x000fc80007810000 */
[----:B------:R-:W-:-:S04]  /*c8e0*/  FMNMX.FTZ R2, R56, R2, !PT ;  /* 0x0000000238027209 */ /* 0x000fc80007810000 */
        /* <DEDUP_REMOVED lines=12> */
[----:B------:R-:W-:Y:S01]  /*c9b0*/  FFMA.FTZ R5, R38, R0, -R2 ;  /* 0x0000000026057223 */ /* 0x000fe20000010802 */
[----:B------:R-:W-:-:S03]  /*c9c0*/  FMUL.FTZ R6, R0, R6 ;  /* 0x0000000600067220 */ /* 0x000fc60000410000 */
[----:B------:R1:W-:Y:S08]  /*c9d0*/  MUFU.EX2 R16, R5 ;  /* 0x0000000500107308 */ /* 0x0003f00000000800 */
[----:B------:R-:W-:Y:S01]  /*c9e0*/  MUFU.EX2 R20, R15 ;  /* 0x0000000f00147308 */ /* 0x000fe20000000800 */
[----:B-1----:R-:W-:-:S07]  /*c9f0*/  FFMA.FTZ R5, R206, R0, -R2 ;  /* 0x00000000ce057223 */ /* 0x002fce0000010802 */
[----:B------:R-:W3:Y:S08]  /*ca00*/  MUFU.EX2 R6, R6 ;  /* 0x0000000600067308 */ /* 0x000ef00000000800 */
[----:B------:R1:W2:Y:S08]  /*ca10*/  MUFU.EX2 R15, R5 ;  /* 0x00000005000f7308 */ /* 0x0002b00000000800 */
[----:B------:R-:W-:Y:S01]  /*ca20*/  MUFU.EX2 R181, R181 ;  /* 0x000000b500b57308 */ /* 0x000fe20000000800 */
[----:B-1----:R-:W-:-:S07]  /*ca30*/  FMUL.FTZ R5, R0, R18 ;  /* 0x0000001200057220 */ /* 0x002fce0000410000 */
[----:B------:R-:W-:Y:S08]  /*ca40*/  MUFU.EX2 R61, R61 ;  /* 0x0000003d003d7308 */ /* 0x000ff00000000800 */
[----:B------:R-:W1:Y:S01]  /*ca50*/  MUFU.EX2 R5, R5 ;  /* 0x0000000500057308 */ /* 0x000e620000000800 */
[-CC-:B------:R-:W-:Y:S01]  /*ca60*/  FFMA.FTZ R12, R177, R0.reuse, -R2.reuse ;  /* 0x00000000b10c7223 */ /* 0x180fe20000010802 */
[----:B------:R-:W-:-:S06]  /*ca70*/  FFMA.FTZ R17, R176, R0, -R2 ;  /* 0x00000000b0117223 */ /* 0x000fcc0000010802 */
[----:B------:R-:W1:Y:S01]  /*ca80*/  MUFU.EX2 R58, R58 ;  /* 0x0000003a003a7308 */ /* 0x000e620000000800 */
[-CC-:B------:R-:W-:Y:S01]  /*ca90*/  FFMA.FTZ R18, R67, R0.reuse, -R2.reuse ;  /* 0x0000000043127223 */ /* 0x180fe20000010802 */
[-CC-:B------:R-:W-:Y:S01]  /*caa0*/  FFMA.FTZ R66, R66, R0.reuse, -R2.reuse ;  /* 0x0000000042427223 */ /* 0x180fe20000010802 */
[----:B------:R-:W-:-:S05]  /*cab0*/  FFMA.FTZ R65, R65, R0, -R2 ;  /* 0x0000000041417223 */ /* 0x000fca0000010802 */
[----:B------:R2:W1:Y:S01]  /*cac0*/  MUFU.EX2 R21, R9 ;  /* 0x0000000900157308 */ /* 0x0004620000000800 */
[-CC-:B------:R-:W-:Y:S01]  /*cad0*/  FFMA.FTZ R63, R63, R0.reuse, -R2.reuse ;  /* 0x000000003f3f7223 */ /* 0x180fe20000010802 */
[-CC-:B------:R-:W-:Y:S01]  /*cae0*/  FFMA.FTZ R60, R60, R0.reuse, -R2.reuse ;  /* 0x000000003c3c7223 */ /* 0x180fe20000010802 */
[-CC-:B------:R-:W-:Y:S01]  /*caf0*/  FFMA.FTZ R56, R56, R0.reuse, -R2.reuse ;  /* 0x0000000038387223 */ /* 0x180fe20000010802 */
[----:B------:R-:W-:-:S04]  /*cb00*/  FFMA.FTZ R45, R45, R0, -R2 ;  /* 0x000000002d2d7223 */ /* 0x000fc80000010802 */
[----:B------:R1:W-:Y:S08]  /*cb10*/  MUFU.EX2 R106, R8 ;  /* 0x00000008006a7308 */ /* 0x0003f00000000800 */
[----:B------:R-:W4:Y:S01]  /*cb20*/  MUFU.EX2 R50, R50 ;  /* 0x0000003200327308 */ /* 0x000f220000000800 */
[-CC-:B--2---:R-:W-:Y:S01]  /*cb30*/  FFMA.FTZ R9, R180, R0.reuse, -R2.reuse ;  /* 0x00000000b4097223 */ /* 0x184fe20000010802 */
[----:B-1----:R-:W-:-:S06]  /*cb40*/  FFMA.FTZ R8, R203, R0, -R2 ;  /* 0x00000000cb087223 */ /* 0x002fcc0000010802 */
[----:B------:R1:W-:Y:S08]  /*cb50*/  MUFU.EX2 R23, R7 ;  /* 0x0000000700177308 */ /* 0x0003f00000000800 */
[----:B------:R2:W-:Y:S08]  /*cb60*/  MUFU.EX2 R103, R10 ;  /* 0x0000000a00677308 */ /* 0x0005f00000000800 */
[----:B------:R3:W-:Y:S01]  /*cb70*/  MUFU.EX2 R25, R11 ;  /* 0x0000000b00197308 */ /* 0x0007e20000000800 */
[----:B-1----:R-:W-:-:S07]  /*cb80*/  FFMA.FTZ R7, R202, R0, -R2 ;  /* 0x00000000ca077223 */ /* 0x002fce0000010802 */
[----:B------:R-:W1:Y:S01]  /*cb90*/  MUFU.EX2 R19, R8 ;  /* 0x0000000800137308 */ /* 0x000e620000000800 */
[-CC-:B--2---:R-:W-:Y:S01]  /*cba0*/  FFMA.FTZ R10, R182, R0.reuse, -R2.reuse ;  /* 0x00000000b60a7223 */ /* 0x184fe20000010802 */
[----:B---3--:R-:W-:Y:S01]  /*cbb0*/  FFMA.FTZ R11, R183, R0, -R2 ;  /* 0x00000000b70b7223 */ /* 0x008fe20000010802 */
[----:B------:R-:W-:-:S05]  /*cbc0*/  FFMA.FTZ R0, R49, R6, R16 ;  /* 0x0000000631007223 */ /* 0x000fca0000010010 */
[----:B------:R-:W2:Y:S01]  /*cbd0*/  MUFU.EX2 R55, R55 ;  /* 0x0000003700377308 */ /* 0x000ea20000000800 */
[----:B------:R-:W-:-:S07]  /*cbe0*/  FADD.FTZ R2, R20, R104 ;  /* 0x0000006814027221 */ /* 0x000fce0000010000 */
[----:B------:R-:W3:Y:S08]  /*cbf0*/  MUFU.EX2 R44, R44 ;  /* 0x0000002c002c7308 */ /* 0x000ef00000000800 */
[----:B------:R4:W3:Y:S08]  /*cc00*/  MUFU.EX2 R14, R7 ;  /* 0x00000007000e7308 */ /* 0x0008f00000000800 */
[----:B------:R-:W3:Y:S01]  /*cc10*/  MUFU.EX2 R43, R43 ;  /* 0x0000002b002b7308 */ /* 0x000ee20000000800 */
[----:B----4-:R-:W-:Y:S01]  /*cc20*/  FADD.FTZ R7, R15, R0 ;  /* 0x000000000f077221 */ /* 0x010fe20000010000 */
[----:B------:R-:W-:-:S06]  /*cc30*/  FFMA.FTZ R0, R244, R5, R181 ;  /* 0x00000005f4007223 */ /* 0x000fcc00000100b5 */
[----:B------:R-:W4:Y:S01]  /*cc40*/  MUFU.EX2 R11, R11 ;  /* 0x0000000b000b7308 */ /* 0x000f220000000800 */
[----:B------:R-:W-:Y:S01]  /*cc50*/  FADD.FTZ R8, R61, R0 ;  /* 0x000000003d087221 */ /* 0x000fe20000010000 */
[----:B------:R-:W-:Y:S01]  /*cc60*/  FADD.FTZ R0, R58, R2 ;  /* 0x000000023a007221 */ /* 0x000fe20000010000 */
[----:B------:R-:W-:-:S05]  /*cc70*/  FADD.FTZ R2, R21, R24 ;  /* 0x0000001815027221 */ /* 0x000fca0000010000 */
[----:B------:R-:W4:Y:S01]  /*cc80*/  MUFU.EX2 R40, R40 ;  /* 0x0000002800287308 */ /* 0x000f220000000800 */
[----:B------:R-:W-:Y:S01]  /*cc90*/  FADD.FTZ R0, R50, R0 ;  /* 0x0000000032007221 */ /* 0x000fe20000010000 */
[----:B------:R-:W-:Y:S01]  /*cca0*/  FADD.FTZ R2, R106, R2 ;  /* 0x000000026a027221 */ /* 0x000fe20000010000 */
[----:B------:R-:W-:Y:S01]  /*ccb0*/  F2FP.BF16.F32.PACK_AB R177, R58, R20 ;  /* 0x000000143ab1723e */ /* 0x000fe200000010ff */
[----:B-1----:R-:W-:-:S04]  /*ccc0*/  FADD.FTZ R7, R19, R7 ;  /* 0x0000000713077221 */ /* 0x002fc80000010000 */
[----:B------:R-:W1:Y:S01]  /*ccd0*/  MUFU.EX2 R36, R36 ;  /* 0x0000002400247308 */ /* 0x000e620000000800 */
[----:B--2---:R-:W-:Y:S01]  /*cce0*/  FADD.FTZ R8, R55, R8 ;  /* 0x0000000837087221 */ /* 0x004fe20000010000 */
[----:B---3--:R-:W-:Y:S01]  /*ccf0*/  FADD.FTZ R20, R44, R0 ;  /* 0x000000002c147221 */ /* 0x008fe20000010000 */
[----:B------:R-:W-:-:S05]  /*cd00*/  FADD.FTZ R0, R23, R2 ;  /* 0x0000000217007221 */ /* 0x000fca0000010000 */
[----:B------:R-:W2:Y:S01]  /*cd10*/  MUFU.EX2 R13, R13 ;  /* 0x0000000d000d7308 */ /* 0x000ea20000000800 */
[----:B------:R-:W-:Y:S01]  /*cd20*/  FADD.FTZ R7, R14, R7 ;  /* 0x000000070e077221 */ /* 0x000fe20000010000 */
[----:B------:R-:W-:Y:S01]  /*cd30*/  FADD.FTZ R8, R43, R8 ;  /* 0x000000082b087221 */ /* 0x000fe20000010000 */
[----:B------:R-:W-:Y:S02]  /*cd40*/  FADD.FTZ R0, R103, R0 ;  /* 0x0000000067007221 */ /* 0x000fe40000010000 */
[----:B----4-:R-:W-:Y:S01]  /*cd50*/  FADD.FTZ R2, R11, R7 ;  /* 0x000000070b027221 */ /* 0x010fe20000010000 */
[----:B------:R-:W-:Y:S01]  /*cd60*/  FADD.FTZ R7, R40, R8 ;  /* 0x0000000828077221 */ /* 0x000fe20000010000 */
[----:B------:R-:W-:Y:S01]  /*cd70*/  FADD.FTZ R0, R25, R0 ;  /* 0x0000000019007221 */ /* 0x000fe20000010000 */
[----:B------:R-:W-:Y:S01]  /*cd80*/  IMAD.SHL.U32 R49, R222, 0x2, RZ ;  /* 0x00000002de317824 */ /* 0x000fe200078e00ff */
[----:B------:R-:W-:Y:S01]  /*cd90*/  F2FP.BF16.F32.PACK_AB R206, R14, R19 ;  /* 0x000000130ece723e */ /* 0x000fe200000010ff */
[----:B-1----:R-:W-:Y:S01]  /*cda0*/  FADD.FTZ R19, R36, R7 ;  /* 0x0000000724137221 */ /* 0x002fe20000010000 */
[----:B--2---:R-:W-:-:S02]  /*cdb0*/  FADD.FTZ R7, R13, R0 ;  /* 0x000000000d077221 */ /* 0x004fc40000010000 */
[----:B------:R-:W-:Y:S01]  /*cdc0*/  LOP3.LUT R0, R29, R49, RZ, 0x3c, !PT ;  /* 0x000000311d007212 */ /* 0x000fe200078e3cff */
[----:B------:R-:W1:Y:S03]  /*cdd0*/  MUFU.EX2 R10, R10 ;  /* 0x0000000a000a7308 */ /* 0x000e660000000800 */
[----:B------:R-:W-:Y:S01]  /*cde0*/  LOP3.LUT R0, R0, R199, RZ, 0x3c, !PT ;  /* 0x000000c700007212 */ /* 0x000fe200078e3cff */
[----:B------:R-:W-:Y:S02]  /*cdf0*/  IMAD.MOV.U32 R52, RZ, RZ, R243 ;  /* 0x000000ffff347224 */ /* 0x000fe400078e00f3 */
[----:B------:R-:W-:Y:S02]  /*ce00*/  IMAD.MOV.U32 R243, RZ, RZ, R238 ;  /* 0x000000fffff37224 */ /* 0x000fe400078e00ee */
[----:B------:R-:W-:Y:S02]  /*ce10*/  IMAD.MOV.U32 R196, RZ, RZ, R234 ;  /* 0x000000ffffc47224 */ /* 0x000fe400078e00ea */
[----:B------:R-:W-:Y:S01]  /*ce20*/  IMAD.WIDE.U32 R58, R0, -0x326172a9, RZ ;  /* 0xcd9e8d57003a7825 */ /* 0x000fe200078e00ff */
[----:B------:R-:W2:Y:S04]  /*ce30*/  MUFU.EX2 R9, R9 ;  /* 0x0000000900097308 */ /* 0x000ea80000000800 */
[----:B------:R-:W-:-:S04]  /*ce40*/  LOP3.LUT R0, R59, R243, R196, 0x96, !PT ;  /* 0x000000f33b007212 */ /* 0x000fc800078e96c4 */
[----:B------:R-:W3:Y:S01]  /*ce50*/  MUFU.EX2 R12, R12 ;  /* 0x0000000c000c7308 */ /* 0x000ee20000000800 */
[----:B------:R-:W-:-:S04]  /*ce60*/  IMAD.WIDE.U32 R182, R0, -0x2daee0ad, RZ ;  /* 0xd2511f5300b67825 */ /* 0x000fc800078e00ff */
[----:B-1----:R-:W-:Y:S01]  /*ce70*/  FADD.FTZ R2, R10, R2 ;  /* 0x000000020a027221 */ /* 0x002fe20000010000 */
[----:B------:R-:W-:Y:S02]  /*ce80*/  F2FP.BF16.F32.PACK_AB R24, R13, R25 ;  /* 0x000000190d18723e */ /* 0x000fe400000010ff */
[----:B------:R-:W-:Y:S01]  /*ce90*/  LOP3.LUT R8, R183, R52, R30, 0x96, !PT ;  /* 0x00000034b7087212 */ /* 0x000fe200078e961e */
[----:B------:R-:W-:Y:S02]  /*cea0*/  IMAD.MOV.U32 R247, RZ, RZ, R242 ;  /* 0x000000fffff77224 */ /* 0x000fe400078e00f2 */
[----:B--2---:R-:W-:Y:S01]  /*ceb0*/  FADD.FTZ R2, R9, R2 ;  /* 0x0000000209027221 */ /* 0x004fe20000010000 */
[----:B------:R-:W-:Y:S01]  /*cec0*/  IMAD.MOV.U32 R242, RZ, RZ, R239 ;  /* 0x000000fffff27224 */ /* 0x000fe200078e00ef */
[----:B------:R-:W-:Y:S01]  /*ced0*/  LOP3.LUT R0, R251, R51, R58, 0x96, !PT ;  /* 0x00000033fb007212 */ /* 0x000fe200078e963a */
[----:B------:R-:W-:Y:S01]  /*cee0*/  IMAD.MOV.U32 R197, RZ, RZ, R235 ;  /* 0x000000ffffc57224 */ /* 0x000fe200078e00eb */
[----:B---3--:R-:W-:Y:S01]  /*cef0*/  F2FP.BF16.F32.PACK_AB R25, R12, R9 ;  /* 0x000000090c19723e */ /* 0x008fe200000010ff */
[----:B------:R-:W-:-:S04]  /*cf00*/  IMAD.WIDE.U32 R8, R8, -0x326172a9, RZ ;  /* 0xcd9e8d5708087825 */ /* 0x000fc800078e00ff */
[----:B------:R-:W-:Y:S01]  /*cf10*/  IMAD.MOV.U32 R234, RZ, RZ, R184 ;  /* 0x000000ffffea7224 */ /* 0x000fe200078e00b8 */
[----:B------:R-:W-:Y:S01]  /*cf20*/  LOP3.LUT R14, R9, R242, R250, 0x96, !PT ;  /* 0x000000f2090e7212 */ /* 0x000fe200078e96fa */
[----:B------:R-:W-:Y:S02]  /*cf30*/  IMAD.MOV.U32 R235, RZ, RZ, R185 ;  /* 0x000000ffffeb7224 */ /* 0x000fe400078e00b9 */
[----:B------:R-:W-:Y:S02]  /*cf40*/  IMAD.MOV.U32 R174, RZ, RZ, R237 ;  /* 0x000000ffffae7224 */ /* 0x000fe400078e00ed */
[----:B------:R-:W-:Y:S01]  /*cf50*/  IMAD.WIDE.U32 R184, R0, -0x2daee0ad, RZ ;  /* 0xd2511f5300b87825 */ /* 0x000fe200078e00ff */
[----:B------:R-:W-:-:S03]  /*cf60*/  F2FP.BF16.F32.PACK_AB R203, R15, R16 ;  /* 0x000000100fcb723e */ /* 0x000fc600000010ff */
[----:B------:R-:W-:Y:S01]  /*cf70*/  FADD.FTZ R16, R12, R2 ;  /* 0x000000020c107221 */ /* 0x000fe20000010000 */
[----:B------:R-:W-:Y:S01]  /*cf80*/  IMAD.MOV.U32 R218, RZ, RZ, R241 ;  /* 0x000000ffffda7224 */ /* 0x000fe200078e00f1 */
[----:B------:R-:W-:Y:S01]  /*cf90*/  LOP3.LUT R12, R185, R174, R182, 0x96, !PT ;  /* 0x000000aeb90c7212 */ /* 0x000fe200078e96b6 */
[----:B------:R-:W-:Y:S01]  /*cfa0*/  IMAD.WIDE.U32 R14, R14, -0x2daee0ad, RZ ;  /* 0xd2511f530e0e7825 */ /* 0x000fe200078e00ff */
[----:B------:R-:W-:Y:S02]  /*cfb0*/  F2FP.BF16.F32.PACK_AB R224, R43, R55 ;  /* 0x000000372be0723e */ /* 0x000fe400000010ff */
[----:B------:R-:W-:Y:S01]  /*cfc0*/  F2FP.BF16.F32.PACK_AB R43, R10, R11 ;  /* 0x0000000b0a2b723e */ /* 0x000fe200000010ff */
[----:B------:R-:W-:Y:S01]  /*cfd0*/  IMAD.WIDE.U32 R12, R12, -0x326172a9, RZ ;  /* 0xcd9e8d570c0c7825 */ /* 0x000fe200078e00ff */
[----:B------:R-:W-:-:S03]  /*cfe0*/  LOP3.LUT R10, R15, R218, R184, 0x96, !PT ;  /* 0x000000da0f0a7212 */ /* 0x000fc600078e96b8 */
[----:B------:R-:W-:Y:S01]  /*cff0*/  IMAD.MOV.U32 R238, RZ, RZ, R236 ;  /* 0x000000ffffee7224 */ /* 0x000fe200078e00ec */
[----:B------:R-:W-:Y:S01]  /*d000*/  LOP3.LUT R13, R13, R247, R8, 0x96, !PT ;  /* 0x000000f70d0d7212 */ /* 0x000fe200078e9608 */
[----:B------:R-:W-:-:S04]  /*d010*/  IMAD.WIDE.U32 R10, R10, -0x326172a9, RZ ;  /* 0xcd9e8d570a0a7825 */ /* 0x000fc800078e00ff */
[----:B------:R-:W-:Y:S01]  /*d020*/  IMAD.MOV.U32 R205, RZ, RZ, R240 ;  /* 0x000000ffffcd7224 */ /* 0x000fe200078e00f0 */
[----:B------:R-:W-:Y:S01]  /*d030*/  LOP3.LUT R11, R11, R238, R12, 0x96, !PT ;  /* 0x000000ee0b0b7212 */ /* 0x000fe200078e960c */
[----:B------:R-:W-:-:S05]  /*d040*/  IMAD.WIDE.U32 R12, R13, -0x2daee0ad, RZ ;  /* 0xd2511f530d0c7825 */ /* 0x000fca00078e00ff */
[----:B------:R-:W-:-:S05]  /*d050*/  LOP3.LUT R8, R13, R205, R14, 0x96, !PT ;  /* 0x000000cd0d087212 */ /* 0x000fca00078e960e */
[----:B------:R-:W-:-:S05]  /*d060*/  IMAD.WIDE.U32 R8, R8, -0x326172a9, RZ ;  /* 0xcd9e8d5708087825 */ /* 0x000fca00078e00ff */
[----:B------:R-:W-:Y:S01]  /*d070*/  LOP3.LUT R0, R9, R245, R10, 0x96, !PT ;  /* 0x000000f509007212 */ /* 0x000fe200078e960a */
[----:B------:R-:W1:Y:S03]  /*d080*/  MUFU.EX2 R17, R17 ;  /* 0x0000001100117308 */ /* 0x000e660000000800 */
[----:B------:R-:W-:-:S04]  /*d090*/  LOP3.LUT R2, R0, 0xff, RZ, 0xc0, !PT ;  /* 0x000000ff00027812 */ /* 0x000fc800078ec0ff */
[----:B------:R-:W-:Y:S01]  /*d0a0*/  ISETP.GE.U32.AND P1, PT, R200, R2, PT ;  /* 0x00000002c800720c */ /* 0x000fe20003f26070 */
[----:B------:R-:W2:Y:S01]  /*d0b0*/  MUFU.EX2 R18, R18 ;  /* 0x0000001200127308 */ /* 0x000ea20000000800 */
[----:B------:R-:W-:-:S04]  /*d0c0*/  LOP3.LUT R2, R0, 0xffff, RZ, 0xc0, !PT ;  /* 0x0000ffff00027812 */ /* 0x000fc800078ec0ff */
[----:B------:R-:W-:-:S04]  /*d0d0*/  SHF.R.U32.HI R2, RZ, 0x8, R2 ;  /* 0x00000008ff027819 */ /* 0x000fc80000011602 */
[----:B------:R-:W-:-:S04]  /*d0e0*/  LOP3.LUT R2, R2, 0xffff, RZ, 0xc0, !PT ;  /* 0x0000ffff02027812 */ /* 0x000fc800078ec0ff */
[----:B------:R-:W-:Y:S01]  /*d0f0*/  ISETP.GE.U32.AND P5, PT, R200, R2, PT ;  /* 0x00000002c800720c */ /* 0x000fe20003fa6070 */
[----:B-1----:R-:W-:-:S04]  /*d100*/  FADD.FTZ R2, R17, R16 ;  /* 0x0000001011027221 */ /* 0x002fc80000010000 */
[----:B--2---:R-:W-:Y:S01]  /*d110*/  FADD.FTZ R13, R18, R2 ;  /* 0x00000002120d7221 */ /* 0x004fe20000010000 */
[--C-:B------:R-:W-:Y:S02]  /*d120*/  SHF.R.U32.HI R2, RZ, 0x18, R0.reuse ;  /* 0x00000018ff027819 */ /* 0x100fe40000011600 */
[----:B------:R-:W-:Y:S02]  /*d130*/  F2FP.BF16.F32.PACK_AB R225, R61, R181 ;  /* 0x000000b53de1723e */ /* 0x000fe400000010ff */
[----:B------:R-:W-:Y:S02]  /*d140*/  ISETP.GE.U32.AND P0, PT, R200, R2, PT ;  /* 0x00000002c800720c */ /* 0x000fe40003f06070 */
[----:B------:R-:W-:Y:S02]  /*d150*/  PRMT R181, R22, 0x7610, R181 ;  /* 0x0000761016b57816 */ /* 0x000fe400000000b5 */
[----:B------:R-:W-:Y:S02]  /*d160*/  SHF.R.U32.HI R0, RZ, 0x10, R0 ;  /* 0x00000010ff007819 */ /* 0x000fe40000011600 */
[----:B------:R-:W-:Y:S01]  /*d170*/  F2FP.BF16.F32.PACK_AB R106, R106, R21 ;  /* 0x000000156a6a723e */ /* 0x000fe200000010ff */
[----:B------:R-:W-:Y:S01]  /*d180*/  @!P1 HFMA2.BF16_V2 R26, -RZ.H0_H0, RZ.H0_H0, -R181.H0_H0 ;  /* 0x200000ffff1a9231 */ /* 0x000fe200003409b5 */
[----:B------:R-:W-:Y:S01]  /*d190*/  PRMT R180, R22, 0x7632, R180 ;  /* 0x0000763216b47816 */ /* 0x000fe200000000b4 */
[----:B------:R-:W1:Y:S01]  /*d1a0*/  MUFU.EX2 R21, R57 ;  /* 0x0000003900157308 */ /* 0x000e620000000800 */
[----:B------:R-:W-:-:S02]  /*d1b0*/  PRMT R178, R179, 0x7632, R178 ;  /* 0x00007632b3b27816 */ /* 0x000fc400000000b2 */
[----:B------:R-:W-:Y:S02]  /*d1c0*/  LOP3.LUT R0, R0, 0xff, RZ, 0xc0, !PT ;  /* 0x000000ff00007812 */ /* 0x000fe400078ec0ff */
[----:B------:R-:W-:Y:S01]  /*d1d0*/  PRMT R2, R181, 0x5410, R180 ;  /* 0x00005410b5027816 */ /* 0x000fe200000000b4 */
[----:B------:R-:W-:Y:S01]  /*d1e0*/  @!P0 HFMA2.BF16_V2 R27, -RZ.H0_H0, RZ.H0_H0, -R178.H0_H0 ;  /* 0x200000ffff1b8231 */ /* 0x000fe200003409b2 */
[----:B------:R-:W-:Y:S01]  /*d1f0*/  @!P1 PRMT R181, R26, 0x5410, RZ ;  /* 0x000054101ab59816 */ /* 0x000fe200000000ff */
[----:B------:R-:W2:Y:S01]  /*d200*/  MUFU.EX2 R47, R47 ;  /* 0x0000002f002f7308 */ /* 0x000ea20000000800 */
[----:B------:R-:W-:Y:S02]  /*d210*/  ISETP.GE.U32.AND P1, PT, R200, R0, PT ;  /* 0x00000000c800720c */ /* 0x000fe40003f26070 */
[----:B------:R-:W-:Y:S02]  /*d220*/  LOP3.LUT R0, R8, 0xff, RZ, 0xc0, !PT ;  /* 0x000000ff08007812 */ /* 0x000fe400078ec0ff */
[----:B------:R-:W-:-:S02]  /*d230*/  PRMT R244, R179, 0x5410, R178 ;  /* 0x00005410b3f47816 */ /* 0x000fc400000000b2 */
[----:B------:R-:W-:Y:S02]  /*d240*/  @!P0 PRMT R178, R27, 0x5410, RZ ;  /* 0x000054101bb28816 */ /* 0x000fe400000000ff */
[----:B------:R-:W-:Y:S02]  /*d250*/  ISETP.GE.U32.AND P0, PT, R200, R0, PT ;  /* 0x00000000c800720c */ /* 0x000fe40003f06070 */
[----:B------:R-:W-:Y:S01]  /*d260*/  LOP3.LUT R0, R8, 0xffff, RZ, 0xc0, !PT ;  /* 0x0000ffff08007812 */ /* 0x000fe200078ec0ff */
[----:B------:R-:W3:Y:S01]  /*d270*/  MUFU.EX2 R15, R46 ;  /* 0x0000002e000f7308 */ /* 0x000ee20000000800 */
[----:B-1----:R-:W-:Y:S02]  /*d280*/  FADD.FTZ R7, R21, R7 ;  /* 0x0000000715077221 */ /* 0x002fe40000010000 */
[----:B------:R-:W-:Y:S01]  /*d290*/  SHF.R.U32.HI R0, RZ, 0x8, R0 ;  /* 0x00000008ff007819 */ /* 0x000fe20000011600 */
[----:B------:R-:W-:Y:S02]  /*d2a0*/  @!P1 HFMA2.BF16_V2 R34, -RZ.H0_H0, RZ.H0_H0, -R179.H0_H0 ;  /* 0x200000ffff229231 */ /* 0x000fe400003409b3 */
[----:B--2---:R-:W-:Y:S01]  /*d2b0*/  FADD.FTZ R10, R47, R7 ;  /* 0x000000072f0a7221 */ /* 0x004fe20000010000 */
[----:B------:R-:W-:Y:S01]  /*d2c0*/  @!P5 HFMA2.BF16_V2 R37, -RZ.H0_H0, RZ.H0_H0, -R180.H0_H0 ;  /* 0x200000ffff25d231 */ /* 0x000fe200003409b4 */
[----:B------:R-:W-:Y:S01]  /*d2d0*/  LOP3.LUT R0, R0, 0xffff, RZ, 0xc0, !PT ;  /* 0x0000ffff00007812 */ /* 0x000fe200078ec0ff */
[----:B------:R-:W1:Y:S01]  /*d2e0*/  MUFU.EX2 R14, R42 ;  /* 0x0000002a000e7308 */ /* 0x000e620000000800 */
[----:B------:R-:W-:-:S02]  /*d2f0*/  SHF.R.U32.HI R7, RZ, 0x10, R8 ;  /* 0x00000010ff077819 */ /* 0x000fc40000011608 */
[----:B------:R-:W-:Y:S02]  /*d300*/  @!P1 PRMT R179, R34, 0x5410, RZ ;  /* 0x0000541022b39816 */ /* 0x000fe400000000ff */
[----:B------:R-:W-:Y:S02]  /*d310*/  SHF.R.U32.HI R8, RZ, 0x18, R8 ;  /* 0x00000018ff087819 */ /* 0x000fe40000011608 */
[C---:B------:R-:W-:Y:S01]  /*d320*/  ISETP.GE.U32.AND P1, PT, R200.reuse, R0, PT ;  /* 0x00000000c800720c */ /* 0x040fe20003f26070 */
[----:B------:R-:W-:Y:S01]  /*d330*/  STL [R1+0x18], R172 ;  /* 0x000018ac01007387 */ /* 0x000fe20000100800 */
[----:B------:R-:W-:Y:S01]  /*d340*/  @!P5 PRMT R180, R37, 0x5410, RZ ;  /* 0x0000541025b4d816 */ /* 0x000fe200000000ff */
[----:B------:R-:W-:Y:S01]  /*d350*/  @!P0 HFMA2.BF16_V2 R38, -RZ.H0_H0, RZ.H0_H0, -R177.H0_H0 ;  /* 0x200000ffff268231 */ /* 0x000fe200003409b1 */
[----:B------:R-:W-:Y:S01]  /*d360*/  PRMT R176, R177, 0x7632, R176 ;  /* 0x00007632b1b07816 */ /* 0x000fe200000000b0 */
[----:B------:R-:W-:Y:S01]  /*d370*/  STL [R1+0x21c], R222 ;  /* 0x00021cde01007387 */ /* 0x000fe20000100800 */
[----:B------:R-:W-:Y:S01]  /*d380*/  ISETP.GE.U32.AND P5, PT, R200, R8, PT ;  /* 0x00000008c800720c */ /* 0x000fe20003fa6070 */
[----:B------:R-:W-:Y:S01]  /*d390*/  IMAD.WIDE.U32 R8, R11, -0x2daee0ad, RZ ;  /* 0xd2511f530b087825 */ /* 0x000fe200078e00ff */
[----:B------:R-:W-:Y:S01]  /*d3a0*/  LOP3.LUT R0, R7, 0xff, RZ, 0xc0, !PT ;  /* 0x000000ff07007812 */ /* 0x000fe200078ec0ff */
[----:B------:R-:W-:Y:S02]  /*d3b0*/  STL [R1+0x158], R49 ;  /* 0x0001583101007387 */ /* 0x000fe40000100800 */
[----:B------:R-:W-:Y:S01]  /*d3c0*/  IMAD.MOV.U32 R33, RZ, RZ, R235 ;  /* 0x000000ffff217224 */ /* 0x000fe200078e00eb */
[----:B------:R-:W-:Y:S01]  /*d3d0*/  PRMT R235, R177, 0x5410, R176 ;  /* 0x00005410b1eb7816 */ /* 0x000fe200000000b0 */
[----:B------:R-:W-:Y:S01]  /*d3e0*/  STL [R1+0x24c], R182 ;  /* 0x00024cb601007387 */ /* 0x000fe20000100800 */
[----:B------:R-:W-:-:S03]  /*d3f0*/  @!P0 PRMT R177, R38, 0x5410, RZ ;  /* 0x0000541026b18816 */ /* 0x000fc600000000ff */
[----:B------:R-:W-:Y:S01]  /*d400*/  STL [R1+0x248], R183 ;  /* 0x000248b701007387 */ /* 0x000fe20000100800 */
[----:B------:R-:W-:-:S03]  /*d410*/  ISETP.GE.U32.AND P0, PT, R200, R0, PT ;  /* 0x00000000c800720c */ /* 0x000fc60003f06070 */
[----:B------:R3:W-:Y:S01]  /*d420*/  STL [R1+0x2c], R2 ;  /* 0x00002c0201007387 */ /* 0x0007e20000100800 */
[----:B------:R-:W-:Y:S01]  /*d430*/  LOP3.LUT R0, R9, R246, R12, 0x96, !PT ;  /* 0x000000f609007212 */ /* 0x000fe200078e960c */
[----:B------:R-:W-:Y:S01]  /*d440*/  @!P1 HFMA2.BF16_V2 R41, -RZ.H0_H0, RZ.H0_H0, -R176.H0_H0 ;  /* 0x200000ffff299231 */ /* 0x000fe200003409b0 */
[----:B------:R-:W-:Y:S02]  /*d450*/  PRMT R107, R106, 0x7632, R107 ;  /* 0x000076326a6b7816 */ /* 0x000fe4000000006b */
[----:B------:R-:W-:Y:S02]  /*d460*/  LOP3.LUT R7, R0, 0xff, RZ, 0xc0, !PT ;  /* 0x000000ff00077812 */ /* 0x000fe400078ec0ff */
[----:B------:R-:W-:Y:S01]  /*d470*/  @!P1 PRMT R176, R41, 0x5410, RZ ;  /* 0x0000541029b09816 */ /* 0x000fe200000000ff */
[----:B------:R-:W-:Y:S01]  /*d480*/  @!P5 HFMA2.BF16_V2 R64, -RZ.H0_H0, RZ.H0_H0, -R107.H0_H0 ;  /* 0x200000ffff40d231 */ /* 0x000fe2000034096b */
[----:B------:R-:W-:Y:S01]  /*d490*/  ISETP.GE.U32.AND P1, PT, R200, R7, PT ;  /* 0x00000007c800720c */ /* 0x000fe20003f26070 */
[----:B------:R-:W-:-:S02]  /*d4a0*/  IMAD.MOV.U32 R32, RZ, RZ, R234 ;  /* 0x000000ffff207224 */ /* 0x000fc400078e00ea */
[----:B---3--:R-:W-:-:S04]  /*d4b0*/  FADD.FTZ R2, R15, R10 ;  /* 0x0000000a0f027221 */ /* 0x008fc80000010000 */
[----:B-1----:R-:W-:Y:S01]  /*d4c0*/  FADD.FTZ R10, R14, R2 ;  /* 0x000000020e0a7221 */ /* 0x002fe20000010000 */
[----:B------:R-:W-:-:S04]  /*d4d0*/  LOP3.LUT R2, R0, 0xffff, RZ, 0xc0, !PT ;  /* 0x0000ffff00027812 */ /* 0x000fc800078ec0ff */
[----:B------:R-:W-:Y:S02]  /*d4e0*/  SHF.R.U32.HI R2, RZ, 0x8, R2 ;  /* 0x00000008ff027819 */ /* 0x000fe40000011602 */
[----:B------:R-:W-:Y:S02]  /*d4f0*/  PRMT R234, R106, 0x5410, R107 ;  /* 0x000054106aea7816 */ /* 0x000fe4000000006b */
[----:B------:R-:W-:Y:S02]  /*d500*/  LOP3.LUT R2, R2, 0xffff, RZ, 0xc0, !PT ;  /* 0x0000ffff02027812 */ /* 0x000fe400078ec0ff */
[----:B------:R-:W-:Y:S02]  /*d510*/  @!P5 PRMT R107, R64, 0x5410, RZ ;  /* 0x00005410406bd816 */ /* 0x000fe400000000ff */
[----:B------:R-:W-:Y:S02]  /*d520*/  ISETP.GE.U32.AND P5, PT, R200, R2, PT ;  /* 0x00000002c800720c */ /* 0x000fe40003fa6070 */
[----:B------:R-:W-:-:S02]  /*d530*/  F2FP.BF16.F32.PACK_AB R105, R44, R50 ;  /* 0x000000322c69723e */ /* 0x000fc400000010ff */
[--C-:B------:R-:W-:Y:S02]  /*d540*/  SHF.R.U32.HI R2, RZ, 0x18, R0.reuse ;  /* 0x00000018ff027819 */ /* 0x100fe40000011600 */
[----:B------:R-:W-:Y:S01]  /*d550*/  SHF.R.U32.HI R0, RZ, 0x10, R0 ;  /* 0x00000010ff007819 */ /* 0x000fe20000011600 */
[----:B------:R-:W-:Y:S01]  /*d560*/  @!P1 HFMA2.BF16_V2 R100, -RZ.H0_H0, RZ.H0_H0, -R105.H0_H0 ;  /* 0x200000ffff649231 */ /* 0x000fe20000340969 */
[C---:B------:R-:W-:Y:S02]  /*d570*/  PRMT R104, R105.reuse, 0x7632, R104 ;  /* 0x0000763269687816 */ /* 0x040fe40000000068 */
[----:B------:R-:W-:Y:S02]  /*d580*/  LOP3.LUT R0, R0, 0xff, RZ, 0xc0, !PT ;  /* 0x000000ff00007812 */ /* 0x000fe400078ec0ff */
[----:B------:R-:W-:Y:S01]  /*d590*/  PRMT R54, R105, 0x5410, R104 ;  /* 0x0000541069367816 */ /* 0x000fe20000000068 */
[----:B------:R-:W-:Y:S01]  /*d5a0*/  @!P5 HFMA2.BF16_V2 R187, -RZ.H0_H0, RZ.H0_H0, -R104.H0_H0 ;  /* 0x200000ffffbbd231 */ /* 0x000fe20000340968 */
[----:B------:R-:W-:-:S02]  /*d5b0*/  @!P1 PRMT R105, R100, 0x5410, RZ ;  /* 0x0000541064699816 */ /* 0x000fc400000000ff */
[----:B------:R-:W-:Y:S01]  /*d5c0*/  ISETP.GE.U32.AND P1, PT, R200, R0, PT ;  /* 0x00000000c800720c */ /* 0x000fe20003f26070 */
[----:B------:R-:W1:Y:S01]  /*d5d0*/  MUFU.EX2 R66, R66 ;  /* 0x0000004200427308 */ /* 0x000e620000000800 */
[----:B------:R-:W-:Y:S02]  /*d5e0*/  LOP3.LUT R0, R8, 0xff, RZ, 0xc0, !PT ;  /* 0x000000ff08007812 */ /* 0x000fe400078ec0ff */
[----:B------:R-:W-:Y:S02]  /*d5f0*/  @!P5 PRMT R104, R187, 0x5410, RZ ;  /* 0x00005410bb68d816 */ /* 0x000fe400000000ff */
[----:B------:R-:W-:Y:S02]  /*d600*/  ISETP.GE.U32.AND P5, PT, R200, R0, PT ;  /* 0x00000000c800720c */ /* 0x000fe40003fa6070 */
[----:B------:R-:W-:Y:S01]  /*d610*/  LOP3.LUT R0, R8, 0xffff, RZ, 0xc0, !PT ;  /* 0x0000ffff08007812 */ /* 0x000fe200078ec0ff */
[----:B------:R-:W2:Y:S01]  /*d620*/  MUFU.EX2 R65, R65 ;  /* 0x0000004100417308 */ /* 0x000ea20000000800 */
[----:B------:R-:W-:Y:S01]  /*d630*/  F2FP.BF16.F32.PACK_AB R103, R103, R23 ;  /* 0x000000176767723e */ /* 0x000fe200000010ff */
[----:B------:R-:W-:Y:S01]  /*d640*/  @!P0 HFMA2.BF16_V2 R67, -RZ.H0_H0, RZ.H0_H0, -R106.H0_H0 ;  /* 0x200000ffff438231 */ /* 0x000fe2000034096a */
[----:B------:R-:W-:-:S02]  /*d650*/  F2FP.BF16.F32.PACK_AB R229, R18, R17 ;  /* 0x0000001112e5723e */ /* 0x000fc400000010ff */
[----:B------:R-:W-:-:S03]  /*d660*/  SHF.R.U32.HI R0, RZ, 0x8, R0 ;  /* 0x00000008ff007819 */ /* 0x000fc60000011600 */
[----:B------:R-:W3:Y:S01]  /*d670*/  MUFU.EX2 R11, R39 ;  /* 0x00000027000b7308 */ /* 0x000ee20000000800 */
[----:B------:R-:W-:Y:S01]  /*d680*/  PRMT R102, R103, 0x7632, R102 ;  /* 0x0000763267667816 */ /* 0x000fe20000000066 */
[----:B------:R-:W-:Y:S01]  /*d690*/  @!P1 HFMA2.BF16_V2 R186, -RZ.H0_H0, RZ.H0_H0, -R103.H0_H0 ;  /* 0x200000ffffba9231 */ /* 0x000fe20000340967 */
[----:B------:R-:W-:-:S05]  /*d6a0*/  LOP3.LUT R0, R0, 0xffff, RZ, 0xc0, !PT ;  /* 0x0000ffff00007812 */ /* 0x000fca00078ec0ff */
[----:B------:R-:W4:Y:S01]  /*d6b0*/  MUFU.EX2 R18, R35 ;  /* 0x0000002300127308 */ /* 0x000f220000000800 */
[----:B------:R-:W-:Y:S02]  /*d6c0*/  @!P0 PRMT R106, R67, 0x5410, RZ ;  /* 0x00005410436a8816 */ /* 0x000fe400000000ff */
[----:B------:R-:W-:-:S05]  /*d6d0*/  ISETP.GE.U32.AND P0, PT, R200, R2, PT ;  /* 0x00000002c800720c */ /* 0x000fca0003f06070 */
[----:B------:R1:W-:Y:S08]  /*d6e0*/  MUFU.EX2 R12, R190 ;  /* 0x000000be000c7308 */ /* 0x0003f00000000800 */
[----:B------:R-:W4:Y:S01]  /*d6f0*/  MUFU.EX2 R9, R191 ;  /* 0x000000bf00097308 */ /* 0x000f220000000800 */
[----:B-1----:R-:W-:Y:S02]  /*d700*/  PRMT R190, R103, 0x5410, R102 ;  /* 0x0000541067be7816 */ /* 0x002fe40000000066 */
[----:B------:R-:W-:-:S02]  /*d710*/  @!P1 PRMT R103, R186, 0x5410, RZ ;  /* 0x00005410ba679816 */ /* 0x000fc400000000ff */
[----:B------:R-:W-:Y:S01]  /*d720*/  ISETP.GE.U32.AND P1, PT, R200, R0, PT ;  /* 0x00000000c800720c */ /* 0x000fe20003f26070 */
[----:B------:R-:W-:-:S04]  /*d730*/  FADD.FTZ R0, R66, R13 ;  /* 0x0000000d42007221 */ /* 0x000fc80000010000 */
[----:B--2---:R-:W-:Y:S01]  /*d740*/  FADD.FTZ R2, R65, R0 ;  /* 0x0000000041027221 */ /* 0x004fe20000010000 */
[----:B---3--:R-:W-:Y:S01]  /*d750*/  FADD.FTZ R0, R11, R10 ;  /* 0x0000000a0b007221 */ /* 0x008fe20000010000 */
[----:B------:R-:W1:Y:S01]  /*d760*/  MUFU.EX2 R63, R63 ;  /* 0x0000003f003f7308 */ /* 0x000e620000000800 */
[----:B------:R-:W-:Y:S01]  /*d770*/  @!P0 HFMA2.BF16_V2 R101, -RZ.H0_H0, RZ.H0_H0, -R102.H0_H0 ;  /* 0x200000ffff658231 */ /* 0x000fe20000340966 */
[----:B------:R-:W-:Y:S01]  /*d780*/  SHF.R.U32.HI R7, RZ, 0x10, R8 ;  /* 0x00000010ff077819 */ /* 0x000fe20000011608 */
[----:B----4-:R-:W-:Y:S01]  /*d790*/  FADD.FTZ R23, R18, R0 ;  /* 0x0000000012177221 */ /* 0x010fe20000010000 */
[----:B------:R-:W-:Y:S02]  /*d7a0*/  F2FP.BF16.F32.PACK_AB R0, R9, R12 ;  /* 0x0000000c0900723e */ /* 0x000fe400000010ff */
[----:B------:R-:W-:Y:S02]  /*d7b0*/  SHF.R.U32.HI R8, RZ, 0x18, R8 ;  /* 0x00000018ff087819 */ /* 0x000fe40000011608 */
[----:B------:R-:W2:Y:S01]  /*d7c0*/  MUFU.EX2 R60, R60 ;  /* 0x0000003c003c7308 */ /* 0x000ea20000000800 */
[----:B------:R-:W-:-:S02]  /*d7d0*/  PRMT R100, R0, 0x7610, R100 ;  /* 0x0000761000647816 */ /* 0x000fc40000000064 */
[----:B------:R-:W-:Y:S02]  /*d7e0*/  @!P0 PRMT R102, R101, 0x5410, RZ ;  /* 0x0000541065668816 */ /* 0x000fe400000000ff */
[----:B------:R-:W-:Y:S01]  /*d7f0*/  ISETP.GE.U32.AND P0, PT, R200, R8, PT ;  /* 0x00000008c800720c */ /* 0x000fe20003f06070 */
[----:B------:R-:W-:Y:S02]  /*d800*/  @!P5 HFMA2.BF16_V2 R188, -RZ.H0_H0, RZ.H0_H0, -R100.H0_H0 ;  /* 0x200000ffffbcd231 */ /* 0x000fe40000340964 */
[----:B------:R-:W3:Y:S01]  /*d810*/  MUFU.EX2 R8, R56 ;  /* 0x0000003800087308 */ /* 0x000ee20000000800 */
[----:B------:R-:W-:Y:S02]  /*d820*/  PRMT R101, R0, 0x7632, R101 ;  /* 0x0000763200657816 */ /* 0x000fe40000000065 */
[----:B------:R-:W-:Y:S02]  /*d830*/  LOP3.LUT R0, R7, 0xff, RZ, 0xc0, !PT ;  /* 0x000000ff07007812 */ /* 0x000fe400078ec0ff */
[----:B------:R-:W-:-:S03]  /*d840*/  PRMT R53, R100, 0x5410, R101 ;  /* 0x0000541064357816 */ /* 0x000fc60000000065 */
[----:B------:R-:W4:Y:S01]  /*d850*/  MUFU.EX2 R7, R45 ;  /* 0x0000002d00077308 */ /* 0x000f220000000800 */
[----:B------:R-:W-:Y:S02]  /*d860*/  @!P5 PRMT R100, R188, 0x5410, RZ ;  /* 0x00005410bc64d816 */ /* 0x000fe400000000ff */
[----:B------:R-:W-:Y:S01]  /*d870*/  ISETP.GE.U32.AND P5, PT, R200, R0, PT ;  /* 0x00000000c800720c */ /* 0x000fe20003fa6070 */
[----:B-1----:R-:W-:-:S04]  /*d880*/  FADD.FTZ R0, R63, R2 ;  /* 0x000000023f007221 */ /* 0x002fc80000010000 */
[----:B--2---:R-:W-:Y:S01]  /*d890*/  FADD.FTZ R0, R60, R0 ;  /* 0x000000003c007221 */ /* 0x004fe20000010000 */
[----:B------:R-:W-:Y:S03]  /*d8a0*/  STL [R1+0x22c], R244 ;  /* 0x00022cf401007387 */ /* 0x000fe60000100800 */
[----:B---3--:R-:W-:Y:S01]  /*d8b0*/  FADD.FTZ R0, R8, R0 ;  /* 0x0000000008007221 */ /* 0x008fe20000010000 */
[----:B------:R-:W-:Y:S01]  /*d8c0*/  STL [R1+0x230], R235 ;  /* 0x000230eb01007387 */ /* 0x000fe20000100800 */
[----:B------:R-:W-:Y:S02]  /*d8d0*/  @!P1 HFMA2.BF16_V2 R189, -RZ.H0_H0, RZ.H0_H0, -R101.H0_H0 ;  /* 0x200000ffffbd9231 */ /* 0x000fe40000340965 */
[C---:B----4-:R-:W-:Y:S01]  /*d8e0*/  FADD.FTZ R0, R7.reuse, R0 ;  /* 0x0000000007007221 */ /* 0x050fe20000010000 */
[----:B------:R1:W-:Y:S01]  /*d8f0*/  STL [R1+0x234], R234 ;  /* 0x000234ea01007387 */ /* 0x0003e20000100800 */
[----:B------:R-:W-:Y:S01]  /*d900*/  F2FP.BF16.F32.PACK_AB R188, R7, R8 ;  /* 0x0000000807bc723e */ /* 0x000fe200000010ff */
[----:B------:R-:W-:-:S02]  /*d910*/  IMAD.MOV.U32 R16, RZ, RZ, R32 ;  /* 0x000000ffff107224 */ /* 0x000fc400078e0020 */
[----:B------:R-:W-:Y:S01]  /*d920*/  STL [R1+0x220], R54 ;  /* 0x0002203601007387 */ /* 0x000fe20000100800 */
[----:B------:R2:W-:Y:S01]  /*d930*/  MUFU.EX2 R7, R193 ;  /* 0x000000c100077308 */ /* 0x0005e20000000800 */
[----:B------:R-:W-:Y:S02]  /*d940*/  F2FP.BF16.F32.PACK_AB R18, R18, R11 ;  /* 0x0000000b1212723e */ /* 0x000fe400000010ff */
[----:B------:R-:W-:Y:S01]  /*d950*/  STL [R1+0x224], R190 ;  /* 0x000224be01007387 */ /* 0x000fe20000100800 */
[----:B------:R-:W-:Y:S01]  /*d960*/  @!P1 PRMT R101, R189, 0x5410, RZ ;  /* 0x00005410bd659816 */ /* 0x000fe200000000ff */
[----:B------:R-:W-:Y:S02]  /*d970*/  IMAD.MOV.U32 R17, RZ, RZ, R33 ;  /* 0x000000ffff117224 */ /* 0x000fe400078e0021 */
[-C--:B------:R-:W-:Y:S01]  /*d980*/  FMUL.FTZ R32, R141, R4.reuse ;  /* 0x000000048d207220 */ /* 0x080fe20000410000 */
[----:B------:R3:W-:Y:S01]  /*d990*/  STL [R1+0x228], R53 ;  /* 0x0002283501007387 */ /* 0x0007e20000100800 */
        /* <DEDUP_REMOVED lines=22> */
[-C--:B---3--:R-:W-:Y:S01]  /*db00*/  FMUL.FTZ R53, R125, R4.reuse ;  /* 0x000000047d357220 */ /* 0x088fe20000410000 */
[----:B----4-:R-:W-:-:S02]  /*db10*/  FMUL.FTZ R0, R160, R4 ;  /* 0x00000004a0007220 */ /* 0x010fc40000410000 */
[----:B------:R-:W1:Y:S01]  /*db20*/  MUFU.EX2 R4, R192 ;  /* 0x000000c000047308 */ /* 0x000e620000000800 */
[----:B------:R-:W-:Y:S01]  /*db30*/  STL [R1+0x238], R236 ;  /* 0x000238ec01007387 */ /* 0x000fe20000100800 */
[----:B--2---:R-:W-:-:S03]  /*db40*/  IMAD.MOV.U32 R193, RZ, RZ, R197 ;  /* 0x000000ffffc17224 */ /* 0x004fc600078e00c5 */
[----:B------:R-:W-:Y:S01]  /*db50*/  STL [R1+0x23c], R237 ;  /* 0x00023ced01007387 */ /* 0x000fe20000100800 */
[----:B------:R-:W-:-:S03]  /*db60*/  FMUL.FTZ R197, R82, R3 ;  /* 0x0000000352c57220 */ /* 0x000fc60000410000 */
[----:B------:R2:W-:Y:S01]  /*db70*/  STL [R1], R0 ;  /* 0x0000000001007387 */ /* 0x0005e20000100800 */
[----:B-1----:R-:W-:Y:S01]  /*db80*/  F2FP.BF16.F32.PACK_AB R82, R4, R7 ;  /* 0x000000070452723e */ /* 0x002fe200000010ff */
[----:B--2---:R-:W-:-:S04]  /*db90*/  FADD.FTZ R0, R7, R19 ;  /* 0x0000001307007221 */ /* 0x004fc80000010000 */
[----:B------:R-:W-:Y:S01]  /*dba0*/  FADD.FTZ R4, R4, R0 ;  /* 0x0000000004047221 */ /* 0x000fe20000010000 */
[----:B------:R-:W-:Y:S01]  /*dbb0*/  VIADD R0, R49, 0x1 ;  /* 0x0000000131007836 */ /* 0x000fe20000000000 */
[----:B------:R-:W-:Y:S01]  /*dbc0*/  F2FP.BF16.F32.PACK_AB R22, R14, R15 ;  /* 0x0000000f0e16723e */ /* 0x000fe200000010ff */
[----:B------:R-:W-:Y:S02]  /*dbd0*/  IMAD.MOV.U32 R140, RZ, RZ, R238 ;  /* 0x000000ffff8c7224 */ /* 0x000fe400078e00ee */
[----:B------:R-:W-:Y:S01]  /*dbe0*/  FADD.FTZ R2, R12, R20 ;  /* 0x000000140c027221 */ /* 0x000fe20000010000 */
[----:B------:R-:W-:Y:S01]  /*dbf0*/  IMAD.MOV.U32 R192, RZ, RZ, R196 ;  /* 0x000000ffffc07224 */ /* 0x000fe200078e00c4 */
[----:B------:R-:W-:Y:S01]  /*dc00*/  LOP3.LUT R160, R29, R0, RZ, 0x3c, !PT ;  /* 0x000000001da07212 */ /* 0x000fe200078e3cff */
[----:B------:R-:W-:Y:S02]  /*dc10*/  IMAD.MOV.U32 R152, RZ, RZ, R16 ;  /* 0x000000ffff987224 */ /* 0x000fe400078e0010 */
[----:B------:R-:W-:Y:S01]  /*dc20*/  FMUL.FTZ R239, R171, R3 ;  /* 0x00000003abef7220 */ /* 0x000fe20000410000 */
[----:B------:R-:W-:Y:S01]  /*dc30*/  IMAD.MOV.U32 R8, RZ, RZ, R242 ;  /* 0x000000ffff087224 */ /* 0x000fe200078e00f2 */
[----:B------:R-:W-:Y:S01]  /*dc40*/  LOP3.LUT R0, R160, R199, RZ, 0x3c, !PT ;  /* 0x000000c7a0007212 */ /* 0x000fe200078e3cff */
[----:B------:R-:W-:Y:S01]  /*dc50*/  FMUL.FTZ R238, R170, R3 ;  /* 0x00000003aaee7220 */ /* 0x000fe20000410000 */
[----:B------:R-:W-:-:S02]  /*dc60*/  IMAD.MOV.U32 R170, RZ, RZ, R243 ;  /* 0x000000ffffaa7224 */ /* 0x000fc400078e00f3 */
[-C--:B------:R-:W-:Y:S01]  /*dc70*/  FMUL.FTZ R137, R138, R3.reuse ;  /* 0x000000038a897220 */ /* 0x080fe20000410000 */
[----:B------:R-:W-:Y:S01]  /*dc80*/  FMUL.FTZ R136, R139, R3 ;  /* 0x000000038b887220 */ /* 0x000fe20000410000 */
[----:B------:R-:W-:-:S04]  /*dc90*/  IMAD.WIDE.U32 R14, R0, -0x326172a9, RZ ;  /* 0xcd9e8d57000e7825 */ /* 0x000fc800078e00ff */
[----:B------:R-:W-:Y:S01]  /*dca0*/  FADD.FTZ R16, R9, R2 ;  /* 0x0000000209107221 */ /* 0x000fe20000010000 */
[-C--:B------:R-:W-:Y:S01]  /*dcb0*/  FMUL.FTZ R235, R162, R3.reuse ;  /* 0x00000003a2eb7220 */ /* 0x080fe20000410000 */
[----:B------:R-:W-:Y:S01]  /*dcc0*/  FMUL.FTZ R244, R163, R3 ;  /* 0x00000003a3f47220 */ /* 0x000fe20000410000 */
[----:B------:R-:W-:Y:S01]  /*dcd0*/  IMAD.MOV.U32 R191, RZ, RZ, R172 ;  /* 0x000000ffffbf7224 */ /* 0x000fe200078e00ac */
[----:B------:R-:W-:Y:S01]  /*dce0*/  LOP3.LUT R2, R15, R170, R192, 0x96, !PT ;  /* 0x000000aa0f027212 */ /* 0x000fe200078e96c0 */
[----:B------:R-:W-:Y:S01]  /*dcf0*/  IMAD.MOV.U32 R42, RZ, RZ, R221 ;  /* 0x000000ffff2a7224 */ /* 0x000fe200078e00dd */
[----:B------:R-:W-:Y:S01]  /*dd00*/  LOP3.LUT R0, R251, R51, R14, 0x96, !PT ;  /* 0x00000033fb007212 */ /* 0x000fe200078e960e */
        /* <DEDUP_REMOVED lines=22> */
[----:B------:R1:W2:Y:S01]  /*de70*/  MUFU.EX2 R17, R195 ;  /* 0x000000c300117308 */ /* 0x0002a20000000800 */
[----:B------:R-:W-:Y:S01]  /*de80*/  IMAD.WIDE.U32 R2, R2, -0x2daee0ad, RZ ;  /* 0xd2511f5302027825 */ /* 0x000fe200078e00ff */
[----:B------:R-:W-:Y:S01]  /*de90*/  PRMT R61, R24, 0x7610, R61 ;  /* 0x00007610183d7816 */ /* 0x000fe2000000003d */
[----:B------:R-:W3:Y:S03]  /*dea0*/  LDL.LU R49, [R1+0x268] ;  /* 0x0002680001317983 */ /* 0x000ee60000300800 */
[----:B------:R-:W-:Y:S01]  /*deb0*/  LOP3.LUT R3, R3, R52, R30, 0x96, !PT ;  /* 0x0000003403037212 */ /* 0x000fe200078e961e */
[----:B------:R-:W-:-:S02]  /*dec0*/  IMAD.MOV.U32 R154, RZ, RZ, R13 ;  /* 0x000000ffff9a7224 */ /* 0x000fc400078e000d */
[----:B-1----:R-:W-:Y:S02]  /*ded0*/  IMAD.MOV.U32 R195, RZ, RZ, R8 ;  /* 0x000000ffffc37224 */ /* 0x002fe400078e0008 */
[----:B------:R-:W-:Y:S01]  /*dee0*/  IMAD.WIDE.U32 R8, R0, -0x2daee0ad, RZ ;  /* 0xd2511f5300087825 */ /* 0x000fe200078e00ff */
[----:B------:R1:W4:Y:S04]  /*def0*/  MUFU.EX2 R7, R208 ;  /* 0x000000d000077308 */ /* 0x0003280000000800 */
[----:B------:R-:W-:Y:S01]  /*df00*/  LOP3.LUT R0, R9, R171, R2, 0x96, !PT ;  /* 0x000000ab09007212 */ /* 0x000fe200078e9602 */
[----:B------:R-:W-:-:S04]  /*df10*/  IMAD.WIDE.U32 R2, R3, -0x326172a9, RZ ;  /* 0xcd9e8d5703027825 */ /* 0x000fc800078e00ff */
[----:B------:R-:W-:Y:S01]  /*df20*/  IMAD.WIDE.U32 R12, R0, -0x326172a9, RZ ;  /* 0xcd9e8d57000c7825 */ /* 0x000fe200078e00ff */
[----:B------:R-:W-:-:S03]  /*df30*/  LOP3.LUT R3, R3, R195, R250, 0x96, !PT ;  /* 0x000000c303037212 */ /* 0x000fc600078e96fa */
[----:B-1----:R-:W-:-:S05]  /*df40*/  IMAD.MOV.U32 R208, RZ, RZ, R156 ;  /* 0x000000ffffd07224 */ /* 0x002fca00078e009c */
[----:B------:R-:W-:Y:S01]  /*df50*/  LOP3.LUT R0, R13, R208, R2, 0x96, !PT ;  /* 0x000000d00d007212 */ /* 0x000fe200078e9602 */
[----:B------:R-:W-:Y:S02]  /*df60*/  IMAD.MOV.U32 R143, RZ, RZ, R11 ;  /* 0x000000ffff8f7224 */ /* 0x000fe400078e000b */
[----:B------:R-:W-:Y:S02]  /*df70*/  IMAD.MOV.U32 R142, RZ, RZ, R10 ;  /* 0x000000ffff8e7224 */ /* 0x000fe400078e000a */
[----:B------:R-:W-:-:S04]  /*df80*/  IMAD.WIDE.U32 R2, R3, -0x2daee0ad, RZ ;  /* 0xd2511f5303027825 */ /* 0x000fc800078e00ff */
[----:B------:R-:W-:Y:S01]  /*df90*/  IMAD.WIDE.U32 R10, R0, -0x2daee0ad, RZ ;  /* 0xd2511f53000a7825 */ /* 0x000fe200078e00ff */
[----:B------:R-:W-:-:S04]  /*dfa0*/  LOP3.LUT R3, R3, R139, R8, 0x96, !PT ;  /* 0x0000008b03037212 */ /* 0x000fc800078e9608 */
[----:B------:R-:W-:Y:S01]  /*dfb0*/  LOP3.LUT R2, R11, R138, R2, 0x96, !PT ;  /* 0x0000008a0b027212 */ /* 0x000fe200078e9602 */
[----:B------:R-:W-:-:S04]  /*dfc0*/  IMAD.WIDE.U32 R8, R3, -0x326172a9, RZ ;  /* 0xcd9e8d5703087825 */ /* 0x000fc800078e00ff */
[----:B--2---:R-:W-:Y:S01]  /*dfd0*/  FADD.FTZ R0, R17, R4 ;  /* 0x0000000411007221 */ /* 0x004fe20000010000 */
[----:B------:R-:W-:-:S04]  /*dfe0*/  IMAD.WIDE.U32 R2, R2, -0x326172a9, RZ ;  /* 0xcd9e8d5702027825 */ /* 0x000fc800078e00ff */
[----:B----4-:R-:W-:Y:S01]  /*dff0*/  FADD.FTZ R11, R7, R0 ;  /* 0x00000000070b7221 */ /* 0x010fe20000010000 */
[----:B------:R-:W1:Y:S01]  /*e000*/  MUFU.EX2 R13, R194 ;  /* 0x000000c2000d7308 */ /* 0x000e620000000800 */
[----:B------:R-:W-:-:S07]  /*e010*/  LOP3.LUT R0, R3, R245, R8, 0x96, !PT ;  /* 0x000000f503007212 */ /* 0x000fce00078e9608 */
[----:B------:R-:W2:Y:S01]  /*e020*/  MUFU.EX2 R8, R207 ;  /* 0x000000cf00087308 */ /* 0x000ea20000000800 */
[C---:B------:R-:W-:Y:S02]  /*e030*/  LOP3.LUT R4, R0.reuse, 0xffff, RZ, 0xc0, !PT ;  /* 0x0000ffff00047812 */ /* 0x040fe400078ec0ff */
[----:B------:R-:W-:Y:S02]  /*e040*/  F2FP.BF16.F32.PACK_AB R81, R7, R17 ;  /* 0x000000110751723e */ /* 0x000fe400000010ff */
[----:B------:R-:W-:Y:S02]  /*e050*/  SHF.R.U32.HI R4, RZ, 0x8, R4 ;  /* 0x00000008ff047819 */ /* 0x000fe40000011604 */
[----:B------:R-:W-:Y:S01]  /*e060*/  LOP3.LUT R7, R0, 0xff, RZ, 0xc0, !PT ;  /* 0x000000ff00077812 */ /* 0x000fe200078ec0ff */
[----:B------:R-:W-:Y:S01]  /*e070*/  @!P5 HFMA2.BF16_V2 R62, -RZ.H0_H0, RZ.H0_H0, -R61.H0_H0 ;  /* 0x200000ffff3ed231 */ /* 0x000fe2000034093d */
[----:B------:R-:W-:Y:S02]  /*e080*/  F2FP.BF16.F32.PACK_AB R186, R60, R63 ;  /* 0x0000003f3cba723e */ /* 0x000fe400000010ff */
[----:B------:R-:W-:Y:S01]  /*e090*/  PRMT R60, R24, 0x7632, R60 ;  /* 0x00007632183c7816 */ /* 0x000fe2000000003c */
[----:B------:R-:W-:Y:S01]  /*e0a0*/  IMAD.MOV.U32 R17, RZ, RZ, R52 ;  /* 0x000000ffff117224 */ /* 0x000fe200078e0034 */
[----:B------:R-:W-:-:S02]  /*e0b0*/  ISETP.GE.U32.AND P1, PT, R200, R7, PT ;  /* 0x00000007c800720c */ /* 0x000fc40003f26070 */
[----:B------:R-:W-:Y:S02]  /*e0c0*/  LOP3.LUT R4, R4, 0xffff, RZ, 0xc0, !PT ;  /* 0x0000ffff04047812 */ /* 0x000fe400078ec0ff */
[----:B------:R-:W-:Y:S02]  /*e0d0*/  PRMT R52, R61, 0x5410, R60 ;  /* 0x000054103d347816 */ /* 0x000fe4000000003c */
[----:B------:R-:W-:Y:S02]  /*e0e0*/  @!P5 PRMT R61, R62, 0x5410, RZ ;  /* 0x000054103e3dd816 */ /* 0x000fe400000000ff */
[----:B------:R-:W-:Y:S01]  /*e0f0*/  ISETP.GE.U32.AND P5, PT, R200, R4, PT ;  /* 0x00000004c800720c */ /* 0x000fe20003fa6070 */
[----:B-1----:R-:W-:Y:S01]  /*e100*/  FADD.FTZ R4, R13, R16 ;  /* 0x000000100d047221 */ /* 0x002fe20000010000 */
[C---:B--2---:R-:W-:Y:S01]  /*e110*/  F2FP.BF16.F32.PACK_AB R7, R8.reuse, R13 ;  /* 0x0000000d0807723e */ /* 0x044fe200000010ff */
[----:B------:R-:W-:Y:S02]  /*e120*/  @!P0 HFMA2.BF16_V2 R68, -RZ.H0_H0, RZ.H0_H0, -R60.H0_H0 ;  /* 0x200000ffff448231 */ /* 0x000fe4000034093c */
[----:B------:R-:W-:Y:S01]  /*e130*/  FADD.FTZ R8, R8, R4 ;  /* 0x0000000408087221 */ /* 0x000fe20000010000 */
[----:B------:R-:W-:-:S02]  /*e140*/  PRMT R69, R7, 0x7610, R69 ;  /* 0x0000761007457816 */ /* 0x000fc40000000045 */
[--C-:B------:R-:W-:Y:S02]  /*e150*/  SHF.R.U32.HI R4, RZ, 0x18, R0.reuse ;  /* 0x00000018ff047819 */ /* 0x100fe40000011600 */
[----:B------:R-:W-:Y:S01]  /*e160*/  SHF.R.U32.HI R0, RZ, 0x10, R0 ;  /* 0x00000010ff007819 */ /* 0x000fe20000011600 */
[----:B------:R-:W-:Y:S01]  /*e170*/  @!P1 HFMA2.BF16_V2 R70, -RZ.H0_H0, RZ.H0_H0, -R69.H0_H0 ;  /* 0x200000ffff469231 */ /* 0x000fe20000340945 */
[----:B------:R-:W-:Y:S02]  /*e180*/  @!P0 PRMT R60, R68, 0x5410, RZ ;  /* 0x00005410443c8816 */ /* 0x000fe400000000ff */
[----:B------:R-:W-:Y:S01]  /*e190*/  PRMT R68, R7, 0x7632, R68 ;  /* 0x0000763207447816 */ /* 0x000fe20000000044 */
[----:B------:R-:W-:Y:S01]  /*e1a0*/  IMAD.MOV.U32 R156, RZ, RZ, R191 ;  /* 0x000000ffff9c7224 */ /* 0x000fe200078e00bf */
[----:B------:R-:W-:Y:S02]  /*e1b0*/  LOP3.LUT R0, R0, 0xff, RZ, 0xc0, !PT ;  /* 0x000000ff00007812 */ /* 0x000fe400078ec0ff */
[----:B------:R-:W-:Y:S01]  /*e1c0*/  PRMT R191, R69, 0x5410, R68 ;  /* 0x0000541045bf7816 */ /* 0x000fe20000000044 */
[----:B------:R-:W-:Y:S01]  /*e1d0*/  @!P5 HFMA2.BF16_V2 R80, -RZ.H0_H0, RZ.H0_H0, -R68.H0_H0 ;  /* 0x200000ffff50d231 */ /* 0x000fe20000340944 */
[----:B------:R-:W-:-:S02]  /*e1e0*/  @!P1 PRMT R69, R70, 0x5410, RZ ;  /* 0x0000541046459816 */ /* 0x000fc400000000ff */
[----:B------:R-:W-:Y:S01]  /*e1f0*/  ISETP.GE.U32.AND P1, PT, R200, R0, PT ;  /* 0x00000000c800720c */ /* 0x000fe20003f26070 */
[----:B------:R-:W1:Y:S01]  /*e200*/  MUFU.EX2 R13, R213 ;  /* 0x000000d5000d7308 */ /* 0x000e620000000800 */
[----:B------:R-:W-:Y:S02]  /*e210*/  LOP3.LUT R0, R2, 0xff, RZ, 0xc0, !PT ;  /* 0x000000ff02007812 */ /* 0x000fe400078ec0ff */
[----:B------:R-:W-:Y:S02]  /*e220*/  F2FP.BF16.F32.PACK_AB R21, R47, R21 ;  /* 0x000000152f15723e */ /* 0x000fe400000010ff */
[----:B------:R-:W-:Y:S02]  /*e230*/  @!P5 PRMT R68, R80, 0x5410, RZ ;  /* 0x000054105044d816 */ /* 0x000fe400000000ff */
[----:B------:R-:W-:Y:S02]  /*e240*/  LOP3.LUT R9, R9, R140, R12, 0x96, !PT ;  /* 0x0000008c09097212 */ /* 0x000fe400078e960c */
[----:B------:R-:W-:Y:S01]  /*e250*/  ISETP.GE.U32.AND P5, PT, R200, R0, PT ;  /* 0x00000000c800720c */ /* 0x000fe20003fa6070 */
[----:B------:R-:W2:Y:S01]  /*e260*/  MUFU.EX2 R12, R223 ;  /* 0x000000df000c7308 */ /* 0x000ea20000000800 */
[----:B------:R-:W-:-:S02]  /*e270*/  LOP3.LUT R0, R2, 0xffff, RZ, 0xc0, !PT ;  /* 0x0000ffff02007812 */ /* 0x000fc400078ec0ff */
[----:B------:R-:W-:Y:S02]  /*e280*/  PRMT R67, R21, 0x7610, R67 ;  /* 0x0000761015437816 */ /* 0x000fe40000000043 */
[----:B------:R-:W-:Y:S02]  /*e290*/  SHF.R.U32.HI R0, RZ, 0x8, R0 ;  /* 0x00000008ff007819 */ /* 0x000fe40000011600 */
[----:B------:R-:W-:Y:S01]  /*e2a0*/  F2FP.BF16.F32.PACK_AB R187, R65, R66 ;  /* 0x0000004241bb723e */ /* 0x000fe200000010ff */
[----:B------:R-:W-:Y:S01]  /*e2b0*/  @!P1 HFMA2.BF16_V2 R83, -RZ.H0_H0, RZ.H0_H0, -R67.H0_H0 ;  /* 0x200000ffff539231 */ /* 0x000fe20000340943 */
[----:B------:R-:W-:Y:S01]  /*e2c0*/  PRMT R66, R21, 0x7632, R66 ;  /* 0x0000763215427816 */ /* 0x000fe20000000042 */
[----:B------:R-:W-:Y:S01]  /*e2d0*/  IMAD.MOV.U32 R194, RZ, RZ, R195 ;  /* 0x000000ffffc27224 */ /* 0x000fe200078e00c3 */
[----:B------:R-:W-:Y:S02]  /*e2e0*/  LOP3.LUT R0, R0, 0xffff, RZ, 0xc0, !PT ;  /* 0x0000ffff00007812 */ /* 0x000fe400078ec0ff */
[----:B------:R-:W-:-:S02]  /*e2f0*/  PRMT R195, R67, 0x5410, R66 ;  /* 0x0000541043c37816 */ /* 0x000fc40000000042 */
[----:B------:R-:W-:Y:S02]  /*e300*/  @!P1 PRMT R67, R83, 0x5410, RZ ;  /* 0x0000541053439816 */ /* 0x000fe400000000ff */
[----:B------:R-:W-:Y:S01]  /*e310*/  ISETP.GE.U32.AND P1, PT, R200, R0, PT ;  /* 0x00000000c800720c */ /* 0x000fe20003f26070 */
[----:B-1----:R-:W-:Y:S01]  /*e320*/  FADD.FTZ R0, R13, R11 ;  /* 0x0000000b0d007221 */ /* 0x002fe20000010000 */
[C---:B--2---:R-:W-:Y:S01]  /*e330*/  F2FP.BF16.F32.PACK_AB R80, R12.reuse, R13 ;  /* 0x0000000d0c50723e */ /* 0x044fe200000010ff */
[----:B------:R-:W-:Y:S02]  /*e340*/  IMAD.MOV.U32 R223, RZ, RZ, R33 ;  /* 0x000000ffffdf7224 */ /* 0x000fe400078e0021 */
[----:B------:R-:W-:Y:S02]  /*e350*/  FADD.FTZ R11, R12, R0 ;  /* 0x000000000c0b7221 */ /* 0x000fe40000010000 */
[----:B------:R1:W-:Y:S02]  /*e360*/  MUFU.EX2 R12, R214 ;  /* 0x000000d6000c7308 */ /* 0x0003e40000000800 */
[----:B-1----:R-:W-:-:S02]  /*e370*/  IMAD.MOV.U32 R214, RZ, RZ, R32 ;  /* 0x000000ffffd67224 */ /* 0x002fc400078e0020 */
[----:B------:R-:W2:Y:S01]  /*e380*/  LDL.LU.64 R32, [R1+0x38] ;  /* 0x0000380001207983 */ /* 0x000ea20000300a00 */
[----:B------:R-:W-:-:S03]  /*e390*/  ISETP.GE.U32.AND P0, PT, R200, R4, PT ;  /* 0x00000004c800720c */ /* 0x000fc60003f06070 */
[----:B------:R-:W-:Y:S08]  /*e3a0*/  MUFU.EX2 R16, R210 ;  /* 0x000000d200107308 */ /* 0x000ff00000000800 */
[----:B------:R-:W1:Y:S01]  /*e3b0*/  MUFU.EX2 R4, R209 ;  /* 0x000000d100047308 */ /* 0x000e620000000800 */
[--C-:B------:R-:W-:Y:S01]  /*e3c0*/  SHF.R.U32.HI R7, RZ, 0x10, R2.reuse ;  /* 0x00000010ff077819 */ /* 0x100fe20000011602 */
[----:B------:R-:W-:Y:S01]  /*e3d0*/  @!P0 HFMA2.BF16_V2 R71, -RZ.H0_H0, RZ.H0_H0, -R66.H0_H0 ;  /* 0x200000ffff478231 */ /* 0x000fe20000340942 */
[----:B------:R-:W-:-:S04]  /*e3e0*/  SHF.R.U32.HI R2, RZ, 0x18, R2 ;  /* 0x00000018ff027819 */ /* 0x000fc80000011602 */
[----:B------:R-:W-:Y:S01]  /*e3f0*/  @!P0 PRMT R66, R71, 0x5410, RZ ;  /* 0x0000541047428816 */ /* 0x000fe200000000ff */
[----:B-1----:R-:W-:Y:S01]  /*e400*/  FADD.FTZ R8, R4, R8 ;  /* 0x0000000804087221 */ /* 0x002fe20000010000 */
[----:B------:R-:W-:Y:S02]  /*e410*/  F2FP.BF16.F32.PACK_AB R4, R16, R4 ;  /* 0x000000041004723e */ /* 0x000fe400000010ff */
[----:B------:R-:W-:Y:S02]  /*e420*/  ISETP.GE.U32.AND P0, PT, R200, R2, PT ;  /* 0x00000002c800720c */ /* 0x000fe40003f06070 */
[C---:B------:R-:W-:Y:S01]  /*e430*/  PRMT R65, R4.reuse, 0x7610, R65 ;  /* 0x0000761004417816 */ /* 0x040fe20000000041 */
[----:B------:R-:W-:Y:S01]  /*e440*/  IMAD.WIDE.U32 R2, R9, -0x2daee0ad, RZ ;  /* 0xd2511f5309027825 */ /* 0x000fe200078e00ff */
[----:B------:R-:W-:-:S03]  /*e450*/  PRMT R64, R4, 0x7632, R64 ;  /* 0x0000763204407816 */ /* 0x000fc60000000040 */
[----:B------:R-:W-:Y:S01]  /*e460*/  @!P5 HFMA2.BF16_V2 R85, -RZ.H0_H0, RZ.H0_H0, -R65.H0_H0 ;  /* 0x200000ffff55d231 */ /* 0x000fe20000340941 */
[----:B------:R-:W-:Y:S01]  /*e470*/  LOP3.LUT R4, R7, 0xff, RZ, 0xc0, !PT ;  /* 0x000000ff07047812 */ /* 0x000fe200078ec0ff */
[----:B------:R-:W-:Y:S01]  /*e480*/  IMAD.MOV.U32 R207, RZ, RZ, R170 ;  /* 0x000000ffffcf7224 */ /* 0x000fe200078e00aa */
[----:B------:R-:W-:Y:S02]  /*e490*/  LOP3.LUT R0, R3, R246, R10, 0x96, !PT ;  /* 0x000000f603007212 */ /* 0x000fe400078e960a */
[----:B------:R-:W-:Y:S02]  /*e4a0*/  PRMT R170, R65, 0x5410, R64 ;  /* 0x0000541041aa7816 */ /* 0x000fe40000000040 */
[----:B------:R-:W-:Y:S02]  /*e4b0*/  @!P5 PRMT R65, R85, 0x5410, RZ ;  /* 0x000054105541d816 */ /* 0x000fe400000000ff */
[----:B------:R-:W-:Y:S02]  /*e4c0*/  ISETP.GE.U32.AND P5, PT, R200, R4, PT ;  /* 0x00000004c800720c */ /* 0x000fe40003fa6070 */
[----:B------:R-:W-:Y:S01]  /*e4d0*/  SHF.R.U32.HI R4, RZ, 0x10, R0 ;  /* 0x00000010ff047819 */ /* 0x000fe20000011600 */
[----:B------:R-:W-:Y:S01]  /*e4e0*/  @!P1 HFMA2.BF16_V2 R84, -RZ.H0_H0, RZ.H0_H0, -R64.H0_H0 ;  /* 0x200000ffff549231 */ /* 0x000fe20000340940 */
[----:B------:R-:W-:-:S02]  /*e4f0*/  PRMT R62, R22, 0x7632, R62 ;  /* 0x00007632163e7816 */ /* 0x000fc4000000003e */
[----:B------:R-:W-:Y:S01]  /*e500*/  LOP3.LUT R4, R4, 0xff, RZ, 0xc0, !PT ;  /* 0x000000ff04047812 */ /* 0x000fe200078ec0ff */
[----:B------:R-:W-:Y:S01]  /*e510*/  IMAD.MOV.U32 R70, RZ, RZ, R17 ;  /* 0x000000ffff467224 */ /* 0x000fe200078e0011 */
[----:B------:R-:W-:Y:S01]  /*e520*/  @!P1 PRMT R64, R84, 0x5410, RZ ;  /* 0x0000541054409816 */ /* 0x000fe200000000ff */
[----:B------:R-:W-:Y:S01]  /*e530*/  @!P0 HFMA2.BF16_V2 R86, -RZ.H0_H0, RZ.H0_H0, -R62.H0_H0 ;  /* 0x200000ffff568231 */ /* 0x000fe2000034093e */
[----:B------:R-:W-:Y:S01]  /*e540*/  PRMT R63, R22, 0x7610, R63 ;  /* 0x00007610163f7816 */ /* 0x000fe2000000003f */
[----:B------:R1:W4:Y:S01]  /*e550*/  MUFU.EX2 R17, R215 ;  /* 0x000000d700117308 */ /* 0x0003220000000800 */
[----:B------:R-:W-:Y:S02]  /*e560*/  ISETP.GE.U32.AND P1, PT, R200, R4, PT ;  /* 0x00000004c800720c */ /* 0x000fe40003f26070 */
[----:B------:R-:W-:Y:S01]  /*e570*/  LOP3.LUT R4, R0, 0xff, RZ, 0xc0, !PT ;  /* 0x000000ff00047812 */ /* 0x000fe200078ec0ff */
[----:B------:R-:W-:Y:S02]  /*e580*/  @!P5 HFMA2.BF16_V2 R87, -RZ.H0_H0, RZ.H0_H0, -R63.H0_H0 ;  /* 0x200000ffff57d231 */ /* 0x000fe4000034093f */
[----:B-1----:R-:W-:-:S02]  /*e590*/  IMAD.MOV.U32 R215, RZ, RZ, R207 ;  /* 0x000000ffffd77224 */ /* 0x002fc400078e00cf */
[----:B------:R-:W-:Y:S01]  /*e5a0*/  IMAD.MOV.U32 R207, RZ, RZ, R171 ;  /* 0x000000ffffcf7224 */ /* 0x000fe200078e00ab */
[----:B------:R-:W-:Y:S02]  /*e5b0*/  PRMT R171, R63, 0x5410, R62 ;  /* 0x000054103fab7816 */ /* 0x000fe4000000003e */
[----:B------:R-:W-:Y:S02]  /*e5c0*/  @!P0 PRMT R62, R86, 0x5410, RZ ;  /* 0x00005410563e8816 */ /* 0x000fe400000000ff */
[----:B------:R-:W-:Y:S02]  /*e5d0*/  ISETP.GE.U32.AND P0, PT, R200, R4, PT ;  /* 0x00000004c800720c */ /* 0x000fe40003f06070 */
[----:B------:R-:W-:-:S04]  /*e5e0*/  LOP3.LUT R4, R0, 0xffff, RZ, 0xc0, !PT ;  /* 0x0000ffff00047812 */ /* 0x000fc800078ec0ff */
[----:B------:R-:W-:-:S04]  /*e5f0*/  SHF.R.U32.HI R4, RZ, 0x8, R4 ;  /* 0x00000008ff047819 */ /* 0x000fc80000011604 */
[----:B------:R-:W-:Y:S02]  /*e600*/  LOP3.LUT R4, R4, 0xffff, RZ, 0xc0, !PT ;  /* 0x0000ffff04047812 */ /* 0x000fe400078ec0ff */
[----:B------:R-:W-:Y:S02]  /*e610*/  @!P5 PRMT R63, R87, 0x5410, RZ ;  /* 0x00005410573fd816 */ /* 0x000fe400000000ff */
[----:B------:R-:W-:Y:S02]  /*e620*/  ISETP.GE.U32.AND P5, PT, R200, R4, PT ;  /* 0x00000004c800720c */ /* 0x000fe40003fa6070 */
[----:B----4-:R-:W-:-:S04]  /*e630*/  F2FP.BF16.F32.PACK_AB R4, R17, R12 ;  /* 0x0000000c1104723e */ /* 0x010fc800000010ff */
[C---:B------:R-:W-:Y:S02]  /*e640*/  PRMT R57, R4.reuse, 0x7610, R57 ;  /* 0x0000761004397816 */ /* 0x040fe40000000039 */
[----:B------:R-:W-:-:S03]  /*e650*/  PRMT R56, R4, 0x7632, R56 ;  /* 0x0000763204387816 */ /* 0x000fc60000000038 */
[----:B------:R-:W-:Y:S01]  /*e660*/  @!P0 HFMA2.BF16_V2 R96, -RZ.H0_H0, RZ.H0_H0, -R57.H0_H0 ;  /* 0x200000ffff608231 */ /* 0x000fe20000340939 */
[----:B------:R-:W-:Y:S02]  /*e670*/  SHF.R.U32.HI R0, RZ, 0x18, R0 ;  /* 0x00000018ff007819 */ /* 0x000fe40000011600 */
[----:B------:R-:W-:Y:S02]  /*e680*/  PRMT R213, R57, 0x5410, R56 ;  /* 0x0000541039d57816 */ /* 0x000fe40000000038 */
[----:B------:R-:W-:Y:S02]  /*e690*/  @!P0 PRMT R57, R96, 0x5410, RZ ;  /* 0x0000541060398816 */ /* 0x000fe400000000ff */
[----:B------:R-:W-:Y:S02]  /*e6a0*/  ISETP.GE.U32.AND P0, PT, R200, R0, PT ;  /* 0x00000000c800720c */ /* 0x000fe40003f06070 */
[C---:B------:R-:W-:Y:S02]  /*e6b0*/  PRMT R50, R18.reuse, 0x7632, R50 ;  /* 0x0000763212327816 */ /* 0x040fe40000000032 */
[----:B------:R-:W-:Y:S01]  /*e6c0*/  PRMT R55, R18, 0x7610, R55 ;  /* 0x0000761012377816 */ /* 0x000fe20000000037 */
[----:B------:R-:W-:Y:S01]  /*e6d0*/  FADD.FTZ R7, R16, R8 ;  /* 0x0000000810077221 */ /* 0x000fe20000010000 */
[----:B------:R-:W-:Y:S01]  /*e6e0*/  LOP3.LUT R0, R2, 0xff, RZ, 0xc0, !PT ;  /* 0x000000ff02007812 */ /* 0x000fe200078ec0ff */
[----:B------:R-:W-:Y:S01]  /*e6f0*/  MUFU.EX2 R13, R228 ;  /* 0x000000e4000d7308 */ /* 0x000fe20000000800 */
[----:B------:R-:W-:-:S05]  /*e700*/  PRMT R209, R55, 0x5410, R50 ;  /* 0x0000541037d17816 */ /* 0x000fca0000000032 */
[----:B------:R-:W-:Y:S02]  /*e710*/  @!P0 HFMA2.BF16_V2 R98, -RZ.H0_H0, RZ.H0_H0, -R50.H0_H0 ;  /* 0x200000ffff628231 */ /* 0x000fe40000340932 */
[----:B------:R-:W1:Y:S03]  /*e720*/  MUFU.EX2 R16, R227 ;  /* 0x000000e300107308 */ /* 0x000e660000000800 */
[----:B------:R-:W-:Y:S02]  /*e730*/  @!P0 PRMT R50, R98, 0x5410, RZ ;  /* 0x0000541062328816 */ /* 0x000fe400000000ff */
[----:B------:R-:W-:Y:S02]  /*e740*/  ISETP.GE.U32.AND P0, PT, R200, R0, PT ;  /* 0x00000000c800720c */ /* 0x000fe40003f06070 */
[----:B------:R-:W-:Y:S01]  /*e750*/  SHF.R.U32.HI R0, RZ, 0x10, R2 ;  /* 0x00000010ff007819 */ /* 0x000fe20000011602 */
[----:B------:R-:W-:Y:S01]  /*e760*/  @!P1 HFMA2.BF16_V2 R99, -RZ.H0_H0, RZ.H0_H0, -R55.H0_H0 ;  /* 0x200000ffff639231 */ /* 0x000fe20000340937 */
[----:B------:R-:W-:-:S02]  /*e770*/  LOP3.LUT R3, R2, 0xffff, RZ, 0xc0, !PT ;  /* 0x0000ffff02037812 */ /* 0x000fc400078ec0ff */
[----:B------:R-:W-:Y:S02]  /*e780*/  SHF.R.U32.HI R4, RZ, 0x18, R2 ;  /* 0x00000018ff047819 */ /* 0x000fe40000011602 */
[----:B------:R-:W-:Y:S02]  /*e790*/  LOP3.LUT R0, R0, 0xff, RZ, 0xc0, !PT ;  /* 0x000000ff00007812 */ /* 0x000fe400078ec0ff */
[----:B------:R-:W-:Y:S01]  /*e7a0*/  SHF.R.U32.HI R2, RZ, 0x8, R3 ;  /* 0x00000008ff027819 */ /* 0x000fe20000011603 */
[----:B------:R-:W-:Y:S01]  /*e7b0*/  @!P5 HFMA2.BF16_V2 R97, -RZ.H0_H0, RZ.H0_H0, -R56.H0_H0 ;  /* 0x200000ffff61d231 */ /* 0x000fe20000340938 */
[----:B------:R-:W-:Y:S02]  /*e7c0*/  @!P1 PRMT R55, R99, 0x5410, RZ ;  /* 0x0000541063379816 */ /* 0x000fe400000000ff */
[----:B------:R-:W-:Y:S02]  /*e7d0*/  ISETP.GE.U32.AND P1, PT, R200, R0, PT ;  /* 0x00000000c800720c */ /* 0x000fe40003f26070 */
[----:B------:R-:W-:-:S02]  /*e7e0*/  LOP3.LUT R0, R2, 0xffff, RZ, 0xc0, !PT ;  /* 0x0000ffff02007812 */ /* 0x000fc400078ec0ff */
[----:B------:R-:W-:Y:S02]  /*e7f0*/  @!P5 PRMT R56, R97, 0x5410, RZ ;  /* 0x000054106138d816 */ /* 0x000fe400000000ff */
[----:B------:R-:W-:Y:S02]  /*e800*/  ISETP.GE.U32.AND P5, PT, R200, R0, PT ;  /* 0x00000000c800720c */ /* 0x000fe40003fa6070 */
[----:B-1----:R-:W-:Y:S01]  /*e810*/  F2FP.BF16.F32.PACK_AB R0, R16, R13 ;  /* 0x0000000d1000723e */ /* 0x002fe200000010ff */
[----:B------:R-:W1:Y:S01]  /*e820*/  MUFU.EX2 R9, R230 ;  /* 0x000000e600097308 */ /* 0x000e620000000800 */
[----:B------:R-:W-:Y:S02]  /*e830*/  FADD.FTZ R2, R12, R7 ;  /* 0x000000070c027221 */ /* 0x000fe40000010000 */
[C---:B------:R-:W-:Y:S02]  /*e840*/  PRMT R47, R0.reuse, 0x7610, R47 ;  /* 0x00007610002f7816 */ /* 0x040fe4000000002f */
[----:B------:R-:W-:-:S03]  /*e850*/  PRMT R46, R0, 0x7632, R46 ;  /* 0x00007632002e7816 */ /* 0x000fc6000000002e */
[----:B------:R-:W4:Y:S01]  /*e860*/  MUFU.EX2 R8, R231 ;  /* 0x000000e700087308 */ /* 0x000f220000000800 */
[----:B------:R-:W-:Y:S02]  /*e870*/  @!P0 HFMA2.BF16_V2 R124, -RZ.H0_H0, RZ.H0_H0, -R47.H0_H0 ;  /* 0x200000ffff7c8231 */ /* 0x000fe4000034092f */
[----:B------:R-:W-:-:S05]  /*e880*/  IMAD.MOV.U32 R227, RZ, RZ, R194 ;  /* 0x000000ffffe37224 */ /* 0x000fca00078e00c2 */
[----:B------:R-:W-:Y:S01]  /*e890*/  MUFU.EX2 R10, R211 ;  /* 0x000000d3000a7308 */ /* 0x000fe20000000800 */
[----:B------:R-:W-:-:S07]  /*e8a0*/  PRMT R194, R47, 0x5410, R46 ;  /* 0x000054102fc27816 */ /* 0x000fce000000002e */
[----:B------:R-:W3:Y:S01]  /*e8b0*/  MUFU.EX2 R12, R212 ;  /* 0x000000d4000c7308 */ /* 0x000ee20000000800 */
[----:B------:R-:W-:Y:S02]  /*e8c0*/  @!P0 PRMT R47, R124, 0x5410, RZ ;  /* 0x000054107c2f8816 */ /* 0x000fe400000000ff */
[----:B------:R-:W-:-:S05]  /*e8d0*/  ISETP.GE.U32.AND P0, PT, R200, R4, PT ;  /* 0x00000004c800720c */ /* 0x000fca0003f06070 */
[----:B------:R-:W3:Y:S01]  /*e8e0*/  MUFU.EX2 R7, R232 ;  /* 0x000000e800077308 */ /* 0x000ee20000000800 */
[----:B-1----:R-:W-:-:S07]  /*e8f0*/  FADD.FTZ R0, R9, R11 ;  /* 0x0000000b09007221 */ /* 0x002fce0000010000 */
[----:B------:R-:W1:Y:S01]  /*e900*/  MUFU.EX2 R4, R233 ;  /* 0x000000e900047308 */ /* 0x000e620000000800 */
[----:B----4-:R-:W-:Y:S01]  /*e910*/  FADD.FTZ R3, R8, R0 ;  /* 0x0000000008037221 */ /* 0x010fe20000010000 */
[----:B---3--:R-:W-:Y:S01]  /*e920*/  F2FP.BF16.F32.PACK_AB R0, R12, R10 ;  /* 0x0000000a0c00723e */ /* 0x008fe200000010ff */
[----:B------:R-:W-:-:S03]  /*e930*/  FADD.FTZ R2, R17, R2 ;  /* 0x0000000211027221 */ /* 0x000fc60000010000 */
[C---:B------:R-:W-:Y:S02]  /*e940*/  PRMT R45, R0.reuse, 0x7610, R45 ;  /* 0x00007610002d7816 */ /* 0x040fe4000000002d */
[----:B------:R-:W-:Y:S01]  /*e950*/  PRMT R44, R0, 0x7632, R44 ;  /* 0x00007632002c7816 */ /* 0x000fe2000000002c */
[----:B------:R-:W-:Y:S01]  /*e960*/  FADD.FTZ R0, R7, R3 ;  /* 0x0000000307007221 */ /* 0x000fe20000010000 */
[----:B------:R-:W-:-:S03]  /*e970*/  FADD.FTZ R2, R13, R2 ;  /* 0x000000020d027221 */ /* 0x000fc60000010000 */
[----:B-1----:R-:W-:Y:S01]  /*e980*/  FADD.FTZ R3, R4, R0 ;  /* 0x0000000004037221 */ /* 0x002fe20000010000 */
[----:B------:R-:W-:Y:S01]  /*e990*/  FADD.FTZ R0, R16, R2 ;  /* 0x0000000210007221 */ /* 0x000fe20000010000 */
[----:B------:R-:W-:Y:S01]  /*e9a0*/  LOP3.LUT R2, R59, R215, R152, 0x96, !PT ;  /* 0x000000d73b027212 */ /* 0x000fe200078e9698 */
[----:B------:R-:W-:Y:S02]  /*e9b0*/  IMAD.MOV.U32 R230, RZ, RZ, R70 ;  /* 0x000000ffffe67224 */ /* 0x000fe400078e0046 */
[----:B------:R1:W-:Y:S01]  /*e9c0*/  STL [R1+0x134], R3 ;  /* 0x0001340301007387 */ /* 0x0003e20000100800 */
[----:B------:R-:W-:Y:S02]  /*e9d0*/  @!P0 HFMA2.BF16_V2 R125, -RZ.H0_H0, RZ.H0_H0, -R44.H0_H0 ;  /* 0x200000ffff7d8231 */ /* 0x000fe4000034092c */
[----:B------:R-:W-:Y:S01]  /*e9e0*/  IMAD.MOV.U32 R71, RZ, RZ, R137 ;  /* 0x000000ffff477224 */ /* 0x000fe200078e0089 */
[----:B------:R2:W-:Y:S01]  /*e9f0*/  STL [R1+0x12c], R0 ;  /* 0x00012c0001007387 */ /* 0x0005e20000100800 */
[----:B------:R-:W-:-:S02]  /*ea00*/  IMAD.MOV.U32 R70, RZ, RZ, R143 ;  /* 0x000000ffff467224 */ /* 0x000fc400078e008f */
[-C--:B------:R-:W-:Y:S01]  /*ea10*/  FMUL.FTZ R97, R121, R6.reuse ;  /* 0x0000000679617220 */ /* 0x080fe20000410000 */
[----:B------:R-:W-:Y:S02]  /*ea20*/  IMAD.MOV.U32 R83, RZ, RZ, R141 ;  /* 0x000000ffff537224 */ /* 0x000fe400078e008d */
[-C--:B------:R-:W-:Y:S01]  /*ea30*/  FMUL.FTZ R121, R73, R6.reuse ;  /* 0x0000000649797220 */ /* 0x080fe20000410000 */
[----:B------:R-:W-:Y:S01]  /*ea40*/  IMAD.MOV.U32 R231, RZ, RZ, R208 ;  /* 0x000000ffffe77224 */ /* 0x000fe200078e00d0 */
[----:B------:R-:W-:Y:S01]  /*ea50*/  PRMT R208, R45, 0x5410, R44 ;  /* 0x000054102dd07816 */ /* 0x000fe2000000002c */
[----:B------:R-:W-:Y:S01]  /*ea60*/  IMAD.MOV.U32 R232, RZ, RZ, R223 ;  /* 0x000000ffffe87224 */ /* 0x000fe200078e00df */
[----:B------:R-:W-:Y:S01]  /*ea70*/  @!P0 PRMT R44, R125, 0x5410, RZ ;  /* 0x000054107d2c8816 */ /* 0x000fe200000000ff */
[----:B------:R-:W-:Y:S02]  /*ea80*/  IMAD.MOV.U32 R210, RZ, RZ, R136 ;  /* 0x000000ffffd27224 */ /* 0x000fe400078e0088 */
[-C--:B------:R-:W-:Y:S01]  /*ea90*/  FMUL.FTZ R96, R120, R6.reuse ;  /* 0x0000000678607220 */ /* 0x080fe20000410000 */
[-C--:B------:R-:W-:Y:S01]  /*eaa0*/  FMUL.FTZ R84, R116, R6.reuse ;  /* 0x0000000674547220 */ /* 0x080fe20000410000 */
[----:B------:R-:W-:Y:S01]  /*eab0*/  FMUL.FTZ R85, R117, R6 ;  /* 0x0000000675557220 */ /* 0x000fe20000410000 */
[----:B------:R-:W-:-:S02]  /*eac0*/  IMAD.MOV.U32 R73, RZ, RZ, R140 ;  /* 0x000000ffff497224 */ /* 0x000fc400078e008c */
[----:B-1----:R-:W-:-:S04]  /*ead0*/  IMAD.WIDE.U32 R2, R2, -0x2daee0ad, RZ ;  /* 0xd2511f5302027825 */ /* 0x002fc800078e00ff */
[-C--:B------:R-:W-:Y:S01]  /*eae0*/  FMUL.FTZ R148, R148, R6.reuse ;  /* 0x0000000694947220 */ /* 0x080fe20000410000 */
[-C--:B------:R-:W-:Y:S01]  /*eaf0*/  FMUL.FTZ R149, R149, R6.reuse ;  /* 0x0000000695957220 */ /* 0x080fe20000410000 */
        /* <DEDUP_REMOVED lines=19> */
[----:B------:R-:W-:Y:S01]  /*ec30*/  F2FP.BF16.F32.PACK_AB R202, R4, R7 ;  /* 0x0000000704ca723e */ /* 0x000fe200000010ff */
[----:B------:R-:W-:-:S02]  /*ec40*/  IMAD.MOV.U32 R214, RZ, RZ, R83 ;  /* 0x000000ffffd67224 */ /* 0x000fc400078e0053 */
[----:B------:R-:W-:Y:S02]  /*ec50*/  IMAD.MOV.U32 R71, RZ, RZ, R70 ;  /* 0x000000ffff477224 */ /* 0x000fe400078e0046 */
[----:B------:R-:W-:Y:S02]  /*ec60*/  IMAD.MOV.U32 R70, RZ, RZ, R39 ;  /* 0x000000ffff467224 */ /* 0x000fe400078e0027 */
[----:B------:R-:W-:Y:S02]  /*ec70*/  IMAD.MOV.U32 R83, RZ, RZ, R38 ;  /* 0x000000ffff537224 */ /* 0x000fe400078e0026 */
[----:B------:R-:W-:Y:S02]  /*ec80*/  IMAD.MOV.U32 R228, RZ, RZ, R207 ;  /* 0x000000ffffe47224 */ /* 0x000fe400078e00cf */
[----:B------:R-:W-:Y:S02]  /*ec90*/  @!P5 HFMA2.BF16_V2 R127, -RZ.H0_H0, RZ.H0_H0, -R46.H0_H0 ;  /* 0x200000ffff7fd231 */ /* 0x000fe4000034092e */
[----:B------:R-:W-:-:S02]  /*eca0*/  @!P1 HFMA2.BF16_V2 R126, -RZ.H0_H0, RZ.H0_H0, -R45.H0_H0 ;  /* 0x200000ffff7e9231 */ /* 0x000fc4000034092d */
[----:B------:R-:W-:Y:S02]  /*ecb0*/  IMAD.MOV.U32 R211, RZ, RZ, R139 ;  /* 0x000000ffffd37224 */ /* 0x000fe400078e008b */
[-C--:B------:R-:W-:Y:S01]  /*ecc0*/  FMUL.FTZ R98, R122, R5.reuse ;  /* 0x000000057a627220 */ /* 0x080fe20000410000 */
[----:B------:R-:W-:Y:S01]  /*ecd0*/  IMAD.MOV.U32 R212, RZ, RZ, R138 ;  /* 0x000000ffffd47224 */ /* 0x000fe200078e008a */
[----:B------:R-:W-:Y:S01]  /*ece0*/  @!P5 PRMT R46, R127, 0x5410, RZ ;  /* 0x000054107f2ed816 */ /* 0x000fe200000000ff */
[----:B------:R-:W-:Y:S01]  /*ecf0*/  IMAD.MOV.U32 R207, RZ, RZ, R142 ;  /* 0x000000ffffcf7224 */ /* 0x000fe200078e008e */
[----:B------:R-:W-:Y:S01]  /*ed00*/  @!P1 PRMT R45, R126, 0x5410, RZ ;  /* 0x000054107e2d9816 */ /* 0x000fe200000000ff */
[-C--:B------:R-:W-:Y:S01]  /*ed10*/  FMUL.FTZ R99, R123, R5.reuse ;  /* 0x000000057b637220 */ /* 0x080fe20000410000 */
[-C--:B------:R-:W-:Y:S01]  /*ed20*/  FMUL.FTZ R86, R118, R5.reuse ;  /* 0x0000000576567220 */ /* 0x080fe20000410000 */
[----:B------:R-:W-:Y:S01]  /*ed30*/  FMUL.FTZ R87, R119, R5 ;  /* 0x0000000577577220 */ /* 0x000fe20000410000 */
[----:B--2---:R-:W-:-:S02]  /*ed40*/  LOP3.LUT R0, R3, R230, R32, 0x96, !PT ;  /* 0x000000e603007212 */ /* 0x004fc400078e9620 */
[----:B------:R-:W-:-:S03]  /*ed50*/  LOP3.LUT R3, R217, R51, R58, 0x96, !PT ;  /* 0x00000033d9037212 */ /* 0x000fc600078e963a */
[----:B------:R-:W-:-:S04]  /*ed60*/  IMAD.WIDE.U32 R6, R0, -0x326172a9, RZ ;  /* 0xcd9e8d5700067825 */ /* 0x000fc800078e00ff */
[----:B------:R-:W-:Y:S01]  /*ed70*/  IMAD.WIDE.U32 R38, R3, -0x2daee0ad, RZ ;  /* 0xd2511f5303267825 */ /* 0x000fe200078e00ff */
[----:B------:R-:W-:-:S03]  /*ed80*/  LOP3.LUT R0, R7, R227, R216, 0x96, !PT ;  /* 0x000000e307007212 */ /* 0x000fc600078e96d8 */
[-C--:B------:R-:W-:Y:S01]  /*ed90*/  FMUL.FTZ R150, R150, R5.reuse ;  /* 0x0000000596967220 */ /* 0x080fe20000410000 */
[----:B------:R-:W-:Y:S01]  /*eda0*/  LOP3.LUT R2, R39, R228, R2, 0x96, !PT ;  /* 0x000000e427027212 */ /* 0x000fe200078e9602 */
        /* <DEDUP_REMOVED lines=19> */
[----:B------:R-:W-:-:S04]  /*eee0*/  IMAD.WIDE.U32 R4, R0, -0x2daee0ad, RZ ;  /* 0xd2511f5300047825 */ /* 0x000fc800078e00ff */
[----:B------:R-:W-:Y:S01]  /*eef0*/  IMAD.WIDE.U32 R2, R2, -0x326172a9, RZ ;  /* 0xcd9e8d5702027825 */ /* 0x000fe200078e00ff */
[----:B------:R-:W-:-:S04]  /*ef00*/  LOP3.LUT R0, R5, R211, R38, 0x96, !PT ;  /* 0x000000d305007212 */ /* 0x000fc800078e9626 */
[----:B------:R-:W-:Y:S01]  /*ef10*/  LOP3.LUT R3, R3, R231, R6, 0x96, !PT ;  /* 0x000000e703037212 */ /* 0x000fe200078e9606 */
[----:B------:R-:W-:Y:S01]  /*ef20*/  IMAD.WIDE.U32 R6, R0, -0x326172a9, RZ ;  /* 0xcd9e8d5700067825 */ /* 0x000fe200078e00ff */
[----:B------:R-:W-:-:S03]  /*ef30*/  F2FP.BF16.F32.PACK_AB R41, R8, R9 ;  /* 0x000000090829723e */ /* 0x000fc600000010ff */
[----:B------:R-:W-:Y:S01]  /*ef40*/  IMAD.WIDE.U32 R8, R3, -0x2daee0ad, RZ ;  /* 0xd2511f5303087825 */ /* 0x000fe200078e00ff */
[----:B------:R-:W-:-:S04]  /*ef50*/  LOP3.LUT R5, R7, R73, R2, 0x96, !PT ;  /* 0x0000004907057212 */ /* 0x000fc800078e9602 */
[----:B------:R-:W-:-:S05]  /*ef60*/  LOP3.LUT R2, R9, R212, R4, 0x96, !PT ;  /* 0x000000d409027212 */ /* 0x000fca00078e9604 */
[----:B------:R-:W-:-:S05]  /*ef70*/  IMAD.WIDE.U32 R2, R2, -0x326172a9, RZ ;  /* 0xcd9e8d5702027825 */ /* 0x000fca00078e00ff */
[----:B------:R-:W-:Y:S01]  /*ef80*/  LOP3.LUT R0, R3, R245, R6, 0x96, !PT ;  /* 0x000000f503007212 */ /* 0x000fe200078e9606 */
[----:B------:R-:W-:-:S03]  /*ef90*/  FADD.FTZ R10, R10, R23 ;  /* 0x000000170a0a7221 */ /* 0x000fc60000010000 */
[----:B------:R-:W-:-:S04]  /*efa0*/  LOP3.LUT R4, R0, 0xff, RZ, 0xc0, !PT ;  /* 0x000000ff00047812 */ /* 0x000fc800078ec0ff */
[----:B------:R-:W-:Y:S01]  /*efb0*/  ISETP.GE.U32.AND P0, PT, R200, R4, PT ;  /* 0x00000004c800720c */ /* 0x000fe20003f06070 */
[----:B------:R-:W-:Y:S01]  /*efc0*/  FADD.FTZ R4, R12, R10 ;  /* 0x0000000a0c047221 */ /* 0x000fe20000010000 */
[----:B------:R-:W-:Y:S02]  /*efd0*/  IMAD.MOV.U32 R6, RZ, RZ, R30 ;  /* 0x000000ffff067224 */ /* 0x000fe400078e001e */
[----:B------:R-:W-:Y:S02]  /*efe0*/  IMAD.MOV.U32 R7, RZ, RZ, R31 ;  /* 0x000000ffff077224 */ /* 0x000fe400078e001f */
[----:B------:R-:W2:Y:S01]  /*eff0*/  LDL.LU.64 R30, [R1+0x260] ;  /* 0x00026000011e7983 */ /* 0x000ea20000300a00 */
[----:B------:R-:W-:-:S03]  /*f000*/  F2FP.BF16.F32.PACK_AB R226, R36, R40 ;  /* 0x0000002824e2723e */ /* 0x000fc600000010ff */
[----:B------:R1:W-:Y:S01]  /*f010*/  STL [R1+0x130], R4 ;  /* 0x0001300401007387 */ /* 0x0003e20000100800 */
[C---:B------:R-:W-:Y:S02]  /*f020*/  PRMT R40, R203.reuse, 0x7610, R40 ;  /* 0x00007610cb287816 */ /* 0x040fe40000000028 */
[----:B------:R-:W-:-:S03]  /*f030*/  PRMT R37, R203, 0x7632, R37 ;  /* 0x00007632cb257816 */ /* 0x000fc60000000025 */
[----:B------:R-:W-:Y:S02]  /*f040*/  @!P0 HFMA2.BF16_V2 R72, -RZ.H0_H0, RZ.H0_H0, -R40.H0_H0 ;  /* 0x200000ffff488231 */ /* 0x000fe40000340928 */
[----:B------:R-:W-:Y:S01]  /*f050*/  IMAD.MOV.U32 R203, RZ, RZ, R73 ;  /* 0x000000ffffcb7224 */ /* 0x000fe200078e0049 */
[----:B------:R-:W-:Y:S02]  /*f060*/  PRMT R73, R40, 0x5410, R37 ;  /* 0x0000541028497816 */ /* 0x000fe40000000025 */
[----:B------:R-:W-:Y:S02]  /*f070*/  @!P0 PRMT R40, R72, 0x5410, RZ ;  /* 0x0000541048288816 */ /* 0x000fe400000000ff */
[----:B-1----:R-:W-:-:S04]  /*f080*/  LOP3.LUT R4, R0, 0xffff, RZ, 0xc0, !PT ;  /* 0x0000ffff00047812 */ /* 0x002fc800078ec0ff */
[----:B------:R-:W-:-:S04]  /*f090*/  SHF.R.U32.HI R4, RZ, 0x8, R4 ;  /* 0x00000008ff047819 */ /* 0x000fc80000011604 */
[----:B------:R-:W-:-:S04]  /*f0a0*/  LOP3.LUT R4, R4, 0xffff, RZ, 0xc0, !PT ;  /* 0x0000ffff04047812 */ /* 0x000fc800078ec0ff */
[----:B------:R-:W-:Y:S02]  /*f0b0*/  ISETP.GE.U32.AND P0, PT, R200, R4, PT ;  /* 0x00000004c800720c */ /* 0x000fe40003f06070 */
[----:B------:R-:W-:-:S11]  /*f0c0*/  SHF.R.U32.HI R4, RZ, 0x18, R0 ;  /* 0x00000018ff047819 */ /* 0x000fd60000011600 */
[----:B------:R-:W-:-:S05]  /*f0d0*/  @!P0 HFMA2.BF16_V2 R74, -RZ.H0_H0, RZ.H0_H0, -R37.H0_H0 ;  /* 0x200000ffff4a8231 */ /* 0x000fca0000340925 */
[----:B------:R-:W-:Y:S02]  /*f0e0*/  @!P0 PRMT R37, R74, 0x5410, RZ ;  /* 0x000054104a258816 */ /* 0x000fe400000000ff */
[----:B------:R-:W-:Y:S02]  /*f0f0*/  ISETP.GE.U32.AND P0, PT, R200, R4, PT ;  /* 0x00000004c800720c */ /* 0x000fe40003f06070 */
[----:B------:R-:W-:Y:S02]  /*f100*/  SHF.R.U32.HI R0, RZ, 0x10, R0 ;  /* 0x00000010ff007819 */ /* 0x000fe40000011600 */
[C---:B------:R-:W-:Y:S02]  /*f110*/  PRMT R35, R225.reuse, 0x7632, R35 ;  /* 0x00007632e1237816 */ /* 0x040fe40000000023 */
[----:B------:R-:W-:Y:S02]  /*f120*/  LOP3.LUT R0, R0, 0xff, RZ, 0xc0, !PT ;  /* 0x000000ff00007812 */ /* 0x000fe400078ec0ff */
[----:B------:R-:W-:-:S02]  /*f130*/  PRMT R36, R225, 0x7610, R36 ;  /* 0x00007610e1247816 */ /* 0x000fc40000000024 */
[----:B------:R-:W-:-:S03]  /*f140*/  ISETP.GE.U32.AND P1, PT, R200, R0, PT ;  /* 0x00000000c800720c */ /* 0x000fc60003f26070 */
[----:B------:R-:W-:Y:S01]  /*f150*/  @!P0 HFMA2.BF16_V2 R75, -RZ.H0_H0, RZ.H0_H0, -R35.H0_H0 ;  /* 0x200000ffff4b8231 */ /* 0x000fe20000340923 */
[----:B------:R-:W-:Y:S02]  /*f160*/  LOP3.LUT R0, R2, 0xff, RZ, 0xc0, !PT ;  /* 0x000000ff02007812 */ /* 0x000fe400078ec0ff */
[----:B------:R-:W-:Y:S02]  /*f170*/  PRMT R72, R36, 0x5410, R35 ;  /* 0x0000541024487816 */ /* 0x000fe40000000023 */
[----:B------:R-:W-:Y:S02]  /*f180*/  @!P0 PRMT R35, R75, 0x5410, RZ ;  /* 0x000054104b238816 */ /* 0x000fe400000000ff */
[----:B------:R-:W-:Y:S02]  /*f190*/  ISETP.GE.U32.AND P0, PT, R200, R0, PT ;  /* 0x00000000c800720c */ /* 0x000fe40003f06070 */
[----:B------:R-:W-:Y:S02]  /*f1a0*/  LOP3.LUT R0, R2, 0xffff, RZ, 0xc0, !PT ;  /* 0x0000ffff02007812 */ /* 0x000fe400078ec0ff */
[----:B------:R-:W-:-:S02]  /*f1b0*/  PRMT R34, R206, 0x7610, R34 ;  /* 0x00007610ce227816 */ /* 0x000fc40000000022 */
[----:B------:R-:W-:Y:S02]  /*f1c0*/  SHF.R.U32.HI R0, RZ, 0x8, R0 ;  /* 0x00000008ff007819 */ /* 0x000fe40000011600 */
[----:B------:R-:W-:Y:S01]  /*f1d0*/  PRMT R27, R206, 0x7632, R27 ;  /* 0x00007632ce1b7816 */ /* 0x000fe2000000001b */
[----:B------:R-:W-:Y:S01]  /*f1e0*/  IMAD.MOV.U32 R75, RZ, RZ, R71 ;  /* 0x000000ffff4b7224 */ /* 0x000fe200078e0047 */
[----:B------:R-:W-:-:S03]  /*f1f0*/  LOP3.LUT R0, R0, 0xffff, RZ, 0xc0, !PT ;  /* 0x0000ffff00007812 */ /* 0x000fc600078ec0ff */
[----:B------:R-:W-:Y:S01]  /*f200*/  @!P0 HFMA2.BF16_V2 R77, -RZ.H0_H0, RZ.H0_H0, -R34.H0_H0 ;  /* 0x200000ffff4d8231 */ /* 0x000fe20000340922 */
[----:B------:R-:W-:-:S04]  /*f210*/  PRMT R71, R34, 0x5410, R27 ;  /* 0x0000541022477816 */ /* 0x000fc8000000001b */
[----:B------:R-:W-:Y:S02]  /*f220*/  @!P0 PRMT R34, R77, 0x5410, RZ ;  /* 0x000054104d228816 */ /* 0x000fe400000000ff */
[----:B------:R-:W-:Y:S02]  /*f230*/  ISETP.GE.U32.AND P0, PT, R200, R0, PT ;  /* 0x00000000c800720c */ /* 0x000fe40003f06070 */
[----:B------:R-:W-:Y:S01]  /*f240*/  SHF.R.U32.HI R0, RZ, 0x10, R2 ;  /* 0x00000010ff007819 */ /* 0x000fe20000011602 */
[----:B------:R-:W-:-:S03]  /*f250*/  @!P1 HFMA2.BF16_V2 R76, -RZ.H0_H0, RZ.H0_H0, -R36.H0_H0 ;  /* 0x200000ffff4c9231 */ /* 0x000fc60000340924 */
[----:B------:R-:W-:Y:S02]  /*f260*/  LOP3.LUT R0, R0, 0xff, RZ, 0xc0, !PT ;  /* 0x000000ff00007812 */ /* 0x000fe400078ec0ff */
[----:B------:R-:W-:Y:S02]  /*f270*/  @!P1 PRMT R36, R76, 0x5410, RZ ;  /* 0x000054104c249816 */ /* 0x000fe400000000ff */
[----:B------:R-:W-:Y:S02]  /*f280*/  ISETP.GE.U32.AND P1, PT, R200, R0, PT ;  /* 0x00000000c800720c */ /* 0x000fe40003f26070 */
[C---:B------:R-:W-:Y:S01]  /*f290*/  PRMT R24, R224.reuse, 0x7610, R24 ;  /* 0x00007610e0187816 */ /* 0x040fe20000000018 */
[----:B------:R-:W-:Y:S01]  /*f2a0*/  @!P0 HFMA2.BF16_V2 R78, -RZ.H0_H0, RZ.H0_H0, -R27.H0_H0 ;  /* 0x200000ffff4e8231 */ /* 0x000fe2000034091b */
[----:B------:R-:W-:Y:S02]  /*f2b0*/  SHF.R.U32.HI R2, RZ, 0x18, R2 ;  /* 0x00000018ff027819 */ /* 0x000fe40000011602 */
[----:B------:R-:W-:-:S02]  /*f2c0*/  PRMT R23, R224, 0x7632, R23 ;  /* 0x00007632e0177816 */ /* 0x000fc40000000017 */
[----:B------:R-:W-:Y:S01]  /*f2d0*/  @!P0 PRMT R27, R78, 0x5410, RZ ;  /* 0x000054104e1b8816 */ /* 0x000fe200000000ff */
[----:B------:R-:W-:Y:S01]  /*f2e0*/  IMAD.MOV.U32 R3, RZ, RZ, R33 ;  /* 0x000000ffff037224 */ /* 0x000fe200078e0021 */
[----:B------:R-:W-:Y:S01]  /*f2f0*/  ISETP.GE.U32.AND P0, PT, R200, R2, PT ;  /* 0x00000002c800720c */ /* 0x000fe20003f06070 */
[----:B------:R-:W-:Y:S02]  /*f300*/  IMAD.MOV.U32 R2, RZ, RZ, R32 ;  /* 0x000000ffff027224 */ /* 0x000fe400078e0020 */
[----:B------:R-:W-:Y:S02]  /*f310*/  @!P1 HFMA2.BF16_V2 R79, -RZ.H0_H0, RZ.H0_H0, -R24.H0_H0 ;  /* 0x200000ffff4f9231 */ /* 0x000fe40000340918 */
[----:B------:R-:W-:Y:S01]  /*f320*/  IMAD.MOV.U32 R74, RZ, RZ, R70 ;  /* 0x000000ffff4a7224 */ /* 0x000fe200078e0046 */
[----:B------:R-:W-:Y:S01]  /*f330*/  PRMT R70, R24, 0x5410, R23 ;  /* 0x0000541018467816 */ /* 0x000fe20000000017 */
[----:B------:R-:W-:Y:S01]  /*f340*/  IMAD.MOV.U32 R78, RZ, RZ, R2 ;  /* 0x000000ffff4e7224 */ /* 0x000fe200078e0002 */
[----:B------:R-:W-:Y:S01]  /*f350*/  @!P1 PRMT R24, R79, 0x5410, RZ ;  /* 0x000054104f189816 */ /* 0x000fe200000000ff */
[----:B------:R-:W-:-:S02]  /*f360*/  IMAD.MOV.U32 R79, RZ, RZ, R3 ;  /* 0x000000ffff4f7224 */ /* 0x000fc400078e0003 */
[----:B------:R-:W-:-:S04]  /*f370*/  IMAD.WIDE.U32 R2, R5, -0x2daee0ad, RZ ;  /* 0xd2511f5305027825 */ /* 0x000fc800078e00ff */
[----:B------:R-:W-:Y:S01]  /*f380*/  @!P0 HFMA2.BF16_V2 R88, -RZ.H0_H0, RZ.H0_H0, -R23.H0_H0 ;  /* 0x200000ffff588231 */ /* 0x000fe20000340917 */
[----:B------:R-:W-:-:S04]  /*f390*/  LOP3.LUT R0, R3, R246, R8, 0x96, !PT ;  /* 0x000000f603007212 */ /* 0x000fc800078e9608 */
[----:B------:R-:W-:Y:S02]  /*f3a0*/  LOP3.LUT R4, R0, 0xff, RZ, 0xc0, !PT ;  /* 0x000000ff00047812 */ /* 0x000fe400078ec0ff */
[----:B------:R-:W-:Y:S02]  /*f3b0*/  @!P0 PRMT R23, R88, 0x5410, RZ ;  /* 0x0000541058178816 */ /* 0x000fe400000000ff */
[----:B------:R-:W-:Y:S02]  /*f3c0*/  ISETP.GE.U32.AND P0, PT, R200, R4, PT ;  /* 0x00000004c800720c */ /* 0x000fe40003f06070 */
[----:B------:R-:W-:Y:S02]  /*f3d0*/  LOP3.LUT R4, R0, 0xffff, RZ, 0xc0, !PT ;  /* 0x0000ffff00047812 */ /* 0x000fe400078ec0ff */
[C---:B------:R-:W-:Y:S02]  /*f3e0*/  PRMT R22, R43.reuse, 0x7610, R22 ;  /* 0x000076102b167816 */ /* 0x040fe40000000016 */
[----:B------:R-:W-:Y:S01]  /*f3f0*/  SHF.R.U32.HI R4, RZ, 0x8, R4 ;  /* 0x00000008ff047819 */ /* 0x000fe20000011604 */
[----:B------:R-:W-:Y:S01]  /*f400*/  IMAD.MOV.U32 R225, RZ, RZ, R203 ;  /* 0x000000ffffe17224 */ /* 0x000fe200078e00cb */
[----:B------:R-:W-:Y:S01]  /*f410*/  PRMT R21, R43, 0x7632, R21 ;  /* 0x000076322b157816 */ /* 0x000fe20000000015 */
[----:B------:R-:W-:Y:S01]  /*f420*/  IMAD.MOV.U32 R203, RZ, RZ, R83 ;  /* 0x000000ffffcb7224 */ /* 0x000fe200078e0053 */
[----:B------:R-:W-:-:S03]  /*f430*/  LOP3.LUT R4, R4, 0xffff, RZ, 0xc0, !PT ;  /* 0x0000ffff04047812 */ /* 0x000fc600078ec0ff */
[----:B------:R-:W-:Y:S02]  /*f440*/  @!P0 HFMA2.BF16_V2 R89, -RZ.H0_H0, RZ.H0_H0, -R22.H0_H0 ;  /* 0x200000ffff598231 */ /* 0x000fe40000340916 */
[----:B------:R-:W-:Y:S01]  /*f450*/  IMAD.MOV.U32 R83, RZ, RZ, R154 ;  /* 0x000000ffff537224 */ /* 0x000fe200078e009a */
[----:B------:R-:W-:Y:S02]  /*f460*/  PRMT R154, R22, 0x5410, R21 ;  /* 0x00005410169a7816 */ /* 0x000fe40000000015 */
[----:B------:R-:W-:Y:S02]  /*f470*/  @!P0 PRMT R22, R89, 0x5410, RZ ;  /* 0x0000541059168816 */ /* 0x000fe400000000ff */
[----:B------:R-:W-:Y:S02]  /*f480*/  ISETP.GE.U32.AND P0, PT, R200, R4, PT ;  /* 0x00000004c800720c */ /* 0x000fe40003f06070 */
[--C-:B------:R-:W-:Y:S02]  /*f490*/  SHF.R.U32.HI R4, RZ, 0x10, R0.reuse ;  /* 0x00000010ff047819 */ /* 0x100fe40000011600 */
[----:B------:R-:W-:-:S09]  /*f4a0*/  SHF.R.U32.HI R0, RZ, 0x18, R0 ;  /* 0x00000018ff007819 */ /* 0x000fd20000011600 */
[----:B------:R-:W-:-:S05]  /*f4b0*/  @!P0 HFMA2.BF16_V2 R90, -RZ.H0_H0, RZ.H0_H0, -R21.H0_H0 ;  /* 0x200000ffff5a8231 */ /* 0x000fca0000340915 */
[----:B------:R-:W-:Y:S02]  /*f4c0*/  @!P0 PRMT R21, R90, 0x5410, RZ ;  /* 0x000054105a158816 */ /* 0x000fe400000000ff */
[----:B------:R-:W-:Y:S02]  /*f4d0*/  ISETP.GE.U32.AND P0, PT, R200, R0, PT ;  /* 0x00000000c800720c */ /* 0x000fe40003f06070 */
[C---:B------:R-:W-:Y:S02]  /*f4e0*/  PRMT R19, R226.reuse, 0x7632, R19 ;  /* 0x00007632e2137816 */ /* 0x040fe40000000013 */
[----:B------:R-:W-:Y:S01]  /*f4f0*/  PRMT R20, R226, 0x7610, R20 ;  /* 0x00007610e2147816 */ /* 0x000fe20000000014 */
[----:B------:R-:W-:Y:S01]  /*f500*/  IMAD.MOV.U32 R9, RZ, RZ, R153 ;  /* 0x000000ffff097224 */ /* 0x000fe200078e0099 */
[----:B------:R-:W-:Y:S02]  /*f510*/  LOP3.LUT R0, R2, 0xff, RZ, 0xc0, !PT ;  /* 0x000000ff02007812 */ /* 0x000fe400078ec0ff */
[----:B------:R-:W-:-:S05]  /*f520*/  PRMT R153, R20, 0x5410, R19 ;  /* 0x0000541014997816 */ /* 0x000fca0000000013 */
[----:B------:R-:W-:-:S05]  /*f530*/  @!P0 HFMA2.BF16_V2 R92, -RZ.H0_H0, RZ.H0_H0, -R19.H0_H0 ;  /* 0x200000ffff5c8231 */ /* 0x000fca0000340913 */
[----:B------:R-:W-:Y:S02]  /*f540*/  @!P0 PRMT R19, R92, 0x5410, RZ ;  /* 0x000054105c138816 */ /* 0x000fe400000000ff */
[----:B------:R-:W-:Y:S02]  /*f550*/  ISETP.GE.U32.AND P0, PT, R200, R0, PT ;  /* 0x00000000c800720c */ /* 0x000fe40003f06070 */
[----:B------:R-:W-:Y:S02]  /*f560*/  LOP3.LUT R0, R2, 0xffff, RZ, 0xc0, !PT ;  /* 0x0000ffff02007812 */ /* 0x000fe400078ec0ff */
[C---:B------:R-:W-:Y:S02]  /*f570*/  PRMT R26, R25.reuse, 0x7632, R26 ;  /* 0x00007632191a7816 */ /* 0x040fe4000000001a */
[----:B------:R-:W-:Y:S01]  /*f580*/  SHF.R.U32.HI R0, RZ, 0x8, R0 ;  /* 0x00000008ff007819 */ /* 0x000fe20000011600 */
[----:B------:R-:W-:Y:S01]  /*f590*/  IMAD.MOV.U32 R8, RZ, RZ, R152 ;  /* 0x000000ffff087224 */ /* 0x000fe200078e0098 */
[----:B------:R-:W-:-:S02]  /*f5a0*/  PRMT R152, R25, 0x5410, R26 ;  /* 0x0000541019987816 */ /* 0x000fc4000000001a */
[----:B------:R-:W-:-:S03]  /*f5b0*/  LOP3.LUT R0, R0, 0xffff, RZ, 0xc0, !PT ;  /* 0x0000ffff00007812 */ /* 0x000fc600078ec0ff */
[----:B------:R-:W-:Y:S01]  /*f5c0*/  @!P0 HFMA2.BF16_V2 R93, -RZ.H0_H0, RZ.H0_H0, -R25.H0_H0 ;  /* 0x200000ffff5d8231 */ /* 0x000fe20000340919 */
[----:B------:R-:W-:-:S04]  /*f5d0*/  LOP3.LUT R4, R4, 0xff, RZ, 0xc0, !PT ;  /* 0x000000ff04047812 */ /* 0x000fc800078ec0ff */
[----:B------:R-:W-:Y:S02]  /*f5e0*/  @!P0 PRMT R25, R93, 0x5410, RZ ;  /* 0x000054105d198816 */ /* 0x000fe400000000ff */
[C---:B------:R-:W-:Y:S02]  /*f5f0*/  ISETP.GE.U32.AND P0, PT, R200.reuse, R0, PT ;  /* 0x00000000c800720c */ /* 0x040fe40003f06070 */
[----:B------:R-:W-:Y:S02]  /*f600*/  SHF.R.U32.HI R0, RZ, 0x10, R2 ;  /* 0x00000010ff007819 */ /* 0x000fe40000011602 */
[----:B------:R-:W-:Y:S02]  /*f610*/  ISETP.GE.U32.AND P1, PT, R200, R4, PT ;  /* 0x00000004c800720c */ /* 0x000fe40003f26070 */
[----:B------:R-:W-:-:S04]  /*f620*/  LOP3.LUT R0, R0, 0xff, RZ, 0xc0, !PT ;  /* 0x000000ff00007812 */ /* 0x000fc800078ec0ff */
[----:B------:R-:W-:Y:S02]  /*f630*/  ISETP.GE.U32.AND P5, PT, R200, R0, PT ;  /* 0x00000000c800720c */ /* 0x000fe40003fa6070 */
[----:B------:R-:W-:Y:S01]  /*f640*/  LOP3.LUT R0, R15, R215, R8, 0x96, !PT ;  /* 0x000000d70f007212 */ /* 0x000fe200078e9608 */
[----:B------:R-:W-:Y:S02]  /*f650*/  IMAD.MOV.U32 R76, RZ, RZ, R28 ;  /* 0x000000ffff4c7224 */ /* 0x000fe400078e001c */
[----:B------:R-:W-:Y:S02]  /*f660*/  IMAD.MOV.U32 R77, RZ, RZ, R29 ;  /* 0x000000ffff4d7224 */ /* 0x000fe400078e001d */
[----:B------:R-:W3:Y:S01]  /*f670*/  LDL.LU.64 R28, [R1+0x258] ;  /* 0x00025800011c7983 */ /* 0x000ee20000300a00 */
[----:B------:R-:W-:-:S04]  /*f680*/  IMAD.WIDE.U32 R4, R0, -0x2daee0ad, RZ ;  /* 0xd2511f5300047825 */ /* 0x000fc800078e00ff */
[----:B------:R-:W-:Y:S01]  /*f690*/  @!P1 HFMA2.BF16_V2 R91, -RZ.H0_H0, RZ.H0_H0, -R20.H0_H0 ;  /* 0x200000ffff5b9231 */ /* 0x000fe20000340914 */
[----:B------:R-:W4:Y:S04]  /*f6a0*/  LDL.LU.64 R32, [R1+0x250] ;  /* 0x0002500001207983 */ /* 0x000f280000300a00 */
[----:B------:R-:W2:Y:S01]  /*f6b0*/  LDL R226, [R1+0x128] ;  /* 0x0001280001e27983 */ /* 0x000ea20000100800 */
[----:B------:R-:W-:Y:S01]  /*f6c0*/  LOP3.LUT R0, R5, R230, R78, 0x96, !PT ;  /* 0x000000e605007212 */ /* 0x000fe200078e964e */
[----:B------:R-:W-:Y:S01]  /*f6d0*/  IMAD.MOV.U32 R93, RZ, RZ, R77 ;  /* 0x000000ffff5d7224 */ /* 0x000fe200078e004d */
[----:B------:R-:W-:Y:S01]  /*f6e0*/  @!P1 PRMT R20, R91, 0x5410, RZ ;  /* 0x000054105b149816 */ /* 0x000fe200000000ff */
[----:B------:R-:W-:Y:S01]  /*f6f0*/  IMAD.MOV.U32 R90, RZ, RZ, R6 ;  /* 0x000000ffff5a7224 */ /* 0x000fe200078e0006 */
[----:B------:R-:W-:Y:S01]  /*f700*/  LOP3.LUT R3, R217, R51, R14, 0x96, !PT ;  /* 0x00000033d9037212 */ /* 0x000fe200078e960e */
[----:B------:R-:W-:-:S02]  /*f710*/  IMAD.MOV.U32 R91, RZ, RZ, R7 ;  /* 0x000000ffff5b7224 */ /* 0x000fc400078e0007 */
[----:B------:R-:W-:Y:S02]  /*f720*/  IMAD.MOV.U32 R77, RZ, RZ, R233 ;  /* 0x000000ffff4d7224 */ /* 0x000fe400078e00e9 */
[----:B------:R-:W-:-:S04]  /*f730*/  IMAD.WIDE.U32 R6, R0, -0x326172a9, RZ ;  /* 0xcd9e8d5700067825 */ /* 0x000fc800078e00ff */
[----:B------:R-:W-:Y:S02]  /*f740*/  IMAD.MOV.U32 R233, RZ, RZ, R189 ;  /* 0x000000ffffe97224 */ /* 0x000fe400078e00bd */
[----:B------:R-:W4:Y:S01]  /*f750*/  LDL R189, [R1+0x160] ;  /* 0x0001600001bd7983 */ /* 0x000f220000100800 */
[----:B------:R-:W-:Y:S01]  /*f760*/  IMAD.WIDE.U32 R8, R3, -0x2daee0ad, RZ ;  /* 0xd2511f5303087825 */ /* 0x000fe200078e00ff */
[----:B------:R-:W-:-:S04]  /*f770*/  LOP3.LUT R0, R7, R227, R216, 0x96, !PT ;  /* 0x000000e307007212 */ /* 0x000fc800078e96d8 */
[----:B------:R-:W-:Y:S01]  /*f780*/  LOP3.LUT R3, R9, R228, R4, 0x96, !PT ;  /* 0x000000e409037212 */ /* 0x000fe200078e9604 */
[----:B------:R-:W-:-:S05]  /*f790*/  IMAD.WIDE.U32 R4, R0, -0x2daee0ad, RZ ;  /* 0xd2511f5300047825 */ /* 0x000fca00078e00ff */
[----:B------:R-:W-:Y:S01]  /*f7a0*/  LOP3.LUT R5, R5, R211, R8, 0x96, !PT ;  /* 0x000000d305057212 */ /* 0x000fe200078e9608 */
[----:B------:R-:W-:-:S05]  /*f7b0*/  IMAD.WIDE.U32 R8, R3, -0x326172a9, RZ ;  /* 0xcd9e8d5703087825 */ /* 0x000fca00078e00ff */
[----:B------:R-:W-:Y:S01]  /*f7c0*/  LOP3.LUT R0, R9, R231, R6, 0x96, !PT ;  /* 0x000000e709007212 */ /* 0x000fe200078e9606 */
[----:B------:R-:W-:Y:S02]  /*f7d0*/  IMAD.MOV.U32 R224, RZ, RZ, R210 ;  /* 0x000000ffffe07224 */ /* 0x000fe400078e00d2 */
[----:B------:R-:W-:Y:S02]  /*f7e0*/  IMAD.MOV.U32 R210, RZ, RZ, R42 ;  /* 0x000000ffffd27224 */ /* 0x000fe400078e002a */
[----:B------:R-:W-:Y:S01]  /*f7f0*/  IMAD.WIDE.U32 R42, R0, -0x2daee0ad, RZ ;  /* 0xd2511f53002a7825 */ /* 0x000fe200078e00ff */
[----:B------:R-:W-:-:S04]  /*f800*/  SHF.R.U32.HI R6, RZ, 0x18, R2 ;  /* 0x00000018ff067819 */ /* 0x000fc80000011602 */
[----:B------:R-:W-:Y:S01]  /*f810*/  LOP3.LUT R3, R43, R212, R4, 0x96, !PT ;  /* 0x000000d42b037212 */ /* 0x000fe200078e9604 */
[----:B------:R-:W-:-:S04]  /*f820*/  IMAD.WIDE.U32 R4, R5, -0x326172a9, RZ ;  /* 0xcd9e8d5705047825 */ /* 0x000fc800078e00ff */
[----:B------:R-:W-:-:S04]  /*f830*/  IMAD.WIDE.U32 R2, R3, -0x326172a9, RZ ;  /* 0xcd9e8d5703027825 */ /* 0x000fc800078e00ff */
[----:B------:R-:W-:Y:S01]  /*f840*/  @!P0 HFMA2.BF16_V2 R94, -RZ.H0_H0, RZ.H0_H0, -R26.H0_H0 ;  /* 0x200000ffff5e8231 */ /* 0x000fe2000034091a */
[----:B------:R-:W-:-:S04]  /*f850*/  LOP3.LUT R0, R3, R245, R4, 0x96, !PT ;  /* 0x000000f503007212 */ /* 0x000fc800078e9604 */
[----:B------:R-:W-:Y:S02]  /*f860*/  LOP3.LUT R4, R0, 0xff, RZ, 0xc0, !PT ;  /* 0x000000ff00047812 */ /* 0x000fe400078ec0ff */
[----:B------:R-:W-:Y:S02]  /*f870*/  @!P0 PRMT R26, R94, 0x5410, RZ ;  /* 0x000054105e1a8816 */ /* 0x000fe400000000ff */
[----:B------:R-:W-:Y:S02]  /*f880*/  ISETP.GE.U32.AND P0, PT, R200, R4, PT ;  /* 0x00000004c800720c */ /* 0x000fe40003f06070 */
[----:B------:R-:W-:Y:S02]  /*f890*/  LOP3.LUT R4, R0, 0xffff, RZ, 0xc0, !PT ;  /* 0x0000ffff00047812 */ /* 0x000fe400078ec0ff */
[----:B------:R-:W-:Y:S02]  /*f8a0*/  PRMT R16, R229, 0x7610, R16 ;  /* 0x00007610e5107816 */ /* 0x000fe40000000010 */
[----:B------:R-:W-:-:S02]  /*f8b0*/  SHF.R.U32.HI R4, RZ, 0x8, R4 ;  /* 0x00000008ff047819 */ /* 0x000fc40000011604 */
[----:B------:R-:W-:Y:S02]  /*f8c0*/  PRMT R15, R229, 0x7632, R15 ;  /* 0x00007632e50f7816 */ /* 0x000fe4000000000f */
[----:B------:R-:W-:-:S03]  /*f8d0*/  LOP3.LUT R4, R4, 0xffff, RZ, 0xc0, !PT ;  /* 0x0000ffff04047812 */ /* 0x000fc600078ec0ff */
[----:B------:R-:W-:Y:S01]  /*f8e0*/  @!P0 HFMA2.BF16_V2 R112, -RZ.H0_H0, RZ.H0_H0, -R16.H0_H0 ;  /* 0x200000ffff708231 */ /* 0x000fe20000340910 */
[----:B------:R-:W-:-:S04]  /*f8f0*/  PRMT R216, R16, 0x5410, R15 ;  /* 0x0000541010d87816 */ /* 0x000fc8000000000f */
        /* <DEDUP_REMOVED lines=16> */
[----:B------:R-:W-:Y:S02]  /*fa00*/  PRMT R12, R187, 0x7610, R12 ;  /* 0x00007610bb0c7816 */ /* 0x000fe4000000000c */
[----:B------:R-:W-:Y:S02]  /*fa10*/  ISETP.GE.U32.AND P1, PT, R200, R6, PT ;  /* 0x00000006c800720c */ /* 0x000fe40003f26070 */
[----:B------:R-:W-:-:S02]  /*fa20*/  SHF.R.U32.HI R0, RZ, 0x8, R0 ;  /* 0x00000008ff007819 */ /* 0x000fc40000011600 */
[----:B------:R-:W-:-:S03]  /*fa30*/  PRMT R11, R187, 0x7632, R11 ;  /* 0x00007632bb0b7816 */ /* 0x000fc6000000000b */
[----:B------:R-:W-:Y:S01]  /*fa40*/  @!P0 HFMA2.BF16_V2 R157, -RZ.H0_H0, RZ.H0_H0, -R12.H0_H0 ;  /* 0x200000ffff9d8231 */ /* 0x000fe2000034090c */
[----:B------:R-:W-:Y:S02]  /*fa50*/  LOP3.LUT R0, R0, 0xffff, RZ, 0xc0, !PT ;  /* 0x0000ffff00007812 */ /* 0x000fe400078ec0ff */
[----:B------:R-:W-:Y:S02]  /*fa60*/  PRMT R206, R12, 0x5410, R11 ;  /* 0x000054100cce7816 */ /* 0x000fe4000000000b */
[----:B------:R-:W-:Y:S02]  /*fa70*/  PRMT R17, R82, 0x7632, R17 ;  /* 0x0000763252117816 */ /* 0x000fe40000000011 */
[----:B------:R-:W-:Y:S02]  /*fa80*/  @!P0 PRMT R12, R157, 0x5410, RZ ;  /* 0x000054109d0c8816 */ /* 0x000fe400000000ff */
[----:B------:R-:W-:Y:S01]  /*fa90*/  ISETP.GE.U32.AND P0, PT, R200, R0, PT ;  /* 0x00000000c800720c */ /* 0x000fe20003f06070 */
[----:B------:R-:W-:Y:S01]  /*faa0*/  @!P1 HFMA2.BF16_V2 R113, -RZ.H0_H0, RZ.H0_H0, -R17.H0_H0 ;  /* 0x200000ffff719231 */ /* 0x000fe20000340911 */
[----:B------:R-:W-:Y:S01]  /*fab0*/  PRMT R18, R82, 0x7610, R18 ;  /* 0x0000761052127816 */ /* 0x000fe20000000012 */
[----:B------:R-:W-:Y:S01]  /*fac0*/  IMAD.MOV.U32 R88, RZ, RZ, R214 ;  /* 0x000000ffff587224 */ /* 0x000fe200078e00d6 */
[----:B------:R-:W-:Y:S01]  /*fad0*/  LOP3.LUT R4, R4, 0xff, RZ, 0xc0, !PT ;  /* 0x000000ff04047812 */ /* 0x000fe200078ec0ff */
[----:B------:R-:W-:Y:S01]  /*fae0*/  IMAD.MOV.U32 R214, RZ, RZ, R156 ;  /* 0x000000ffffd67224 */ /* 0x000fe200078e009c */
[----:B------:R-:W-:-:S02]  /*faf0*/  PRMT R156, R18, 0x5410, R17 ;  /* 0x00005410129c7816 */ /* 0x000fc40000000011 */
[----:B------:R-:W-:Y:S02]  /*fb00*/  @!P1 PRMT R17, R113, 0x5410, RZ ;  /* 0x0000541071119816 */ /* 0x000fe400000000ff */
[----:B------:R-:W-:Y:S02]  /*fb10*/  ISETP.GE.U32.AND P1, PT, R200, R4, PT ;  /* 0x00000004c800720c */ /* 0x000fe40003f26070 */
[--C-:B------:R-:W-:Y:S01]  /*fb20*/  SHF.R.U32.HI R0, RZ, 0x10, R2.reuse ;  /* 0x00000010ff007819 */ /* 0x100fe20000011602 */
[----:B------:R-:W-:Y:S01]  /*fb30*/  @!P0 HFMA2.BF16_V2 R158, -RZ.H0_H0, RZ.H0_H0, -R11.H0_H0 ;  /* 0x200000ffff9e8231 */ /* 0x000fe2000034090b */
[----:B------:R-:W-:Y:S02]  /*fb40*/  SHF.R.U32.HI R2, RZ, 0x18, R2 ;  /* 0x00000018ff027819 */ /* 0x000fe40000011602 */
[----:B------:R-:W-:Y:S02]  /*fb50*/  LOP3.LUT R5, R5, R225, R8, 0x96, !PT ;  /* 0x000000e105057212 */ /* 0x000fe400078e9608 */
[----:B------:R-:W-:-:S02]  /*fb60*/  @!P0 PRMT R11, R158, 0x5410, RZ ;  /* 0x000054109e0b8816 */ /* 0x000fc400000000ff */
[----:B------:R-:W-:Y:S01]  /*fb70*/  ISETP.GE.U32.AND P0, PT, R200, R2, PT ;  /* 0x00000002c800720c */ /* 0x000fe20003f06070 */
[----:B------:R-:W-:-:S04]  /*fb80*/  IMAD.WIDE.U32 R2, R5, -0x2daee0ad, RZ ;  /* 0xd2511f5305027825 */ /* 0x000fc800078e00ff */
[----:B------:R-:W-:Y:S01]  /*fb90*/  @!P1 HFMA2.BF16_V2 R155, -RZ.H0_H0, RZ.H0_H0, -R14.H0_H0 ;  /* 0x200000ffff9b9231 */ /* 0x000fe2000034090e */
[----:B------:R-:W-:Y:S02]  /*fba0*/  LOP3.LUT R0, R0, 0xff, RZ, 0xc0, !PT ;  /* 0x000000ff00007812 */ /* 0x000fe400078ec0ff */
[----:B------:R-:W-:Y:S02]  /*fbb0*/  PRMT R9, R80, 0x7632, R9 ;  /* 0x0000763250097816 */ /* 0x000fe40000000009 */
[----:B------:R-:W-:Y:S02]  /*fbc0*/  @!P1 PRMT R14, R155, 0x5410, RZ ;  /* 0x000054109b0e9816 */ /* 0x000fe400000000ff */
[----:B------:R-:W-:Y:S02]  /*fbd0*/  ISETP.GE.U32.AND P1, PT, R200, R0, PT ;  /* 0x00000000c800720c */ /* 0x000fe40003f26070 */
[----:B------:R-:W-:Y:S01]  /*fbe0*/  LOP3.LUT R0, R3, R246, R42, 0x96, !PT ;  /* 0x000000f603007212 */ /* 0x000fe200078e962a */
        /* <DEDUP_REMOVED lines=8> */
[----:B------:R-:W-:Y:S02]  /*fc70*/  LOP3.LUT R4, R0, 0xffff, RZ, 0xc0, !PT ;  /* 0x0000ffff00047812 */ /* 0x000fe400078ec0ff */
[C---:B------:R-:W-:Y:S02]  /*fc80*/  PRMT R8, R186.reuse, 0x7610, R8 ;  /* 0x00007610ba087816 */ /* 0x040fe40000000008 */
        /* <DEDUP_REMOVED lines=18> */
[----:B------:R-:W-:Y:S02]  /*fdb0*/  @!P0 HFMA2.BF16_V2 R164, -RZ.H0_H0, RZ.H0_H0, -R5.H0_H0 ;  /* 0x200000ffffa48231 */ /* 0x000fe40000340905 */
[----:B------:R-:W-:-:S03]  /*fdc0*/  @!P1 HFMA2.BF16_V2 R159, -RZ.H0_H0, RZ.H0_H0, -R10.H0_H0 ;  /* 0x200000ffff9f9231 */ /* 0x000fc6000034090a */
[----:B------:R-:W-:Y:S02]  /*fdd0*/  @!P0 PRMT R5, R164, 0x5410, RZ ;  /* 0x00005410a4058816 */ /* 0x000fe400000000ff */
[----:B------:R-:W-:Y:S02]  /*fde0*/  ISETP.GE.U32.AND P0, PT, R200, R0, PT ;  /* 0x00000000c800720c */ /* 0x000fe40003f06070 */
[----:B------:R-:W-:Y:S02]  /*fdf0*/  LOP3.LUT R4, R4, 0xff, RZ, 0xc0, !PT ;  /* 0x000000ff04047812 */ /* 0x000fe400078ec0ff */
[----:B------:R-:W-:Y:S02]  /*fe00*/  @!P1 PRMT R10, R159, 0x5410, RZ ;  /* 0x000054109f0a9816 */ /* 0x000fe400000000ff */
[----:B------:R-:W-:Y:S02]  /*fe10*/  ISETP.GE.U32.AND P1, PT, R200, R4, PT ;  /* 0x00000004c800720c */ /* 0x000fe40003f26070 */
[----:B------:R-:W-:-:S02]  /*fe20*/  LOP3.LUT R3, R2, 0xffff, RZ, 0xc0, !PT ;  /* 0x0000ffff02037812 */ /* 0x000fc400078ec0ff */
[C---:B------:R-:W-:Y:S02]  /*fe30*/  PRMT R4, R188.reuse, 0x7610, R4 ;  /* 0x00007610bc047816 */ /* 0x040fe40000000004 */
[----:B------:R-:W-:Y:S02]  /*fe40*/  SHF.R.U32.HI R3, RZ, 0x8, R3 ;  /* 0x00000008ff037819 */ /* 0x000fe40000011603 */
[----:B------:R-:W-:Y:S01]  /*fe50*/  PRMT R0, R188, 0x7632, R0 ;  /* 0x00007632bc007816 */ /* 0x000fe20000000000 */
[----:B------:R-:W-:Y:S01]  /*fe60*/  @!P0 HFMA2.BF16_V2 R166, -RZ.H0_H0, RZ.H0_H0, -R4.H0_H0 ;  /* 0x200000ffffa68231 */ /* 0x000fe20000340904 */
[----:B------:R-:W-:Y:S02]  /*fe70*/  LOP3.LUT R3, R3, 0xffff, RZ, 0xc0, !PT ;  /* 0x0000ffff03037812 */ /* 0x000fe400078ec0ff */
[----:B------:R-:W-:Y:S02]  /*fe80*/  PRMT R217, R4, 0x5410, R0 ;  /* 0x0000541004d97816 */ /* 0x000fe40000000000 */
[----:B------:R-:W-:-:S02]  /*fe90*/  @!P0 PRMT R4, R166, 0x5410, RZ ;  /* 0x00005410a6048816 */ /* 0x000fc400000000ff */
[----:B------:R-:W-:Y:S02]  /*fea0*/  ISETP.GE.U32.AND P0, PT, R200, R3, PT ;  /* 0x00000003c800720c */ /* 0x000fe40003f06070 */
[----:B------:R-:W-:-:S04]  /*feb0*/  SHF.R.U32.HI R3, RZ, 0x10, R2 ;  /* 0x00000010ff037819 */ /* 0x000fc80000011602 */
[----:B------:R-:W-:-:S07]  /*fec0*/  LOP3.LUT R3, R3, 0xff, RZ, 0xc0, !PT ;  /* 0x000000ff03037812 */ /* 0x000fce00078ec0ff */
[----:B------:R-:W-:-:S05]  /*fed0*/  @!P0 HFMA2.BF16_V2 R167, -RZ.H0_H0, RZ.H0_H0, -R0.H0_H0 ;  /* 0x200000ffffa78231 */ /* 0x000fca0000340900 */
[----:B------:R-:W-:Y:S02]  /*fee0*/  @!P0 PRMT R0, R167, 0x5410, RZ ;  /* 0x00005410a7008816 */ /* 0x000fe400000000ff */
[----:B------:R-:W-:Y:S02]  /*fef0*/  ISETP.GE.U32.AND P0, PT, R200, R3, PT ;  /* 0x00000003c800720c */ /* 0x000fe40003f06070 */
[----:B------:R-:W-:-:S11]  /*ff00*/  SHF.R.U32.HI R2, RZ, 0x18, R2 ;  /* 0x00000018ff027819 */ /* 0x000fd60000011602 */
[----:B------:R-:W-:Y:S01]  /*ff10*/  @!P0 HFMA2.BF16_V2 R168, -RZ.H0_H0, RZ.H0_H0, -R202.H0_H0 ;  /* 0x200000ffffa88231 */ /* 0x000fe200003409ca */
[----:B------:R-:W-:-:S04]  /*ff20*/  @P0 PRMT R42, R202, 0x7610, R42 ;  /* 0x00007610ca2a0816 */ /* 0x000fc8000000002a */
[----:B------:R-:W-:Y:S02]  /*ff30*/  @!P0 PRMT R42, R168, 0x5410, RZ ;  /* 0x00005410a82a8816 */ /* 0x000fe400000000ff */
[----:B------:R-:W-:Y:S01]  /*ff40*/  ISETP.GE.U32.AND P0, PT, R200, R2, PT ;  /* 0x00000002c800720c */ /* 0x000fe20003f06070 */
[----:B------:R-:W-:Y:S01]  /*ff50*/  ST.E.U16 desc[UR4][R48.64+-0x80], R181 ;  /* 0xffff80b530007985 */ /* 0x000fe2000c101504 */
[----:B--2---:R-:W-:-:S03]  /*ff60*/  VIADD R94, R226, 0x4 ;  /* 0x00000004e25e7836 */ /* 0x004fc60000000000 */
[----:B------:R-:W-:Y:S04]  /*ff70*/  ST.E.U16 desc[UR4][R48.64+-0x7e], R180 ;  /* 0xffff82b430007985 */ /* 0x000fe8000c101504 */
[----:B------:R-:W-:Y:S04]  /*ff80*/  ST.E.U16 desc[UR4][R30.64+-0x80], R179 ;  /* 0xffff80b31e007985 */ /* 0x000fe8000c101504 */
[----:B------:R-:W-:Y:S01]  /*ff90*/  @!P0 HFMA2.BF16_V2 R169, -RZ.H0_H0, RZ.H0_H0, -R202.H1_H1 ;  /* 0x200000ffffa98231 */ /* 0x000fe200003609ca */
[----:B------:R-:W-:Y:S01]  /*ffa0*/  ST.E.U16 desc[UR4][R30.64+-0x7e], R178 ;  /* 0xffff82b21e007985 */ /* 0x000fe2000c101504 */
[----:B------:R-:W-:-:S03]  /*ffb0*/  @P0 PRMT R41, R202, 0x7632, R41 ;  /* 0x00007632ca290816 */ /* 0x000fc60000000029 */
[----:B---3--:R-:W-:Y:S01]  /*ffc0*/  ST.E.U16 desc[UR4][R28.64+-0x80], R40 ;  /* 0xffff80281c007985 */ /* 0x008fe2000c101504 */
[----:B------:R-:W-:-:S03]  /*ffd0*/  @!P0 PRMT R41, R169, 0x5410, RZ ;  /* 0x00005410a9298816 */ /* 0x000fc600000000ff */
[----:B------:R-:W-:Y:S01]  /*ffe0*/  ST.E.U16 desc[UR4][R28.64+-0x7e], R37 ;  /* 0xffff82251c007985 */ /* 0x000fe2000c101504 */
[----:B------:R-:W-:-:S03]  /*fff0*/  IMAD.WIDE.U32 R168, R94, -0x326172a9, RZ ;  /* 0xcd9e8d575ea87825 */ /* 0x000fc600078e00ff */
[----:B----4-:R-:W-:Y:S04]  /*10000*/  ST.E.U16 desc[UR4][R32.64+-0x80], R36 ;  /* 0xffff802420007985 */ /* 0x010fe8000c101504 */
[----:B------:R-:W-:Y:S04]  /*10010*/  ST.E.U16 desc[UR4][R32.64+-0x7e], R35 ;  /* 0xffff822320007985 */ /* 0x000fe8000c101504 */
[----:B------:R-:W-:Y:S04]  /*10020*/  ST.E.U16 desc[UR4][R48.64+-0x70], R177 ;  /* 0xffff90b130007985 */ /* 0x000fe8000c101504 */
[----:B------:R-:W-:Y:S04]  /*10030*/  ST.E.U16 desc[UR4][R48.64+-0x6e], R176 ;  /* 0xffff92b030007985 */ /* 0x000fe8000c101504 */
[----:B------:R-:W-:Y:S04]  /*10040*/  ST.E.U16 desc[UR4][R30.64+-0x70], R106 ;  /* 0xffff906a1e007985 */ /* 0x000fe8000c101504 */
[----:B------:R-:W-:Y:S04]  /*10050*/  ST.E.U16 desc[UR4][R30.64+-0x6e], R107 ;  /* 0xffff926b1e007985 */ /* 0x000fe8000c101504 */
[----:B------:R-:W-:Y:S04]  /*10060*/  ST.E.U16 desc[UR4][R28.64+-0x70], R34 ;  /* 0xffff90221c007985 */ /* 0x000fe8000c101504 */
[----:B------:R-:W-:Y:S01]  /*10070*/  ST.E.U16 desc[UR4][R28.64+-0x6e], R27 ;  /* 0xffff921b1c007985 */ /* 0x000fe2000c101504 */
[----:B------:R-:W-:-:S03]  /*10080*/  LOP3.LUT R2, R59, R215, R168, 0x96, !PT ;  /* 0x000000d73b027212 */ /* 0x000fc600078e96a8 */
[----:B------:R-:W-:Y:S04]  /*10090*/  ST.E.U16 desc[UR4][R32.64+-0x70], R24 ;  /* 0xffff901820007985 */ /* 0x000fe8000c101504 */
[----:B------:R-:W-:Y:S04]  /*100a0*/  ST.E.U16 desc[UR4][R32.64+-0x6e], R23 ;  /* 0xffff921720007985 */ /* 0x000fe8000c101504 */
[----:B------:R-:W-:Y:S04]  /*100b0*/  ST.E.U16 desc[UR4][R48.64+-0x60], R105 ;  /* 0xffffa06930007985 */ /* 0x000fe8000c101504 */
[----:B------:R-:W-:Y:S04]  /*100c0*/  ST.E.U16 desc[UR4][R48.64+-0x5e], R104 ;  /* 0xffffa26830007985 */ /* 0x000fe8000c101504 */
[----:B------:R-:W-:Y:S04]  /*100d0*/  ST.E.U16 desc[UR4][R30.64+-0x60], R103 ;  /* 0xffffa0671e007985 */ /* 0x000fe8000c101504 */
[----:B------:R-:W-:Y:S04]  /*100e0*/  ST.E.U16 desc[UR4][R30.64+-0x5e], R102 ;  /* 0xffffa2661e007985 */ /* 0x000fe8000c101504 */
[----:B------:R1:W-:Y:S01]  /*100f0*/  ST.E.U16 desc[UR4][R28.64+-0x5e], R21 ;  /* 0xffffa2151c007985 */ /* 0x0003e2000c101504 */
[----:B------:R-:W-:-:S03]  /*10100*/  IMAD.WIDE.U32 R2, R2, -0x2daee0ad, RZ ;  /* 0xd2511f5302027825 */ /* 0x000fc600078e00ff */
[----:B------:R2:W-:Y:S01]  /*10110*/  ST.E.U16 desc[UR4][R28.64+-0x60], R22 ;  /* 0xffffa0161c007985 */ /* 0x0005e2000c101504 */
[----:B------:R-:W-:-:S03]  /*10120*/  @!P5 HFMA2.BF16_V2 R95, -RZ.H0_H0, RZ.H0_H0, -R18.H0_H0 ;  /* 0x200000ffff5fd231 */ /* 0x000fc60000340912 */
[----:B------:R3:W-:Y:S02]  /*10130*/  ST.E.U16 desc[UR4][R32.64+-0x5e], R19 ;  /* 0xffffa21320007985 */ /* 0x0007e4000c101504 */
[----:B------:R-:W-:Y:S02]  /*10140*/  @!P5 PRMT R18, R95, 0x5410, RZ ;  /* 0x000054105f12d816 */ /* 0x000fe400000000ff */
[----:B------:R-:W-:Y:S01]  /*10150*/  ST.E.U16 desc[UR4][R32.64+-0x60], R20 ;  /* 0xffffa01420007985 */ /* 0x000fe2000c101504 */
[----:B-1----:R-:W-:Y:S01]  /*10160*/  LOP3.LUT R21, R189, R169, RZ, 0x3c, !PT ;  /* 0x000000a9bd157212 */ /* 0x002fe200078e3cff */
[----:B--2---:R-:W-:-:S04]  /*10170*/  VIADD R22, R93, 0xbb67ae85 ;  /* 0xbb67ae855d167836 */ /* 0x004fc80000000000 */
[----:B------:R-:W-:Y:S01]  /*10180*/  IMAD.WIDE.U32 R162, R21, -0x2daee0ad, RZ ;  /* 0xd2511f5315a27825 */ /* 0x000fe200078e00ff */
[----:B---3--:R-:W-:Y:S02]  /*10190*/  LOP3.LUT R19, R39, R228, R2, 0x96, !PT ;  /* 0x000000e427137212 */ /* 0x008fe400078e9602 */
[----:B------:R-:W-:Y:S02]  /*101a0*/  LOP3.LUT R2, R3, R230, R162, 0x96, !PT ;  /* 0x000000e603027212 */ /* 0x000fe400078e96a2 */
[----:B------:R-:W-:Y:S01]  /*101b0*/  LOP3.LUT R3, R163, R22, R198, 0x96, !PT ;  /* 0x00000016a3037212 */ /* 0x000fe200078e96c6 */
[----:B------:R-:W-:Y:S01]  /*101c0*/  STL [R1+0x1b4], R94 ;  /* 0x0001b45e01007387 */ /* 0x000fe20000100800 */
[----:B------:R-:W-:-:S03]  /*101d0*/  IMAD.MOV.U32 R178, RZ, RZ, R182 ;  /* 0x000000ffffb27224 */ /* 0x000fc600078e00b6 */
[----:B------:R-:W-:Y:S01]  /*101e0*/  ST.E.U16 desc[UR4][R48.64+-0x50], R100 ;  /* 0xffffb06430007985 */ /* 0x000fe2000c101504 */
[----:B------:R-:W-:-:S03]  /*101f0*/  IMAD.WIDE.U32 R180, R3, -0x326172a9, RZ ;  /* 0xcd9e8d5703b47825 */ /* 0x000fc600078e00ff */
[----:B------:R-:W-:Y:S01]  /*10200*/  ST.E.U16 desc[UR4][R48.64+-0x4e], R101 ;  /* 0xffffb26530007985 */ /* 0x000fe2000c101504 */
[----:B------:R-:W-:-:S03]  /*10210*/  IMAD.MOV.U32 R179, RZ, RZ, R183 ;  /* 0x000000ffffb37224 */ /* 0x000fc600078e00b7 */
[----:B------:R-:W-:Y:S04]  /*10220*/  STL.64 [R1+0x1a8], R168 ;  /* 0x0001a8a801007387 */ /* 0x000fe80000100a00 */
[----:B------:R-:W-:Y:S04]  /*10230*/  ST.E.U16 desc[UR4][R30.64+-0x50], R61 ;  /* 0xffffb03d1e007985 */ /* 0x000fe8000c101504 */
[----:B------:R-:W-:Y:S04]  /*10240*/  ST.E.U16 desc[UR4][R30.64+-0x4e], R60 ;  /* 0xffffb23c1e007985 */ /* 0x000fe8000c101504 */
[----:B------:R-:W-:Y:S04]  /*10250*/  STL.64 [R1+0x20], R162 ;  /* 0x000020a201007387 */ /* 0x000fe80000100a00 */
[----:B------:R-:W-:Y:S04]  /*10260*/  ST.E.U16 desc[UR4][R28.64+-0x50], R25 ;  /* 0xffffb0191c007985 */ /* 0x000fe8000c101504 */
[----:B------:R-:W-:Y:S04]  /*10270*/  ST.E.U16 desc[UR4][R28.64+-0x4e], R26 ;  /* 0xffffb21a1c007985 */ /* 0x000fe8000c101504 */
[----:B------:R-:W-:Y:S04]  /*10280*/  STL [R1+0x1b0], R22 ;  /* 0x0001b01601007387 */ /* 0x000fe80000100800 */
[----:B------:R-:W-:Y:S04]  /*10290*/  ST.E.U16 desc[UR4][R32.64+-0x50], R18 ;  /* 0xffffb01220007985 */ /* 0x000fe8000c101504 */
[----:B------:R-:W-:Y:S04]  /*102a0*/  ST.E.U16 desc[UR4][R32.64+-0x4e], R17 ;  /* 0xffffb21120007985 */ /* 0x000fe8000c101504 */
[----:B------:R-:W2:Y:S04]  /*102b0*/  LDL.LU R182, [R1+0x24c] ;  /* 0x00024c0001b67983 */ /* 0x000ea80000300800 */
[----:B------:R-:W-:Y:S04]  /*102c0*/  ST.E.U16 desc[UR4][R48.64+-0x40], R69 ;  /* 0xffffc04530007985 */ /* 0x000fe8000c101504 */
[----:B------:R-:W-:Y:S04]  /*102d0*/  ST.E.U16 desc[UR4][R48.64+-0x3e], R68 ;  /* 0xffffc24430007985 */ /* 0x000fe8000c101504 */
[----:B------:R-:W3:Y:S04]  /*102e0*/  LDL.LU R183, [R1+0x248] ;  /* 0x0002480001b77983 */ /* 0x000ee80000300800 */
[----:B------:R1:W-:Y:S04]  /*102f0*/  ST.E.U16 desc[UR4][R30.64+-0x3e], R66 ;  /* 0xffffc2421e007985 */ /* 0x0003e8000c101504 */
[----:B------:R-:W-:Y:S01]  /*10300*/  STL.64 [R1+0x10], R180 ;  /* 0x000010b401007387 */ /* 0x000fe20000100a00 */
[----:B-1----:R-:W-:-:S03]  /*10310*/  IMAD.MOV.U32 R66, RZ, RZ, R174 ;  /* 0x000000ffff427224 */ /* 0x002fc600078e00ae */
[----:B------:R-:W4:Y:S01]  /*10320*/  LDL.LU R174, [R1+0x244] ;  /* 0x0002440001ae7983 */ /* 0x000f220000300800 */
[----:B------:R-:W-:-:S04]  /*10330*/  IMAD.WIDE.U32 R2, R2, -0x326172a9, RZ ;  /* 0xcd9e8d5702027825 */ /* 0x000fc800078e00ff */
[----:B------:R-:W-:Y:S01]  /*10340*/  @!P1 HFMA2.BF16_V2 R165, -RZ.H0_H0, RZ.H0_H0, -R6.H0_H0 ;  /* 0x200000ffffa59231 */ /* 0x000fe20000340906 */
[----:B------:R-:W-:Y:S01]  /*10350*/  ST.E.U16 desc[UR4][R30.64+-0x40], R67 ;  /* 0xffffc0431e007985 */ /* 0x000fe2000c101504 */
[----:B------:R-:W-:Y:S01]  /*10360*/  IMAD.WIDE.U32 R34, R19, -0x326172a9, RZ ;  /* 0xcd9e8d5713227825 */ /* 0x000fe200078e00ff */
[----:B------:R-:W-:Y:S02]  /*10370*/  LOP3.LUT R3, R3, R227, R180, 0x96, !PT ;  /* 0x000000e303037212 */ /* 0x000fe400078e96b4 */
[----:B------:R-:W-:Y:S04]  /*10380*/  ST.E.U16 desc[UR4][R28.64+-0x40], R16 ;  /* 0xffffc0101c007985 */ /* 0x000fe8000c101504 */
[----:B------:R-:W-:Y:S01]  /*10390*/  ST.E.U16 desc[UR4][R28.64+-0x3e], R15 ;  /* 0xffffc20f1c007985 */ /* 0x000fe2000c101504 */
[----:B------:R-:W-:-:S03]  /*103a0*/  LOP3.LUT R19, R35, R231, R2, 0x96, !PT ;  /* 0x000000e723137212 */ /* 0x000fc600078e9602 */
[----:B------:R-:W-:Y:S01]  /*103b0*/  ST.E.U16 desc[UR4][R32.64+-0x40], R14 ;  /* 0xffffc00e20007985 */ /* 0x000fe2000c101504 */
[----:B------:R-:W-:-:S03]  /*103c0*/  @!P1 PRMT R6, R165, 0x5410, RZ ;  /* 0x00005410a5069816 */ /* 0x000fc600000000ff */
[----:B------:R-:W-:Y:S04]  /*103d0*/  ST.E.U16 desc[UR4][R32.64+-0x3e], R13 ;  /* 0xffffc20d20007985 */ /* 0x000fe8000c101504 */
[----:B------:R-:W-:Y:S04]  /*103e0*/  ST.E.U16 desc[UR4][R48.64+-0x30], R65 ;  /* 0xffffd04130007985 */ /* 0x000fe8000c101504 */
[----:B------:R-:W-:Y:S04]  /*103f0*/  ST.E.U16 desc[UR4][R48.64+-0x2e], R64 ;  /* 0xffffd24030007985 */ /* 0x000fe8000c101504 */
[----:B------:R-:W-:Y:S04]  /*10400*/  ST.E.U16 desc[UR4][R30.64+-0x30], R63 ;  /* 0xffffd03f1e007985 */ /* 0x000fe8000c101504 */
[----:B------:R-:W-:Y:S01]  /*10410*/  ST.E.U16 desc[UR4][R30.64+-0x2e], R62 ;  /* 0xffffd23e1e007985 */ /* 0x000fe2000c101504 */
[----:B------:R-:W-:-:S03]  /*10420*/  IMAD.WIDE.U32 R2, R3, -0x2daee0ad, RZ ;  /* 0xd2511f5303027825 */ /* 0x000fc600078e00ff */
[----:B------:R1:W-:Y:S04]  /*10430*/  ST.E.U16 desc[UR4][R28.64+-0x30], R12 ;  /* 0xffffd00c1c007985 */ /* 0x0003e8000c101504 */
[----:B------:R-:W-:Y:S01]  /*10440*/  ST.E.U16 desc[UR4][R28.64+-0x2e], R11 ;  /* 0xffffd20b1c007985 */ /* 0x000fe2000c101504 */
[----:B------:R-:W-:-:S03]  /*10450*/  IMAD.WIDE.U32 R60, R19, -0x2daee0ad, RZ ;  /* 0xd2511f53133c7825 */ /* 0x000fc600078e00ff */
[----:B------:R1:W-:Y:S04]  /*10460*/  ST.E.U16 desc[UR4][R32.64+-0x30], R10 ;  /* 0xffffd00a20007985 */ /* 0x0003e8000c101504 */
[----:B------:R1:W-:Y:S04]  /*10470*/  ST.E.U16 desc[UR4][R32.64+-0x2e], R9 ;  /* 0xffffd20920007985 */ /* 0x0003e8000c101504 */
        /* <DEDUP_REMOVED lines=8> */
[----:B------:R-:W-:Y:S01]  /*10500*/  ST.E.U16 desc[UR4][R32.64+-0x1e], R5 ;  /* 0xffffe20520007985 */ /* 0x000fe2000c101504 */
[----:B------:R-:W-:-:S03]  /*10510*/  LOP3.LUT R2, R61, R212, R2, 0x96, !PT ;  /* 0x000000d43d027212 */ /* 0x000fc600078e9602 */
[----:B------:R-:W-:Y:S04]  /*10520*/  ST.E.U16 desc[UR4][R48.64+-0x10], R47 ;  /* 0xfffff02f30007985 */ /* 0x000fe8000c101504 */
[----:B------:R-:W-:Y:S04]  /*10530*/  ST.E.U16 desc[UR4][R48.64+-0xe], R46 ;  /* 0xfffff22e30007985 */ /* 0x000fe8000c101504 */
[----:B------:R-:W-:Y:S04]  /*10540*/  ST.E.U16 desc[UR4][R30.64+-0x10], R45 ;  /* 0xfffff02d1e007985 */ /* 0x000fe8000c101504 */
[----:B------:R-:W-:Y:S04]  /*10550*/  ST.E.U16 desc[UR4][R30.64+-0xe], R44 ;  /* 0xfffff22c1e007985 */ /* 0x000fe8000c101504 */
[----:B------:R1:W-:Y:S04]  /*10560*/  ST.E.U16 desc[UR4][R28.64+-0x10], R4 ;  /* 0xfffff0041c007985 */ /* 0x0003e8000c101504 */
[----:B------:R1:W-:Y:S04]  /*10570*/  ST.E.U16 desc[UR4][R28.64+-0xe], R0 ;  /* 0xfffff2001c007985 */ /* 0x0003e8000c101504 */
[----:B------:R-:W-:Y:S04]  /*10580*/  ST.E.U16 desc[UR4][R32.64+-0x10], R42 ;  /* 0xfffff02a20007985 */ /* 0x000fe8000c101504 */
[----:B------:R-:W-:Y:S01]  /*10590*/  ST.E.U16 desc[UR4][R32.64+-0xe], R41 ;  /* 0xfffff22920007985 */ /* 0x000fe2000c101504 */
[----:B-1----:R-:W-:-:S04]  /*105a0*/  IMAD.WIDE.U32 R12, R3, -0x326172a9, RZ ;  /* 0xcd9e8d57030c7825 */ /* 0x002fc800078e00ff */
[----:B------:R-:W-:-:S04]  /*105b0*/  IMAD.WIDE.U32 R2, R2, -0x326172a9, RZ ;  /* 0xcd9e8d5702027825 */ /* 0x000fc800078e00ff */
[----:B------:R-:W-:Y:S01]  /*105c0*/  IMAD.MOV.U32 R67, RZ, RZ, R196 ;  /* 0x000000ffff437224 */ /* 0x000fe200078e00c4 */
[C---:B------:R-:W-:Y:S01]  /*105d0*/  LOP3.LUT R10, R2.reuse, 0xff, RZ, 0xc0, !PT ;  /* 0x000000ff020a7812 */ /* 0x040fe200078ec0ff */
[----:B------:R-:W2:Y:S01]  /*105e0*/  LDL.LU R196, [R1+0x240] ;  /* 0x0002400001c47983 */ /* 0x000ea20000300800 */
[--C-:B------:R-:W-:Y:S02]  /*105f0*/  SHF.R.U32.HI R9, RZ, 0x18, R2.reuse ;  /* 0x00000018ff097819 */ /* 0x100fe40000011602 */
[----:B------:R-:W-:Y:S02]  /*10600*/  SHF.R.U32.HI R4, RZ, 0x10, R2 ;  /* 0x00000010ff047819 */ /* 0x000fe40000011602 */
[----:B------:R-:W-:Y:S02]  /*10610*/  LOP3.LUT R0, R3, R245, R12, 0x96, !PT ;  /* 0x000000f503007212 */ /* 0x000fe400078e960c */
[----:B------:R-:W-:Y:S02]  /*10620*/  LOP3.LUT R3, R2, 0xffff, RZ, 0xc0, !PT ;  /* 0x0000ffff02037812 */ /* 0x000fe400078ec0ff */
[----:B------:R-:W-:-:S02]  /*10630*/  LOP3.LUT R2, R0, 0xffff, RZ, 0xc0, !PT ;  /* 0x0000ffff00027812 */ /* 0x000fc400078ec0ff */
[----:B------:R-:W-:Y:S02]  /*10640*/  SHF.R.U32.HI R6, RZ, 0x8, R3 ;  /* 0x00000008ff067819 */ /* 0x000fe40000011603 */
[----:B------:R-:W-:Y:S02]  /*10650*/  SHF.R.U32.HI R3, RZ, 0x10, R0 ;  /* 0x00000010ff037819 */ /* 0x000fe40000011600 */
[----:B------:R-:W-:Y:S02]  /*10660*/  LOP3.LUT R5, R4, 0xff, RZ, 0xc0, !PT ;  /* 0x000000ff04057812 */ /* 0x000fe400078ec0ff */
[----:B------:R-:W-:Y:S02]  /*10670*/  SHF.R.U32.HI R4, RZ, 0x8, R2 ;  /* 0x00000008ff047819 */ /* 0x000fe40000011602 */
[----:B------:R-:W-:Y:S02]  /*10680*/  LOP3.LUT R8, R0, 0xff, RZ, 0xc0, !PT ;  /* 0x000000ff00087812 */ /* 0x000fe400078ec0ff */
[----:B------:R-:W-:-:S02]  /*10690*/  SHF.R.U32.HI R7, RZ, 0x18, R0 ;  /* 0x00000018ff077819 */ /* 0x000fc40000011600 */
[----:B------:R-:W-:Y:S01]  /*106a0*/  LOP3.LUT R2, R3, 0xff, RZ, 0xc0, !PT ;  /* 0x000000ff03027812 */ /* 0x000fe200078ec0ff */
[----:B------:R-:W-:Y:S01]  /*106b0*/  IMAD.MOV.U32 R65, RZ, RZ, R75 ;  /* 0x000000ffff417224 */ /* 0x000fe200078e004b */
[----:B------:R-:W-:Y:S02]  /*106c0*/  PRMT R3, R5, 0x5410, R9 ;  /* 0x0000541005037816 */ /* 0x000fe40000000009 */
[----:B------:R-:W-:Y:S02]  /*106d0*/  PRMT R75, R200, 0x7054, R200 ;  /* 0x00007054c84b7816 */ /* 0x000fe400000000c8 */
[----:B------:R-:W-:Y:S02]  /*106e0*/  PRMT R0, R10, 0x5410, R6 ;  /* 0x000054100a007816 */ /* 0x000fe40000000006 */
[----:B------:R-:W-:Y:S02]  /*106f0*/  PRMT R4, R8, 0x5410, R4 ;  /* 0x0000541008047816 */ /* 0x000fe40000000004 */
[----:B------:R-:W-:-:S02]  /*10700*/  PRMT R5, R2, 0x5410, R7 ;  /* 0x0000541002057816 */ /* 0x000fc40000000007 */
        /* <DEDUP_REMOVED lines=8> */
[----:B------:R-:W-:Y:S02]  /*10790*/  IMAD.MOV.U32 R166, RZ, RZ, R79 ;  /* 0x000000ffffa67224 */ /* 0x000fe400078e004f */
[----:B------:R-:W-:Y:S02]  /*107a0*/  IMAD.MOV.U32 R176, RZ, RZ, R78 ;  /* 0x000000ffffb07224 */ /* 0x000fe400078e004e */
[----:B------:R-:W-:Y:S02]  /*107b0*/  IMAD.MOV.U32 R177, RZ, RZ, R77 ;  /* 0x000000ffffb17224 */ /* 0x000fe400078e004d */
[----:B------:R-:W-:Y:S01]  /*107c0*/  IMAD.MOV.U32 R64, RZ, RZ, R76 ;  /* 0x000000ffff407224 */ /* 0x000fe200078e004c */
[----:B----4-:R-:W1:Y:S01]  /*107d0*/  LDSM.16.MT88.4 R56, [R174+0x9000] ;  /* 0x00900000ae38783b */ /* 0x010e620000004200 */
[----:B------:R-:W-:-:S02]  /*107e0*/  IMAD.MOV.U32 R188, RZ, RZ, R90 ;  /* 0x000000ffffbc7224 */ /* 0x000fc400078e005a */
[----:B------:R-:W-:Y:S01]  /*107f0*/  IMAD.MOV.U32 R189, RZ, RZ, R91 ;  /* 0x000000ffffbd7224 */ /* 0x000fe200078e005b */
[----:B------:R-:W-:Y:S01]  /*10800*/  LDSM.16.MT88.4 R40, [R174+0xb000] ;  /* 0x00b00000ae28783b */ /* 0x000fe20000004200 */
[----:B------:R-:W-:Y:S02]  /*10810*/  IMAD.MOV.U32 R164, RZ, RZ, R89 ;  /* 0x000000ffffa47224 */ /* 0x000fe400078e0059 */
[----:B------:R-:W-:Y:S01]  /*10820*/  IMAD.MOV.U32 R165, RZ, RZ, R88 ;  /* 0x000000ffffa57224 */ /* 0x000fe200078e0058 */
[----:B------:R-:W-:Y:S01]  /*10830*/  LDSM.16.MT88.4 R20, [R174+0xa000] ;  /* 0x00a00000ae14783b */ /* 0x000fe20000004200 */
[C---:B-1----:R-:W-:Y:S07]  /*10840*/  HMMA.16816.F32.BF16 R112, R4.reuse, R56, R148 ;  /* 0x000000380470723c */ /* 0x042fee0000041894 */
[----:B------:R-:W-:Y:S01]  /*10850*/  IMAD.MOV.U32 R150, RZ, RZ, R237 ;  /* 0x000000ffff967224 */ /* 0x000fe200078e00ed */
[----:B------:R-:W-:Y:S01]  /*10860*/  HMMA.16816.F32.BF16 R76, R4, R58, R144 ;  /* 0x0000003a044c723c */ /* 0x000fe20000041890 */
[----:B------:R-:W4:Y:S01]  /*10870*/  LDL.LU R237, [R1+0x23c] ;  /* 0x00023c0001ed7983 */ /* 0x000f220000300800 */
[----:B------:R-:W-:-:S03]  /*10880*/  IMAD.MOV.U32 R151, RZ, RZ, R236 ;  /* 0x000000ffff977224 */ /* 0x000fc600078e00ec */
[----:B------:R-:W4:Y:S02]  /*10890*/  LDL.LU R236, [R1+0x238] ;  /* 0x0002380001ec7983 */ /* 0x000f240000300800 */
[----:B------:R-:W-:Y:S02]  /*108a0*/  IMAD.MOV.U32 R145, RZ, RZ, R234 ;  /* 0x000000ffff917224 */ /* 0x000fe400078e00ea */
[----:B------:R-:W4:Y:S01]  /*108b0*/  LDL.LU R144, [R1] ;  /* 0x0000000001907983 */ /* 0x000f220000300800 */
[----:B------:R-:W-:Y:S02]  /*108c0*/  IMAD.MOV.U32 R146, RZ, RZ, R235 ;  /* 0x000000ffff927224 */ /* 0x000fe400078e00eb */
[----:B------:R-:W-:Y:S01]  /*108d0*/  IMAD.MOV.U32 R147, RZ, RZ, R244 ;  /* 0x000000ffff937224 */ /* 0x000fe200078e00f4 */
[----:B------:R-:W4:Y:S01]  /*108e0*/  LDL.LU R234, [R1+0x234] ;  /* 0x0002340001ea7983 */ /* 0x000f220000300800 */
[----:B------:R-:W-:-:S03]  /*108f0*/  IMAD.MOV.U32 R148, RZ, RZ, R74 ;  /* 0x000000ffff947224 */ /* 0x000fc600078e004a */
[----:B------:R-:W4:Y:S04]  /*10900*/  LDL.LU R235, [R1+0x230] ;  /* 0x0002300001eb7983 */ /* 0x000f280000300800 */
[----:B------:R-:W4:Y:S04]  /*10910*/  LDL.LU R244, [R1+0x22c] ;  /* 0x00022c0001f47983 */ /* 0x000f280000300800 */
[----:B------:R-:W4:Y:S01]  /*10920*/  LDL.LU R74, [R1+0x2c] ;  /* 0x00002c00014a7983 */ /* 0x000f220000300800 */
[----:B---3--:R-:W-:Y:S02]  /*10930*/  LOP3.LUT R9, R183, R230, R188, 0x96, !PT ;  /* 0x000000e6b7097212 */ /* 0x008fe400078e96bc */
[----:B--2---:R-:W-:-:S03]  /*10940*/  LOP3.LUT R8, R185, R228, R182, 0x96, !PT ;  /* 0x000000e4b9087212 */ /* 0x004fc600078e96b6 */
        /* <DEDUP_REMOVED lines=9> */
[----:B------:R-:W-:-:S05]  /*109e0*/  IMAD.WIDE.U32 R2, R2, -0x326172a9, RZ ;  /* 0xcd9e8d5702027825 */ /* 0x000fca00078e00ff */
[----:B------:R-:W-:Y:S02]  /*109f0*/  LOP3.LUT R0, R3, R245, R14, 0x96, !PT ;  /* 0x000000f503007212 */ /* 0x000fe400078e960e */
[C---:B------:R-:W-:Y:S02]  /*10a00*/  LOP3.LUT R3, R2.reuse, 0xffff, RZ, 0xc0, !PT ;  /* 0x0000ffff02037812 */ /* 0x040fe400078ec0ff */
[----:B------:R-:W-:Y:S02]  /*10a10*/  LOP3.LUT R11, R2, 0xff, RZ, 0xc0, !PT ;  /* 0x000000ff020b7812 */ /* 0x000fe400078ec0ff */
[--C-:B------:R-:W-:Y:S02]  /*10a20*/  SHF.R.U32.HI R12, RZ, 0x10, R2.reuse ;  /* 0x00000010ff0c7819 */ /* 0x100fe40000011602 */
[----:B------:R-:W-:Y:S01]  /*10a30*/  SHF.R.U32.HI R14, RZ, 0x18, R2 ;  /* 0x00000018ff0e7819 */ /* 0x000fe20000011602 */
[----:B------:R-:W1:Y:S01]  /*10a40*/  LDSM.16.MT88.4 R44, [R196+0x9000] ;  /* 0x00900000c42c783b */ /* 0x000e620000004200 */
[----:B------:R-:W-:-:S02]  /*10a50*/  LOP3.LUT R2, R0, 0xffff, RZ, 0xc0, !PT ;  /* 0x0000ffff00027812 */ /* 0x000fc400078ec0ff */
[----:B------:R-:W-:Y:S01]  /*10a60*/  SHF.R.U32.HI R8, RZ, 0x8, R3 ;  /* 0x00000008ff087819 */ /* 0x000fe20000011603 */
[----:B------:R-:W2:Y:S01]  /*10a70*/  LDSM.16.MT88.4 R16, [R196+0xa000] ;  /* 0x00a00000c410783b */ /* 0x000ea20000004200 */
[----:B------:R-:W-:Y:S02]  /*10a80*/  SHF.R.U32.HI R3, RZ, 0x10, R0 ;  /* 0x00000010ff037819 */ /* 0x000fe40000011600 */
[----:B------:R-:W-:Y:S01]  /*10a90*/  SHF.R.U32.HI R9, RZ, 0x8, R2 ;  /* 0x00000008ff097819 */ /* 0x000fe20000011602 */
[----:B------:R-:W3:Y:S01]  /*10aa0*/  LDSM.16.MT88.4 R36, [R196+0xb000] ;  /* 0x00b00000c424783b */ /* 0x000ee20000004200 */
[----:B------:R-:W-:Y:S02]  /*10ab0*/  LOP3.LUT R10, R0, 0xff, RZ, 0xc0, !PT ;  /* 0x000000ff000a7812 */ /* 0x000fe400078ec0ff */
[----:B------:R-:W-:Y:S02]  /*10ac0*/  SHF.R.U32.HI R2, RZ, 0x18, R0 ;  /* 0x00000018ff027819 */ /* 0x000fe40000011600 */
[----:B------:R-:W-:-:S02]  /*10ad0*/  LOP3.LUT R0, R3, 0xff, RZ, 0xc0, !PT ;  /* 0x000000ff03007812 */ /* 0x000fc400078ec0ff */
[----:B------:R-:W-:Y:S02]  /*10ae0*/  PRMT R3, R11, 0x5410, R8 ;  /* 0x000054100b037816 */ /* 0x000fe40000000008 */
[----:B------:R-:W-:Y:S02]  /*10af0*/  LOP3.LUT R11, R12, 0xff, RZ, 0xc0, !PT ;  /* 0x000000ff0c0b7812 */ /* 0x000fe400078ec0ff */
[----:B------:R-:W-:Y:S02]  /*10b00*/  PRMT R8, R10, 0x5410, R9 ;  /* 0x000054100a087816 */ /* 0x000fe40000000009 */
[----:B------:R-:W-:Y:S02]  /*10b10*/  PRMT R2, R0, 0x5410, R2 ;  /* 0x0000541000027816 */ /* 0x000fe40000000002 */
[----:B------:R-:W-:Y:S02]  /*10b20*/  PRMT R11, R11, 0x5410, R14 ;  /* 0x000054100b0b7816 */ /* 0x000fe4000000000e */
[----:B------:R-:W-:-:S02]  /*10b30*/  HSET2.LE.AND R3, R3, R75, PT ;  /* 0x0000004b03037233 */ /* 0x000fc40003803000 */
[--C-:B------:R-:W-:Y:S02]  /*10b40*/  HSET2.LE.AND R0, R8, R75.reuse, PT ;  /* 0x0000004b08007233 */ /* 0x100fe40003803000 */
[--C-:B------:R-:W-:Y:S02]  /*10b50*/  HSET2.LE.AND R2, R2, R75.reuse, PT ;  /* 0x0000004b02027233 */ /* 0x100fe40003803000 */
[----:B------:R-:W-:Y:S01]  /*10b60*/  HSET2.LE.AND R11, R11, R75, PT ;  /* 0x0000004b0b0b7233 */ /* 0x000fe20003803000 */
[----:B-1----:R-:W-:Y:S04]  /*10b70*/  HMMA.16816.F32.BF16 R88, R4, R46, R128 ;  /* 0x0000002e0458723c */ /* 0x002fe80000041880 */
[----:B----4-:R-:W-:Y:S02]  /*10b80*/  LOP3.LUT R11, R234, R11, RZ, 0xc0, !PT ;  /* 0x0000000bea0b7212 */ /* 0x010fe400078ec0ff */
[----:B------:R-:W-:-:S02]  /*10b90*/  LOP3.LUT R10, R235, R3, RZ, 0xc0, !PT ;  /* 0x00000003eb0a7212 */ /* 0x000fc400078ec0ff */
[----:B------:R-:W-:Y:S02]  /*10ba0*/  LOP3.LUT R9, R244, R2, RZ, 0xc0, !PT ;  /* 0x00000002f4097212 */ /* 0x000fe400078ec0ff */
[----:B------:R-:W-:-:S07]  /*10bb0*/  LOP3.LUT R8, R74, R0, RZ, 0xc0, !PT ;  /* 0x000000004a087212 */ /* 0x000fce00078ec0ff */
[----:B------:R-:W-:Y:S07]  /*10bc0*/  HMMA.16816.F32.BF16 R128, R8, R44, R144 ;  /* 0x0000002c0880723c */ /* 0x000fee0000041890 */
[----:B------:R-:W-:Y:S02]  /*10bd0*/  IMAD.MOV.U32 R145, RZ, RZ, R53 ;  /* 0x000000ffff917224 */ /* 0x000fe400078e0035 */
[----:B------:R-:W4:Y:S01]  /*10be0*/  LDL.LU R53, [R1+0x228] ;  /* 0x0002280001357983 */ /* 0x000f220000300800 */
[----:B------:R-:W-:-:S02]  /*10bf0*/  IMAD.MOV.U32 R146, RZ, RZ, R190 ;  /* 0x000000ffff927224 */ /* 0x000fc400078e00be */
[----:B------:R-:W-:Y:S01]  /*10c00*/  IMAD.MOV.U32 R147, RZ, RZ, R54 ;  /* 0x000000ffff937224 */ /* 0x000fe200078e0036 */
[----:B------:R-:W4:Y:S04]  /*10c10*/  LDL.LU R190, [R1+0x224] ;  /* 0x0002240001be7983 */ /* 0x000f280000300800 */
[----:B------:R-:W4:Y:S01]  /*10c20*/  LDL.LU R54, [R1+0x220] ;  /* 0x0002200001367983 */ /* 0x000f220000300800 */
[----:B------:R-:W-:Y:S02]  /*10c30*/  IMAD.MOV.U32 R149, RZ, RZ, R83 ;  /* 0x000000ffff957224 */ /* 0x000fe400078e0053 */
[----:B------:R-:W-:Y:S06]  /*10c40*/  HMMA.16816.F32.BF16 R80, R4, R40, R120 ;  /* 0x000000280450723c */ /* 0x000fec0000041878 */
[----:B------:R-:W-:Y:S07]  /*10c50*/  HMMA.16816.F32.BF16 R120, R8, R56, R236 ;  /* 0x000000380878723c */ /* 0x000fee00000418ec */
[----:B------:R-:W-:-:S05]  /*10c60*/  IMAD.MOV.U32 R238, RZ, RZ, R225 ;  /* 0x000000ffffee7224 */ /* 0x000fca00078e00e1 */
[----:B------:R-:W-:-:S05]  /*10c70*/  LOP3.LUT R2, R13, R238, R34, 0x96, !PT ;  /* 0x000000ee0d027212 */ /* 0x000fca00078e9622 */
[----:B------:R-:W-:Y:S01]  /*10c80*/  IMAD.WIDE.U32 R2, R2, -0x2daee0ad, RZ ;  /* 0xd2511f5302027825 */ /* 0x000fe200078e00ff */
[C---:B--2---:R-:W-:Y:S04]  /*10c90*/  HMMA.16816.F32.BF16 R92, R4.reuse, R18, R108 ;  /* 0x00000012045c723c */ /* 0x044fe8000004186c */
[----:B------:R-:W-:Y:S02]  /*10ca0*/  LOP3.LUT R0, R3, R246, R60, 0x96, !PT ;  /* 0x000000f603007212 */ /* 0x000fe400078e963c */
[----:B------:R-:W-:Y:S01]  /*10cb0*/  HMMA.16816.F32.BF16 R68, R4, R44, R132 ;  /* 0x0000002c0444723c */ /* 0x000fe20000041884 */
[----:B------:R-:W-:-:S05]  /*10cc0*/  LOP3.LUT R3, R2, 0xffff, RZ, 0xc0, !PT ;  /* 0x0000ffff02037812 */ /* 0x000fca00078ec0ff */
[----:B------:R-:W-:Y:S01]  /*10cd0*/  HMMA.16816.F32.BF16 R96, R4, R20, R96 ;  /* 0x000000140460723c */ /* 0x000fe20000041860 */
[----:B------:R-:W-:-:S05]  /*10ce0*/  LOP3.LUT R13, R0, 0xff, RZ, 0xc0, !PT ;  /* 0x000000ff000d7812 */ /* 0x000fca00078ec0ff */
[----:B------:R-:W-:Y:S01]  /*10cf0*/  HMMA.16816.F32.BF16 R84, R4, R22, R84 ;  /* 0x000000160454723c */ /* 0x000fe20000041854 */
[----:B------:R-:W-:-:S05]  /*10d00*/  SHF.R.U32.HI R12, RZ, 0x18, R0 ;  /* 0x00000018ff0c7819 */ /* 0x000fca0000011600 */
[C---:B------:R-:W-:Y:S06]  /*10d10*/  HMMA.16816.F32.BF16 R100, R4.reuse, R16, R116 ;  /* 0x000000100464723c */ /* 0x040fec0000041874 */
[C---:B------:R-:W-:Y:S06]  /*10d20*/  HMMA.16816.F32.BF16 R72, R4.reuse, R42, R124 ;  /* 0x0000002a0448723c */ /* 0x040fec000004187c */
[C---:B---3--:R-:W-:Y:S01]  /*10d30*/  HMMA.16816.F32.BF16 R104, R4.reuse, R38, R140 ;  /* 0x000000260468723c */ /* 0x048fe2000004188c */
[----:B------:R-:W-:Y:S01]  /*10d40*/  SHF.R.U32.HI R14, RZ, 0x10, R2 ;  /* 0x00000010ff0e7819 */ /* 0x000fe20000011602 */
[----:B------:R-:W-:Y:S01]  /*10d50*/  IMAD.MOV.U32 R167, RZ, RZ, R224 ;  /* 0x000000ffffa77224 */ /* 0x000fe200078e00e0 */
[----:B------:R-:W-:Y:S01]  /*10d60*/  PRMT R239, R200, 0x7054, R200 ;  /* 0x00007054c8ef7816 */ /* 0x000fe200000000c8 */
[----:B------:R-:W-:Y:S01]  /*10d70*/  IMAD.MOV.U32 R144, RZ, RZ, R233 ;  /* 0x000000ffff907224 */ /* 0x000fe200078e00e9 */
[----:B------:R-:W-:Y:S01]  /*10d80*/  LDSM.16.MT88.4 R60, [R196+0xb400] ;  /* 0x00b40000c43c783b */ /* 0x000fe20000004200 */
[----:B------:R-:W-:Y:S07]  /*10d90*/  HMMA.16816.F32.BF16 R108, R4, R36, R136 ;  /* 0x00000024046c723c */ /* 0x000fee0000041888 */
[----:B------:R-:W-:-:S02]  /*10da0*/  LOP3.LUT R4, R0, 0xffff, RZ, 0xc0, !PT ;  /* 0x0000ffff00047812 */ /* 0x000fc400078ec0ff */
[----:B------:R-:W-:Y:S02]  /*10db0*/  SHF.R.U32.HI R5, RZ, 0x10, R0 ;  /* 0x00000010ff057819 */ /* 0x000fe40000011600 */
[----:B------:R-:W-:Y:S02]  /*10dc0*/  LOP3.LUT R6, R2, 0xff, RZ, 0xc0, !PT ;  /* 0x000000ff02067812 */ /* 0x000fe400078ec0ff */
[----:B------:R-:W-:Y:S02]  /*10dd0*/  SHF.R.U32.HI R0, RZ, 0x8, R3 ;  /* 0x00000008ff007819 */ /* 0x000fe40000011603 */
[----:B------:R-:W-:Y:S02]  /*10de0*/  SHF.R.U32.HI R3, RZ, 0x8, R4 ;  /* 0x00000008ff037819 */ /* 0x000fe40000011604 */
[----:B------:R-:W-:Y:S02]  /*10df0*/  LOP3.LUT R4, R5, 0xff, RZ, 0xc0, !PT ;  /* 0x000000ff05047812 */ /* 0x000fe400078ec0ff */
[----:B------:R-:W-:-:S02]  /*10e00*/  PRMT R6, R6, 0x5410, R0 ;  /* 0x0000541006067816 */ /* 0x000fc40000000000 */
[----:B------:R-:W-:Y:S02]  /*10e10*/  PRMT R0, R13, 0x5410, R3 ;  /* 0x000054100d007816 */ /* 0x000fe40000000003 */
[----:B------:R-:W-:Y:S02]  /*10e20*/  SHF.R.U32.HI R7, RZ, 0x18, R2 ;  /* 0x00000018ff077819 */ /* 0x000fe40000011602 */
[----:B------:R-:W-:Y:S02]  /*10e30*/  PRMT R2, R4, 0x5410, R12 ;  /* 0x0000541004027816 */ /* 0x000fe4000000000c */
[----:B------:R-:W-:Y:S01]  /*10e40*/  LOP3.LUT R5, R14, 0xff, RZ, 0xc0, !PT ;  /* 0x000000ff0e057812 */ /* 0x000fe200078ec0ff */
[----:B------:R-:W-:Y:S01]  /*10e50*/  HMMA.16816.F32.BF16 R132, R8, R20, R64 ;  /* 0x000000140884723c */ /* 0x000fe20000041840 */
[----:B------:R-:W-:Y:S02]  /*10e60*/  HSET2.LE.AND R0, R0, R239, PT ;  /* 0x000000ef00007233 */ /* 0x000fe40003803000 */
[----:B------:R-:W-:-:S02]  /*10e70*/  PRMT R5, R5, 0x5410, R7 ;  /* 0x0000541005057816 */ /* 0x000fc40000000007 */
[--C-:B------:R-:W-:Y:S01]  /*10e80*/  HSET2.LE.AND R2, R2, R239.reuse, PT ;  /* 0x000000ef02027233 */ /* 0x100fe20003803000 */
[----:B------:R-:W-:Y:S01]  /*10e90*/  HMMA.16816.F32.BF16 R136, R8, R22, R176 ;  /* 0x000000160888723c */ /* 0x000fe200000418b0 */
[----:B------:R-:W1:Y:S01]  /*10ea0*/  LDSM.16.MT88.4 R20, [R174+0x9400] ;  /* 0x00940000ae14783b */ /* 0x000e620000004200 */
[----:B------:R-:W-:Y:S01]  /*10eb0*/  IMAD.MOV.U32 R64, RZ, RZ, R204 ;  /* 0x000000ffff407224 */ /* 0x000fe200078e00cc */
[----:B------:R-:W-:Y:S01]  /*10ec0*/  LOP3.LUT R4, R154, R0, RZ, 0xc0, !PT ;  /* 0x000000009a047212 */ /* 0x000fe200078ec0ff */
[----:B------:R-:W-:Y:S01]  /*10ed0*/  IMAD.MOV.U32 R65, RZ, RZ, R201 ;  /* 0x000000ffff417224 */ /* 0x000fe200078e00c9 */
[--C-:B------:R-:W-:Y:S01]  /*10ee0*/  HSET2.LE.AND R3, R6, R239.reuse, PT ;  /* 0x000000ef06037233 */ /* 0x100fe20003803000 */
[----:B------:R-:W-:Y:S01]  /*10ef0*/  IMAD.MOV.U32 R66, RZ, RZ, R197 ;  /* 0x000000ffff427224 */ /* 0x000fe200078e00c5 */
[----:B------:R-:W-:Y:S01]  /*10f00*/  HSET2.LE.AND R0, R5, R239, PT ;  /* 0x000000ef05007233 */ /* 0x000fe20003803000 */
[----:B------:R-:W-:Y:S01]  /*10f10*/  IMAD.MOV.U32 R67, RZ, RZ, R175 ;  /* 0x000000ffff437224 */ /* 0x000fe200078e00af */
[----:B------:R-:W-:-:S02]  /*10f20*/  LOP3.LUT R5, R153, R2, RZ, 0xc0, !PT ;  /* 0x0000000299057212 */ /* 0x000fc400078ec0ff */
[----:B------:R-:W-:Y:S01]  /*10f30*/  LOP3.LUT R2, R15, R238, R24, 0x96, !PT ;  /* 0x000000ee0f027212 */ /* 0x000fe200078e9618 */
[C---:B------:R-:W-:Y:S01]  /*10f40*/  HMMA.16816.F32.BF16 R116, R8.reuse, R58, R240 ;  /* 0x0000003a0874723c */ /* 0x040fe200000418f0 */
[----:B------:R-:W-:Y:S01]  /*10f50*/  LOP3.LUT R6, R152, R3, RZ, 0xc0, !PT ;  /* 0x0000000398067212 */ /* 0x000fe200078ec0ff */
[----:B------:R-:W-:Y:S01]  /*10f60*/  LDSM.16.MT88.4 R56, [R174+0xa400] ;  /* 0x00a40000ae38783b */ /* 0x000fe20000004200 */
[----:B------:R-:W-:Y:S02]  /*10f70*/  IMAD.MOV.U32 R176, RZ, RZ, R220 ;  /* 0x000000ffffb07224 */ /* 0x000fe400078e00dc */
[----:B------:R-:W-:Y:S01]  /*10f80*/  IMAD.WIDE.U32 R2, R2, -0x2daee0ad, RZ ;  /* 0xd2511f5302027825 */ /* 0x000fe200078e00ff */
[----:B------:R-:W-:Y:S01]  /*10f90*/  HMMA.16816.F32.BF16 R124, R8, R46, R148 ;  /* 0x0000002e087c723c */ /* 0x000fe20000041894 */
[----:B------:R-:W2:Y:S02]  /*10fa0*/  LDSM.16.MT88.4 R44, [R196+0x9400] ;  /* 0x00940000c42c783b */ /* 0x000ea40000004200 */
[----:B------:R-:W-:-:S03]  /*10fb0*/  IMAD.MOV.U32 R177, RZ, RZ, R219 ;  /* 0x000000ffffb17224 */ /* 0x000fc600078e00db */
[----:B------:R-:W-:Y:S01]  /*10fc0*/  HMMA.16816.F32.BF16 R140, R8, R16, R164 ;  /* 0x00000010088c723c */ /* 0x000fe200000418a4 */
[----:B------:R-:W-:Y:S02]  /*10fd0*/  IMAD.MOV.U32 R148, RZ, RZ, R173 ;  /* 0x000000ffff947224 */ /* 0x000fe400078e00ad */
[----:B------:R-:W-:-:S03]  /*10fe0*/  IMAD.MOV.U32 R149, RZ, RZ, R248 ;  /* 0x000000ffff957224 */ /* 0x000fc600078e00f8 */
[C---:B------:R-:W-:Y:S01]  /*10ff0*/  HMMA.16816.F32.BF16 R144, R8.reuse, R18, R144 ;  /* 0x000000120890723c */ /* 0x040fe20000041890 */
[----:B------:R-:W3:Y:S01]  /*11000*/  LDSM.16.MT88.4 R16, [R196+0xa400] ;  /* 0x00a40000c410783b */ /* 0x000ee20000004200 */
[----:B------:R-:W-:Y:S02]  /*11010*/  IMAD.MOV.U32 R164, RZ, RZ, R222 ;  /* 0x000000ffffa47224 */ /* 0x000fe400078e00de */
[----:B------:R-:W-:Y:S02]  /*11020*/  IMAD.MOV.U32 R165, RZ, RZ, R252 ;  /* 0x000000ffffa57224 */ /* 0x000fe400078e00fc */
[----:B------:R-:W-:Y:S01]  /*11030*/  HMMA.16816.F32.BF16 R152, R8, R42, R64 ;  /* 0x0000002a0898723c */ /* 0x000fe20000041840 */
[----:B------:R-:W4:Y:S01]  /*11040*/  LDSM.16.MT88.4 R64, [R174+0xb400] ;  /* 0x00b40000ae40783b */ /* 0x000f220000004200 */
[----:B------:R-:W-:Y:S02]  /*11050*/  IMAD.MOV.U32 R166, RZ, RZ, R249 ;  /* 0x000000ffffa67224 */ /* 0x000fe400078e00f9 */
[----:B------:R-:W-:-:S02]  /*11060*/  IMAD.MOV.U32 R167, RZ, RZ, R172 ;  /* 0x000000ffffa77224 */ /* 0x000fc400078e00ac */
[----:B------:R-:W-:Y:S02]  /*11070*/  IMAD.MOV.U32 R178, RZ, RZ, R218 ;  /* 0x000000ffffb27224 */ /* 0x000fe400078e00da */
[----:B------:R-:W-:Y:S01]  /*11080*/  IMAD.MOV.U32 R179, RZ, RZ, R205 ;  /* 0x000000ffffb37224 */ /* 0x000fe200078e00cd */
[----:B------:R-:W-:Y:S01]  /*11090*/  LOP3.LUT R7, R156, R0, RZ, 0xc0, !PT ;  /* 0x000000009c077212 */ /* 0x000fe200078ec0ff */
[----:B------:R-:W-:Y:S02]  /*110a0*/  IMAD.MOV.U32 R150, RZ, RZ, R247 ;  /* 0x000000ffff967224 */ /* 0x000fe400078e00f7 */
[----:B------:R-:W-:Y:S01]  /*110b0*/  IMAD.MOV.U32 R151, RZ, RZ, R221 ;  /* 0x000000ffff977224 */ /* 0x000fe200078e00dd */
[C---:B------:R-:W-:Y:S01]  /*110c0*/  LOP3.LUT R0, R2.reuse, 0xffff, RZ, 0xc0, !PT ;  /* 0x0000ffff02007812 */ /* 0x040fe200078ec0ff */
[C---:B------:R-:W-:Y:S01]  /*110d0*/  HMMA.16816.F32.BF16 R164, R8.reuse, R38, R164 ;  /* 0x0000002608a4723c */ /* 0x040fe200000418a4 */
[----:B------:R-:W-:Y:S01]  /*110e0*/  SHF.R.U32.HI R12, RZ, 0x18, R2 ;  /* 0x00000018ff0c7819 */ /* 0x000fe20000011602 */
[----:B------:R1:W5:Y:S04]  /*110f0*/  LDL.LU R222, [R1+0x21c] ;  /* 0x00021c0001de7983 */ /* 0x0003680000300800 */
[C---:B------:R-:W-:Y:S01]  /*11100*/  HMMA.16816.F32.BF16 R148, R8.reuse, R40, R148 ;  /* 0x000000280894723c */ /* 0x040fe20000041894 */
[----:B------:R-:W4:Y:S04]  /*11110*/  LDL.LU R252, [R1+0x218] ;  /* 0x0002180001fc7983 */ /* 0x000f280000300800 */
[----:B------:R-:W4:Y:S01]  /*11120*/  LDL.LU R249, [R1+0x214] ;  /* 0x0002140001f97983 */ /* 0x000f220000300800 */
[----:B------:R-:W-:Y:S03]  /*11130*/  HMMA.16816.F32.BF16 R156, R8, R36, R176 ;  /* 0x00000024089c723c */ /* 0x000fe600000418b0 */
[----:B------:R2:W5:Y:S04]  /*11140*/  LDL.LU R172, [R1+0x210] ;  /* 0x0002100001ac7983 */ /* 0x0005680000300800 */
[----:B------:R-:W-:Y:S01]  /*11150*/  SHF.R.U32.HI R8, RZ, 0x8, R0 ;  /* 0x00000008ff087819 */ /* 0x000fe20000011600 */
[----:B------:R2:W5:Y:S01]  /*11160*/  LDL.LU R173, [R1+0x20c] ;  /* 0x00020c0001ad7983 */ /* 0x0005620000300800 */
[----:B------:R-:W-:-:S02]  /*11170*/  LOP3.LUT R9, R2, 0xff, RZ, 0xc0, !PT ;  /* 0x000000ff02097812 */ /* 0x000fc400078ec0ff */
[----:B------:R-:W-:Y:S01]  /*11180*/  LOP3.LUT R0, R3, R246, R26, 0x96, !PT ;  /* 0x000000f603007212 */ /* 0x000fe200078e961a */
[----:B------:R2:W5:Y:S01]  /*11190*/  LDL.LU R248, [R1+0x208] ;  /* 0x0002080001f87983 */ /* 0x0005620000300800 */
[----:B------:R-:W-:Y:S02]  /*111a0*/  SHF.R.U32.HI R3, RZ, 0x10, R2 ;  /* 0x00000010ff037819 */ /* 0x000fe40000011602 */
[----:B------:R-:W-:Y:S01]  /*111b0*/  PRMT R13, R9, 0x5410, R8 ;  /* 0x00005410090d7816 */ /* 0x000fe20000000008 */
[----:B------:R2:W5:Y:S01]  /*111c0*/  LDL.LU R247, [R1+0x204] ;  /* 0x0002040001f77983 */ /* 0x0005620000300800 */
[----:B------:R-:W-:Y:S02]  /*111d0*/  LOP3.LUT R9, R3, 0xff, RZ, 0xc0, !PT ;  /* 0x000000ff03097812 */ /* 0x000fe400078ec0ff */
[----:B------:R-:W-:Y:S01]  /*111e0*/  LOP3.LUT R2, R0, 0xffff, RZ, 0xc0, !PT ;  /* 0x0000ffff00027812 */ /* 0x000fe200078ec0ff */
[----:B------:R2:W5:Y:S01]  /*111f0*/  LDL.LU R221, [R1+0x200] ;  /* 0x0002000001dd7983 */ /* 0x0005620000300800 */
[----:B------:R-:W-:-:S02]  /*11200*/  SHF.R.U32.HI R3, RZ, 0x10, R0 ;  /* 0x00000010ff037819 */ /* 0x000fc40000011600 */
[----:B------:R-:W-:Y:S01]  /*11210*/  SHF.R.U32.HI R8, RZ, 0x8, R2 ;  /* 0x00000008ff087819 */ /* 0x000fe20000011602 */
[----:B-1----:R-:W-:Y:S01]  /*11220*/  HMMA.16816.F32.BF16 R176, R4, R22, R76 ;  /* 0x0000001604b0723c */ /* 0x002fe2000004184c */
[----:B------:R-:W-:Y:S01]  /*11230*/  LOP3.LUT R11, R0, 0xff, RZ, 0xc0, !PT ;  /* 0x000000ff000b7812 */ /* 0x000fe200078ec0ff */
[----:B------:R1:W5:Y:S01]  /*11240*/  LDL.LU R220, [R1+0x1fc] ;  /* 0x0001fc0001dc7983 */ /* 0x0003620000300800 */
[----:B------:R-:W-:Y:S02]  /*11250*/  SHF.R.U32.HI R10, RZ, 0x18, R0 ;  /* 0x00000018ff0a7819 */ /* 0x000fe40000011600 */
[----:B------:R-:W-:Y:S01]  /*11260*/  LOP3.LUT R2, R3, 0xff, RZ, 0xc0, !PT ;  /* 0x000000ff03027812 */ /* 0x000fe200078ec0ff */
[----:B------:R-:W-:Y:S01]  /*11270*/  IMAD.MOV.U32 R35, RZ, RZ, R215 ;  /* 0x000000ffff237224 */ /* 0x000fe200078e00d7 */
[----:B------:R-:W-:Y:S01]  /*11280*/  PRMT R14, R9, 0x5410, R12 ;  /* 0x00005410090e7816 */ /* 0x000fe2000000000c */
[----:B------:R-:W-:Y:S01]  /*11290*/  IMAD.MOV.U32 R76, RZ, RZ, R168 ;  /* 0x000000ffff4c7224 */ /* 0x000fe200078e00a8 */
[----:B------:R-:W-:Y:S01]  /*112a0*/  PRMT R0, R11, 0x5410, R8 ;  /* 0x000054100b007816 */ /* 0x000fe20000000008 */
[----:B------:R1:W5:Y:S01]  /*112b0*/  LDL.LU R219, [R1+0x1f8] ;  /* 0x0001f80001db7983 */ /* 0x0003620000300800 */
[----:B------:R-:W-:-:S02]  /*112c0*/  PRMT R2, R2, 0x5410, R10 ;  /* 0x0000541002027816 */ /* 0x000fc4000000000a */
[----:B------:R-:W-:Y:S01]  /*112d0*/  LOP3.LUT R9, R160, R199, RZ, 0x3c, !PT ;  /* 0x000000c7a0097212 */ /* 0x000fe200078e3cff */
[----:B------:R1:W5:Y:S01]  /*112e0*/  LDL.LU R218, [R1+0x1f4] ;  /* 0x0001f40001da7983 */ /* 0x0003620000300800 */
[--C-:B------:R-:W-:Y:S02]  /*112f0*/  HSET2.LE.AND R0, R0, R239.reuse, PT ;  /* 0x000000ef00007233 */ /* 0x100fe40003803000 */
[--C-:B------:R-:W-:Y:S01]  /*11300*/  HSET2.LE.AND R2, R2, R239.reuse, PT ;  /* 0x000000ef02027233 */ /* 0x100fe20003803000 */
[----:B------:R-:W-:Y:S01]  /*11310*/  IMAD.MOV.U32 R242, RZ, RZ, R192 ;  /* 0x000000fffff27224 */ /* 0x000fe200078e00c0 */
[----:B------:R-:W-:Y:S01]  /*11320*/  HSET2.LE.AND R3, R13, R239, PT ;  /* 0x000000ef0d037233 */ /* 0x000fe20003803000 */
[----:B------:R-:W-:Y:S01]  /*11330*/  IMAD.WIDE.U32 R12, R9, -0x326172a9, RZ ;  /* 0xcd9e8d57090c7825 */ /* 0x000fe200078e00ff */
[----:B------:R1:W5:Y:S03]  /*11340*/  LDL.LU R205, [R1+0x1f0] ;  /* 0x0001f00001cd7983 */ /* 0x0003660000300800 */
[----:B------:R-:W-:Y:S01]  /*11350*/  IMAD.MOV.U32 R243, RZ, RZ, R193 ;  /* 0x000000fffff37224 */ /* 0x000fe200078e00c1 */
[----:B------:R1:W5:Y:S01]  /*11360*/  LDL.LU R204, [R1+0x1ec] ;  /* 0x0001ec0001cc7983 */ /* 0x0003620000300800 */
[----:B------:R-:W-:-:S02]  /*11370*/  IMAD.MOV.U32 R235, RZ, RZ, R191 ;  /* 0x000000ffffeb7224 */ /* 0x000fc400078e00bf */
[----:B------:R-:W-:Y:S01]  /*11380*/  IMAD.MOV.U32 R234, RZ, RZ, R171 ;  /* 0x000000ffffea7224 */ /* 0x000fe200078e00ab */
[----:B------:R1:W5:Y:S01]  /*11390*/  LDL.LU R201, [R1+0x1e8] ;  /* 0x0001e80001c97983 */ /* 0x0003620000300800 */
[----:B------:R-:W-:Y:S02]  /*113a0*/  IMAD.MOV.U32 R237, RZ, RZ, R170 ;  /* 0x000000ffffed7224 */ /* 0x000fe400078e00aa */
[----:B------:R-:W-:Y:S01]  /*113b0*/  IMAD.MOV.U32 R40, RZ, RZ, R162 ;  /* 0x000000ffff287224 */ /* 0x000fe200078e00a2 */
[----:B------:R1:W5:Y:S01]  /*113c0*/  LDL.LU R197, [R1+0x1e4] ;  /* 0x0001e40001c57983 */ /* 0x0003620000300800 */
[----:B------:R-:W-:Y:S02]  /*113d0*/  IMAD.MOV.U32 R41, RZ, RZ, R163 ;  /* 0x000000ffff297224 */ /* 0x000fe400078e00a3 */
[----:B------:R-:W-:Y:S01]  /*113e0*/  IMAD.MOV.U32 R55, RZ, RZ, R194 ;  /* 0x000000ffff377224 */ /* 0x000fe200078e00c2 */
[----:B------:R1:W5:Y:S01]  /*113f0*/  LDL.LU R175, [R1+0x1e0] ;  /* 0x0001e00001af7983 */ /* 0x0003620000300800 */
[----:B------:R-:W-:-:S02]  /*11400*/  IMAD.MOV.U32 R50, RZ, RZ, R208 ;  /* 0x000000ffff327224 */ /* 0x000fc400078e00d0 */
[----:B------:R-:W-:Y:S01]  /*11410*/  IMAD.MOV.U32 R244, RZ, RZ, R195 ;  /* 0x000000fffff47224 */ /* 0x000fe200078e00c3 */
[----:B------:R1:W5:Y:S01]  /*11420*/  LDL.LU.64 R198, [R1+0x1d8] ;  /* 0x0001d80001c67983 */ /* 0x0003620000300a00 */
        /* <DEDUP_REMOVED lines=10> */
[----:B------:R-:W-:Y:S01]  /*114d0*/  HMMA.16816.F32.BF16 R112, R4, R20, R112 ;  /* 0x000000140470723c */ /* 0x000fe20000041870 */
[----:B------:R-:W-:-:S02]  /*114e0*/  IMAD.MOV.U32 R241, RZ, RZ, R212 ;  /* 0x000000fffff17224 */ /* 0x000fc400078e00d4 */
[----:B------:R-:W-:Y:S02]  /*114f0*/  IMAD.MOV.U32 R240, RZ, RZ, R211 ;  /* 0x000000fffff07224 */ /* 0x000fe400078e00d3 */
[----:B------:R-:W-:Y:S01]  /*11500*/  IMAD.MOV.U32 R43, RZ, RZ, R231 ;  /* 0x000000ffff2b7224 */ /* 0x000fe200078e00e7 */
[C---:B--2---:R-:W-:Y:S01]  /*11510*/  HMMA.16816.F32.BF16 R168, R4.reuse, R46, R88 ;  /* 0x0000002e04a8723c */ /* 0x044fe20000041858 */
[----:B------:R-:W-:Y:S02]  /*11520*/  IMAD.MOV.U32 R42, RZ, RZ, R227 ;  /* 0x000000ffff2a7224 */ /* 0x000fe400078e00e3 */
[----:B------:R-:W-:Y:S02]  /*11530*/  IMAD.MOV.U32 R37, RZ, RZ, R228 ;  /* 0x000000ffff257224 */ /* 0x000fe400078e00e4 */
[----:B------:R-:W-:Y:S01]  /*11540*/  IMAD.MOV.U32 R36, RZ, RZ, R230 ;  /* 0x000000ffff247224 */ /* 0x000fe200078e00e6 */
[----:B------:R-:W-:Y:S01]  /*11550*/  HMMA.16816.F32.BF16 R184, R4, R56, R96 ;  /* 0x0000003804b8723c */ /* 0x000fe20000041860 */
[----:B------:R-:W-:-:S02]  /*11560*/  IMAD.MOV.U32 R78, RZ, RZ, R180 ;  /* 0x000000ffff4e7224 */ /* 0x000fc400078e00b4 */
[----:B------:R-:W-:Y:S02]  /*11570*/  IMAD.MOV.U32 R233, RZ, RZ, R214 ;  /* 0x000000ffffe97224 */ /* 0x000fe400078e00d6 */
[----:B------:R-:W-:Y:S01]  /*11580*/  IMAD.MOV.U32 R38, RZ, RZ, R188 ;  /* 0x000000ffff267224 */ /* 0x000fe200078e00bc */
[C---:B------:R-:W-:Y:S01]  /*11590*/  HMMA.16816.F32.BF16 R180, R4.reuse, R44, R68 ;  /* 0x0000002c04b4723c */ /* 0x040fe20000041844 */
[----:B------:R-:W-:Y:S02]  /*115a0*/  IMAD.MOV.U32 R39, RZ, RZ, R189 ;  /* 0x000000ffff277224 */ /* 0x000fe400078e00bd */
[----:B------:R-:W-:Y:S02]  /*115b0*/  IMAD.MOV.U32 R50, RZ, RZ, R162 ;  /* 0x000000ffff327224 */ /* 0x000fe400078e00a2 */
[----:B------:R-:W-:Y:S01]  /*115c0*/  IMAD.MOV.U32 R55, RZ, RZ, R161 ;  /* 0x000000ffff377224 */ /* 0x000fe200078e00a1 */
[C---:B------:R-:W-:Y:S06]  /*115d0*/  HMMA.16816.F32.BF16 R208, R4.reuse, R58, R84 ;  /* 0x0000003a04d0723c */ /* 0x040fec0000041854 */
[C---:B---3--:R-:W-:Y:S06]  /*115e0*/  HMMA.16816.F32.BF16 R228, R4.reuse, R16, R100 ;  /* 0x0000001004e4723c */ /* 0x048fec0000041864 */
[----:B------:R-:W-:Y:S01]  /*115f0*/  HMMA.16816.F32.BF16 R224, R4, R18, R92 ;  /* 0x0000001204e0723c */ /* 0x000fe2000004185c */
[----:B----4-:R-:W-:-:S02]  /*11600*/  LOP3.LUT R9, R190, R2, RZ, 0xc0, !PT ;  /* 0x00000002be097212 */ /* 0x010fc400078ec0ff */
[----:B------:R-:W-:Y:S02]  /*11610*/  LOP3.LUT R2, R13, R35, R76, 0x96, !PT ;  /* 0x000000230d027212 */ /* 0x000fe400078e964c */
[----:B------:R-:W-:Y:S01]  /*11620*/  LOP3.LUT R8, R54, R0, RZ, 0xc0, !PT ;  /* 0x0000000036087212 */ /* 0x000fe200078ec0ff */
[----:B------:R-:W-:Y:S01]  /*11630*/  IMAD.MOV.U32 R76, RZ, RZ, R242 ;  /* 0x000000ffff4c7224 */ /* 0x000fe200078e00f2 */
[----:B------:R-:W-:Y:S01]  /*11640*/  HSET2.LE.AND R0, R14, R239, PT ;  /* 0x000000ef0e007233 */ /* 0x000fe20003803000 */
[----:B------:R-:W-:Y:S01]  /*11650*/  IMAD.MOV.U32 R242, RZ, RZ, R237 ;  /* 0x000000fffff27224 */ /* 0x000fe200078e00ed */
[----:B------:R1:W5:Y:S01]  /*11660*/  LDL.LU R54, [R1+0x1d4] ;  /* 0x0001d40001367983 */ /* 0x0003620000300800 */
[----:B------:R-:W-:Y:S01]  /*11670*/  IMAD.MOV.U32 R237, RZ, RZ, R244 ;  /* 0x000000ffffed7224 */ /* 0x000fe200078e00f4 */
[----:B------:R-:W-:Y:S01]  /*11680*/  LOP3.LUT R10, R53, R3, RZ, 0xc0, !PT ;  /* 0x00000003350a7212 */ /* 0x000fe200078ec0ff */
[----:B------:R-:W-:Y:S01]  /*11690*/  IMAD.MOV.U32 R244, RZ, RZ, R163 ;  /* 0x000000fffff47224 */ /* 0x000fe200078e00a3 */
[----:B------:R-:W-:Y:S01]  /*116a0*/  HMMA.16816.F32.BF16 R212, R4, R64, R80 ;  /* 0x0000004004d4723c */ /* 0x000fe20000041850 */
[----:B------:R1:W5:Y:S01]  /*116b0*/  LDL.LU R53, [R1+0x1d0] ;  /* 0x0001d00001357983 */ /* 0x0003620000300800 */
[----:B------:R-:W-:-:S02]  /*116c0*/  LOP3.LUT R11, R52, R0, RZ, 0xc0, !PT ;  /* 0x00000000340b7212 */ /* 0x000fc400078ec0ff */
[-CC-:B------:R-:W-:Y:S01]  /*116d0*/  LOP3.LUT R14, R79, R51.reuse, R12.reuse, 0x96, !PT ;  /* 0x000000334f0e7212 */ /* 0x180fe200078e960c */
[----:B------:R1:W5:Y:S01]  /*116e0*/  LDL.LU R52, [R1+0x1cc] ;  /* 0x0001cc0001347983 */ /* 0x0003620000300800 */
[C---:B------:R-:W-:Y:S06]  /*116f0*/  HMMA.16816.F32.BF16 R192, R4.reuse, R66, R72 ;  /* 0x0000004204c0723c */ /* 0x040fec0000041848 */
[C---:B------:R-:W-:Y:S06]  /*11700*/  HMMA.16816.F32.BF16 R188, R4.reuse, R60, R108 ;  /* 0x0000003c04bc723c */ /* 0x040fec000004186c */
[----:B------:R-:W-:Y:S07]  /*11710*/  HMMA.16816.F32.BF16 R160, R4, R62, R104 ;  /* 0x0000003e04a0723c */ /* 0x000fee0000041868 */
[----:B------:R-:W-:-:S02]  /*11720*/  LOP3.LUT R6, R251, R51, R12, 0x96, !PT ;  /* 0x00000033fb067212 */ /* 0x000fc400078e960c */
[----:B------:R1:W5:Y:S01]  /*11730*/  LDL.LU R51, [R1+0x1c8] ;  /* 0x0001c80001337983 */ /* 0x0003620000300800 */
        /* <DEDUP_REMOVED lines=9> */
[----:B------:R-:W-:Y:S02]  /*117d0*/  IMAD.MOV.U32 R79, RZ, RZ, R39 ;  /* 0x000000ffff4f7224 */ /* 0x000fe400078e0027 */
[----:B------:R-:W-:-:S04]  /*117e0*/  IMAD.WIDE.U32 R2, R3, -0x2daee0ad, RZ ;  /* 0xd2511f5303027825 */ /* 0x000fc800078e00ff */
[----:B------:R-:W-:Y:S01]  /*117f0*/  IMAD.WIDE.U32 R38, R0, -0x2daee0ad, RZ ;  /* 0xd2511f5300267825 */ /* 0x000fe200078e00ff */
[----:B------:R-:W-:-:S04]  /*11800*/  LOP3.LUT R0, R3, R240, R4, 0x96, !PT ;  /* 0x000000f003007212 */ /* 0x000fc800078e9604 */
[----:B------:R-:W-:Y:S02]  /*11810*/  LOP3.LUT R2, R39, R241, R2, 0x96, !PT ;  /* 0x000000f127027212 */ /* 0x000fe400078e9602 */
[----:B------:R-:W-:Y:S01]  /*11820*/  LOP3.LUT R4, R13, R35, R76, 0x96, !PT ;  /* 0x000000230d047212 */ /* 0x000fe200078e964c */
[----:B------:R-:W-:-:S04]  /*11830*/  IMAD.WIDE.U32 R34, R0, -0x326172a9, RZ ;  /* 0xcd9e8d5700227825 */ /* 0x000fc800078e00ff */
[----:B------:R-:W-:-:S05]  /*11840*/  IMAD.WIDE.U32 R2, R2, -0x326172a9, RZ ;  /* 0xcd9e8d5702027825 */ /* 0x000fca00078e00ff */
[----:B------:R-:W-:Y:S01]  /*11850*/  LOP3.LUT R0, R3, R245, R34, 0x96, !PT ;  /* 0x000000f503007212 */ /* 0x000fe200078e9622 */
[----:B------:R-:W-:Y:S01]  /*11860*/  IMAD.WIDE.U32 R4, R4, -0x2daee0ad, RZ ;  /* 0xd2511f5304047825 */ /* 0x000fe200078e00ff */
[C---:B------:R-:W-:Y:S02]  /*11870*/  LOP3.LUT R3, R2.reuse, 0xffff, RZ, 0xc0, !PT ;  /* 0x0000ffff02037812 */ /* 0x040fe400078ec0ff */
[----:B------:R-:W-:Y:S02]  /*11880*/  LOP3.LUT R13, R2, 0xff, RZ, 0xc0, !PT ;  /* 0x000000ff020d7812 */ /* 0x000fe400078ec0ff */
[--C-:B------:R-:W-:Y:S02]  /*11890*/  SHF.R.U32.HI R7, RZ, 0x10, R2.reuse ;  /* 0x00000010ff077819 */ /* 0x100fe40000011602 */
[----:B------:R-:W-:Y:S02]  /*118a0*/  SHF.R.U32.HI R12, RZ, 0x18, R2 ;  /* 0x00000018ff0c7819 */ /* 0x000fe40000011602 */
[----:B------:R-:W-:Y:S01]  /*118b0*/  LOP3.LUT R2, R0, 0xffff, RZ, 0xc0, !PT ;  /* 0x0000ffff00027812 */ /* 0x000fe200078ec0ff */
[----:B------:R-:W-:Y:S01]  /*118c0*/  IMAD.WIDE.U32 R24, R6, -0x2daee0ad, RZ ;  /* 0xd2511f5306187825 */ /* 0x000fe200078e00ff */
[----:B------:R-:W-:-:S02]  /*118d0*/  SHF.R.U32.HI R3, RZ, 0x8, R3 ;  /* 0x00000008ff037819 */ /* 0x000fc40000011603 */
[----:B------:R-:W-:Y:S02]  /*118e0*/  LOP3.LUT R14, R5, R36, R78, 0x96, !PT ;  /* 0x00000024050e7212 */ /* 0x000fe400078e964e */
[----:B------:R-:W-:Y:S02]  /*118f0*/  LOP3.LUT R5, R7, 0xff, RZ, 0xc0, !PT ;  /* 0x000000ff07057812 */ /* 0x000fe400078ec0ff */
[----:B------:R-:W-:Y:S02]  /*11900*/  SHF.R.U32.HI R6, RZ, 0x8, R2 ;  /* 0x00000008ff067819 */ /* 0x000fe40000011602 */
[----:B------:R-:W-:Y:S02]  /*11910*/  PRMT R2, R13, 0x5410, R3 ;  /* 0x000054100d027816 */ /* 0x000fe40000000003 */
[----:B------:R-:W-:Y:S02]  /*11920*/  SHF.R.U32.HI R3, RZ, 0x10, R0 ;  /* 0x00000010ff037819 */ /* 0x000fe40000011600 */
[----:B------:R-:W-:-:S02]  /*11930*/  LOP3.LUT R15, R25, R37, R4, 0x96, !PT ;  /* 0x00000025190f7212 */ /* 0x000fc400078e9604 */
[----:B------:R-:W-:Y:S02]  /*11940*/  LOP3.LUT R7, R0, 0xff, RZ, 0xc0, !PT ;  /* 0x000000ff00077812 */ /* 0x000fe400078ec0ff */
[----:B------:R-:W-:Y:S02]  /*11950*/  PRMT R4, R5, 0x5410, R12 ;  /* 0x0000541005047816 */ /* 0x000fe4000000000c */
[----:B------:R-:W-:Y:S02]  /*11960*/  SHF.R.U32.HI R5, RZ, 0x18, R0 ;  /* 0x00000018ff057819 */ /* 0x000fe40000011600 */
[----:B------:R-:W-:Y:S02]  /*11970*/  LOP3.LUT R3, R3, 0xff, RZ, 0xc0, !PT ;  /* 0x000000ff03037812 */ /* 0x000fe400078ec0ff */
[----:B------:R-:W-:Y:S02]  /*11980*/  PRMT R6, R7, 0x5410, R6 ;  /* 0x0000541007067816 */ /* 0x000fe40000000006 */
[----:B------:R-:W-:-:S02]  /*11990*/  HSET2.LE.AND R0, R2, R239, PT ;  /* 0x000000ef02007233 */ /* 0x000fc40003803000 */
[--C-:B------:R-:W-:Y:S02]  /*119a0*/  HSET2.LE.AND R2, R4, R239.reuse, PT ;  /* 0x000000ef04027233 */ /* 0x100fe40003803000 */
[----:B------:R-:W-:Y:S02]  /*119b0*/  PRMT R4, R3, 0x5410, R5 ;  /* 0x0000541003047816 */ /* 0x000fe40000000005 */
[--C-:B------:R-:W-:Y:S02]  /*119c0*/  HSET2.LE.AND R3, R6, R239.reuse, PT ;  /* 0x000000ef06037233 */ /* 0x100fe40003803000 */
[----:B------:R-:W-:Y:S02]  /*119d0*/  LOP3.LUT R6, R206, R0, RZ, 0xc0, !PT ;  /* 0x00000000ce067212 */ /* 0x000fe400078ec0ff */
[----:B------:R-:W-:Y:S02]  /*119e0*/  HSET2.LE.AND R0, R4, R239, PT ;  /* 0x000000ef04007233 */ /* 0x000fe40003803000 */
[----:B------:R-:W-:-:S02]  /*119f0*/  LOP3.LUT R7, R203, R2, RZ, 0xc0, !PT ;  /* 0x00000002cb077212 */ /* 0x000fc400078ec0ff */
[----:B------:R-:W-:Y:S01]  /*11a00*/  LOP3.LUT R4, R216, R3, RZ, 0xc0, !PT ;  /* 0x00000003d8047212 */ /* 0x000fe200078ec0ff */
[----:B------:R-:W-:Y:S01]  /*11a10*/  IMAD.WIDE.U32 R2, R14, -0x326172a9, RZ ;  /* 0xcd9e8d570e027825 */ /* 0x000fe200078e00ff */
[----:B------:R-:W-:-:S03]  /*11a20*/  LOP3.LUT R5, R207, R0, RZ, 0xc0, !PT ;  /* 0x00000000cf057212 */ /* 0x000fc600078ec0ff */
[----:B------:R-:W-:Y:S01]  /*11a30*/  IMAD.WIDE.U32 R206, R15, -0x326172a9, RZ ;  /* 0xcd9e8d570fce7825 */ /* 0x000fe200078e00ff */
[----:B------:R-:W-:Y:S01]  /*11a40*/  LOP3.LUT R3, R3, R42, R250, 0x96, !PT ;  /* 0x0000002a03037212 */ /* 0x000fe200078e96fa */
[----:B------:R-:W-:Y:S01]  /*11a50*/  HMMA.16816.F32.BF16 R104, R8, R20, R120 ;  /* 0x000000140868723c */ /* 0x000fe20000041878 */
[----:B------:R-:W-:Y:S02]  /*11a60*/  LDSM.16.MT88.4 R12, [R174+0xb800] ;  /* 0x00b80000ae0c783b */ /* 0x000fe40000004200 */
[----:B------:R-:W-:Y:S01]  /*11a70*/  LOP3.LUT R0, R207, R43, R2, 0x96, !PT ;  /* 0x0000002bcf007212 */ /* 0x000fe200078e9602 */
[----:B------:R-:W-:-:S04]  /*11a80*/  IMAD.WIDE.U32 R2, R3, -0x2daee0ad, RZ ;  /* 0xd2511f5303027825 */ /* 0x000fc800078e00ff */
[----:B------:R-:W-:Y:S01]  /*11a90*/  IMAD.WIDE.U32 R42, R0, -0x2daee0ad, RZ ;  /* 0xd2511f53002a7825 */ /* 0x000fe200078e00ff */
[----:B------:R-:W-:Y:S01]  /*11aa0*/  LOP3.LUT R0, R3, R240, R24, 0x96, !PT ;  /* 0x000000f003007212 */ /* 0x000fe200078e9618 */
[C---:B------:R-:W-:Y:S01]  /*11ab0*/  HMMA.16816.F32.BF16 R100, R8.reuse, R22, R116 ;  /* 0x000000160864723c */ /* 0x040fe20000041874 */
[----:B------:R-:W-:Y:S02]  /*11ac0*/  LDSM.16.MT88.4 R20, [R174+0xa800] ;  /* 0x00a80000ae14783b */ /* 0x000fe40000004200 */
[----:B------:R-:W-:Y:S01]  /*11ad0*/  LOP3.LUT R2, R43, R241, R2, 0x96, !PT ;  /* 0x000000f12b027212 */ /* 0x000fe200078e9602 */
[----:B------:R-:W-:Y:S01]  /*11ae0*/  IMAD.WIDE.U32 R36, R0, -0x326172a9, RZ ;  /* 0xcd9e8d5700247825 */ /* 0x000fe200078e00ff */
[----:B------:R-:W-:Y:S01]  /*11af0*/  LDSM.16.MT88.4 R24, [R196+0xb800] ;  /* 0x00b80000c418783b */ /* 0x000fe20000004200 */
[----:B------:R-:W-:Y:S02]  /*11b00*/  HMMA.16816.F32.BF16 R96, R8, R44, R128 ;  /* 0x0000002c0860723c */ /* 0x000fe40000041880 */
[----:B------:R-:W-:-:S04]  /*11b10*/  IMAD.WIDE.U32 R2, R2, -0x326172a9, RZ ;  /* 0xcd9e8d5702027825 */ /* 0x000fc800078e00ff */
[C---:B------:R-:W-:Y:S01]  /*11b20*/  HMMA.16816.F32.BF16 R92, R8.reuse, R46, R124 ;  /* 0x0000002e085c723c */ /* 0x040fe2000004187c */
[----:B------:R-:W-:Y:S05]  /*11b30*/  LDSM.16.MT88.4 R44, [R196+0x9800] ;  /* 0x00980000c42c783b */ /* 0x000fea0000004200 */
[C---:B------:R-:W-:Y:S06]  /*11b40*/  HMMA.16816.F32.BF16 R88, R8.reuse, R56, R132 ;  /* 0x000000380858723c */ /* 0x040fec0000041884 */
[C---:B------:R-:W-:Y:S01]  /*11b50*/  HMMA.16816.F32.BF16 R84, R8.reuse, R58, R136 ;  /* 0x0000003a0854723c */ /* 0x040fe20000041888 */
[----:B------:R-:W2:Y:S05]  /*11b60*/  LDSM.16.MT88.4 R56, [R174+0x9800] ;  /* 0x00980000ae38783b */ /* 0x000eaa0000004200 */
[C---:B------:R-:W-:Y:S06]  /*11b70*/  HMMA.16816.F32.BF16 R80, R8.reuse, R16, R140 ;  /* 0x000000100850723c */ /* 0x040fec000004188c */
[----:B------:R-:W-:Y:S01]  /*11b80*/  HMMA.16816.F32.BF16 R72, R8, R18, R144 ;  /* 0x000000120848723c */ /* 0x000fe20000041890 */
[----:B------:R-:W3:Y:S01]  /*11b90*/  LDSM.16.MT88.4 R16, [R196+0xa800] ;  /* 0x00a80000c410783b */ /* 0x000ee20000004200 */
[----:B------:R-:W-:-:S02]  /*11ba0*/  LOP3.LUT R0, R3, R245, R36, 0x96, !PT ;  /* 0x000000f503007212 */ /* 0x000fc400078e9624 */
[C---:B------:R-:W-:Y:S01]  /*11bb0*/  LOP3.LUT R3, R2.reuse, 0xffff, RZ, 0xc0, !PT ;  /* 0x0000ffff02037812 */ /* 0x040fe200078ec0ff */
[----:B------:R-:W-:Y:S01]  /*11bc0*/  LDSM.16.MT88.4 R140, [R174+0xac00] ;  /* 0x00ac0000ae8c783b */ /* 0x000fe20000004200 */
[----:B------:R-:W-:Y:S01]  /*11bd0*/  HMMA.16816.F32.BF16 R68, R8, R64, R148 ;  /* 0x000000400844723c */ /* 0x000fe20000041894 */
[----:B------:R-:W-:-:S05]  /*11be0*/  LOP3.LUT R34, R2, 0xff, RZ, 0xc0, !PT ;  /* 0x000000ff02227812 */ /* 0x000fca00078ec0ff */
[C---:B------:R-:W-:Y:S01]  /*11bf0*/  HMMA.16816.F32.BF16 R76, R8.reuse, R60, R156 ;  /* 0x0000003c084c723c */ /* 0x040fe2000004189c */
[----:B------:R-:W-:Y:S01]  /*11c00*/  SHF.R.U32.HI R3, RZ, 0x8, R3 ;  /* 0x00000008ff037819 */ /* 0x000fe20000011603 */
[----:B------:R-:W-:Y:S04]  /*11c10*/  LDSM.16.MT88.4 R156, [R196+0x9c00] ;  /* 0x009c0000c49c783b */ /* 0x000fe80000004200 */
[C---:B------:R-:W-:Y:S01]  /*11c20*/  HMMA.16816.F32.BF16 R64, R8.reuse, R66, R152 ;  /* 0x000000420840723c */ /* 0x040fe20000041898 */
[----:B------:R-:W-:Y:S05]  /*11c30*/  LDSM.16.MT88.4 R124, [R196+0xac00] ;  /* 0x00ac0000c47c783b */ /* 0x000fea0000004200 */
[----:B------:R-:W-:Y:S01]  /*11c40*/  HMMA.16816.F32.BF16 R60, R8, R62, R164 ;  /* 0x0000003e083c723c */ /* 0x000fe200000418a4 */
[----:B------:R-:W-:Y:S06]  /*11c50*/  LDSM.16.MT88.4 R164, [R174+0x9c00] ;  /* 0x009c0000aea4783b */ /* 0x000fec0000004200 */
[----:B------:R-:W-:-:S02]  /*11c60*/  SHF.R.U32.HI R11, RZ, 0x10, R2 ;  /* 0x00000010ff0b7819 */ /* 0x000fc40000011602 */
[----:B------:R-:W-:Y:S02]  /*11c70*/  SHF.R.U32.HI R10, RZ, 0x18, R2 ;  /* 0x00000018ff0a7819 */ /* 0x000fe40000011602 */
[C---:B------:R-:W-:Y:S02]  /*11c80*/  LOP3.LUT R2, R0.reuse, 0xffff, RZ, 0xc0, !PT ;  /* 0x0000ffff00027812 */ /* 0x040fe400078ec0ff */
[----:B------:R-:W-:Y:S02]  /*11c90*/  LOP3.LUT R11, R11, 0xff, RZ, 0xc0, !PT ;  /* 0x000000ff0b0b7812 */ /* 0x000fe400078ec0ff */
[----:B------:R-:W-:Y:S02]  /*11ca0*/  SHF.R.U32.HI R8, RZ, 0x8, R2 ;  /* 0x00000008ff087819 */ /* 0x000fe40000011602 */
[----:B------:R-:W-:Y:S02]  /*11cb0*/  LOP3.LUT R9, R0, 0xff, RZ, 0xc0, !PT ;  /* 0x000000ff00097812 */ /* 0x000fe400078ec0ff */
[----:B------:R-:W-:-:S02]  /*11cc0*/  PRMT R2, R34, 0x5410, R3 ;  /* 0x0000541022027816 */ /* 0x000fc40000000003 */
[----:B------:R-:W-:Y:S02]  /*11cd0*/  SHF.R.U32.HI R3, RZ, 0x10, R0 ;  /* 0x00000010ff037819 */ /* 0x000fe40000011600 */
[----:B------:R-:W-:Y:S02]  /*11ce0*/  PRMT R11, R11, 0x5410, R10 ;  /* 0x000054100b0b7816 */ /* 0x000fe4000000000a */
[----:B------:R-:W-:Y:S02]  /*11cf0*/  PRMT R8, R9, 0x5410, R8 ;  /* 0x0000541009087816 */ /* 0x000fe40000000008 */
[----:B------:R-:W-:Y:S02]  /*11d00*/  SHF.R.U32.HI R10, RZ, 0x18, R0 ;  /* 0x00000018ff0a7819 */ /* 0x000fe40000011600 */
[----:B------:R-:W-:Y:S02]  /*11d10*/  LOP3.LUT R9, R3, 0xff, RZ, 0xc0, !PT ;  /* 0x000000ff03097812 */ /* 0x000fe400078ec0ff */
[----:B------:R-:W-:-:S02]  /*11d20*/  HSET2.LE.AND R0, R2, R239, PT ;  /* 0x000000ef02007233 */ /* 0x000fc40003803000 */
[--C-:B------:R-:W-:Y:S02]  /*11d30*/  HSET2.LE.AND R2, R11, R239.reuse, PT ;  /* 0x000000ef0b027233 */ /* 0x100fe40003803000 */
[----:B------:R-:W-:Y:S02]  /*11d40*/  PRMT R9, R9, 0x5410, R10 ;  /* 0x0000541009097816 */ /* 0x000fe4000000000a */
[--C-:B------:R-:W-:Y:S02]  /*11d50*/  HSET2.LE.AND R3, R8, R239.reuse, PT ;  /* 0x000000ef08037233 */ /* 0x100fe40003803000 */
[----:B------:R-:W-:Y:S02]  /*11d60*/  LOP3.LUT R11, R243, R2, RZ, 0xc0, !PT ;  /* 0x00000002f30b7212 */ /* 0x000fe400078ec0ff */
[----:B------:R-:W-:Y:S02]  /*11d70*/  LOP3.LUT R2, R35, R238, R40, 0x96, !PT ;  /* 0x000000ee23027212 */ /* 0x000fe400078e9628 */
[----:B------:R-:W-:-:S02]  /*11d80*/  HSET2.LE.AND R9, R9, R239, PT ;  /* 0x000000ef09097233 */ /* 0x000fc40003803000 */
[----:B------:R-:W-:Y:S01]  /*11d90*/  LOP3.LUT R8, R236, R3, RZ, 0xc0, !PT ;  /* 0x00000003ec087212 */ /* 0x000fe200078ec0ff */
[----:B------:R-:W-:Y:S01]  /*11da0*/  IMAD.WIDE.U32 R2, R2, -0x2daee0ad, RZ ;  /* 0xd2511f5302027825 */ /* 0x000fe200078e00ff */
[----:B------:R-:W-:Y:S02]  /*11db0*/  LOP3.LUT R10, R242, R0, RZ, 0xc0, !PT ;  /* 0x00000000f20a7212 */ /* 0x000fe400078ec0ff */
[----:B------:R-:W-:Y:S02]  /*11dc0*/  LOP3.LUT R9, R237, R9, RZ, 0xc0, !PT ;  /* 0x00000009ed097212 */ /* 0x000fe400078ec0ff */
[----:B------:R-:W-:Y:S01]  /*11dd0*/  LOP3.LUT R0, R3, R246, R38, 0x96, !PT ;  /* 0x000000f603007212 */ /* 0x000fe200078e9626 */
[----:B--2---:R-:W-:Y:S01]  /*11de0*/  HMMA.16816.F32.BF16 R148, R4, R56, R112 ;  /* 0x000000380494723c */ /* 0x004fe20000041870 */
[----:B------:R-:W-:-:S05]  /*11df0*/  LOP3.LUT R3, R2, 0xffff, RZ, 0xc0, !PT ;  /* 0x0000ffff02037812 */ /* 0x000fca00078ec0ff */
[C---:B------:R-:W-:Y:S06]  /*11e00*/  HMMA.16816.F32.BF16 R144, R4.reuse, R58, R176 ;  /* 0x0000003a0490723c */ /* 0x040fec00000418b0 */
[C---:B------:R-:W-:Y:S06]  /*11e10*/  HMMA.16816.F32.BF16 R132, R4.reuse, R44, R180 ;  /* 0x0000002c0484723c */ /* 0x040fec00000418b4 */
[C---:B------:R-:W-:Y:S06]  /*11e20*/  HMMA.16816.F32.BF16 R128, R4.reuse, R46, R168 ;  /* 0x0000002e0480723c */ /* 0x040fec00000418a8 */
[C---:B------:R-:W-:Y:S06]  /*11e30*/  HMMA.16816.F32.BF16 R120, R4.reuse, R20, R184 ;  /* 0x000000140478723c */ /* 0x040fec00000418b8 */
[C---:B------:R-:W-:Y:S06]  /*11e40*/  HMMA.16816.F32.BF16 R116, R4.reuse, R22, R208 ;  /* 0x000000160474723c */ /* 0x040fec00000418d0 */
[C---:B---3--:R-:W-:Y:S06]  /*11e50*/  HMMA.16816.F32.BF16 R112, R4.reuse, R16, R228 ;  /* 0x000000100470723c */ /* 0x048fec00000418e4 */
[C---:B------:R-:W-:Y:S06]  /*11e60*/  HMMA.16816.F32.BF16 R108, R4.reuse, R18, R224 ;  /* 0x00000012046c723c */ /* 0x040fec00000418e0 */
[C---:B------:R-:W-:Y:S06]  /*11e70*/  HMMA.16816.F32.BF16 R168, R4.reuse, R12, R212 ;  /* 0x0000000c04a8723c */ /* 0x040fec00000418d4 */
[C---:B------:R-:W-:Y:S06]  /*11e80*/  HMMA.16816.F32.BF16 R180, R4.reuse, R14, R192 ;  /* 0x0000000e04b4723c */ /* 0x040fec00000418c0 */
[C---:B------:R-:W-:Y:S06]  /*11e90*/  HMMA.16816.F32.BF16 R184, R4.reuse, R24, R188 ;  /* 0x0000001804b8723c */ /* 0x040fec00000418bc */
[----:B------:R-:W-:Y:S06]  /*11ea0*/  HMMA.16816.F32.BF16 R176, R4, R26, R160 ;  /* 0x0000001a04b0723c */ /* 0x000fec00000418a0 */
[----:B------:R-:W-:Y:S01]  /*11eb0*/  HMMA.16816.F32.BF16 R136, R8, R16, R80 ;  /* 0x000000100888723c */ /* 0x000fe20000041850 */
[----:B------:R-:W-:Y:S01]  /*11ec0*/  SHF.R.U32.HI R4, RZ, 0x10, R2 ;  /* 0x00000010ff047819 */ /* 0x000fe20000011602 */
[----:B------:R-:W2:Y:S01]  /*11ed0*/  LDSM.16.MT88.4 R80, [R174+0xbc00] ;  /* 0x00bc0000ae50783b */ /* 0x000ea20000004200 */
[----:B------:R-:W-:-:S03]  /*11ee0*/  SHF.R.U32.HI R6, RZ, 0x8, R3 ;  /* 0x00000008ff067819 */ /* 0x000fc60000011603 */
[----:B------:R-:W-:Y:S01]  /*11ef0*/  HMMA.16816.F32.BF16 R68, R8, R12, R68 ;  /* 0x0000000c0844723c */ /* 0x000fe20000041844 */
[----:B------:R-:W-:Y:S02]  /*11f00*/  LOP3.LUT R16, R2, 0xff, RZ, 0xc0, !PT ;  /* 0x000000ff02107812 */ /* 0x000fe400078ec0ff */
[----:B------:R-:W-:-:S04]  /*11f10*/  SHF.R.U32.HI R3, RZ, 0x10, R0 ;  /* 0x00000010ff037819 */ /* 0x000fc80000011600 */
[----:B------:R-:W-:Y:S02]  /*11f20*/  SHF.R.U32.HI R13, RZ, 0x18, R2 ;  /* 0x00000018ff0d7819 */ /* 0x000fe40000011602 */
[----:B------:R-:W-:Y:S02]  /*11f30*/  LOP3.LUT R2, R0, 0xffff, RZ, 0xc0, !PT ;  /* 0x0000ffff00027812 */ /* 0x000fe400078ec0ff */
[----:B------:R-:W-:Y:S02]  /*11f40*/  LOP3.LUT R5, R4, 0xff, RZ, 0xc0, !PT ;  /* 0x000000ff04057812 */ /* 0x000fe400078ec0ff */
[----:B------:R-:W-:Y:S02]  /*11f50*/  LOP3.LUT R12, R0, 0xff, RZ, 0xc0, !PT ;  /* 0x000000ff000c7812 */ /* 0x000fe400078ec0ff */
[----:B------:R-:W-:Y:S02]  /*11f60*/  SHF.R.U32.HI R4, RZ, 0x8, R2 ;  /* 0x00000008ff047819 */ /* 0x000fe40000011602 */
[----:B------:R-:W-:-:S02]  /*11f70*/  SHF.R.U32.HI R7, RZ, 0x18, R0 ;  /* 0x00000018ff077819 */ /* 0x000fc40000011600 */
[----:B------:R-:W-:Y:S02]  /*11f80*/  LOP3.LUT R2, R3, 0xff, RZ, 0xc0, !PT ;  /* 0x000000ff03027812 */ /* 0x000fe400078ec0ff */
[----:B------:R-:W-:Y:S02]  /*11f90*/  PRMT R6, R16, 0x5410, R6 ;  /* 0x0000541010067816 */ /* 0x000fe40000000006 */
[----:B------:R-:W-:Y:S02]  /*11fa0*/  PRMT R3, R12, 0x5410, R4 ;  /* 0x000054100c037816 */ /* 0x000fe40000000004 */
[----:B------:R-:W-:Y:S02]  /*11fb0*/  PRMT R4, R2, 0x5410, R7 ;  /* 0x0000541002047816 */ /* 0x000fe40000000007 */
[----:B------:R-:W-:Y:S01]  /*11fc0*/  HSET2.LE.AND R2, R6, R239, PT ;  /* 0x000000ef06027233 */ /* 0x000fe20003803000 */
[----:B------:R-:W-:Y:S01]  /*11fd0*/  HMMA.16816.F32.BF16 R104, R8, R56, R104 ;  /* 0x000000380868723c */ /* 0x000fe20000041868 */
[----:B------:R-:W-:-:S02]  /*11fe0*/  PRMT R0, R5, 0x5410, R13 ;  /* 0x0000541005007816 */ /* 0x000fc4000000000d */
[----:B------:R-:W-:-:S03]  /*11ff0*/  HSET2.LE.AND R3, R3, R239, PT ;  /* 0x000000ef03037233 */ /* 0x000fc60003803000 */
[C---:B------:R-:W-:Y:S06]  /*12000*/  HMMA.16816.F32.BF16 R100, R8.reuse, R58, R100 ;  /* 0x0000003a0864723c */ /* 0x040fec0000041864 */
[----:B------:R-:W-:Y:S01]  /*12010*/  HMMA.16816.F32.BF16 R56, R8, R46, R92 ;  /* 0x0000002e0838723c */ /* 0x000fe2000004185c */
[----:B------:R-:W-:Y:S01]  /*12020*/  HSET2.LE.AND R0, R0, R239, PT ;  /* 0x000000ef00007233 */ /* 0x000fe20003803000 */
[----:B------:R-:W-:-:S05]  /*12030*/  IMAD.MOV.U32 R5, RZ, RZ, R202 ;  /* 0x000000ffff057224 */ /* 0x000fca00078e00ca */
[----:B------:R-:W-:Y:S02]  /*12040*/  LOP3.LUT R94, R217, R2, RZ, 0xc0, !PT ;  /* 0x00000002d95e7212 */ /* 0x000fe400078ec0ff */
[----:B------:R-:W-:Y:S01]  /*12050*/  LOP3.LUT R2, R37, R238, R206, 0x96, !PT ;  /* 0x000000ee25027212 */ /* 0x000fe200078e96ce */
[----:B------:R-:W-:Y:S01]  /*12060*/  HMMA.16816.F32.BF16 R64, R8, R14, R64 ;  /* 0x0000000e0840723c */ /* 0x000fe20000041840 */
[----:B------:R-:W-:Y:S01]  /*12070*/  LOP3.LUT R92, R232, R3, RZ, 0xc0, !PT ;  /* 0x00000003e85c7212 */ /* 0x000fe200078ec0ff */
[----:B------:R-:W3:Y:S02]  /*12080*/  LDSM.16.MT88.4 R12, [R196+0xbc00] ;  /* 0x00bc0000c40c783b */ /* 0x000ee40000004200 */
[----:B------:R-:W-:Y:S01]  /*12090*/  IMAD.WIDE.U32 R2, R2, -0x2daee0ad, RZ ;  /* 0xd2511f5302027825 */ /* 0x000fe200078e00ff */
[----:B------:R-:W-:Y:S02]  /*120a0*/  HSET2.LE.AND R4, R4, R239, PT ;  /* 0x000000ef04047233 */ /* 0x000fe40003803000 */
[----:B------:R-:W-:-:S02]  /*120b0*/  LOP3.LUT R95, R5, R0, RZ, 0xc0, !PT ;  /* 0x00000000055f7212 */ /* 0x000fc400078ec0ff */
[----:B------:R-:W-:Y:S02]  /*120c0*/  LOP3.LUT R0, R3, R246, R42, 0x96, !PT ;  /* 0x000000f603007212 */ /* 0x000fe400078e962a */
[C---:B------:R-:W-:Y:S02]  /*120d0*/  LOP3.LUT R3, R2.reuse, 0xffff, RZ, 0xc0, !PT ;  /* 0x0000ffff02037812 */ /* 0x040fe400078ec0ff */
[----:B------:R-:W-:Y:S02]  /*120e0*/  LOP3.LUT R93, R223, R4, RZ, 0xc0, !PT ;  /* 0x00000004df5d7212 */ /* 0x000fe400078ec0ff */
[----:B------:R-:W-:Y:S02]  /*120f0*/  LOP3.LUT R7, R2, 0xff, RZ, 0xc0, !PT ;  /* 0x000000ff02077812 */ /* 0x000fe400078ec0ff */
[--C-:B------:R-:W-:Y:S02]  /*12100*/  SHF.R.U32.HI R4, RZ, 0x10, R2.reuse ;  /* 0x00000010ff047819 */ /* 0x100fe40000011602 */
[----:B------:R-:W-:-:S02]  /*12110*/  SHF.R.U32.HI R6, RZ, 0x18, R2 ;  /* 0x00000018ff067819 */ /* 0x000fc40000011602 */
[----:B------:R-:W-:Y:S02]  /*12120*/  LOP3.LUT R2, R0, 0xffff, RZ, 0xc0, !PT ;  /* 0x0000ffff00027812 */ /* 0x000fe400078ec0ff */
[----:B------:R-:W-:Y:S02]  /*12130*/  SHF.R.U32.HI R5, RZ, 0x8, R3 ;  /* 0x00000008ff057819 */ /* 0x000fe40000011603 */
[----:B------:R-:W-:Y:S01]  /*12140*/  LOP3.LUT R3, R4, 0xff, RZ, 0xc0, !PT ;  /* 0x000000ff04037812 */ /* 0x000fe200078ec0ff */
[C---:B------:R-:W-:Y:S01]  /*12150*/  HMMA.16816.F32.BF16 R160, R8.reuse, R44, R96 ;  /* 0x0000002c08a0723c */ /* 0x040fe20000041860 */
[----:B------:R-:W-:Y:S02]  /*12160*/  LOP3.LUT R4, R0, 0xff, RZ, 0xc0, !PT ;  /* 0x000000ff00047812 */ /* 0x000fe400078ec0ff */
[----:B------:R-:W-:Y:S02]  /*12170*/  SHF.R.U32.HI R2, RZ, 0x8, R2 ;  /* 0x00000008ff027819 */ /* 0x000fe40000011602 */
[----:B------:R-:W-:Y:S01]  /*12180*/  PRMT R7, R7, 0x5410, R5 ;  /* 0x0000541007077816 */ /* 0x000fe20000000005 */
[----:B------:R-:W-:Y:S01]  /*12190*/  HMMA.16816.F32.BF16 R152, R8, R20, R88 ;  /* 0x000000140898723c */ /* 0x000fe20000041858 */
[----:B------:R-:W-:-:S02]  /*121a0*/  SHF.R.U32.HI R5, RZ, 0x10, R0 ;  /* 0x00000010ff057819 */ /* 0x000fc40000011600 */
[----:B------:R-:W-:-:S03]  /*121b0*/  PRMT R6, R3, 0x5410, R6 ;  /* 0x0000541003067816 */ /* 0x000fc60000000006 */
[----:B------:R-:W-:Y:S01]  /*121c0*/  HMMA.16816.F32.BF16 R44, R8, R22, R84 ;  /* 0x00000016082c723c */ /* 0x000fe20000041854 */
[----:B------:R-:W-:Y:S02]  /*121d0*/  PRMT R3, R4, 0x5410, R2 ;  /* 0x0000541004037816 */ /* 0x000fe40000000002 */
[----:B------:R-:W-:-:S03]  /*121e0*/  LOP3.LUT R4, R5, 0xff, RZ, 0xc0, !PT ;  /* 0x000000ff05047812 */ /* 0x000fc600078ec0ff */
[C---:B------:R-:W-:Y:S06]  /*121f0*/  HMMA.16816.F32.BF16 R20, R8.reuse, R18, R72 ;  /* 0x000000120814723c */ /* 0x040fec0000041848 */
[C---:B------:R-:W-:Y:S06]  /*12200*/  HMMA.16816.F32.BF16 R84, R8.reuse, R24, R76 ;  /* 0x000000180854723c */ /* 0x040fec000004184c */
[----:B------:R-:W-:Y:S07]  /*12210*/  HMMA.16816.F32.BF16 R60, R8, R26, R60 ;  /* 0x0000001a083c723c */ /* 0x000fee000004183c */
[----:B------:R-:W-:-:S04]  /*12220*/  SHF.R.U32.HI R8, RZ, 0x18, R0 ;  /* 0x00000018ff087819 */ /* 0x000fc80000011600 */
[----:B------:R-:W-:Y:S02]  /*12230*/  PRMT R4, R4, 0x5410, R8 ;  /* 0x0000541004047816 */ /* 0x000fe40000000008 */
[--C-:B------:R-:W-:Y:S02]  /*12240*/  HSET2.LE.AND R0, R7, R239.reuse, PT ;  /* 0x000000ef07007233 */ /* 0x100fe40003803000 */
[--C-:B------:R-:W-:Y:S02]  /*12250*/  HSET2.LE.AND R2, R6, R239.reuse, PT ;  /* 0x000000ef06027233 */ /* 0x100fe40003803000 */
[--C-:B------:R-:W-:Y:S02]  /*12260*/  HSET2.LE.AND R3, R3, R239.reuse, PT ;  /* 0x000000ef03037233 */ /* 0x100fe40003803000 */
[----:B------:R-:W-:Y:S02]  /*12270*/  HSET2.LE.AND R4, R4, R239, PT ;  /* 0x000000ef04047233 */ /* 0x000fe40003803000 */
[----:B------:R-:W-:-:S02]  /*12280*/  LOP3.LUT R98, R234, R0, RZ, 0xc0, !PT ;  /* 0x00000000ea627212 */ /* 0x000fc400078ec0ff */
[----:B------:R-:W-:Y:S02]  /*12290*/  LOP3.LUT R99, R235, R2, RZ, 0xc0, !PT ;  /* 0x00000002eb637212 */ /* 0x000fe400078ec0ff */
[----:B------:R-:W-:Y:S02]  /*122a0*/  LOP3.LUT R96, R244, R3, RZ, 0xc0, !PT ;  /* 0x00000003f4607212 */ /* 0x000fe400078ec0ff */
[----:B------:R-:W-:Y:S01]  /*122b0*/  LOP3.LUT R97, R50, R4, RZ, 0xc0, !PT ;  /* 0x0000000432617212 */ /* 0x000fe200078ec0ff */
[----:B--2---:R-:W-:Y:S01]  /*122c0*/  HMMA.16816.F32.BF16 R72, R92, R80, R168 ;  /* 0x000000505c48723c */ /* 0x004fe200000418a8 */
[----:B------:R-:W-:-:S05]  /*122d0*/  IADD3 R202, P0, R48, -0x100, RZ ;  /* 0xffffff0030ca7810 */ /* 0x000fca0007f1e0ff */
[----:B------:R-:W-:Y:S01]  /*122e0*/  HMMA.16816.F32.BF16 R148, R92, R164, R148 ;  /* 0x000000a45c94723c */ /* 0x000fe20000041894 */
[----:B------:R-:W-:-:S05]  /*122f0*/  IADD3.X R203, R49, -0x1, RZ, P0, !PT ;  /* 0xffffffff31cb7810 */ /* 0x000fca00007fe4ff */
        /* <DEDUP_REMOVED lines=9> */
[----:B------:R-:W-:Y:S01]  /*12390*/  HMMA.16816.F32.BF16 R160, R96, R156, R160 ;  /* 0x0000009c60a0723c */ /* 0x000fe200000418a0 */
[----:B------:R-:W-:-:S05]  /*123a0*/  IMAD.MOV.U32 R105, RZ, RZ, R249 ;  /* 0x000000ffff697224 */ /* 0x000fca00078e00f9 */
[----:B------:R-:W-:Y:S01]  /*123b0*/  HMMA.16816.F32.BF16 R152, R96, R140, R152 ;  /* 0x0000008c6098723c */ /* 0x000fe20000041898 */
[----:B------:R-:W-:-:S05]  /*123c0*/  IMAD.MOV.U32 R104, RZ, RZ, R55 ;  /* 0x000000ffff687224 */ /* 0x000fca00078e0037 */
[C---:B------:R-:W-:Y:S06]  /*123d0*/  HMMA.16816.F32.BF16 R136, R96.reuse, R124, R136 ;  /* 0x0000007c6088723c */ /* 0x040fec0000041888 */
[----:B------:R-:W-:Y:S06]  /*123e0*/  HMMA.16816.F32.BF16 R68, R96, R80, R68 ;  /* 0x000000506044723c */ /* 0x000fec0000041844 */
[----:B---3--:R-:W-:Y:S06]  /*123f0*/  HMMA.16816.F32.BF16 R88, R92, R12, R184 ;  /* 0x0000000c5c58723c */ /* 0x008fec00000418b8 */
[C---:B------:R-:W-:Y:S06]  /*12400*/  HMMA.16816.F32.BF16 R164, R96.reuse, R166, R100 ;  /* 0x000000a660a4723c */ /* 0x040fec0000041864 */
[----:B------:R-:W-:Y:S01]  /*12410*/  HMMA.16816.F32.BF16 R156, R96, R158, R56 ;  /* 0x0000009e609c723c */ /* 0x000fe20000041838 */
[----:B------:R-:W-:-:S05]  /*12420*/  IMAD.MOV.U32 R102, RZ, RZ, R252 ;  /* 0x000000ffff667224 */ /* 0x000fca00078e00fc */
[----:B------:R-:W-:Y:S01]  /*12430*/  HMMA.16816.F32.BF16 R140, R96, R142, R44 ;  /* 0x0000008e608c723c */ /* 0x000fe2000004182c */
[----:B------:R-:W-:-:S05]  /*12440*/  IMAD.MOV.U32 R103, RZ, RZ, R233 ;  /* 0x000000ffff677224 */ /* 0x000fca00078e00e9 */
        /* <DEDUP_REMOVED lines=9> */
[----:B------:R-:W3:Y:S04]  /*124e0*/  LDL.64 R234, [R1+0x118] ;  /* 0x0001180001ea7983 */ /* 0x000ee80000100a00 */
[----:B------:R-:W4:Y:S04]  /*124f0*/  LDL.64 R236, [R1+0x170] ;  /* 0x0001700001ec7983 */ /* 0x000f280000100a00 */
[----:B------:R-:W4:Y:S01]  /*12500*/  LDL.64 R238, [R1+0x178] ;  /* 0x0001780001ee7983 */ /* 0x000f220000100a00 */
[----:B------:R-:W-:Y:S05]  /*12510*/  WARPSYNC.ALL ;  /* 0x0000000000007948 */ /* 0x000fea0003800000 */
[----:B------:R-:W-:Y:S06]  /*12520*/  BAR.SYNC.DEFER_BLOCKING 0x0 ;  /* 0x0000000000007b1d */ /* 0x000fec0000010000 */
[----:B-----5:R-:W-:Y:S04]  /*12530*/  @P4 STS [R204+0x9000], RZ ;  /* 0x009000ffcc004388 */ /* 0x020fe80000000800 */
[----:B------:R-:W-:Y:S04]  /*12540*/  @P4 STS [R204+0x9004], RZ ;  /* 0x009004ffcc004388 */ /* 0x000fe80000000800 */
[----:B------:R-:W-:Y:S01]  /*12550*/  @P4 STS.64 [R204+0x9008], RZ ;  /* 0x009008ffcc004388 */ /* 0x000fe20000000a00 */
[----:B--2---:R-:W-:Y:S01]  /*12560*/  VIADD R244, R50, 0xfffffffd ;  /* 0xfffffffd32f47836 */ /* 0x004fe20000000000 */
[C---:B---3--:R-:W-:Y:S01]  /*12570*/  SHF.L.U64.HI R0, R234.reuse, 0x6, R235 ;  /* 0x00000006ea007819 */ /* 0x048fe200000102eb */
[----:B------:R-:W-:-:S03]  /*12580*/  IMAD.SHL.U32 R5, R234, 0x40, RZ ;  /* 0x00000040ea057824 */ /* 0x000fc600078e00ff */
[----:B------:R-:W-:Y:S01]  /*12590*/  SHF.R.S32.HI R4, RZ, 0x1f, R244 ;  /* 0x0000001fff047819 */ /* 0x000fe200000114f4 */
[----:B----4-:R-:W-:Y:S02]  /*125a0*/  IMAD.MOV.U32 R3, RZ, RZ, R237 ;  /* 0x000000ffff037224 */ /* 0x010fe400078e00ed */
[----:B------:R-:W-:Y:S02]  /*125b0*/  IMAD R0, R0, R244, RZ ;  /* 0x000000f400007224 */ /* 0x000fe400078e02ff */
[----:B------:R-:W-:Y:S02]  /*125c0*/  IMAD.MOV.U32 R2, RZ, RZ, R238 ;  /* 0x000000ffff027224 */ /* 0x000fe400078e00ee */
[-C--:B------:R-:W-:Y:S02]  /*125d0*/  IMAD R0, R4, R5.reuse, R0 ;  /* 0x0000000504007224 */ /* 0x080fe400078e0200 */
[----:B------:R-:W-:-:S04]  /*125e0*/  IMAD.WIDE.U32 R2, R244, R5, R2 ;  /* 0x00000005f4027225 */ /* 0x000fc800078e0002 */
[----:B------:R-:W-:Y:S01]  /*125f0*/  IMAD.IADD R3, R3, 0x1, R0 ;  /* 0x0000000103037824 */ /* 0x000fe200078e0200 */
[CC--:B------:R-:W-:Y:S02]  /*12600*/  @!P4 LEA R12, P6, R2.reuse, R220.reuse, 0x1 ;  /* 0x000000dc020cc211 */ /* 0x0c0fe400078c08ff */
[CC--:B------:R-:W-:Y:S02]  /*12610*/  @!P3 LEA R10, P1, R2.reuse, R220.reuse, 0x1 ;  /* 0x000000dc020ab211 */ /* 0x0c0fe400078208ff */
[----:B------:R-:W-:Y:S02]  /*12620*/  @!P2 LEA R8, P0, R2, R220, 0x1 ;  /* 0x000000dc0208a211 */ /* 0x000fe400078008ff */
[----:B------:R-:W-:Y:S02]  /*12630*/  LEA R0, P5, R234, R2, 0x5 ;  /* 0x00000002ea007211 */ /* 0x000fe400078a28ff */
[CCC-:B------:R-:W-:Y:S02]  /*12640*/  @!P4 LEA.HI.X R13, R2.reuse, R221.reuse, R3.reuse, 0x1, P6 ;  /* 0x000000dd020dc211 */ /* 0x1c0fe400030f0c03 */
[----:B------:R-:W-:-:S02]  /*12650*/  @!P3 LEA.HI.X R11, R2, R221, R3, 0x1, P1 ;  /* 0x000000dd020bb211 */ /* 0x000fc400008f0c03 */
[----:B------:R-:W-:Y:S01]  /*12660*/  @!P2 LEA.HI.X R9, R2, R221, R3, 0x1, P0 ;  /* 0x000000dd0209a211 */ /* 0x000fe200000f0c03 */
[----:B------:R-:W-:Y:S01]  /*12670*/  @!PT LDS RZ, [RZ] ;  /* 0x00000000fffff984 */ /* 0x000fe20000000800 */
[----:B------:R-:W-:Y:S01]  /*12680*/  @!PT LDS RZ, [RZ] ;  /* 0x00000000fffff984 */ /* 0x000fe20000000800 */
[----:B------:R-:W-:Y:S01]  /*12690*/  @!PT LDS RZ, [RZ] ;  /* 0x00000000fffff984 */ /* 0x000fe20000000800 */
[----:B------:R1:W-:Y:S01]  /*126a0*/  @!P4 LDGSTS.E.BYPASS.LTC128B.128 [R204+0x9000], desc[UR4][R12.64] ;  /* 0x090000000ccccfae */ /* 0x0003e2000b901d44 */
[-C--:B------:R-:W-:Y:S02]  /*126b0*/  @!P4 LEA R6, P0, R0, R220.reuse, 0x1 ;  /* 0x000000dc0006c211 */ /* 0x080fe400078008ff */
[----:B------:R-:W-:Y:S02]  /*126c0*/  LEA.HI.X R3, R234, R3, R235, 0x5, P5 ;  /* 0x00000003ea037211 */ /* 0x000fe400028f2ceb */
[CC--:B------:R-:W-:Y:S01]  /*126d0*/  @!P3 LEA R4, P5, R0.reuse, R220.reuse, 0x1 ;  /* 0x000000dc0004b211 */ /* 0x0c0fe200078a08ff */
[----:B------:R-:W-:Y:S01]  /*126e0*/  @P3 STS.128 [R204+0xa000], RZ ;  /* 0x00a000ffcc003388 */ /* 0x000fe20000000c00 */
[C---:B------:R-:W-:Y:S02]  /*126f0*/  @!P2 LEA R2, P1, R0.reuse, R220, 0x1 ;  /* 0x000000dc0002a211 */ /* 0x040fe400078208ff */
[CCC-:B------:R-:W-:Y:S01]  /*12700*/  @!P4 LEA.HI.X R7, R0.reuse, R221.reuse, R3.reuse, 0x1, P0 ;  /* 0x000000dd0007c211 */ /* 0x1c0fe200000f0c03 */
[----:B------:R-:W-:Y:S01]  /*12710*/  @!PT LDS RZ, [RZ] ;  /* 0x00000000fffff984 */ /* 0x000fe20000000800 */
[----:B------:R-:W-:Y:S01]  /*12720*/  @!PT LDS RZ, [RZ] ;  /* 0x00000000fffff984 */ /* 0x000fe20000000800 */
[----:B------:R-:W-:Y:S01]  /*12730*/  @!PT LDS RZ, [RZ] ;  /* 0x00000000fffff984 */ /* 0x000fe20000000800 */
[----:B------:R-:W-:Y:S01]  /*12740*/  @!P3 LDGSTS.E.BYPASS.LTC128B.128 [R204+0xa000], desc[UR4][R10.64+0x40] ;  /* 0x0a0000400accbfae */ /* 0x000fe2000b901d44 */
[----:B------:R-:W-:-:S03]  /*12750*/  @!P3 LEA.HI.X R5, R0, R221, R3, 0x1, P5 ;  /* 0x000000dd0005b211 */ /* 0x000fc600028f0c03 */
[----:B------:R-:W-:Y:S01]  /*12760*/  @P2 STS.128 [R204+0xb000], RZ ;  /* 0x00b000ffcc002388 */ /* 0x000fe20000000c00 */
        /* <DEDUP_REMOVED lines=23> */
[----:B------:R-:W4:Y:S04]  /*128e0*/  LDSM.16.M88.4 R44, [R175+0x6c00] ;  /* 0x006c0000af2c783b */ /* 0x000f280000000200 */
[----:B--2---:R-:W-:Y:S04]  /*128f0*/  LDSM.16.M88.4 R8, [R199] ;  /* 0x00000000c708783b */ /* 0x004fe80000000200 */
[----:B---3--:R-:W-:Y:S04]  /*12900*/  LDSM.16.M88.4 R4, [R199+0x1000] ;  /* 0x00100000c704783b */ /* 0x008fe80000000200 */
[----:B------:R-:W2:Y:S04]  /*12910*/  LDSM.16.M88.4 R24, [R197+0x6800] ;  /* 0x00680000c518783b */ /* 0x000ea80000000200 */
[----:B------:R-:W3:Y:S04]  /*12920*/  LDSM.16.M88.4 R20, [R197+0x6c00] ;  /* 0x006c0000c514783b */ /* 0x000ee80000000200 */
[----:B------:R-:W3:Y:S04]  /*12930*/  LDSM.16.M88.4 R64, [R175+0x6000] ;  /* 0x00600000af40783b */ /* 0x000ee80000000200 */
[----:B------:R-:W3:Y:S04]  /*12940*/  LDSM.16.M88.4 R60, [R175+0x6400] ;  /* 0x00640000af3c783b */ /* 0x000ee80000000200 */
[----:B------:R-:W3:Y:S04]  /*12950*/  LDSM.16.M88.4 R36, [R197+0x6400] ;  /* 0x00640000c524783b */ /* 0x000ee80000000200 */
[----:B------:R-:W3:Y:S01]  /*12960*/  LDSM.16.M88.4 R40, [R197+0x6000] ;  /* 0x00600000c528783b */ /* 0x000ee20000000200 */
[----:B-1----:R-:W-:Y:S01]  /*12970*/  HMMA.16816.F32.BF16 R176, R12, R56, RZ ;  /* 0x000000380cb0723c */ /* 0x002fe200000418ff */
[----:B------:R-:W1:Y:S02]  /*12980*/  S2R R55, SR_TID.X ;  /* 0x0000000000377919 */ /* 0x000e640000002100 */
[----:B------:R-:W0:Y:S03]  /*12990*/  LDGDEPBAR ;  /* 0x00000000000079af */ /* 0x000e260000000000 */
[-C--:B----4-:R-:W-:Y:S06]  /*129a0*/  HMMA.16816.F32.BF16 R104, R16, R44.reuse, RZ ;  /* 0x0000002c1068723c */ /* 0x090fec00000418ff */
[----:B------:R-:W-:Y:S06]  /*129b0*/  HMMA.16816.F32.BF16 R100, R12, R44, RZ ;  /* 0x0000002c0c64723c */ /* 0x000fec00000418ff */
[----:B------:R-:W-:Y:S06]  /*129c0*/  HMMA.16816.F32.BF16 R180, R16, R56, RZ ;  /* 0x0000003810b4723c */ /* 0x000fec00000418ff */
[----:B--2---:R-:W-:Y:S06]  /*129d0*/  HMMA.16816.F32.BF16 R232, R4, R24, R176 ;  /* 0x0000001804e8723c */ /* 0x004fec00000418b0 */
[-C--:B---3--:R-:W-:Y:S06]  /*129e0*/  HMMA.16816.F32.BF16 R212, R8, R20.reuse, R104 ;  /* 0x0000001408d4723c */ /* 0x088fec0000041868 */
[----:B------:R-:W-:Y:S06]  /*129f0*/  HMMA.16816.F32.BF16 R240, R4, R20, R100 ;  /* 0x0000001404f0723c */ /* 0x000fec0000041864 */
[-C--:B------:R-:W-:Y:S06]  /*12a00*/  HMMA.16816.F32.BF16 R208, R16, R64.reuse, RZ ;  /* 0x0000004010d0723c */ /* 0x080fec00000418ff */
[----:B------:R-:W-:Y:S06]  /*12a10*/  HMMA.16816.F32.BF16 R192, R12, R64, RZ ;  /* 0x000000400cc0723c */ /* 0x000fec00000418ff */
[-C--:B------:R-:W-:Y:S06]  /*12a20*/  HMMA.16816.F32.BF16 R188, R16, R60.reuse, RZ ;  /* 0x0000003c10bc723c */ /* 0x080fec00000418ff */
[C---:B------:R-:W-:Y:S06]  /*12a30*/  HMMA.16816.F32.BF16 R184, R12.reuse, R60, RZ ;  /* 0x0000003c0cb8723c */ /* 0x040fec00000418ff */
[C---:B------:R-:W-:Y:S06]  /*12a40*/  HMMA.16816.F32.BF16 R176, R12.reuse, R66, RZ ;  /* 0x000000420cb0723c */ /* 0x040fec00000418ff */
[C---:B------:R-:W-:Y:S06]  /*12a50*/  HMMA.16816.F32.BF16 R104, R12.reuse, R62, RZ ;  /* 0x0000003e0c68723c */ /* 0x040fec00000418ff */
[----:B------:R-:W-:Y:S06]  /*12a60*/  HMMA.16816.F32.BF16 R100, R12, R58, RZ ;  /* 0x0000003a0c64723c */ /* 0x000fec00000418ff */
[C---:B------:R-:W-:Y:S06]  /*12a70*/  HMMA.16816.F32.BF16 R64, R16.reuse, R66, RZ ;  /* 0x000000421040723c */ /* 0x040fec00000418ff */
[C---:B------:R-:W-:Y:S06]  /*12a80*/  HMMA.16816.F32.BF16 R60, R16.reuse, R62, RZ ;  /* 0x0000003e103c723c */ /* 0x040fec00000418ff */
[----:B------:R-:W-:Y:S06]  /*12a90*/  HMMA.16816.F32.BF16 R56, R16, R58, RZ ;  /* 0x0000003a1038723c */ /* 0x000fec00000418ff */
[-C--:B------:R-:W-:Y:S06]  /*12aa0*/  HMMA.16816.F32.BF16 R12, R12, R46.reuse, RZ ;  /* 0x0000002e0c0c723c */ /* 0x080fec00000418ff */
[----:B------:R-:W-:Y:S01]  /*12ab0*/  HMMA.16816.F32.BF16 R16, R16, R46, RZ ;  /* 0x0000002e1010723c */ /* 0x000fe200000418ff */
[----:B------:R-:W-:-:S02]  /*12ac0*/  IMAD.MOV.U32 R34, RZ, RZ, R212 ;  /* 0x000000ffff227224 */ /* 0x000fc400078e00d4 */
[----:B------:R-:W-:Y:S02]  /*12ad0*/  IMAD.MOV.U32 R3, RZ, RZ, R213 ;  /* 0x000000ffff037224 */ /* 0x000fe400078e00d5 */
[----:B------:R-:W-:Y:S01]  /*12ae0*/  IMAD.MOV.U32 R2, RZ, RZ, R214 ;  /* 0x000000ffff027224 */ /* 0x000fe200078e00d6 */
[----:B------:R-:W-:Y:S01]  /*12af0*/  HMMA.16816.F32.BF16 R228, R8, R36, R188 ;  /* 0x0000002408e4723c */ /* 0x000fe200000418bc */
[----:B------:R-:W-:-:S05]  /*12b00*/  IMAD.MOV.U32 R0, RZ, RZ, R215 ;  /* 0x000000ffff007224 */ /* 0x000fca00078e00d7 */
[----:B------:R-:W-:Y:S06]  /*12b10*/  HMMA.16816.F32.BF16 R224, R4, R36, R184 ;  /* 0x0000002404e0723c */ /* 0x000fec00000418b8 */
[-C--:B------:R-:W-:Y:S06]  /*12b20*/  HMMA.16816.F32.BF16 R208, R8, R40.reuse, R208 ;  /* 0x0000002808d0723c */ /* 0x080fec00000418d0 */
[----:B------:R-:W-:Y:S06]  /*12b30*/  HMMA.16816.F32.BF16 R192, R4, R40, R192 ;  /* 0x0000002804c0723c */ /* 0x000fec00000418c0 */
[----:B------:R-:W-:Y:S06]  /*12b40*/  HMMA.16816.F32.BF16 R236, R8, R24, R180 ;  /* 0x0000001808ec723c */ /* 0x000fec00000418b4 */
[C---:B------:R-:W-:Y:S06]  /*12b50*/  HMMA.16816.F32.BF16 R176, R4.reuse, R42, R176 ;  /* 0x0000002a04b0723c */ /* 0x040fec00000418b0 */
[C---:B------:R-:W-:Y:S06]  /*12b60*/  HMMA.16816.F32.BF16 R184, R4.reuse, R38, R104 ;  /* 0x0000002604b8723c */ /* 0x040fec0000041868 */
[C---:B------:R-:W-:Y:S06]  /*12b70*/  HMMA.16816.F32.BF16 R188, R4.reuse, R26, R100 ;  /* 0x0000001a04bc723c */ /* 0x040fec0000041864 */
[----:B------:R-:W-:Y:S01]  /*12b80*/  HMMA.16816.F32.BF16 R212, R4, R22, R12 ;  /* 0x0000001604d4723c */ /* 0x000fe2000004180c */
[----:B------:R-:W-:Y:S04]  /*12b90*/  LDSM.16.M88.4 R4, [R198+0x3000] ;  /* 0x00300000c604783b */ /* 0x000fe80000000200 */
[----:B------:R-:W2:Y:S01]  /*12ba0*/  LDSM.16.M88.4 R12, [R175+0x7000] ;  /* 0x00700000af0c783b */ /* 0x000ea20000000200 */
[C---:B------:R-:W-:Y:S06]  /*12bb0*/  HMMA.16816.F32.BF16 R64, R8.reuse, R42, R64 ;  /* 0x0000002a0840723c */ /* 0x040fec0000041840 */
[C---:B------:R-:W-:Y:S06]  /*12bc0*/  HMMA.16816.F32.BF16 R60, R8.reuse, R38, R60 ;  /* 0x00000026083c723c */ /* 0x040fec000004183c */
[C---:B------:R-:W-:Y:S06]  /*12bd0*/  HMMA.16816.F32.BF16 R56, R8.reuse, R26, R56 ;  /* 0x0000001a0838723c */ /* 0x040fec0000041838 */
[----:B------:R-:W-:Y:S01]  /*12be0*/  HMMA.16816.F32.BF16 R16, R8, R22, R16 ;  /* 0x000000160810723c */ /* 0x000fe20000041810 */
[----:B------:R-:W3:Y:S05]  /*12bf0*/  LDSM.16.M88.4 R8, [R198+0x2000] ;  /* 0x00200000c608783b */ /* 0x000eea0000000200 */
[C---:B--2---:R-:W-:Y:S06]  /*12c00*/  HMMA.16816.F32.BF16 R180, R4.reuse, R12, R192 ;  /* 0x0000000c04b4723c */ /* 0x044fec00000418c0 */
[----:B------:R-:W-:Y:S06]  /*12c10*/  HMMA.16816.F32.BF16 R100, R4, R14, R176 ;  /* 0x0000000e0464723c */ /* 0x000fec00000418b0 */
[C---:B---3--:R-:W-:Y:S06]  /*12c20*/  HMMA.16816.F32.BF16 R104, R8.reuse, R12, R208 ;  /* 0x0000000c0868723c */ /* 0x048fec00000418d0 */
[C---:B------:R-:W-:Y:S01]  /*12c30*/  HMMA.16816.F32.BF16 R24, R8.reuse, R14, R64 ;  /* 0x0000000e0818723c */ /* 0x040fe20000041840 */
[----:B------:R-:W2:Y:S05]  /*12c40*/  LDSM.16.M88.4 R12, [R175+0x7400] ;  /* 0x00740000af0c783b */ /* 0x000eaa0000000200 */
[-C--:B--2---:R-:W-:Y:S06]  /*12c50*/  HMMA.16816.F32.BF16 R44, R8, R12.reuse, R228 ;  /* 0x0000000c082c723c */ /* 0x084fec00000418e4 */
[C---:B------:R-:W-:Y:S06]  /*12c60*/  HMMA.16816.F32.BF16 R40, R4.reuse, R12, R224 ;  /* 0x0000000c0428723c */ /* 0x040fec00000418e0 */
[-C--:B------:R-:W-:Y:S06]  /*12c70*/  HMMA.16816.F32.BF16 R36, R4, R14.reuse, R184 ;  /* 0x0000000e0424723c */ /* 0x080fec00000418b8 */
[----:B------:R-:W-:Y:S01]  /*12c80*/  HMMA.16816.F32.BF16 R20, R8, R14, R60 ;  /* 0x0000000e0814723c */ /* 0x000fe2000004183c */
[----:B------:R-:W2:Y:S01]  /*12c90*/  LDSM.16.M88.4 R12, [R175+0x7800] ;  /* 0x00780000af0c783b */ /* 0x000ea20000000200 */
[----:B------:R-:W-:-:S02]  /*12ca0*/  IMAD.MOV.U32 R228, RZ, RZ, R34 ;  /* 0x000000ffffe47224 */ /* 0x000fc400078e0022 */
[----:B------:R-:W-:Y:S02]  /*12cb0*/  IMAD.MOV.U32 R229, RZ, RZ, R3 ;  /* 0x000000ffffe57224 */ /* 0x000fe400078e0003 */
[----:B------:R-:W-:Y:S01]  /*12cc0*/  IMAD.MOV.U32 R230, RZ, RZ, R2 ;  /* 0x000000ffffe67224 */ /* 0x000fe200078e0002 */
[-C--:B--2---:R-:W-:Y:S06]  /*12cd0*/  HMMA.16816.F32.BF16 R64, R8, R12.reuse, R236 ;  /* 0x0000000c0840723c */ /* 0x084fec00000418ec */
[C---:B------:R-:W-:Y:S06]  /*12ce0*/  HMMA.16816.F32.BF16 R60, R4.reuse, R12, R232 ;  /* 0x0000000c043c723c */ /* 0x040fec00000418e8 */
[-C--:B------:R-:W-:Y:S06]  /*12cf0*/  HMMA.16816.F32.BF16 R184, R4, R14.reuse, R188 ;  /* 0x0000000e04b8723c */ /* 0x080fec00000418bc */
[----:B------:R-:W-:Y:S01]  /*12d00*/  HMMA.16816.F32.BF16 R176, R8, R14, R56 ;  /* 0x0000000e08b0723c */ /* 0x000fe20000041838 */
[----:B------:R-:W2:Y:S01]  /*12d10*/  LDSM.16.M88.4 R12, [R175+0x7c00] ;  /* 0x007c0000af0c783b */ /* 0x000ea20000000200 */
[----:B------:R-:W-:-:S04]  /*12d20*/  IMAD.MOV.U32 R231, RZ, RZ, R0 ;  /* 0x000000ffffe77224 */ /* 0x000fc800078e0000 */
[C---:B--2---:R-:W-:Y:S06]  /*12d30*/  HMMA.16816.F32.BF16 R208, R4.reuse, R12, R240 ;  /* 0x0000000c04d0723c */ /* 0x044fec00000418f0 */
[----:B------:R-:W-:Y:S01]  /*12d40*/  HMMA.16816.F32.BF16 R192, R4, R14, R212 ;  /* 0x0000000e04c0723c */ /* 0x000fe200000418d4 */
[----:B------:R-:W-:Y:S05]  /*12d50*/  LDSM.16.M88.4 R4, [R199+0x3000] ;  /* 0x00300000c704783b */ /* 0x000fea0000000200 */
[C---:B------:R-:W-:Y:S06]  /*12d60*/  HMMA.16816.F32.BF16 R224, R8.reuse, R12, R228 ;  /* 0x0000000c08e0723c */ /* 0x040fec00000418e4 */
[----:B------:R-:W-:Y:S01]  /*12d70*/  HMMA.16816.F32.BF16 R16, R8, R14, R16 ;  /* 0x0000000e0810723c */ /* 0x000fe20000041810 */
[----:B------:R-:W2:Y:S04]  /*12d80*/  LDSM.16.M88.4 R12, [R197+0x7000] ;  /* 0x00700000c50c783b */ /* 0x000ea80000000200 */
[----:B------:R-:W3:Y:S01]  /*12d90*/  LDSM.16.M88.4 R8, [R199+0x2000] ;  /* 0x00200000c708783b */ /* 0x000ee20000000200 */
[-C--:B--2---:R-:W-:Y:S06]  /*12da0*/  HMMA.16816.F32.BF16 R240, R4, R12.reuse, R180 ;  /* 0x0000000c04f0723c */ /* 0x084fec00000418b4 */
[----:B---3--:R-:W-:Y:S06]  /*12db0*/  HMMA.16816.F32.BF16 R104, R8, R12, R104 ;  /* 0x0000000c0868723c */ /* 0x008fec0000041868 */
[-C--:B------:R-:W-:Y:S06]  /*12dc0*/  HMMA.16816.F32.BF16 R212, R4, R14.reuse, R100 ;  /* 0x0000000e04d4723c */ /* 0x080fec0000041864 */
[----:B------:R-:W-:Y:S01]  /*12dd0*/  HMMA.16816.F32.BF16 R180, R8, R14, R24 ;  /* 0x0000000e08b4723c */ /* 0x000fe20000041818 */
[----:B------:R-:W2:Y:S05]  /*12de0*/  LDSM.16.M88.4 R12, [R197+0x7400] ;  /* 0x00740000c50c783b */ /* 0x000eaa0000000200 */
[-C--:B--2---:R-:W-:Y:S06]  /*12df0*/  HMMA.16816.F32.BF16 R188, R4, R12.reuse, R40 ;  /* 0x0000000c04bc723c */ /* 0x084fec0000041828 */
[----:B------:R-:W-:Y:S06]  /*12e00*/  HMMA.16816.F32.BF16 R228, R8, R12, R44 ;  /* 0x0000000c08e4723c */ /* 0x000fec000004182c */
[-C--:B------:R-:W-:Y:S06]  /*12e10*/  HMMA.16816.F32.BF16 R100, R4, R14.reuse, R36 ;  /* 0x0000000e0464723c */ /* 0x080fec0000041824 */
[C---:B------:R-:W-:Y:S01]  /*12e20*/  HMMA.16816.F32.BF16 R40, R8.reuse, R14, R20 ;  /* 0x0000000e0828723c */ /* 0x040fe20000041814 */
[----:B------:R-:W2:Y:S05]  /*12e30*/  LDSM.16.M88.4 R12, [R197+0x7800] ;  /* 0x00780000c50c783b */ /* 0x000eaa0000000200 */
[-C--:B--2---:R-:W-:Y:S06]  /*12e40*/  HMMA.16816.F32.BF16 R64, R8, R12.reuse, R64 ;  /* 0x0000000c0840723c */ /* 0x084fec0000041840 */
[C---:B------:R-:W-:Y:S06]  /*12e50*/  HMMA.16816.F32.BF16 R56, R4.reuse, R12, R60 ;  /* 0x0000000c0438723c */ /* 0x040fec000004183c */
[-C--:B------:R-:W-:Y:S06]  /*12e60*/  HMMA.16816.F32.BF16 R44, R4, R14.reuse, R184 ;  /* 0x0000000e042c723c */ /* 0x080fec00000418b8 */
[----:B------:R-:W-:Y:S01]  /*12e70*/  HMMA.16816.F32.BF16 R36, R8, R14, R176 ;  /* 0x0000000e0824723c */ /* 0x000fe200000418b0 */
[----:B------:R-:W2:Y:S05]  /*12e80*/  LDSM.16.M88.4 R12, [R197+0x7c00] ;  /* 0x007c0000c50c783b */ /* 0x000eaa0000000200 */
        /* <DEDUP_REMOVED lines=10> */
[C---:B------:R-:W-:Y:S01]  /*12f30*/  HMMA.16816.F32.BF16 R180, R8.reuse, R14, R180 ;  /* 0x0000000e08b4723c */ /* 0x040fe200000418b4 */
[----:B------:R-:W2:Y:S05]  /*12f40*/  LDSM.16.M88.4 R12, [R175+0x8400] ;  /* 0x00840000af0c783b */ /* 0x000eaa0000000200 */
[-C--:B--2---:R-:W-:Y:S06]  /*12f50*/  HMMA.16816.F32.BF16 R236, R8, R12.reuse, R228 ;  /* 0x0000000c08ec723c */ /* 0x084fec00000418e4 */
[C---:B------:R-:W-:Y:S06]  /*12f60*/  HMMA.16816.F32.BF16 R224, R4.reuse, R12, R188 ;  /* 0x0000000c04e0723c */ /* 0x040fec00000418bc */
        /* <DEDUP_REMOVED lines=23> */
[----:B------:R-:W-:Y:S01]  /*130e0*/  HMMA.16816.F32.BF16 R64, R8, R14, R184 ;  /* 0x0000000e0840723c */ /* 0x000fe200000418b8 */
[----:B------:R-:W2:Y:S01]  /*130f0*/  LDSM.16.M88.4 R12, [R197+0x8800] ;  /* 0x00880000c50c783b */ /* 0x000ea20000000200 */
[----:B-1----:R-:W-:-:S05]  /*13100*/  IMAD.SHL.U32 R55, R55, 0x2, RZ ;  /* 0x0000000237377824 */ /* 0x002fca00078e00ff */
[----:B------:R-:W-:Y:S01]  /*13110*/  LOP3.LUT R55, R55, 0x6, RZ, 0xc0, !PT ;  /* 0x0000000637377812 */ /* 0x000fe200078ec0ff */
[-C--:B--2---:R-:W-:Y:S06]  /*13120*/  HMMA.16816.F32.BF16 R184, R8, R12.reuse, R232 ;  /* 0x0000000c08b8723c */ /* 0x084fec00000418e8 */
[C---:B------:R-:W-:Y:S06]  /*13130*/  HMMA.16816.F32.BF16 R180, R4.reuse, R12, R192 ;  /* 0x0000000c04b4723c */ /* 0x040fec00000418c0 */
[-C--:B------:R-:W-:Y:S06]  /*13140*/  HMMA.16816.F32.BF16 R208, R4, R14.reuse, R208 ;  /* 0x0000000e04d0723c */ /* 0x080fec00000418d0 */
[----:B------:R-:W-:Y:S01]  /*13150*/  HMMA.16816.F32.BF16 R188, R8, R14, R188 ;  /* 0x0000000e08bc723c */ /* 0x000fe200000418bc */
[----:B------:R-:W1:Y:S01]  /*13160*/  LDSM.16.M88.4 R12, [R197+0x8c00] ;  /* 0x008c0000c50c783b */ /* 0x000e620000000200 */
[----:B------:R-:W-:Y:S01]  /*13170*/  IMAD R0, R244, 0x40, R55 ;  /* 0x00000040f4007824 */ /* 0x000fe200078e0237 */
[----:B------:R-:W-:-:S04]  /*13180*/  DEPBAR.LE SB0, 0x0 ;  /* 0x000080000000791a */ /* 0x000fc80000000000 */
[----:B------:R-:W-:-:S05]  /*13190*/  I2FP.F32.S32 R2, R0 ;  /* 0x0000000000027245 */ /* 0x000fca0000201400 */
[CC--:B------:R-:W-:Y:S01]  /*131a0*/  FFMA.FTZ R241, R2.reuse, R201.reuse, R24 ;  /* 0x000000c902f17223 */ /* 0x0c0fe20000010018 */
[CC--:B------:R-:W-:Y:S01]  /*131b0*/  FFMA.FTZ R35, R2.reuse, R201.reuse, R20 ;  /* 0x000000c902237223 */ /* 0x0c0fe20000010014 */
[CC--:B------:R-:W-:Y:S01]  /*131c0*/  FFMA.FTZ R222, R2.reuse, R201.reuse, R22 ;  /* 0x000000c902de7223 */ /* 0x0c0fe20000010016 */
[----:B------:R-:W-:Y:S01]  /*131d0*/  FFMA.FTZ R240, R2, R201, R26 ;  /* 0x000000c902f07223 */ /* 0x000fe2000001001a */
[----:B-1----:R-:W-:Y:S07]  /*131e0*/  HMMA.16816.F32.BF16 R192, R8, R14, R16 ;  /* 0x0000000e08c0723c */ /* 0x002fee0000041810 */
[----:B------:R-:W-:-:S02]  /*131f0*/  VIADD R17, R0, 0x1 ;  /* 0x0000000100117836 */ /* 0x000fc40000000000 */
[----:B------:R-:W-:-:S03]  /*13200*/  VIADD R16, R0, 0x8 ;  /* 0x0000000800107836 */ /* 0x000fc60000000000 */
[----:B------:R-:W-:Y:S01]  /*13210*/  I2FP.F32.S32 R2, R17 ;  /* 0x0000001100027245 */ /* 0x000fe20000201400 */
[----:B------:R-:W-:Y:S04]  /*13220*/  HMMA.16816.F32.BF16 R232, R4, R14, R100 ;  /* 0x0000000e04e8723c */ /* 0x000fe80000041864 */
[CC--:B------:R-:W-:Y:S01]  /*13230*/  FFMA.FTZ R34, R2.reuse, R201.reuse, R21 ;  /* 0x000000c902227223 */ /* 0x0c0fe20000010015 */
[CC--:B------:R-:W-:Y:S01]  /*13240*/  FFMA.FTZ R215, R2.reuse, R201.reuse, R23 ;  /* 0x000000c902d77223 */ /* 0x0c0fe20000010017 */
[CC--:B------:R-:W-:Y:S01]  /*13250*/  FFMA.FTZ R239, R2.reuse, R201.reuse, R25 ;  /* 0x000000c902ef7223 */ /* 0x0c0fe20000010019 */
[----:B------:R-:W-:Y:S01]  /*13260*/  FFMA.FTZ R237, R2, R201, R27 ;  /* 0x000000c902ed7223 */ /* 0x000fe2000001001b */
[----:B------:R-:W-:Y:S01]  /*13270*/  I2FP.F32.S32 R2, R16 ;  /* 0x0000001000027245 */ /* 0x000fe20000201400 */
[C---:B------:R-:W-:Y:S01]  /*13280*/  VIADD R15, R0.reuse, 0x9 ;  /* 0x00000009000f7836 */ /* 0x040fe20000000000 */
[----:B------:R-:W-:Y:S01]  /*13290*/  HMMA.16816.F32.BF16 R176, R8, R12, R60 ;  /* 0x0000000c08b0723c */ /* 0x000fe2000004183c */
[----:B------:R-:W-:-:S02]  /*132a0*/  VIADD R14, R0, 0x10 ;  /* 0x00000010000e7836 */ /* 0x000fc40000000000 */
[CC--:B------:R-:W-:Y:S01]  /*132b0*/  FFMA.FTZ R238, R2.reuse, R201.reuse, R40 ;  /* 0x000000c902ee7223 */ /* 0x0c0fe20000010028 */
[CC--:B------:R-:W-:Y:S01]  /*132c0*/  FFMA.FTZ R27, R2.reuse, R201.reuse, R36 ;  /* 0x000000c9021b7223 */ /* 0x0c0fe20000010024 */
[CC--:B------:R-:W-:Y:S02]  /*132d0*/  FFMA.FTZ R236, R2.reuse, R201.reuse, R42 ;  /* 0x000000c902ec7223 */ /* 0x0c0fe4000001002a */
[----:B------:R-:W-:Y:S01]  /*132e0*/  FFMA.FTZ R60, R2, R201, R38 ;  /* 0x000000c9023c7223 */ /* 0x000fe20000010026 */
[----:B------:R-:W-:Y:S01]  /*132f0*/  I2FP.F32.S32 R2, R15 ;  /* 0x0000000f00027245 */ /* 0x000fe20000201400 */
[----:B------:R-:W-:Y:S04]  /*13300*/  HMMA.16816.F32.BF16 R224, R4, R12, R228 ;  /* 0x0000000c04e0723c */ /* 0x000fe800000418e4 */
[CC--:B------:R-:W-:Y:S01]  /*13310*/  FFMA.FTZ R26, R2.reuse, R201.reuse, R37 ;  /* 0x000000c9021a7223 */ /* 0x0c0fe20000010025 */
[----:B------:R-:W-:-:S02]  /*13320*/  FFMA.FTZ R62, R2, R201, R39 ;  /* 0x000000c9023e7223 */ /* 0x000fc40000010027 */
[CC--:B------:R-:W-:Y:S01]  /*13330*/  FFMA.FTZ R231, R2.reuse, R201.reuse, R41 ;  /* 0x000000c902e77223 */ /* 0x0c0fe20000010029 */
[-C--:B------:R-:W-:Y:S01]  /*13340*/  FFMA.FTZ R230, R2, R201.reuse, R43 ;  /* 0x000000c902e67223 */ /* 0x080fe2000001002b */
[----:B------:R-:W-:Y:S01]  /*13350*/  I2FP.F32.S32 R2, R14 ;  /* 0x0000000e00027245 */ /* 0x000fe20000201400 */
[C---:B------:R-:W-:Y:S02]  /*13360*/  VIADD R13, R0.reuse, 0x11 ;  /* 0x00000011000d7836 */ /* 0x040fe40000000000 */
[----:B------:R-:W-:Y:S02]  /*13370*/  VIADD R12, R0, 0x18 ;  /* 0x00000018000c7836 */ /* 0x000fe40000000000 */
[CC--:B------:R-:W-:Y:S01]  /*13380*/  FFMA.FTZ R25, R2.reuse, R201.reuse, R56 ;  /* 0x000000c902197223 */ /* 0x0c0fe20000010038 */
[CC--:B------:R-:W-:Y:S01]  /*13390*/  FFMA.FTZ R63, R2.reuse, R201.reuse, R58 ;  /* 0x000000c9023f7223 */ /* 0x0c0fe2000001003a */
[CC--:B------:R-:W-:Y:S01]  /*133a0*/  FFMA.FTZ R229, R2.reuse, R201.reuse, R44 ;  /* 0x000000c902e57223 */ /* 0x0c0fe2000001002c */
[----:B------:R-:W-:Y:S01]  /*133b0*/  FFMA.FTZ R228, R2, R201, R46 ;  /* 0x000000c902e47223 */ /* 0x000fe2000001002e */
[----:B------:R-:W-:Y:S01]  /*133c0*/  I2FP.F32.S32 R2, R13 ;  /* 0x0000000d00027245 */ /* 0x000fe20000201400 */
[----:B------:R-:W-:-:S04]  /*133d0*/  VIADD R11, R0, 0x19 ;  /* 0x00000019000b7836 */ /* 0x000fc80000000000 */
        /* <DEDUP_REMOVED lines=41> */
[----:B------:R-:W-:Y:S01]  /*13670*/  VIADD R3, R0, 0x38 ;  /* 0x0000003800037836 */ /* 0x000fe20000000000 */
[----:B------:R-:W-:-:S03]  /*13680*/  ISETP.GE.AND P1, PT, R15, R52, PT ;  /* 0x000000340f00720c */ /* 0x000fc60003f26270 */
[CC--:B------:R-:W-:Y:S01]  /*13690*/  FFMA.FTZ R46, R2.reuse, R201.reuse, R176 ;  /* 0x000000c9022e7223 */ /* 0x0c0fe200000100b0 */
[CC--:B------:R-:W-:Y:S01]  /*136a0*/  FFMA.FTZ R55, R2.reuse, R201.reuse, R178 ;  /* 0x000000c902377223 */ /* 0x0c0fe200000100b2 */
[CC--:B------:R-:W-:Y:S01]  /*136b0*/  FFMA.FTZ R184, R2.reuse, R201.reuse, R224 ;  /* 0x000000c902b87223 */ /* 0x0c0fe200000100e0 */
[-C--:B------:R-:W-:Y:S01]  /*136c0*/  FFMA.FTZ R104, R2, R201.reuse, R226 ;  /* 0x000000c902687223 */ /* 0x080fe200000100e2 */
[----:B------:R-:W-:Y:S01]  /*136d0*/  I2FP.F32.S32 R2, R4 ;  /* 0x0000000400027245 */ /* 0x000fe20000201400 */
[----:B------:R-:W-:Y:S01]  /*136e0*/  IMAD.MOV.U32 R224, RZ, RZ, R50 ;  /* 0x000000ffffe07224 */ /* 0x000fe200078e0032 */
[----:B------:R-:W-:Y:S02]  /*136f0*/  ISETP.GE.AND P0, PT, R0, R52, PT ;  /* 0x000000340000720c */ /* 0x000fe40003f06270 */
[----:B------:R-:W-:Y:S01]  /*13700*/  FSEL R41, R26, -INF , !P1 ;  /* 0xff8000001a297808 */ /* 0x000fe20004800000 */
[CC--:B------:R-:W-:Y:S01]  /*13710*/  FFMA.FTZ R45, R2.reuse, R201.reuse, R177 ;  /* 0x000000c9022d7223 */ /* 0x0c0fe200000100b1 */
[CC--:B------:R-:W-:Y:S01]  /*13720*/  FFMA.FTZ R50, R2.reuse, R201.reuse, R179 ;  /* 0x000000c902327223 */ /* 0x0c0fe200000100b3 */
[CC--:B------:R-:W-:Y:S01]  /*13730*/  FFMA.FTZ R103, R2.reuse, R201.reuse, R225 ;  /* 0x000000c902677223 */ /* 0x0c0fe200000100e1 */
[----:B------:R-:W-:Y:S01]  /*13740*/  FFMA.FTZ R102, R2, R201, R227 ;  /* 0x000000c902667223 */ /* 0x000fe200000100e3 */
[----:B------:R-:W-:-:S02]  /*13750*/  I2FP.F32.S32 R2, R3 ;  /* 0x0000000300027245 */ /* 0x000fc40000201400 */
[-C--:B------:R-:W-:Y:S02]  /*13760*/  ISETP.GE.AND P6, PT, R17, R52.reuse, PT ;  /* 0x000000341100720c */ /* 0x080fe40003fc6270 */
[-C--:B------:R-:W-:Y:S02]  /*13770*/  ISETP.GE.AND P1, PT, R11, R52.reuse, PT ;  /* 0x000000340b00720c */ /* 0x080fe40003f26270 */
[-C--:B------:R-:W-:Y:S02]  /*13780*/  ISETP.GE.AND P5, PT, R16, R52.reuse, PT ;  /* 0x000000341000720c */ /* 0x080fe40003fa6270 */
[----:B------:R-:W-:Y:S01]  /*13790*/  FSEL R22, R35, -INF , !P0 ;  /* 0xff80000023167808 */ /* 0x000fe20004000000 */
[-C--:B------:R-:W-:Y:S01]  /*137a0*/  FFMA.FTZ R105, R2, R201.reuse, R232 ;  /* 0x000000c902697223 */ /* 0x080fe200000100e8 */
[-C--:B------:R-:W-:Y:S01]  /*137b0*/  ISETP.GE.AND P0, PT, R14, R52.reuse, PT ;  /* 0x000000340e00720c */ /* 0x080fe20003f06270 */
[CC--:B------:R-:W-:Y:S01]  /*137c0*/  FFMA.FTZ R44, R2.reuse, R201.reuse, R192 ;  /* 0x000000c9022c7223 */ /* 0x0c0fe200000100c0 */
[CC--:B------:R-:W-:Y:S01]  /*137d0*/  FFMA.FTZ R47, R2.reuse, R201.reuse, R194 ;  /* 0x000000c9022f7223 */ /* 0x0c0fe200000100c2 */
[----:B------:R-:W-:Y:S01]  /*137e0*/  FFMA.FTZ R185, R2, R201, R234 ;  /* 0x000000c902b97223 */ /* 0x000fe200000100ea */
[----:B------:R-:W-:Y:S01]  /*137f0*/  FSEL R42, R34, -INF , !P6 ;  /* 0xff800000222a7808 */ /* 0x000fe20007000000 */
[----:B------:R-:W-:Y:S01]  /*13800*/  VIADD R2, R0, 0x39 ;  /* 0x0000003900027836 */ /* 0x000fe20000000000 */
[----:B------:R-:W-:Y:S01]  /*13810*/  FSEL R37, R21, -INF , !P1 ;  /* 0xff80000015257808 */ /* 0x000fe20004800000 */
[----:B------:R-:W-:Y:S01]  /*13820*/  BAR.SYNC.DEFER_BLOCKING 0x0 ;  /* 0x0000000000007b1d */ /* 0x000fe20000010000 */
[----:B------:R-:W-:-:S02]  /*13830*/  ISETP.GE.AND P6, PT, R13, R52, PT ;  /* 0x000000340d00720c */ /* 0x000fc40003fc6270 */
[----:B------:R-:W-:Y:S02]  /*13840*/  FSEL R43, R27, -INF , !P5 ;  /* 0xff8000001b2b7808 */ /* 0x000fe40006800000 */
[-C--:B------:R-:W-:Y:S02]  /*13850*/  ISETP.GE.AND P1, PT, R6, R52.reuse, PT ;  /* 0x000000340600720c */ /* 0x080fe40003f26270 */
[-C--:B------:R-:W-:Y:S02]  /*13860*/  ISETP.GE.AND P5, PT, R12, R52.reuse, PT ;  /* 0x000000340c00720c */ /* 0x080fe40003fa6270 */
[----:B------:R-:W-:Y:S02]  /*13870*/  FSEL R40, R25, -INF , !P0 ;  /* 0xff80000019287808 */ /* 0x000fe40004000000 */
[----:B------:R-:W-:Y:S02]  /*13880*/  ISETP.GE.AND P0, PT, R10, R52, PT ;  /* 0x000000340a00720c */ /* 0x000fe40003f06270 */
[----:B------:R-:W-:-:S02]  /*13890*/  FSEL R39, R24, -INF , !P6 ;  /* 0xff80000018277808 */ /* 0x000fc40007000000 */
[----:B------:R-:W-:Y:S02]  /*138a0*/  FSEL R27, R8, -INF , !P1 ;  /* 0xff800000081b7808 */ /* 0x000fe40004800000 */
[----:B------:R-:W-:Y:S02]  /*138b0*/  ISETP.GE.AND P6, PT, R9, R52, PT ;  /* 0x000000340900720c */ /* 0x000fe40003fc6270 */
[----:B------:R-:W-:Y:S02]  /*138c0*/  FSEL R38, R23, -INF , !P5 ;  /* 0xff80000017267808 */ /* 0x000fe40006800000 */
[----:B------:R-:W-:Y:S02]  /*138d0*/  I2FP.F32.S32 R8, R2 ;  /* 0x0000000200087245 */ /* 0x000fe40000201400 */
[----:B------:R-:W-:Y:S02]  /*138e0*/  ISETP.GE.AND P5, PT, R7, R52, PT ;  /* 0x000000340700720c */ /* 0x000fe40003fa6270 */
[----:B------:R-:W-:-:S02]  /*138f0*/  FSEL R36, R20, -INF , !P0 ;  /* 0xff80000014247808 */ /* 0x000fc40004000000 */
[-C--:B------:R-:W-:Y:S02]  /*13900*/  ISETP.GE.AND P0, PT, R5, R52.reuse, PT ;  /* 0x000000340500720c */ /* 0x080fe40003f06270 */
[----:B------:R-:W-:Y:S01]  /*13910*/  FSEL R35, R19, -INF , !P6 ;  /* 0xff80000013237808 */ /* 0x000fe20007000000 */
[----:B------:R-:W-:Y:S01]  /*13920*/  FFMA.FTZ R19, R8, R201, R193 ;  /* 0x000000c908137223 */ /* 0x000fe200000100c1 */
[----:B------:R-:W-:Y:S02]  /*13930*/  FSEL R34, R18, -INF , !P5 ;  /* 0xff80000012227808 */ /* 0x000fe40006800000 */
[-C--:B------:R-:W-:Y:S02]  /*13940*/  ISETP.GE.AND P6, PT, R4, R52.reuse, PT ;  /* 0x000000340400720c */ /* 0x080fe40003fc6270 */
[-C--:B------:R-:W-:Y:S02]  /*13950*/  ISETP.GE.AND P5, PT, R3, R52.reuse, PT ;  /* 0x000000340300720c */ /* 0x080fe40003fa6270 */
[----:B------:R-:W-:-:S02]  /*13960*/  ISETP.GE.AND P1, PT, R2, R52, PT ;  /* 0x000000340200720c */ /* 0x000fc40003f26270 */
[----:B------:R-:W-:Y:S02]  /*13970*/  FSEL R26, R46, -INF , !P0 ;  /* 0xff8000002e1a7808 */ /* 0x000fe40004000000 */
[-C--:B------:R-:W-:Y:S02]  /*13980*/  ISETP.GE.AND P0, PT, R0, R51.reuse, PT ;  /* 0x000000330000720c */ /* 0x080fe40003f06270 */
[----:B------:R-:W-:Y:S02]  /*13990*/  FSEL R25, R45, -INF , !P6 ;  /* 0xff8000002d197808 */ /* 0x000fe40007000000 */
[----:B------:R-:W-:Y:S02]  /*139a0*/  FSEL R24, R44, -INF , !P5 ;  /* 0xff8000002c187808 */ /* 0x000fe40006800000 */
[----:B------:R-:W-:Y:S02]  /*139b0*/  FSEL R23, R19, -INF , !P1 ;  /* 0xff80000013177808 */ /* 0x000fe40004800000 */
[----:B------:R-:W-:-:S02]  /*139c0*/  ISETP.GE.AND P6, PT, R17, R51, PT ;  /* 0x000000331100720c */ /* 0x000fc40003fc6270 */
[-C--:B------:R-:W-:Y:S02]  /*139d0*/  ISETP.GE.AND P5, PT, R16, R51.reuse, PT ;  /* 0x000000331000720c */ /* 0x080fe40003fa6270 */
[-C--:B------:R-:W-:Y:S02]  /*139e0*/  ISETP.GE.AND P1, PT, R15, R51.reuse, PT ;  /* 0x000000330f00720c */ /* 0x080fe40003f26270 */
[----:B------:R-:W-:Y:S02]  /*139f0*/  FSEL R44, R222, -INF , !P0 ;  /* 0xff800000de2c7808 */ /* 0x000fe40004000000 */
[----:B------:R-:W-:Y:S02]  /*13a00*/  ISETP.GE.AND P0, PT, R14, R51, PT ;  /* 0x000000330e00720c */ /* 0x000fe40003f06270 */
[----:B------:R-:W-:Y:S02]  /*13a10*/  FSEL R52, R215, -INF , !P6 ;  /* 0xff800000d7347808 */ /* 0x000fe40007000000 */
[----:B------:R-:W-:-:S02]  /*13a20*/  FSEL R60, R60, -INF , !P5 ;  /* 0xff8000003c3c7808 */ /* 0x000fc40006800000 */
[----:B------:R-:W-:Y:S02]  /*13a30*/  FSEL R62, R62, -INF , !P1 ;  /* 0xff8000003e3e7808 */ /* 0x000fe40004800000 */
[-C--:B------:R-:W-:Y:S02]  /*13a40*/  ISETP.GE.AND P6, PT, R13, R51.reuse, PT ;  /* 0x000000330d00720c */ /* 0x080fe40003fc6270 */
[-C--:B------:R-:W-:Y:S02]  /*13a50*/  ISETP.GE.AND P5, PT, R12, R51.reuse, PT ;  /* 0x000000330c00720c */ /* 0x080fe40003fa6270 */
[-C--:B------:R-:W-:Y:S02]  /*13a60*/  ISETP.GE.AND P1, PT, R11, R51.reuse, PT ;  /* 0x000000330b00720c */ /* 0x080fe40003f26270 */
[----:B------:R-:W-:Y:S02]  /*13a70*/  FSEL R63, R63, -INF , !P0 ;  /* 0xff8000003f3f7808 */ /* 0x000fe40004000000 */
        /* <DEDUP_REMOVED lines=8> */
[----:B------:R-:W-:Y:S01]  /*13b00*/  ISETP.GE.AND P0, PT, R5, R51, PT ;  /* 0x000000330500720c */ /* 0x000fe20003f06270 */
[----:B------:R-:W-:Y:S01]  /*13b10*/  FFMA.FTZ R18, R8, R201, R195 ;  /* 0x000000c908127223 */ /* 0x000fe200000100c3 */
[----:B------:R-:W-:Y:S02]  /*13b20*/  FSEL R58, R58, -INF , !P6 ;  /* 0xff8000003a3a7808 */ /* 0x000fe40007000000 */
[----:B------:R-:W-:Y:S02]  /*13b30*/  FSEL R57, R57, -INF , !P5 ;  /* 0xff80000039397808 */ /* 0x000fe40006800000 */
[----:B------:R-:W-:Y:S02]  /*13b40*/  FSEL R56, R56, -INF , !P1 ;  /* 0xff80000038387808 */ /* 0x000fe40004800000 */
[----:B------:R-:W-:-:S02]  /*13b50*/  ISETP.GE.AND P6, PT, R4, R51, PT ;  /* 0x000000330400720c */ /* 0x000fc40003fc6270 */
[-C--:B------:R-:W-:Y:S02]  /*13b60*/  ISETP.GE.AND P5, PT, R3, R51.reuse, PT ;  /* 0x000000330300720c */ /* 0x080fe40003fa6270 */
[----:B------:R-:W-:Y:S02]  /*13b70*/  ISETP.GE.AND P1, PT, R2, R51, PT ;  /* 0x000000330200720c */ /* 0x000fe40003f26270 */
[----:B------:R-:W-:Y:S02]  /*13b80*/  FSEL R51, R55, -INF , !P0 ;  /* 0xff80000037337808 */ /* 0x000fe40004000000 */
[----:B------:R-:W-:Y:S02]  /*13b90*/  ISETP.GE.AND P0, PT, R0, R54, PT ;  /* 0x000000360000720c */ /* 0x000fe40003f06270 */
[----:B------:R-:W-:Y:S02]  /*13ba0*/  FSEL R46, R50, -INF , !P6 ;  /* 0xff800000322e7808 */ /* 0x000fe40007000000 */
[----:B------:R-:W-:-:S02]  /*13bb0*/  ISETP.GE.AND P6, PT, R0, R53, PT ;  /* 0x000000350000720c */ /* 0x000fc40003fc6270 */
[----:B------:R-:W-:Y:S02]  /*13bc0*/  FSEL R45, R18, -INF , !P1 ;  /* 0xff800000122d7808 */ /* 0x000fe40004800000 */
[----:B------:R-:W-:Y:S02]  /*13bd0*/  ISETP.GE.AND P1, PT, R17, R53, PT ;  /* 0x000000351100720c */ /* 0x000fe40003f26270 */
[----:B------:R-:W-:Y:S02]  /*13be0*/  FSEL R50, R241, -INF , !P0 ;  /* 0xff800000f1327808 */ /* 0x000fe40004000000 */
[----:B------:R-:W-:Y:S02]  /*13bf0*/  ISETP.GE.AND P0, PT, R16, R54, PT ;  /* 0x000000361000720c */ /* 0x000fe40003f06270 */
[----:B------:R-:W-:Y:S02]  /*13c00*/  FSEL R47, R47, -INF , !P5 ;  /* 0xff8000002f2f7808 */ /* 0x000fe40006800000 */
[----:B------:R-:W-:-:S02]  /*13c10*/  FSEL R18, R240, -INF , !P6 ;  /* 0xff800000f0127808 */ /* 0x000fc40007000000 */
[-C--:B------:R-:W-:Y:S02]  /*13c20*/  ISETP.GE.AND P5, PT, R17, R54.reuse, PT ;  /* 0x000000361100720c */ /* 0x080fe40003fa6270 */
[-C--:B------:R-:W-:Y:S02]  /*13c30*/  ISETP.GE.AND P6, PT, R16, R53.reuse, PT ;  /* 0x000000351000720c */ /* 0x080fe40003fc6270 */
[----:B------:R-:W-:Y:S02]  /*13c40*/  FSEL R21, R237, -INF , !P1 ;  /* 0xff800000ed157808 */ /* 0x000fe40004800000 */
[----:B------:R-:W-:Y:S02]  /*13c50*/  ISETP.GE.AND P1, PT, R15, R53, PT ;  /* 0x000000350f00720c */ /* 0x000fe40003f26270 */
[----:B------:R-:W-:Y:S02]  /*13c60*/  FSEL R183, R238, -INF , !P0 ;  /* 0xff800000eeb77808 */ /* 0x000fe40004000000 */
[----:B------:R-:W-:-:S02]  /*13c70*/  ISETP.GE.AND P0, PT, R14, R54, PT ;  /* 0x000000360e00720c */ /* 0x000fc40003f06270 */
[----:B------:R-:W-:Y:S02]  /*13c80*/  FSEL R101, R239, -INF , !P5 ;  /* 0xff800000ef657808 */ /* 0x000fe40006800000 */
[----:B------:R-:W-:Y:S02]  /*13c90*/  FSEL R20, R236, -INF , !P6 ;  /* 0xff800000ec147808 */ /* 0x000fe40007000000 */
[----:B------:R-:W-:Y:S02]  /*13ca0*/  ISETP.GE.AND P5, PT, R15, R54, PT ;  /* 0x000000360f00720c */ /* 0x000fe40003fa6270 */
[-C--:B------:R-:W-:Y:S02]  /*13cb0*/  ISETP.GE.AND P6, PT, R14, R53.reuse, PT ;  /* 0x000000350e00720c */ /* 0x080fe40003fc6270 */
[----:B------:R-:W-:Y:S02]  /*13cc0*/  FSEL R19, R230, -INF , !P1 ;  /* 0xff800000e6137808 */ /* 0x000fe40004800000 */
[----:B------:R-:W-:-:S02]  /*13cd0*/  ISETP.GE.AND P1, PT, R13, R53, PT ;  /* 0x000000350d00720c */ /* 0x000fc40003f26270 */
[----:B------:R-:W-:Y:S02]  /*13ce0*/  FSEL R181, R229, -INF , !P0 ;  /* 0xff800000e5b57808 */ /* 0x000fe40004000000 */
[-C--:B------:R-:W-:Y:S02]  /*13cf0*/  ISETP.GE.AND P0, PT, R12, R54.reuse, PT ;  /* 0x000000360c00720c */ /* 0x080fe40003f06270 */
[----:B------:R-:W-:Y:S02]  /*13d00*/  FSEL R182, R231, -INF , !P5 ;  /* 0xff800000e7b67808 */ /* 0x000fe40006800000 */
[----:B------:R-:W-:Y:S02]  /*13d10*/  FSEL R17, R228, -INF , !P6 ;  /* 0xff800000e4117808 */ /* 0x000fe40007000000 */
[----:B------:R-:W-:Y:S02]  /*13d20*/  ISETP.GE.AND P5, PT, R13, R54, PT ;  /* 0x000000360d00720c */ /* 0x000fe40003fa6270 */
        /* <DEDUP_REMOVED lines=16> */
[----:B------:R-:W-:Y:S02]  /*13e30*/  ISETP.GE.AND P6, PT, R7, R53, PT ;  /* 0x000000350700720c */ /* 0x000fe40003fc6270 */
[----:B------:R-:W-:Y:S02]  /*13e40*/  FSEL R12, R107, -INF , !P1 ;  /* 0xff8000006b0c7808 */ /* 0x000fe40004800000 */
[----:B------:R-:W-:-:S02]  /*13e50*/  FSEL R107, R202, -INF , !P0 ;  /* 0xff800000ca6b7808 */ /* 0x000fc40004000000 */
[-C--:B------:R-:W-:Y:S02]  /*13e60*/  ISETP.GE.AND P0, PT, R5, R54.reuse, PT ;  /* 0x000000360500720c */ /* 0x080fe40003f06270 */
[----:B------:R-:W-:Y:S02]  /*13e70*/  FSEL R176, R203, -INF , !P5 ;  /* 0xff800000cbb07808 */ /* 0x000fe40006800000 */
[----:B------:R-:W-:Y:S02]  /*13e80*/  FSEL R11, R187, -INF , !P6 ;  /* 0xff800000bb0b7808 */ /* 0x000fe40007000000 */
[----:B------:R-:W-:Y:S02]  /*13e90*/  ISETP.GE.AND P5, PT, R6, R54, PT ;  /* 0x000000360600720c */ /* 0x000fe40003fa6270 */
[----:B------:R-:W-:Y:S02]  /*13ea0*/  ISETP.GE.AND P6, PT, R5, R53, PT ;  /* 0x000000350500720c */ /* 0x000fe40003fc6270 */
[----:B------:R-:W-:-:S02]  /*13eb0*/  FSEL R66, R184, -INF , !P0 ;  /* 0xff800000b8427808 */ /* 0x000fc40004000000 */
[-C--:B------:R-:W-:Y:S02]  /*13ec0*/  ISETP.GE.AND P0, PT, R3, R54.reuse, PT ;  /* 0x000000360300720c */ /* 0x080fe40003f06270 */
[----:B------:R-:W-:Y:S02]  /*13ed0*/  FSEL R106, R106, -INF , !P5 ;  /* 0xff8000006a6a7808 */ /* 0x000fe40006800000 */
[----:B------:R-:W-:Y:S02]  /*13ee0*/  FSEL R9, R104, -INF , !P6 ;  /* 0xff80000068097808 */ /* 0x000fe40007000000 */
[-C--:B------:R-:W-:Y:S02]  /*13ef0*/  ISETP.GE.AND P5, PT, R4, R54.reuse, PT ;  /* 0x000000360400720c */ /* 0x080fe40003fa6270 */
[----:B------:R-:W-:Y:S02]  /*13f00*/  ISETP.GE.AND P6, PT, R2, R54, PT ;  /* 0x000000360200720c */ /* 0x000fe40003fc6270 */
[----:B------:R-:W-:-:S02]  /*13f10*/  FSEL R54, R105, -INF , !P0 ;  /* 0xff80000069367808 */ /* 0x000fc40004000000 */
[----:B------:R-:W-:Y:S02]  /*13f20*/  ISETP.GE.AND P0, PT, R224, 0x4, PT ;  /* 0x00000004e000780c */ /* 0x000fe40003f06270 */
[----:B------:R-:W-:-:S04]  /*13f30*/  ISETP.GE.AND P1, PT, R6, R53, PT ;  /* 0x000000350600720c */ /* 0x000fc80003f26270 */
[----:B------:R-:W-:Y:S02]  /*13f40*/  FSEL R10, R186, -INF , !P1 ;  /* 0xff800000ba0a7808 */ /* 0x000fe40004800000 */
[----:B------:R-:W-:Y:S01]  /*13f50*/  ISETP.GE.AND P1, PT, R4, R53, PT ;  /* 0x000000350400720c */ /* 0x000fe20003f26270 */
[CC--:B------:R-:W-:Y:S01]  /*13f60*/  FFMA.FTZ R100, R8.reuse, R201.reuse, R233 ;  /* 0x000000c908647223 */ /* 0x0c0fe200000100e9 */
[----:B------:R-:W-:Y:S01]  /*13f70*/  FFMA.FTZ R67, R8, R201, R235 ;  /* 0x000000c908437223 */ /* 0x000fe200000100eb */
[----:B------:R-:W-:Y:S02]  /*13f80*/  FSEL R55, R103, -INF , !P5 ;  /* 0xff80000067377808 */ /* 0x000fe40006800000 */
[----:B------:R-:W-:Y:S01]  /*13f90*/  FSEL R8, R102, -INF , !P1 ;  /* 0xff80000066087808 */ /* 0x000fe20004800000 */
[----:B------:R-:W-:Y:S01]  /*13fa0*/  BSSY B1, `(.L_x_700) ;  /* 0x0000044000017945 */ /* 0x000fe20003800000 */
[-C--:B------:R-:W-:Y:S02]  /*13fb0*/  ISETP.GE.AND P5, PT, R3, R53.reuse, PT ;  /* 0x000000350300720c */ /* 0x080fe40003fa6270 */
[----:B------:R-:W-:-:S02]  /*13fc0*/  ISETP.GE.AND P1, PT, R2, R53, PT ;  /* 0x000000350200720c */ /* 0x000fc40003f26270 */
[----:B------:R-:W-:Y:S02]  /*13fd0*/  FSEL R53, R100, -INF , !P6 ;  /* 0xff80000064357808 */ /* 0x000fe40007000000 */
[----:B------:R-:W-:Y:S02]  /*13fe0*/  FSEL R7, R185, -INF , !P5 ;  /* 0xff800000b9077808 */ /* 0x000fe40006800000 */
[----:B------:R-:W-:Y:S01]  /*13ff0*/  FSEL R6, R67, -INF , !P1 ;  /* 0xff80000043067808 */ /* 0x000fe20004800000 */
[----:B------:R-:W-:Y:S06]  /*14000*/  @!P0 BRA `(.L_x_701) ;  /* 0x0000000000f48947 */ /* 0x000fec0003800000 */
[----:B------:R-:W2:Y:S04]  /*14010*/  LDL.64 R190, [R1+0x168] ;  /* 0x0001680001be7983 */ /* 0x000ea80000100a00 */
[----:B------:R-:W2:Y:S04]  /*14020*/  LDL R208, [R1+0x164] ;  /* 0x0001640001d07983 */ /* 0x000ea80000100800 */
[----:B------:R-:W3:Y:S04]  /*14030*/  LDL R188, [R1+0x198] ;  /* 0x0001980001bc7983 */ /* 0x000ee80000100800 */
[----:B------:R-:W4:Y:S04]  /*14040*/  LDL R242, [R1+0x180] ;  /* 0x0001800001f27983 */ /* 0x000f280000100800 */
[----:B------:R-:W5:Y:S01]  /*14050*/  LDL R243, [R1+0x184] ;  /* 0x0001840001f37983 */ /* 0x000f620000100800 */
[----:B------:R-:W-:-:S05]  /*14060*/  VIADD R0, R224, 0xfffffffc ;  /* 0xfffffffce0007836 */ /* 0x000fca0000000000 */
[----:B------:R-:W-:Y:S01]  /*14070*/  SHF.R.S32.HI R4, RZ, 0x1f, R0 ;  /* 0x0000001fff047819 */ /* 0x000fe20000011400 */
[----:B------:R1:W-:Y:S04]  /*14080*/  @P4 STS [R204+0x6000], RZ ;  /* 0x006000ffcc004388 */ /* 0x0003e80000000800 */
[----:B------:R1:W-:Y:S04]  /*14090*/  @P4 STS [R204+0x6004], RZ ;  /* 0x006004ffcc004388 */ /* 0x0003e80000000800 */
[----:B------:R1:W-:Y:S01]  /*140a0*/  @P4 STS.64 [R204+0x6008], RZ ;  /* 0x006008ffcc004388 */ /* 0x0003e20000000a00 */
[----:B------:R-:W-:Y:S01]  /*140b0*/  BSSY B0, `(.L_x_702) ;  /* 0x0000031000007945 */ /* 0x000fe20003800000 */
[----:B--2---:R-:W-:-:S04]  /*140c0*/  IMAD.WIDE.U32 R2, R0, R208, R190 ;  /* 0x000000d000027225 */ /* 0x004fc800078e00be */
[----:B---3--:R-:W-:-:S04]  /*140d0*/  IMAD R0, R188, R0, RZ ;  /* 0x00000000bc007224 */ /* 0x008fc800078e02ff */
[----:B------:R-:W-:Y:S01]  /*140e0*/  IMAD R0, R4, R208, R0 ;  /* 0x000000d004007224 */ /* 0x000fe200078e0200 */
[----:B------:R-:W-:-:S03]  /*140f0*/  @!P4 LEA R4, P1, R2, R218, 0x1 ;  /* 0x000000da0204c211 */ /* 0x000fc600078208ff */
[----:B------:R-:W-:-:S05]  /*14100*/  IMAD.IADD R0, R3, 0x1, R0 ;  /* 0x0000000103007824 */ /* 0x000fca00078e0200 */
        /* <DEDUP_REMOVED lines=15> */
[----:B----4-:R-:W-:-:S03]  /*14200*/  IADD3 R2, P1, R242, R2, RZ ;  /* 0x00000002f2027210 */ /* 0x010fc60007f3e0ff */
[----:B------:R-:W-:Y:S01]  /*14210*/  @!PT LDS RZ, [RZ] ;  /* 0x00000000fffff984 */ /* 0x000fe20000000800 */
[----:B------:R-:W-:Y:S01]  /*14220*/  @!PT LDS RZ, [RZ] ;  /* 0x00000000fffff984 */ /* 0x000fe20000000800 */
[----:B------:R-:W-:Y:S01]  /*14230*/  @!PT LDS RZ, [RZ] ;  /* 0x00000000fffff984 */ /* 0x000fe20000000800 */
[----:B------:R2:W-:Y:S02]  /*14240*/  @!P2 LDGSTS.E.BYPASS.LTC128B.128 [R204+0x8000], desc[UR4][R4.64+0x80] ;  /* 0x0800008004ccafae */ /* 0x0005e4000b901d44 */
[----:B-----5:R-:W-:Y:S02]  /*14250*/  IMAD.X R0, R243, 0x1, R0, P1 ;  /* 0x00000001f3007824 */ /* 0x020fe400008e0600 */
        /* <DEDUP_REMOVED lines=22> */
.L_x_703:
[----:B------:R-:W-:Y:S05]  /*143c0*/  BSYNC B0 ;  /* 0x0000000000007941 */ /* 0x000fea0003800000 */
.L_x_702:
[----:B------:R-:W0:Y:S02]  /*143d0*/  LDGDEPBAR ;  /* 0x00000000000079af */ /* 0x000e240000000000 */
.L_x_701:
[----:B------:R-:W-:Y:S05]  /*143e0*/  BSYNC B1 ;  /* 0x0000000000017941 */ /* 0x000fea0003800000 */
.L_x_700:
[----:B------:R-:W3:Y:S04]  /*143f0*/  LDL.LU R3, [R1+0x1c] ;  /* 0x00001c0001037983 */ /* 0x000ee80000300800 */
[----:B------:R-:W4:Y:S04]  /*14400*/  LDL R2, [R1+0xf0] ;  /* 0x0000f00001027983 */ /* 0x000f280000100800 */
[----:B------:R-:W4:Y:S04]  /*14410*/  LDL R100, [R1+0x108] ;  /* 0x0001080001647983 */ /* 0x000f280000100800 */
[----:B------:R-:W4:Y:S04]  /*14420*/  LDL R185, [R1+0x104] ;  /* 0x0001040001b97983 */ /* 0x000f280000100800 */
[----:B------:R-:W4:Y:S04]  /*14430*/  LDL R102, [R1+0x110] ;  /* 0x0001100001667983 */ /* 0x000f280000100800 */
[----:B------:R-:W4:Y:S04]  /*14440*/  LDL.LU.64 R186, [R1+0x1c0] ;  /* 0x0001c00001ba7983 */ /* 0x000f280000300a00 */
[----:B------:R-:W4:Y:S04]  /*14450*/  LDL R184, [R1+0xf4] ;  /* 0x0000f40001b87983 */ /* 0x000f280000100800 */
[----:B------:R-:W4:Y:S04]  /*14460*/  LDL R105, [R1+0xfc] ;  /* 0x0000fc0001697983 */ /* 0x000f280000100800 */
[----:B------:R-:W4:Y:S04]  /*14470*/  LDL R188, [R1+0x100] ;  /* 0x0001000001bc7983 */ /* 0x000f280000100800 */
[----:B------:R-:W4:Y:S04]  /*14480*/  LDL R189, [R1+0x10c] ;  /* 0x00010c0001bd7983 */ /* 0x000f280000100800 */
[----:B------:R-:W4:Y:S04]  /*14490*/  LDL R103, [R1+0xf8] ;  /* 0x0000f80001677983 */ /* 0x000f280000100800 */
[----:B-12---:R-:W2:Y:S04]  /*144a0*/  LDL.LU.64 R4, [R1+0x48] ;  /* 0x0000480001047983 */ /* 0x006ea80000300a00 */
[----:B------:R-:W-:Y:S04]  /*144b0*/  STL [R1+0x244], R174 ;  /* 0x000244ae01007387 */ /* 0x000fe80000100800 */
[----:B------:R-:W-:Y:S04]  /*144c0*/  STL [R1+0x240], R196 ;  /* 0x000240c401007387 */ /* 0x000fe80000100800 */
[----:B------:R-:W-:Y:S04]  /*144d0*/  STL.64 [R1+0x238], R48 ;  /* 0x0002383001007387 */ /* 0x000fe80000100a00 */
[----:B------:R-:W-:Y:S04]  /*144e0*/  STL.64 [R1+0x230], R30 ;  /* 0x0002301e01007387 */ /* 0x000fe80000100a00 */
[----:B------:R-:W-:Y:S04]  /*144f0*/  STL.64 [R1+0x228], R28 ;  /* 0x0002281c01007387 */ /* 0x000fe80000100a00 */
[----:B------:R-:W-:Y:S04]  /*14500*/  STL.64 [R1+0x220], R32 ;  /* 0x0002202001007387 */ /* 0x000fe80000100a00 */
        /* <DEDUP_REMOVED lines=12> */
[----:B------:R-:W-:Y:S01]  /*145d0*/  STL [R1+0x1c8], R175 ;  /* 0x0001c8af01007387 */ /* 0x000fe20000100800 */
[----:B---3--:R-:W-:-:S04]  /*145e0*/  FMNMX.FTZ R104, R3, R18, !PT ;  /* 0x0000001203687209 */ /* 0x008fc80007810000 */
        /* <DEDUP_REMOVED lines=14> */
[----:B------:R-:W-:-:S05]  /*146d0*/  FMNMX.FTZ R104, R6, R104, !PT ;  /* 0x0000006806687209 */ /* 0x000fca0007810000 */
[----:B------:R-:W1:Y:S02]  /*146e0*/  SHFL.BFLY PT, R0, R104, 0x2, 0x1f ;  /* 0x0c401f0068007f89 */ /* 0x000e6400000e0000 */
[----:B-1----:R-:W-:-:S05]  /*146f0*/  FMNMX.FTZ R104, R104, R0, !PT ;  /* 0x0000000068687209 */ /* 0x002fca0007810000 */
[----:B------:R-:W1:Y:S02]  /*14700*/  SHFL.BFLY PT, R0, R104, 0x1, 0x1f ;  /* 0x0c201f0068007f89 */ /* 0x000e6400000e0000 */
[----:B-1----:R-:W-:-:S04]  /*14710*/  FMNMX.FTZ R104, R104, R0, !PT ;  /* 0x0000000068687209 */ /* 0x002fc80007810000 */
[----:B------:R-:W-:-:S04]  /*14720*/  FSETP.NEU.FTZ.AND P1, PT, R104, -INF , PT ;  /* 0xff8000006800780b */ /* 0x000fc80003f3d000 */
[----:B------:R-:W-:-:S05]  /*14730*/  FSEL R0, R104, RZ, P1 ;  /* 0x000000ff68007208 */ /* 0x000fca0000800000 */
[----:B------:R-:W-:Y:S02]  /*14740*/  FADD.FTZ R3, R3, -R0 ;  /* 0x8000000003037221 */ /* 0x000fe40000010000 */
[----:B------:R-:W3:Y:S01]  /*14750*/  LD.E R0, desc[UR4][R172.64+0xdc] ;  /* 0x0000dc04ac007980 */ /* 0x000ee2000c101900 */
[----:B----4-:R-:W-:-:S03]  /*14760*/  IMAD.MOV.U32 R191, RZ, RZ, R184 ;  /* 0x000000ffffbf7224 */ /* 0x010fc600078e00b8 */
[----:B------:R-:W4:Y:S01]  /*14770*/  LDL.LU R184, [R1+0x134] ;  /* 0x0001340001b87983 */ /* 0x000f220000300800 */
[----:B------:R-:W-:-:S04]  /*14780*/  IMAD.MOV.U32 R208, RZ, RZ, R100 ;  /* 0x000000ffffd07224 */ /* 0x000fc800078e0064 */
[----:B------:R-:W-:Y:S02]  /*14790*/  IMAD.MOV.U32 R174, RZ, RZ, R208 ;  /* 0x000000ffffae7224 */ /* 0x000fe400078e00d0 */
[----:B------:R-:W-:Y:S01]  /*147a0*/  IMAD.MOV.U32 R208, RZ, RZ, R105 ;  /* 0x000000ffffd07224 */ /* 0x000fe200078e0069 */
[----:B------:R-:W-:-:S04]  /*147b0*/  FMNMX.FTZ R105, R249, R22, !PT ;  /* 0x00000016f9697209 */ /* 0x000fc80007810000 */
[----:B------:R-:W-:-:S04]  /*147c0*/  FMNMX.FTZ R105, R42, R105, !PT ;  /* 0x000000692a697209 */ /* 0x000fc80007810000 */
[----:B------:R-:W-:-:S04]  /*147d0*/  FMNMX.FTZ R105, R43, R105, !PT ;  /* 0x000000692b697209 */ /* 0x000fc80007810000 */
[----:B------:R-:W-:-:S04]  /*147e0*/  FMNMX.FTZ R105, R41, R105, !PT ;  /* 0x0000006929697209 */ /* 0x000fc80007810000 */
[----:B------:R-:W-:Y:S01]  /*147f0*/  FMNMX.FTZ R105, R40, R105, !PT ;  /* 0x0000006928697209 */ /* 0x000fe20007810000 */
[----:B------:R-:W-:-:S03]  /*14800*/  IMAD.MOV.U32 R192, RZ, RZ, R2 ;  /* 0x000000ffffc07224 */ /* 0x000fc600078e0002 */
[----:B------:R-:W-:-:S04]  /*14810*/  FMNMX.FTZ R105, R39, R105, !PT ;  /* 0x0000006927697209 */ /* 0x000fc80007810000 */
[----:B------:R-:W-:-:S04]  /*14820*/  FMNMX.FTZ R105, R38, R105, !PT ;  /* 0x0000006926697209 */ /* 0x000fc80007810000 */
[----:B------:R-:W-:Y:S01]  /*14830*/  FMNMX.FTZ R105, R37, R105, !PT ;  /* 0x0000006925697209 */ /* 0x000fe20007810000 */
[----:B------:R-:W-:Y:S02]  /*14840*/  IMAD.MOV.U32 R190, RZ, RZ, R188 ;  /* 0x000000ffffbe7224 */ /* 0x000fe400078e00bc */
[----:B------:R-:W-:Y:S01]  /*14850*/  IMAD.MOV.U32 R210, RZ, RZ, R186 ;  /* 0x000000ffffd27224 */ /* 0x000fe200078e00ba */
[----:B------:R-:W-:Y:S01]  /*14860*/  FMNMX.FTZ R105, R36, R105, !PT ;  /* 0x0000006924697209 */ /* 0x000fe20007810000 */
        /* <DEDUP_REMOVED lines=8> */
[----:B------:R-:W-:Y:S01]  /*148f0*/  FMNMX.FTZ R105, R24, R105, !PT ;  /* 0x0000006918697209 */ /* 0x000fe20007810000 */
[----:B------:R-:W-:Y:S03]  /*14900*/  STL [R1+0x200], R172 ;  /* 0x000200ac01007387 */ /* 0x000fe60000100800 */
[----:B------:R-:W-:Y:S01]  /*14910*/  FMNMX.FTZ R105, R23, R105, !PT ;  /* 0x0000006917697209 */ /* 0x000fe20007810000 */
[----:B------:R-:W-:Y:S01]  /*14920*/  STL [R1+0x1fc], R173 ;  /* 0x0001fcad01007387 */ /* 0x000fe20000100800 */
[----:B------:R-:W-:-:S03]  /*14930*/  IMAD.MOV.U32 R49, RZ, RZ, R211 ;  /* 0x000000ffff317224 */ /* 0x000fc600078e00d3 */
[----:B------:R-:W-:Y:S01]  /*14940*/  STL [R1+0x204], R104 ;  /* 0x0002046801007387 */ /* 0x000fe20000100800 */
[----:B------:R-:W-:Y:S02]  /*14950*/  IMAD.MOV.U32 R217, RZ, RZ, R209 ;  /* 0x000000ffffd97224 */ /* 0x000fe400078e00d1 */
[----:B------:R-:W-:Y:S02]  /*14960*/  IMAD.MOV.U32 R241, RZ, RZ, R192 ;  /* 0x000000fffff17224 */ /* 0x000fe400078e00c0 */
[----:B------:R-:W-:Y:S02]  /*14970*/  IMAD.MOV.U32 R240, RZ, RZ, R191 ;  /* 0x000000fffff07224 */ /* 0x000fe400078e00bf */
[----:B------:R-:W-:Y:S02]  /*14980*/  IMAD.MOV.U32 R237, RZ, RZ, R190 ;  /* 0x000000ffffed7224 */ /* 0x000fe400078e00be */
[----:B------:R-:W-:Y:S02]  /*14990*/  IMAD.MOV.U32 R209, RZ, RZ, R189 ;  /* 0x000000ffffd17224 */ /* 0x000fe400078e00bd */
[----:B--2---:R-:W-:-:S02]  /*149a0*/  IMAD.MOV.U32 R222, RZ, RZ, R4 ;  /* 0x000000ffffde7224 */ /* 0x004fc400078e0004 */
[----:B------:R-:W-:Y:S02]  /*149b0*/  IMAD.MOV.U32 R223, RZ, RZ, R5 ;  /* 0x000000ffffdf7224 */ /* 0x000fe400078e0005 */
        /* <DEDUP_REMOVED lines=18> */
[----:B------:R-:W-:-:S06]  /*14ae0*/  FMUL.FTZ R2, R0, R3 ;  /* 0x0000000300027220 */ /* 0x000fcc0000410000 */
[----:B------:R-:W1:Y:S08]  /*14af0*/  MUFU.EX2 R2, R2 ;  /* 0x0000000200027308 */ /* 0x000e700000000800 */
[----:B------:R-:W4:Y:S01]  /*14b00*/  MUFU.EX2 R195, R18 ;  /* 0x0000001200c37308 */ /* 0x000f220000000800 */
[-C--:B-1----:R-:W-:Y:S01]  /*14b10*/  FMUL.FTZ R210, R150, R2.reuse ;  /* 0x0000000296d27220 */ /* 0x082fe20000410000 */
[-C--:B------:R-:W-:Y:S01]  /*14b20*/  FMUL.FTZ R211, R151, R2.reuse ;  /* 0x0000000297d37220 */ /* 0x080fe20000410000 */
[-C--:B------:R-:W-:Y:S01]  /*14b30*/  FMUL.FTZ R214, R146, R2.reuse ;  /* 0x0000000292d67220 */ /* 0x080fe20000410000 */
[-C--:B------:R-:W-:Y:S01]  /*14b40*/  FMUL.FTZ R215, R147, R2.reuse ;  /* 0x0000000293d77220 */ /* 0x080fe20000410000 */
[-C--:B------:R-:W-:Y:S01]  /*14b50*/  FMUL.FTZ R226, R134, R2.reuse ;  /* 0x0000000286e27220 */ /* 0x080fe20000410000 */
[----:B------:R1:W-:Y:S01]  /*14b60*/  STL [R1+0x248], R210 ;  /* 0x000248d201007387 */ /* 0x0003e20000100800 */
[-C--:B------:R-:W-:Y:S01]  /*14b70*/  FMUL.FTZ R227, R135, R2.reuse ;  /* 0x0000000287e37220 */ /* 0x080fe20000410000 */
[-C--:B------:R-:W-:Y:S01]  /*14b80*/  FMUL.FTZ R230, R130, R2.reuse ;  /* 0x0000000282e67220 */ /* 0x080fe20000410000 */
[-C--:B----4-:R-:W-:Y:S01]  /*14b90*/  FFMA.FTZ R184, R184, R2.reuse, R195 ;  /* 0x00000002b8b87223 */ /* 0x090fe200000100c3 */
        /* <DEDUP_REMOVED lines=16> */
[----:B-1----:R-:W-:-:S02]  /*14ca0*/  FMUL.FTZ R210, R111, R2 ;  /* 0x000000026fd27220 */ /* 0x002fc40000410000 */
[----:B------:R-:W1:Y:S02]  /*14cb0*/  SHFL.BFLY PT, R2, R105, 0x2, 0x1f ;  /* 0x0c401f0069027f89 */ /* 0x000e6400000e0000 */
[----:B-1----:R-:W-:-:S05]  /*14cc0*/  FMNMX.FTZ R105, R105, R2, !PT ;  /* 0x0000000269697209 */ /* 0x002fca0007810000 */
[----:B------:R-:W1:Y:S02]  /*14cd0*/  SHFL.BFLY PT, R2, R105, 0x1, 0x1f ;  /* 0x0c201f0069027f89 */ /* 0x000e6400000e0000 */
[----:B-1----:R-:W-:-:S04]  /*14ce0*/  FMNMX.FTZ R105, R105, R2, !PT ;  /* 0x0000000269697209 */ /* 0x002fc80007810000 */
[----:B------:R-:W-:-:S04]  /*14cf0*/  FSETP.NEU.FTZ.AND P1, PT, R105, -INF , PT ;  /* 0xff8000006900780b */ /* 0x000fc80003f3d000 */
[----:B------:R-:W-:-:S05]  /*14d00*/  FSEL R2, R105, RZ, P1 ;  /* 0x000000ff69027208 */ /* 0x000fca0000800000 */
[----:B------:R-:W-:-:S04]  /*14d10*/  FADD.FTZ R3, R249, -R2 ;  /* 0x80000002f9037221 */ /* 0x000fc80000010000 */
[C---:B------:R-:W-:Y:S01]  /*14d20*/  FMUL.FTZ R3, R0.reuse, R3 ;  /* 0x0000000300037220 */ /* 0x040fe20000410000 */
[----:B------:R-:W-:-:S05]  /*14d30*/  FMUL.FTZ R2, R0, R105 ;  /* 0x0000006900027220 */ /* 0x000fca0000410000 */
[----:B------:R-:W1:Y:S01]  /*14d40*/  MUFU.EX2 R3, R3 ;  /* 0x0000000300037308 */ /* 0x000e620000000800 */
        /* <DEDUP_REMOVED lines=17> */
[-C--:B-1----:R-:W-:Y:S01]  /*14e60*/  FMUL.FTZ R2, R161, R3.reuse ;  /* 0x00000003a1027220 */ /* 0x082fe20000410000 */
[----:B------:R-:W-:Y:S04]  /*14e70*/  STL [R1+0x208], R105 ;  /* 0x0002086901007387 */ /* 0x000fe80000100800 */
[----:B------:R1:W-:Y:S04]  /*14e80*/  STL [R1+0xb4], R2 ;  /* 0x0000b40201007387 */ /* 0x0003e80000100800 */
[----:B------:R-:W2:Y:S01]  /*14e90*/  LDL.LU R29, [R1+0x12c] ;  /* 0x00012c00011d7983 */ /* 0x000ea20000300800 */
[-C--:B------:R-:W-:Y:S01]  /*14ea0*/  FMUL.FTZ R6, R152, R3.reuse ;  /* 0x0000000398067220 */ /* 0x080fe20000410000 */
[----:B------:R-:W-:-:S04]  /*14eb0*/  FMUL.FTZ R104, R136, R3 ;  /* 0x0000000388687220 */ /* 0x000fc80000410000 */
[----:B------:R3:W-:Y:S01]  /*14ec0*/  STL [R1+0xd0], R6 ;  /* 0x0000d00601007387 */ /* 0x0007e20000100800 */
[-C--:B------:R-:W-:Y:S01]  /*14ed0*/  FMUL.FTZ R172, R137, R3.reuse ;  /* 0x0000000389ac7220 */ /* 0x080fe20000410000 */
[-C--:B------:R-:W-:Y:S01]  /*14ee0*/  FMUL.FTZ R247, R124, R3.reuse ;  /* 0x000000037cf77220 */ /* 0x080fe20000410000 */
[-C--:B------:R-:W-:Y:S01]  /*14ef0*/  FMUL.FTZ R221, R125, R3.reuse ;  /* 0x000000037ddd7220 */ /* 0x080fe20000410000 */
[-C--:B------:R-:W-:Y:S01]  /*14f00*/  FMUL.FTZ R204, R68, R3.reuse ;  /* 0x0000000344cc7220 */ /* 0x080fe20000410000 */
[----:B-1----:R-:W-:-:S05]  /*14f10*/  FMUL.FTZ R2, R153, R3 ;  /* 0x0000000399027220 */ /* 0x002fca0000410000 */
[----:B------:R1:W-:Y:S01]  /*14f20*/  STL [R1+0xd4], R2 ;  /* 0x0000d40201007387 */ /* 0x0003e20000100800 */
[----:B---3--:R-:W-:-:S05]  /*14f30*/  FMUL.FTZ R6, R140, R3 ;  /* 0x000000038c067220 */ /* 0x008fca0000410000 */
[----:B------:R-:W-:Y:S04]  /*14f40*/  STL [R1+0xe0], R6 ;  /* 0x0000e00601007387 */ /* 0x000fe80000100800 */
[----:B------:R-:W-:Y:S01]  /*14f50*/  STL [R1+0x20c], R104 ;  /* 0x00020c6801007387 */ /* 0x000fe20000100800 */
[----:B-1----:R-:W-:-:S05]  /*14f60*/  FMUL.FTZ R2, R141, R3 ;  /* 0x000000038d027220 */ /* 0x002fca0000410000 */
[----:B------:R1:W-:Y:S04]  /*14f70*/  STL [R1+0xe4], R2 ;  /* 0x0000e40201007387 */ /* 0x0003e80000100800 */
[----:B------:R-:W-:Y:S04]  /*14f80*/  STL [R1+0x210], R172 ;  /* 0x000210ac01007387 */ /* 0x000fe80000100800 */
[----:B------:R-:W-:Y:S04]  /*14f90*/  STL [R1+0x214], R247 ;  /* 0x000214f701007387 */ /* 0x000fe80000100800 */
[----:B------:R-:W-:Y:S04]  /*14fa0*/  STL [R1+0x218], R221 ;  /* 0x000218dd01007387 */ /* 0x000fe80000100800 */
[----:B------:R-:W-:Y:S04]  /*14fb0*/  STL [R1+0x21c], R204 ;  /* 0x00021ccc01007387 */ /* 0x000fe80000100800 */
[----:B------:R-:W3:Y:S04]  /*14fc0*/  LDL.LU R28, [R1+0x130] ;  /* 0x00013000011c7983 */ /* 0x000ee80000300800 */
[----:B------:R-:W4:Y:S01]  /*14fd0*/  LDL.LU R33, [R1+0x18] ;  /* 0x0000180001217983 */ /* 0x000f220000300800 */
[----:B-1----:R-:W-:-:S04]  /*14fe0*/  FMNMX.FTZ R2, R252, R44, !PT ;  /* 0x0000002cfc027209 */ /* 0x002fc80007810000 */
        /* <DEDUP_REMOVED lines=9> */
[----:B------:R-:W-:Y:S03]  /*15080*/  MUFU.EX2 R4, R4 ;  /* 0x0000000400047308 */ /* 0x000fe60000000800 */
[----:B------:R-:W-:-:S04]  /*15090*/  FMNMX.FTZ R2, R57, R2, !PT ;  /* 0x0000000239027209 */ /* 0x000fc80007810000 */
[----:B------:R-:W-:Y:S01]  /*150a0*/  FMNMX.FTZ R2, R56, R2, !PT ;  /* 0x0000000238027209 */ /* 0x000fe20007810000 */
[----:B------:R-:W1:Y:S03]  /*150b0*/  MUFU.EX2 R5, R5 ;  /* 0x0000000500057308 */ /* 0x000e660000000800 */
[----:B------:R-:W-:-:S04]  /*150c0*/  FMNMX.FTZ R2, R51, R2, !PT ;  /* 0x0000000233027209 */ /* 0x000fc80007810000 */
[----:B------:R-:W-:Y:S01]  /*150d0*/  FMNMX.FTZ R2, R46, R2, !PT ;  /* 0x000000022e027209 */ /* 0x000fe20007810000 */
[-C--:B------:R-:W-:Y:S01]  /*150e0*/  FMUL.FTZ R236, R168, R3.reuse ;  /* 0x00000003a8ec7220 */ /* 0x080fe20000410000 */
[-C--:B------:R-:W-:Y:S02]  /*150f0*/  FMUL.FTZ R233, R169, R3.reuse ;  /* 0x00000003a9e97220 */ /* 0x080fe40000410000 */
[----:B------:R-:W-:Y:S01]  /*15100*/  FMNMX.FTZ R2, R47, R2, !PT ;  /* 0x000000022f027209 */ /* 0x000fe20007810000 */
        /* <DEDUP_REMOVED lines=12> */
[----:B------:R-:W-:-:S02]  /*151d0*/  FMNMX.FTZ R2, R45, R2, !PT ;  /* 0x000000022d027209 */ /* 0x000fc40007810000 */
[----:B-1----:R-:W-:Y:S01]  /*151e0*/  F2FP.BF16.F32.PACK_AB R67, R5, R4 ;  /* 0x000000040543723e */ /* 0x002fe200000010ff */
[----:B--2---:R-:W-:-:S04]  /*151f0*/  FFMA.FTZ R3, R29, R3, R4 ;  /* 0x000000031d037223 */ /* 0x004fc80000010004 */
[----:B------:R-:W-:Y:S02]  /*15200*/  FADD.FTZ R22, R5, R3 ;  /* 0x0000000305167221 */ /* 0x000fe40000010000 */
        /* <DEDUP_REMOVED lines=26> */
[----:B----4-:R-:W-:-:S04]  /*153b0*/  FMNMX.FTZ R2, R33, R50, !PT ;  /* 0x0000003221027209 */ /* 0x010fc80007810000 */
        /* <DEDUP_REMOVED lines=8> */
[----:B------:R1:W-:Y:S03]  /*15440*/  MUFU.EX2 R10, R3 ;  /* 0x00000003000a7308 */ /* 0x0003e60000000800 */
[----:B------:R-:W-:-:S04]  /*15450*/  FMNMX.FTZ R2, R176, R2, !PT ;  /* 0x00000002b0027209 */ /* 0x000fc80007810000 */
[----:B------:R-:W-:Y:S01]  /*15460*/  FMNMX.FTZ R2, R107, R2, !PT ;  /* 0x000000026b027209 */ /* 0x000fe20007810000 */
[----:B------:R-:W-:Y:S03]  /*15470*/  MUFU.EX2 R5, R5 ;  /* 0x0000000500057308 */ /* 0x000fe60000000800 */
[----:B------:R-:W-:Y:S01]  /*15480*/  FMNMX.FTZ R2, R106, R2, !PT ;  /* 0x000000026a027209 */ /* 0x000fe20007810000 */
[----:B-1----:R-:W-:-:S04]  /*15490*/  FMUL.FTZ R3, R0, R4 ;  /* 0x0000000400037220 */ /* 0x002fc80000410000 */
[----:B------:R-:W3:Y:S01]  /*154a0*/  MUFU.EX2 R4, R3 ;  /* 0x0000000300047308 */ /* 0x000ee20000000800 */
[----:B------:R-:W-:-:S04]  /*154b0*/  FMNMX.FTZ R2, R66, R2, !PT ;  /* 0x0000000242027209 */ /* 0x000fc80007810000 */
[----:B------:R-:W-:-:S04]  /*154c0*/  FMNMX.FTZ R2, R55, R2, !PT ;  /* 0x0000000237027209 */ /* 0x000fc80007810000 */
[----:B------:R-:W-:-:S04]  /*154d0*/  FMNMX.FTZ R2, R54, R2, !PT ;  /* 0x0000000236027209 */ /* 0x000fc80007810000 */
[----:B------:R-:W-:Y:S01]  /*154e0*/  FMNMX.FTZ R2, R53, R2, !PT ;  /* 0x0000000235027209 */ /* 0x000fe20007810000 */
[----:B---3--:R-:W-:-:S04]  /*154f0*/  FFMA.FTZ R3, R28, R4, R10 ;  /* 0x000000041c037223 */ /* 0x008fc8000001000a */
[----:B------:R-:W-:Y:S02]  /*15500*/  FADD.FTZ R20, R5, R3 ;  /* 0x0000000305147221 */ /* 0x000fe40000010000 */
[----:B------:R-:W1:Y:S02]  /*15510*/  SHFL.BFLY PT, R3, R2, 0x2, 0x1f ;  /* 0x0c401f0002037f89 */ /* 0x000e6400000e0000 */
[----:B-1----:R-:W-:-:S05]  /*15520*/  FMNMX.FTZ R2, R2, R3, !PT ;  /* 0x0000000302027209 */ /* 0x002fca0007810000 */
[----:B------:R-:W1:Y:S01]  /*15530*/  SHFL.BFLY PT, R3, R2, 0x1, 0x1f ;  /* 0x0c201f0002037f89 */ /* 0x000e6200000e0000 */
[----:B------:R-:W-:Y:S02]  /*15540*/  IMAD.MOV.U32 R28, RZ, RZ, R209 ;  /* 0x000000ffff1c7224 */ /* 0x000fe400078e00d1 */
[----:B------:R-:W-:Y:S02]  /*15550*/  IMAD.MOV.U32 R209, RZ, RZ, R208 ;  /* 0x000000ffffd17224 */ /* 0x000fe400078e00d0 */
[----:B------:R-:W-:Y:S01]  /*15560*/  IMAD.MOV.U32 R208, RZ, RZ, R103 ;  /* 0x000000ffffd07224 */ /* 0x000fe200078e0067 */
[----:B------:R-:W-:Y:S02]  /*15570*/  F2FP.BF16.F32.PACK_AB R25, R5, R10 ;  /* 0x0000000a0519723e */ /* 0x000fe400000010ff */
[----:B-1----:R-:W-:-:S04]  /*15580*/  FMNMX.FTZ R103, R2, R3, !PT ;  /* 0x0000000302677209 */ /* 0x002fc80007810000 */
[----:B------:R-:W-:-:S04]  /*15590*/  FSETP.NEU.FTZ.AND P1, PT, R103, -INF , PT ;  /* 0xff8000006700780b */ /* 0x000fc80003f3d000 */
[----:B------:R-:W-:-:S05]  /*155a0*/  FSEL R2, R103, RZ, P1 ;  /* 0x000000ff67027208 */ /* 0x000fca0000800000 */
[----:B------:R-:W-:Y:S02]  /*155b0*/  FADD.FTZ R5, R33, -R2 ;  /* 0x8000000221057221 */ /* 0x000fe40000010000 */
[----:B------:R-:W2:Y:S01]  /*155c0*/  LDL.LU R33, [R1+0x138] ;  /* 0x0001380001217983 */ /* 0x000ea20000300800 */
[----:B------:R-:W-:-:S05]  /*155d0*/  FMUL.FTZ R2, R0, R103 ;  /* 0x0000006700027220 */ /* 0x000fca0000410000 */
[----:B------:R-:W-:Y:S01]  /*155e0*/  FSEL R2, R2, RZ, P1 ;  /* 0x000000ff02027208 */ /* 0x000fe20000800000 */
[----:B------:R-:W-:Y:S04]  /*155f0*/  MUFU.EX2 R39, R21 ;  /* 0x0000001500277308 */ /* 0x000fe80000000800 */
[----:B------:R-:W-:-:S04]  /*15600*/  FFMA.FTZ R3, R50, R0, -R2 ;  /* 0x0000000032037223 */ /* 0x000fc80000010802 */
[----:B------:R-:W-:Y:S08]  /*15610*/  MUFU.EX2 R21, R11 ;  /* 0x0000000b00157308 */ /* 0x000ff00000000800 */
[----:B------:R1:W-:Y:S02]  /*15620*/  MUFU.EX2 R11, R3 ;  /* 0x00000003000b7308 */ /* 0x0003e40000000800 */
[----:B-1----:R-:W-:-:S06]  /*15630*/  FFMA.FTZ R3, R101, R0, -R2 ;  /* 0x0000000065037223 */ /* 0x002fcc0000010802 */
[----:B------:R1:W-:Y:S08]  /*15640*/  MUFU.EX2 R10, R3 ;  /* 0x00000003000a7308 */ /* 0x0003f00000000800 */
[----:B------:R3:W4:Y:S01]  /*15650*/  MUFU.EX2 R15, R100 ;  /* 0x00000064000f7308 */ /* 0x0007220000000800 */
[----:B-1----:R-:W-:-:S07]  /*15660*/  FMUL.FTZ R3, R0, R5 ;  /* 0x0000000500037220 */ /* 0x002fce0000410000 */
[----:B------:R-:W2:Y:S01]  /*15670*/  MUFU.EX2 R3, R3 ;  /* 0x0000000300037308 */ /* 0x000ea20000000800 */
[-CC-:B------:R-:W-:Y:S01]  /*15680*/  FFMA.FTZ R5, R183, R0.reuse, -R2.reuse ;  /* 0x00000000b7057223 */ /* 0x180fe20000010802 */
[-CC-:B------:R-:W-:Y:S01]  /*15690*/  FFMA.FTZ R34, R177, R0.reuse, -R2.reuse ;  /* 0x00000000b1227223 */ /* 0x180fe20000010802 */
[-CC-:B------:R-:W-:Y:S01]  /*156a0*/  FFMA.FTZ R35, R176, R0.reuse, -R2.reuse ;  /* 0x00000000b0237223 */ /* 0x180fe20000010802 */
[-CC-:B------:R-:W-:Y:S01]  /*156b0*/  FFMA.FTZ R37, R107, R0.reuse, -R2.reuse ;  /* 0x000000006b257223 */ /* 0x180fe20000010802 */
[----:B------:R-:W-:-:S03]  /*156c0*/  FFMA.FTZ R40, R106, R0, -R2 ;  /* 0x000000006a287223 */ /* 0x000fc60000010802 */
[----:B------:R-:W-:Y:S01]  /*156d0*/  MUFU.EX2 R38, R19 ;  /* 0x0000001300267308 */ /* 0x000fe20000000800 */
[-CC-:B---3--:R-:W-:Y:S01]  /*156e0*/  FFMA.FTZ R100, R66, R0.reuse, -R2.reuse ;  /* 0x0000000042647223 */ /* 0x188fe20000010802 */
[-CC-:B------:R-:W-:Y:S01]  /*156f0*/  FFMA.FTZ R111, R55, R0.reuse, -R2.reuse ;  /* 0x00000000376f7223 */ /* 0x180fe20000010802 */
[-CC-:B------:R-:W-:Y:S01]  /*15700*/  FFMA.FTZ R114, R54, R0.reuse, -R2.reuse ;  /* 0x0000000036727223 */ /* 0x180fe20000010802 */
[----:B------:R-:W-:Y:S01]  /*15710*/  FFMA.FTZ R115, R53, R0, -R2 ;  /* 0x0000000035737223 */ /* 0x000fe20000010802 */
[----:B----4-:R-:W-:-:S03]  /*15720*/  F2FP.BF16.F32.PACK_AB R168, R15, R195 ;  /* 0x000000c30fa8723e */ /* 0x010fc600000010ff */
[----:B------:R-:W-:Y:S01]  /*15730*/  MUFU.EX2 R19, R14 ;  /* 0x0000000e00137308 */ /* 0x000fe20000000800 */
[----:B------:R-:W-:-:S07]  /*15740*/  IMAD.MOV.U32 R195, RZ, RZ, R28 ;  /* 0x000000ffffc37224 */ /* 0x000fce00078e001c */
[----:B------:R-:W-:Y:S01]  /*15750*/  MUFU.EX2 R18, R13 ;  /* 0x0000000d00127308 */ /* 0x000fe20000000800 */
[----:B------:R-:W-:-:S07]  /*15760*/  IMAD.MOV.U32 R104, RZ, RZ, R48 ;  /* 0x000000ffff687224 */ /* 0x000fce00078e0030 */
[----:B------:R1:W-:Y:S01]  /*15770*/  MUFU.EX2 R45, R17 ;  /* 0x00000011002d7308 */ /* 0x0003e20000000800 */
[----:B------:R-:W-:-:S07]  /*15780*/  IMAD.MOV.U32 R105, RZ, RZ, R49 ;  /* 0x000000ffff697224 */ /* 0x000fce00078e0031 */
[----:B------:R3:W-:Y:S08]  /*15790*/  MUFU.EX2 R44, R16 ;  /* 0x00000010002c7308 */ /* 0x0007f00000000800 */
[----:B------:R4:W2:Y:S01]  /*157a0*/  MUFU.EX2 R14, R6 ;  /* 0x00000006000e7308 */ /* 0x0008a20000000800 */
[----:B-1----:R-:W-:-:S07]  /*157b0*/  FFMA.FTZ R17, R178, R0, -R2 ;  /* 0x00000000b2117223 */ /* 0x002fce0000010802 */
[----:B------:R1:W2:Y:S01]  /*157c0*/  MUFU.EX2 R13, R7 ;  /* 0x00000007000d7308 */ /* 0x0002a20000000800 */
[----:B---3--:R-:W-:-:S07]  /*157d0*/  FFMA.FTZ R16, R179, R0, -R2 ;  /* 0x00000000b3107223 */ /* 0x008fce0000010802 */
[----:B------:R3:W2:Y:S01]  /*157e0*/  MUFU.EX2 R36, R8 ;  /* 0x0000000800247308 */ /* 0x0006a20000000800 */
[-CC-:B----4-:R-:W-:Y:S01]  /*157f0*/  FFMA.FTZ R6, R180, R0.reuse, -R2.reuse ;  /* 0x00000000b4067223 */ /* 0x190fe20000010802 */
[-CC-:B-1----:R-:W-:Y:S01]  /*15800*/  FFMA.FTZ R7, R181, R0.reuse, -R2.reuse ;  /* 0x00000000b5077223 */ /* 0x182fe20000010802 */
[----:B---3--:R-:W-:Y:S01]  /*15810*/  FFMA.FTZ R8, R182, R0, -R2 ;  /* 0x00000000b6087223 */ /* 0x008fe20000010802 */
[----:B--2---:R-:W-:Y:S01]  /*15820*/  FFMA.FTZ R0, R33, R3, R11 ;  /* 0x0000000321007223 */ /* 0x004fe2000001000b */
[----:B------:R-:W-:Y:S02]  /*15830*/  IMAD.MOV.U32 R33, RZ, RZ, R29 ;  /* 0x000000ffff217224 */ /* 0x000fe400078e001d */
[----:B------:R-:W2:Y:S04]  /*15840*/  LDL.64 R28, [R1+0x120] ;  /* 0x00012000011c7983 */ /* 0x000ea80000100a00 */
[----:B------:R-:W3:Y:S01]  /*15850*/  LDL.LU.64 R48, [R1+0x30] ;  /* 0x0000300001307983 */ /* 0x000ee20000300a00 */
[----:B------:R-:W1:Y:S01]  /*15860*/  MUFU.EX2 R23, R9 ;  /* 0x0000000900177308 */ /* 0x000e620000000800 */
[----:B------:R-:W-:-:S07]  /*15870*/  F2FP.BF16.F32.PACK_AB R151, R10, R11 ;  /* 0x0000000b0a97723e */ /* 0x000fce00000010ff */
[----:B------:R-:W4:Y:S08]  /*15880*/  MUFU.EX2 R42, R12 ;  /* 0x0000000c002a7308 */ /* 0x000f300000000800 */
[----:B------:R1:W-:Y:S08]  /*15890*/  MUFU.EX2 R12, R5 ;  /* 0x00000005000c7308 */ /* 0x0003f00000000800 */
[----:B------:R4:W-:Y:S01]  /*158a0*/  MUFU.EX2 R9, R8 ;  /* 0x0000000800097308 */ /* 0x0009e20000000800 */
[----:B-1----:R-:W-:Y:S01]  /*158b0*/  FADD.FTZ R5, R10, R0 ;  /* 0x000000000a057221 */ /* 0x002fe20000010000 */
[----:B------:R-:W-:-:S06]  /*158c0*/  FADD.FTZ R0, R14, R20 ;  /* 0x000000140e007221 */ /* 0x000fcc0000010000 */
[----:B------:R1:W-:Y:S01]  /*158d0*/  MUFU.EX2 R10, R6 ;  /* 0x00000006000a7308 */ /* 0x0003e20000000800 */
[----:B------:R-:W-:Y:S01]  /*158e0*/  FADD.FTZ R0, R13, R0 ;  /* 0x000000000d007221 */ /* 0x000fe20000010000 */
[----:B----4-:R-:W-:-:S03]  /*158f0*/  FADD.FTZ R8, R15, R184 ;  /* 0x000000b80f087221 */ /* 0x010fc60000010000 */
[----:B------:R-:W-:Y:S01]  /*15900*/  FADD.FTZ R0, R36, R0 ;  /* 0x0000000024007221 */ /* 0x000fe20000010000 */
[----:B------:R-:W-:Y:S01]  /*15910*/  FADD.FTZ R2, R19, R22 ;  /* 0x0000001613027221 */ /* 0x000fe20000010000 */
[----:B-1----:R-:W-:Y:S02]  /*15920*/  FADD.FTZ R6, R39, R8 ;  /* 0x0000000827067221 */ /* 0x002fe40000010000 */
[----:B------:R-:W-:Y:S02]  /*15930*/  FADD.FTZ R15, R23, R0 ;  /* 0x00000000170f7221 */ /* 0x000fe40000010000 */
[----:B------:R-:W-:Y:S01]  /*15940*/  FADD.FTZ R6, R38, R6 ;  /* 0x0000000626067221 */ /* 0x000fe20000010000 */
[----:B------:R-:W-:-:S03]  /*15950*/  FADD.FTZ R2, R18, R2 ;  /* 0x0000000212027221 */ /* 0x000fc60000010000 */
[----:B------:R-:W-:Y:S01]  /*15960*/  FADD.FTZ R0, R45, R6 ;  /* 0x000000062d007221 */ /* 0x000fe20000010000 */
[----:B------:R-:W-:-:S03]  /*15970*/  F2FP.BF16.F32.PACK_AB R22, R18, R19 ;  /* 0x000000131216723e */ /* 0x000fc600000010ff */
[----:B------:R-:W-:Y:S01]  /*15980*/  FADD.FTZ R18, R44, R0 ;  /* 0x000000002c127221 */ /* 0x000fe20000010000 */
[----:B------:R-:W-:Y:S01]  /*15990*/  IMAD.SHL.U32 R0, R244, 0x2, RZ ;  /* 0x00000002f4007824 */ /* 0x000fe200078e00ff */
[----:B------:R-:W1:Y:S01]  /*159a0*/  MUFU.EX2 R8, R41 ;  /* 0x0000002900087308 */ /* 0x000e620000000800 */
[----:B------:R-:W-:-:S07]  /*159b0*/  FADD.FTZ R2, R42, R2 ;  /* 0x000000022a027221 */ /* 0x000fce0000010000 */
[----:B------:R-:W-:Y:S08]  /*159c0*/  MUFU.EX2 R11, R7 ;  /* 0x00000007000b7308 */ /* 0x000ff00000000800 */
[----:B------:R-:W4:Y:S01]  /*159d0*/  MUFU.EX2 R7, R43 ;  /* 0x0000002b00077308 */ /* 0x000f220000000800 */
[----:B------:R-:W-:-:S04]  /*159e0*/  FADD.FTZ R2, R21, R2 ;  /* 0x0000000215027221 */ /* 0x000fc80000010000 */
[----:B-1----:R-:W-:Y:S01]  /*159f0*/  FADD.FTZ R2, R8, R2 ;  /* 0x0000000208027221 */ /* 0x002fe20000010000 */
[----:B------:R-:W-:Y:S01]  /*15a00*/  FADD.FTZ R5, R12, R5 ;  /* 0x000000050c057221 */ /* 0x000fe20000010000 */
[----:B------:R-:W-:Y:S02]  /*15a10*/  F2FP.BF16.F32.PACK_AB R24, R13, R14 ;  /* 0x0000000e0d18723e */ /* 0x000fe400000010ff */
[C---:B----4-:R-:W-:Y:S01]  /*15a20*/  FADD.FTZ R19, R7.reuse, R2 ;  /* 0x0000000207137221 */ /* 0x050fe20000010000 */
[----:B------:R-:W-:Y:S01]  /*15a30*/  F2FP.BF16.F32.PACK_AB R20, R7, R8 ;  /* 0x000000080714723e */ /* 0x000fe200000010ff */
[C---:B------:R-:W-:Y:S01]  /*15a40*/  FADD.FTZ R5, R9.reuse, R5 ;  /* 0x0000000509057221 */ /* 0x040fe20000010000 */
[----:B------:R-:W-:-:S03]  /*15a50*/  F2FP.BF16.F32.PACK_AB R152, R9, R12 ;  /* 0x0000000c0998723e */ /* 0x000fc600000010ff */
[----:B------:R-:W-:Y:S01]  /*15a60*/  FADD.FTZ R5, R11, R5 ;  /* 0x000000050b057221 */ /* 0x000fe20000010000 */
[----:B------:R-:W-:-:S03]  /*15a70*/  F2FP.BF16.F32.PACK_AB R156, R10, R11 ;  /* 0x0000000b0a9c723e */ /* 0x000fc600000010ff */
[----:B------:R-:W-:Y:S01]  /*15a80*/  FADD.FTZ R14, R10, R5 ;  /* 0x000000050a0e7221 */ /* 0x000fe20000010000 */
[----:B------:R-:W-:Y:S01]  /*15a90*/  MUFU.EX2 R16, R16 ;  /* 0x0000001000107308 */ /* 0x000fe20000000800 */
[C---:B------:R-:W-:Y:S02]  /*15aa0*/  PRMT R75, R25.reuse, 0x7632, R75 ;  /* 0x00007632194b7816 */ /* 0x040fe4000000004b */
[----:B------:R-:W-:-:S04]  /*15ab0*/  PRMT R69, R25, 0x7610, R69 ;  /* 0x0000761019457816 */ /* 0x000fc80000000045 */
[----:B------:R-:W-:Y:S02]  /*15ac0*/  PRMT R181, R69, 0x5410, R75 ;  /* 0x0000541045b57816 */ /* 0x000fe4000000004b */
[----:B--2---:R-:W-:-:S04]  /*15ad0*/  LOP3.LUT R0, R29, R0, RZ, 0x3c, !PT ;  /* 0x000000001d007212 */ /* 0x004fc800078e3cff */
[----:B---3--:R-:W-:-:S05]  /*15ae0*/  LOP3.LUT R0, R0, R49, RZ, 0x3c, !PT ;  /* 0x0000003100007212 */ /* 0x008fca00078e3cff */
[----:B------:R-:W-:-:S05]  /*15af0*/  IMAD.WIDE.U32 R176, R0, -0x326172a9, RZ ;  /* 0xcd9e8d5700b07825 */ /* 0x000fca00078e00ff */
[----:B------:R-:W-:-:S05]  /*15b00*/  LOP3.LUT R0, R177, R195, R104, 0x96, !PT ;  /* 0x000000c3b1007212 */ /* 0x000fca00078e9668 */
[----:B------:R-:W-:-:S05]  /*15b10*/  IMAD.WIDE.U32 R90, R0, -0x2daee0ad, RZ ;  /* 0xd2511f53005a7825 */ /* 0x000fca00078e00ff */
[----:B------:R-:W-:Y:S02]  /*15b20*/  LOP3.LUT R0, R91, R217, R222, 0x96, !PT ;  /* 0x000000d95b007212 */ /* 0x000fe400078e96de */
[----:B------:R-:W-:-:S03]  /*15b30*/  LOP3.LUT R2, R251, R33, R176, 0x96, !PT ;  /* 0x00000021fb027212 */ /* 0x000fc600078e96b0 */
        /* <DEDUP_REMOVED lines=8> */
[----:B------:R-:W-:-:S05]  /*15bc0*/  IMAD.WIDE.U32 R8, R0, -0x326172a9, RZ ;  /* 0xcd9e8d5700087825 */ /* 0x000fca00078e00ff */
[----:B------:R-:W-:Y:S01]  /*15bd0*/  LOP3.LUT R5, R9, R240, R10, 0x96, !PT ;  /* 0x000000f009057212 */ /* 0x000fe200078e960a */
[----:B------:R-:W-:-:S05]  /*15be0*/  IMAD.WIDE.U32 R10, R2, -0x2daee0ad, RZ ;  /* 0xd2511f53020a7825 */ /* 0x000fca00078e00ff */
[----:B------:R-:W-:-:S05]  /*15bf0*/  LOP3.LUT R0, R11, R208, R12, 0x96, !PT ;  /* 0x000000d00b007212 */ /* 0x000fca00078e960c */
[----:B------:R-:W-:-:S05]  /*15c00*/  IMAD.WIDE.U32 R6, R0, -0x326172a9, RZ ;  /* 0xcd9e8d5700067825 */ /* 0x000fca00078e00ff */
[----:B------:R-:W-:-:S04]  /*15c10*/  LOP3.LUT R0, R7, R245, R8, 0x96, !PT ;  /* 0x000000f507007212 */ /* 0x000fc800078e9608 */
[----:B------:R-:W-:-:S04]  /*15c20*/  LOP3.LUT R2, R0, 0xff, RZ, 0xc0, !PT ;  /* 0x000000ff00027812 */ /* 0x000fc800078ec0ff */
[----:B------:R-:W-:Y:S02]  /*15c30*/  ISETP.GE.U32.AND P2, PT, R200, R2, PT ;  /* 0x00000002c800720c */ /* 0x000fe40003f46070 */
[----:B------:R-:W-:-:S04]  /*15c40*/  LOP3.LUT R2, R0, 0xffff, RZ, 0xc0, !PT ;  /* 0x0000ffff00027812 */ /* 0x000fc800078ec0ff */
[----:B------:R-:W-:Y:S01]  /*15c50*/  SHF.R.U32.HI R2, RZ, 0x8, R2 ;  /* 0x00000008ff027819 */ /* 0x000fe20000011602 */
[----:B------:R-:W1:Y:S03]  /*15c60*/  MUFU.EX2 R13, R26 ;  /* 0x0000001a000d7308 */ /* 0x000e660000000800 */
[----:B------:R-:W-:-:S04]  /*15c70*/  LOP3.LUT R2, R2, 0xffff, RZ, 0xc0, !PT ;  /* 0x0000ffff02027812 */ /* 0x000fc800078ec0ff */
[----:B------:R-:W-:Y:S01]  /*15c80*/  ISETP.GE.U32.AND P5, PT, R200, R2, PT ;  /* 0x00000002c800720c */ /* 0x000fe20003fa6070 */
[----:B------:R-:W2:Y:S01]  /*15c90*/  MUFU.EX2 R11, R27 ;  /* 0x0000001b000b7308 */ /* 0x000ea20000000800 */
[--C-:B------:R-:W-:Y:S02]  /*15ca0*/  SHF.R.U32.HI R2, RZ, 0x10, R0.reuse ;  /* 0x00000010ff027819 */ /* 0x100fe40000011600 */
[----:B------:R-:W-:-:S05]  /*15cb0*/  SHF.R.U32.HI R0, RZ, 0x18, R0 ;  /* 0x00000018ff007819 */ /* 0x000fca0000011600 */
[----:B------:R-:W3:Y:S01]  /*15cc0*/  MUFU.EX2 R9, R17 ;  /* 0x0000001100097308 */ /* 0x000ee20000000800 */
[----:B------:R-:W-:Y:S02]  /*15cd0*/  ISETP.GE.U32.AND P4, PT, R200, R0, PT ;  /* 0x00000000c800720c */ /* 0x000fe40003f86070 */
[----:B------:R-:W-:Y:S02]  /*15ce0*/  LOP3.LUT R0, R6, 0xff, RZ, 0xc0, !PT ;  /* 0x000000ff06007812 */ /* 0x000fe400078ec0ff */
[----:B------:R-:W-:Y:S02]  /*15cf0*/  LOP3.LUT R2, R2, 0xff, RZ, 0xc0, !PT ;  /* 0x000000ff02027812 */ /* 0x000fe400078ec0ff */
[C---:B------:R-:W-:Y:S02]  /*15d00*/  ISETP.GE.U32.AND P3, PT, R200.reuse, R0, PT ;  /* 0x00000000c800720c */ /* 0x040fe40003f66070 */
[----:B------:R-:W-:Y:S02]  /*15d10*/  SHF.R.U32.HI R0, RZ, 0x18, R6 ;  /* 0x00000018ff007819 */ /* 0x000fe40000011606 */
[C---:B------:R-:W-:Y:S01]  /*15d20*/  ISETP.GE.U32.AND P6, PT, R200.reuse, R2, PT ;  /* 0x00000002c800720c */ /* 0x040fe20003fc6070 */
[----:B-1----:R-:W-:Y:S01]  /*15d30*/  FADD.FTZ R2, R13, R15 ;  /* 0x0000000f0d027221 */ /* 0x002fe20000010000 */
[----:B------:R-:W-:Y:S01]  /*15d40*/  ISETP.GE.U32.AND P1, PT, R200, R0, PT ;  /* 0x00000000c800720c */ /* 0x000fe20003f26070 */
[----:B------:R-:W-:Y:S01]  /*15d50*/  FADD.FTZ R0, R16, R14 ;  /* 0x0000000e10007221 */ /* 0x000fe20000010000 */
[----:B------:R-:W-:Y:S01]  /*15d60*/  LOP3.LUT R8, R6, 0xffff, RZ, 0xc0, !PT ;  /* 0x0000ffff06087812 */ /* 0x000fe200078ec0ff */
[----:B--2---:R-:W-:Y:S01]  /*15d70*/  FADD.FTZ R12, R11, R2 ;  /* 0x000000020b0c7221 */ /* 0x004fe20000010000 */
[----:B------:R-:W-:-:S02]  /*15d80*/  SHF.R.U32.HI R6, RZ, 0x10, R6 ;  /* 0x00000010ff067819 */ /* 0x000fc40000011606 */
[----:B------:R-:W-:Y:S01]  /*15d90*/  F2FP.BF16.F32.PACK_AB R11, R11, R13 ;  /* 0x0000000d0b0b723e */ /* 0x000fe200000010ff */
[----:B---3--:R-:W-:Y:S01]  /*15da0*/  FADD.FTZ R13, R9, R0 ;  /* 0x00000000090d7221 */ /* 0x008fe20000010000 */
[----:B------:R-:W-:Y:S01]  /*15db0*/  LOP3.LUT R0, R6, 0xff, RZ, 0xc0, !PT ;  /* 0x000000ff06007812 */ /* 0x000fe200078ec0ff */
[----:B------:R-:W-:-:S04]  /*15dc0*/  IMAD.WIDE.U32 R6, R5, -0x2daee0ad, RZ ;  /* 0xd2511f5305067825 */ /* 0x000fc800078e00ff */
[----:B------:R-:W-:Y:S01]  /*15dd0*/  @!P4 HFMA2.BF16_V2 R50, -RZ.H0_H0, RZ.H0_H0, -R75.H0_H0 ;  /* 0x200000ffff32c231 */ /* 0x000fe2000034094b */
[----:B------:R-:W-:-:S04]  /*15de0*/  LOP3.LUT R5, R6, 0xff, RZ, 0xc0, !PT ;  /* 0x000000ff06057812 */ /* 0x000fc800078ec0ff */
[----:B------:R-:W-:Y:S02]  /*15df0*/  @!P4 PRMT R75, R50, 0x5410, RZ ;  /* 0x00005410324bc816 */ /* 0x000fe400000000ff */
[----:B------:R-:W-:Y:S02]  /*15e00*/  ISETP.GE.U32.AND P4, PT, R200, R5, PT ;  /* 0x00000005c800720c */ /* 0x000fe40003f86070 */
[----:B------:R1:W-:Y:S02]  /*15e10*/  MUFU.EX2 R5, R186 ;  /* 0x000000ba00057308 */ /* 0x0003e40000000800 */
[----:B-1----:R-:W-:Y:S02]  /*15e20*/  IMAD.MOV.U32 R186, RZ, RZ, R33 ;  /* 0x000000ffffba7224 */ /* 0x002fe400078e0021 */
[----:B------:R-:W2:Y:S01]  /*15e30*/  LDL.LU R33, [R1+0x158] ;  /* 0x0001580001217983 */ /* 0x000ea20000300800 */
[C---:B------:R-:W-:Y:S02]  /*15e40*/  PRMT R84, R67.reuse, 0x7610, R84 ;  /* 0x0000761043547816 */ /* 0x040fe40000000054 */
[----:B------:R-:W-:-:S03]  /*15e50*/  PRMT R81, R67, 0x7632, R81 ;  /* 0x0000763243517816 */ /* 0x000fc60000000051 */
[----:B------:R-:W-:Y:S01]  /*15e60*/  @!P2 HFMA2.BF16_V2 R46, -RZ.H0_H0, RZ.H0_H0, -R84.H0_H0 ;  /* 0x200000ffff2ea231 */ /* 0x000fe20000340954 */
[----:B------:R-:W-:Y:S01]  /*15e70*/  SHF.R.U32.HI R2, RZ, 0x8, R8 ;  /* 0x00000008ff027819 */ /* 0x000fe20000011608 */
[----:B------:R-:W-:Y:S01]  /*15e80*/  @!P5 HFMA2.BF16_V2 R47, -RZ.H0_H0, RZ.H0_H0, -R81.H0_H0 ;  /* 0x200000ffff2fd231 */ /* 0x000fe20000340951 */
[----:B------:R-:W1:Y:S01]  /*15e90*/  MUFU.EX2 R8, R185 ;  /* 0x000000b900087308 */ /* 0x000e620000000800 */
[----:B------:R-:W-:Y:S02]  /*15ea0*/  PRMT R182, R84, 0x5410, R81 ;  /* 0x0000541054b67816 */ /* 0x000fe40000000051 */
[----:B------:R-:W-:Y:S02]  /*15eb0*/  @!P2 PRMT R84, R46, 0x5410, RZ ;  /* 0x000054102e54a816 */ /* 0x000fe400000000ff */
[----:B------:R-:W-:Y:S02]  /*15ec0*/  ISETP.GE.U32.AND P2, PT, R200, R0, PT ;  /* 0x00000000c800720c */ /* 0x000fe40003f46070 */
[----:B------:R-:W-:-:S02]  /*15ed0*/  LOP3.LUT R2, R2, 0xffff, RZ, 0xc0, !PT ;  /* 0x0000ffff02027812 */ /* 0x000fc400078ec0ff */
[----:B------:R-:W-:Y:S02]  /*15ee0*/  LOP3.LUT R0, R7, R246, R10, 0x96, !PT ;  /* 0x000000f607007212 */ /* 0x000fe400078e960a */
[----:B------:R-:W-:Y:S02]  /*15ef0*/  @!P5 PRMT R81, R47, 0x5410, RZ ;  /* 0x000054102f51d816 */ /* 0x000fe400000000ff */
[----:B------:R-:W-:Y:S02]  /*15f00*/  ISETP.GE.U32.AND P5, PT, R200, R2, PT ;  /* 0x00000002c800720c */ /* 0x000fe40003fa6070 */
[----:B------:R-:W-:Y:S01]  /*15f10*/  SHF.R.U32.HI R2, RZ, 0x10, R0 ;  /* 0x00000010ff027819 */ /* 0x000fe20000011600 */
[----:B------:R-:W-:-:S03]  /*15f20*/  @!P6 HFMA2.BF16_V2 R51, -RZ.H0_H0, RZ.H0_H0, -R69.H0_H0 ;  /* 0x200000ffff33e231 */ /* 0x000fc60000340945 */
[----:B------:R-:W-:Y:S02]  /*15f30*/  LOP3.LUT R2, R2, 0xff, RZ, 0xc0, !PT ;  /* 0x000000ff02027812 */ /* 0x000fe400078ec0ff */
[----:B------:R-:W-:Y:S02]  /*15f40*/  @!P6 PRMT R69, R51, 0x5410, RZ ;  /* 0x000054103345e816 */ /* 0x000fe400000000ff */
[----:B------:R-:W-:Y:S02]  /*15f50*/  PRMT R68, R22, 0x7610, R68 ;  /* 0x0000761016447816 */ /* 0x000fe40000000044 */
[----:B------:R-:W-:Y:S01]  /*15f60*/  ISETP.GE.U32.AND P6, PT, R200, R2, PT ;  /* 0x00000002c800720c */ /* 0x000fe20003fc6070 */
[----:B-1----:R-:W-:Y:S01]  /*15f70*/  FADD.FTZ R2, R8, R18 ;  /* 0x0000001208027221 */ /* 0x002fe20000010000 */
[----:B------:R-:W-:Y:S01]  /*15f80*/  F2FP.BF16.F32.PACK_AB R119, R9, R16 ;  /* 0x000000100977723e */ /* 0x000fe200000010ff */
[----:B------:R-:W-:Y:S01]  /*15f90*/  @!P3 HFMA2.BF16_V2 R53, -RZ.H0_H0, RZ.H0_H0, -R68.H0_H0 ;  /* 0x200000ffff35b231 */ /* 0x000fe20000340944 */
[----:B------:R-:W-:Y:S01]  /*15fa0*/  LOP3.LUT R9, R6, 0xffff, RZ, 0xc0, !PT ;  /* 0x0000ffff06097812 */ /* 0x000fe200078ec0ff */
[----:B------:R-:W-:Y:S01]  /*15fb0*/  FADD.FTZ R7, R5, R2 ;  /* 0x0000000205077221 */ /* 0x000fe20000010000 */
[----:B------:R-:W-:-:S02]  /*15fc0*/  PRMT R67, R22, 0x7632, R67 ;  /* 0x0000763216437816 */ /* 0x000fc40000000043 */
[----:B------:R-:W-:Y:S02]  /*15fd0*/  LOP3.LUT R2, R0, 0xff, RZ, 0xc0, !PT ;  /* 0x000000ff00027812 */ /* 0x000fe400078ec0ff */
[----:B------:R-:W-:Y:S02]  /*15fe0*/  PRMT R179, R68, 0x5410, R67 ;  /* 0x0000541044b37816 */ /* 0x000fe40000000043 */
[----:B------:R-:W-:Y:S02]  /*15ff0*/  @!P3 PRMT R68, R53, 0x5410, RZ ;  /* 0x000054103544b816 */ /* 0x000fe400000000ff */
[----:B------:R-:W-:Y:S02]  /*16000*/  ISETP.GE.U32.AND P3, PT, R200, R2, PT ;  /* 0x00000002c800720c */ /* 0x000fe40003f66070 */
[----:B------:R-:W-:Y:S02]  /*16010*/  SHF.R.U32.HI R2, RZ, 0x18, R0 ;  /* 0x00000018ff027819 */ /* 0x000fe40000011600 */
[----:B------:R-:W-:-:S02]  /*16020*/  LOP3.LUT R0, R0, 0xffff, RZ, 0xc0, !PT ;  /* 0x0000ffff00007812 */ /* 0x000fc400078ec0ff */
[C---:B------:R-:W-:Y:S02]  /*16030*/  PRMT R65, R24.reuse, 0x7610, R65 ;  /* 0x0000761018417816 */ /* 0x040fe40000000041 */
[----:B------:R-:W-:Y:S02]  /*16040*/  SHF.R.U32.HI R0, RZ, 0x8, R0 ;  /* 0x00000008ff007819 */ /* 0x000fe40000011600 */
[----:B------:R-:W-:Y:S01]  /*16050*/  PRMT R66, R24, 0x7632, R66 ;  /* 0x0000763218427816 */ /* 0x000fe20000000042 */
[----:B------:R-:W-:Y:S01]  /*16060*/  @!P2 HFMA2.BF16_V2 R56, -RZ.H0_H0, RZ.H0_H0, -R65.H0_H0 ;  /* 0x200000ffff38a231 */ /* 0x000fe20000340941 */
[----:B------:R-:W-:Y:S02]  /*16070*/  LOP3.LUT R0, R0, 0xffff, RZ, 0xc0, !PT ;  /* 0x0000ffff00007812 */ /* 0x000fe400078ec0ff */
[----:B------:R-:W-:Y:S02]  /*16080*/  PRMT R178, R65, 0x5410, R66 ;  /* 0x0000541041b27816 */ /* 0x000fe40000000042 */
[----:B------:R-:W-:-:S02]  /*16090*/  F2FP.BF16.F32.PACK_AB R21, R21, R42 ;  /* 0x0000002a1515723e */ /* 0x000fc400000010ff */
[----:B------:R-:W-:Y:S02]  /*160a0*/  @!P2 PRMT R65, R56, 0x5410, RZ ;  /* 0x000054103841a816 */ /* 0x000fe400000000ff */
[----:B------:R-:W-:Y:S02]  /*160b0*/  ISETP.GE.U32.AND P2, PT, R200, R0, PT ;  /* 0x00000000c800720c */ /* 0x000fe40003f46070 */
[----:B------:R-:W-:Y:S02]  /*160c0*/  F2FP.BF16.F32.PACK_AB R122, R5, R8 ;  /* 0x00000008057a723e */ /* 0x000fe400000010ff */
[----:B------:R-:W1:Y:S01]  /*160d0*/  MUFU.EX2 R8, R74 ;  /* 0x0000004a00087308 */ /* 0x000e620000000800 */
[C---:B------:R-:W-:Y:S01]  /*160e0*/  PRMT R53, R21.reuse, 0x7610, R53 ;  /* 0x0000761015357816 */ /* 0x040fe20000000035 */
[----:B------:R-:W-:Y:S01]  /*160f0*/  @!P5 HFMA2.BF16_V2 R54, -RZ.H0_H0, RZ.H0_H0, -R67.H0_H0 ;  /* 0x200000ffff36d231 */ /* 0x000fe20000340943 */
[----:B------:R-:W-:Y:S02]  /*16100*/  SHF.R.U32.HI R0, RZ, 0x8, R9 ;  /* 0x00000008ff007819 */ /* 0x000fe40000011609 */
[----:B------:R-:W-:Y:S01]  /*16110*/  PRMT R51, R21, 0x7632, R51 ;  /* 0x0000763215337816 */ /* 0x000fe20000000033 */
[----:B------:R-:W-:-:S02]  /*16120*/  @!P3 HFMA2.BF16_V2 R59, -RZ.H0_H0, RZ.H0_H0, -R53.H0_H0 ;  /* 0x200000ffff3bb231 */ /* 0x000fc40000340935 */
[----:B------:R-:W3:Y:S01]  /*16130*/  MUFU.EX2 R5, R78 ;  /* 0x0000004e00057308 */ /* 0x000ee20000000800 */
[----:B------:R-:W-:Y:S02]  /*16140*/  @!P5 PRMT R67, R54, 0x5410, RZ ;  /* 0x000054103643d816 */ /* 0x000fe400000000ff */
[----:B------:R-:W-:Y:S02]  /*16150*/  LOP3.LUT R0, R0, 0xffff, RZ, 0xc0, !PT ;  /* 0x0000ffff00007812 */ /* 0x000fe400078ec0ff */
[----:B------:R-:W-:-:S03]  /*16160*/  SHF.R.U32.HI R10, RZ, 0x10, R6 ;  /* 0x00000010ff0a7819 */ /* 0x000fc60000011606 */
[----:B------:R-:W4:Y:S01]  /*16170*/  MUFU.EX2 R14, R52 ;  /* 0x00000034000e7308 */ /* 0x000f220000000800 */
[----:B------:R-:W-:Y:S01]  /*16180*/  ISETP.GE.U32.AND P5, PT, R200, R2, PT ;  /* 0x00000002c800720c */ /* 0x000fe20003fa6070 */
[----:B------:R-:W-:Y:S01]  /*16190*/  @!P2 HFMA2.BF16_V2 R63, -RZ.H0_H0, RZ.H0_H0, -R51.H0_H0 ;  /* 0x200000ffff3fa231 */ /* 0x000fe20000340933 */
[----:B------:R-:W-:Y:S02]  /*161a0*/  PRMT R183, R53, 0x5410, R51 ;  /* 0x0000541035b77816 */ /* 0x000fe40000000033 */
[----:B------:R-:W-:-:S03]  /*161b0*/  @!P3 PRMT R53, R59, 0x5410, RZ ;  /* 0x000054103b35b816 */ /* 0x000fc600000000ff */
[----:B------:R-:W4:Y:S01]  /*161c0*/  MUFU.EX2 R2, R58 ;  /* 0x0000003a00027308 */ /* 0x000f220000000800 */
[----:B------:R-:W-:Y:S02]  /*161d0*/  ISETP.GE.U32.AND P3, PT, R200, R0, PT ;  /* 0x00000000c800720c */ /* 0x000fe40003f66070 */
[----:B------:R-:W-:Y:S01]  /*161e0*/  LOP3.LUT R0, R10, 0xff, RZ, 0xc0, !PT ;  /* 0x000000ff0a007812 */ /* 0x000fe200078ec0ff */
[----:B------:R-:W-:-:S04]  /*161f0*/  @!P1 HFMA2.BF16_V2 R55, -RZ.H0_H0, RZ.H0_H0, -R66.H0_H0 ;  /* 0x200000ffff379231 */ /* 0x000fc80000340942 */
[----:B------:R-:W4:Y:S01]  /*16200*/  MUFU.EX2 R25, R187 ;  /* 0x000000bb00197308 */ /* 0x000f220000000800 */
[----:B------:R-:W-:Y:S02]  /*16210*/  @!P2 PRMT R51, R63, 0x5410, RZ ;  /* 0x000054103f33a816 */ /* 0x000fe400000000ff */
[----:B------:R-:W-:Y:S02]  /*16220*/  SHF.R.U32.HI R6, RZ, 0x18, R6 ;  /* 0x00000018ff067819 */ /* 0x000fe40000011606 */
[----:B------:R-:W-:-:S03]  /*16230*/  ISETP.GE.U32.AND P2, PT, R200, R0, PT ;  /* 0x00000000c800720c */ /* 0x000fc60003f46070 */
[----:B------:R-:W4:Y:S01]  /*16240*/  MUFU.EX2 R16, R188 ;  /* 0x000000bc00107308 */ /* 0x000f220000000800 */
[----:B-1----:R-:W-:Y:S01]  /*16250*/  FADD.FTZ R0, R8, R19 ;  /* 0x0000001308007221 */ /* 0x002fe20000010000 */
[----:B------:R-:W-:-:S06]  /*16260*/  @!P1 PRMT R66, R55, 0x5410, RZ ;  /* 0x0000541037429816 */ /* 0x000fcc00000000ff */
[----:B------:R-:W1:Y:S01]  /*16270*/  MUFU.EX2 R15, R57 ;  /* 0x00000039000f7308 */ /* 0x000e620000000800 */
[----:B------:R-:W-:Y:S01]  /*16280*/  ISETP.GE.U32.AND P1, PT, R200, R6, PT ;  /* 0x00000006c800720c */ /* 0x000fe20003f26070 */
[----:B---3--:R-:W-:Y:S01]  /*16290*/  FADD.FTZ R6, R5, R0 ;  /* 0x0000000005067221 */ /* 0x008fe20000010000 */
[----:B----4-:R-:W-:-:S05]  /*162a0*/  FADD.FTZ R0, R14, R12 ;  /* 0x0000000c0e007221 */ /* 0x010fca0000010000 */
[----:B------:R-:W3:Y:S01]  /*162b0*/  MUFU.EX2 R10, R60 ;  /* 0x0000003c000a7308 */ /* 0x000ee20000000800 */
[----:B------:R-:W-:Y:S01]  /*162c0*/  F2FP.BF16.F32.PACK_AB R18, R5, R8 ;  /* 0x000000080512723e */ /* 0x000fe200000010ff */
[----:B------:R-:W-:Y:S01]  /*162d0*/  FADD.FTZ R5, R2, R0 ;  /* 0x0000000002057221 */ /* 0x000fe20000010000 */
[----:B------:R-:W-:-:S05]  /*162e0*/  FADD.FTZ R0, R25, R7 ;  /* 0x0000000719007221 */ /* 0x000fca0000010000 */
[----:B------:R-:W4:Y:S01]  /*162f0*/  MUFU.EX2 R9, R34 ;  /* 0x0000002200097308 */ /* 0x000f220000000800 */
[----:B------:R-:W-:Y:S01]  /*16300*/  FADD.FTZ R17, R16, R0 ;  /* 0x0000000010117221 */ /* 0x000fe20000010000 */
[----:B-1----:R-:W-:-:S06]  /*16310*/  FADD.FTZ R0, R15, R5 ;  /* 0x000000050f007221 */ /* 0x002fcc0000010000 */
[----:B------:R-:W1:Y:S08]  /*16320*/  MUFU.EX2 R8, R35 ;  /* 0x0000002300087308 */ /* 0x000e700000000800 */
[----:B------:R1:W1:Y:S01]  /*16330*/  MUFU.EX2 R24, R79 ;  /* 0x0000004f00187308 */ /* 0x0002620000000800 */
[----:B---3--:R-:W-:Y:S01]  /*16340*/  FADD.FTZ R19, R10, R0 ;  /* 0x000000000a137221 */ /* 0x008fe20000010000 */
[----:B------:R-:W-:-:S06]  /*16350*/  F2FP.BF16.F32.PACK_AB R21, R2, R14 ;  /* 0x0000000e0215723e */ /* 0x000fcc00000010ff */
[----:B------:R3:W3:Y:S01]  /*16360*/  MUFU.EX2 R22, R110 ;  /* 0x0000006e00167308 */ /* 0x0006e20000000800 */
[----:B------:R-:W-:Y:S01]  /*16370*/  PRMT R78, R11, 0x7632, R78 ;  /* 0x000076320b4e7816 */ /* 0x000fe2000000004e */
[----:B----4-:R-:W-:Y:S01]  /*16380*/  FADD.FTZ R2, R9, R13 ;  /* 0x0000000d09027221 */ /* 0x010fe20000010000 */
[----:B-1----:R-:W-:Y:S02]  /*16390*/  F2FP.BF16.F32.PACK_AB R107, R8, R9 ;  /* 0x00000009086b723e */ /* 0x002fe400000010ff */
[----:B------:R-:W-:-:S03]  /*163a0*/  PRMT R79, R11, 0x7610, R79 ;  /* 0x000076100b4f7816 */ /* 0x000fc6000000004f */
[----:B------:R-:W1:Y:S01]  /*163b0*/  MUFU.EX2 R11, R37 ;  /* 0x00000025000b7308 */ /* 0x000e620000000800 */
[----:B------:R-:W-:Y:S01]  /*163c0*/  FADD.FTZ R7, R8, R2 ;  /* 0x0000000208077221 */ /* 0x000fe20000010000 */
[----:B------:R-:W-:Y:S01]  /*163d0*/  FADD.FTZ R2, R24, R6 ;  /* 0x0000000618027221 */ /* 0x000fe20000010000 */
[----:B------:R-:W-:-:S05]  /*163e0*/  PRMT R74, R20, 0x7610, R74 ;  /* 0x00007610144a7816 */ /* 0x000fca000000004a */
[----:B------:R-:W4:Y:S01]  /*163f0*/  MUFU.EX2 R8, R40 ;  /* 0x0000002800087308 */ /* 0x000f220000000800 */
[----:B------:R-:W-:Y:S02]  /*16400*/  PRMT R80, R20, 0x7632, R80 ;  /* 0x0000763214507816 */ /* 0x000fe40000000050 */
[----:B---3--:R-:W-:Y:S01]  /*16410*/  F2FP.BF16.F32.PACK_AB R110, R16, R25 ;  /* 0x00000019106e723e */ /* 0x008fe200000010ff */
[C---:B------:R-:W-:Y:S01]  /*16420*/  FADD.FTZ R16, R22.reuse, R2 ;  /* 0x0000000216107221 */ /* 0x040fe20000010000 */
[----:B------:R-:W-:Y:S01]  /*16430*/  F2FP.BF16.F32.PACK_AB R20, R22, R24 ;  /* 0x000000181614723e */ /* 0x000fe200000010ff */
[----:B------:R-:W-:Y:S01]  /*16440*/  IMAD.MOV.U32 R184, RZ, RZ, R104 ;  /* 0x000000ffffb87224 */ /* 0x000fe200078e0068 */
[----:B------:R-:W-:Y:S02]  /*16450*/  F2FP.BF16.F32.PACK_AB R22, R10, R15 ;  /* 0x0000000f0a16723e */ /* 0x000fe400000010ff */
[----:B------:R-:W-:Y:S01]  /*16460*/  F2FP.BF16.F32.PACK_AB R23, R23, R36 ;  /* 0x000000241717723e */ /* 0x000fe200000010ff */
[----:B-1----:R-:W-:Y:S01]  /*16470*/  FADD.FTZ R2, R11, R7 ;  /* 0x000000070b027221 */ /* 0x002fe20000010000 */
[----:B------:R-:W-:-:S02]  /*16480*/  IMAD.MOV.U32 R187, RZ, RZ, R217 ;  /* 0x000000ffffbb7224 */ /* 0x000fc400078e00d9 */
[C---:B------:R-:W-:Y:S02]  /*16490*/  PRMT R52, R23.reuse, 0x7632, R52 ;  /* 0x0000763217347816 */ /* 0x040fe40000000034 */
[----:B------:R-:W-:Y:S01]  /*164a0*/  PRMT R50, R23, 0x7610, R50 ;  /* 0x0000761017327816 */ /* 0x000fe20000000032 */
[C---:B----4-:R-:W-:Y:S01]  /*164b0*/  FADD.FTZ R23, R8.reuse, R2 ;  /* 0x0000000208177221 */ /* 0x050fe20000010000 */
[----:B------:R-:W-:-:S03]  /*164c0*/  F2FP.BF16.F32.PACK_AB R106, R8, R11 ;  /* 0x0000000b086a723e */ /* 0x000fc600000010ff */
[----:B------:R-:W-:Y:S01]  /*164d0*/  @!P6 HFMA2.BF16_V2 R62, -RZ.H0_H0, RZ.H0_H0, -R50.H0_H0 ;  /* 0x200000ffff3ee231 */ /* 0x000fe20000340932 */
[----:B------:R-:W-:-:S04]  /*164e0*/  PRMT R252, R50, 0x5410, R52 ;  /* 0x0000541032fc7816 */ /* 0x000fc80000000034 */
[----:B------:R-:W-:Y:S01]  /*164f0*/  @!P6 PRMT R50, R62, 0x5410, RZ ;  /* 0x000054103e32e816 */ /* 0x000fe200000000ff */
[----:B------:R-:W-:Y:S01]  /*16500*/  @!P5 HFMA2.BF16_V2 R61, -RZ.H0_H0, RZ.H0_H0, -R52.H0_H0 ;  /* 0x200000ffff3dd231 */ /* 0x000fe20000340934 */
[----:B------:R-:W1:Y:S01]  /*16510*/  MUFU.EX2 R24, R193 ;  /* 0x000000c100187308 */ /* 0x000e620000000800 */
[----:B------:R-:W-:-:S03]  /*16520*/  @!P4 HFMA2.BF16_V2 R85, -RZ.H0_H0, RZ.H0_H0, -R74.H0_H0 ;  /* 0x200000ffff55c231 */ /* 0x000fc6000034094a */
[----:B------:R-:W-:Y:S01]  /*16530*/  @!P5 PRMT R52, R61, 0x5410, RZ ;  /* 0x000054103d34d816 */ /* 0x000fe200000000ff */
[----:B--2---:R-:W-:-:S05]  /*16540*/  VIADD R0, R33, 0xffffffff ;  /* 0xffffffff21007836 */ /* 0x004fca0000000000 */
[----:B------:R-:W-:-:S04]  /*16550*/  LOP3.LUT R180, R29, R0, RZ, 0x3c, !PT ;  /* 0x000000001db47212 */ /* 0x000fc800078e3cff */
[----:B------:R-:W-:-:S05]  /*16560*/  LOP3.LUT R0, R180, R49, RZ, 0x3c, !PT ;  /* 0x00000031b4007212 */ /* 0x000fca00078e3cff */
[----:B------:R-:W-:-:S05]  /*16570*/  IMAD.WIDE.U32 R14, R0, -0x326172a9, RZ ;  /* 0xcd9e8d57000e7825 */ /* 0x000fca00078e00ff */
[----:B------:R-:W-:Y:S02]  /*16580*/  LOP3.LUT R0, R15, R195, R184, 0x96, !PT ;  /* 0x000000c30f007212 */ /* 0x000fe400078e96b8 */
[----:B------:R-:W-:-:S03]  /*16590*/  LOP3.LUT R2, R251, R186, R14, 0x96, !PT ;  /* 0x000000bafb027212 */ /* 0x000fc600078e960e */
[----:B------:R-:W-:-:S04]  /*165a0*/  IMAD.WIDE.U32 R6, R0, -0x2daee0ad, RZ ;  /* 0xd2511f5300067825 */ /* 0x000fc800078e00ff */
[----:B------:R-:W-:Y:S01]  /*165b0*/  IMAD.WIDE.U32 R8, R2, -0x2daee0ad, RZ ;  /* 0xd2511f5302087825 */ /* 0x000fe200078e00ff */
[----:B------:R-:W-:-:S05]  /*165c0*/  LOP3.LUT R0, R7, R187, R222, 0x96, !PT ;  /* 0x000000bb07007212 */ /* 0x000fca00078e96de */
[----:B------:R-:W-:Y:S01]  /*165d0*/  IMAD.WIDE.U32 R12, R0, -0x326172a9, RZ ;  /* 0xcd9e8d57000c7825 */ /* 0x000fe200078e00ff */
[----:B------:R-:W-:-:S05]  /*165e0*/  LOP3.LUT R0, R9, R174, R6, 0x96, !PT ;  /* 0x000000ae09007212 */ /* 0x000fca00078e9606 */
        /* <DEDUP_REMOVED lines=9> */
[----:B------:R-:W-:-:S04]  /*16680*/  LOP3.LUT R0, R7, R245, R8, 0x96, !PT ;  /* 0x000000f507007212 */ /* 0x000fc800078e9608 */
[----:B------:R-:W-:-:S04]  /*16690*/  LOP3.LUT R2, R0, 0xff, RZ, 0xc0, !PT ;  /* 0x000000ff00027812 */ /* 0x000fc800078ec0ff */
[----:B------:R-:W-:Y:S02]  /*166a0*/  ISETP.GE.U32.AND P6, PT, R200, R2, PT ;  /* 0x00000002c800720c */ /* 0x000fe40003fc6070 */
[----:B------:R-:W-:-:S04]  /*166b0*/  LOP3.LUT R2, R0, 0xffff, RZ, 0xc0, !PT ;  /* 0x0000ffff00027812 */ /* 0x000fc800078ec0ff */
[----:B------:R-:W-:-:S04]  /*166c0*/  SHF.R.U32.HI R2, RZ, 0x8, R2 ;  /* 0x00000008ff027819 */ /* 0x000fc80000011602 */
[----:B------:R-:W-:Y:S02]  /*166d0*/  LOP3.LUT R2, R2, 0xffff, RZ, 0xc0, !PT ;  /* 0x0000ffff02027812 */ /* 0x000fe400078ec0ff */
[----:B------:R-:W-:Y:S02]  /*166e0*/  LOP3.LUT R5, R9, R240, R10, 0x96, !PT ;  /* 0x000000f009057212 */ /* 0x000fe400078e960a */
[----:B------:R-:W-:Y:S02]  /*166f0*/  ISETP.GE.U32.AND P5, PT, R200, R2, PT ;  /* 0x00000002c800720c */ /* 0x000fe40003fa6070 */
[--C-:B------:R-:W-:Y:S01]  /*16700*/  SHF.R.U32.HI R2, RZ, 0x10, R0.reuse ;  /* 0x00000010ff027819 */ /* 0x100fe20000011600 */
[----:B------:R-:W2:Y:S01]  /*16710*/  MUFU.EX2 R9, R189 ;  /* 0x000000bd00097308 */ /* 0x000ea20000000800 */
[----:B------:R-:W-:Y:S01]  /*16720*/  SHF.R.U32.HI R0, RZ, 0x18, R0 ;  /* 0x00000018ff007819 */ /* 0x000fe20000011600 */
[----:B------:R-:W-:Y:S01]  /*16730*/  @!P2 HFMA2.BF16_V2 R97, -RZ.H0_H0, RZ.H0_H0, -R79.H0_H0 ;  /* 0x200000ffff61a231 */ /* 0x000fe2000034094f */
[----:B------:R-:W-:-:S02]  /*16740*/  PRMT R249, R74, 0x5410, R80 ;  /* 0x000054104af97816 */ /* 0x000fc40000000050 */
[----:B------:R-:W-:-:S03]  /*16750*/  @!P4 PRMT R74, R85, 0x5410, RZ ;  /* 0x00005410554ac816 */ /* 0x000fc600000000ff */
[----:B------:R-:W3:Y:S01]  /*16760*/  MUFU.EX2 R13, R194 ;  /* 0x000000c2000d7308 */ /* 0x000ee20000000800 */
[----:B------:R-:W-:Y:S02]  /*16770*/  ISETP.GE.U32.AND P4, PT, R200, R0, PT ;  /* 0x00000000c800720c */ /* 0x000fe40003f86070 */
[----:B------:R-:W-:Y:S01]  /*16780*/  LOP3.LUT R0, R6, 0xff, RZ, 0xc0, !PT ;  /* 0x000000ff06007812 */ /* 0x000fe200078ec0ff */
[----:B------:R-:W-:Y:S01]  /*16790*/  @!P1 HFMA2.BF16_V2 R96, -RZ.H0_H0, RZ.H0_H0, -R78.H0_H0 ;  /* 0x200000ffff609231 */ /* 0x000fe2000034094e */
[----:B------:R-:W-:-:S03]  /*167a0*/  PRMT R217, R79, 0x5410, R78 ;  /* 0x000054104fd97816 */ /* 0x000fc6000000004e */
[----:B------:R-:W4:Y:S01]  /*167b0*/  MUFU.EX2 R10, R190 ;  /* 0x000000be000a7308 */ /* 0x000f220000000800 */
[----:B------:R-:W-:Y:S01]  /*167c0*/  @!P2 PRMT R79, R97, 0x5410, RZ ;  /* 0x00005410614fa816 */ /* 0x000fe200000000ff */
[----:B------:R-:W-:Y:S01]  /*167d0*/  @!P3 HFMA2.BF16_V2 R64, -RZ.H0_H0, RZ.H0_H0, -R80.H0_H0 ;  /* 0x200000ffff40b231 */ /* 0x000fe20000340950 */
[----:B------:R-:W-:Y:S02]  /*167e0*/  ISETP.GE.U32.AND P2, PT, R200, R0, PT ;  /* 0x00000000c800720c */ /* 0x000fe40003f46070 */
[----:B------:R-:W-:Y:S02]  /*167f0*/  SHF.R.U32.HI R0, RZ, 0x18, R6 ;  /* 0x00000018ff007819 */ /* 0x000fe40000011606 */
[----:B------:R-:W-:Y:S02]  /*16800*/  @!P1 PRMT R78, R96, 0x5410, RZ ;  /* 0x00005410604e9816 */ /* 0x000fe400000000ff */
[----:B------:R-:W-:Y:S02]  /*16810*/  LOP3.LUT R2, R2, 0xff, RZ, 0xc0, !PT ;  /* 0x000000ff02027812 */ /* 0x000fe400078ec0ff */
[----:B------:R-:W-:-:S02]  /*16820*/  @!P3 PRMT R80, R64, 0x5410, RZ ;  /* 0x000054104050b816 */ /* 0x000fc400000000ff */
[----:B------:R-:W-:Y:S01]  /*16830*/  ISETP.GE.U32.AND P1, PT, R200, R0, PT ;  /* 0x00000000c800720c */ /* 0x000fe20003f26070 */
[----:B-1----:R-:W-:Y:S01]  /*16840*/  FADD.FTZ R0, R24, R17 ;  /* 0x0000001118007221 */ /* 0x002fe20000010000 */
[----:B------:R-:W-:Y:S02]  /*16850*/  LOP3.LUT R8, R6, 0xffff, RZ, 0xc0, !PT ;  /* 0x0000ffff06087812 */ /* 0x000fe400078ec0ff */
[----:B------:R-:W-:Y:S02]  /*16860*/  PRMT R64, R18, 0x7610, R64 ;  /* 0x0000761012407816 */ /* 0x000fe40000000040 */
[----:B------:R-:W-:Y:S02]  /*16870*/  SHF.R.U32.HI R6, RZ, 0x10, R6 ;  /* 0x00000010ff067819 */ /* 0x000fe40000011606 */
[----:B------:R-:W-:Y:S01]  /*16880*/  ISETP.GE.U32.AND P3, PT, R200, R2, PT ;  /* 0x00000002c800720c */ /* 0x000fe20003f66070 */
[----:B--2---:R-:W-:Y:S01]  /*16890*/  FADD.FTZ R2, R9, R16 ;  /* 0x0000001009027221 */ /* 0x004fe20000010000 */
[----:B---3--:R-:W-:Y:S01]  /*168a0*/  FADD.FTZ R11, R13, R0 ;  /* 0x000000000d0b7221 */ /* 0x008fe20000010000 */
[----:B------:R-:W-:Y:S01]  /*168b0*/  @!P6 HFMA2.BF16_V2 R118, -RZ.H0_H0, RZ.H0_H0, -R64.H0_H0 ;  /* 0x200000ffff76e231 */ /* 0x000fe20000340940 */
[----:B------:R-:W-:-:S02]  /*168c0*/  PRMT R63, R18, 0x7632, R63 ;  /* 0x00007632123f7816 */ /* 0x000fc4000000003f */
[----:B------:R-:W-:Y:S01]  /*168d0*/  LOP3.LUT R0, R6, 0xff, RZ, 0xc0, !PT ;  /* 0x000000ff06007812 */ /* 0x000fe200078ec0ff */
[----:B------:R-:W-:Y:S01]  /*168e0*/  IMAD.WIDE.U32 R6, R5, -0x2daee0ad, RZ ;  /* 0xd2511f5305067825 */ /* 0x000fe200078e00ff */
[----:B------:R-:W-:Y:S02]  /*168f0*/  PRMT R62, R21, 0x7632, R62 ;  /* 0x00007632153e7816 */ /* 0x000fe4000000003e */
[----:B------:R-:W-:Y:S01]  /*16900*/  F2FP.BF16.F32.PACK_AB R101, R13, R24 ;  /* 0x000000180d65723e */ /* 0x000fe200000010ff */
[----:B----4-:R-:W-:Y:S01]  /*16910*/  FADD.FTZ R13, R10, R2 ;  /* 0x000000020a0d7221 */ /* 0x010fe20000010000 */
[----:B------:R-:W-:Y:S01]  /*16920*/  SHF.R.U32.HI R2, RZ, 0x8, R8 ;  /* 0x00000008ff027819 */ /* 0x000fe20000011608 */
[----:B------:R-:W-:Y:S01]  /*16930*/  @!P5 HFMA2.BF16_V2 R123, -RZ.H0_H0, RZ.H0_H0, -R63.H0_H0 ;  /* 0x200000ffff7bd231 */ /* 0x000fe2000034093f */
[----:B------:R-:W-:Y:S01]  /*16940*/  PRMT R194, R64, 0x5410, R63 ;  /* 0x0000541040c27816 */ /* 0x000fe2000000003f */
[----:B------:R-:W-:Y:S01]  /*16950*/  @!P4 HFMA2.BF16_V2 R124, -RZ.H0_H0, RZ.H0_H0, -R62.H0_H0 ;  /* 0x200000ffff7cc231 */ /* 0x000fe2000034093e */
[----:B------:R-:W-:-:S02]  /*16960*/  @!P6 PRMT R64, R118, 0x5410, RZ ;  /* 0x000054107640e816 */ /* 0x000fc400000000ff */
[----:B------:R-:W-:Y:S02]  /*16970*/  PRMT R61, R21, 0x7610, R61 ;  /* 0x00007610153d7816 */ /* 0x000fe4000000003d */
[----:B------:R-:W-:Y:S02]  /*16980*/  ISETP.GE.U32.AND P6, PT, R200, R0, PT ;  /* 0x00000000c800720c */ /* 0x000fe40003fc6070 */
[----:B------:R-:W-:Y:S02]  /*16990*/  LOP3.LUT R5, R6, 0xff, RZ, 0xc0, !PT ;  /* 0x000000ff06057812 */ /* 0x000fe400078ec0ff */
[----:B------:R-:W-:Y:S02]  /*169a0*/  LOP3.LUT R0, R7, R246, R12, 0x96, !PT ;  /* 0x000000f607007212 */ /* 0x000fe400078e960c */
[----:B------:R-:W-:Y:S01]  /*169b0*/  LOP3.LUT R2, R2, 0xffff, RZ, 0xc0, !PT ;  /* 0x0000ffff02027812 */ /* 0x000fe200078ec0ff */
[----:B------:R-:W1:Y:S01]  /*169c0*/  MUFU.EX2 R12, R136 ;  /* 0x00000088000c7308 */ /* 0x000e620000000800 */
[----:B------:R-:W-:-:S02]  /*169d0*/  PRMT R190, R61, 0x5410, R62 ;  /* 0x000054103dbe7816 */ /* 0x000fc4000000003e */
[----:B------:R-:W-:Y:S02]  /*169e0*/  @!P5 PRMT R63, R123, 0x5410, RZ ;  /* 0x000054107b3fd816 */ /* 0x000fe400000000ff */
[----:B------:R-:W-:Y:S02]  /*169f0*/  @!P4 PRMT R62, R124, 0x5410, RZ ;  /* 0x000054107c3ec816 */ /* 0x000fe400000000ff */
[C---:B------:R-:W-:Y:S02]  /*16a00*/  ISETP.GE.U32.AND P5, PT, R200.reuse, R2, PT ;  /* 0x00000002c800720c */ /* 0x040fe40003fa6070 */
[----:B------:R-:W-:Y:S02]  /*16a10*/  ISETP.GE.U32.AND P4, PT, R200, R5, PT ;  /* 0x00000005c800720c */ /* 0x000fe40003f86070 */
[----:B------:R-:W-:Y:S01]  /*16a20*/  LOP3.LUT R2, R0, 0xffff, RZ, 0xc0, !PT ;  /* 0x0000ffff00027812 */ /* 0x000fe200078ec0ff */
[----:B------:R-:W2:Y:S01]  /*16a30*/  MUFU.EX2 R5, R137 ;  /* 0x0000008900057308 */ /* 0x000ea20000000800 */
[----:B------:R-:W-:-:S02]  /*16a40*/  @!P3 HFMA2.BF16_V2 R125, -RZ.H0_H0, RZ.H0_H0, -R61.H0_H0 ;  /* 0x200000ffff7db231 */ /* 0x000fc4000034093d */
[----:B------:R-:W-:-:S04]  /*16a50*/  SHF.R.U32.HI R2, RZ, 0x8, R2 ;  /* 0x00000008ff027819 */ /* 0x000fc80000011602 */
[----:B------:R-:W-:Y:S02]  /*16a60*/  LOP3.LUT R2, R2, 0xffff, RZ, 0xc0, !PT ;  /* 0x0000ffff02027812 */ /* 0x000fe400078ec0ff */
[----:B------:R-:W-:Y:S02]  /*16a70*/  @!P3 PRMT R61, R125, 0x5410, RZ ;  /* 0x000054107d3db816 */ /* 0x000fe400000000ff */
[----:B------:R-:W-:Y:S02]  /*16a80*/  PRMT R60, R20, 0x7610, R60 ;  /* 0x00007610143c7816 */ /* 0x000fe4000000003c */
[----:B------:R-:W-:Y:S01]  /*16a90*/  ISETP.GE.U32.AND P3, PT, R200, R2, PT ;  /* 0x00000002c800720c */ /* 0x000fe20003f66070 */
[----:B-1----:R-:W-:Y:S01]  /*16aa0*/  FADD.FTZ R2, R12, R19 ;  /* 0x000000130c027221 */ /* 0x002fe20000010000 */
[----:B------:R-:W-:Y:S01]  /*16ab0*/  PRMT R59, R20, 0x7632, R59 ;  /* 0x00007632143b7816 */ /* 0x000fe2000000003b */
[----:B------:R-:W-:Y:S02]  /*16ac0*/  @!P2 HFMA2.BF16_V2 R130, -RZ.H0_H0, RZ.H0_H0, -R60.H0_H0 ;  /* 0x200000ffff82a231 */ /* 0x000fe4000034093c */
[----:B--2---:R-:W-:Y:S01]  /*16ad0*/  FADD.FTZ R8, R5, R2 ;  /* 0x0000000205087221 */ /* 0x004fe20000010000 */
[----:B------:R-:W-:-:S02]  /*16ae0*/  LOP3.LUT R2, R0, 0xff, RZ, 0xc0, !PT ;  /* 0x000000ff00027812 */ /* 0x000fc400078ec0ff */
[----:B------:R-:W-:Y:S02]  /*16af0*/  PRMT R204, R60, 0x5410, R59 ;  /* 0x000054103ccc7816 */ /* 0x000fe4000000003b */
[----:B------:R-:W-:Y:S02]  /*16b00*/  @!P2 PRMT R60, R130, 0x5410, RZ ;  /* 0x00005410823ca816 */ /* 0x000fe400000000ff */
[----:B------:R-:W-:Y:S02]  /*16b10*/  PRMT R58, R22, 0x7632, R58 ;  /* 0x00007632163a7816 */ /* 0x000fe4000000003a */
[----:B------:R-:W-:Y:S02]  /*16b20*/  ISETP.GE.U32.AND P2, PT, R200, R2, PT ;  /* 0x00000002c800720c */ /* 0x000fe40003f46070 */
[----:B------:R-:W-:Y:S02]  /*16b30*/  F2FP.BF16.F32.PACK_AB R10, R10, R9 ;  /* 0x000000090a0a723e */ /* 0x000fe400000010ff */
[----:B------:R-:W-:Y:S01]  /*16b40*/  PRMT R57, R22, 0x7610, R57 ;  /* 0x0000761016397816 */ /* 0x000fe20000000039 */
[----:B------:R-:W-:Y:S01]  /*16b50*/  @!P1 HFMA2.BF16_V2 R134, -RZ.H0_H0, RZ.H0_H0, -R58.H0_H0 ;  /* 0x200000ffff869231 */ /* 0x000fe2000034093a */
[----:B------:R-:W-:-:S02]  /*16b60*/  LOP3.LUT R9, R6, 0xffff, RZ, 0xc0, !PT ;  /* 0x0000ffff06097812 */ /* 0x000fc400078ec0ff */
[----:B------:R-:W-:Y:S02]  /*16b70*/  SHF.R.U32.HI R7, RZ, 0x10, R6 ;  /* 0x00000010ff077819 */ /* 0x000fe40000011606 */
[----:B------:R-:W-:Y:S02]  /*16b80*/  SHF.R.U32.HI R2, RZ, 0x18, R0 ;  /* 0x00000018ff027819 */ /* 0x000fe40000011600 */
[----:B------:R-:W-:Y:S02]  /*16b90*/  SHF.R.U32.HI R6, RZ, 0x18, R6 ;  /* 0x00000018ff067819 */ /* 0x000fe40000011606 */
[----:B------:R-:W-:Y:S01]  /*16ba0*/  SHF.R.U32.HI R0, RZ, 0x10, R0 ;  /* 0x00000010ff007819 */ /* 0x000fe20000011600 */
[----:B------:R1:W-:Y:S01]  /*16bb0*/  MUFU.EX2 R19, R192 ;  /* 0x000000c000137308 */ /* 0x0003e20000000800 */
[----:B------:R-:W-:Y:S01]  /*16bc0*/  @!P6 HFMA2.BF16_V2 R135, -RZ.H0_H0, RZ.H0_H0, -R57.H0_H0 ;  /* 0x200000ffff87e231 */ /* 0x000fe20000340939 */
[----:B------:R-:W-:Y:S01]  /*16bd0*/  PRMT R56, R10, 0x7610, R56 ;  /* 0x000076100a387816 */ /* 0x000fe20000000038 */
[----:B------:R-:W-:Y:S01]  /*16be0*/  @!P5 HFMA2.BF16_V2 R131, -RZ.H0_H0, RZ.H0_H0, -R59.H0_H0 ;  /* 0x200000ffff83d231 */ /* 0x000fe2000034093b */
[----:B------:R-:W-:-:S02]  /*16bf0*/  LOP3.LUT R0, R0, 0xff, RZ, 0xc0, !PT ;  /* 0x000000ff00007812 */ /* 0x000fc400078ec0ff */
[----:B------:R-:W-:Y:S01]  /*16c00*/  PRMT R55, R10, 0x7632, R55 ;  /* 0x000076320a377816 */ /* 0x000fe20000000037 */
[----:B------:R-:W-:Y:S01]  /*16c10*/  @!P2 HFMA2.BF16_V2 R141, -RZ.H0_H0, RZ.H0_H0, -R56.H0_H0 ;  /* 0x200000ffff8da231 */ /* 0x000fe20000340938 */
[----:B------:R-:W-:Y:S02]  /*16c20*/  @!P5 PRMT R59, R131, 0x5410, RZ ;  /* 0x00005410833bd816 */ /* 0x000fe400000000ff */
[----:B------:R-:W-:Y:S02]  /*16c30*/  ISETP.GE.U32.AND P5, PT, R200, R2, PT ;  /* 0x00000002c800720c */ /* 0x000fe40003fa6070 */
[----:B-1----:R-:W-:Y:S02]  /*16c40*/  PRMT R192, R57, 0x5410, R58 ;  /* 0x0000541039c07816 */ /* 0x002fe4000000003a */
[----:B------:R-:W-:Y:S02]  /*16c50*/  @!P1 PRMT R58, R134, 0x5410, RZ ;  /* 0x00005410863a9816 */ /* 0x000fe400000000ff */
[----:B------:R-:W-:-:S02]  /*16c60*/  ISETP.GE.U32.AND P1, PT, R200, R6, PT ;  /* 0x00000006c800720c */ /* 0x000fc40003f26070 */
[----:B------:R-:W1:Y:S01]  /*16c70*/  MUFU.EX2 R6, R100 ;  /* 0x0000006400067308 */ /* 0x000e620000000800 */
[----:B------:R-:W-:Y:S02]  /*16c80*/  @!P6 PRMT R57, R135, 0x5410, RZ ;  /* 0x000054108739e816 */ /* 0x000fe400000000ff */
[----:B------:R-:W-:Y:S02]  /*16c90*/  ISETP.GE.U32.AND P6, PT, R200, R0, PT ;  /* 0x00000000c800720c */ /* 0x000fe40003fc6070 */
[----:B------:R-:W-:Y:S02]  /*16ca0*/  LOP3.LUT R0, R7, 0xff, RZ, 0xc0, !PT ;  /* 0x000000ff07007812 */ /* 0x000fe400078ec0ff */
[----:B------:R-:W-:Y:S01]  /*16cb0*/  PRMT R247, R56, 0x5410, R55 ;  /* 0x0000541038f77816 */ /* 0x000fe20000000037 */
[----:B------:R-:W2:Y:S01]  /*16cc0*/  MUFU.EX2 R2, R111 ;  /* 0x0000006f00027308 */ /* 0x000ea20000000800 */
[----:B------:R-:W-:Y:S02]  /*16cd0*/  @!P2 PRMT R56, R141, 0x5410, RZ ;  /* 0x000054108d38a816 */ /* 0x000fe400000000ff */
[----:B------:R-:W-:-:S02]  /*16ce0*/  ISETP.GE.U32.AND P2, PT, R200, R0, PT ;  /* 0x00000000c800720c */ /* 0x000fc40003f46070 */
[----:B------:R-:W-:-:S03]  /*16cf0*/  SHF.R.U32.HI R0, RZ, 0x8, R9 ;  /* 0x00000008ff007819 */ /* 0x000fc60000011609 */
[----:B------:R-:W3:Y:S01]  /*16d00*/  MUFU.EX2 R18, R191 ;  /* 0x000000bf00127308 */ /* 0x000ee20000000800 */
[----:B------:R-:W-:Y:S01]  /*16d10*/  F2FP.BF16.F32.PACK_AB R5, R5, R12 ;  /* 0x0000000c0505723e */ /* 0x000fe200000010ff */
[----:B------:R-:W-:Y:S01]  /*16d20*/  @!P3 HFMA2.BF16_V2 R140, -RZ.H0_H0, RZ.H0_H0, -R55.H0_H0 ;  /* 0x200000ffff8cb231 */ /* 0x000fe20000340937 */
[----:B------:R-:W-:-:S05]  /*16d30*/  LOP3.LUT R0, R0, 0xffff, RZ, 0xc0, !PT ;  /* 0x0000ffff00007812 */ /* 0x000fca00078ec0ff */
[----:B------:R-:W-:Y:S01]  /*16d40*/  MUFU.EX2 R12, R150 ;  /* 0x00000096000c7308 */ /* 0x000fe20000000800 */
[----:B------:R-:W-:-:S07]  /*16d50*/  @!P3 PRMT R55, R140, 0x5410, RZ ;  /* 0x000054108c37b816 */ /* 0x000fce00000000ff */
[----:B------:R-:W-:Y:S01]  /*16d60*/  MUFU.EX2 R21, R160 ;  /* 0x000000a000157308 */ /* 0x000fe20000000800 */
[----:B------:R-:W-:Y:S01]  /*16d70*/  ISETP.GE.U32.AND P3, PT, R200, R0, PT ;  /* 0x00000000c800720c */ /* 0x000fe20003f66070 */
[----:B-1----:R-:W-:-:S06]  /*16d80*/  FADD.FTZ R0, R6, R23 ;  /* 0x0000001706007221 */ /* 0x002fcc0000010000 */
[----:B------:R-:W1:Y:S01]  /*16d90*/  MUFU.EX2 R9, R114 ;  /* 0x0000007200097308 */ /* 0x000e620000000800 */
[----:B------:R-:W-:-:S07]  /*16da0*/  PRMT R54, R5, 0x7610, R54 ;  /* 0x0000761005367816 */ /* 0x000fce0000000036 */
[----:B------:R-:W4:Y:S01]  /*16db0*/  MUFU.EX2 R17, R202 ;  /* 0x000000ca00117308 */ /* 0x000f220000000800 */
[----:B------:R-:W-:Y:S01]  /*16dc0*/  PRMT R47, R5, 0x7632, R47 ;  /* 0x00007632052f7816 */ /* 0x000fe2000000002f */
[----:B--2---:R-:W-:-:S06]  /*16dd0*/  FADD.FTZ R5, R2, R0 ;  /* 0x0000000002057221 */ /* 0x004fcc0000010000 */
[----:B------:R-:W2:Y:S01]  /*16de0*/  MUFU.EX2 R7, R115 ;  /* 0x0000007300077308 */ /* 0x000ea20000000800 */
[----:B---3--:R-:W-:-:S07]  /*16df0*/  F2FP.BF16.F32.PACK_AB R0, R19, R18 ;  /* 0x000000121300723e */ /* 0x008fce00000010ff */
[----:B------:R-:W3:Y:S01]  /*16e00*/  MUFU.EX2 R16, R203 ;  /* 0x000000cb00107308 */ /* 0x000ee20000000800 */
[----:B------:R-:W-:Y:S02]  /*16e10*/  F2FP.BF16.F32.PACK_AB R96, R2, R6 ;  /* 0x000000060260723e */ /* 0x000fe400000010ff */
[----:B------:R-:W-:-:S05]  /*16e20*/  F2FP.BF16.F32.PACK_AB R169, R44, R45 ;  /* 0x0000002d2ca9723e */ /* 0x000fca00000010ff */
[----:B------:R3:W3:Y:S01]  /*16e30*/  MUFU.EX2 R20, R206 ;  /* 0x000000ce00147308 */ /* 0x0006e20000000800 */
[C---:B------:R-:W-:Y:S02]  /*16e40*/  PRMT R46, R0.reuse, 0x7610, R46 ;  /* 0x00007610002e7816 */ /* 0x040fe4000000002e */
[----:B------:R-:W-:Y:S01]  /*16e50*/  PRMT R45, R0, 0x7632, R45 ;  /* 0x00007632002d7816 */ /* 0x000fe2000000002d */
[----:B-1----:R-:W-:Y:S01]  /*16e60*/  FADD.FTZ R5, R9, R5 ;  /* 0x0000000509057221 */ /* 0x002fe20000010000 */
[----:B------:R-:W-:-:S03]  /*16e70*/  F2FP.BF16.F32.PACK_AB R0, R21, R12 ;  /* 0x0000000c1500723e */ /* 0x000fc600000010ff */
[----:B------:R-:W1:Y:S01]  /*16e80*/  MUFU.EX2 R6, R207 ;  /* 0x000000cf00067308 */ /* 0x000e620000000800 */
[----:B----4-:R-:W-:Y:S01]  /*16e90*/  FADD.FTZ R2, R17, R11 ;  /* 0x0000000b11027221 */ /* 0x010fe20000010000 */
[C---:B------:R-:W-:Y:S02]  /*16ea0*/  PRMT R44, R0.reuse, 0x7610, R44 ;  /* 0x00007610002c7816 */ /* 0x040fe4000000002c */
[----:B------:R-:W-:Y:S01]  /*16eb0*/  PRMT R43, R0, 0x7632, R43 ;  /* 0x00007632002b7816 */ /* 0x000fe2000000002b */
[----:B--2---:R-:W-:Y:S01]  /*16ec0*/  FADD.FTZ R0, R7, R5 ;  /* 0x0000000507007221 */ /* 0x004fe20000010000 */
[----:B---3--:R-:W-:-:S04]  /*16ed0*/  FADD.FTZ R2, R16, R2 ;  /* 0x0000000210027221 */ /* 0x008fc80000010000 */
[----:B------:R2:W-:Y:S01]  /*16ee0*/  STL [R1+0x138], R0 ;  /* 0x0001380001007387 */ /* 0x0005e20000100800 */
[----:B------:R-:W-:Y:S02]  /*16ef0*/  IMAD.MOV.U32 R160, RZ, RZ, R31 ;  /* 0x000000ffffa07224 */ /* 0x000fe400078e001f */
[----:B------:R-:W-:Y:S02]  /*16f00*/  IMAD.MOV.U32 R206, RZ, RZ, R30 ;  /* 0x000000ffffce7224 */ /* 0x000fe400078e001e */
[----:B--2---:R-:W-:-:S04]  /*16f10*/  FADD.FTZ R0, R20, R2 ;  /* 0x0000000214007221 */ /* 0x004fc80000010000 */
[----:B-1----:R-:W-:-:S05]  /*16f20*/  FADD.FTZ R0, R6, R0 ;  /* 0x0000000006007221 */ /* 0x002fca0000010000 */
[----:B------:R1:W-:Y:S04]  /*16f30*/  STL [R1+0x134], R0 ;  /* 0x0001340001007387 */ /* 0x0003e80000100800 */
[----:B------:R-:W2:Y:S04]  /*16f40*/  LDL.LU.64 R28, [R1+0x20] ;  /* 0x00002000011c7983 */ /* 0x000ea80000300a00 */
[----:B------:R-:W3:Y:S04]  /*16f50*/  LDL.LU.64 R32, [R1+0x10] ;  /* 0x0000100001207983 */ /* 0x000ee80000300a00 */
[----:B------:R-:W4:Y:S01]  /*16f60*/  LDL.LU.64 R30, [R1+0x1a8] ;  /* 0x0001a800011e7983 */ /* 0x000f220000300a00 */
[----:B------:R-:W-:-:S02]  /*16f70*/  @!P4 HFMA2.BF16_V2 R157, -RZ.H0_H0, RZ.H0_H0, -R46.H0_H0 ;  /* 0x200000ffff9dc231 */ /* 0x000fc4000034092e */
[----:B------:R-:W-:Y:S01]  /*16f80*/  IMAD.MOV.U32 R136, RZ, RZ, R208 ;  /* 0x000000ffff887224 */ /* 0x000fe200078e00d0 */
[----:B------:R-:W-:Y:S01]  /*16f90*/  PRMT R140, R46, 0x5410, R45 ;  /* 0x000054102e8c7816 */ /* 0x000fe2000000002d */
[-C--:B------:R-:W-:Y:S01]  /*16fa0*/  FMUL.FTZ R131, R163, R4.reuse ;  /* 0x00000004a3837220 */ /* 0x080fe20000410000 */
[----:B------:R-:W-:Y:S01]  /*16fb0*/  FMUL.FTZ R137, R158, R4 ;  /* 0x000000049e897220 */ /* 0x000fe20000410000 */
[----:B------:R-:W-:Y:S01]  /*16fc0*/  @!P4 PRMT R46, R157, 0x5410, RZ ;  /* 0x000054109d2ec816 */ /* 0x000fe200000000ff */
[----:B------:R-:W-:Y:S02]  /*16fd0*/  IMAD.MOV.U32 R191, RZ, RZ, R213 ;  /* 0x000000ffffbf7224 */ /* 0x000fe400078e00d5 */
[----:B------:R-:W-:Y:S01]  /*16fe0*/  FMUL.FTZ R203, R72, R3 ;  /* 0x0000000348cb7220 */ /* 0x000fe20000410000 */
[----:B------:R-:W-:Y:S01]  /*16ff0*/  IMAD.MOV.U32 R189, RZ, RZ, R212 ;  /* 0x000000ffffbd7224 */ /* 0x000fe200078e00d4 */
[----:B------:R-:W-:Y:S01]  /*17000*/  F2FP.BF16.F32.PACK_AB R85, R7, R9 ;  /* 0x000000090755723e */ /* 0x000fe200000010ff */
[----:B------:R-:W-:-:S02]  /*17010*/  IMAD.MOV.U32 R10, RZ, RZ, R209 ;  /* 0x000000ffff0a7224 */ /* 0x000fc400078e00d1 */
[----:B-1----:R-:W-:Y:S01]  /*17020*/  FADD.FTZ R0, R18, R13 ;  /* 0x0000000d12007221 */ /* 0x002fe20000010000 */
[-C--:B------:R-:W-:Y:S01]  /*17030*/  FMUL.FTZ R130, R162, R4.reuse ;  /* 0x00000004a2827220 */ /* 0x080fe20000410000 */
[----:B------:R-:W-:Y:S02]  /*17040*/  IMAD.MOV.U32 R163, RZ, RZ, R241 ;  /* 0x000000ffffa37224 */ /* 0x000fe400078e00f1 */
[----:B------:R-:W-:Y:S01]  /*17050*/  FMUL.FTZ R123, R159, R4 ;  /* 0x000000049f7b7220 */ /* 0x000fe20000410000 */
        /* <DEDUP_REMOVED lines=33> */
[----:B------:R-:W-:Y:S01]  /*17270*/  FADD.FTZ R0, R19, R0 ;  /* 0x0000000013007221 */ /* 0x000fe20000010000 */
[----:B------:R-:W-:-:S02]  /*17280*/  @!P1 HFMA2.BF16_V2 R161, -RZ.H0_H0, RZ.H0_H0, -R43.H0_H0 ;  /* 0x200000ffffa19231 */ /* 0x000fc4000034092b */
[----:B------:R-:W-:Y:S02]  /*17290*/  IMAD.MOV.U32 R7, RZ, RZ, R220 ;  /* 0x000000ffff077224 */ /* 0x000fe400078e00dc */
[----:B------:R2:W-:Y:S01]  /*172a0*/  STL [R1+0x12c], R0 ;  /* 0x00012c0001007387 */ /* 0x0005e20000100800 */
[----:B------:R-:W-:Y:S01]  /*172b0*/  PRMT R221, R44, 0x5410, R43 ;  /* 0x000054102cdd7816 */ /* 0x000fe2000000002b */
[----:B------:R-:W-:Y:S01]  /*172c0*/  IMAD.MOV.U32 R148, RZ, RZ, R7 ;  /* 0x000000ffff947224 */ /* 0x000fe200078e0007 */
[----:B------:R-:W-:Y:S01]  /*172d0*/  @!P1 PRMT R43, R161, 0x5410, RZ ;  /* 0x00005410a12b9816 */ /* 0x000fe200000000ff */
[----:B------:R-:W-:Y:S01]  /*172e0*/  FMUL.FTZ R111, R171, R4 ;  /* 0x00000004ab6f7220 */ /* 0x000fe20000410000 */
[----:B------:R-:W-:Y:S01]  /*172f0*/  F2FP.BF16.F32.PACK_AB R100, R6, R20 ;  /* 0x000000140664723e */ /* 0x000fe200000010ff */
[----:B------:R-:W-:Y:S02]  /*17300*/  IMAD.MOV.U32 R161, RZ, RZ, R11 ;  /* 0x000000ffffa17224 */ /* 0x000fe400078e000b */
[----:B------:R-:W-:-:S02]  /*17310*/  IMAD.MOV.U32 R11, RZ, RZ, R23 ;  /* 0x000000ffff0b7224 */ /* 0x000fc400078e0017 */
[----:B------:R-:W-:Y:S02]  /*17320*/  IMAD.MOV.U32 R171, RZ, RZ, R22 ;  /* 0x000000ffffab7224 */ /* 0x000fe400078e0016 */
[----:B------:R-:W-:Y:S02]  /*17330*/  @!P6 HFMA2.BF16_V2 R147, -RZ.H0_H0, RZ.H0_H0, -R54.H0_H0 ;  /* 0x200000ffff93e231 */ /* 0x000fe40000340936 */
[----:B------:R-:W-:Y:S02]  /*17340*/  IMAD.MOV.U32 R193, RZ, RZ, R174 ;  /* 0x000000ffffc17224 */ /* 0x000fe400078e00ae */
[----:B------:R-:W-:Y:S02]  /*17350*/  @!P5 HFMA2.BF16_V2 R146, -RZ.H0_H0, RZ.H0_H0, -R47.H0_H0 ;  /* 0x200000ffff92d231 */ /* 0x000fe4000034092f */
[----:B------:R-:W-:Y:S02]  /*17360*/  @!P3 HFMA2.BF16_V2 R153, -RZ.H0_H0, RZ.H0_H0, -R45.H0_H0 ;  /* 0x200000ffff99b231 */ /* 0x000fe4000034092d */
[----:B------:R-:W-:Y:S01]  /*17370*/  @!P2 HFMA2.BF16_V2 R164, -RZ.H0_H0, RZ.H0_H0, -R44.H0_H0 ;  /* 0x200000ffffa4a231 */ /* 0x000fe2000034092c */
[----:B------:R-:W-:Y:S01]  /*17380*/  PRMT R141, R54, 0x5410, R47 ;  /* 0x00005410368d7816 */ /* 0x000fe2000000002f */
[----:B------:R-:W-:Y:S01]  /*17390*/  IMAD.MOV.U32 R185, RZ, RZ, R105 ;  /* 0x000000ffffb97224 */ /* 0x000fe200078e0069 */
[----:B------:R-:W-:Y:S01]  /*173a0*/  @!P6 PRMT R54, R147, 0x5410, RZ ;  /* 0x000054109336e816 */ /* 0x000fe200000000ff */
[-C--:B------:R-:W-:Y:S01]  /*173b0*/  FMUL.FTZ R174, R170, R4.reuse ;  /* 0x00000004aaae7220 */ /* 0x080fe20000410000 */
[----:B------:R-:W-:Y:S01]  /*173c0*/  @!P5 PRMT R47, R146, 0x5410, RZ ;  /* 0x00005410922fd816 */ /* 0x000fe200000000ff */
[-C--:B------:R-:W-:Y:S01]  /*173d0*/  FMUL.FTZ R134, R166, R4.reuse ;  /* 0x00000004a6867220 */ /* 0x080fe20000410000 */
[----:B------:R-:W-:Y:S01]  /*173e0*/  @!P3 PRMT R45, R153, 0x5410, RZ ;  /* 0x00005410992db816 */ /* 0x000fe200000000ff */
[----:B------:R-:W-:Y:S01]  /*173f0*/  FMUL.FTZ R135, R167, R4 ;  /* 0x00000004a7877220 */ /* 0x000fe20000410000 */
[----:B------:R-:W-:Y:S01]  /*17400*/  @!P2 PRMT R44, R164, 0x5410, RZ ;  /* 0x00005410a42ca816 */ /* 0x000fe200000000ff */
[----:B------:R-:W-:-:S02]  /*17410*/  IMAD.MOV.U32 R115, RZ, RZ, R219 ;  /* 0x000000ffff737224 */ /* 0x000fc400078e00db */
        /* <DEDUP_REMOVED lines=19> */
[----:B------:R-:W-:Y:S02]  /*17550*/  IMAD.MOV.U32 R73, RZ, RZ, R10 ;  /* 0x000000ffff497224 */ /* 0x000fe400078e000a */
[----:B------:R-:W-:Y:S01]  /*17560*/  FADD.FTZ R10, R12, R8 ;  /* 0x000000080c0a7221 */ /* 0x000fe20000010000 */
[C---:B------:R-:W-:Y:S02]  /*17570*/  PRMT R42, R151.reuse, 0x7610, R42 ;  /* 0x00007610972a7816 */ /* 0x040fe4000000002a */
[----:B------:R-:W-:Y:S01]  /*17580*/  PRMT R41, R151, 0x7632, R41 ;  /* 0x0000763297297816 */ /* 0x000fe20000000029 */
[----:B------:R-:W-:Y:S01]  /*17590*/  FADD.FTZ R10, R21, R10 ;  /* 0x0000000a150a7221 */ /* 0x000fe20000010000 */
[----:B------:R-:W-:Y:S01]  /*175a0*/  IMAD.MOV.U32 R151, RZ, RZ, R196 ;  /* 0x000000ffff977224 */ /* 0x000fe200078e00c4 */
[----:B------:R-:W-:Y:S02]  /*175b0*/  F2FP.BF16.F32.PACK_AB R165, R38, R39 ;  /* 0x0000002726a5723e */ /* 0x000fe400000010ff */
[----:B------:R-:W-:-:S02]  /*175c0*/  PRMT R39, R168, 0x7632, R39 ;  /* 0x00007632a8277816 */ /* 0x000fc40000000027 */
[----:B------:R-:W-:Y:S02]  /*175d0*/  PRMT R40, R168, 0x7610, R40 ;  /* 0x00007610a8287816 */ /* 0x000fe40000000028 */
[C---:B------:R-:W-:Y:S02]  /*175e0*/  PRMT R38, R152.reuse, 0x7610, R38 ;  /* 0x0000761098267816 */ /* 0x040fe40000000026 */
[----:B------:R-:W-:Y:S02]  /*175f0*/  PRMT R37, R152, 0x7632, R37 ;  /* 0x0000763298257816 */ /* 0x000fe40000000025 */
[----:B------:R-:W-:Y:S02]  /*17600*/  PRMT R35, R165, 0x7632, R35 ;  /* 0x00007632a5237816 */ /* 0x000fe40000000023 */
[----:B----4-:R-:W-:-:S05]  /*17610*/  LOP3.LUT R2, R177, R195, R30, 0x96, !PT ;  /* 0x000000c3b1027212 */ /* 0x010fca00078e961e */
[----:B------:R-:W-:-:S05]  /*17620*/  IMAD.WIDE.U32 R2, R2, -0x2daee0ad, RZ ;  /* 0xd2511f5302027825 */ /* 0x000fca00078e00ff */
[----:B--2---:R-:W-:Y:S02]  /*17630*/  LOP3.LUT R0, R3, R187, R28, 0x96, !PT ;  /* 0x000000bb03007212 */ /* 0x004fe400078e961c */
[----:B---3--:R-:W-:-:S03]  /*17640*/  LOP3.LUT R3, R33, R186, R176, 0x96, !PT ;  /* 0x000000ba21037212 */ /* 0x008fc600078e96b0 */
        /* <DEDUP_REMOVED lines=9> */
[----:B------:R-:W-:Y:S02]  /*176e0*/  IMAD.MOV.U32 R0, RZ, RZ, R9 ;  /* 0x000000ffff007224 */ /* 0x000fe400078e0009 */
[----:B------:R-:W-:Y:S01]  /*176f0*/  IMAD.WIDE.U32 R8, R3, -0x2daee0ad, RZ ;  /* 0xd2511f5303087825 */ /* 0x000fe200078e00ff */
[----:B------:R-:W-:-:S04]  /*17700*/  LOP3.LUT R5, R7, R157, R2, 0x96, !PT ;  /* 0x0000009d07057212 */ /* 0x000fc800078e9602 */
[----:B------:R-:W-:Y:S01]  /*17710*/  LOP3.LUT R2, R9, R72, R4, 0x96, !PT ;  /* 0x0000004809027212 */ /* 0x000fe200078e9604 */
[----:B------:R-:W-:-:S04]  /*17720*/  IMAD.MOV.U32 R4, RZ, RZ, R0 ;  /* 0x000000ffff047224 */ /* 0x000fc800078e0000 */
[----:B------:R-:W-:-:S05]  /*17730*/  IMAD.WIDE.U32 R2, R2, -0x326172a9, RZ ;  /* 0xcd9e8d5702027825 */ /* 0x000fca00078e00ff */
[----:B------:R-:W-:Y:S01]  /*17740*/  LOP3.LUT R0, R3, R245, R6, 0x96, !PT ;  /* 0x000000f503007212 */ /* 0x000fe200078e9606 */
[----:B------:R-:W-:-:S03]  /*17750*/  IMAD.MOV.U32 R7, RZ, RZ, R4 ;  /* 0x000000ffff077224 */ /* 0x000fc600078e0004 */
[----:B------:R-:W-:-:S04]  /*17760*/  LOP3.LUT R4, R0, 0xff, RZ, 0xc0, !PT ;  /* 0x000000ff00047812 */ /* 0x000fc800078ec0ff */
[----:B------:R-:W-:Y:S01]  /*17770*/  ISETP.GE.U32.AND P1, PT, R200, R4, PT ;  /* 0x00000004c800720c */ /* 0x000fe20003f26070 */
[----:B------:R-:W-:Y:S02]  /*17780*/  IMAD.MOV.U32 R6, RZ, RZ, R210 ;  /* 0x000000ffff067224 */ /* 0x000fe400078e00d2 */
[----:B------:R-:W2:Y:S01]  /*17790*/  LDL.LU R210, [R1+0x248] ;  /* 0x0002480001d27983 */ /* 0x000ea20000300800 */
[----:B------:R-:W-:-:S03]  /*177a0*/  IMAD.MOV.U32 R4, RZ, RZ, R174 ;  /* 0x000000ffff047224 */ /* 0x000fc600078e00ae */
[----:B------:R-:W3:Y:S04]  /*177b0*/  LDL.LU R174, [R1+0x244] ;  /* 0x0002440001ae7983 */ /* 0x000ee80000300800 */
[----:B------:R-:W4:Y:S02]  /*177c0*/  LDL.LU R196, [R1+0x240] ;  /* 0x0002400001c47983 */ /* 0x000f240000300800 */
[----:B------:R-:W-:Y:S02]  /*177d0*/  @!P1 HFMA2.BF16_V2 R70, -RZ.H0_H0, RZ.H0_H0, -R42.H0_H0 ;  /* 0x200000ffff469231 */ /* 0x000fe4000034092a */
[----:B------:R1:W-:Y:S02]  /*177e0*/  STL [R1+0x130], R10 ;  /* 0x0001300a01007387 */ /* 0x0003e40000100800 */
[----:B-1----:R-:W-:-:S02]  /*177f0*/  IMAD.MOV.U32 R10, RZ, RZ, R151 ;  /* 0x000000ffff0a7224 */ /* 0x002fc400078e0097 */
[----:B------:R-:W-:Y:S02]  /*17800*/  IMAD.MOV.U32 R151, RZ, RZ, R6 ;  /* 0x000000ffff977224 */ /* 0x000fe400078e0006 */
[----:B------:R-:W-:Y:S02]  /*17810*/  IMAD.MOV.U32 R6, RZ, RZ, R7 ;  /* 0x000000ffff067224 */ /* 0x000fe400078e0007 */
[----:B------:R-:W-:Y:S01]  /*17820*/  IMAD.MOV.U32 R7, RZ, RZ, R72 ;  /* 0x000000ffff077224 */ /* 0x000fe200078e0048 */
[----:B------:R-:W-:Y:S02]  /*17830*/  PRMT R72, R42, 0x5410, R41 ;  /* 0x000054102a487816 */ /* 0x000fe40000000029 */
[----:B------:R-:W-:Y:S01]  /*17840*/  @!P1 PRMT R42, R70, 0x5410, RZ ;  /* 0x00005410462a9816 */ /* 0x000fe200000000ff */
[----:B------:R-:W-:Y:S01]  /*17850*/  IMAD.MOV.U32 R70, RZ, RZ, R4 ;  /* 0x000000ffff467224 */ /* 0x000fe200078e0004 */
[----:B------:R-:W-:-:S04]  /*17860*/  LOP3.LUT R4, R0, 0xffff, RZ, 0xc0, !PT ;  /* 0x0000ffff00047812 */ /* 0x000fc800078ec0ff */
[----:B------:R-:W-:-:S04]  /*17870*/  SHF.R.U32.HI R4, RZ, 0x8, R4 ;  /* 0x00000008ff047819 */ /* 0x000fc80000011604 */
[----:B------:R-:W-:-:S04]  /*17880*/  LOP3.LUT R4, R4, 0xffff, RZ, 0xc0, !PT ;  /* 0x0000ffff04047812 */ /* 0x000fc800078ec0ff */
[----:B------:R-:W-:Y:S02]  /*17890*/  ISETP.GE.U32.AND P1, PT, R200, R4, PT ;  /* 0x00000004c800720c */ /* 0x000fe40003f26070 */
[----:B------:R-:W-:-:S11]  /*178a0*/  SHF.R.U32.HI R4, RZ, 0x18, R0 ;  /* 0x00000018ff047819 */ /* 0x000fd60000011600 */
[----:B------:R-:W-:-:S05]  /*178b0*/  @!P1 HFMA2.BF16_V2 R71, -RZ.H0_H0, RZ.H0_H0, -R41.H0_H0 ;  /* 0x200000ffff479231 */ /* 0x000fca0000340929 */
[----:B------:R-:W-:Y:S02]  /*178c0*/  @!P1 PRMT R41, R71, 0x5410, RZ ;  /* 0x0000541047299816 */ /* 0x000fe400000000ff */
[----:B------:R-:W-:Y:S02]  /*178d0*/  ISETP.GE.U32.AND P1, PT, R200, R4, PT ;  /* 0x00000004c800720c */ /* 0x000fe40003f26070 */
[----:B------:R-:W-:-:S04]  /*178e0*/  SHF.R.U32.HI R0, RZ, 0x10, R0 ;  /* 0x00000010ff007819 */ /* 0x000fc80000011600 */
[----:B------:R-:W-:Y:S01]  /*178f0*/  LOP3.LUT R0, R0, 0xff, RZ, 0xc0, !PT ;  /* 0x000000ff00007812 */ /* 0x000fe200078ec0ff */
[----:B------:R-:W-:-:S03]  /*17900*/  IMAD.MOV.U32 R71, RZ, RZ, R73 ;  /* 0x000000ffff477224 */ /* 0x000fc600078e0049 */
[----:B------:R-:W-:-:S03]  /*17910*/  ISETP.GE.U32.AND P2, PT, R200, R0, PT ;  /* 0x00000000c800720c */ /* 0x000fc60003f46070 */
[----:B------:R-:W-:Y:S01]  /*17920*/  @!P1 HFMA2.BF16_V2 R76, -RZ.H0_H0, RZ.H0_H0, -R39.H0_H0 ;  /* 0x200000ffff4c9231 */ /* 0x000fe20000340927 */
[----:B------:R-:W-:Y:S02]  /*17930*/  LOP3.LUT R0, R2, 0xff, RZ, 0xc0, !PT ;  /* 0x000000ff02007812 */ /* 0x000fe400078ec0ff */
[----:B------:R-:W-:Y:S02]  /*17940*/  PRMT R73, R40, 0x5410, R39 ;  /* 0x0000541028497816 */ /* 0x000fe40000000027 */
[----:B------:R-:W-:Y:S02]  /*17950*/  @!P1 PRMT R39, R76, 0x5410, RZ ;  /* 0x000054104c279816 */ /* 0x000fe400000000ff */
[----:B------:R-:W-:Y:S02]  /*17960*/  ISETP.GE.U32.AND P1, PT, R200, R0, PT ;  /* 0x00000000c800720c */ /* 0x000fe40003f26070 */
[----:B------:R-:W-:-:S04]  /*17970*/  LOP3.LUT R0, R2, 0xffff, RZ, 0xc0, !PT ;  /* 0x0000ffff02007812 */ /* 0x000fc800078ec0ff */
[----:B------:R-:W-:Y:S01]  /*17980*/  SHF.R.U32.HI R0, RZ, 0x8, R0 ;  /* 0x00000008ff007819 */ /* 0x000fe20000011600 */
[----:B------:R-:W-:Y:S01]  /*17990*/  IMAD.MOV.U32 R4, RZ, RZ, R71 ;  /* 0x000000ffff047224 */ /* 0x000fe200078e0047 */
[----:B------:R-:W-:Y:S02]  /*179a0*/  PRMT R71, R38, 0x5410, R37 ;  /* 0x0000541026477816 */ /* 0x000fe40000000025 */
[----:B------:R-:W-:-:S03]  /*179b0*/  LOP3.LUT R0, R0, 0xffff, RZ, 0xc0, !PT ;  /* 0x0000ffff00007812 */ /* 0x000fc600078ec0ff */
[----:B------:R-:W-:-:S05]  /*179c0*/  @!P1 HFMA2.BF16_V2 R82, -RZ.H0_H0, RZ.H0_H0, -R38.H0_H0 ;  /* 0x200000ffff529231 */ /* 0x000fca0000340926 */
[----:B------:R-:W-:Y:S02]  /*179d0*/  @!P1 PRMT R38, R82, 0x5410, RZ ;  /* 0x0000541052269816 */ /* 0x000fe400000000ff */
[----:B------:R-:W-:Y:S02]  /*179e0*/  ISETP.GE.U32.AND P1, PT, R200, R0, PT ;  /* 0x00000000c800720c */ /* 0x000fe40003f26070 */
[--C-:B------:R-:W-:Y:S02]  /*179f0*/  SHF.R.U32.HI R0, RZ, 0x10, R2.reuse ;  /* 0x00000010ff007819 */ /* 0x100fe40000011602 */
[----:B------:R-:W-:-:S09]  /*17a00*/  SHF.R.U32.HI R2, RZ, 0x18, R2 ;  /* 0x00000018ff027819 */ /* 0x000fd20000011602 */
[----:B------:R-:W-:-:S05]  /*17a10*/  @!P1 HFMA2.BF16_V2 R83, -RZ.H0_H0, RZ.H0_H0, -R37.H0_H0 ;  /* 0x200000ffff539231 */ /* 0x000fca0000340925 */
[----:B------:R-:W-:Y:S02]  /*17a20*/  @!P1 PRMT R37, R83, 0x5410, RZ ;  /* 0x0000541053259816 */ /* 0x000fe400000000ff */
[----:B------:R-:W-:Y:S01]  /*17a30*/  ISETP.GE.U32.AND P1, PT, R200, R2, PT ;  /* 0x00000002c800720c */ /* 0x000fe20003f26070 */
[----:B------:R-:W-:Y:S01]  /*17a40*/  @!P2 HFMA2.BF16_V2 R77, -RZ.H0_H0, RZ.H0_H0, -R40.H0_H0 ;  /* 0x200000ffff4da231 */ /* 0x000fe20000340928 */
[----:B------:R-:W-:Y:S01]  /*17a50*/  LOP3.LUT R0, R0, 0xff, RZ, 0xc0, !PT ;  /* 0x000000ff00007812 */ /* 0x000fe200078ec0ff */
[----:B------:R-:W-:-:S03]  /*17a60*/  IMAD.WIDE.U32 R2, R5, -0x2daee0ad, RZ ;  /* 0xd2511f5305027825 */ /* 0x000fc600078e00ff */
[----:B------:R-:W-:Y:S02]  /*17a70*/  @!P2 PRMT R40, R77, 0x5410, RZ ;  /* 0x000054104d28a816 */ /* 0x000fe400000000ff */
[----:B------:R-:W-:Y:S02]  /*17a80*/  ISETP.GE.U32.AND P2, PT, R200, R0, PT ;  /* 0x00000000c800720c */ /* 0x000fe40003f46070 */
[----:B------:R-:W-:Y:S02]  /*17a90*/  LOP3.LUT R0, R3, R246, R8, 0x96, !PT ;  /* 0x000000f603007212 */ /* 0x000fe400078e9608 */
[----:B------:R-:W-:Y:S01]  /*17aa0*/  PRMT R36, R165, 0x7610, R36 ;  /* 0x00007610a5247816 */ /* 0x000fe20000000024 */
[----:B------:R-:W-:Y:S02]  /*17ab0*/  @!P1 HFMA2.BF16_V2 R87, -RZ.H0_H0, RZ.H0_H0, -R35.H0_H0 ;  /* 0x200000ffff579231 */ /* 0x000fe40000340923 */
        /* <DEDUP_REMOVED lines=21> */
[C---:B------:R-:W-:Y:S01]  /*17c10*/  PRMT R25, R169.reuse, 0x7632, R25 ;  /* 0x00007632a9197816 */ /* 0x040fe20000000019 */
[----:B------:R-:W-:Y:S01]  /*17c20*/  @!P2 HFMA2.BF16_V2 R86, -RZ.H0_H0, RZ.H0_H0, -R36.H0_H0 ;  /* 0x200000ffff56a231 */ /* 0x000fe20000340924 */
[----:B------:R-:W-:Y:S02]  /*17c30*/  PRMT R26, R169, 0x7610, R26 ;  /* 0x00007610a91a7816 */ /* 0x000fe4000000001a */
[----:B------:R-:W-:Y:S02]  /*17c40*/  LOP3.LUT R0, R2, 0xff, RZ, 0xc0, !PT ;  /* 0x000000ff02007812 */ /* 0x000fe400078ec0ff */
[----:B------:R-:W-:Y:S01]  /*17c50*/  @!P2 PRMT R36, R86, 0x5410, RZ ;  /* 0x000054105624a816 */ /* 0x000fe200000000ff */
[----:B------:R-:W-:-:S04]  /*17c60*/  IMAD.MOV.U32 R86, RZ, RZ, R157 ;  /* 0x000000ffff567224 */ /* 0x000fc800078e009d */
[----:B------:R-:W-:Y:S01]  /*17c70*/  @!P1 HFMA2.BF16_V2 R93, -RZ.H0_H0, RZ.H0_H0, -R25.H0_H0 ;  /* 0x200000ffff5d9231 */ /* 0x000fe20000340919 */
[----:B------:R-:W-:-:S04]  /*17c80*/  PRMT R157, R26, 0x5410, R25 ;  /* 0x000054101a9d7816 */ /* 0x000fc80000000019 */
[----:B------:R-:W-:Y:S02]  /*17c90*/  @!P1 PRMT R25, R93, 0x5410, RZ ;  /* 0x000054105d199816 */ /* 0x000fe400000000ff */
[----:B------:R-:W-:Y:S02]  /*17ca0*/  ISETP.GE.U32.AND P1, PT, R200, R0, PT ;  /* 0x00000000c800720c */ /* 0x000fe40003f26070 */
[----:B------:R-:W-:Y:S02]  /*17cb0*/  LOP3.LUT R0, R2, 0xffff, RZ, 0xc0, !PT ;  /* 0x0000ffff02007812 */ /* 0x000fe400078ec0ff */
[C---:B------:R-:W-:Y:S02]  /*17cc0*/  PRMT R24, R119.reuse, 0x7610, R24 ;  /* 0x0000761077187816 */ /* 0x040fe40000000018 */
[----:B------:R-:W-:Y:S02]  /*17cd0*/  SHF.R.U32.HI R0, RZ, 0x8, R0 ;  /* 0x00000008ff007819 */ /* 0x000fe40000011600 */
[----:B------:R-:W-:-:S02]  /*17ce0*/  PRMT R21, R119, 0x7632, R21 ;  /* 0x0000763277157816 */ /* 0x000fc40000000015 */
[----:B------:R-:W-:-:S03]  /*17cf0*/  LOP3.LUT R0, R0, 0xffff, RZ, 0xc0, !PT ;  /* 0x0000ffff00007812 */ /* 0x000fc600078ec0ff */
[----:B------:R-:W-:Y:S01]  /*17d00*/  @!P1 HFMA2.BF16_V2 R98, -RZ.H0_H0, RZ.H0_H0, -R24.H0_H0 ;  /* 0x200000ffff629231 */ /* 0x000fe20000340918 */
[----:B------:R-:W-:Y:S01]  /*17d10*/  PRMT R156, R24, 0x5410, R21 ;  /* 0x00005410189c7816 */ /* 0x000fe20000000015 */
[----:B------:R-:W-:-:S03]  /*17d20*/  IMAD.MOV.U32 R82, RZ, RZ, R30 ;  /* 0x000000ffff527224 */ /* 0x000fc600078e001e */
[----:B------:R-:W-:Y:S02]  /*17d30*/  @!P1 PRMT R24, R98, 0x5410, RZ ;  /* 0x0000541062189816 */ /* 0x000fe400000000ff */
[----:B------:R-:W-:Y:S02]  /*17d40*/  ISETP.GE.U32.AND P1, PT, R200, R0, PT ;  /* 0x00000000c800720c */ /* 0x000fe40003f26070 */
[----:B------:R-:W-:Y:S01]  /*17d50*/  SHF.R.U32.HI R0, RZ, 0x10, R2 ;  /* 0x00000010ff007819 */ /* 0x000fe20000011602 */
[----:B------:R-:W-:Y:S02]  /*17d60*/  IMAD.MOV.U32 R119, RZ, RZ, R86 ;  /* 0x000000ffff777224 */ /* 0x000fe400078e0056 */
[----:B------:R-:W-:Y:S01]  /*17d70*/  IMAD.MOV.U32 R86, RZ, RZ, R82 ;  /* 0x000000ffff567224 */ /* 0x000fe200078e0052 */
[----:B------:R-:W-:Y:S02]  /*17d80*/  LOP3.LUT R0, R0, 0xff, RZ, 0xc0, !PT ;  /* 0x000000ff00007812 */ /* 0x000fe400078ec0ff */
[----:B------:R-:W-:-:S02]  /*17d90*/  LOP3.LUT R4, R4, 0xff, RZ, 0xc0, !PT ;  /* 0x000000ff04047812 */ /* 0x000fc400078ec0ff */
[C---:B------:R-:W-:Y:S02]  /*17da0*/  ISETP.GE.U32.AND P3, PT, R200.reuse, R0, PT ;  /* 0x00000000c800720c */ /* 0x040fe40003f66070 */
[----:B------:R-:W-:Y:S02]  /*17db0*/  LOP3.LUT R0, R15, R195, R86, 0x96, !PT ;  /* 0x000000c30f007212 */ /* 0x000fe400078e9656 */
[----:B------:R-:W-:Y:S01]  /*17dc0*/  ISETP.GE.U32.AND P2, PT, R200, R4, PT ;  /* 0x00000004c800720c */ /* 0x000fe20003f46070 */
[----:B------:R-:W-:Y:S02]  /*17dd0*/  IMAD.MOV.U32 R76, RZ, RZ, R48 ;  /* 0x000000ffff4c7224 */ /* 0x000fe400078e0030 */
[----:B------:R-:W-:-:S04]  /*17de0*/  IMAD.WIDE.U32 R4, R0, -0x2daee0ad, RZ ;  /* 0xd2511f5300047825 */ /* 0x000fc800078e00ff */
[----:B------:R-:W-:Y:S01]  /*17df0*/  IMAD.MOV.U32 R82, RZ, RZ, R76 ;  /* 0x000000ffff527224 */ /* 0x000fe200078e004c */
[----:B------:R-:W-:Y:S01]  /*17e00*/  LOP3.LUT R0, R5, R187, R28, 0x96, !PT ;  /* 0x000000bb05007212 */ /* 0x000fe200078e961c */
[----:B------:R-:W-:Y:S02]  /*17e10*/  IMAD.MOV.U32 R76, RZ, RZ, R168 ;  /* 0x000000ffff4c7224 */ /* 0x000fe400078e00a8 */
[----:B------:R-:W-:Y:S02]  /*17e20*/  IMAD.MOV.U32 R168, RZ, RZ, R10 ;  /* 0x000000ffffa87224 */ /* 0x000fe400078e000a */
[----:B------:R-:W-:Y:S02]  /*17e30*/  IMAD.MOV.U32 R98, RZ, RZ, R165 ;  /* 0x000000ffff627224 */ /* 0x000fe400078e00a5 */
[----:B------:R-:W-:Y:S02]  /*17e40*/  IMAD.MOV.U32 R10, RZ, RZ, R151 ;  /* 0x000000ffff0a7224 */ /* 0x000fe400078e0097 */
[----:B------:R-:W-:-:S02]  /*17e50*/  IMAD.MOV.U32 R151, RZ, RZ, R6 ;  /* 0x000000ffff977224 */ /* 0x000fc400078e0006 */
[----:B------:R-:W-:Y:S02]  /*17e60*/  IMAD.MOV.U32 R165, RZ, RZ, R7 ;  /* 0x000000ffffa57224 */ /* 0x000fe400078e0007 */
[----:B------:R-:W-:Y:S02]  /*17e70*/  @!P2 HFMA2.BF16_V2 R92, -RZ.H0_H0, RZ.H0_H0, -R26.H0_H0 ;  /* 0x200000ffff5ca231 */ /* 0x000fe4000034091a */
[----:B------:R-:W-:Y:S01]  /*17e80*/  IMAD.WIDE.U32 R6, R0, -0x326172a9, RZ ;  /* 0xcd9e8d5700067825 */ /* 0x000fe200078e00ff */
[----:B------:R-:W-:-:S03]  /*17e90*/  LOP3.LUT R3, R33, R186, R14, 0x96, !PT ;  /* 0x000000ba21037212 */ /* 0x000fc600078e960e */
[----:B------:R-:W-:Y:S02]  /*17ea0*/  IMAD.MOV.U32 R77, RZ, RZ, R49 ;  /* 0x000000ffff4d7224 */ /* 0x000fe400078e0031 */
[----:B------:R-:W2:Y:S01]  /*17eb0*/  LDL.LU.64 R48, [R1+0x238] ;  /* 0x0002380001307983 */ /* 0x000ea20000300a00 */
[----:B------:R-:W-:Y:S01]  /*17ec0*/  IMAD.MOV.U32 R83, RZ, RZ, R31 ;  /* 0x000000ffff537224 */ /* 0x000fe200078e001f */
[----:B------:R-:W-:Y:S02]  /*17ed0*/  LOP3.LUT R0, R7, R163, R32, 0x96, !PT ;  /* 0x000000a307007212 */ /* 0x000fe400078e9620 */
[----:B------:R-:W3:Y:S01]  /*17ee0*/  LDL.LU.64 R30, [R1+0x230] ;  /* 0x00023000011e7983 */ /* 0x000ee20000300a00 */
[----:B------:R-:W-:Y:S01]  /*17ef0*/  @!P2 PRMT R26, R92, 0x5410, RZ ;  /* 0x000054105c1aa816 */ /* 0x000fe200000000ff */
[----:B------:R-:W-:Y:S02]  /*17f00*/  IMAD.MOV.U32 R88, RZ, RZ, R188 ;  /* 0x000000ffff587224 */ /* 0x000fe400078e00bc */
[----:B------:R-:W4:Y:S01]  /*17f10*/  LDL.LU.64 R28, [R1+0x228] ;  /* 0x00022800011c7983 */ /* 0x000f220000300a00 */
[----:B------:R-:W-:-:S03]  /*17f20*/  IMAD.MOV.U32 R188, RZ, RZ, R222 ;  /* 0x000000ffffbc7224 */ /* 0x000fc600078e00de */
[----:B------:R-:W4:Y:S04]  /*17f30*/  LDL.LU.64 R32, [R1+0x220] ;  /* 0x0002200001207983 */ /* 0x000f280000300a00 */
[----:B------:R-:W4:Y:S04]  /*17f40*/  LDL R92, [R1+0x160] ;  /* 0x00016000015c7983 */ /* 0x000f280000100800 */
[----:B------:R-:W4:Y:S01]  /*17f50*/  LDL.LU R222, [R1+0x1b4] ;  /* 0x0001b40001de7983 */ /* 0x000f220000300800 */
[----:B------:R-:W-:Y:S02]  /*17f60*/  @!P1 HFMA2.BF16_V2 R99, -RZ.H0_H0, RZ.H0_H0, -R21.H0_H0 ;  /* 0x200000ffff639231 */ /* 0x000fe40000340915 */
[----:B------:R-:W-:-:S03]  /*17f70*/  IMAD.WIDE.U32 R8, R3, -0x2daee0ad, RZ ;  /* 0xd2511f5303087825 */ /* 0x000fc600078e00ff */
[----:B------:R-:W-:Y:S01]  /*17f80*/  @!P1 PRMT R21, R99, 0x5410, RZ ;  /* 0x0000541063159816 */ /* 0x000fe200000000ff */
[----:B------:R-:W-:Y:S01]  /*17f90*/  IMAD.MOV.U32 R99, RZ, RZ, R152 ;  /* 0x000000ffff637224 */ /* 0x000fe200078e0098 */
[----:B------:R-:W-:Y:S01]  /*17fa0*/  LOP3.LUT R3, R9, R193, R4, 0x96, !PT ;  /* 0x000000c109037212 */ /* 0x000fe200078e9604 */
[----:B------:R-:W-:-:S05]  /*17fb0*/  IMAD.WIDE.U32 R4, R0, -0x2daee0ad, RZ ;  /* 0xd2511f5300047825 */ /* 0x000fca00078e00ff */
[----:B------:R-:W-:Y:S01]  /*17fc0*/  LOP3.LUT R5, R5, R99, R8, 0x96, !PT ;  /* 0x0000006305057212 */ /* 0x000fe200078e9608 */
        /* <DEDUP_REMOVED lines=11> */
[----:B------:R-:W-:Y:S01]  /*18080*/  IMAD.WIDE.U32 R10, R0, -0x2daee0ad, RZ ;  /* 0xd2511f53000a7825 */ /* 0x000fe200078e00ff */
[----:B------:R-:W-:-:S04]  /*18090*/  SHF.R.U32.HI R6, RZ, 0x18, R2 ;  /* 0x00000018ff067819 */ /* 0x000fc80000011602 */
[----:B------:R-:W-:Y:S01]  /*180a0*/  LOP3.LUT R3, R11, R165, R4, 0x96, !PT ;  /* 0x000000a50b037212 */ /* 0x000fe200078e9604 */
[----:B------:R-:W-:-:S04]  /*180b0*/  IMAD.WIDE.U32 R4, R5, -0x326172a9, RZ ;  /* 0xcd9e8d5705047825 */ /* 0x000fc800078e00ff */
[----:B------:R-:W-:-:S05]  /*180c0*/  IMAD.WIDE.U32 R2, R3, -0x326172a9, RZ ;  /* 0xcd9e8d5703027825 */ /* 0x000fca00078e00ff */
[----:B------:R-:W-:-:S04]  /*180d0*/  LOP3.LUT R0, R3, R245, R4, 0x96, !PT ;  /* 0x000000f503007212 */ /* 0x000fc800078e9604 */
[----:B------:R-:W-:-:S04]  /*180e0*/  LOP3.LUT R4, R0, 0xff, RZ, 0xc0, !PT ;  /* 0x000000ff00047812 */ /* 0x000fc800078ec0ff */
[----:B------:R-:W-:Y:S02]  /*180f0*/  ISETP.GE.U32.AND P1, PT, R200, R4, PT ;  /* 0x00000004c800720c */ /* 0x000fe40003f26070 */
[----:B------:R-:W-:Y:S02]  /*18100*/  LOP3.LUT R4, R0, 0xffff, RZ, 0xc0, !PT ;  /* 0x0000ffff00047812 */ /* 0x000fe400078ec0ff */
[C---:B------:R-:W-:Y:S01]  /*18110*/  PRMT R18, R107.reuse, 0x7610, R18 ;  /* 0x000076106b127816 */ /* 0x040fe20000000012 */
[----:B------:R-:W-:Y:S01]  /*18120*/  IMAD.MOV.U32 R87, RZ, RZ, R83 ;  /* 0x000000ffff577224 */ /* 0x000fe200078e0053 */
[----:B------:R-:W-:Y:S01]  /*18130*/  SHF.R.U32.HI R4, RZ, 0x8, R4 ;  /* 0x00000008ff047819 */ /* 0x000fe20000011604 */
[----:B------:R-:W-:Y:S01]  /*18140*/  IMAD.MOV.U32 R83, RZ, RZ, R152 ;  /* 0x000000ffff537224 */ /* 0x000fe200078e0098 */
[----:B------:R-:W-:Y:S01]  /*18150*/  F2FP.BF16.F32.PACK_AB R97, R16, R17 ;  /* 0x000000111061723e */ /* 0x000fe200000010ff */
[----:B------:R-:W-:Y:S01]  /*18160*/  IMAD.MOV.U32 R152, RZ, RZ, R151 ;  /* 0x000000ffff987224 */ /* 0x000fe200078e0097 */
[----:B------:R-:W-:Y:S01]  /*18170*/  PRMT R17, R107, 0x7632, R17 ;  /* 0x000076326b117816 */ /* 0x000fe20000000011 */
[----:B------:R-:W-:-:S02]  /*18180*/  IMAD.MOV.U32 R151, RZ, RZ, R114 ;  /* 0x000000ffff977224 */ /* 0x000fc400078e0072 */
[----:B------:R-:W-:Y:S02]  /*18190*/  @!P1 HFMA2.BF16_V2 R109, -RZ.H0_H0, RZ.H0_H0, -R18.H0_H0 ;  /* 0x200000ffff6d9231 */ /* 0x000fe40000340912 */
[----:B------:R-:W-:Y:S01]  /*181a0*/  IMAD.MOV.U32 R114, RZ, RZ, R206 ;  /* 0x000000ffff727224 */ /* 0x000fe200078e00ce */
[----:B------:R-:W-:Y:S01]  /*181b0*/  LOP3.LUT R4, R4, 0xffff, RZ, 0xc0, !PT ;  /* 0x0000ffff04047812 */ /* 0x000fe200078ec0ff */
[----:B------:R-:W-:Y:S01]  /*181c0*/  IMAD.MOV.U32 R206, RZ, RZ, R202 ;  /* 0x000000ffffce7224 */ /* 0x000fe200078e00ca */
[----:B------:R-:W-:Y:S02]  /*181d0*/  PRMT R202, R18, 0x5410, R17 ;  /* 0x0000541012ca7816 */ /* 0x000fe40000000011 */
[----:B------:R-:W-:Y:S02]  /*181e0*/  @!P1 PRMT R18, R109, 0x5410, RZ ;  /* 0x000054106d129816 */ /* 0x000fe400000000ff */
[----:B------:R-:W-:Y:S02]  /*181f0*/  ISETP.GE.U32.AND P1, PT, R200, R4, PT ;  /* 0x00000004c800720c */ /* 0x000fe40003f26070 */
[----:B------:R-:W-:-:S02]  /*18200*/  SHF.R.U32.HI R4, RZ, 0x10, R0 ;  /* 0x00000010ff047819 */ /* 0x000fc40000011600 */
[----:B------:R-:W-:-:S09]  /*18210*/  SHF.R.U32.HI R0, RZ, 0x18, R0 ;  /* 0x00000018ff007819 */ /* 0x000fd20000011600 */
[----:B------:R-:W-:-:S05]  /*18220*/  @!P1 HFMA2.BF16_V2 R113, -RZ.H0_H0, RZ.H0_H0, -R17.H0_H0 ;  /* 0x200000ffff719231 */ /* 0x000fca0000340911 */
[----:B------:R-:W-:Y:S02]  /*18230*/  @!P1 PRMT R17, R113, 0x5410, RZ ;  /* 0x0000541071119816 */ /* 0x000fe400000000ff */
[----:B------:R-:W-:Y:S02]  /*18240*/  ISETP.GE.U32.AND P1, PT, R200, R0, PT ;  /* 0x00000000c800720c */ /* 0x000fe40003f26070 */
[C---:B------:R-:W-:Y:S02]  /*18250*/  PRMT R15, R110.reuse, 0x7632, R15 ;  /* 0x000076326e0f7816 */ /* 0x040fe4000000000f */
[----:B------:R-:W-:Y:S02]  /*18260*/  PRMT R16, R110, 0x7610, R16 ;  /* 0x000076106e107816 */ /* 0x000fe40000000010 */
        /* <DEDUP_REMOVED lines=16> */
[----:B------:R-:W-:Y:S01]  /*18370*/  IMAD.MOV.U32 R86, RZ, RZ, R82 ;  /* 0x000000ffff567224 */ /* 0x000fe200078e0052 */
[----:B------:R-:W-:Y:S01]  /*18380*/  PRMT R20, R122, 0x7610, R20 ;  /* 0x000076107a147816 */ /* 0x000fe20000000014 */
[----:B------:R-:W-:-:S02]  /*18390*/  IMAD.MOV.U32 R82, RZ, RZ, R168 ;  /* 0x000000ffff527224 */ /* 0x000fc400078e00a8 */
[----:B------:R-:W-:Y:S02]  /*183a0*/  @!P2 HFMA2.BF16_V2 R112, -RZ.H0_H0, RZ.H0_H0, -R19.H0_H0 ;  /* 0x200000ffff70a231 */ /* 0x000fe40000340913 */
[----:B------:R-:W-:Y:S01]  /*183b0*/  IMAD.MOV.U32 R168, RZ, RZ, R149 ;  /* 0x000000ffffa87224 */ /* 0x000fe200078e0095 */
[----:B------:R-:W-:Y:S01]  /*183c0*/  LOP3.LUT R4, R4, 0xff, RZ, 0xc0, !PT ;  /* 0x000000ff04047812 */ /* 0x000fe200078ec0ff */
[----:B------:R-:W-:Y:S02]  /*183d0*/  IMAD.MOV.U32 R149, RZ, RZ, R115 ;  /* 0x000000ffff957224 */ /* 0x000fe400078e0073 */
[----:B------:R-:W-:Y:S01]  /*183e0*/  IMAD.MOV.U32 R115, RZ, RZ, R160 ;  /* 0x000000ffff737224 */ /* 0x000fe200078e00a0 */
[----:B------:R-:W-:Y:S02]  /*183f0*/  PRMT R160, R20, 0x5410, R19 ;  /* 0x0000541014a07816 */ /* 0x000fe40000000013 */
[----:B------:R-:W-:Y:S02]  /*18400*/  @!P2 PRMT R19, R112, 0x5410, RZ ;  /* 0x000054107013a816 */ /* 0x000fe400000000ff */
[----:B------:R-:W-:Y:S01]  /*18410*/  ISETP.GE.U32.AND P2, PT, R200, R4, PT ;  /* 0x00000004c800720c */ /* 0x000fe20003f46070 */
[----:B------:R-:W-:Y:S01]  /*18420*/  @!P1 HFMA2.BF16_V2 R121, -RZ.H0_H0, RZ.H0_H0, -R13.H0_H0 ;  /* 0x200000ffff799231 */ /* 0x000fe2000034090d */
[----:B------:R-:W-:-:S02]  /*18430*/  SHF.R.U32.HI R0, RZ, 0x10, R2 ;  /* 0x00000010ff007819 */ /* 0x000fc40000011602 */
[----:B------:R-:W-:Y:S02]  /*18440*/  SHF.R.U32.HI R2, RZ, 0x18, R2 ;  /* 0x00000018ff027819 */ /* 0x000fe40000011602 */
[----:B------:R-:W-:Y:S02]  /*18450*/  @!P1 PRMT R13, R121, 0x5410, RZ ;  /* 0x00005410790d9816 */ /* 0x000fe400000000ff */
[----:B------:R-:W-:Y:S02]  /*18460*/  ISETP.GE.U32.AND P1, PT, R200, R2, PT ;  /* 0x00000002c800720c */ /* 0x000fe40003f26070 */
[----:B------:R-:W-:-:S03]  /*18470*/  LOP3.LUT R5, R5, R119, R8, 0x96, !PT ;  /* 0x0000007705057212 */ /* 0x000fc600078e9608 */
[----:B------:R-:W-:Y:S01]  /*18480*/  @!P2 HFMA2.BF16_V2 R117, -RZ.H0_H0, RZ.H0_H0, -R16.H0_H0 ;  /* 0x200000ffff75a231 */ /* 0x000fe20000340910 */
[----:B------:R-:W-:Y:S01]  /*18490*/  LOP3.LUT R0, R0, 0xff, RZ, 0xc0, !PT ;  /* 0x000000ff00007812 */ /* 0x000fe200078ec0ff */
[----:B------:R-:W-:Y:S01]  /*184a0*/  IMAD.WIDE.U32 R2, R5, -0x2daee0ad, RZ ;  /* 0xd2511f5305027825 */ /* 0x000fe200078e00ff */
[----:B------:R-:W-:Y:S02]  /*184b0*/  PRMT R11, R101, 0x7632, R11 ;  /* 0x00007632650b7816 */ /* 0x000fe4000000000b */
[----:B------:R-:W-:Y:S02]  /*184c0*/  @!P2 PRMT R16, R117, 0x5410, RZ ;  /* 0x000054107510a816 */ /* 0x000fe400000000ff */
[----:B------:R-:W-:Y:S02]  /*184d0*/  ISETP.GE.U32.AND P2, PT, R200, R0, PT ;  /* 0x00000000c800720c */ /* 0x000fe40003f46070 */
[----:B------:R-:W-:Y:S01]  /*184e0*/  LOP3.LUT R0, R3, R246, R10, 0x96, !PT ;  /* 0x000000f603007212 */ /* 0x000fe200078e960a */
[----:B------:R-:W-:Y:S01]  /*184f0*/  @!P1 HFMA2.BF16_V2 R126, -RZ.H0_H0, RZ.H0_H0, -R11.H0_H0 ;  /* 0x200000ffff7e9231 */ /* 0x000fe2000034090b */
[----:B------:R-:W-:-:S02]  /*18500*/  PRMT R12, R101, 0x7610, R12 ;  /* 0x00007610650c7816 */ /* 0x000fc4000000000c */
[----:B------:R-:W-:Y:S02]  /*18510*/  LOP3.LUT R4, R0, 0xff, RZ, 0xc0, !PT ;  /* 0x000000ff00047812 */ /* 0x000fe400078ec0ff */
[----:B------:R-:W-:Y:S02]  /*18520*/  PRMT R101, R12, 0x5410, R11 ;  /* 0x000054100c657816 */ /* 0x000fe4000000000b */
[----:B------:R-:W-:Y:S02]  /*18530*/  @!P1 PRMT R11, R126, 0x5410, RZ ;  /* 0x000054107e0b9816 */ /* 0x000fe400000000ff */
[----:B------:R-:W-:Y:S02]  /*18540*/  ISETP.GE.U32.AND P1, PT, R200, R4, PT ;  /* 0x00000004c800720c */ /* 0x000fe40003f26070 */
[----:B------:R-:W-:Y:S02]  /*18550*/  LOP3.LUT R4, R0, 0xffff, RZ, 0xc0, !PT ;  /* 0x0000ffff00047812 */ /* 0x000fe400078ec0ff */
[----:B------:R-:W-:-:S02]  /*18560*/  PRMT R10, R96, 0x7610, R10 ;  /* 0x00007610600a7816 */ /* 0x000fc4000000000a */
[----:B------:R-:W-:Y:S01]  /*18570*/  SHF.R.U32.HI R4, RZ, 0x8, R4 ;  /* 0x00000008ff047819 */ /* 0x000fe20000011604 */
[----:B------:R-:W-:Y:S01]  /*18580*/  IMAD.MOV.U32 R122, RZ, RZ, R165 ;  /* 0x000000ffff7a7224 */ /* 0x000fe200078e00a5 */
[----:B------:R-:W-:Y:S01]  /*18590*/  PRMT R9, R96, 0x7632, R9 ;  /* 0x0000763260097816 */ /* 0x000fe20000000009 */
[----:B------:R-:W-:Y:S01]  /*185a0*/  IMAD.MOV.U32 R165, RZ, RZ, R189 ;  /* 0x000000ffffa57224 */ /* 0x000fe200078e00bd */
[----:B------:R-:W-:Y:S01]  /*185b0*/  LOP3.LUT R4, R4, 0xffff, RZ, 0xc0, !PT ;  /* 0x0000ffff04047812 */ /* 0x000fe200078ec0ff */
[----:B------:R-:W-:Y:S02]  /*185c0*/  IMAD.MOV.U32 R169, RZ, RZ, R136 ;  /* 0x000000ffffa97224 */ /* 0x000fe400078e0088 */
[----:B------:R-:W-:Y:S02]  /*185d0*/  @!P1 HFMA2.BF16_V2 R128, -RZ.H0_H0, RZ.H0_H0, -R10.H0_H0 ;  /* 0x200000ffff809231 */ /* 0x000fe4000034090a */
[----:B------:R-:W-:Y:S02]  /*185e0*/  IMAD.MOV.U32 R189, RZ, RZ, R223 ;  /* 0x000000ffffbd7224 */ /* 0x000fe400078e00df */
[----:B------:R-:W-:Y:S01]  /*185f0*/  IMAD.MOV.U32 R136, RZ, RZ, R216 ;  /* 0x000000ffff887224 */ /* 0x000fe200078e00d8 */
[----:B------:R-:W-:-:S02]  /*18600*/  PRMT R216, R10, 0x5410, R9 ;  /* 0x000054100ad87816 */ /* 0x000fc40000000009 */
        /* <DEDUP_REMOVED lines=8> */
[----:B------:R-:W-:Y:S01]  /*18690*/  IMAD.MOV.U32 R109, RZ, RZ, R87 ;  /* 0x000000ffff6d7224 */ /* 0x000fe200078e0057 */
[----:B------:R-:W-:Y:S01]  /*186a0*/  PRMT R8, R97, 0x7610, R8 ;  /* 0x0000761061087816 */ /* 0x000fe20000000008 */
[----:B------:R-:W-:Y:S01]  /*186b0*/  IMAD.MOV.U32 R87, RZ, RZ, R82 ;  /* 0x000000ffff577224 */ /* 0x000fe200078e0052 */
[----:B------:R-:W-:Y:S01]  /*186c0*/  LOP3.LUT R0, R2, 0xff, RZ, 0xc0, !PT ;  /* 0x000000ff02007812 */ /* 0x000fe200078ec0ff */
[----:B------:R-:W-:Y:S02]  /*186d0*/  IMAD.MOV.U32 R82, RZ, RZ, R168 ;  /* 0x000000ffff527224 */ /* 0x000fe400078e00a8 */
[----:B------:R-:W-:Y:S01]  /*186e0*/  IMAD.MOV.U32 R168, RZ, RZ, R151 ;  /* 0x000000ffffa87224 */ /* 0x000fe200078e0097 */
[----:B--2---:R-:W-:Y:S04]  /*186f0*/  ST.E.U16 desc[UR4][R48.64+-0x100], R84 ;  /* 0xffff005430007985 */ /* 0x004fe8000c101504 */
[----:B------:R-:W-:Y:S04]  /*18700*/  ST.E.U16 desc[UR4][R48.64+-0xfe], R81 ;  /* 0xffff025130007985 */ /* 0x000fe8000c101504 */
[----:B---3--:R-:W-:Y:S04]  /*18710*/  ST.E.U16 desc[UR4][R30.64+-0x100], R69 ;  /* 0xffff00451e007985 */ /* 0x008fe8000c101504 */
[----:B------:R-:W-:Y:S04]  /*18720*/  ST.E.U16 desc[UR4][R30.64+-0xfe], R75 ;  /* 0xffff024b1e007985 */ /* 0x000fe8000c101504 */
[----:B----4-:R-:W-:Y:S04]  /*18730*/  ST.E.U16 desc[UR4][R28.64+-0x100], R42 ;  /* 0xffff002a1c007985 */ /* 0x010fe8000c101504 */
[----:B------:R-:W-:Y:S01]  /*18740*/  ST.E.U16 desc[UR4][R28.64+-0xfe], R41 ;  /* 0xffff02291c007985 */ /* 0x000fe2000c101504 */
[----:B------:R-:W-:-:S03]  /*18750*/  IMAD.WIDE.U32 R222, R222, -0x326172a9, RZ ;  /* 0xcd9e8d57dede7825 */ /* 0x000fc600078e00ff */
        /* <DEDUP_REMOVED lines=8> */
[----:B------:R1:W-:Y:S02]  /*187e0*/  ST.E.U16 desc[UR4][R32.64+-0xee], R35 ;  /* 0xffff122320007985 */ /* 0x0003e4000c101504 */
[----:B-1----:R-:W-:-:S02]  /*187f0*/  LOP3.LUT R35, R92, R223, RZ, 0x3c, !PT ;  /* 0x000000df5c237212 */ /* 0x002fc400078e3cff */
[----:B------:R-:W2:Y:S01]  /*18800*/  LDL.LU R92, [R1+0x1b0] ;  /* 0x0001b000015c7983 */ /* 0x000ea20000300800 */
[----:B------:R-:W-:Y:S02]  /*18810*/  @!P1 HFMA2.BF16_V2 R132, -RZ.H0_H0, RZ.H0_H0, -R7.H0_H0 ;  /* 0x200000ffff849231 */ /* 0x000fe40000340907 */
[----:B------:R-:W-:Y:S01]  /*18820*/  IMAD.MOV.U32 R151, RZ, RZ, R207 ;  /* 0x000000ffff977224 */ /* 0x000fe200078e00cf */
[----:B------:R-:W-:Y:S01]  /*18830*/  PRMT R207, R8, 0x5410, R7 ;  /* 0x0000541008cf7816 */ /* 0x000fe20000000007 */
[----:B------:R-:W-:Y:S01]  /*18840*/  @!P2 HFMA2.BF16_V2 R127, -RZ.H0_H0, RZ.H0_H0, -R12.H0_H0 ;  /* 0x200000ffff7fa231 */ /* 0x000fe2000034090c */
[----:B------:R-:W-:Y:S01]  /*18850*/  LOP3.LUT R4, R4, 0xff, RZ, 0xc0, !PT ;  /* 0x000000ff04047812 */ /* 0x000fe200078ec0ff */
[----:B------:R-:W-:Y:S01]  /*18860*/  @!P3 HFMA2.BF16_V2 R108, -RZ.H0_H0, RZ.H0_H0, -R20.H0_H0 ;  /* 0x200000ffff6cb231 */ /* 0x000fe20000340914 */
[----:B------:R-:W-:Y:S02]  /*18870*/  @!P1 PRMT R7, R132, 0x5410, RZ ;  /* 0x0000541084079816 */ /* 0x000fe400000000ff */
[----:B------:R-:W-:Y:S01]  /*18880*/  PRMT R5, R85, 0x7610, R5 ;  /* 0x0000761055057816 */ /* 0x000fe20000000005 */
[----:B------:R-:W-:Y:S01]  /*18890*/  ST.E.U16 desc[UR4][R32.64+-0xf0], R36 ;  /* 0xffff102420007985 */ /* 0x000fe2000c101504 */
[----:B------:R-:W-:-:S02]  /*188a0*/  ISETP.GE.U32.AND P1, PT, R200, R0, PT ;  /* 0x00000000c800720c */ /* 0x000fc40003f26070 */
[----:B------:R-:W-:Y:S02]  /*188b0*/  LOP3.LUT R0, R2, 0xffff, RZ, 0xc0, !PT ;  /* 0x0000ffff02007812 */ /* 0x000fe400078ec0ff */
[----:B------:R-:W-:Y:S01]  /*188c0*/  PRMT R6, R100, 0x7632, R6 ;  /* 0x0000763264067816 */ /* 0x000fe20000000006 */
[----:B------:R-:W-:Y:S01]  /*188d0*/  IMAD.MOV.U32 R128, RZ, RZ, R191 ;  /* 0x000000ffff807224 */ /* 0x000fe200078e00bf */
[----:B------:R-:W-:Y:S01]  /*188e0*/  @!P2 PRMT R12, R127, 0x5410, RZ ;  /* 0x000054107f0ca816 */ /* 0x000fe200000000ff */
[----:B------:R-:W3:Y:S01]  /*188f0*/  LDL.LU R129, [R1+0xb4] ;  /* 0x0000b40001817983 */ /* 0x000ee20000300800 */
[----:B------:R-:W-:Y:S02]  /*18900*/  SHF.R.U32.HI R0, RZ, 0x8, R0 ;  /* 0x00000008ff007819 */ /* 0x000fe40000011600 */
[----:B------:R-:W-:Y:S01]  /*18910*/  @!P3 PRMT R20, R108, 0x5410, RZ ;  /* 0x000054106c14b816 */ /* 0x000fe200000000ff */
[----:B------:R-:W-:Y:S01]  /*18920*/  IMAD.MOV.U32 R108, RZ, RZ, R86 ;  /* 0x000000ffff6c7224 */ /* 0x000fe200078e0056 */
[----:B------:R-:W-:Y:S01]  /*18930*/  ISETP.GE.U32.AND P2, PT, R200, R4, PT ;  /* 0x00000004c800720c */ /* 0x000fe20003f46070 */
[----:B------:R-:W-:Y:S01]  /*18940*/  @!P1 HFMA2.BF16_V2 R138, -RZ.H0_H0, RZ.H0_H0, -R5.H0_H0 ;  /* 0x200000ffff8a9231 */ /* 0x000fe20000340905 */
[----:B------:R-:W-:Y:S01]  /*18950*/  PRMT R4, R85, 0x7632, R4 ;  /* 0x0000763255047816 */ /* 0x000fe20000000004 */
[----:B------:R-:W-:Y:S01]  /*18960*/  IMAD.MOV.U32 R86, RZ, RZ, R83 ;  /* 0x000000ffff567224 */ /* 0x000fe200078e0053 */
[----:B------:R-:W-:Y:S01]  /*18970*/  LOP3.LUT R0, R0, 0xffff, RZ, 0xc0, !PT ;  /* 0x0000ffff00007812 */ /* 0x000fe200078ec0ff */
[----:B------:R-:W-:-:S02]  /*18980*/  IMAD.MOV.U32 R83, RZ, RZ, R152 ;  /* 0x000000ffff537224 */ /* 0x000fc400078e0098 */
[----:B------:R-:W-:Y:S01]  /*18990*/  IMAD.MOV.U32 R152, RZ, RZ, R206 ;  /* 0x000000ffff987224 */ /* 0x000fe200078e00ce */
[----:B------:R-:W-:Y:S02]  /*189a0*/  PRMT R206, R5, 0x5410, R4 ;  /* 0x0000541005ce7816 */ /* 0x000fe40000000004 */
[----:B------:R-:W-:Y:S02]  /*189b0*/  @!P1 PRMT R5, R138, 0x5410, RZ ;  /* 0x000054108a059816 */ /* 0x000fe400000000ff */
[----:B------:R-:W-:Y:S02]  /*189c0*/  ISETP.GE.U32.AND P1, PT, R200, R0, PT ;  /* 0x00000000c800720c */ /* 0x000fe40003f26070 */
[--C-:B------:R-:W-:Y:S01]  /*189d0*/  SHF.R.U32.HI R0, RZ, 0x10, R2.reuse ;  /* 0x00000010ff007819 */ /* 0x100fe20000011602 */
[----:B------:R-:W-:Y:S01]  /*189e0*/  @!P2 HFMA2.BF16_V2 R133, -RZ.H0_H0, RZ.H0_H0, -R8.H0_H0 ;  /* 0x200000ffff85a231 */ /* 0x000fe20000340908 */
[----:B------:R-:W-:Y:S02]  /*189f0*/  SHF.R.U32.HI R2, RZ, 0x18, R2 ;  /* 0x00000018ff027819 */ /* 0x000fe40000011602 */
[----:B------:R-:W-:Y:S01]  /*18a00*/  LOP3.LUT R0, R0, 0xff, RZ, 0xc0, !PT ;  /* 0x000000ff00007812 */ /* 0x000fe200078ec0ff */
[----:B------:R-:W-:Y:S06]  /*18a10*/  ST.E.U16 desc[UR4][R48.64+-0xe0], R53 ;  /* 0xffff203530007985 */ /* 0x000fec000c101504 */
[----:B------:R-:W-:Y:S01]  /*18a20*/  @!P1 HFMA2.BF16_V2 R139, -RZ.H0_H0, RZ.H0_H0, -R4.H0_H0 ;  /* 0x200000ffff8b9231 */ /* 0x000fe20000340904 */
[----:B------:R-:W-:Y:S01]  /*18a30*/  @!P2 PRMT R8, R133, 0x5410, RZ ;  /* 0x000054108508a816 */ /* 0x000fe200000000ff */
[----:B------:R-:W-:Y:S01]  /*18a40*/  ST.E.U16 desc[UR4][R48.64+-0xde], R51 ;  /* 0xffff223330007985 */ /* 0x000fe2000c101504 */
[----:B------:R-:W-:-:S02]  /*18a50*/  ISETP.GE.U32.AND P2, PT, R200, R0, PT ;  /* 0x00000000c800720c */ /* 0x000fc40003f46070 */
[----:B------:R-:W-:Y:S01]  /*18a60*/  @!P1 PRMT R4, R139, 0x5410, RZ ;  /* 0x000054108b049816 */ /* 0x000fe200000000ff */
[----:B------:R-:W-:Y:S01]  /*18a70*/  ST.E.U16 desc[UR4][R30.64+-0xe0], R50 ;  /* 0xffff20321e007985 */ /* 0x000fe2000c101504 */
[----:B------:R-:W-:-:S03]  /*18a80*/  ISETP.GE.U32.AND P1, PT, R200, R2, PT ;  /* 0x00000002c800720c */ /* 0x000fc60003f26070 */
        /* <DEDUP_REMOVED lines=8> */
[----:B------:R-:W-:Y:S01]  /*18b10*/  ST.E.U16 desc[UR4][R30.64+-0xce], R78 ;  /* 0xffff324e1e007985 */ /* 0x000fe2000c101504 */
[----:B------:R-:W-:-:S03]  /*18b20*/  PRMT R0, R100, 0x7610, R0 ;  /* 0x0000761064007816 */ /* 0x000fc60000000000 */
        /* <DEDUP_REMOVED lines=8> */
[----:B------:R-:W-:-:S03]  /*18bb0*/  @!P1 HFMA2.BF16_V2 R142, -RZ.H0_H0, RZ.H0_H0, -R6.H0_H0 ;  /* 0x200000ffff8e9231 */ /* 0x000fc60000340906 */
[----:B------:R-:W-:Y:S04]  /*18bc0*/  ST.E.U16 desc[UR4][R28.64+-0xc0], R18 ;  /* 0xffff40121c007985 */ /* 0x000fe8000c101504 */
[----:B------:R-:W-:Y:S01]  /*18bd0*/  ST.E.U16 desc[UR4][R28.64+-0xbe], R17 ;  /* 0xffff42111c007985 */ /* 0x000fe2000c101504 */
[----:B------:R-:W-:-:S03]  /*18be0*/  @!P2 HFMA2.BF16_V2 R143, -RZ.H0_H0, RZ.H0_H0, -R0.H0_H0 ;  /* 0x200000ffff8fa231 */ /* 0x000fc60000340900 */
[----:B------:R-:W-:Y:S01]  /*18bf0*/  ST.E.U16 desc[UR4][R32.64+-0xc0], R16 ;  /* 0xffff401020007985 */ /* 0x000fe2000c101504 */
[----:B------:R-:W-:-:S03]  /*18c00*/  IMAD.MOV.U32 R191, RZ, RZ, R204 ;  /* 0x000000ffffbf7224 */ /* 0x000fc600078e00cc */
[----:B------:R-:W-:Y:S04]  /*18c10*/  ST.E.U16 desc[UR4][R32.64+-0xbe], R15 ;  /* 0xffff420f20007985 */ /* 0x000fe8000c101504 */
[----:B------:R-:W-:Y:S04]  /*18c20*/  ST.E.U16 desc[UR4][R48.64+-0xb0], R60 ;  /* 0xffff503c30007985 */ /* 0x000fe8000c101504 */
[----:B------:R1:W-:Y:S01]  /*18c30*/  ST.E.U16 desc[UR4][R48.64+-0xae], R59 ;  /* 0xffff523b30007985 */ /* 0x0003e2000c101504 */
[----:B------:R-:W-:-:S03]  /*18c40*/  IMAD.MOV.U32 R89, RZ, RZ, R203 ;  /* 0x000000ffff597224 */ /* 0x000fc600078e00cb */
[----:B------:R4:W-:Y:S04]  /*18c50*/  ST.E.U16 desc[UR4][R30.64+-0xb0], R57 ;  /* 0xffff50391e007985 */ /* 0x0009e8000c101504 */
[----:B------:R4:W-:Y:S01]  /*18c60*/  ST.E.U16 desc[UR4][R30.64+-0xae], R58 ;  /* 0xffff523a1e007985 */ /* 0x0009e2000c101504 */
[----:B------:R-:W-:-:S03]  /*18c70*/  PRMT R203, R0, 0x5410, R6 ;  /* 0x0000541000cb7816 */ /* 0x000fc60000000006 */
[----:B------:R-:W-:Y:S04]  /*18c80*/  ST.E.U16 desc[UR4][R28.64+-0xb0], R14 ;  /* 0xffff500e1c007985 */ /* 0x000fe8000c101504 */
[----:B------:R-:W-:Y:S01]  /*18c90*/  ST.E.U16 desc[UR4][R28.64+-0xae], R13 ;  /* 0xffff520d1c007985 */ /* 0x000fe2000c101504 */
[----:B------:R-:W-:-:S03]  /*18ca0*/  @!P1 PRMT R6, R142, 0x5410, RZ ;  /* 0x000054108e069816 */ /* 0x000fc600000000ff */
[----:B------:R-:W-:Y:S04]  /*18cb0*/  ST.E.U16 desc[UR4][R32.64+-0xb0], R12 ;  /* 0xffff500c20007985 */ /* 0x000fe8000c101504 */
[----:B------:R-:W-:Y:S01]  /*18cc0*/  ST.E.U16 desc[UR4][R32.64+-0xae], R11 ;  /* 0xffff520b20007985 */ /* 0x000fe2000c101504 */
[----:B-1----:R-:W-:-:S03]  /*18cd0*/  IMAD.MOV.U32 R59, RZ, RZ, R161 ;  /* 0x000000ffff3b7224 */ /* 0x002fc600078e00a1 */
[----:B------:R-:W3:Y:S01]  /*18ce0*/  LDL.LU R204, [R1+0x21c] ;  /* 0x00021c0001cc7983 */ /* 0x000ee20000300800 */
[----:B------:R-:W-:Y:S02]  /*18cf0*/  IMAD.MOV.U32 R161, RZ, RZ, R221 ;  /* 0x000000ffffa17224 */ /* 0x000fe400078e00dd */
[----:B----4-:R-:W-:Y:S01]  /*18d00*/  IMAD.MOV.U32 R57, RZ, RZ, R162 ;  /* 0x000000ffff397224 */ /* 0x010fe200078e00a2 */
[----:B------:R1:W-:Y:S01]  /*18d10*/  ST.E.U16 desc[UR4][R48.64+-0xa0], R56 ;  /* 0xffff603830007985 */ /* 0x0003e2000c101504 */
[----:B------:R-:W-:Y:S02]  /*18d20*/  IMAD.MOV.U32 R162, RZ, RZ, R247 ;  /* 0x000000ffffa27224 */ /* 0x000fe400078e00f7 */
[----:B------:R-:W-:Y:S01]  /*18d30*/  IMAD.MOV.U32 R58, RZ, RZ, R171 ;  /* 0x000000ffff3a7224 */ /* 0x000fe200078e00ab */
[----:B------:R-:W4:Y:S01]  /*18d40*/  LDL.LU R221, [R1+0x218] ;  /* 0x0002180001dd7983 */ /* 0x000f220000300800 */
[----:B------:R-:W-:Y:S01]  /*18d50*/  IMAD.MOV.U32 R171, RZ, RZ, R140 ;  /* 0x000000ffffab7224 */ /* 0x000fe200078e008c */
[----:B------:R-:W-:-:S02]  /*18d60*/  @!P2 PRMT R0, R143, 0x5410, RZ ;  /* 0x000054108f00a816 */ /* 0x000fc400000000ff */
[----:B------:R-:W3:Y:S01]  /*18d70*/  LDL.LU R247, [R1+0x214] ;  /* 0x0002140001f77983 */ /* 0x000ee20000300800 */
[----:B------:R-:W-:-:S03]  /*18d80*/  IMAD.MOV.U32 R142, RZ, RZ, R172 ;  /* 0x000000ffff8e7224 */ /* 0x000fc600078e00ac */
[----:B------:R-:W4:Y:S01]  /*18d90*/  LDL.LU R140, [R1+0xd0] ;  /* 0x0000d000018c7983 */ /* 0x000f220000300800 */
[----:B------:R-:W-:Y:S02]  /*18da0*/  IMAD.MOV.U32 R143, RZ, RZ, R104 ;  /* 0x000000ffff8f7224 */ /* 0x000fe400078e0068 */
[----:B-1----:R-:W-:Y:S02]  /*18db0*/  IMAD.MOV.U32 R56, RZ, RZ, R159 ;  /* 0x000000ffff387224 */ /* 0x002fe400078e009f */
[----:B------:R-:W-:Y:S02]  /*18dc0*/  IMAD.MOV.U32 R159, RZ, RZ, R141 ;  /* 0x000000ffff9f7224 */ /* 0x000fe400078e008d */
[----:B------:R-:W4:Y:S04]  /*18dd0*/  LDL.LU R141, [R1+0xd4] ;  /* 0x0000d400018d7983 */ /* 0x000f280000300800 */
[----:B------:R-:W3:Y:S04]  /*18de0*/  LDL.LU R172, [R1+0x210] ;  /* 0x0002100001ac7983 */ /* 0x000ee80000300800 */
[----:B------:R-:W4:Y:S01]  /*18df0*/  LDL.LU R104, [R1+0x20c] ;  /* 0x00020c0001687983 */ /* 0x000f220000300800 */
[----:B------:R-:W-:-:S02]  /*18e00*/  IMAD.MOV.U32 R63, RZ, RZ, R148 ;  /* 0x000000ffff3f7224 */ /* 0x000fc400078e0094 */
[----:B------:R-:W-:Y:S01]  /*18e10*/  IMAD.MOV.U32 R62, RZ, RZ, R149 ;  /* 0x000000ffff3e7224 */ /* 0x000fe200078e0095 */
[----:B------:R-:W4:Y:S04]  /*18e20*/  LDL.LU R148, [R1+0xe0] ;  /* 0x0000e00001947983 */ /* 0x000f280000300800 */
[----:B------:R-:W4:Y:S01]  /*18e30*/  LDL.LU R149, [R1+0xe4] ;  /* 0x0000e40001957983 */ /* 0x000f220000300800 */
[----:B------:R-:W-:Y:S01]  /*18e40*/  LOP3.LUT R2, R177, R195, R222, 0x96, !PT ;  /* 0x000000c3b1027212 */ /* 0x000fe200078e96de */
[----:B------:R-:W-:-:S04]  /*18e50*/  IMAD.WIDE.U32 R68, R35, -0x2daee0ad, RZ ;  /* 0xd2511f5323447825 */ /* 0x000fc800078e00ff */
[----:B------:R-:W-:-:S04]  /*18e60*/  IMAD.WIDE.U32 R2, R2, -0x2daee0ad, RZ ;  /* 0xd2511f5302027825 */ /* 0x000fc800078e00ff */
[----:B------:R-:W-:Y:S01]  /*18e70*/  IMAD.MOV.U32 R176, RZ, RZ, R108 ;  /* 0x000000ffffb07224 */ /* 0x000fe200078e006c */
[----:B------:R-:W-:Y:S02]  /*18e80*/  LOP3.LUT R23, R23, R193, R2, 0x96, !PT ;  /* 0x000000c117177212 */ /* 0x000fe400078e9602 */
[----:B------:R-:W-:-:S03]  /*18e90*/  LOP3.LUT R2, R3, R187, R68, 0x96, !PT ;  /* 0x000000bb03027212 */ /* 0x000fc600078e9644 */
[----:B------:R-:W-:Y:S01]  /*18ea0*/  IMAD.WIDE.U32 R50, R23, -0x326172a9, RZ ;  /* 0xcd9e8d5717327825 */ /* 0x000fe200078e00ff */
        /* <DEDUP_REMOVED lines=9> */
[----:B--2---:R-:W-:-:S05]  /*18f40*/  LOP3.LUT R3, R69, R92, R176, 0x96, !PT ;  /* 0x0000005c45037212 */ /* 0x004fca00078e96b0 */
[----:B------:R-:W-:-:S04]  /*18f50*/  IMAD.WIDE.U32 R66, R3, -0x326172a9, RZ ;  /* 0xcd9e8d5703427825 */ /* 0x000fc800078e00ff */
[----:B------:R-:W-:-:S05]  /*18f60*/  IMAD.WIDE.U32 R2, R2, -0x326172a9, RZ ;  /* 0xcd9e8d5702027825 */ /* 0x000fca00078e00ff */
[----:B------:R-:W-:Y:S02]  /*18f70*/  LOP3.LUT R3, R3, R163, R66, 0x96, !PT ;  /* 0x000000a303037212 */ /* 0x000fe400078e9642 */
[----:B------:R-:W-:-:S03]  /*18f80*/  LOP3.LUT R23, R51, R98, R2, 0x96, !PT ;  /* 0x0000006233177212 */ /* 0x000fc600078e9602 */
[----:B------:R-:W-:-:S04]  /*18f90*/  IMAD.WIDE.U32 R2, R3, -0x2daee0ad, RZ ;  /* 0xd2511f5303027825 */ /* 0x000fc800078e00ff */
[----:B------:R-:W-:Y:S01]  /*18fa0*/  IMAD.WIDE.U32 R52, R23, -0x2daee0ad, RZ ;  /* 0xd2511f5317347825 */ /* 0x000fe200078e00ff */
[----:B------:R-:W-:Y:S01]  /*18fb0*/  LOP3.LUT R3, R3, R99, R22, 0x96, !PT ;  /* 0x0000006303037212 */ /* 0x000fe200078e9616 */
[----:B------:R-:W-:Y:S03]  /*18fc0*/  ST.E.U16 desc[UR4][R30.64+-0x90], R44 ;  /* 0xffff702c1e007985 */ /* 0x000fe6000c101504 */
[----:B------:R-:W-:Y:S01]  /*18fd0*/  LOP3.LUT R2, R53, R122, R2, 0x96, !PT ;  /* 0x0000007a35027212 */ /* 0x000fe200078e9602 */
[----:B------:R1:W-:Y:S04]  /*18fe0*/  ST.E.U16 desc[UR4][R30.64+-0x8e], R43 ;  /* 0xffff722b1e007985 */ /* 0x0003e8000c101504 */
[----:B------:R-:W-:Y:S04]  /*18ff0*/  ST.E.U16 desc[UR4][R28.64+-0x90], R5 ;  /* 0xffff70051c007985 */ /* 0x000fe8000c101504 */
[----:B------:R-:W-:Y:S04]  /*19000*/  ST.E.U16 desc[UR4][R28.64+-0x8e], R4 ;  /* 0xffff72041c007985 */ /* 0x000fe8000c101504 */
[----:B------:R2:W-:Y:S04]  /*19010*/  ST.E.U16 desc[UR4][R32.64+-0x90], R0 ;  /* 0xffff700020007985 */ /* 0x0005e8000c101504 */
[----:B------:R2:W-:Y:S04]  /*19020*/  ST.E.U16 desc[UR4][R32.64+-0x8e], R6 ;  /* 0xffff720620007985 */ /* 0x0005e8000c101504 */
[----:B------:R-:W2:Y:S01]  /*19030*/  LDSM.16.MT88.4 R36, [R174+0x9000] ;  /* 0x00900000ae24783b */ /* 0x000ea20000004200 */
[----:B------:R-:W-:-:S03]  /*19040*/  PRMT R92, R200, 0x7054, R200 ;  /* 0x00007054c85c7816 */ /* 0x000fc600000000c8 */
[----:B------:R-:W3:Y:S01]  /*19050*/  LDSM.16.MT88.4 R40, [R196+0xb000] ;  /* 0x00b00000c428783b */ /* 0x000ee20000004200 */
[----:B-1----:R-:W-:-:S03]  /*19060*/  IMAD.WIDE.U32 R30, R3, -0x326172a9, RZ ;  /* 0xcd9e8d57031e7825 */ /* 0x002fc600078e00ff */
[----:B------:R-:W1:Y:S01]  /*19070*/  LDSM.16.MT88.4 R24, [R196+0x9000] ;  /* 0x00900000c418783b */ /* 0x000e620000004200 */
[----:B------:R-:W-:Y:S01]  /*19080*/  IMAD.WIDE.U32 R2, R2, -0x326172a9, RZ ;  /* 0xcd9e8d5702027825 */ /* 0x000fe200078e00ff */
[----:B------:R-:W-:Y:S02]  /*19090*/  LOP3.LUT R9, R91, R187, R188, 0x96, !PT ;  /* 0x000000bb5b097212 */ /* 0x000fe400078e96bc */
[----:B------:R-:W1:Y:S01]  /*190a0*/  LDSM.16.MT88.4 R20, [R174+0xa000] ;  /* 0x00a00000ae14783b */ /* 0x000e620000004200 */
[----:B------:R-:W-:Y:S01]  /*190b0*/  LOP3.LUT R10, R95, R193, R90, 0x96, !PT ;  /* 0x000000c15f0a7212 */ /* 0x000fe200078e965a */
[----:B------:R-:W-:Y:S02]  /*190c0*/  IMAD.MOV.U32 R93, RZ, RZ, R88 ;  /* 0x000000ffff5d7224 */ /* 0x000fe400078e0058 */
[----:B------:R-:W-:Y:S01]  /*190d0*/  IMAD.MOV.U32 R113, RZ, RZ, R118 ;  /* 0x000000ffff717224 */ /* 0x000fe200078e0076 */
[----:B------:R-:W1:Y:S01]  /*190e0*/  LDSM.16.MT88.4 R32, [R196+0xa000] ;  /* 0x00a00000c420783b */ /* 0x000e620000004200 */
[----:B--2---:R-:W-:-:S02]  /*190f0*/  LOP3.LUT R0, R3, R245, R30, 0x96, !PT ;  /* 0x000000f503007212 */ /* 0x004fc400078e961e */
[----:B------:R-:W-:Y:S01]  /*19100*/  LOP3.LUT R3, R2, 0xffff, RZ, 0xc0, !PT ;  /* 0x0000ffff02037812 */ /* 0x000fe200078ec0ff */
[----:B------:R-:W2:Y:S01]  /*19110*/  LDSM.16.MT88.4 R44, [R174+0xb000] ;  /* 0x00b00000ae2c783b */ /* 0x000ea20000004200 */
[C---:B------:R-:W-:Y:S02]  /*19120*/  LOP3.LUT R4, R0.reuse, 0xffff, RZ, 0xc0, !PT ;  /* 0x0000ffff00047812 */ /* 0x040fe400078ec0ff */
[----:B------:R-:W-:Y:S02]  /*19130*/  SHF.R.U32.HI R5, RZ, 0x8, R3 ;  /* 0x00000008ff057819 */ /* 0x000fe40000011603 */
[----:B------:R-:W-:Y:S02]  /*19140*/  LOP3.LUT R6, R0, 0xff, RZ, 0xc0, !PT ;  /* 0x000000ff00067812 */ /* 0x000fe400078ec0ff */
[----:B------:R-:W-:Y:S02]  /*19150*/  SHF.R.U32.HI R3, RZ, 0x8, R4 ;  /* 0x00000008ff037819 */ /* 0x000fe40000011604 */
[----:B------:R-:W-:-:S02]  /*19160*/  LOP3.LUT R7, R2, 0xff, RZ, 0xc0, !PT ;  /* 0x000000ff02077812 */ /* 0x000fc400078ec0ff */
[--C-:B------:R-:W-:Y:S02]  /*19170*/  SHF.R.U32.HI R4, RZ, 0x10, R2.reuse ;  /* 0x00000010ff047819 */ /* 0x100fe40000011602 */
[----:B------:R-:W-:Y:S02]  /*19180*/  SHF.R.U32.HI R8, RZ, 0x18, R2 ;  /* 0x00000018ff087819 */ /* 0x000fe40000011602 */
[----:B------:R-:W-:Y:S02]  /*19190*/  PRMT R2, R6, 0x5410, R3 ;  /* 0x0000541006027816 */ /* 0x000fe40000000003 */
[----:B------:R-:W-:Y:S02]  /*191a0*/  SHF.R.U32.HI R3, RZ, 0x10, R0 ;  /* 0x00000010ff037819 */ /* 0x000fe40000011600 */
[----:B------:R-:W-:Y:S02]  /*191b0*/  PRMT R7, R7, 0x5410, R5 ;  /* 0x0000541007077816 */ /* 0x000fe40000000005 */
        /* <DEDUP_REMOVED lines=9> */
[----:B------:R-:W-:Y:S02]  /*19250*/  HSET2.LE.AND R0, R5, R92, PT ;  /* 0x0000005c05007233 */ /* 0x000fe40003803000 */
[----:B------:R-:W-:Y:S02]  /*19260*/  LOP3.LUT R6, R71, R2, RZ, 0xc0, !PT ;  /* 0x0000000247067212 */ /* 0x000fe400078ec0ff */
[----:B------:R-:W-:Y:S02]  /*19270*/  LOP3.LUT R7, R70, R3, RZ, 0xc0, !PT ;  /* 0x0000000346077212 */ /* 0x000fe400078ec0ff */
[----:B------:R-:W-:Y:S01]  /*19280*/  LOP3.LUT R5, R73, R0, RZ, 0xc0, !PT ;  /* 0x0000000049057212 */ /* 0x000fe200078ec0ff */
[----:B------:R-:W-:-:S02]  /*19290*/  IMAD.MOV.U32 R92, RZ, RZ, R89 ;  /* 0x000000ffff5c7224 */ /* 0x000fc400078e0059 */
[----:B------:R-:W-:Y:S02]  /*192a0*/  IMAD.MOV.U32 R89, RZ, RZ, R137 ;  /* 0x000000ffff597224 */ /* 0x000fe400078e0089 */
[----:B------:R-:W-:Y:S02]  /*192b0*/  IMAD.MOV.U32 R88, RZ, RZ, R136 ;  /* 0x000000ffff587224 */ /* 0x000fe400078e0088 */
[----:B------:R-:W-:Y:S01]  /*192c0*/  HMMA.16816.F32.BF16 R136, R4, R36, R208 ;  /* 0x000000240488723c */ /* 0x000fe200000418d0 */
[----:B------:R-:W-:-:S04]  /*192d0*/  IMAD.WIDE.U32 R2, R9, -0x326172a9, RZ ;  /* 0xcd9e8d5709027825 */ /* 0x000fc800078e00ff */
[----:B------:R-:W-:-:S04]  /*192e0*/  IMAD.WIDE.U32 R18, R10, -0x326172a9, RZ ;  /* 0xcd9e8d570a127825 */ /* 0x000fc800078e00ff */
[----:B------:R-:W-:Y:S01]  /*192f0*/  IMAD.MOV.U32 R210, RZ, RZ, R98 ;  /* 0x000000ffffd27224 */ /* 0x000fe200078e0062 */
[----:B------:R-:W-:Y:S01]  /*19300*/  LOP3.LUT R3, R3, R163, R250, 0x96, !PT ;  /* 0x000000a303037212 */ /* 0x000fe200078e96fa */
[----:B------:R-:W-:-:S03]  /*19310*/  IMAD.MOV.U32 R208, RZ, RZ, R122 ;  /* 0x000000ffffd07224 */ /* 0x000fc600078e007a */
[----:B------:R-:W-:Y:S01]  /*19320*/  LOP3.LUT R0, R19, R210, R2, 0x96, !PT ;  /* 0x000000d213007212 */ /* 0x000fe200078e9602 */
[----:B------:R-:W-:Y:S02]  /*19330*/  IMAD.MOV.U32 R122, RZ, RZ, R119 ;  /* 0x000000ffff7a7224 */ /* 0x000fe400078e0077 */
[----:B------:R-:W-:Y:S02]  /*19340*/  IMAD.MOV.U32 R209, RZ, RZ, R99 ;  /* 0x000000ffffd17224 */ /* 0x000fe400078e0063 */
[----:B------:R-:W-:Y:S02]  /*19350*/  IMAD.MOV.U32 R119, RZ, RZ, R88 ;  /* 0x000000ffff777224 */ /* 0x000fe400078e0058 */
[----:B------:R-:W-:-:S04]  /*19360*/  IMAD.WIDE.U32 R2, R3, -0x2daee0ad, RZ ;  /* 0xd2511f5303027825 */ /* 0x000fc800078e00ff */
[----:B------:R-:W-:-:S04]  /*19370*/  IMAD.WIDE.U32 R28, R0, -0x2daee0ad, RZ ;  /* 0xd2511f53001c7825 */ /* 0x000fc800078e00ff */
[----:B------:R-:W-:Y:S01]  /*19380*/  IMAD.MOV.U32 R88, RZ, RZ, R76 ;  /* 0x000000ffff587224 */ /* 0x000fe200078e004c */
[----:B------:R-:W-:Y:S01]  /*19390*/  LOP3.LUT R0, R3, R209, R94, 0x96, !PT ;  /* 0x000000d103007212 */ /* 0x000fe200078e965e */
[----:B------:R-:W-:Y:S01]  /*193a0*/  IMAD.MOV.U32 R99, RZ, RZ, R93 ;  /* 0x000000ffff637224 */ /* 0x000fe200078e005d */
[----:B------:R-:W-:Y:S01]  /*193b0*/  LOP3.LUT R2, R29, R208, R2, 0x96, !PT ;  /* 0x000000d01d027212 */ /* 0x000fe200078e9602 */
[----:B------:R-:W-:Y:S02]  /*193c0*/  IMAD.MOV.U32 R112, RZ, RZ, R88 ;  /* 0x000000ffff707224 */ /* 0x000fe400078e0058 */
[----:B------:R-:W-:Y:S02]  /*193d0*/  IMAD.MOV.U32 R93, RZ, RZ, R87 ;  /* 0x000000ffff5d7224 */ /* 0x000fe400078e0057 */
[----:B------:R-:W-:Y:S02]  /*193e0*/  IMAD.MOV.U32 R87, RZ, RZ, R111 ;  /* 0x000000ffff577224 */ /* 0x000fe400078e006f */
[----:B------:R-:W-:-:S02]  /*193f0*/  IMAD.MOV.U32 R126, RZ, RZ, R112 ;  /* 0x000000ffff7e7224 */ /* 0x000fc400078e0070 */
[----:B------:R-:W-:Y:S02]  /*19400*/  IMAD.MOV.U32 R80, RZ, RZ, R93 ;  /* 0x000000ffff507224 */ /* 0x000fe400078e005d */
[----:B------:R-:W-:Y:S02]  /*19410*/  IMAD.MOV.U32 R127, RZ, RZ, R86 ;  /* 0x000000ffff7f7224 */ /* 0x000fe400078e0056 */
[----:B------:R-:W-:-:S04]  /*19420*/  IMAD.WIDE.U32 R16, R0, -0x326172a9, RZ ;  /* 0xcd9e8d5700107825 */ /* 0x000fc800078e00ff */
[----:B------:R-:W-:-:S04]  /*19430*/  IMAD.WIDE.U32 R2, R2, -0x326172a9, RZ ;  /* 0xcd9e8d5702027825 */ /* 0x000fc800078e00ff */
        /* <DEDUP_REMOVED lines=8> */
[----:B------:R1:W5:Y:S01]  /*194c0*/  LDL.LU R105, [R1+0x208] ;  /* 0x0002080001697983 */ /* 0x0003620000300800 */
[----:B------:R-:W-:Y:S02]  /*194d0*/  IMAD.MOV.U32 R60, RZ, RZ, R145 ;  /* 0x000000ffff3c7224 */ /* 0x000fe400078e0091 */
[----:B------:R-:W-:Y:S01]  /*194e0*/  IMAD.MOV.U32 R162, RZ, RZ, R171 ;  /* 0x000000ffffa27224 */ /* 0x000fe200078e00ab */
[----:B------:R-:W-:Y:S01]  /*194f0*/  LOP3.LUT R0, R3, R245, R16, 0x96, !PT ;  /* 0x000000f503007212 */ /* 0x000fe200078e9610 */
[----:B------:R-:W-:Y:S02]  /*19500*/  IMAD.MOV.U32 R132, RZ, RZ, R127 ;  /* 0x000000ffff847224 */ /* 0x000fe400078e007f */
[----:B------:R-:W-:Y:S01]  /*19510*/  IMAD.MOV.U32 R171, RZ, RZ, R164 ;  /* 0x000000ffffab7224 */ /* 0x000fe200078e00a4 */
[----:B------:R-:W-:Y:S01]  /*19520*/  LOP3.LUT R3, R2, 0xffff, RZ, 0xc0, !PT ;  /* 0x0000ffff02037812 */ /* 0x000fe200078ec0ff */
[----:B------:R-:W-:-:S02]  /*19530*/  IMAD.MOV.U32 R127, RZ, RZ, R93 ;  /* 0x000000ffff7f7224 */ /* 0x000fc400078e005d */
[----:B------:R-:W-:Y:S02]  /*19540*/  IMAD.MOV.U32 R72, RZ, RZ, R92 ;  /* 0x000000ffff487224 */ /* 0x000fe400078e005c */
[----:B------:R-:W-:Y:S01]  /*19550*/  IMAD.MOV.U32 R74, RZ, RZ, R165 ;  /* 0x000000ffff4a7224 */ /* 0x000fe200078e00a5 */
[----:B---3--:R-:W-:Y:S01]  /*19560*/  HMMA.16816.F32.BF16 R92, R4, R40, R56 ;  /* 0x00000028045c723c */ /* 0x008fe20000041838 */
[----:B------:R-:W-:Y:S02]  /*19570*/  IMAD.MOV.U32 R164, RZ, RZ, R173 ;  /* 0x000000ffffa47224 */ /* 0x000fe400078e00ad */
[----:B------:R-:W-:Y:S02]  /*19580*/  IMAD.MOV.U32 R165, RZ, RZ, R248 ;  /* 0x000000ffffa57224 */ /* 0x000fe400078e00f8 */
[----:B------:R-:W-:Y:S02]  /*19590*/  IMAD.MOV.U32 R145, RZ, RZ, R172 ;  /* 0x000000ffff917224 */ /* 0x000fe400078e00ac */
[----:B----4-:R-:W-:-:S02]  /*195a0*/  IMAD.MOV.U32 R144, RZ, RZ, R104 ;  /* 0x000000ffff907224 */ /* 0x010fc400078e0068 */
[----:B------:R3:W5:Y:S01]  /*195b0*/  LDL.LU R104, [R1+0x204] ;  /* 0x0002040001687983 */ /* 0x0007620000300800 */
[----:B------:R-:W-:-:S03]  /*195c0*/  IMAD.MOV.U32 R56, RZ, RZ, R247 ;  /* 0x000000ffff387224 */ /* 0x000fc600078e00f7 */
[----:B------:R3:W5:Y:S01]  /*195d0*/  LDL.LU R172, [R1+0x200] ;  /* 0x0002000001ac7983 */ /* 0x0007620000300800 */
[----:B------:R-:W-:-:S03]  /*195e0*/  IMAD.MOV.U32 R98, RZ, RZ, R89 ;  /* 0x000000ffff627224 */ /* 0x000fc600078e0059 */
[----:B------:R3:W5:Y:S01]  /*195f0*/  LDL.LU R173, [R1+0x1fc] ;  /* 0x0001fc0001ad7983 */ /* 0x0007620000300800 */
[----:B------:R-:W-:-:S03]  /*19600*/  IMAD.MOV.U32 R57, RZ, RZ, R221 ;  /* 0x000000ffff397224 */ /* 0x000fc600078e00dd */
[----:B------:R3:W5:Y:S01]  /*19610*/  LDL.LU R248, [R1+0x1f8] ;  /* 0x0001f80001f87983 */ /* 0x0007620000300800 */
[----:B------:R-:W-:Y:S01]  /*19620*/  IMAD.MOV.U32 R89, RZ, RZ, R83 ;  /* 0x000000ffff597224 */ /* 0x000fe200078e0053 */
[----:B------:R-:W-:Y:S01]  /*19630*/  LOP3.LUT R8, R0, 0xffff, RZ, 0xc0, !PT ;  /* 0x0000ffff00087812 */ /* 0x000fe200078ec0ff */
[----:B------:R-:W-:Y:S01]  /*19640*/  IMAD.MOV.U32 R58, RZ, RZ, R220 ;  /* 0x000000ffff3a7224 */ /* 0x000fe200078e00dc */
[----:B------:R3:W5:Y:S01]  /*19650*/  LDL.LU R247, [R1+0x1f4] ;  /* 0x0001f40001f77983 */ /* 0x0007620000300800 */
[----:B------:R-:W-:Y:S01]  /*19660*/  SHF.R.U32.HI R9, RZ, 0x8, R3 ;  /* 0x00000008ff097819 */ /* 0x000fe20000011603 */
[----:B------:R-:W-:Y:S02]  /*19670*/  IMAD.MOV.U32 R59, RZ, RZ, R219 ;  /* 0x000000ffff3b7224 */ /* 0x000fe400078e00db */
[----:B------:R3:W5:Y:S01]  /*19680*/  LDL.LU R221, [R1+0x1f0] ;  /* 0x0001f00001dd7983 */ /* 0x0007620000300800 */
[----:B------:R-:W-:Y:S01]  /*19690*/  IMAD.MOV.U32 R65, RZ, RZ, R168 ;  /* 0x000000ffff417224 */ /* 0x000fe200078e00a8 */
[----:B------:R-:W-:Y:S01]  /*196a0*/  SHF.R.U32.HI R3, RZ, 0x10, R0 ;  /* 0x00000010ff037819 */ /* 0x000fe20000011600 */
        /* <DEDUP_REMOVED lines=10> */
[----:B------:R-:W-:Y:S01]  /*19750*/  SHF.R.U32.HI R11, RZ, 0x8, R8 ;  /* 0x00000008ff0b7819 */ /* 0x000fe20000011608 */
[----:B------:R-:W-:Y:S01]  /*19760*/  IMAD.MOV.U32 R81, RZ, RZ, R89 ;  /* 0x000000ffff517224 */ /* 0x000fe200078e0059 */
[----:B------:R3:W5:Y:S01]  /*19770*/  LDL.LU R205, [R1+0x1e0] ;  /* 0x0001e00001cd7983 */ /* 0x0007620000300800 */
[----:B------:R-:W-:Y:S01]  /*19780*/  IMAD.MOV.U32 R171, RZ, RZ, R153 ;  /* 0x000000ffffab7224 */ /* 0x000fe200078e0099 */
[----:B-1----:R-:W-:Y:S01]  /*19790*/  HMMA.16816.F32.BF16 R88, R4, R26, R228 ;  /* 0x0000001a0458723c */ /* 0x002fe200000418e4 */
[----:B------:R-:W-:Y:S01]  /*197a0*/  IMAD.MOV.U32 R152, RZ, RZ, R204 ;  /* 0x000000ffff987224 */ /* 0x000fe200078e00cc */
[----:B------:R-:W-:Y:S01]  /*197b0*/  SHF.R.U32.HI R10, RZ, 0x18, R0 ;  /* 0x00000018ff0a7819 */ /* 0x000fe20000011600 */
[----:B------:R3:W5:Y:S01]  /*197c0*/  LDL.LU R204, [R1+0x1dc] ;  /* 0x0001dc0001cc7983 */ /* 0x0007620000300800 */
[----:B------:R-:W-:Y:S01]  /*197d0*/  IMAD.MOV.U32 R153, RZ, RZ, R201 ;  /* 0x000000ffff997224 */ /* 0x000fe200078e00c9 */
[----:B------:R-:W-:-:S02]  /*197e0*/  LOP3.LUT R8, R3, 0xff, RZ, 0xc0, !PT ;  /* 0x000000ff03087812 */ /* 0x000fc400078ec0ff */
[----:B------:R3:W5:Y:S01]  /*197f0*/  LDL.LU R201, [R1+0x1d8] ;  /* 0x0001d80001c97983 */ /* 0x0007620000300800 */
[----:B------:R-:W-:Y:S02]  /*19800*/  IMAD.MOV.U32 R228, RZ, RZ, R199 ;  /* 0x000000ffffe47224 */ /* 0x000fe400078e00c7 */
[----:B------:R-:W-:Y:S01]  /*19810*/  IMAD.MOV.U32 R229, RZ, RZ, R198 ;  /* 0x000000ffffe57224 */ /* 0x000fe200078e00c6 */
[----:B------:R3:W5:Y:S01]  /*19820*/  LDL.LU R199, [R1+0x1d4] ;  /* 0x0001d40001c77983 */ /* 0x0007620000300800 */
[----:B------:R-:W-:Y:S01]  /*19830*/  IMAD.MOV.U32 R83, RZ, RZ, R77 ;  /* 0x000000ffff537224 */ /* 0x000fe200078e004d */
[----:B------:R-:W-:Y:S01]  /*19840*/  LOP3.LUT R12, R2, 0xff, RZ, 0xc0, !PT ;  /* 0x000000ff020c7812 */ /* 0x000fe200078ec0ff */
[----:B------:R-:W-:Y:S01]  /*19850*/  IMAD.MOV.U32 R230, RZ, RZ, R197 ;  /* 0x000000ffffe67224 */ /* 0x000fe200078e00c5 */
[----:B------:R3:W5:Y:S01]  /*19860*/  LDL.LU R198, [R1+0x1d0] ;  /* 0x0001d00001c67983 */ /* 0x0007620000300800 */
[----:B------:R-:W-:Y:S01]  /*19870*/  HMMA.16816.F32.BF16 R76, R4, R24, R224 ;  /* 0x00000018044c723c */ /* 0x000fe200000418e0 */
[--C-:B------:R-:W-:Y:S01]  /*19880*/  SHF.R.U32.HI R15, RZ, 0x10, R2.reuse ;  /* 0x00000010ff0f7819 */ /* 0x100fe20000011602 */
[----:B------:R-:W-:Y:S01]  /*19890*/  IMAD.MOV.U32 R231, RZ, RZ, R175 ;  /* 0x000000ffffe77224 */ /* 0x000fe200078e00af */
[----:B------:R-:W-:Y:S01]  /*198a0*/  SHF.R.U32.HI R14, RZ, 0x18, R2 ;  /* 0x00000018ff0e7819 */ /* 0x000fe20000011602 */
[----:B------:R3:W5:Y:S01]  /*198b0*/  LDL.LU R197, [R1+0x1cc] ;  /* 0x0001cc0001c57983 */ /* 0x0007620000300800 */
[----:B------:R-:W-:-:S02]  /*198c0*/  PRMT R2, R8, 0x5410, R10 ;  /* 0x0000541008027816 */ /* 0x000fc4000000000a */
[----:B------:R-:W-:Y:S01]  /*198d0*/  PRMT R226, R200, 0x7054, R200 ;  /* 0x00007054c8e27816 */ /* 0x000fe200000000c8 */
[----:B------:R3:W5:Y:S01]  /*198e0*/  LDL.LU R175, [R1+0x1c8] ;  /* 0x0001c80001af7983 */ /* 0x0007620000300800 */
[----:B------:R-:W-:Y:S01]  /*198f0*/  PRMT R3, R12, 0x5410, R9 ;  /* 0x000054100c037816 */ /* 0x000fe20000000009 */
[----:B------:R-:W-:Y:S01]  /*19900*/  IMAD.MOV.U32 R225, RZ, RZ, R122 ;  /* 0x000000ffffe17224 */ /* 0x000fe200078e007a */
[----:B------:R-:W-:Y:S02]  /*19910*/  LOP3.LUT R13, R0, 0xff, RZ, 0xc0, !PT ;  /* 0x000000ff000d7812 */ /* 0x000fe400078ec0ff */
[--C-:B------:R-:W-:Y:S02]  /*19920*/  HSET2.LE.AND R2, R2, R226.reuse, PT ;  /* 0x000000e202027233 */ /* 0x100fe40003803000 */
[----:B------:R-:W-:Y:S02]  /*19930*/  PRMT R0, R13, 0x5410, R11 ;  /* 0x000054100d007816 */ /* 0x000fe4000000000b */
[----:B------:R-:W-:-:S02]  /*19940*/  HSET2.LE.AND R3, R3, R226, PT ;  /* 0x000000e203037233 */ /* 0x000fc40003803000 */
[----:B------:R-:W-:Y:S02]  /*19950*/  LOP3.LUT R9, R181, R2, RZ, 0xc0, !PT ;  /* 0x00000002b5097212 */ /* 0x000fe400078ec0ff */
[----:B------:R-:W-:Y:S02]  /*19960*/  LOP3.LUT R2, R31, R225, R50, 0x96, !PT ;  /* 0x000000e11f027212 */ /* 0x000fe400078e9632 */
[----:B------:R-:W-:Y:S02]  /*19970*/  HSET2.LE.AND R0, R0, R226, PT ;  /* 0x000000e200007233 */ /* 0x000fe40003803000 */
[----:B------:R-:W-:Y:S01]  /*19980*/  LOP3.LUT R10, R179, R3, RZ, 0xc0, !PT ;  /* 0x00000003b30a7212 */ /* 0x000fe200078ec0ff */
[----:B------:R-:W-:Y:S01]  /*19990*/  IMAD.WIDE.U32 R2, R2, -0x2daee0ad, RZ ;  /* 0xd2511f5302027825 */ /* 0x000fe200078e00ff */
[C---:B------:R-:W-:Y:S01]  /*199a0*/  HMMA.16816.F32.BF16 R84, R4.reuse, R20, R232 ;  /* 0x000000140454723c */ /* 0x040fe200000418e8 */
[----:B------:R-:W-:Y:S02]  /*199b0*/  LOP3.LUT R8, R182, R0, RZ, 0xc0, !PT ;  /* 0x00000000b6087212 */ /* 0x000fe400078ec0ff */
[----:B------:R-:W-:Y:S01]  /*199c0*/  IMAD.MOV.U32 R177, RZ, RZ, R109 ;  /* 0x000000ffffb17224 */ /* 0x000fe200078e006d */
[----:B------:R-:W-:Y:S01]  /*199d0*/  LOP3.LUT R0, R2, 0xffff, RZ, 0xc0, !PT ;  /* 0x0000ffff02007812 */ /* 0x000fe200078ec0ff */
[----:B------:R-:W-:Y:S01]  /*199e0*/  IMAD.MOV.U32 R121, RZ, RZ, R99 ;  /* 0x000000ffff797224 */ /* 0x000fe200078e0063 */
[----:B------:R-:W-:Y:S01]  /*199f0*/  HMMA.16816.F32.BF16 R108, R4, R38, R212 ;  /* 0x00000026046c723c */ /* 0x000fe200000418d4 */
[----:B------:R-:W-:-:S02]  /*19a00*/  IMAD.MOV.U32 R122, RZ, RZ, R98 ;  /* 0x000000ffff7a7224 */ /* 0x000fc400078e0062 */
[----:B------:R-:W-:-:S03]  /*19a10*/  IMAD.MOV.U32 R120, RZ, RZ, R119 ;  /* 0x000000ffff787224 */ /* 0x000fc600078e0077 */
[C---:B------:R-:W-:Y:S06]  /*19a20*/  HMMA.16816.F32.BF16 R96, R4.reuse, R22, R236 ;  /* 0x000000160460723c */ /* 0x040fec00000418ec */
[C---:B------:R-:W-:Y:S06]  /*19a30*/  HMMA.16816.F32.BF16 R116, R4.reuse, R32, R240 ;  /* 0x000000200474723c */ /* 0x040fec00000418f0 */
[C---:B------:R-:W-:Y:S06]  /*19a40*/  HMMA.16816.F32.BF16 R80, R4.reuse, R34, R80 ;  /* 0x000000220450723c */ /* 0x040fec0000041850 */
[C---:B--2---:R-:W-:Y:S06]  /*19a50*/  HMMA.16816.F32.BF16 R72, R4.reuse, R44, R72 ;  /* 0x0000002c0448723c */ /* 0x044fec0000041848 */
[C---:B------:R-:W-:Y:S06]  /*19a60*/  HMMA.16816.F32.BF16 R60, R4.reuse, R46, R60 ;  /* 0x0000002e043c723c */ /* 0x040fec000004183c */
[----:B------:R-:W-:Y:S07]  /*19a70*/  HMMA.16816.F32.BF16 R112, R4, R42, R112 ;  /* 0x0000002a0470723c */ /* 0x000fee0000041870 */
[----:B------:R-:W-:-:S02]  /*19a80*/  SHF.R.U32.HI R4, RZ, 0x10, R2 ;  /* 0x00000010ff047819 */ /* 0x000fc40000011602 */
[----:B------:R-:W-:Y:S02]  /*19a90*/  SHF.R.U32.HI R5, RZ, 0x8, R0 ;  /* 0x00000008ff057819 */ /* 0x000fe40000011600 */
[----:B------:R-:W-:Y:S02]  /*19aa0*/  LOP3.LUT R7, R2, 0xff, RZ, 0xc0, !PT ;  /* 0x000000ff02077812 */ /* 0x000fe400078ec0ff */
[----:B------:R-:W-:Y:S02]  /*19ab0*/  SHF.R.U32.HI R6, RZ, 0x18, R2 ;  /* 0x00000018ff067819 */ /* 0x000fe40000011602 */
[----:B------:R-:W-:Y:S02]  /*19ac0*/  LOP3.LUT R0, R4, 0xff, RZ, 0xc0, !PT ;  /* 0x000000ff04007812 */ /* 0x000fe400078ec0ff */
[----:B------:R-:W-:Y:S02]  /*19ad0*/  LOP3.LUT R2, R3, R246, R52, 0x96, !PT ;  /* 0x000000f603027212 */ /* 0x000fe400078e9634 */
[----:B------:R-:W-:Y:S01]  /*19ae0*/  PRMT R6, R0, 0x5410, R6 ;  /* 0x0000541000067816 */ /* 0x000fe20000000006 */
[----:B------:R-:W-:Y:S01]  /*19af0*/  IMAD.MOV.U32 R70, RZ, RZ, R159 ;  /* 0x000000ffff467224 */ /* 0x000fe200078e009f */
[----:B------:R-:W-:Y:S01]  /*19b00*/  LOP3.LUT R11, R15, 0xff, RZ, 0xc0, !PT ;  /* 0x000000ff0f0b7812 */ /* 0x000fe200078ec0ff */
[----:B------:R-:W-:Y:S01]  /*19b10*/  LDSM.16.MT88.4 R52, [R196+0xa400] ;  /* 0x00a40000c434783b */ /* 0x000fe20000004200 */
[----:B------:R-:W-:-:S02]  /*19b20*/  LOP3.LUT R0, R2, 0xffff, RZ, 0xc0, !PT ;  /* 0x0000ffff02007812 */ /* 0x000fc400078ec0ff */
[----:B------:R-:W-:Y:S02]  /*19b30*/  SHF.R.U32.HI R3, RZ, 0x10, R2 ;  /* 0x00000010ff037819 */ /* 0x000fe40000011602 */
[----:B------:R-:W-:Y:S02]  /*19b40*/  PRMT R7, R7, 0x5410, R5 ;  /* 0x0000541007077816 */ /* 0x000fe40000000005 */
[----:B------:R-:W-:Y:S02]  /*19b50*/  PRMT R11, R11, 0x5410, R14 ;  /* 0x000054100b0b7816 */ /* 0x000fe4000000000e */
[----:B------:R-:W-:Y:S02]  /*19b60*/  LOP3.LUT R5, R2, 0xff, RZ, 0xc0, !PT ;  /* 0x000000ff02057812 */ /* 0x000fe400078ec0ff */
[----:B------:R-:W-:Y:S02]  /*19b70*/  SHF.R.U32.HI R0, RZ, 0x8, R0 ;  /* 0x00000008ff007819 */ /* 0x000fe40000011600 */
[----:B------:R-:W-:-:S02]  /*19b80*/  SHF.R.U32.HI R4, RZ, 0x18, R2 ;  /* 0x00000018ff047819 */ /* 0x000fc40000011602 */
[----:B------:R-:W-:Y:S02]  /*19b90*/  LOP3.LUT R2, R3, 0xff, RZ, 0xc0, !PT ;  /* 0x000000ff03027812 */ /* 0x000fe400078ec0ff */
[----:B------:R-:W-:Y:S02]  /*19ba0*/  PRMT R0, R5, 0x5410, R0 ;  /* 0x0000541005007816 */ /* 0x000fe40000000000 */
[--C-:B------:R-:W-:Y:S02]  /*19bb0*/  HSET2.LE.AND R11, R11, R226.reuse, PT ;  /* 0x000000e20b0b7233 */ /* 0x100fe40003803000 */
[----:B------:R-:W-:Y:S02]  /*19bc0*/  PRMT R2, R2, 0x5410, R4 ;  /* 0x0000541002027816 */ /* 0x000fe40000000004 */
[----:B------:R-:W-:Y:S02]  /*19bd0*/  HSET2.LE.AND R0, R0, R226, PT ;  /* 0x000000e200007233 */ /* 0x000fe40003803000 */
[----:B------:R-:W-:-:S02]  /*19be0*/  LOP3.LUT R11, R178, R11, RZ, 0xc0, !PT ;  /* 0x0000000bb20b7212 */ /* 0x000fc400078ec0ff */
[--C-:B------:R-:W-:Y:S02]  /*19bf0*/  HSET2.LE.AND R2, R2, R226.reuse, PT ;  /* 0x000000e202027233 */ /* 0x100fe40003803000 */
[--C-:B------:R-:W-:Y:S02]  /*19c00*/  HSET2.LE.AND R3, R7, R226.reuse, PT ;  /* 0x000000e207037233 */ /* 0x100fe40003803000 */
[----:B------:R-:W-:Y:S02]  /*19c10*/  LOP3.LUT R4, R158, R0, RZ, 0xc0, !PT ;  /* 0x000000009e047212 */ /* 0x000fe400078ec0ff */
[----:B------:R-:W-:Y:S01]  /*19c20*/  HSET2.LE.AND R0, R6, R226, PT ;  /* 0x000000e206007233 */ /* 0x000fe20003803000 */
[----:B------:R-:W-:Y:S01]  /*19c30*/  HMMA.16816.F32.BF16 R144, R8, R32, R144 ;  /* 0x000000200890723c */ /* 0x000fe20000041890 */
[----:B------:R-:W-:Y:S02]  /*19c40*/  LOP3.LUT R5, R157, R2, RZ, 0xc0, !PT ;  /* 0x000000029d057212 */ /* 0x000fe400078ec0ff */
[----:B------:R-:W-:-:S02]  /*19c50*/  LOP3.LUT R6, R156, R3, RZ, 0xc0, !PT ;  /* 0x000000039c067212 */ /* 0x000fc400078ec0ff */
[----:B------:R-:W-:Y:S01]  /*19c60*/  LOP3.LUT R2, R17, R225, R18, 0x96, !PT ;  /* 0x000000e111027212 */ /* 0x000fe200078e9612 */
[C---:B------:R-:W-:Y:S06]  /*19c70*/  HMMA.16816.F32.BF16 R152, R8.reuse, R44, R152 ;  /* 0x0000002c0898723c */ /* 0x040fec0000041898 */
[----:B------:R-:W-:Y:S01]  /*19c80*/  HMMA.16816.F32.BF16 R156, R8, R46, R228 ;  /* 0x0000002e089c723c */ /* 0x000fe200000418e4 */
[----:B------:R-:W1:Y:S01]  /*19c90*/  LDSM.16.MT88.4 R44, [R196+0xb400] ;  /* 0x00b40000c42c783b */ /* 0x000e620000004200 */
[----:B------:R-:W-:-:S04]  /*19ca0*/  IMAD.WIDE.U32 R2, R2, -0x2daee0ad, RZ ;  /* 0xd2511f5302027825 */ /* 0x000fc800078e00ff */
[C---:B------:R-:W-:Y:S06]  /*19cb0*/  HMMA.16816.F32.BF16 R124, R8.reuse, R36, R124 ;  /* 0x00000024087c723c */ /* 0x040fec000004187c */
[C---:B------:R-:W-:Y:S01]  /*19cc0*/  HMMA.16816.F32.BF16 R132, R8.reuse, R38, R132 ;  /* 0x000000260884723c */ /* 0x040fe20000041884 */
[----:B------:R-:W-:Y:S05]  /*19cd0*/  LDSM.16.MT88.4 R36, [R196+0x9400] ;  /* 0x00940000c424783b */ /* 0x000fea0000004200 */
[C---:B------:R-:W-:Y:S06]  /*19ce0*/  HMMA.16816.F32.BF16 R128, R8.reuse, R24, R128 ;  /* 0x000000180880723c */ /* 0x040fec0000041880 */
[C---:B------:R-:W-:Y:S01]  /*19cf0*/  HMMA.16816.F32.BF16 R120, R8.reuse, R26, R120 ;  /* 0x0000001a0878723c */ /* 0x040fe20000041878 */
[----:B------:R-:W2:Y:S05]  /*19d00*/  LDSM.16.MT88.4 R24, [R174+0x9400] ;  /* 0x00940000ae18783b */ /* 0x000eaa0000004200 */
[C---:B------:R-:W-:Y:S06]  /*19d10*/  HMMA.16816.F32.BF16 R140, R8.reuse, R20, R140 ;  /* 0x00000014088c723c */ /* 0x040fec000004188c */
[C---:B------:R-:W-:Y:S01]  /*19d20*/  HMMA.16816.F32.BF16 R148, R8.reuse, R22, R148 ;  /* 0x000000160894723c */ /* 0x040fe20000041894 */
[----:B------:R-:W4:Y:S05]  /*19d30*/  LDSM.16.MT88.4 R20, [R174+0xa400] ;  /* 0x00a40000ae14783b */ /* 0x000f2a0000004200 */
[----:B------:R-:W-:Y:S01]  /*19d40*/  HMMA.16816.F32.BF16 R32, R8, R34, R56 ;  /* 0x000000220820723c */ /* 0x000fe20000041838 */
[----:B------:R-:W3:Y:S01]  /*19d50*/  LDSM.16.MT88.4 R56, [R174+0xb400] ;  /* 0x00b40000ae38783b */ /* 0x000ee20000004200 */
[----:B------:R-:W-:Y:S01]  /*19d60*/  IMAD.MOV.U32 R64, RZ, RZ, R100 ;  /* 0x000000ffff407224 */ /* 0x000fe200078e0064 */
[----:B------:R-:W-:Y:S01]  /*19d70*/  LOP3.LUT R7, R160, R0, RZ, 0xc0, !PT ;  /* 0x00000000a0077212 */ /* 0x000fe200078ec0ff */
[----:B------:R-:W-:-:S02]  /*19d80*/  IMAD.MOV.U32 R211, RZ, RZ, R163 ;  /* 0x000000ffffd37224 */ /* 0x000fc400078e00a3 */
[----:B------:R-:W-:Y:S01]  /*19d90*/  IMAD.MOV.U32 R100, RZ, RZ, R162 ;  /* 0x000000ffff647224 */ /* 0x000fe200078e00a2 */
[----:B------:R-:W-:Y:S01]  /*19da0*/  HMMA.16816.F32.BF16 R164, R8, R42, R164 ;  /* 0x0000002a08a4723c */ /* 0x000fe200000418a4 */
[----:B------:R-:W-:Y:S01]  /*19db0*/  IMAD.MOV.U32 R71, RZ, RZ, R161 ;  /* 0x000000ffff477224 */ /* 0x000fe200078e00a1 */
[----:B------:R-:W-:-:S04]  /*19dc0*/  LOP3.LUT R0, R3, R246, R28, 0x96, !PT ;  /* 0x000000f603007212 */ /* 0x000fc800078e961c */
[----:B------:R-:W-:Y:S07]  /*19dd0*/  HMMA.16816.F32.BF16 R160, R8, R40, R168 ;  /* 0x0000002808a0723c */ /* 0x000fee00000418a8 */
[C---:B------:R-:W-:Y:S02]  /*19de0*/  LOP3.LUT R8, R2.reuse, 0xffff, RZ, 0xc0, !PT ;  /* 0x0000ffff02087812 */ /* 0x040fe400078ec0ff */
[----:B------:R-:W-:Y:S02]  /*19df0*/  LOP3.LUT R9, R2, 0xff, RZ, 0xc0, !PT ;  /* 0x000000ff02097812 */ /* 0x000fe400078ec0ff */
[----:B------:R-:W-:-:S02]  /*19e00*/  SHF.R.U32.HI R3, RZ, 0x8, R8 ;  /* 0x00000008ff037819 */ /* 0x000fc40000011608 */
[--C-:B------:R-:W-:Y:S02]  /*19e10*/  SHF.R.U32.HI R10, RZ, 0x10, R2.reuse ;  /* 0x00000010ff0a7819 */ /* 0x100fe40000011602 */
[----:B------:R-:W-:Y:S02]  /*19e20*/  SHF.R.U32.HI R12, RZ, 0x18, R2 ;  /* 0x00000018ff0c7819 */ /* 0x000fe40000011602 */
[C---:B------:R-:W-:Y:S02]  /*19e30*/  LOP3.LUT R2, R0.reuse, 0xffff, RZ, 0xc0, !PT ;  /* 0x0000ffff00027812 */ /* 0x040fe400078ec0ff */
[----:B------:R-:W-:Y:S02]  /*19e40*/  PRMT R13, R9, 0x5410, R3 ;  /* 0x00005410090d7816 */ /* 0x000fe40000000003 */
[----:B------:R-:W-:Y:S02]  /*19e50*/  SHF.R.U32.HI R3, RZ, 0x10, R0 ;  /* 0x00000010ff037819 */ /* 0x000fe40000011600 */
[----:B------:R-:W-:-:S02]  /*19e60*/  LOP3.LUT R9, R0, 0xff, RZ, 0xc0, !PT ;  /* 0x000000ff00097812 */ /* 0x000fc400078ec0ff */
[----:B------:R-:W-:Y:S02]  /*19e70*/  SHF.R.U32.HI R8, RZ, 0x8, R2 ;  /* 0x00000008ff087819 */ /* 0x000fe40000011602 */
[----:B------:R-:W-:Y:S02]  /*19e80*/  SHF.R.U32.HI R11, RZ, 0x18, R0 ;  /* 0x00000018ff0b7819 */ /* 0x000fe40000011600 */
[----:B------:R-:W-:Y:S02]  /*19e90*/  LOP3.LUT R2, R3, 0xff, RZ, 0xc0, !PT ;  /* 0x000000ff03027812 */ /* 0x000fe400078ec0ff */
[----:B------:R-:W-:Y:S01]  /*19ea0*/  PRMT R0, R9, 0x5410, R8 ;  /* 0x0000541009007816 */ /* 0x000fe20000000008 */
[----:B------:R-:W-:Y:S01]  /*19eb0*/  IMAD.MOV.U32 R215, RZ, RZ, R177 ;  /* 0x000000ffffd77224 */ /* 0x000fe200078e00b1 */
[----:B------:R-:W-:Y:S02]  /*19ec0*/  PRMT R2, R2, 0x5410, R11 ;  /* 0x0000541002027816 */ /* 0x000fe4000000000b */
[----:B------:R-:W-:-:S02]  /*19ed0*/  LOP3.LUT R10, R10, 0xff, RZ, 0xc0, !PT ;  /* 0x000000ff0a0a7812 */ /* 0x000fc400078ec0ff */
[--C-:B------:R-:W-:Y:S02]  /*19ee0*/  HSET2.LE.AND R0, R0, R226.reuse, PT ;  /* 0x000000e200007233 */ /* 0x100fe40003803000 */
[----:B------:R-:W-:Y:S02]  /*19ef0*/  PRMT R3, R10, 0x5410, R12 ;  /* 0x000054100a037816 */ /* 0x000fe4000000000c */
[--C-:B------:R-:W-:Y:S02]  /*19f00*/  HSET2.LE.AND R2, R2, R226.reuse, PT ;  /* 0x000000e202027233 */ /* 0x100fe40003803000 */
[----:B------:R-:W-:Y:S01]  /*19f10*/  LOP3.LUT R14, R180, R215, RZ, 0x3c, !PT ;  /* 0x000000d7b40e7212 */ /* 0x000fe200078e3cff */
[----:B------:R-:W-:Y:S01]  /*19f20*/  IMAD.MOV.U32 R214, RZ, RZ, R176 ;  /* 0x000000ffffd67224 */ /* 0x000fe200078e00b0 */
[----:B------:R-:W-:Y:S01]  /*19f30*/  LOP3.LUT R8, R183, R0, RZ, 0xc0, !PT ;  /* 0x00000000b7087212 */ /* 0x000fe200078ec0ff */
[----:B------:R-:W-:Y:S01]  /*19f40*/  IMAD.MOV.U32 R215, RZ, RZ, R64 ;  /* 0x000000ffffd77224 */ /* 0x000fe200078e0040 */
[--C-:B------:R-:W-:Y:S01]  /*19f50*/  HSET2.LE.AND R0, R13, R226.reuse, PT ;  /* 0x000000e20d007233 */ /* 0x100fe20003803000 */
[----:B------:R-:W-:Y:S01]  /*19f60*/  IMAD.MOV.U32 R214, RZ, RZ, R65 ;  /* 0x000000ffffd67224 */ /* 0x000fe200078e0041 */
[----:B------:R-:W-:Y:S01]  /*19f70*/  HSET2.LE.AND R11, R3, R226, PT ;  /* 0x000000e2030b7233 */ /* 0x000fe20003803000 */
[----:B------:R-:W-:Y:S01]  /*19f80*/  IMAD.MOV.U32 R65, RZ, RZ, R186 ;  /* 0x000000ffff417224 */ /* 0x000fe200078e00ba */
[----:B------:R-:W-:Y:S01]  /*19f90*/  LOP3.LUT R9, R252, R2, RZ, 0xc0, !PT ;  /* 0x00000002fc097212 */ /* 0x000fe200078ec0ff */
[----:B------:R-:W-:-:S02]  /*19fa0*/  IMAD.MOV.U32 R64, RZ, RZ, R195 ;  /* 0x000000ffff407224 */ /* 0x000fc400078e00c3 */
[----:B------:R-:W-:Y:S01]  /*19fb0*/  IMAD.WIDE.U32 R2, R14, -0x326172a9, RZ ;  /* 0xcd9e8d570e027825 */ /* 0x000fe200078e00ff */
[C---:B-1----:R-:W-:Y:S01]  /*19fc0*/  HMMA.16816.F32.BF16 R180, R4.reuse, R44, R92 ;  /* 0x0000002c04b4723c */ /* 0x042fe2000004185c */
[----:B------:R-:W-:Y:S02]  /*19fd0*/  LOP3.LUT R10, R249, R0, RZ, 0xc0, !PT ;  /* 0x00000000f90a7212 */ /* 0x000fe400078ec0ff */
[----:B------:R-:W-:Y:S02]  /*19fe0*/  IMAD.MOV.U32 R228, RZ, RZ, R208 ;  /* 0x000000ffffe47224 */ /* 0x000fe400078e00d0 */
[----:B------:R-:W-:Y:S01]  /*19ff0*/  IMAD.MOV.U32 R235, RZ, RZ, R209 ;  /* 0x000000ffffeb7224 */ /* 0x000fe200078e00d1 */
[----:B--2---:R-:W-:Y:S01]  /*1a000*/  HMMA.16816.F32.BF16 R136, R4, R24, R136 ;  /* 0x000000180488723c */ /* 0x004fe20000041888 */
[----:B------:R-:W-:Y:S02]  /*1a010*/  IMAD.MOV.U32 R234, RZ, RZ, R210 ;  /* 0x000000ffffea7224 */ /* 0x000fe400078e00d2 */
[----:B------:R-:W-:-:S02]  /*1a020*/  IMAD.MOV.U32 R233, RZ, RZ, R211 ;  /* 0x000000ffffe97224 */ /* 0x000fc400078e00d3 */
        /* <DEDUP_REMOVED lines=9> */
[C---:B------:R-:W-:Y:S01]  /*1a0c0*/  HMMA.16816.F32.BF16 R176, R4.reuse, R38, R88 ;  /* 0x0000002604b0723c */ /* 0x040fe20000041858 */
[----:B------:R-:W-:Y:S02]  /*1a0d0*/  IMAD.MOV.U32 R239, RZ, RZ, R189 ;  /* 0x000000ffffef7224 */ /* 0x000fe400078e00bd */
[----:B------:R-:W-:Y:S02]  /*1a0e0*/  IMAD.MOV.U32 R236, RZ, RZ, R184 ;  /* 0x000000ffffec7224 */ /* 0x000fe400078e00b8 */
[----:B------:R-:W-:Y:S01]  /*1a0f0*/  IMAD.MOV.U32 R237, RZ, RZ, R185 ;  /* 0x000000ffffed7224 */ /* 0x000fe200078e00b9 */
[----:B----4-:R-:W-:Y:S01]  /*1a100*/  HMMA.16816.F32.BF16 R84, R4, R20, R84 ;  /* 0x000000140454723c */ /* 0x010fe20000041854 */
[----:B------:R-:W-:-:S05]  /*1a110*/  LOP3.LUT R0, R3, R64, R222, 0x96, !PT ;  /* 0x0000004003007212 */ /* 0x000fca00078e96de */
[C---:B------:R-:W-:Y:S06]  /*1a120*/  HMMA.16816.F32.BF16 R96, R4.reuse, R22, R96 ;  /* 0x000000160460723c */ /* 0x040fec0000041860 */
[C---:B------:R-:W-:Y:S06]  /*1a130*/  HMMA.16816.F32.BF16 R184, R4.reuse, R52, R116 ;  /* 0x0000003404b8723c */ /* 0x040fec0000041874 */
[C---:B------:R-:W-:Y:S06]  /*1a140*/  HMMA.16816.F32.BF16 R192, R4.reuse, R54, R80 ;  /* 0x0000003604c0723c */ /* 0x040fec0000041850 */
[C---:B---3--:R-:W-:Y:S06]  /*1a150*/  HMMA.16816.F32.BF16 R208, R4.reuse, R56, R72 ;  /* 0x0000003804d0723c */ /* 0x048fec0000041848 */
[C---:B------:R-:W-:Y:S06]  /*1a160*/  HMMA.16816.F32.BF16 R188, R4.reuse, R58, R60 ;  /* 0x0000003a04bc723c */ /* 0x040fec000004183c */
[----:B------:R-:W-:Y:S07]  /*1a170*/  HMMA.16816.F32.BF16 R92, R4, R46, R112 ;  /* 0x0000002e045c723c */ /* 0x000fee0000041870 */
        /* <DEDUP_REMOVED lines=10> */
[----:B------:R-:W-:-:S03]  /*1a220*/  LOP3.LUT R11, R217, R11, RZ, 0xc0, !PT ;  /* 0x0000000bd90b7212 */ /* 0x000fc600078ec0ff */
[----:B------:R-:W-:Y:S01]  /*1a230*/  IMAD.WIDE.U32 R40, R0, -0x2daee0ad, RZ ;  /* 0xd2511f5300287825 */ /* 0x000fe200078e00ff */
[----:B------:R-:W-:Y:S02]  /*1a240*/  LOP3.LUT R6, R3, R64, R236, 0x96, !PT ;  /* 0x0000004003067212 */ /* 0x000fe400078e96ec */
[----:B------:R-:W-:Y:S02]  /*1a250*/  LOP3.LUT R3, R251, R65, R2, 0x96, !PT ;  /* 0x00000041fb037212 */ /* 0x000fe400078e9602 */
[----:B------:R-:W-:Y:S02]  /*1a260*/  LOP3.LUT R2, R41, R228, R4, 0x96, !PT ;  /* 0x000000e429027212 */ /* 0x000fe400078e9604 */
[----:B------:R-:W-:Y:S01]  /*1a270*/  LOP3.LUT R0, R5, R235, R12, 0x96, !PT ;  /* 0x000000eb05007212 */ /* 0x000fe200078e960c */
[----:B------:R-:W-:Y:S04]  /*1a280*/  HMMA.16816.F32.BF16 R124, R8, R24, R124 ;  /* 0x00000018087c723c */ /* 0x000fe8000004187c */
[----:B------:R-:W-:-:S04]  /*1a290*/  IMAD.WIDE.U32 R28, R0, -0x326172a9, RZ ;  /* 0xcd9e8d57001c7825 */ /* 0x000fc800078e00ff */
[----:B------:R-:W-:-:S04]  /*1a2a0*/  IMAD.WIDE.U32 R24, R3, -0x2daee0ad, RZ ;  /* 0xd2511f5303187825 */ /* 0x000fc800078e00ff */
[----:B------:R-:W-:-:S05]  /*1a2b0*/  IMAD.WIDE.U32 R2, R2, -0x326172a9, RZ ;  /* 0xcd9e8d5702027825 */ /* 0x000fca00078e00ff */
[----:B------:R-:W-:Y:S01]  /*1a2c0*/  LOP3.LUT R0, R3, R245, R28, 0x96, !PT ;  /* 0x000000f503007212 */ /* 0x000fe200078e961c */
[----:B------:R-:W-:Y:S01]  /*1a2d0*/  IMAD.WIDE.U32 R6, R6, -0x2daee0ad, RZ ;  /* 0xd2511f5306067825 */ /* 0x000fe200078e00ff */
[----:B------:R-:W-:Y:S02]  /*1a2e0*/  LOP3.LUT R4, R2, 0xffff, RZ, 0xc0, !PT ;  /* 0x0000ffff02047812 */ /* 0x000fe400078ec0ff */
[----:B------:R-:W-:Y:S02]  /*1a2f0*/  LOP3.LUT R3, R0, 0xffff, RZ, 0xc0, !PT ;  /* 0x0000ffff00037812 */ /* 0x000fe400078ec0ff */
[----:B------:R-:W-:Y:S02]  /*1a300*/  SHF.R.U32.HI R5, RZ, 0x10, R0 ;  /* 0x00000010ff057819 */ /* 0x000fe40000011600 */
[----:B------:R-:W-:Y:S02]  /*1a310*/  LOP3.LUT R17, R7, R230, R238, 0x96, !PT ;  /* 0x000000e607117212 */ /* 0x000fe400078e96ee */
[----:B------:R-:W-:-:S02]  /*1a320*/  LOP3.LUT R16, R25, R231, R6, 0x96, !PT ;  /* 0x000000e719107212 */ /* 0x000fc400078e9606 */
[----:B------:R-:W-:Y:S02]  /*1a330*/  SHF.R.U32.HI R7, RZ, 0x8, R4 ;  /* 0x00000008ff077819 */ /* 0x000fe40000011604 */
[----:B------:R-:W-:Y:S02]  /*1a340*/  LOP3.LUT R13, R0, 0xff, RZ, 0xc0, !PT ;  /* 0x000000ff000d7812 */ /* 0x000fe400078ec0ff */
[----:B------:R-:W-:Y:S02]  /*1a350*/  SHF.R.U32.HI R6, RZ, 0x8, R3 ;  /* 0x00000008ff067819 */ /* 0x000fe40000011603 */
[----:B------:R-:W-:Y:S02]  /*1a360*/  SHF.R.U32.HI R4, RZ, 0x18, R0 ;  /* 0x00000018ff047819 */ /* 0x000fe40000011600 */
[----:B------:R-:W-:Y:S02]  /*1a370*/  LOP3.LUT R3, R5, 0xff, RZ, 0xc0, !PT ;  /* 0x000000ff05037812 */ /* 0x000fe400078ec0ff */
[----:B------:R-:W-:-:S02]  /*1a380*/  SHF.R.U32.HI R14, RZ, 0x10, R2 ;  /* 0x00000010ff0e7819 */ /* 0x000fc40000011602 */
[----:B------:R-:W-:Y:S02]  /*1a390*/  LOP3.LUT R12, R2, 0xff, RZ, 0xc0, !PT ;  /* 0x000000ff020c7812 */ /* 0x000fe400078ec0ff */
[----:B------:R-:W-:Y:S02]  /*1a3a0*/  SHF.R.U32.HI R5, RZ, 0x18, R2 ;  /* 0x00000018ff057819 */ /* 0x000fe40000011602 */
[----:B------:R-:W-:Y:S02]  /*1a3b0*/  PRMT R0, R13, 0x5410, R6 ;  /* 0x000054100d007816 */ /* 0x000fe40000000006 */
[----:B------:R-:W-:Y:S02]  /*1a3c0*/  PRMT R2, R3, 0x5410, R4 ;  /* 0x0000541003027816 */ /* 0x000fe40000000004 */
[----:B------:R-:W-:Y:S02]  /*1a3d0*/  LOP3.LUT R3, R14, 0xff, RZ, 0xc0, !PT ;  /* 0x000000ff0e037812 */ /* 0x000fe400078ec0ff */
[----:B------:R-:W-:-:S02]  /*1a3e0*/  HSET2.LE.AND R0, R0, R226, PT ;  /* 0x000000e200007233 */ /* 0x000fc40003803000 */
[----:B------:R-:W-:Y:S02]  /*1a3f0*/  PRMT R7, R12, 0x5410, R7 ;  /* 0x000054100c077816 */ /* 0x000fe40000000007 */
[----:B------:R-:W-:Y:S01]  /*1a400*/  PRMT R6, R3, 0x5410, R5 ;  /* 0x0000541003067816 */ /* 0x000fe20000000005 */
[----:B------:R-:W-:Y:S01]  /*1a410*/  IMAD.MOV.U32 R230, RZ, RZ, R227 ;  /* 0x000000ffffe67224 */ /* 0x000fe200078e00e3 */
[----:B------:R-:W-:Y:S01]  /*1a420*/  LOP3.LUT R4, R202, R0, RZ, 0xc0, !PT ;  /* 0x00000000ca047212 */ /* 0x000fe200078ec0ff */
[----:B------:R-:W-:Y:S01]  /*1a430*/  IMAD.MOV.U32 R229, RZ, RZ, R224 ;  /* 0x000000ffffe57224 */ /* 0x000fe200078e00e0 */
[--C-:B------:R-:W-:Y:S01]  /*1a440*/  HSET2.LE.AND R2, R2, R226.reuse, PT ;  /* 0x000000e202027233 */ /* 0x100fe20003803000 */
[----:B------:R-:W-:Y:S01]  /*1a450*/  IMAD.MOV.U32 R231, RZ, RZ, R212 ;  /* 0x000000ffffe77224 */ /* 0x000fe200078e00d4 */
[--C-:B------:R-:W-:Y:S01]  /*1a460*/  HSET2.LE.AND R3, R7, R226.reuse, PT ;  /* 0x000000e207037233 */ /* 0x100fe20003803000 */
[C---:B------:R-:W-:Y:S01]  /*1a470*/  HMMA.16816.F32.BF16 R80, R8.reuse, R36, R128 ;  /* 0x000000240850723c */ /* 0x040fe20000041880 */
[----:B------:R-:W-:Y:S01]  /*1a480*/  HSET2.LE.AND R0, R6, R226, PT ;  /* 0x000000e206007233 */ /* 0x000fe20003803000 */
[----:B------:R-:W-:Y:S01]  /*1a490*/  IMAD.MOV.U32 R227, RZ, RZ, R215 ;  /* 0x000000ffffe37224 */ /* 0x000fe200078e00d7 */
[----:B------:R-:W-:Y:S01]  /*1a4a0*/  LOP3.LUT R5, R107, R2, RZ, 0xc0, !PT ;  /* 0x000000026b057212 */ /* 0x000fe200078ec0ff */
[----:B------:R-:W-:Y:S01]  /*1a4b0*/  IMAD.MOV.U32 R215, RZ, RZ, R100 ;  /* 0x000000ffffd77224 */ /* 0x000fe200078e0064 */
[----:B------:R-:W-:Y:S01]  /*1a4c0*/  LOP3.LUT R6, R106, R3, RZ, 0xc0, !PT ;  /* 0x000000036a067212 */ /* 0x000fe200078ec0ff */
[----:B------:R-:W-:Y:S01]  /*1a4d0*/  IMAD.WIDE.U32 R2, R17, -0x326172a9, RZ ;  /* 0xcd9e8d5711027825 */ /* 0x000fe200078e00ff */
[----:B------:R-:W-:Y:S01]  /*1a4e0*/  LOP3.LUT R7, R101, R0, RZ, 0xc0, !PT ;  /* 0x0000000065077212 */ /* 0x000fe200078ec0ff */
[----:B------:R-:W-:Y:S01]  /*1a4f0*/  HMMA.16816.F32.BF16 R120, R8, R38, R120 ;  /* 0x000000260878723c */ /* 0x000fe20000041878 */
[----:B------:R-:W1:Y:S01]  /*1a500*/  LDSM.16.MT88.4 R36, [R174+0x9800] ;  /* 0x00980000ae24783b */ /* 0x000e620000004200 */
[----:B------:R-:W-:Y:S01]  /*1a510*/  IMAD.WIDE.U32 R100, R16, -0x326172a9, RZ ;  /* 0xcd9e8d5710647825 */ /* 0x000fe200078e00ff */
[----:B------:R-:W-:-:S02]  /*1a520*/  LOP3.LUT R3, R3, R233, R250, 0x96, !PT ;  /* 0x000000e903037212 */ /* 0x000fc400078e96fa */
[----:B------:R-:W-:Y:S02]  /*1a530*/  LDSM.16.MT88.4 R12, [R196+0xa800] ;  /* 0x00a80000c40c783b */ /* 0x000fe40000004200 */
[----:B------:R-:W-:Y:S01]  /*1a540*/  LOP3.LUT R0, R101, R234, R2, 0x96, !PT ;  /* 0x000000ea65007212 */ /* 0x000fe200078e9602 */
[----:B------:R-:W-:Y:S01]  /*1a550*/  IMAD.WIDE.U32 R2, R3, -0x2daee0ad, RZ ;  /* 0xd2511f5303027825 */ /* 0x000fe200078e00ff */
[C---:B------:R-:W-:Y:S01]  /*1a560*/  HMMA.16816.F32.BF16 R76, R8.reuse, R20, R140 ;  /* 0x00000014084c723c */ /* 0x040fe2000004188c */
[----:B------:R-:W-:Y:S02]  /*1a570*/  LDSM.16.MT88.4 R16, [R174+0xb800] ;  /* 0x00b80000ae10783b */ /* 0x000fe40000004200 */
[----:B------:R-:W-:Y:S01]  /*1a580*/  IMAD.WIDE.U32 R50, R0, -0x2daee0ad, RZ ;  /* 0xd2511f5300327825 */ /* 0x000fe200078e00ff */
[----:B------:R-:W-:Y:S01]  /*1a590*/  LOP3.LUT R0, R3, R235, R24, 0x96, !PT ;  /* 0x000000eb03007212 */ /* 0x000fe200078e9618 */
[----:B------:R-:W-:Y:S03]  /*1a5a0*/  LDSM.16.MT88.4 R140, [R174+0xac00] ;  /* 0x00ac0000ae8c783b */ /* 0x000fe60000004200 */
[----:B------:R-:W-:Y:S01]  /*1a5b0*/  LOP3.LUT R2, R51, R228, R2, 0x96, !PT ;  /* 0x000000e433027212 */ /* 0x000fe200078e9602 */
[----:B------:R-:W-:Y:S01]  /*1a5c0*/  HMMA.16816.F32.BF16 R72, R8, R22, R148 ;  /* 0x000000160848723c */ /* 0x000fe20000041894 */
[----:B------:R-:W-:Y:S01]  /*1a5d0*/  IMAD.MOV.U32 R224, RZ, RZ, R213 ;  /* 0x000000ffffe07224 */ /* 0x000fe200078e00d5 */
[----:B------:R-:W-:Y:S01]  /*1a5e0*/  LDSM.16.MT88.4 R20, [R174+0xa800] ;  /* 0x00a80000ae14783b */ /* 0x000fe20000004200 */
[----:B------:R-:W-:-:S02]  /*1a5f0*/  IMAD.MOV.U32 R212, RZ, RZ, R214 ;  /* 0x000000ffffd47224 */ /* 0x000fc400078e00d6 */
[----:B------:R-:W-:Y:S01]  /*1a600*/  IMAD.WIDE.U32 R2, R2, -0x326172a9, RZ ;  /* 0xcd9e8d5702027825 */ /* 0x000fe200078e00ff */
[C---:B------:R-:W-:Y:S01]  /*1a610*/  HMMA.16816.F32.BF16 R60, R8.reuse, R54, R32 ;  /* 0x00000036083c723c */ /* 0x040fe20000041820 */
[----:B------:R-:W2:Y:S02]  /*1a620*/  LDSM.16.MT88.4 R32, [R196+0x9800] ;  /* 0x00980000c420783b */ /* 0x000ea40000004200 */
[----:B------:R-:W-:Y:S02]  /*1a630*/  IMAD.MOV.U32 R213, RZ, RZ, R70 ;  /* 0x000000ffffd57224 */ /* 0x000fe400078e0046 */
[----:B------:R-:W-:Y:S01]  /*1a640*/  IMAD.MOV.U32 R214, RZ, RZ, R71 ;  /* 0x000000ffffd67224 */ /* 0x000fe200078e0047 */
[C---:B------:R-:W-:Y:S01]  /*1a650*/  HMMA.16816.F32.BF16 R88, R8.reuse, R26, R132 ;  /* 0x0000001a0858723c */ /* 0x040fe20000041884 */
[----:B------:R-:W-:Y:S01]  /*1a660*/  IMAD.WIDE.U32 R30, R0, -0x326172a9, RZ ;  /* 0xcd9e8d57001e7825 */ /* 0x000fe200078e00ff */
[----:B------:R-:W3:Y:S04]  /*1a670*/  LDSM.16.MT88.4 R24, [R196+0xb800] ;  /* 0x00b80000c418783b */ /* 0x000ee80000004200 */
[----:B------:R-:W-:Y:S01]  /*1a680*/  HMMA.16816.F32.BF16 R64, R8, R52, R144 ;  /* 0x000000340840723c */ /* 0x000fe20000041890 */
[----:B------:R-:W-:-:S05]  /*1a690*/  LOP3.LUT R0, R3, R245, R30, 0x96, !PT ;  /* 0x000000f503007212 */ /* 0x000fca00078e961e */
[C---:B------:R-:W-:Y:S06]  /*1a6a0*/  HMMA.16816.F32.BF16 R52, R8.reuse, R56, R152 ;  /* 0x000000380834723c */ /* 0x040fec0000041898 */
[C---:B------:R-:W-:Y:S01]  /*1a6b0*/  HMMA.16816.F32.BF16 R68, R8.reuse, R58, R156 ;  /* 0x0000003a0844723c */ /* 0x040fe2000004189c */
[C---:B------:R-:W-:Y:S01]  /*1a6c0*/  LOP3.LUT R30, R2.reuse, 0xff, RZ, 0xc0, !PT ;  /* 0x000000ff021e7812 */ /* 0x040fe200078ec0ff */
[----:B------:R-:W-:Y:S04]  /*1a6d0*/  LDSM.16.MT88.4 R156, [R196+0x9c00] ;  /* 0x009c0000c49c783b */ /* 0x000fe80000004200 */
[C---:B------:R-:W-:Y:S06]  /*1a6e0*/  HMMA.16816.F32.BF16 R56, R8.reuse, R44, R160 ;  /* 0x0000002c0838723c */ /* 0x040fec00000418a0 */
[----:B------:R-:W-:Y:S01]  /*1a6f0*/  HMMA.16816.F32.BF16 R44, R8, R46, R164 ;  /* 0x0000002e082c723c */ /* 0x000fe200000418a4 */
[----:B------:R-:W-:Y:S01]  /*1a700*/  SHF.R.U32.HI R43, RZ, 0x10, R2 ;  /* 0x00000010ff2b7819 */ /* 0x000fe20000011602 */
[----:B------:R-:W-:Y:S05]  /*1a710*/  LDSM.16.MT88.4 R164, [R174+0x9c00] ;  /* 0x009c0000aea4783b */ /* 0x000fea0000004200 */
[----:B------:R-:W-:-:S04]  /*1a720*/  LOP3.LUT R8, R2, 0xffff, RZ, 0xc0, !PT ;  /* 0x0000ffff02087812 */ /* 0x000fc800078ec0ff */
[----:B------:R-:W-:Y:S02]  /*1a730*/  SHF.R.U32.HI R28, RZ, 0x8, R8 ;  /* 0x00000008ff1c7819 */ /* 0x000fe40000011608 */
[--C-:B------:R-:W-:Y:S02]  /*1a740*/  SHF.R.U32.HI R8, RZ, 0x10, R0.reuse ;  /* 0x00000010ff087819 */ /* 0x100fe40000011600 */
[----:B------:R-:W-:Y:S02]  /*1a750*/  LOP3.LUT R3, R0, 0xffff, RZ, 0xc0, !PT ;  /* 0x0000ffff00037812 */ /* 0x000fe400078ec0ff */
[----:B------:R-:W-:Y:S02]  /*1a760*/  SHF.R.U32.HI R9, RZ, 0x18, R0 ;  /* 0x00000018ff097819 */ /* 0x000fe40000011600 */
[----:B------:R-:W-:Y:S02]  /*1a770*/  LOP3.LUT R8, R8, 0xff, RZ, 0xc0, !PT ;  /* 0x000000ff08087812 */ /* 0x000fe400078ec0ff */
[----:B------:R-:W-:-:S02]  /*1a780*/  SHF.R.U32.HI R41, RZ, 0x18, R2 ;  /* 0x00000018ff297819 */ /* 0x000fc40000011602 */
[----:B------:R-:W-:Y:S02]  /*1a790*/  LOP3.LUT R11, R0, 0xff, RZ, 0xc0, !PT ;  /* 0x000000ff000b7812 */ /* 0x000fe400078ec0ff */
[----:B------:R-:W-:Y:S02]  /*1a7a0*/  SHF.R.U32.HI R10, RZ, 0x8, R3 ;  /* 0x00000008ff0a7819 */ /* 0x000fe40000011603 */
[----:B------:R-:W-:Y:S02]  /*1a7b0*/  PRMT R2, R8, 0x5410, R9 ;  /* 0x0000541008027816 */ /* 0x000fe40000000009 */
[----:B------:R-:W-:Y:S02]  /*1a7c0*/  PRMT R0, R11, 0x5410, R10 ;  /* 0x000054100b007816 */ /* 0x000fe4000000000a */
[----:B------:R-:W-:Y:S02]  /*1a7d0*/  PRMT R3, R30, 0x5410, R28 ;  /* 0x000054101e037816 */ /* 0x000fe4000000001c */
[----:B------:R-:W-:-:S02]  /*1a7e0*/  LOP3.LUT R11, R43, 0xff, RZ, 0xc0, !PT ;  /* 0x000000ff2b0b7812 */ /* 0x000fc400078ec0ff */
[--C-:B------:R-:W-:Y:S02]  /*1a7f0*/  HSET2.LE.AND R2, R2, R226.reuse, PT ;  /* 0x000000e202027233 */ /* 0x100fe40003803000 */
[----:B------:R-:W-:Y:S02]  /*1a800*/  PRMT R11, R11, 0x5410, R41 ;  /* 0x000054100b0b7816 */ /* 0x000fe40000000029 */
[--C-:B------:R-:W-:Y:S02]  /*1a810*/  HSET2.LE.AND R3, R3, R226.reuse, PT ;  /* 0x000000e203037233 */ /* 0x100fe40003803000 */
[----:B------:R-:W-:Y:S02]  /*1a820*/  LOP3.LUT R9, R230, R2, RZ, 0xc0, !PT ;  /* 0x00000002e6097212 */ /* 0x000fe400078ec0ff */
[----:B------:R-:W-:Y:S02]  /*1a830*/  LOP3.LUT R2, R29, R225, R42, 0x96, !PT ;  /* 0x000000e11d027212 */ /* 0x000fe400078e962a */
[----:B------:R-:W-:-:S02]  /*1a840*/  HSET2.LE.AND R0, R0, R226, PT ;  /* 0x000000e200007233 */ /* 0x000fc40003803000 */
[----:B------:R-:W-:Y:S02]  /*1a850*/  HSET2.LE.AND R11, R11, R226, PT ;  /* 0x000000e20b0b7233 */ /* 0x000fe40003803000 */
[----:B------:R-:W-:Y:S01]  /*1a860*/  LOP3.LUT R10, R231, R3, RZ, 0xc0, !PT ;  /* 0x00000003e70a7212 */ /* 0x000fe200078ec0ff */
[----:B------:R-:W-:Y:S01]  /*1a870*/  IMAD.WIDE.U32 R2, R2, -0x2daee0ad, RZ ;  /* 0xd2511f5302027825 */ /* 0x000fe200078e00ff */
[----:B------:R-:W-:Y:S02]  /*1a880*/  LOP3.LUT R8, R229, R0, RZ, 0xc0, !PT ;  /* 0x00000000e5087212 */ /* 0x000fe400078ec0ff */
[----:B------:R-:W-:Y:S02]  /*1a890*/  LOP3.LUT R11, R224, R11, RZ, 0xc0, !PT ;  /* 0x0000000be00b7212 */ /* 0x000fe400078ec0ff */
[----:B------:R-:W-:Y:S01]  /*1a8a0*/  LOP3.LUT R0, R3, R246, R40, 0x96, !PT ;  /* 0x000000f603007212 */ /* 0x000fe200078e9628 */
[----:B-1----:R-:W-:Y:S01]  /*1a8b0*/  HMMA.16816.F32.BF16 R148, R4, R36, R136 ;  /* 0x000000240494723c */ /* 0x002fe20000041888 */
[----:B------:R-:W-:-:S05]  /*1a8c0*/  LOP3.LUT R3, R2, 0xffff, RZ, 0xc0, !PT ;  /* 0x0000ffff02037812 */ /* 0x000fca00078ec0ff */
[C---:B------:R-:W-:Y:S06]  /*1a8d0*/  HMMA.16816.F32.BF16 R144, R4.reuse, R38, R108 ;  /* 0x000000260490723c */ /* 0x040fec000004186c */
[C---:B--2---:R-:W-:Y:S06]  /*1a8e0*/  HMMA.16816.F32.BF16 R128, R4.reuse, R34, R176 ;  /* 0x000000220480723c */ /* 0x044fec00000418b0 */
[C---:B------:R-:W-:Y:S06]  /*1a8f0*/  HMMA.16816.F32.BF16 R116, R4.reuse, R22, R96 ;  /* 0x000000160474723c */ /* 0x040fec0000041860 */
[C---:B------:R-:W-:Y:S06]  /*1a900*/  HMMA.16816.F32.BF16 R132, R4.reuse, R32, R168 ;  /* 0x000000200484723c */ /* 0x040fec00000418a8 */
[C---:B------:R-:W-:Y:S06]  /*1a910*/  HMMA.16816.F32.BF16 R84, R4.reuse, R20, R84 ;  /* 0x000000140454723c */ /* 0x040fec0000041854 */
[C---:B------:R-:W-:Y:S06]  /*1a920*/  HMMA.16816.F32.BF16 R112, R4.reuse, R12, R184 ;  /* 0x0000000c0470723c */ /* 0x040fec00000418b8 */
[C---:B------:R-:W-:Y:S06]  /*1a930*/  HMMA.16816.F32.BF16 R108, R4.reuse, R14, R192 ;  /* 0x0000000e046c723c */ /* 0x040fec00000418c0 */
[C---:B------:R-:W-:Y:S06]  /*1a940*/  HMMA.16816.F32.BF16 R96, R4.reuse, R16, R208 ;  /* 0x000000100460723c */ /* 0x040fec00000418d0 */
[C---:B------:R-:W-:Y:S06]  /*1a950*/  HMMA.16816.F32.BF16 R176, R4.reuse, R18, R188 ;  /* 0x0000001204b0723c */ /* 0x040fec00000418bc */
[C---:B---3--:R-:W-:Y:S06]  /*1a960*/  HMMA.16816.F32.BF16 R180, R4.reuse, R24, R180 ;  /* 0x0000001804b4723c */ /* 0x048fec00000418b4 */
[----:B------:R-:W-:Y:S06]  /*1a970*/  HMMA.16816.F32.BF16 R136, R4, R26, R92 ;  /* 0x0000001a0488723c */ /* 0x000fec000004185c */
[----:B------:R-:W-:Y:S01]  /*1a980*/  HMMA.16816.F32.BF16 R64, R8, R12, R64 ;  /* 0x0000000c0840723c */ /* 0x000fe20000041840 */
[----:B------:R-:W-:-:S02]  /*1a990*/  LOP3.LUT R4, R0, 0xffff, RZ, 0xc0, !PT ;  /* 0x0000ffff00047812 */ /* 0x000fc400078ec0ff */
[----:B------:R-:W-:Y:S02]  /*1a9a0*/  SHF.R.U32.HI R6, RZ, 0x10, R0 ;  /* 0x00000010ff067819 */ /* 0x000fe40000011600 */
[--C-:B------:R-:W-:Y:S02]  /*1a9b0*/  SHF.R.U32.HI R5, RZ, 0x10, R2.reuse ;  /* 0x00000010ff057819 */ /* 0x100fe40000011602 */
[----:B------:R-:W-:Y:S02]  /*1a9c0*/  LOP3.LUT R12, R2, 0xff, RZ, 0xc0, !PT ;  /* 0x000000ff020c7812 */ /* 0x000fe400078ec0ff */
[----:B------:R-:W-:Y:S02]  /*1a9d0*/  SHF.R.U32.HI R7, RZ, 0x18, R2 ;  /* 0x00000018ff077819 */ /* 0x000fe40000011602 */
[----:B------:R-:W-:Y:S02]  /*1a9e0*/  SHF.R.U32.HI R2, RZ, 0x8, R3 ;  /* 0x00000008ff027819 */ /* 0x000fe40000011603 */
[----:B------:R-:W-:-:S02]  /*1a9f0*/  SHF.R.U32.HI R3, RZ, 0x8, R4 ;  /* 0x00000008ff037819 */ /* 0x000fc40000011604 */
[----:B------:R-:W-:Y:S02]  /*1aa00*/  SHF.R.U32.HI R13, RZ, 0x18, R0 ;  /* 0x00000018ff0d7819 */ /* 0x000fe40000011600 */
[----:B------:R-:W-:Y:S02]  /*1aa10*/  LOP3.LUT R4, R6, 0xff, RZ, 0xc0, !PT ;  /* 0x000000ff06047812 */ /* 0x000fe400078ec0ff */
[----:B------:R-:W-:Y:S02]  /*1aa20*/  PRMT R6, R12, 0x5410, R2 ;  /* 0x000054100c067816 */ /* 0x000fe40000000002 */
[----:B------:R-:W-:Y:S01]  /*1aa30*/  PRMT R2, R4, 0x5410, R13 ;  /* 0x0000541004027816 */ /* 0x000fe2000000000d */
[----:B------:R-:W-:Y:S04]  /*1aa40*/  HMMA.16816.F32.BF16 R60, R8, R14, R60 ;  /* 0x0000000e083c723c */ /* 0x000fe8000004183c */
[----:B------:R-:W-:-:S03]  /*1aa50*/  HSET2.LE.AND R2, R2, R226, PT ;  /* 0x000000e202027233 */ /* 0x000fc60003803000 */
[----:B------:R-:W-:Y:S02]  /*1aa60*/  LOP3.LUT R14, R0, 0xff, RZ, 0xc0, !PT ;  /* 0x000000ff000e7812 */ /* 0x000fe400078ec0ff */
[----:B------:R-:W-:Y:S01]  /*1aa70*/  LOP3.LUT R0, R5, 0xff, RZ, 0xc0, !PT ;  /* 0x000000ff05007812 */ /* 0x000fe200078ec0ff */
[C---:B------:R-:W-:Y:S01]  /*1aa80*/  HMMA.16816.F32.BF16 R160, R8.reuse, R32, R80 ;  /* 0x0000002008a0723c */ /* 0x040fe20000041850 */
[----:B------:R-:W1:Y:S02]  /*1aa90*/  LDSM.16.MT88.4 R80, [R174+0xbc00] ;  /* 0x00bc0000ae50783b */ /* 0x000e640000004200 */
[----:B------:R-:W-:Y:S02]  /*1aaa0*/  PRMT R5, R0, 0x5410, R7 ;  /* 0x0000541000057816 */ /* 0x000fe40000000007 */
[----:B------:R-:W-:Y:S02]  /*1aab0*/  PRMT R0, R14, 0x5410, R3 ;  /* 0x000054100e007816 */ /* 0x000fe40000000003 */
[----:B------:R-:W-:Y:S01]  /*1aac0*/  HSET2.LE.AND R3, R6, R226, PT ;  /* 0x000000e206037233 */ /* 0x000fe20003803000 */
[----:B------:R-:W-:Y:S01]  /*1aad0*/  HMMA.16816.F32.BF16 R168, R8, R36, R124 ;  /* 0x0000002408a8723c */ /* 0x000fe2000004187c */
[----:B------:R-:W-:Y:S01]  /*1aae0*/  LOP3.LUT R93, R207, R2, RZ, 0xc0, !PT ;  /* 0x00000002cf5d7212 */ /* 0x000fe200078ec0ff */
[----:B------:R-:W2:Y:S01]  /*1aaf0*/  LDSM.16.MT88.4 R124, [R196+0xac00] ;  /* 0x00ac0000c47c783b */ /* 0x000ea20000004200 */
[----:B------:R-:W-:-:S03]  /*1ab00*/  LOP3.LUT R2, R31, R225, R100, 0x96, !PT ;  /* 0x000000e11f027212 */ /* 0x000fc600078e9664 */
[----:B------:R-:W3:Y:S01]  /*1ab10*/  LDSM.16.MT88.4 R12, [R196+0xbc00] ;  /* 0x00bc0000c40c783b */ /* 0x000ee20000004200 */
[--C-:B------:R-:W-:Y:S02]  /*1ab20*/  HSET2.LE.AND R0, R0, R226.reuse, PT ;  /* 0x000000e200007233 */ /* 0x100fe40003803000 */
[----:B------:R-:W-:Y:S01]  /*1ab30*/  LOP3.LUT R94, R206, R3, RZ, 0xc0, !PT ;  /* 0x00000003ce5e7212 */ /* 0x000fe200078ec0ff */
[----:B------:R-:W-:Y:S01]  /*1ab40*/  IMAD.WIDE.U32 R2, R2, -0x2daee0ad, RZ ;  /* 0xd2511f5302027825 */ /* 0x000fe200078e00ff */
[----:B------:R-:W-:Y:S02]  /*1ab50*/  HSET2.LE.AND R4, R5, R226, PT ;  /* 0x000000e205047233 */ /* 0x000fe40003803000 */
[----:B------:R-:W-:Y:S02]  /*1ab60*/  LOP3.LUT R92, R216, R0, RZ, 0xc0, !PT ;  /* 0x00000000d85c7212 */ /* 0x000fe400078ec0ff */
[----:B------:R-:W-:Y:S02]  /*1ab70*/  LOP3.LUT R0, R3, R246, R50, 0x96, !PT ;  /* 0x000000f603007212 */ /* 0x000fe400078e9632 */
[----:B------:R-:W-:-:S02]  /*1ab80*/  LOP3.LUT R95, R203, R4, RZ, 0xc0, !PT ;  /* 0x00000004cb5f7212 */ /* 0x000fc400078ec0ff */
[C---:B------:R-:W-:Y:S01]  /*1ab90*/  LOP3.LUT R4, R0.reuse, 0xffff, RZ, 0xc0, !PT ;  /* 0x0000ffff00047812 */ /* 0x040fe200078ec0ff */
[----:B------:R-:W-:Y:S01]  /*1aba0*/  HMMA.16816.F32.BF16 R152, R8, R20, R76 ;  /* 0x000000140898723c */ /* 0x000fe2000004184c */
[----:B------:R-:W-:Y:S02]  /*1abb0*/  LOP3.LUT R7, R0, 0xff, RZ, 0xc0, !PT ;  /* 0x000000ff00077812 */ /* 0x000fe400078ec0ff */
[----:B------:R-:W-:-:S03]  /*1abc0*/  SHF.R.U32.HI R4, RZ, 0x8, R4 ;  /* 0x00000008ff047819 */ /* 0x000fc60000011604 */
[----:B------:R-:W-:Y:S01]  /*1abd0*/  HMMA.16816.F32.BF16 R52, R8, R16, R52 ;  /* 0x000000100834723c */ /* 0x000fe20000041834 */
[----:B------:R-:W-:Y:S02]  /*1abe0*/  LOP3.LUT R3, R2, 0xffff, RZ, 0xc0, !PT ;  /* 0x0000ffff02037812 */ /* 0x000fe400078ec0ff */
[----:B------:R-:W-:-:S03]  /*1abf0*/  SHF.R.U32.HI R5, RZ, 0x10, R0 ;  /* 0x00000010ff057819 */ /* 0x000fc60000011600 */
[----:B------:R-:W-:Y:S01]  /*1ac00*/  HMMA.16816.F32.BF16 R36, R8, R38, R88 ;  /* 0x000000260824723c */ /* 0x000fe20000041858 */
[----:B------:R-:W-:-:S05]  /*1ac10*/  LOP3.LUT R6, R2, 0xff, RZ, 0xc0, !PT ;  /* 0x000000ff02067812 */ /* 0x000fca00078ec0ff */
[----:B------:R-:W-:Y:S01]  /*1ac20*/  HMMA.16816.F32.BF16 R32, R8, R34, R120 ;  /* 0x000000220820723c */ /* 0x000fe20000041878 */
[----:B------:R-:W-:-:S05]  /*1ac30*/  SHF.R.U32.HI R3, RZ, 0x8, R3 ;  /* 0x00000008ff037819 */ /* 0x000fca0000011603 */
[----:B------:R-:W-:Y:S01]  /*1ac40*/  HMMA.16816.F32.BF16 R20, R8, R22, R72 ;  /* 0x000000160814723c */ /* 0x000fe20000041848 */
[----:B------:R-:W-:-:S05]  /*1ac50*/  LOP3.LUT R5, R5, 0xff, RZ, 0xc0, !PT ;  /* 0x000000ff05057812 */ /* 0x000fca00078ec0ff */
[C---:B------:R-:W-:Y:S06]  /*1ac60*/  HMMA.16816.F32.BF16 R16, R8.reuse, R18, R68 ;  /* 0x000000120810723c */ /* 0x040fec0000041844 */
[C---:B------:R-:W-:Y:S06]  /*1ac70*/  HMMA.16816.F32.BF16 R56, R8.reuse, R24, R56 ;  /* 0x000000180838723c */ /* 0x040fec0000041838 */
[----:B------:R-:W-:Y:S07]  /*1ac80*/  HMMA.16816.F32.BF16 R44, R8, R26, R44 ;  /* 0x0000001a082c723c */ /* 0x000fee000004182c */
[----:B------:R-:W-:-:S02]  /*1ac90*/  SHF.R.U32.HI R9, RZ, 0x10, R2 ;  /* 0x00000010ff097819 */ /* 0x000fc40000011602 */
[----:B------:R-:W-:Y:S02]  /*1aca0*/  SHF.R.U32.HI R8, RZ, 0x18, R0 ;  /* 0x00000018ff087819 */ /* 0x000fe40000011600 */
[----:B------:R-:W-:Y:S02]  /*1acb0*/  PRMT R0, R7, 0x5410, R4 ;  /* 0x0000541007007816 */ /* 0x000fe40000000004 */
[----:B------:R-:W-:Y:S02]  /*1acc0*/  SHF.R.U32.HI R10, RZ, 0x18, R2 ;  /* 0x00000018ff0a7819 */ /* 0x000fe40000011602 */
[----:B------:R-:W-:Y:S02]  /*1acd0*/  LOP3.LUT R4, R9, 0xff, RZ, 0xc0, !PT ;  /* 0x000000ff09047812 */ /* 0x000fe400078ec0ff */
[----:B------:R-:W-:Y:S02]  /*1ace0*/  PRMT R3, R6, 0x5410, R3 ;  /* 0x0000541006037816 */ /* 0x000fe40000000003 */
[----:B------:R-:W-:-:S02]  /*1acf0*/  PRMT R2, R5, 0x5410, R8 ;  /* 0x0000541005027816 */ /* 0x000fc40000000008 */
[----:B------:R-:W-:Y:S02]  /*1ad00*/  PRMT R4, R4, 0x5410, R10 ;  /* 0x0000541004047816 */ /* 0x000fe4000000000a */
[--C-:B------:R-:W-:Y:S02]  /*1ad10*/  HSET2.LE.AND R3, R3, R226.reuse, PT ;  /* 0x000000e203037233 */ /* 0x100fe40003803000 */
[--C-:B------:R-:W-:Y:S02]  /*1ad20*/  HSET2.LE.AND R0, R0, R226.reuse, PT ;  /* 0x000000e200007233 */ /* 0x100fe40003803000 */
[--C-:B------:R-:W-:Y:S02]  /*1ad30*/  HSET2.LE.AND R2, R2, R226.reuse, PT ;  /* 0x000000e202027233 */ /* 0x100fe40003803000 */
[----:B------:R-:W-:Y:S01]  /*1ad40*/  HSET2.LE.AND R4, R4, R226, PT ;  /* 0x000000e204047233 */ /* 0x000fe20003803000 */
[----:B-1----:R-:W-:Y:S07]  /*1ad50*/  HMMA.16816.F32.BF16 R72, R92, R80, R96 ;  /* 0x000000505c48723c */ /* 0x002fee0000041860 */
[----:B------:R-:W-:-:S02]  /*1ad60*/  LOP3.LUT R96, R227, R0, RZ, 0xc0, !PT ;  /* 0x00000000e3607212 */ /* 0x000fc400078ec0ff */
[----:B------:R-:W-:Y:S02]  /*1ad70*/  LOP3.LUT R97, R212, R2, RZ, 0xc0, !PT ;  /* 0x00000002d4617212 */ /* 0x000fe400078ec0ff */
[----:B------:R-:W-:Y:S02]  /*1ad80*/  LOP3.LUT R98, R213, R3, RZ, 0xc0, !PT ;  /* 0x00000003d5627212 */ /* 0x000fe400078ec0ff */
[----:B------:R-:W-:Y:S01]  /*1ad90*/  LOP3.LUT R99, R214, R4, RZ, 0xc0, !PT ;  /* 0x00000004d6637212 */ /* 0x000fe200078ec0ff */
[----:B------:R-:W-:Y:S01]  /*1ada0*/  HMMA.16816.F32.BF16 R148, R92, R164, R148 ;  /* 0x000000a45c94723c */ /* 0x000fe20000041894 */
[----:B------:R-:W-:-:S05]  /*1adb0*/  IADD3 R202, P1, R48, -0x180, RZ ;  /* 0xfffffe8030ca7810 */ /* 0x000fca0007f3e0ff */
[C---:B------:R-:W-:Y:S06]  /*1adc0*/  HMMA.16816.F32.BF16 R144, R92.reuse, R166, R144 ;  /* 0x000000a65c90723c */ /* 0x040fec0000041890 */
[C---:B------:R-:W-:Y:S06]  /*1add0*/  HMMA.16816.F32.BF16 R132, R92.reuse, R156, R132 ;  /* 0x0000009c5c84723c */ /* 0x040fec0000041884 */
[C---:B------:R-:W-:Y:S06]  /*1ade0*/  HMMA.16816.F32.BF16 R128, R92.reuse, R158, R128 ;  /* 0x0000009e5c80723c */ /* 0x040fec0000041880 */
[C---:B------:R-:W-:Y:S06]  /*1adf0*/  HMMA.16816.F32.BF16 R120, R92.reuse, R140, R84 ;  /* 0x0000008c5c78723c */ /* 0x040fec0000041854 */
[C---:B------:R-:W-:Y:S06]  /*1ae00*/  HMMA.16816.F32.BF16 R116, R92.reuse, R142, R116 ;  /* 0x0000008e5c74723c */ /* 0x040fec0000041874 */
[C---:B--2---:R-:W-:Y:S06]  /*1ae10*/  HMMA.16816.F32.BF16 R112, R92.reuse, R124, R112 ;  /* 0x0000007c5c70723c */ /* 0x044fec0000041870 */
[C---:B------:R-:W-:Y:S06]  /*1ae20*/  HMMA.16816.F32.BF16 R108, R92.reuse, R126, R108 ;  /* 0x0000007e5c6c723c */ /* 0x040fec000004186c */
[C---:B------:R-:W-:Y:S06]  /*1ae30*/  HMMA.16816.F32.BF16 R76, R92.reuse, R82, R176 ;  /* 0x000000525c4c723c */ /* 0x040fec00000418b0 */
[C---:B---3--:R-:W-:Y:S06]  /*1ae40*/  HMMA.16816.F32.BF16 R88, R92.reuse, R12, R180 ;  /* 0x0000000c5c58723c */ /* 0x048fec00000418b4 */
[----:B------:R-:W-:Y:S01]  /*1ae50*/  HMMA.16816.F32.BF16 R92, R92, R14, R136 ;  /* 0x0000000e5c5c723c */ /* 0x000fe20000041888 */
[----:B------:R-:W-:-:S05]  /*1ae60*/  IMAD.MOV.U32 R222, RZ, RZ, R244 ;  /* 0x000000ffffde7224 */ /* 0x000fca00078e00f4 */
[----:B------:R-:W-:Y:S01]  /*1ae70*/  HMMA.16816.F32.BF16 R168, R96, R164, R168 ;  /* 0x000000a460a8723c */ /* 0x000fe200000418a8 */
[----:B------:R-:W-:-:S05]  /*1ae80*/  @P0 VIADD R213, R215, 0xfffffffc ;  /* 0xfffffffcd7d50836 */ /* 0x000fca0000000000 */
        /* <DEDUP_REMOVED lines=14> */
.L_x_695:
[----:B-----5:R-:W-:-:S07]  /*1af70*/  IADD3 R213, R222, -0x1, RZ ;  /* 0xffffffffded57810 */ /* 0x020fce0007ffe0ff */
.L_x_704:
[----:B------:R-:W-:Y:S05]  /*1af80*/  BSYNC B2 ;  /* 0x0000000000027941 */ /* 0x000fea0003800000 */
.L_x_694:
[----:B------:R-:W-:-:S13]  /*1af90*/  ISETP.GE.AND P0, PT, R213, RZ, PT ;  /* 0x000000ffd500720c */ /* 0x000fda0003f06270 */
[----:B------:R-:W-:Y:S05]  /*1afa0*/  @!P0 BRA `(.L_x_705) ;  /* 0x00000078004c8947 */ /* 0x000fea0003800000 */
[----:B------:R-:W2:Y:S04]  /*1afb0*/  LDL R0, [R1+0x114] ;  /* 0x0001140001007983 */ /* 0x000ea80000100800 */
[----:B------:R-:W3:Y:S01]  /*1afc0*/  LDL.LU R6, [R1+0x19c] ;  /* 0x00019c0001067983 */ /* 0x000ee20000300800 */
[----:B------:R-:W-:Y:S02]  /*1afd0*/  IMAD.MOV.U32 R106, RZ, RZ, R102 ;  /* 0x000000ffff6a7224 */ /* 0x000fe400078e0066 */
[----:B-----5:R-:W-:Y:S02]  /*1afe0*/  IMAD.MOV.U32 R100, RZ, RZ, R105 ;  /* 0x000000ffff647224 */ /* 0x020fe400078e0069 */
[----:B------:R-:W-:Y:S02]  /*1aff0*/  IMAD.MOV.U32 R2, RZ, RZ, R104 ;  /* 0x000000ffff027224 */ /* 0x000fe400078e0068 */
[----:B------:R-:W-:Y:S01]  /*1b000*/  IMAD.MOV.U32 R101, RZ, RZ, R103 ;  /* 0x000000ffff657224 */ /* 0x000fe200078e0067 */
[----:B--2---:R-:W-:-:S02]  /*1b010*/  ISETP.GE.AND P0, PT, R0, R205, PT ;  /* 0x000000cd0000720c */ /* 0x004fc40003f06270 */
[C---:B---3--:R-:W-:Y:S01]  /*1b020*/  SHF.L.U32 R4, R6.reuse, 0x3, RZ ;  /* 0x0000000306047819 */ /* 0x048fe200000006ff */
[C---:B------:R-:W-:Y:S01]  /*1b030*/  IMAD R5, R6.reuse, 0x48, RZ ;  /* 0x0000004806057824 */ /* 0x040fe200078e02ff */
[----:B------:R-:W-:Y:S01]  /*1b040*/  SHF.R.S32.HI R3, RZ, 0x1f, R6 ;  /* 0x0000001fff037819 */ /* 0x000fe20000011406 */
[----:B------:R-:W-:-:S03]  /*1b050*/  IMAD.WIDE.U32 R8, R6, 0x70, RZ ;  /* 0x0000007006087825 */ /* 0x000fc600078e00ff */
[----:B------:R-:W-:Y:S01]  /*1b060*/  SHF.R.S32.HI R7, RZ, 0x1f, R5 ;  /* 0x0000001fff077819 */ /* 0x000fe20000011405 */
[--C-:B------:R-:W-:Y:S01]  /*1b070*/  IMAD R0, R6, 0x38, R4.reuse ;  /* 0x0000003806007824 */ /* 0x100fe200078e0204 */
[----:B------:R-:W-:Y:S01]  /*1b080*/  SHF.R.S32.HI R6, RZ, 0x1f, R4 ;  /* 0x0000001fff067819 */ /* 0x000fe20000011404 */
[----:B------:R-:W-:Y:S01]  /*1b090*/  IMAD R3, R3, 0x70, RZ ;  /* 0x0000007003037824 */ /* 0x000fe200078e02ff */
[----:B------:R-:W-:Y:S01]  /*1b0a0*/  STL.64 [R1+0x140], R8 ;  /* 0x0001400801007387 */ /* 0x000fe20000100a00 */
[----:B------:R-:W-:Y:S02]  /*1b0b0*/  SHF.L.U64.HI R7, R5, 0x1, R7 ;  /* 0x0000000105077819 */ /* 0x000fe40000010207 */
[C---:B------:R-:W-:Y:S01]  /*1b0c0*/  SHF.L.U64.HI R10, R4.reuse, 0x1, R6 ;  /* 0x00000001040a7819 */ /* 0x040fe20000010206 */
[----:B------:R-:W-:Y:S01]  /*1b0d0*/  IMAD.SHL.U32 R6, R4, 0x2, RZ ;  /* 0x0000000204067824 */ /* 0x000fe200078e00ff */
[----:B------:R-:W-:-:S03]  /*1b0e0*/  IADD3 R0, R0, 0x1, RZ ;  /* 0x0000000100007810 */ /* 0x000fc60007ffe0ff */
[----:B------:R-:W-:Y:S01]  /*1b0f0*/  STL [R1+0x15c], R10 ;  /* 0x00015c0a01007387 */ /* 0x000fe20000100800 */
[----:B------:R-:W-:-:S03]  /*1b100*/  SHF.R.S32.HI R4, RZ, 0x1f, R0 ;  /* 0x0000001fff047819 */ /* 0x000fc60000011400 */
[----:B------:R1:W-:Y:S04]  /*1b110*/  STL [R1+0x154], R6 ;  /* 0x0001540601007387 */ /* 0x0003e80000100800 */
[----:B------:R2:W-:Y:S01]  /*1b120*/  STL [R1+0x158], R7 ;  /* 0x0001580701007387 */ /* 0x0005e20000100800 */
[----:B-1----:R-:W-:Y:S01]  /*1b130*/  SHF.L.U32 R6, R5, 0x1, RZ ;  /* 0x0000000105067819 */ /* 0x002fe200000006ff */
[----:B------:R-:W-:Y:S01]  /*1b140*/  IMAD.IADD R5, R9, 0x1, R3 ;  /* 0x0000000109057824 */ /* 0x000fe200078e0203 */
[C---:B------:R-:W-:Y:S02]  /*1b150*/  SHF.L.U64.HI R3, R0.reuse, 0x1, R4 ;  /* 0x0000000100037819 */ /* 0x040fe40000010204 */
[----:B------:R-:W-:Y:S01]  /*1b160*/  SHF.L.U32 R0, R0, 0x1, RZ ;  /* 0x0000000100007819 */ /* 0x000fe200000006ff */
[----:B------:R2:W-:Y:S04]  /*1b170*/  STL [R1+0x150], R6 ;  /* 0x0001500601007387 */ /* 0x0005e80000100800 */
[----:B------:R2:W-:Y:S04]  /*1b180*/  STL [R1+0x148], R5 ;  /* 0x0001480501007387 */ /* 0x0005e80000100800 */
[----:B------:R2:W-:Y:S04]  /*1b190*/  STL [R1+0x13c], R0 ;  /* 0x00013c0001007387 */ /* 0x0005e80000100800 */
[----:B------:R2:W-:Y:S02]  /*1b1a0*/  STL [R1+0x14c], R3 ;  /* 0x00014c0301007387 */ /* 0x0005e40000100800 */
.L_x_708:
[----:B------:R-:W3:Y:S01]  /*1b1b0*/  LDL.64 R8, [R1+0x118] ;  /* 0x0001180001087983 */ /* 0x000ee20000100a00 */
[----:B------:R-:W-:Y:S04]  /*1b1c0*/  DEPBAR.LE SB0, 0x0 ;  /* 0x000080000000791a */ /* 0x000fe80000000000 */
[----:B------:R-:W4:Y:S01]  /*1b1d0*/  LDL.64 R10, [R1+0x170] ;  /* 0x00017000010a7983 */ /* 0x000f220000100a00 */
[-C--:B------:R-:W-:Y:S01]  /*1b1e0*/  ISETP.GE.AND P5, PT, R247, R205.reuse, PT ;  /* 0x000000cdf700720c */ /* 0x080fe20003fa6270 */
[----:B------:R-:W-:Y:S05]  /*1b1f0*/  WARPSYNC.ALL ;  /* 0x0000000000007948 */ /* 0x000fea0003800000 */
[----:B--2---:R-:W4:Y:S01]  /*1b200*/  LDL.64 R4, [R1+0x178] ;  /* 0x0001780001047983 */ /* 0x004f220000100a00 */
[----:B------:R-:W-:Y:S01]  /*1b210*/  SHF.R.S32.HI R0, RZ, 0x1f, R213 ;  /* 0x0000001fff007819 */ /* 0x000fe200000114d5 */
[----:B------:R-:W-:Y:S01]  /*1b220*/  BSSY B0, `(.L_x_706) ;  /* 0x0000106000007945 */ /* 0x000fe20003800000 */
[----:B------:R-:W-:Y:S01]  /*1b230*/  BAR.SYNC.DEFER_BLOCKING 0x0 ;  /* 0x0000000000007b1d */ /* 0x000fe20000010000 */
[----:B------:R-:W-:Y:S05]  /*1b240*/  ISETP.GE.AND P4, PT, R248, R205, PT ;  /* 0x000000cdf800720c */ /* 0x000fea0003f86270 */
[----:B------:R-:W-:Y:S05]  /*1b250*/  @P0 STS [R204+0x9000], RZ ;  /* 0x009000ffcc000388 */ /* 0x000fea0000000800 */
[----:B------:R-:W-:Y:S05]  /*1b260*/  @P0 STS [R204+0x9004], RZ ;  /* 0x009004ffcc000388 */ /* 0x000fea0000000800 */
[----:B------:R-:W-:Y:S01]  /*1b270*/  @P0 STS.64 [R204+0x9008], RZ ;  /* 0x009008ffcc000388 */ /* 0x000fe20000000a00 */
[----:B----4-:R-:W-:Y:S01]  /*1b280*/  IMAD.MOV.U32 R5, RZ, RZ, R11 ;  /* 0x000000ffff057224 */ /* 0x010fe200078e000b */
[C---:B---3--:R-:W-:Y:S01]  /*1b290*/  SHF.L.U64.HI R3, R8.reuse, 0x6, R9 ;  /* 0x0000000608037819 */ /* 0x048fe20000010209 */
[----:B------:R-:W-:Y:S04]  /*1b2a0*/  IMAD.SHL.U32 R6, R8, 0x40, RZ ;  /* 0x0000004008067824 */ /* 0x000fe800078e00ff */
[----:B------:R-:W-:Y:S02]  /*1b2b0*/  IMAD R3, R3, R213, RZ ;  /* 0x000000d503037224 */ /* 0x000fe400078e02ff */
[-C--:B------:R-:W-:Y:S04]  /*1b2c0*/  IMAD.WIDE.U32 R4, R213, R6.reuse, R4 ;  /* 0x00000006d5047225 */ /* 0x080fe800078e0004 */
[----:B------:R-:W-:Y:S01]  /*1b2d0*/  IMAD R3, R0, R6, R3 ;  /* 0x0000000600037224 */ /* 0x000fe200078e0203 */
[----:B------:R-:W-:Y:S02]  /*1b2e0*/  @!P5 LEA R12, P1, R4, R220, 0x1 ;  /* 0x000000dc040cd211 */ /* 0x000fe400078208ff */
[----:B------:R-:W-:Y:S01]  /*1b2f0*/  LEA R0, P6, R8, R4, 0x5 ;  /* 0x0000000408007211 */ /* 0x000fe200078c28ff */
[----:B------:R-:W-:Y:S01]  /*1b300*/  IMAD.IADD R3, R5, 0x1, R3 ;  /* 0x0000000105037824 */ /* 0x000fe200078e0203 */
[CC--:B------:R-:W-:Y:S02]  /*1b310*/  @!P0 LEA R15, P2, R4.reuse, R220.reuse, 0x1 ;  /* 0x000000dc040f8211 */ /* 0x0c0fe400078408ff */
[CC--:B------:R-:W-:Y:S02]  /*1b320*/  @!P4 LEA R10, P3, R4.reuse, R220.reuse, 0x1 ;  /* 0x000000dc040ac211 */ /* 0x0c0fe400078608ff */
[----:B------:R-:W-:Y:S02]  /*1b330*/  @!P5 LEA.HI.X R13, R4, R221, R3, 0x1, P1 ;  /* 0x000000dd040dd211 */ /* 0x000fe400008f0c03 */
[----:B------:R-:W-:Y:S02]  /*1b340*/  LEA.HI.X R5, R8, R3, R9, 0x5, P6 ;  /* 0x0000000308057211 */ /* 0x000fe400030f2c09 */
[-CC-:B------:R-:W-:Y:S02]  /*1b350*/  @!P0 LEA.HI.X R14, R4, R221.reuse, R3.reuse, 0x1, P2 ;  /* 0x000000dd040e8211 */ /* 0x180fe400010f0c03 */
[CC--:B------:R-:W-:Y:S02]  /*1b360*/  @!P0 LEA R16, P6, R0.reuse, R220.reuse, 0x1 ;  /* 0x000000dc00108211 */ /* 0x0c0fe400078c08ff */
[CC--:B------:R-:W-:Y:S02]  /*1b370*/  @!P5 LEA R8, P2, R0.reuse, R220.reuse, 0x1 ;  /* 0x000000dc0008d211 */ /* 0x0c0fe400078408ff */
[----:B------:R-:W-:Y:S02]  /*1b380*/  @!P4 LEA R6, P1, R0, R220, 0x1 ;  /* 0x000000dc0006c211 */ /* 0x000fe400078208ff */
[-C--:B------:R-:W-:Y:S01]  /*1b390*/  @!P4 LEA.HI.X R11, R4, R221.reuse, R3, 0x1, P3 ;  /* 0x000000dd040bc211 */ /* 0x080fe200018f0c03 */
[----:B------:R-:W-:Y:S01]  /*1b3a0*/  @!P0 IMAD.MOV.U32 R4, RZ, RZ, R15 ;  /* 0x000000ffff048224 */ /* 0x000fe200078e000f */
[CCC-:B------:R-:W-:Y:S02]  /*1b3b0*/  @!P5 LEA.HI.X R9, R0.reuse, R221.reuse, R5.reuse, 0x1, P2 ;  /* 0x000000dd0009d211 */ /* 0x1c0fe400010f0c05 */
[CCC-:B------:R-:W-:Y:S02]  /*1b3c0*/  @!P4 LEA.HI.X R7, R0.reuse, R221.reuse, R5.reuse, 0x1, P1 ;  /* 0x000000dd0007c211 */ /* 0x1c0fe400008f0c05 */
[----:B------:R-:W-:Y:S01]  /*1b3d0*/  @!P0 LEA.HI.X R3, R0, R221, R5, 0x1, P6 ;  /* 0x000000dd00038211 */ /* 0x000fe200030f0c05 */
[----:B------:R-:W-:Y:S01]  /*1b3e0*/  @!P0 IMAD.MOV.U32 R5, RZ, RZ, R14 ;  /* 0x000000ffff058224 */ /* 0x000fe200078e000e */
[----:B------:R-:W-:Y:S04]  /*1b3f0*/  ISETP.GE.AND P1, PT, R213, 0x1, PT ;  /* 0x00000001d500780c */ /* 0x000fe80003f26270 */
        /* <DEDUP_REMOVED lines=13> */
[----:B------:R-:W-:Y:S05]  /*1b4d0*/  @!P4 LDGSTS.E.BYPASS.LTC128B.128 [R204+0xb000], desc[UR4][R10.64+0x80] ;  /* 0x0b0000800acccfae */ /* 0x000fea000b901d44 */
[----:B------:R-:W-:Y:S01]  /*1b4e0*/  @P0 STS.128 [R204+0x9800], RZ ;  /* 0x009800ffcc000388 */ /* 0x000fe20000000c00 */
[----:B-1----:R-:W-:Y:S02]  /*1b4f0*/  @!P0 IMAD.MOV.U32 R4, RZ, RZ, R16 ;  /* 0x000000ffff048224 */ /* 0x002fe400078e0010 */
[----:B------:R-:W-:Y:S05]  /*1b500*/  @!P0 IMAD.MOV.U32 R5, RZ, RZ, R3 ;  /* 0x000000ffff058224 */ /* 0x000fea00078e0003 */
        /* <DEDUP_REMOVED lines=15> */
[----:B-----5:R-:W1:Y:S05]  /*1b600*/  LDSM.16.M88.4 R16, [R175+0x6000] ;  /* 0x00600000af10783b */ /* 0x020e6a0000000200 */
[----:B------:R-:W2:Y:S05]  /*1b610*/  LDSM.16.M88.4 R60, [R198+0x1000] ;  /* 0x00100000c63c783b */ /* 0x000eaa0000000200 */
[----:B------:R-:W3:Y:S05]  /*1b620*/  LDSM.16.M88.4 R32, [R175+0x6400] ;  /* 0x00640000af20783b */ /* 0x000eea0000000200 */
[----:B------:R-:W0:Y:S05]  /*1b630*/  LDGDEPBAR ;  /* 0x00000000000079af */ /* 0x000e2a0000000000 */
[----:B------:R-:W4:Y:S05]  /*1b640*/  LDSM.16.M88.4 R48, [R175+0x6800] ;  /* 0x00680000af30783b */ /* 0x000f2a0000000200 */
[----:B------:R-:W5:Y:S05]  /*1b650*/  LDSM.16.M88.4 R176, [R175+0x6c00] ;  /* 0x006c0000afb0783b */ /* 0x000f6a0000000200 */
[----:B------:R-:W-:Y:S05]  /*1b660*/  LDSM.16.M88.4 R180, [R199] ;  /* 0x00000000c7b4783b */ /* 0x000fea0000000200 */
[----:B------:R-:W5:Y:S01]  /*1b670*/  LDSM.16.M88.4 R184, [R197+0x6000] ;  /* 0x00600000c5b8783b */ /* 0x000f620000000200 */
[-C--:B-1----:R-:W-:Y:S06]  /*1b680*/  HMMA.16816.F32.BF16 R4, R64, R16.reuse, RZ ;  /* 0x000000104004723c */ /* 0x082fec00000418ff */
        /* <DEDUP_REMOVED lines=15> */
[----:B------:R-:W1:Y:S05]  /*1b780*/  LDSM.16.M88.4 R176, [R199+0x1000] ;  /* 0x00100000c7b0783b */ /* 0x000e6a0000000200 */
[-C--:B------:R-:W-:Y:S06]  /*1b790*/  HMMA.16816.F32.BF16 R4, R180, R184.reuse, R4 ;  /* 0x000000b8b404723c */ /* 0x080fec0000041804 */
[C---:B-1----:R-:W-:Y:S06]  /*1b7a0*/  HMMA.16816.F32.BF16 R8, R176.reuse, R184, R8 ;  /* 0x000000b8b008723c */ /* 0x042fec0000041808 */
        /* <DEDUP_REMOVED lines=18> */
[----:B------:R-:W1:Y:S05]  /*1b8d0*/  LDSM.16.M88.4 R180, [R175+0x7000] ;  /* 0x00700000afb4783b */ /* 0x000e6a0000000200 */
[----:B------:R-:W2:Y:S01]  /*1b8e0*/  LDSM.16.M88.4 R184, [R198+0x3000] ;  /* 0x00300000c6b8783b */ /* 0x000ea20000000200 */
[-C--:B-1----:R-:W-:Y:S06]  /*1b8f0*/  HMMA.16816.F32.BF16 R4, R176, R180.reuse, R4 ;  /* 0x000000b4b004723c */ /* 0x082fec0000041804 */
[C---:B--2---:R-:W-:Y:S06]  /*1b900*/  HMMA.16816.F32.BF16 R8, R184.reuse, R180, R8 ;  /* 0x000000b4b808723c */ /* 0x044fec0000041808 */
        /* <DEDUP_REMOVED lines=78> */
[----:B------:R-:W1:Y:S01]  /*1bdf0*/  LDSM.16.M88.4 R176, [R197+0x8c00] ;  /* 0x008c0000c5b0783b */ /* 0x000e620000000200 */
[----:B------:R-:W-:Y:S04]  /*1be00*/  DEPBAR.LE SB0, 0x0 ;  /* 0x000080000000791a */ /* 0x000fe80000000000 */
[----:B------:R-:W-:Y:S01]  /*1be10*/  BAR.SYNC.DEFER_BLOCKING 0x0 ;  /* 0x0000000000007b1d */ /* 0x000fe20000010000 */
[-C--:B-1----:R-:W-:Y:S06]  /*1be20*/  HMMA.16816.F32.BF16 R52, R184, R176.reuse, R52 ;  /* 0x000000b0b834723c */ /* 0x082fec0000041834 */
[C---:B------:R-:W-:Y:S06]  /*1be30*/  HMMA.16816.F32.BF16 R56, R180.reuse, R176, R56 ;  /* 0x000000b0b438723c */ /* 0x040fec0000041838 */
[-C--:B------:R-:W-:Y:S06]  /*1be40*/  HMMA.16816.F32.BF16 R60, R180, R178.reuse, R60 ;  /* 0x000000b2b43c723c */ /* 0x080fec000004183c */
[----:B------:R-:W-:Y:S01]  /*1be50*/  HMMA.16816.F32.BF16 R64, R184, R178, R64 ;  /* 0x000000b2b840723c */ /* 0x000fe20000041840 */
[----:B------:R-:W-:Y:S11]  /*1be60*/  @!UPT UIADD3 URZ, URZ, URZ, URZ ;  /* 0x0000003f3f3ff290 */ /* 0x000ff6000fffe03f */
[----:B------:R-:W-:Y:S01]  /*1be70*/  @!UPT UIADD3 URZ, URZ, URZ, URZ ;  /* 0x0000003f3f3ff290 */ /* 0x000fe2000fffe03f */
[----:B------:R-:W-:Y:S11]  /*1be80*/  @!P1 BRA `(.L_x_707) ;  /* 0x0000000000fc9947 */ /* 0x000ff60003800000 */
[----:B------:R-:W2:Y:S01]  /*1be90*/  LDL R103, [R1+0x198] ;  /* 0x0001980001677983 */ /* 0x000ea20000100800 */
[----:B------:R-:W-:Y:S03]  /*1bea0*/  VIADD R0, R213, 0xffffffff ;  /* 0xffffffffd5007836 */ /* 0x000fe60000000000 */
[----:B------:R-:W3:Y:S02]  /*1beb0*/  LDL R104, [R1+0x114] ;  /* 0x0001140001687983 */ /* 0x000ee40000100800 */
[----:B------:R-:W-:Y:S02]  /*1bec0*/  SHF.R.S32.HI R102, RZ, 0x1f, R0 ;  /* 0x0000001fff667819 */ /* 0x000fe40000011400 */
[----:B------:R-:W4:Y:S04]  /*1bed0*/  LDL R105, [R1+0x164] ;  /* 0x0001640001697983 */ /* 0x000f280000100800 */
[----:B------:R-:W5:Y:S04]  /*1bee0*/  LDL.64 R192, [R1+0x168] ;  /* 0x0001680001c07983 */ /* 0x000f680000100a00 */
[----:B------:R-:W5:Y:S04]  /*1bef0*/  LDL.64 R190, [R1+0x188] ;  /* 0x0001880001be7983 */ /* 0x000f680000100a00 */
[----:B------:R-:W5:Y:S04]  /*1bf00*/  LDL R188, [R1+0x180] ;  /* 0x0001800001bc7983 */ /* 0x000f680000100800 */
[----:B------:R-:W5:Y:S01]  /*1bf10*/  LDL R107, [R1+0x184] ;  /* 0x00018400016b7983 */ /* 0x000f620000100800 */
[----:B--2---:R-:W-:Y:S01]  /*1bf20*/  IMAD R3, R103, R0, RZ ;  /* 0x0000000067037224 */ /* 0x004fe200078e02ff */
[----:B---3--:R-:W-:Y:S03]  /*1bf30*/  ISETP.GE.AND P0, PT, R104, R205, PT ;  /* 0x000000cd6800720c */ /* 0x008fe60003f06270 */
[-C--:B----4-:R-:W-:Y:S02]  /*1bf40*/  IMAD R3, R102, R105.reuse, R3 ;  /* 0x0000006966037224 */ /* 0x090fe400078e0203 */
[----:B-----5:R-:W-:Y:S02]  /*1bf50*/  IMAD.MOV.U32 R103, RZ, RZ, R193 ;  /* 0x000000ffff677224 */ /* 0x020fe400078e00c1 */
[----:B------:R-:W-:Y:S06]  /*1bf60*/  IMAD.MOV.U32 R102, RZ, RZ, R190 ;  /* 0x000000ffff667224 */ /* 0x000fec00078e00be */
[----:B------:R1:W-:Y:S01]  /*1bf70*/  @P0 STS [R204+0x6000], RZ ;  /* 0x006000ffcc000388 */ /* 0x0003e20000000800 */
[----:B------:R-:W-:Y:S03]  /*1bf80*/  IMAD.WIDE.U32 R102, R0, R105, R102 ;  /* 0x0000006900667225 */ /* 0x000fe600078e0066 */
[----:B------:R1:W-:Y:S01]  /*1bf90*/  @P0 STS [R204+0x6004], RZ ;  /* 0x006004ffcc000388 */ /* 0x0003e20000000800 */
[----:B------:R-:W-:Y:S03]  /*1bfa0*/  IMAD.IADD R0, R103, 0x1, R3 ;  /* 0x0000000167007824 */ /* 0x000fe600078e0203 */
[----:B------:R1:W-:Y:S01]  /*1bfb0*/  @P0 STS.64 [R204+0x6008], RZ ;  /* 0x006008ffcc000388 */ /* 0x0003e20000000a00 */
[CC--:B------:R-:W-:Y:S04]  /*1bfc0*/  @!P0 LEA R104, P1, R102.reuse, R218.reuse, 0x1 ;  /* 0x000000da66688211 */ /* 0x0c0fe800078208ff */
[CCC-:B------:R-:W-:Y:S05]  /*1bfd0*/  @!P0 LEA.HI.X R105, R102.reuse, R219.reuse, R0.reuse, 0x1, P1 ;  /* 0x000000db66698211 */ /* 0x1c0fea00008f0c00 */
[----:B------:R-:W-:Y:S01]  /*1bfe0*/  @!PT LDS RZ, [RZ] ;  /* 0x00000000fffff984 */ /* 0x000fe20000000800 */
[----:B------:R-:W-:Y:S01]  /*1bff0*/  @!PT LDS RZ, [RZ] ;  /* 0x00000000fffff984 */ /* 0x000fe20000000800 */
[----:B------:R-:W-:Y:S01]  /*1c000*/  @!PT LDS RZ, [RZ] ;  /* 0x00000000fffff984 */ /* 0x000fe20000000800 */
[----:B------:R2:W-:Y:S04]  /*1c010*/  @!P0 LDGSTS.E.BYPASS.LTC128B.128 [R204+0x6000], desc[UR4][R104.64] ;  /* 0x0600000068cc8fae */ /* 0x0005e8000b901d44 */
[----:B------:R1:W-:Y:S01]  /*1c020*/  @P5 STS.128 [R204+0x7000], RZ ;  /* 0x007000ffcc005388 */ /* 0x0003e20000000c00 */
[CC--:B--2---:R-:W-:Y:S04]  /*1c030*/  @!P5 LEA R104, P1, R102.reuse, R218.reuse, 0x1 ;  /* 0x000000da6668d211 */ /* 0x0c4fe800078208ff */
[CCC-:B------:R-:W-:Y:S05]  /*1c040*/  @!P5 LEA.HI.X R105, R102.reuse, R219.reuse, R0.reuse, 0x1, P1 ;  /* 0x000000db6669d211 */ /* 0x1c0fea00008f0c00 */
[----:B------:R-:W-:Y:S01]  /*1c050*/  @!PT LDS RZ, [RZ] ;  /* 0x00000000fffff984 */ /* 0x000fe20000000800 */
[----:B------:R-:W-:Y:S01]  /*1c060*/  @!PT LDS RZ, [RZ] ;  /* 0x00000000fffff984 */ /* 0x000fe20000000800 */
[----:B------:R-:W-:Y:S01]  /*1c070*/  @!PT LDS RZ, [RZ] ;  /* 0x00000000fffff984 */ /* 0x000fe20000000800 */
[----:B------:R2:W-:Y:S04]  /*1c080*/  @!P5 LDGSTS.E.BYPASS.LTC128B.128 [R204+0x7000], desc[UR4][R104.64+0x40] ;  /* 0x0700004068ccdfae */ /* 0x0005e8000b901d44 */
[----:B------:R1:W-:Y:S01]  /*1c090*/  @P4 STS.128 [R204+0x8000], RZ ;  /* 0x008000ffcc004388 */ /* 0x0003e20000000c00 */
[C---:B--2---:R-:W-:Y:S04]  /*1c0a0*/  @!P4 LEA R104, P1, R102.reuse, R218, 0x1 ;  /* 0x000000da6668c211 */ /* 0x044fe800078208ff */
[-CC-:B------:R-:W-:Y:S02]  /*1c0b0*/  @!P4 LEA.HI.X R105, R102, R219.reuse, R0.reuse, 0x1, P1 ;  /* 0x000000db6669c211 */ /* 0x180fe400008f0c00 */
[----:B------:R-:W-:Y:S03]  /*1c0c0*/  IADD3 R102, P2, R188, R102, RZ ;  /* 0x00000066bc667210 */ /* 0x000fe60007f5e0ff */
[----:B------:R-:W-:Y:S01]  /*1c0d0*/  @!PT LDS RZ, [RZ] ;  /* 0x00000000fffff984 */ /* 0x000fe20000000800 */
[----:B------:R-:W-:Y:S01]  /*1c0e0*/  @!PT LDS RZ, [RZ] ;  /* 0x00000000fffff984 */ /* 0x000fe20000000800 */
[----:B------:R-:W-:Y:S01]  /*1c0f0*/  @!PT LDS RZ, [RZ] ;  /* 0x00000000fffff984 */ /* 0x000fe20000000800 */
[----:B------:R2:W-:Y:S02]  /*1c100*/  @!P4 LDGSTS.E.BYPASS.LTC128B.128 [R204+0x8000], desc[UR4][R104.64+0x80] ;  /* 0x0800008068cccfae */ /* 0x0005e4000b901d44 */
[----:B------:R-:W-:Y:S02]  /*1c110*/  IMAD.X R0, R107, 0x1, R0, P2 ;  /* 0x000000016b007824 */ /* 0x000fe400010e0600 */
        /* <DEDUP_REMOVED lines=16> */
[----:B------:R-:W-:Y:S05]  /*1c220*/  @!P4 LEA.HI.X R105, R102, R219, R0, 0x1, P1 ;  /* 0x000000db6669c211 */ /* 0x000fea00008f0c00 */
[----:B------:R-:W-:Y:S01]  /*1c230*/  @!PT LDS RZ, [RZ] ;  /* 0x00000000fffff984 */ /* 0x000fe20000000800 */
[----:B------:R-:W-:Y:S01]  /*1c240*/  @!PT LDS RZ, [RZ] ;  /* 0x00000000fffff984 */ /* 0x000fe20000000800 */
[----:B------:R-:W-:Y:S01]  /*1c250*/  @!PT LDS RZ, [RZ] ;  /* 0x00000000fffff984 */ /* 0x000fe20000000800 */
[----:B------:R1:W-:Y:S04]  /*1c260*/  @!P4 LDGSTS.E.BYPASS.LTC128B.128 [R204+0x8800], desc[UR4][R104.64+0x80] ;  /* 0x0880008068cccfae */ /* 0x0003e8000b901d44 */
[----:B------:R-:W0:Y:S02]  /*1c270*/  LDGDEPBAR ;  /* 0x00000000000079af */ /* 0x000e240000000000 */
.L_x_707:
[----:B------:R-:W-:Y:S05]  /*1c280*/  BSYNC B0 ;  /* 0x0000000000007941 */ /* 0x000fea0003800000 */
.L_x_706:
[----:B------:R-:W2:Y:S01]  /*1c290*/  LD.E R0, desc[UR4][R172.64+0xdc] ;  /* 0x0000dc04ac007980 */ /* 0x000ea2000c101900 */
[----:B------:R-:W3:Y:S03]  /*1c2a0*/  S2R R3, SR_TID.X ;  /* 0x0000000000037919 */ /* 0x000ee60000002100 */
[----:B------:R4:W-:Y:S04]  /*1c2b0*/  STL [R1+0x1c8], R175 ;  /* 0x0001c8af01007387 */ /* 0x0009e80000100800 */
[----:B----4-:R-:W4:Y:S01]  /*1c2c0*/  LDL.LU R175, [R1+0x12c] ;  /* 0x00012c0001af7983 */ /* 0x010f220000300800 */
[----:B---3--:R-:W-:Y:S05]  /*1c2d0*/  IMAD.SHL.U32 R3, R3, 0x2, RZ ;  /* 0x0000000203037824 */ /* 0x008fea00078e00ff */
[----:B------:R-:W-:Y:S05]  /*1c2e0*/  LOP3.LUT R3, R3, 0x6, RZ, 0xc0, !PT ;  /* 0x0000000603037812 */ /* 0x000fea00078ec0ff */
[----:B------:R-:W-:Y:S04]  /*1c2f0*/  IMAD R3, R213, 0x40, R3 ;  /* 0x00000040d5037824 */ /* 0x000fe800078e0203 */
[C---:B------:R-:W-:Y:S01]  /*1c300*/  VIADD R102, R3.reuse, 0x1 ;  /* 0x0000000103667836 */ /* 0x040fe20000000000 */
[----:B------:R-:W-:Y:S01]  /*1c310*/  I2FP.F32.S32 R103, R3 ;  /* 0x0000000300677245 */ /* 0x000fe20000201400 */
[C---:B-1----:R-:W-:Y:S02]  /*1c320*/  VIADD R104, R3.reuse, 0x8 ;  /* 0x0000000803687836 */ /* 0x042fe40000000000 */
[----:B------:R-:W-:Y:S01]  /*1c330*/  VIADD R105, R3, 0x9 ;  /* 0x0000000903697836 */ /* 0x000fe20000000000 */
[----:B------:R-:W-:Y:S01]  /*1c340*/  I2FP.F32.S32 R102, R102 ;  /* 0x0000006600667245 */ /* 0x000fe20000201400 */
[CC--:B------:R-:W-:Y:S01]  /*1c350*/  FFMA.FTZ R8, R103.reuse, R201.reuse, R8 ;  /* 0x000000c967087223 */ /* 0x0c0fe20000010008 */
[CC--:B------:R-:W-:Y:S01]  /*1c360*/  FFMA.FTZ R4, R103.reuse, R201.reuse, R4 ;  /* 0x000000c967047223 */ /* 0x0c0fe20000010004 */
[CC--:B------:R-:W-:Y:S01]  /*1c370*/  FFMA.FTZ R6, R103.reuse, R201.reuse, R6 ;  /* 0x000000c967067223 */ /* 0x0c0fe20000010006 */
[-C--:B------:R-:W-:Y:S01]  /*1c380*/  FFMA.FTZ R10, R103, R201.reuse, R10 ;  /* 0x000000c9670a7223 */ /* 0x080fe2000001000a */
[----:B------:R-:W-:Y:S01]  /*1c390*/  I2FP.F32.S32 R103, R104 ;  /* 0x0000006800677245 */ /* 0x000fe20000201400 */
[C---:B------:R-:W-:Y:S01]  /*1c3a0*/  FFMA.FTZ R5, R102.reuse, R201, R5 ;  /* 0x000000c966057223 */ /* 0x040fe20000010005 */
[----:B------:R-:W-:Y:S01]  /*1c3b0*/  I2FP.F32.S32 R104, R105 ;  /* 0x0000006900687245 */ /* 0x000fe20000201400 */
[C---:B------:R-:W-:Y:S02]  /*1c3c0*/  VIADD R105, R3.reuse, 0x11 ;  /* 0x0000001103697836 */ /* 0x040fe40000000000 */
[CC--:B------:R-:W-:Y:S01]  /*1c3d0*/  FFMA.FTZ R7, R102.reuse, R201.reuse, R7 ;  /* 0x000000c966077223 */ /* 0x0c0fe20000010007 */
[CC--:B------:R-:W-:Y:S01]  /*1c3e0*/  FFMA.FTZ R11, R102.reuse, R201.reuse, R11 ;  /* 0x000000c9660b7223 */ /* 0x0c0fe2000001000b */
[-C--:B------:R-:W-:Y:S01]  /*1c3f0*/  FFMA.FTZ R9, R102, R201.reuse, R9 ;  /* 0x000000c966097223 */ /* 0x080fe20000010009 */
[----:B------:R-:W-:Y:S02]  /*1c400*/  VIADD R102, R3, 0x10 ;  /* 0x0000001003667836 */ /* 0x000fe40000000000 */
[CC--:B------:R-:W-:Y:S01]  /*1c410*/  FFMA.FTZ R14, R103.reuse, R201.reuse, R14 ;  /* 0x000000c9670e7223 */ /* 0x0c0fe2000001000e */
[CC--:B------:R-:W-:Y:S01]  /*1c420*/  FFMA.FTZ R12, R103.reuse, R201.reuse, R12 ;  /* 0x000000c9670c7223 */ /* 0x0c0fe2000001000c */
[CC--:B------:R-:W-:Y:S01]  /*1c430*/  FFMA.FTZ R16, R103.reuse, R201.reuse, R16 ;  /* 0x000000c967107223 */ /* 0x0c0fe20000010010 */
[----:B------:R-:W-:Y:S01]  /*1c440*/  FFMA.FTZ R18, R103, R201, R18 ;  /* 0x000000c967127223 */ /* 0x000fe20000010012 */
[----:B------:R-:W-:Y:S01]  /*1c450*/  I2FP.F32.S32 R103, R105 ;  /* 0x0000006900677245 */ /* 0x000fe20000201400 */
[CC--:B------:R-:W-:Y:S01]  /*1c460*/  FFMA.FTZ R13, R104.reuse, R201.reuse, R13 ;  /* 0x000000c9680d7223 */ /* 0x0c0fe2000001000d */
[----:B------:R-:W-:Y:S01]  /*1c470*/  I2FP.F32.S32 R102, R102 ;  /* 0x0000006600667245 */ /* 0x000fe20000201400 */
[CC--:B------:R-:W-:Y:S01]  /*1c480*/  FFMA.FTZ R15, R104.reuse, R201.reuse, R15 ;  /* 0x000000c9680f7223 */ /* 0x0c0fe2000001000f */
[CC--:B------:R-:W-:Y:S01]  /*1c490*/  FFMA.FTZ R17, R104.reuse, R201.reuse, R17 ;  /* 0x000000c968117223 */ /* 0x0c0fe20000010011 */
[-C--:B------:R-:W-:Y:S01]  /*1c4a0*/  FFMA.FTZ R19, R104, R201.reuse, R19 ;  /* 0x000000c968137223 */ /* 0x080fe20000010013 */
[----:B------:R-:W-:Y:S02]  /*1c4b0*/  VIADD R104, R3, 0x18 ;  /* 0x0000001803687836 */ /* 0x000fe40000000000 */
[-C--:B------:R-:W-:Y:S01]  /*1c4c0*/  FFMA.FTZ R23, R103, R201.reuse, R23 ;  /* 0x000000c967177223 */ /* 0x080fe20000010017 */
[----:B------:R-:W-:Y:S02]  /*1c4d0*/  VIADD R105, R3, 0x19 ;  /* 0x0000001903697836 */ /* 0x000fe40000000000 */
[CC--:B------:R-:W-:Y:S01]  /*1c4e0*/  FFMA.FTZ R21, R103.reuse, R201.reuse, R21 ;  /* 0x000000c967157223 */ /* 0x0c0fe20000010015 */
[CC--:B------:R-:W-:Y:S01]  /*1c4f0*/  FFMA.FTZ R25, R103.reuse, R201.reuse, R25 ;  /* 0x000000c967197223 */ /* 0x0c0fe20000010019 */
[-C--:B------:R-:W-:Y:S01]  /*1c500*/  FFMA.FTZ R27, R103, R201.reuse, R27 ;  /* 0x000000c9671b7223 */ /* 0x080fe2000001001b */
[C---:B------:R-:W-:Y:S02]  /*1c510*/  VIADD R103, R3.reuse, 0x20 ;  /* 0x0000002003677836 */ /* 0x040fe40000000000 */
[CC--:B------:R-:W-:Y:S01]  /*1c520*/  FFMA.FTZ R24, R102.reuse, R201.reuse, R24 ;  /* 0x000000c966187223 */ /* 0x0c0fe20000010018 */
[CC--:B------:R-:W-:Y:S01]  /*1c530*/  FFMA.FTZ R20, R102.reuse, R201.reuse, R20 ;  /* 0x000000c966147223 */ /* 0x0c0fe20000010014 */
[CC--:B------:R-:W-:Y:S01]  /*1c540*/  FFMA.FTZ R22, R102.reuse, R201.reuse, R22 ;  /* 0x000000c966167223 */ /* 0x0c0fe20000010016 */
[----:B------:R-:W-:Y:S01]  /*1c550*/  FFMA.FTZ R26, R102, R201, R26 ;  /* 0x000000c9661a7223 */ /* 0x000fe2000001001a */
[----:B------:R-:W-:Y:S01]  /*1c560*/  I2FP.F32.S32 R102, R104 ;  /* 0x0000006800667245 */ /* 0x000fe20000201400 */
[C---:B------:R-:W-:Y:S01]  /*1c570*/  VIADD R176, R3.reuse, 0x39 ;  /* 0x0000003903b07836 */ /* 0x040fe20000000000 */
[----:B------:R-:W-:Y:S01]  /*1c580*/  I2FP.F32.S32 R104, R105 ;  /* 0x0000006900687245 */ /* 0x000fe20000201400 */
[----:B------:R-:W-:Y:S01]  /*1c590*/  VIADD R105, R3, 0x21 ;  /* 0x0000002103697836 */ /* 0x000fe20000000000 */
[----:B------:R-:W-:Y:S01]  /*1c5a0*/  I2FP.F32.S32 R103, R103 ;  /* 0x0000006700677245 */ /* 0x000fe20000201400 */
[CC--:B------:R-:W-:Y:S01]  /*1c5b0*/  FFMA.FTZ R28, R102.reuse, R201.reuse, R28 ;  /* 0x000000c9661c7223 */ /* 0x0c0fe2000001001c */
[----:B------:R-:W-:Y:S01]  /*1c5c0*/  I2FP.F32.S32 R176, R176 ;  /* 0x000000b000b07245 */ /* 0x000fe20000201400 */
[CC--:B------:R-:W-:Y:S01]  /*1c5d0*/  FFMA.FTZ R30, R102.reuse, R201.reuse, R30 ;  /* 0x000000c9661e7223 */ /* 0x0c0fe2000001001e */
[CC--:B------:R-:W-:Y:S01]  /*1c5e0*/  FFMA.FTZ R32, R102.reuse, R201.reuse, R32 ;  /* 0x000000c966207223 */ /* 0x0c0fe20000010020 */
[----:B------:R-:W-:Y:S01]  /*1c5f0*/  FFMA.FTZ R34, R102, R201, R34 ;  /* 0x000000c966227223 */ /* 0x000fe20000010022 */
[----:B------:R-:W-:Y:S01]  /*1c600*/  I2FP.F32.S32 R102, R105 ;  /* 0x0000006900667245 */ /* 0x000fe20000201400 */
[CC--:B------:R-:W-:Y:S01]  /*1c610*/  FFMA.FTZ R29, R104.reuse, R201.reuse, R29 ;  /* 0x000000c9681d7223 */ /* 0x0c0fe2000001001d */
[CC--:B------:R-:W-:Y:S01]  /*1c620*/  FFMA.FTZ R38, R103.reuse, R201.reuse, R38 ;  /* 0x000000c967267223 */ /* 0x0c0fe20000010026 */
[CC--:B------:R-:W-:Y:S01]  /*1c630*/  FFMA.FTZ R40, R103.reuse, R201.reuse, R40 ;  /* 0x000000c967287223 */ /* 0x0c0fe20000010028 */
[CC--:B------:R-:W-:Y:S01]  /*1c640*/  FFMA.FTZ R31, R104.reuse, R201.reuse, R31 ;  /* 0x000000c9681f7223 */ /* 0x0c0fe2000001001f */
[CC--:B------:R-:W-:Y:S01]  /*1c650*/  FFMA.FTZ R33, R104.reuse, R201.reuse, R33 ;  /* 0x000000c968217223 */ /* 0x0c0fe20000010021 */
[CC--:B------:R-:W-:Y:S01]  /*1c660*/  FFMA.FTZ R36, R103.reuse, R201.reuse, R36 ;  /* 0x000000c967247223 */ /* 0x0c0fe20000010024 */
[-C--:B------:R-:W-:Y:S01]  /*1c670*/  FFMA.FTZ R42, R103, R201.reuse, R42 ;  /* 0x000000c9672a7223 */ /* 0x080fe2000001002a */
[-C--:B------:R-:W-:Y:S01]  /*1c680*/  FFMA.FTZ R35, R104, R201.reuse, R35 ;  /* 0x000000c968237223 */ /* 0x080fe20000010023 */
[C---:B------:R-:W-:Y:S02]  /*1c690*/  VIADD R103, R3.reuse, 0x30 ;  /* 0x0000003003677836 */ /* 0x040fe40000000000 */
[CC--:B------:R-:W-:Y:S01]  /*1c6a0*/  FFMA.FTZ R39, R102.reuse, R201.reuse, R39 ;  /* 0x000000c966277223 */ /* 0x0c0fe20000010027 */
[C---:B------:R-:W-:Y:S02]  /*1c6b0*/  VIADD R104, R3.reuse, 0x29 ;  /* 0x0000002903687836 */ /* 0x040fe40000000000 */
[CC--:B------:R-:W-:Y:S01]  /*1c6c0*/  FFMA.FTZ R43, R102.reuse, R201.reuse, R43 ;  /* 0x000000c9662b7223 */ /* 0x0c0fe2000001002b */
[C---:B------:R-:W-:Y:S01]  /*1c6d0*/  FFMA.FTZ R41, R102.reuse, R201, R41 ;  /* 0x000000c966297223 */ /* 0x040fe20000010029 */
[----:B------:R-:W-:Y:S01]  /*1c6e0*/  I2FP.F32.S32 R103, R103 ;  /* 0x0000006700677245 */ /* 0x000fe20000201400 */
[-C--:B------:R-:W-:Y:S01]  /*1c6f0*/  FFMA.FTZ R37, R102, R201.reuse, R37 ;  /* 0x000000c966257223 */ /* 0x080fe20000010025 */
[----:B------:R-:W-:Y:S01]  /*1c700*/  I2FP.F32.S32 R104, R104 ;  /* 0x0000006800687245 */ /* 0x000fe20000201400 */
[----:B------:R-:W-:Y:S02]  /*1c710*/  VIADD R102, R3, 0x31 ;  /* 0x0000003103667836 */ /* 0x000fe40000000000 */
[-C--:B------:R-:W-:Y:S01]  /*1c720*/  FFMA.FTZ R65, R176, R201.reuse, R65 ;  /* 0x000000c9b0417223 */ /* 0x080fe20000010041 */
[CC--:B------:R-:W-:Y:S01]  /*1c730*/  FFMA.FTZ R54, R103.reuse, R201.reuse, R54 ;  /* 0x000000c967367223 */ /* 0x0c0fe20000010036 */
[-C--:B------:R-:W-:Y:S01]  /*1c740*/  FFMA.FTZ R52, R103, R201.reuse, R52 ;  /* 0x000000c967347223 */ /* 0x080fe20000010034 */
[CC--:B------:R-:W-:Y:S01]  /*1c750*/  FFMA.FTZ R47, R104.reuse, R201.reuse, R47 ;  /* 0x000000c9682f7223 */ /* 0x0c0fe2000001002f */
[----:B------:R-:W-:Y:S01]  /*1c760*/  I2FP.F32.S32 R102, R102 ;  /* 0x0000006600667245 */ /* 0x000fe20000201400 */
[----:B------:R-:W-:Y:S02]  /*1c770*/  VIADD R105, R3, 0x28 ;  /* 0x0000002803697836 */ /* 0x000fe40000000000 */
[CC--:B------:R-:W-:Y:S01]  /*1c780*/  FFMA.FTZ R56, R103.reuse, R201.reuse, R56 ;  /* 0x000000c967387223 */ /* 0x0c0fe20000010038 */
[CC--:B------:R-:W-:Y:S01]  /*1c790*/  FFMA.FTZ R45, R104.reuse, R201.reuse, R45 ;  /* 0x000000c9682d7223 */ /* 0x0c0fe2000001002d */
[CC--:B------:R-:W-:Y:S01]  /*1c7a0*/  FFMA.FTZ R49, R104.reuse, R201.reuse, R49 ;  /* 0x000000c968317223 */ /* 0x0c0fe20000010031 */
[----:B------:R-:W-:Y:S01]  /*1c7b0*/  FFMA.FTZ R51, R104, R201, R51 ;  /* 0x000000c968337223 */ /* 0x000fe20000010033 */
[----:B------:R-:W-:Y:S01]  /*1c7c0*/  I2FP.F32.S32 R105, R105 ;  /* 0x0000006900697245 */ /* 0x000fe20000201400 */
[-C--:B------:R-:W-:Y:S01]  /*1c7d0*/  FFMA.FTZ R58, R103, R201.reuse, R58 ;  /* 0x000000c9673a7223 */ /* 0x080fe2000001003a */
[----:B------:R-:W-:Y:S01]  /*1c7e0*/  FMNMX.FTZ R103, R10, R2, !PT ;  /* 0x000000020a677209 */ /* 0x000fe20007810000 */
[----:B------:R-:W-:Y:S02]  /*1c7f0*/  VIADD R104, R3, 0x38 ;  /* 0x0000003803687836 */ /* 0x000fe40000000000 */
[CC--:B------:R-:W-:Y:S01]  /*1c800*/  FFMA.FTZ R53, R102.reuse, R201.reuse, R53 ;  /* 0x000000c966357223 */ /* 0x0c0fe20000010035 */
[CC--:B------:R-:W-:Y:S01]  /*1c810*/  FFMA.FTZ R59, R102.reuse, R201.reuse, R59 ;  /* 0x000000c9663b7223 */ /* 0x0c0fe2000001003b */
[CC--:B------:R-:W-:Y:S01]  /*1c820*/  FFMA.FTZ R57, R102.reuse, R201.reuse, R57 ;  /* 0x000000c966397223 */ /* 0x0c0fe20000010039 */
[----:B------:R-:W-:Y:S01]  /*1c830*/  FFMA.FTZ R55, R102, R201, R55 ;  /* 0x000000c966377223 */ /* 0x000fe20000010037 */
[----:B------:R-:W-:Y:S01]  /*1c840*/  FMNMX.FTZ R102, R11, R103, !PT ;  /* 0x000000670b667209 */ /* 0x000fe20007810000 */
[CC--:B------:R-:W-:Y:S01]  /*1c850*/  FFMA.FTZ R46, R105.reuse, R201.reuse, R46 ;  /* 0x000000c9692e7223 */ /* 0x0c0fe2000001002e */
[----:B------:R-:W-:Y:S01]  /*1c860*/  I2FP.F32.S32 R3, R104 ;  /* 0x0000006800037245 */ /* 0x000fe20000201400 */
[CC--:B------:R-:W-:Y:S01]  /*1c870*/  FFMA.FTZ R44, R105.reuse, R201.reuse, R44 ;  /* 0x000000c9692c7223 */ /* 0x0c0fe2000001002c */
[----:B------:R-:W-:Y:S01]  /*1c880*/  FMNMX.FTZ R104, R4, R100, !PT ;  /* 0x0000006404687209 */ /* 0x000fe20007810000 */
[----:B------:R-:W-:Y:S01]  /*1c890*/  FFMA.FTZ R48, R105, R201, R48 ;  /* 0x000000c969307223 */ /* 0x000fe20000010030 */
[----:B------:R-:W-:Y:S01]  /*1c8a0*/  FMNMX.FTZ R103, R8, R101, !PT ;  /* 0x0000006508677209 */ /* 0x000fe20007810000 */
[-C--:B------:R-:W-:Y:S01]  /*1c8b0*/  FFMA.FTZ R64, R3, R201.reuse, R64 ;  /* 0x000000c903407223 */ /* 0x080fe20000010040 */
[----:B------:R-:W-:Y:S01]  /*1c8c0*/  FMNMX.FTZ R102, R14, R102, !PT ;  /* 0x000000660e667209 */ /* 0x000fe20007810000 */
[-C--:B------:R-:W-:Y:S01]  /*1c8d0*/  FFMA.FTZ R50, R105, R201.reuse, R50 ;  /* 0x000000c969327223 */ /* 0x080fe20000010032 */
[----:B------:R-:W-:Y:S01]  /*1c8e0*/  FMNMX.FTZ R105, R6, R106, !PT ;  /* 0x0000006a06697209 */ /* 0x000fe20007810000 */
[CC--:B------:R-:W-:Y:S01]  /*1c8f0*/  FFMA.FTZ R61, R176.reuse, R201.reuse, R61 ;  /* 0x000000c9b03d7223 */ /* 0x0c0fe2000001003d */
[----:B------:R-:W-:Y:S01]  /*1c900*/  FMNMX.FTZ R107, R5, R104, !PT ;  /* 0x00000068056b7209 */ /* 0x000fe20007810000 */
[----:B------:R-:W-:Y:S01]  /*1c910*/  FFMA.FTZ R62, R3, R201, R62 ;  /* 0x000000c9033e7223 */ /* 0x000fe2000001003e */
[----:B------:R-:W-:Y:S01]  /*1c920*/  FMNMX.FTZ R103, R9, R103, !PT ;  /* 0x0000006709677209 */ /* 0x000fe20007810000 */
[CC--:B------:R-:W-:Y:S01]  /*1c930*/  FFMA.FTZ R63, R176.reuse, R201.reuse, R63 ;  /* 0x000000c9b03f7223 */ /* 0x0c0fe2000001003f */
[----:B------:R-:W-:Y:S01]  /*1c940*/  FMNMX.FTZ R102, R15, R102, !PT ;  /* 0x000000660f667209 */ /* 0x000fe20007810000 */
[----:B------:R-:W-:Y:S01]  /*1c950*/  FFMA.FTZ R60, R3, R201, R60 ;  /* 0x000000c9033c7223 */ /* 0x000fe2000001003c */
[----:B------:R-:W-:Y:S01]  /*1c960*/  FMNMX.FTZ R104, R7, R105, !PT ;  /* 0x0000006907687209 */ /* 0x000fe20007810000 */
[----:B------:R-:W-:Y:S01]  /*1c970*/  FFMA.FTZ R67, R176, R201, R67 ;  /* 0x000000c9b0437223 */ /* 0x000fe20000010043 */
[----:B------:R-:W-:Y:S01]  /*1c980*/  FMNMX.FTZ R107, R16, R107, !PT ;  /* 0x0000006b106b7209 */ /* 0x000fe20007810000 */
[----:B------:R-:W-:Y:S01]  /*1c990*/  FFMA.FTZ R66, R3, R201, R66 ;  /* 0x000000c903427223 */ /* 0x000fe20000010042 */
        /* <DEDUP_REMOVED lines=45> */
[----:B------:R-:W-:Y:S03]  /*1cc70*/  FMNMX.FTZ R103, R50, R103, !PT ;  /* 0x0000006732677209 */ /* 0x000fe60007810000 */
[----:B------:R-:W3:Y:S01]  /*1cc80*/  SHFL.BFLY PT, R177, R105, 0x2, 0x1f ;  /* 0x0c401f0069b17f89 */ /* 0x000ee200000e0000 */
[----:B------:R-:W-:Y:S02]  /*1cc90*/  FMNMX.FTZ R102, R57, R102, !PT ;  /* 0x0000006639667209 */ /* 0x000fe40007810000 */
[----:B------:R-:W-:Y:S02]  /*1cca0*/  FMNMX.FTZ R103, R51, R103, !PT ;  /* 0x0000006733677209 */ /* 0x000fe40007810000 */
[----:B------:R-:W-:Y:S02]  /*1ccb0*/  FMNMX.FTZ R102, R60, R102, !PT ;  /* 0x000000663c667209 */ /* 0x000fe40007810000 */
[----:B------:R-:W-:Y:S02]  /*1ccc0*/  FMNMX.FTZ R103, R54, R103, !PT ;  /* 0x0000006736677209 */ /* 0x000fe40007810000 */
[----:B------:R-:W-:Y:S02]  /*1ccd0*/  FMNMX.FTZ R102, R61, R102, !PT ;  /* 0x000000663d667209 */ /* 0x000fe40007810000 */
[----:B------:R-:W-:Y:S03]  /*1cce0*/  FMNMX.FTZ R3, R55, R103, !PT ;  /* 0x0000006737037209 */ /* 0x000fe60007810000 */
[----:B------:R-:W2:Y:S01]  /*1ccf0*/  SHFL.BFLY PT, R107, R102, 0x2, 0x1f ;  /* 0x0c401f00666b7f89 */ /* 0x000ea200000e0000 */
[----:B------:R-:W-:Y:S02]  /*1cd00*/  FMNMX.FTZ R3, R66, R3, !PT ;  /* 0x0000000342037209 */ /* 0x000fe40007810000 */
[----:B-1----:R-:W-:Y:S02]  /*1cd10*/  FMNMX.FTZ R104, R104, R178, !PT ;  /* 0x000000b268687209 */ /* 0x002fe40007810000 */
[----:B------:R-:W-:Y:S03]  /*1cd20*/  FMNMX.FTZ R3, R67, R3, !PT ;  /* 0x0000000343037209 */ /* 0x000fe60007810000 */
[----:B------:R-:W1:Y:S01]  /*1cd30*/  SHFL.BFLY PT, R103, R104, 0x1, 0x1f ;  /* 0x0c201f0068677f89 */ /* 0x000e6200000e0000 */
[----:B---3--:R-:W-:Y:S07]  /*1cd40*/  FMNMX.FTZ R105, R105, R177, !PT ;  /* 0x000000b169697209 */ /* 0x008fee0007810000 */
[----:B------:R-:W3:Y:S08]  /*1cd50*/  SHFL.BFLY PT, R176, R3, 0x2, 0x1f ;  /* 0x0c401f0003b07f89 */ /* 0x000ef000000e0000 */
[----:B------:R-:W3:Y:S01]  /*1cd60*/  SHFL.BFLY PT, R177, R105, 0x1, 0x1f ;  /* 0x0c201f0069b17f89 */ /* 0x000ee200000e0000 */
[----:B--2---:R-:W-:Y:S07]  /*1cd70*/  FMNMX.FTZ R102, R102, R107, !PT ;  /* 0x0000006b66667209 */ /* 0x004fee0007810000 */
[----:B------:R-:W2:Y:S01]  /*1cd80*/  SHFL.BFLY PT, R178, R102, 0x1, 0x1f ;  /* 0x0c201f0066b27f89 */ /* 0x000ea200000e0000 */
[----:B-1----:R-:W-:Y:S02]  /*1cd90*/  FMNMX.FTZ R104, R104, R103, !PT ;  /* 0x0000006768687209 */ /* 0x002fe40007810000 */
[----:B---3--:R-:W-:Y:S03]  /*1cda0*/  FMNMX.FTZ R107, R3, R176, !PT ;  /* 0x000000b0036b7209 */ /* 0x008fe60007810000 */
[C---:B------:R-:W-:Y:S01]  /*1cdb0*/  FADD.FTZ R2, -R104.reuse, R2 ;  /* 0x0000000268027221 */ /* 0x040fe20000010100 */
[----:B------:R-:W-:Y:S02]  /*1cdc0*/  FSETP.NEU.FTZ.AND P1, PT, R104, -INF , PT ;  /* 0xff8000006800780b */ /* 0x000fe40003f3d000 */
[----:B------:R-:W-:Y:S01]  /*1cdd0*/  FMNMX.FTZ R105, R105, R177, !PT ;  /* 0x000000b169697209 */ /* 0x000fe20007810000 */
[----:B------:R-:W-:Y:S01]  /*1cde0*/  FMUL.FTZ R3, R0, R2 ;  /* 0x0000000200037220 */ /* 0x000fe20000410000 */
[----:B------:R-:W1:Y:S03]  /*1cdf0*/  SHFL.BFLY PT, R176, R107, 0x1, 0x1f ;  /* 0x0c201f006bb07f89 */ /* 0x000e6600000e0000 */
[----:B------:R-:W-:Y:S02]  /*1ce00*/  FADD.FTZ R2, -R105, R100 ;  /* 0x0000006469027221 */ /* 0x000fe40000010100 */
[----:B------:R3:W4:Y:S01]  /*1ce10*/  MUFU.EX2 R100, R3 ;  /* 0x0000000300647308 */ /* 0x0007220000000800 */
[----:B--2---:R-:W-:Y:S05]  /*1ce20*/  FMNMX.FTZ R103, R102, R178, !PT ;  /* 0x000000b266677209 */ /* 0x004fea0007810000 */
[C---:B------:R-:W-:Y:S01]  /*1ce30*/  FMUL.FTZ R177, R0.reuse, R103 ;  /* 0x0000006700b17220 */ /* 0x040fe20000410000 */
[C---:B---3--:R-:W-:Y:S01]  /*1ce40*/  FMUL.FTZ R3, R0.reuse, R2 ;  /* 0x0000000200037220 */ /* 0x048fe20000410000 */
[----:B------:R-:W-:Y:S01]  /*1ce50*/  FADD.FTZ R2, -R103, R101 ;  /* 0x0000006567027221 */ /* 0x000fe20000010100 */
[----:B-1----:R-:W-:Y:S01]  /*1ce60*/  FMNMX.FTZ R102, R107, R176, !PT ;  /* 0x000000b06b667209 */ /* 0x002fe20007810000 */
[----:B------:R-:W-:Y:S01]  /*1ce70*/  FMUL.FTZ R107, R0, R104 ;  /* 0x00000068006b7220 */ /* 0x000fe20000410000 */
[----:B------:R1:W2:Y:S01]  /*1ce80*/  MUFU.EX2 R101, R3 ;  /* 0x0000000300657308 */ /* 0x0002a20000000800 */
[----:B----4-:R-:W-:Y:S01]  /*1ce90*/  FMUL.FTZ R74, R100, R74 ;  /* 0x0000004a644a7220 */ /* 0x010fe20000410000 */
[----:B------:R-:W-:Y:S01]  /*1cea0*/  FSETP.NEU.FTZ.AND P2, PT, R102, -INF , PT ;  /* 0xff8000006600780b */ /* 0x000fe20003f5d000 */
[C---:B------:R-:W-:Y:S01]  /*1ceb0*/  FMUL.FTZ R75, R100.reuse, R75 ;  /* 0x0000004b644b7220 */ /* 0x040fe20000410000 */
[----:B------:R-:W-:Y:S01]  /*1cec0*/  FSEL R107, R107, RZ, P1 ;  /* 0x000000ff6b6b7208 */ /* 0x000fe20000800000 */
[C---:B------:R-:W-:Y:S01]  /*1ced0*/  FMUL.FTZ R78, R100.reuse, R78 ;  /* 0x0000004e644e7220 */ /* 0x040fe20000410000 */
[----:B------:R-:W-:Y:S01]  /*1cee0*/  FSETP.NEU.FTZ.AND P1, PT, R105, -INF , PT ;  /* 0xff8000006900780b */ /* 0x000fe20003f3d000 */
[C---:B------:R-:W-:Y:S01]  /*1cef0*/  FMUL.FTZ R79, R100.reuse, R79 ;  /* 0x0000004f644f7220 */ /* 0x040fe20000410000 */
[----:B------:R-:W-:Y:S01]  /*1cf00*/  FMUL.FTZ R90, R100, R90 ;  /* 0x0000005a645a7220 */ /* 0x000fe20000410000 */
[-CC-:B------:R-:W-:Y:S01]  /*1cf10*/  FFMA.FTZ R10, R10, R0.reuse, -R107.reuse ;  /* 0x000000000a0a7223 */ /* 0x180fe2000001086b */
[-CC-:B------:R-:W-:Y:S01]  /*1cf20*/  FFMA.FTZ R187, R26, R0.reuse, -R107.reuse ;  /* 0x000000001abb7223 */ /* 0x180fe2000001086b */
[-CC-:B------:R-:W-:Y:S01]  /*1cf30*/  FFMA.FTZ R191, R27, R0.reuse, -R107.reuse ;  /* 0x000000001bbf7223 */ /* 0x180fe2000001086b */
[-CC-:B------:R-:W-:Y:S01]  /*1cf40*/  FFMA.FTZ R215, R42, R0.reuse, -R107.reuse ;  /* 0x000000002ad77223 */ /* 0x180fe2000001086b */
[----:B------:R3:W-:Y:S01]  /*1cf50*/  MUFU.EX2 R179, R10 ;  /* 0x0000000a00b37308 */ /* 0x0007e20000000800 */
[-CC-:B------:R-:W-:Y:S01]  /*1cf60*/  FFMA.FTZ R216, R43, R0.reuse, -R107.reuse ;  /* 0x000000002bd87223 */ /* 0x180fe2000001086b */
[-CC-:B------:R-:W-:Y:S01]  /*1cf70*/  FFMA.FTZ R217, R46, R0.reuse, -R107.reuse ;  /* 0x000000002ed97223 */ /* 0x180fe2000001086b */
[--C-:B------:R-:W-:Y:S01]  /*1cf80*/  FFMA.FTZ R222, R47, R0, -R107.reuse ;  /* 0x000000002fde7223 */ /* 0x100fe2000001086b */
[----:B-1----:R-:W-:Y:S01]  /*1cf90*/  FMUL.FTZ R3, R0, R2 ;  /* 0x0000000200037220 */ /* 0x002fe20000410000 */
[----:B------:R-:W-:Y:S01]  /*1cfa0*/  FADD.FTZ R2, -R102, R106 ;  /* 0x0000006a66027221 */ /* 0x000fe20000010100 */
[----:B------:R-:W-:Y:S01]  /*1cfb0*/  FMUL.FTZ R106, R0, R105 ;  /* 0x00000069006a7220 */ /* 0x000fe20000410000 */
[C---:B------:R-:W-:Y:S01]  /*1cfc0*/  FMUL.FTZ R43, R100.reuse, R123 ;  /* 0x0000007b642b7220 */ /* 0x040fe20000410000 */
[C---:B------:R-:W-:Y:S01]  /*1cfd0*/  FMUL.FTZ R46, R100.reuse, R118 ;  /* 0x00000076642e7220 */ /* 0x040fe20000410000 */
[----:B------:R-:W-:Y:S01]  /*1cfe0*/  FMUL.FTZ R47, R100, R119 ;  /* 0x00000077642f7220 */ /* 0x000fe20000410000 */
[----:B------:R-:W1:Y:S01]  /*1cff0*/  MUFU.EX2 R3, R3 ;  /* 0x0000000300037308 */ /* 0x000e620000000800 */
[----:B------:R-:W-:Y:S01]  /*1d000*/  FSEL R106, R106, RZ, P1 ;  /* 0x000000ff6a6a7208 */ /* 0x000fe20000800000 */
[----:B------:R-:W-:Y:S01]  /*1d010*/  FMUL.FTZ R26, R100, R134 ;  /* 0x00000086641a7220 */ /* 0x000fe20000410000 */
[----:B------:R-:W-:Y:S01]  /*1d020*/  FSETP.NEU.FTZ.AND P1, PT, R103, -INF , PT ;  /* 0xff8000006700780b */ /* 0x000fe20003f3d000 */
[-CC-:B------:R-:W-:Y:S01]  /*1d030*/  FFMA.FTZ R11, R11, R0.reuse, -R107.reuse ;  /* 0x000000000b0b7223 */ /* 0x180fe2000001086b */
[-CC-:B------:R-:W-:Y:S01]  /*1d040*/  FFMA.FTZ R14, R14, R0.reuse, -R107.reuse ;  /* 0x000000000e0e7223 */ /* 0x180fe2000001086b */
[--C-:B------:R-:W-:Y:S01]  /*1d050*/  FFMA.FTZ R176, R4, R0, -R106.reuse ;  /* 0x0000000004b07223 */ /* 0x100fe2000001086a */
[----:B------:R-:W-:Y:S01]  /*1d060*/  FSEL R4, R177, RZ, P1 ;  /* 0x000000ffb1047208 */ /* 0x000fe20000800000 */
[----:B---3--:R-:W-:Y:S01]  /*1d070*/  FMUL.FTZ R10, R0, R102 ;  /* 0x00000066000a7220 */ /* 0x008fe20000410000 */
[-CC-:B------:R-:W-:Y:S01]  /*1d080*/  FFMA.FTZ R189, R21, R0.reuse, -R106.reuse ;  /* 0x0000000015bd7223 */ /* 0x180fe2000001086a */
[----:B------:R-:W-:Y:S01]  /*1d090*/  FFMA.FTZ R238, R64, R0, -R106 ;  /* 0x0000000040ee7223 */ /* 0x000fe2000001086a */
[C---:B--2---:R-:W-:Y:S01]  /*1d0a0*/  FMUL.FTZ R64, R101.reuse, R124 ;  /* 0x0000007c65407220 */ /* 0x044fe20000410000 */
[-C--:B------:R-:W-:Y:S01]  /*1d0b0*/  FFMA.FTZ R8, R8, R0.reuse, -R4 ;  /* 0x0000000008087223 */ /* 0x080fe20000010804 */
[----:B------:R-:W-:Y:S01]  /*1d0c0*/  FSEL R10, R10, RZ, P2 ;  /* 0x000000ff0a0a7208 */ /* 0x000fe20001000000 */
[--C-:B------:R-:W-:Y:S01]  /*1d0d0*/  FFMA.FTZ R228, R48, R0, -R106.reuse ;  /* 0x0000000030e47223 */ /* 0x100fe2000001086a */
[----:B------:R-:W-:Y:S01]  /*1d0e0*/  FMUL.FTZ R48, R101, R140 ;  /* 0x0000008c65307220 */ /* 0x000fe20000410000 */
[----:B------:R2:W-:Y:S01]  /*1d0f0*/  MUFU.EX2 R181, R8 ;  /* 0x0000000800b57308 */ /* 0x0005e20000000800 */
[-C--:B------:R-:W-:Y:S01]  /*1d100*/  FFMA.FTZ R233, R52, R0.reuse, -R106 ;  /* 0x0000000034e97223 */ /* 0x080fe2000001086a */
[-CC-:B------:R-:W-:Y:S01]  /*1d110*/  FFMA.FTZ R185, R23, R0.reuse, -R10.reuse ;  /* 0x0000000017b97223 */ /* 0x180fe2000001080a */
[-CC-:B------:R-:W-:Y:S01]  /*1d120*/  FFMA.FTZ R230, R54, R0.reuse, -R10.reuse ;  /* 0x0000000036e67223 */ /* 0x180fe2000001080a */
[-C--:B------:R-:W-:Y:S01]  /*1d130*/  FFMA.FTZ R211, R39, R0.reuse, -R10 ;  /* 0x0000000027d37223 */ /* 0x080fe2000001080a */
[----:B------:R-:W-:Y:S01]  /*1d140*/  FFMA.FTZ R234, R53, R0, -R106 ;  /* 0x0000000035ea7223 */ /* 0x000fe2000001086a */
[C---:B------:R-:W-:Y:S01]  /*1d150*/  FMUL.FTZ R52, R101.reuse, R136 ;  /* 0x0000008865347220 */ /* 0x040fe20000410000 */
[----:B------:R-:W-:Y:S03]  /*1d160*/  FMUL.FTZ R53, R101, R137 ;  /* 0x0000008965357220 */ /* 0x000fe60000410000 */
[----:B------:R-:W3:Y:S01]  /*1d170*/  MUFU.EX2 R180, R176 ;  /* 0x000000b000b47308 */ /* 0x000ee20000000800 */
[-CC-:B------:R-:W-:Y:S01]  /*1d180*/  FFMA.FTZ R190, R29, R0.reuse, -R4.reuse ;  /* 0x000000001dbe7223 */ /* 0x180fe20000010804 */
[C---:B-1----:R-:W-:Y:S01]  /*1d190*/  FMUL.FTZ R29, R3.reuse, R129 ;  /* 0x00000081031d7220 */ /* 0x042fe20000410000 */
[----:B------:R-:W-:Y:S01]  /*1d1a0*/  FFMA.FTZ R182, R24, R0, -R4 ;  /* 0x0000000018b67223 */ /* 0x000fe20000010804 */
[----:B------:R-:W-:Y:S01]  /*1d1b0*/  FMUL.FTZ R24, R3, R132 ;  /* 0x0000008403187220 */ /* 0x000fe20000410000 */
[-C--:B------:R-:W-:Y:S01]  /*1d1c0*/  FFMA.FTZ R240, R65, R0.reuse, -R106 ;  /* 0x0000000041f07223 */ /* 0x080fe2000001086a */
[----:B------:R-:W-:Y:S01]  /*1d1d0*/  FMUL.FTZ R65, R101, R125 ;  /* 0x0000007d65417220 */ /* 0x000fe20000410000 */
[-C--:B------:R-:W-:Y:S01]  /*1d1e0*/  FFMA.FTZ R207, R38, R0.reuse, -R10 ;  /* 0x0000000026cf7223 */ /* 0x080fe2000001080a */
[----:B------:R-:W-:Y:S01]  /*1d1f0*/  FFMA.FTZ R224, R44, R0, -R4 ;  /* 0x000000002ce07223 */ /* 0x000fe20000010804 */
[----:B--2---:R-:W2:Y:S01]  /*1d200*/  LDL.LU R8, [R1+0x134] ;  /* 0x0001340001087983 */ /* 0x004ea20000300800 */
[----:B------:R-:W-:Y:S01]  /*1d210*/  FMUL.FTZ R44, R3, R116 ;  /* 0x00000074032c7220 */ /* 0x000fe20000410000 */
[-C--:B------:R-:W-:Y:S01]  /*1d220*/  FFMA.FTZ R6, R6, R0.reuse, -R10 ;  /* 0x0000000006067223 */ /* 0x080fe2000001080a */
[-C--:B------:R-:W-:Y:S01]  /*1d230*/  FFMA.FTZ R5, R5, R0.reuse, -R106 ;  /* 0x0000000005057223 */ /* 0x080fe2000001086a */
[----:B------:R-:W4:Y:S01]  /*1d240*/  LDL.LU R23, [R1+0x138] ;  /* 0x0001380001177983 */ /* 0x000f220000300800 */
[-C--:B------:R-:W-:Y:S01]  /*1d250*/  FFMA.FTZ R7, R7, R0.reuse, -R10 ;  /* 0x0000000007077223 */ /* 0x080fe2000001080a */
[----:B------:R1:W-:Y:S01]  /*1d260*/  MUFU.EX2 R178, R6 ;  /* 0x0000000600b27308 */ /* 0x0003e20000000800 */
[-C--:B------:R-:W-:Y:S01]  /*1d270*/  FFMA.FTZ R186, R20, R0.reuse, -R106 ;  /* 0x0000000014ba7223 */ /* 0x080fe2000001086a */
[----:B------:R-:W4:Y:S01]  /*1d280*/  LDL R54, [R1+0x194] ;  /* 0x0001940001367983 */ /* 0x000f220000100800 */
[----:B---3--:R-:W-:Y:S01]  /*1d290*/  FFMA.FTZ R38, R101, R175, R180 ;  /* 0x000000af65267223 */ /* 0x008fe200000100b4 */
[-CC-:B------:R-:W-:Y:S01]  /*1d2a0*/  FFMA.FTZ R195, R32, R0.reuse, -R106.reuse ;  /* 0x0000000020c37223 */ /* 0x180fe2000001086a */
[-CC-:B------:R-:W-:Y:S01]  /*1d2b0*/  FFMA.FTZ R206, R33, R0.reuse, -R106.reuse ;  /* 0x0000000021ce7223 */ /* 0x180fe2000001086a */
[----:B------:R-:W3:Y:S01]  /*1d2c0*/  LDL.LU R39, [R1+0x130] ;  /* 0x0001300001277983 */ /* 0x000ee20000300800 */
[-CC-:B------:R-:W-:Y:S01]  /*1d2d0*/  FFMA.FTZ R15, R15, R0.reuse, -R107.reuse ;  /* 0x000000000f0f7223 */ /* 0x180fe2000001086b */
[-CC-:B------:R-:W-:Y:S01]  /*1d2e0*/  FFMA.FTZ R210, R30, R0.reuse, -R107.reuse ;  /* 0x000000001ed27223 */ /* 0x180fe2000001086b */
[-CC-:B------:R-:W-:Y:S01]  /*1d2f0*/  FFMA.FTZ R214, R31, R0.reuse, -R107.reuse ;  /* 0x000000001fd67223 */ /* 0x180fe2000001086b */
[----:B------:R-:W3:Y:S01]  /*1d300*/  LDL R124, [R1+0x128] ;  /* 0x00012800017c7983 */ /* 0x000ee20000100800 */
[-CC-:B------:R-:W-:Y:S01]  /*1d310*/  FFMA.FTZ R236, R58, R0.reuse, -R107.reuse ;  /* 0x000000003aec7223 */ /* 0x180fe2000001086b */
[-CC-:B------:R-:W-:Y:S01]  /*1d320*/  FFMA.FTZ R235, R59, R0.reuse, -R107.reuse ;  /* 0x000000003beb7223 */ /* 0x180fe2000001086b */
[-CC-:B------:R-:W-:Y:S01]  /*1d330*/  FFMA.FTZ R243, R62, R0.reuse, -R107.reuse ;  /* 0x000000003ef37223 */ /* 0x180fe2000001086b */
[----:B------:R-:W3:Y:S01]  /*1d340*/  LDL R140, [R1+0x160] ;  /* 0x00016000018c7983 */ /* 0x000ee20000100800 */
[-C--:B------:R-:W-:Y:S01]  /*1d350*/  FFMA.FTZ R244, R63, R0.reuse, -R107 ;  /* 0x000000003ff47223 */ /* 0x080fe2000001086b */
[-CC-:B------:R-:W-:Y:S01]  /*1d360*/  FFMA.FTZ R16, R16, R0.reuse, -R106.reuse ;  /* 0x0000000010107223 */ /* 0x180fe2000001086a */
[-CC-:B------:R-:W-:Y:S01]  /*1d370*/  FFMA.FTZ R17, R17, R0.reuse, -R106.reuse ;  /* 0x0000000011117223 */ /* 0x180fe2000001086a */
[----:B------:R-:W3:Y:S01]  /*1d380*/  LDL.64 R136, [R1+0x120] ;  /* 0x0001200001887983 */ /* 0x000ee20000100a00 */
[-CC-:B------:R-:W-:Y:S01]  /*1d390*/  FFMA.FTZ R209, R36, R0.reuse, -R106.reuse ;  /* 0x0000000024d17223 */ /* 0x180fe2000001086a */
[-CC-:B------:R-:W-:Y:S01]  /*1d3a0*/  FFMA.FTZ R212, R37, R0.reuse, -R106.reuse ;  /* 0x0000000025d47223 */ /* 0x180fe2000001086a */
[-C--:B------:R-:W-:Y:S01]  /*1d3b0*/  FFMA.FTZ R227, R49, R0.reuse, -R106 ;  /* 0x0000000031e37223 */ /* 0x080fe2000001086a */
[----:B------:R-:W1:Y:S01]  /*1d3c0*/  MUFU.EX2 R107, R5 ;  /* 0x00000005006b7308 */ /* 0x000e620000000800 */
[-C--:B------:R-:W-:Y:S01]  /*1d3d0*/  FFMA.FTZ R9, R9, R0.reuse, -R4 ;  /* 0x0000000009097223 */ /* 0x080fe20000010804 */
[----:B------:R-:W3:Y:S01]  /*1d3e0*/  LDL R129, [R1+0x10c] ;  /* 0x00010c0001817983 */ /* 0x000ee20000100800 */
[-CC-:B-1----:R-:W-:Y:S01]  /*1d3f0*/  FFMA.FTZ R6, R18, R0.reuse, -R10.reuse ;  /* 0x0000000012067223 */ /* 0x182fe2000001080a */
[--C-:B------:R-:W-:Y:S01]  /*1d400*/  FFMA.FTZ R19, R19, R0, -R10.reuse ;  /* 0x0000000013137223 */ /* 0x100fe2000001080a */
[----:B------:R-:W-:Y:S01]  /*1d410*/  FMUL.FTZ R63, R100, R111 ;  /* 0x0000006f643f7220 */ /* 0x000fe20000410000 */
[----:B------:R-:W3:Y:S01]  /*1d420*/  LDL R132, [R1+0x110] ;  /* 0x0001100001847983 */ /* 0x000ee20000100800 */
[----:B------:R-:W-:Y:S03]  /*1d430*/  FMUL.FTZ R2, R0, R2 ;  /* 0x0000000200027220 */ /* 0x000fe60000410000 */
[----:B------:R1:W-:Y:S01]  /*1d440*/  MUFU.EX2 R106, R7 ;  /* 0x00000007006a7308 */ /* 0x0003e20000000800 */
[-C--:B------:R-:W-:Y:S01]  /*1d450*/  FFMA.FTZ R184, R22, R0.reuse, -R10 ;  /* 0x0000000016b87223 */ /* 0x080fe2000001080a */
[----:B------:R-:W3:Y:S01]  /*1d460*/  LDL R125, [R1+0x104] ;  /* 0x00010400017d7983 */ /* 0x000ee20000100800 */
[-CC-:B------:R-:W-:Y:S01]  /*1d470*/  FFMA.FTZ R22, R12, R0.reuse, -R4.reuse ;  /* 0x000000000c167223 */ /* 0x180fe20000010804 */
[-C--:B------:R-:W-:Y:S01]  /*1d480*/  FFMA.FTZ R208, R41, R0.reuse, -R4 ;  /* 0x0000000029d07223 */ /* 0x080fe20000010804 */
[----:B------:R-:W-:Y:S01]  /*1d490*/  FMUL.FTZ R41, R3, R121 ;  /* 0x0000007903297220 */ /* 0x000fe20000410000 */
[----:B------:R-:W3:Y:S01]  /*1d4a0*/  LDL R175, [R1+0x108] ;  /* 0x0001080001af7983 */ /* 0x000ee20000100800 */
[-C--:B------:R-:W-:Y:S03]  /*1d4b0*/  FFMA.FTZ R193, R34, R0.reuse, -R10 ;  /* 0x0000000022c17223 */ /* 0x080fe6000001080a */
[----:B------:R1:W-:Y:S01]  /*1d4c0*/  MUFU.EX2 R177, R9 ;  /* 0x0000000900b17308 */ /* 0x0003e20000000800 */
[-CC-:B------:R-:W-:Y:S01]  /*1d4d0*/  FFMA.FTZ R183, R25, R0.reuse, -R4.reuse ;  /* 0x0000000019b77223 */ /* 0x180fe20000010804 */
[----:B------:R-:W3:Y:S01]  /*1d4e0*/  LDL R116, [R1+0xf0] ;  /* 0x0000f00001747983 */ /* 0x000ee20000100800 */
[C---:B------:R-:W-:Y:S01]  /*1d4f0*/  FMUL.FTZ R25, R3.reuse, R133 ;  /* 0x0000008503197220 */ /* 0x040fe20000410000 */
[--C-:B------:R-:W-:Y:S01]  /*1d500*/  FFMA.FTZ R188, R28, R0, -R4.reuse ;  /* 0x000000001cbc7223 */ /* 0x100fe20000010804 */
[----:B------:R-:W-:Y:S01]  /*1d510*/  FMUL.FTZ R28, R3, R128 ;  /* 0x00000080031c7220 */ /* 0x000fe20000410000 */
[----:B------:R-:W3:Y:S01]  /*1d520*/  LDL R123, [R1+0x100] ;  /* 0x00010000017b7983 */ /* 0x000ee20000100800 */
[----:B------:R-:W-:Y:S03]  /*1d530*/  FFMA.FTZ R194, R40, R0, -R4 ;  /* 0x0000000028c27223 */ /* 0x000fe60000010804 */
[----:B------:R-:W-:Y:S01]  /*1d540*/  MUFU.EX2 R111, R6 ;  /* 0x00000006006f7308 */ /* 0x000fe20000000800 */
[C---:B-1----:R-:W-:Y:S01]  /*1d550*/  F2FP.BF16.F32.PACK_AB R7, R107.reuse, R180 ;  /* 0x000000b46b07723e */ /* 0x042fe200000010ff */
[----:B------:R-:W-:Y:S01]  /*1d560*/  FADD.FTZ R38, R107, R38 ;  /* 0x000000266b267221 */ /* 0x000fe20000010000 */
[-CC-:B------:R-:W-:Y:S01]  /*1d570*/  FFMA.FTZ R226, R50, R0.reuse, -R10.reuse ;  /* 0x0000000032e27223 */ /* 0x180fe2000001080a */
[-CC-:B------:R-:W-:Y:S01]  /*1d580*/  FFMA.FTZ R225, R51, R0.reuse, -R10.reuse ;  /* 0x0000000033e17223 */ /* 0x180fe2000001080a */
[-CC-:B------:R-:W-:Y:S01]  /*1d590*/  FFMA.FTZ R241, R66, R0.reuse, -R10.reuse ;  /* 0x0000000042f17223 */ /* 0x180fe2000001080a */
[-CC-:B------:R-:W-:Y:S01]  /*1d5a0*/  FFMA.FTZ R192, R35, R0.reuse, -R10.reuse ;  /* 0x0000000023c07223 */ /* 0x180fe2000001080a */
[-C--:B------:R-:W-:Y:S03]  /*1d5b0*/  FFMA.FTZ R232, R55, R0.reuse, -R10 ;  /* 0x0000000037e87223 */ /* 0x080fe6000001080a */
[----:B------:R-:W-:Y:S01]  /*1d5c0*/  MUFU.EX2 R6, R19 ;  /* 0x0000001300067308 */ /* 0x000fe20000000800 */
[----:B------:R-:W-:Y:S01]  /*1d5d0*/  FMUL.FTZ R9, R3, R149 ;  /* 0x0000009503097220 */ /* 0x000fe20000410000 */
[----:B------:R-:W-:Y:S02]  /*1d5e0*/  IMAD.SHL.U32 R66, R213, 0x2, RZ ;  /* 0x00000002d5427824 */ /* 0x000fe400078e00ff */
[-CC-:B------:R-:W-:Y:S01]  /*1d5f0*/  FFMA.FTZ R229, R56, R0.reuse, -R4.reuse ;  /* 0x0000000038e57223 */ /* 0x180fe20000010804 */
[-CC-:B------:R-:W-:Y:S01]  /*1d600*/  FFMA.FTZ R239, R61, R0.reuse, -R4.reuse ;  /* 0x000000003def7223 */ /* 0x180fe20000010804 */
[-CC-:B------:R-:W-:Y:S01]  /*1d610*/  FFMA.FTZ R35, R13, R0.reuse, -R4.reuse ;  /* 0x000000000d237223 */ /* 0x180fe20000010804 */
[-CC-:B------:R-:W-:Y:S01]  /*1d620*/  FFMA.FTZ R223, R45, R0.reuse, -R4.reuse ;  /* 0x000000002ddf7223 */ /* 0x180fe20000010804 */
[-CC-:B------:R-:W-:Y:S02]  /*1d630*/  FFMA.FTZ R231, R57, R0.reuse, -R4.reuse ;  /* 0x0000000039e77223 */ /* 0x180fe40000010804 */
[----:B------:R-:W-:Y:S01]  /*1d640*/  MUFU.EX2 R2, R2 ;  /* 0x0000000200027308 */ /* 0x000fe20000000800 */
[----:B------:R-:W-:Y:S01]  /*1d650*/  FFMA.FTZ R237, R60, R0, -R4 ;  /* 0x000000003ced7223 */ /* 0x000fe20000010804 */
        /* <DEDUP_REMOVED lines=14> */
[----:B------:R1:W-:Y:S01]  /*1d740*/  MUFU.EX2 R50, R15 ;  /* 0x0000000f00327308 */ /* 0x0003e20000000800 */
[C---:B------:R-:W-:Y:S01]  /*1d750*/  FMUL.FTZ R89, R3.reuse, R89 ;  /* 0x0000005903597220 */ /* 0x040fe20000410000 */
[C---:B------:R-:W-:Y:S01]  /*1d760*/  FMUL.FTZ R92, R3.reuse, R92 ;  /* 0x0000005c035c7220 */ /* 0x040fe20000410000 */
[----:B------:R-:W-:Y:S01]  /*1d770*/  FMUL.FTZ R93, R3, R93 ;  /* 0x0000005d035d7220 */ /* 0x000fe20000410000 */
[C---:B------:R-:W-:Y:S01]  /*1d780*/  FMUL.FTZ R27, R100.reuse, R135 ;  /* 0x00000087641b7220 */ /* 0x040fe20000410000 */
[----:B------:R-:W3:Y:S01]  /*1d790*/  LDL R119, [R1+0xf8] ;  /* 0x0000f80001777983 */ /* 0x000ee20000100800 */
[C---:B------:R-:W-:Y:S01]  /*1d7a0*/  FMUL.FTZ R30, R100.reuse, R130 ;  /* 0x00000082641e7220 */ /* 0x040fe20000410000 */
[C---:B------:R-:W-:Y:S03]  /*1d7b0*/  FMUL.FTZ R31, R100.reuse, R131 ;  /* 0x00000083641f7220 */ /* 0x040fe60000410000 */
[----:B------:R1:W-:Y:S01]  /*1d7c0*/  MUFU.EX2 R176, R11 ;  /* 0x0000000b00b07308 */ /* 0x0003e20000000800 */
[----:B------:R-:W3:Y:S01]  /*1d7d0*/  LDL R118, [R1+0xf4] ;  /* 0x0000f40001767983 */ /* 0x000ee20000100800 */
[C---:B------:R-:W-:Y:S01]  /*1d7e0*/  FMUL.FTZ R42, R100.reuse, R122 ;  /* 0x0000007a642a7220 */ /* 0x040fe20000410000 */
[C---:B------:R-:W-:Y:S01]  /*1d7f0*/  FMUL.FTZ R58, R100.reuse, R114 ;  /* 0x00000072643a7220 */ /* 0x040fe20000410000 */
[C---:B------:R-:W-:Y:S01]  /*1d800*/  FMUL.FTZ R59, R100.reuse, R115 ;  /* 0x00000073643b7220 */ /* 0x040fe20000410000 */
[----:B------:R2:W3:Y:S01]  /*1d810*/  LDL.S16 R109, [R1+0x78] ;  /* 0x00007800016d7983 */ /* 0x0004e20000100600 */
[C---:B------:R-:W-:Y:S01]  /*1d820*/  FMUL.FTZ R62, R100.reuse, R110 ;  /* 0x0000006e643e7220 */ /* 0x040fe20000410000 */
[C---:B------:R-:W-:Y:S03]  /*1d830*/  FMUL.FTZ R91, R100.reuse, R91 ;  /* 0x0000005b645b7220 */ /* 0x040fe60000410000 */
[----:B------:R-:W1:Y:S01]  /*1d840*/  MUFU.EX2 R51, R14 ;  /* 0x0000000e00337308 */ /* 0x000e620000000800 */
[----:B------:R2:W3:Y:S01]  /*1d850*/  LDL.S16 R112, [R1+0x74] ;  /* 0x0000740001707983 */ /* 0x0004e20000100600 */
[C---:B-1----:R-:W-:Y:S01]  /*1d860*/  FMUL.FTZ R15, R100.reuse, R147 ;  /* 0x00000093640f7220 */ /* 0x042fe20000410000 */
[C---:B------:R-:W-:Y:S01]  /*1d870*/  FMUL.FTZ R94, R100.reuse, R94 ;  /* 0x0000005e645e7220 */ /* 0x040fe20000410000 */
[C---:B------:R-:W-:Y:S01]  /*1d880*/  FMUL.FTZ R95, R100.reuse, R95 ;  /* 0x0000005f645f7220 */ /* 0x040fe20000410000 */
[C---:B------:R-:W-:Y:S01]  /*1d890*/  FMUL.FTZ R5, R101.reuse, R169 ;  /* 0x000000a965057220 */ /* 0x040fe20000410000 */
[C---:B------:R-:W-:Y:S01]  /*1d8a0*/  FMUL.FTZ R4, R101.reuse, R168 ;  /* 0x000000a865047220 */ /* 0x040fe20000410000 */
[C---:B------:R-:W-:Y:S03]  /*1d8b0*/  FMUL.FTZ R20, R101.reuse, R160 ;  /* 0x000000a065147220 */ /* 0x040fe60000410000 */
[----:B------:R1:W1:Y:S01]  /*1d8c0*/  MUFU.EX2 R55, R16 ;  /* 0x0000001000377308 */ /* 0x0002620000000800 */
        /* <DEDUP_REMOVED lines=8> */
[----:B------:R-:W-:Y:S01]  /*1d950*/  F2FP.BF16.F32.PACK_AB R169, R50, R51 ;  /* 0x0000003332a9723e */ /* 0x000fe200000010ff */
[----:B------:R-:W-:Y:S01]  /*1d960*/  FMUL.FTZ R14, R100, R146 ;  /* 0x00000092640e7220 */ /* 0x000fe20000410000 */
[C---:B------:R-:W-:Y:S01]  /*1d970*/  FMUL.FTZ R69, R101.reuse, R69 ;  /* 0x0000004565457220 */ /* 0x040fe20000410000 */
[C---:B------:R-:W-:Y:S01]  /*1d980*/  FMUL.FTZ R80, R101.reuse, R80 ;  /* 0x0000005065507220 */ /* 0x040fe20000410000 */
[C---:B------:R-:W-:Y:S01]  /*1d990*/  FMUL.FTZ R81, R101.reuse, R81 ;  /* 0x0000005165517220 */ /* 0x040fe20000410000 */
[C---:B------:R-:W-:Y:S01]  /*1d9a0*/  FMUL.FTZ R84, R101.reuse, R84 ;  /* 0x0000005465547220 */ /* 0x040fe20000410000 */
[C---:B------:R-:W-:Y:S01]  /*1d9b0*/  FMUL.FTZ R85, R101.reuse, R85 ;  /* 0x0000005565557220 */ /* 0x040fe20000410000 */
[C---:B------:R-:W-:Y:S01]  /*1d9c0*/  FMUL.FTZ R96, R101.reuse, R96 ;  /* 0x0000006065607220 */ /* 0x040fe20000410000 */
[C---:B-1----:R-:W-:Y:S01]  /*1d9d0*/  FMUL.FTZ R16, R101.reuse, R164 ;  /* 0x000000a465107220 */ /* 0x042fe20000410000 */
        /* <DEDUP_REMOVED lines=10> */
[----:B------:R-:W-:Y:S01]  /*1da80*/  FFMA.FTZ R242, R67, R0, -R10 ;  /* 0x0000000043f27223 */ /* 0x000fe2000001080a */
[----:B------:R-:W-:Y:S01]  /*1da90*/  F2FP.BF16.F32.PACK_AB R0, R176, R179 ;  /* 0x000000b3b000723e */ /* 0x000fe200000010ff */
[----:B------:R-:W-:Y:S01]  /*1daa0*/  FMUL.FTZ R10, R100, R150 ;  /* 0x00000096640a7220 */ /* 0x000fe20000410000 */
[----:B------:R-:W-:Y:S06]  /*1dab0*/  FADD.FTZ R38, R55, R38 ;  /* 0x0000002637267221 */ /* 0x000fec0000010000 */
[----:B------:R-:W-:Y:S01]  /*1dac0*/  MUFU.EX2 R35, R35 ;  /* 0x0000002300237308 */ /* 0x000fe20000000800 */
[----:B-1----:R-:W-:Y:S01]  /*1dad0*/  F2FP.BF16.F32.PACK_AB R150, R18, R55 ;  /* 0x000000371296723e */ /* 0x002fe200000010ff */
[----:B------:R-:W-:Y:S01]  /*1dae0*/  FMUL.FTZ R17, R101, R165 ;  /* 0x000000a565117220 */ /* 0x000fe20000410000 */
[----:B--2---:R-:W-:Y:S01]  /*1daf0*/  FFMA.FTZ R34, R100, R8, R179 ;  /* 0x0000000864227223 */ /* 0x004fe200000100b3 */
[C---:B------:R-:W-:Y:S01]  /*1db00*/  FMUL.FTZ R8, R3.reuse, R148 ;  /* 0x0000009403087220 */ /* 0x040fe20000410000 */
[----:B----4-:R-:W-:Y:S02]  /*1db10*/  FFMA.FTZ R23, R3, R23, R181 ;  /* 0x0000001703177223 */ /* 0x010fe400000100b5 */
[----:B------:R-:W-:Y:S01]  /*1db20*/  FADD.FTZ R34, R176, R34 ;  /* 0x00000022b0227221 */ /* 0x000fe20000010000 */
[----:B------:R-:W-:Y:S04]  /*1db30*/  IMAD.WIDE.U32 R134, R54, -0x2daee0ad, RZ ;  /* 0xd2511f5336867825 */ /* 0x000fe800078e00ff */
[----:B------:R-:W-:Y:S01]  /*1db40*/  FADD.FTZ R100, R177, R23 ;  /* 0x00000017b1647221 */ /* 0x000fe20000010000 */
[----:B------:R-:W-:Y:S01]  /*1db50*/  FADD.FTZ R34, R51, R34 ;  /* 0x0000002233227221 */ /* 0x000fe20000010000 */
[----:B---3--:R-:W-:Y:S01]  /*1db60*/  FFMA.FTZ R22, R2, R39, R178 ;  /* 0x0000002702167223 */ /* 0x008fe200000100b2 */
[----:B------:R-:W-:Y:S02]  /*1db70*/  F2FP.BF16.F32.PACK_AB R178, R106, R178 ;  /* 0x000000b26ab2723e */ /* 0x000fe400000010ff */
[----:B------:R-:W-:Y:S01]  /*1db80*/  FADD.FTZ R54, R50, R34 ;  /* 0x0000002232367221 */ /* 0x000fe20000010000 */
[----:B------:R-:W-:Y:S01]  /*1db90*/  IMAD.WIDE.U32 R148, R124, -0x326172a9, RZ ;  /* 0xcd9e8d577c947825 */ /* 0x000fe200078e00ff */
[----:B------:R-:W-:Y:S03]  /*1dba0*/  MUFU.EX2 R34, R187 ;  /* 0x000000bb00227308 */ /* 0x000fe60000000800 */
[----:B------:R-:W-:Y:S01]  /*1dbb0*/  FADD.FTZ R39, R106, R22 ;  /* 0x000000166a277221 */ /* 0x000fe20000010000 */
[----:B------:R-:W-:Y:S01]  /*1dbc0*/  FADD.FTZ R106, R18, R38 ;  /* 0x00000026126a7221 */ /* 0x000fe20000010000 */
[----:B------:R-:W-:Y:S02]  /*1dbd0*/  LOP3.LUT R3, R140, R149, RZ, 0x3c, !PT ;  /* 0x000000958c037212 */ /* 0x000fe400078e3cff */
[----:B------:R-:W-:Y:S01]  /*1dbe0*/  FADD.FTZ R38, R111, R39 ;  /* 0x000000276f267221 */ /* 0x000fe20000010000 */
[C---:B------:R-:W-:Y:S01]  /*1dbf0*/  LOP3.LUT R19, R137.reuse, R66, RZ, 0x3c, !PT ;  /* 0x0000004289137212 */ /* 0x040fe200078e3cff */
[----:B------:R-:W-:Y:S01]  /*1dc00*/  VIADD R67, R137, 0xbb67ae85 ;  /* 0xbb67ae8589437836 */ /* 0x000fe20000000000 */
[C---:B------:R-:W-:Y:S01]  /*1dc10*/  F2FP.BF16.F32.PACK_AB R111, R6.reuse, R111 ;  /* 0x0000006f066f723e */ /* 0x040fe200000010ff */
[----:B------:R-:W-:Y:S01]  /*1dc20*/  IMAD.WIDE.U32 R144, R3, -0x2daee0ad, RZ ;  /* 0xd2511f5303907825 */ /* 0x000fe200078e00ff */
[----:B------:R-:W-:Y:S02]  /*1dc30*/  LOP3.LUT R19, R19, R135, RZ, 0x3c, !PT ;  /* 0x0000008713137212 */ /* 0x000fe400078e3cff */
[----:B------:R-:W-:Y:S01]  /*1dc40*/  F2FP.BF16.F32.PACK_AB R3, R177, R181 ;  /* 0x000000b5b103723e */ /* 0x000fe200000010ff */
[----:B------:R-:W-:Y:S01]  /*1dc50*/  FADD.FTZ R101, R6, R38 ;  /* 0x0000002606657221 */ /* 0x000fe20000010000 */
[----:B------:R-:W-:Y:S01]  /*1dc60*/  LOP3.LUT R146, R145, R67, R134, 0x96, !PT ;  /* 0x0000004391927212 */ /* 0x000fe200078e9686 */
[----:B------:R-:W-:Y:S01]  /*1dc70*/  IMAD.WIDE.U32 R22, R19, -0x326172a9, RZ ;  /* 0xcd9e8d5713167825 */ /* 0x000fe200078e00ff */
[----:B------:R-:W1:Y:S03]  /*1dc80*/  MUFU.EX2 R6, R191 ;  /* 0x000000bf00067308 */ /* 0x000e660000000800 */
[----:B------:R-:W-:Y:S01]  /*1dc90*/  IMAD.WIDE.U32 R146, R146, -0x326172a9, RZ ;  /* 0xcd9e8d5792927825 */ /* 0x000fe200078e00ff */
[----:B------:R-:W-:Y:S04]  /*1dca0*/  LOP3.LUT R19, R23, R129, R148, 0x96, !PT ;  /* 0x0000008117137212 */ /* 0x000fe800078e9694 */
[----:B------:R-:W-:Y:S01]  /*1dcb0*/  LOP3.LUT R50, R147, R132, R22, 0x96, !PT ;  /* 0x0000008493327212 */ /* 0x000fe200078e9616 */
[----:B------:R-:W-:Y:S04]  /*1dcc0*/  IMAD.WIDE.U32 R18, R19, -0x2daee0ad, RZ ;  /* 0xd2511f5313127825 */ /* 0x000fe800078e00ff */
[----:B------:R-:W-:Y:S01]  /*1dcd0*/  IMAD.WIDE.U32 R50, R50, -0x2daee0ad, RZ ;  /* 0xd2511f5332327825 */ /* 0x000fe200078e00ff */
[----:B------:R-:W-:Y:S02]  /*1dce0*/  LOP3.LUT R38, R19, R125, R144, 0x96, !PT ;  /* 0x0000007d13267212 */ /* 0x000fe400078e9690 */
[----:B-1----:R-:W-:Y:S01]  /*1dcf0*/  F2FP.BF16.F32.PACK_AB R176, R6, R34 ;  /* 0x0000002206b0723e */ /* 0x002fe200000010ff */
[----:B------:R-:W-:Y:S01]  /*1dd00*/  IMAD.MOV.U32 R191, RZ, RZ, R132 ;  /* 0x000000ffffbf7224 */ /* 0x000fe200078e0084 */
[----:B------:R-:W-:Y:S01]  /*1dd10*/  LOP3.LUT R19, R51, R175, R18, 0x96, !PT ;  /* 0x000000af33137212 */ /* 0x000fe200078e9612 */
[----:B------:R-:W-:Y:S04]  /*1dd20*/  IMAD.WIDE.U32 R38, R38, -0x326172a9, RZ ;  /* 0xcd9e8d5726267825 */ /* 0x000fe800078e00ff */
[----:B------:R-:W-:Y:S01]  /*1dd30*/  FADD.FTZ R18, R107, R100 ;  /* 0x000000646b127221 */ /* 0x000fe20000010000 */
[----:B------:R-:W-:Y:S01]  /*1dd40*/  MUFU.EX2 R51, R186 ;  /* 0x000000ba00337308 */ /* 0x000fe20000000800 */
[C---:B------:R-:W-:Y:S02]  /*1dd50*/  F2FP.BF16.F32.PACK_AB R107, R35.reuse, R107 ;  /* 0x0000006b236b723e */ /* 0x040fe400000010ff */
[----:B------:R-:W-:Y:S01]  /*1dd60*/  FADD.FTZ R55, R35, R18 ;  /* 0x0000001223377221 */ /* 0x000fe20000010000 */
[----:B------:R-:W-:Y:S01]  /*1dd70*/  LOP3.LUT R35, R39, R116, R146, 0x96, !PT ;  /* 0x0000007427237212 */ /* 0x000fe200078e9692 */
[----:B------:R-:W-:Y:S05]  /*1dd80*/  FADD.FTZ R18, R34, R54 ;  /* 0x0000003622127221 */ /* 0x000fea0000010000 */
[----:B------:R-:W1:Y:S01]  /*1dd90*/  MUFU.EX2 R39, R189 ;  /* 0x000000bd00277308 */ /* 0x000e620000000800 */
[----:B------:R-:W-:Y:S01]  /*1dda0*/  FADD.FTZ R108, R6, R18 ;  /* 0x00000012066c7221 */ /* 0x000fe20000010000 */
[----:B------:R-:W-:Y:S04]  /*1ddb0*/  IMAD.WIDE.U32 R34, R35, -0x2daee0ad, RZ ;  /* 0xd2511f5323227825 */ /* 0x000fe800078e00ff */
[----:B------:R-:W-:Y:S01]  /*1ddc0*/  IMAD.WIDE.U32 R18, R19, -0x326172a9, RZ ;  /* 0xcd9e8d5713127825 */ /* 0x000fe200078e00ff */
[----:B------:R-:W-:Y:S03]  /*1ddd0*/  LOP3.LUT R50, R35, R123, R50, 0x96, !PT ;  /* 0x0000007b23327212 */ /* 0x000fe600078e9632 */
[----:B------:R-:W-:Y:S02]  /*1dde0*/  MUFU.EX2 R6, R185 ;  /* 0x000000b900067308 */ /* 0x000fe40000000800 */
[----:B------:R-:W-:Y:S08]  /*1ddf0*/  IMAD.WIDE.U32 R160, R50, -0x326172a9, RZ ;  /* 0xcd9e8d5732a07825 */ /* 0x000ff000078e00ff */
[----:B------:R-:W2:Y:S01]  /*1de00*/  MUFU.EX2 R35, R184 ;  /* 0x000000b800237308 */ /* 0x000ea20000000800 */
[----:B-1----:R-:W-:Y:S01]  /*1de10*/  F2FP.BF16.F32.PACK_AB R151, R39, R51 ;  /* 0x000000332797723e */ /* 0x002fe200000010ff */
[----:B------:R-:W3:Y:S08]  /*1de20*/  LDL R189, [R1+0xfc] ;  /* 0x0000fc0001bd7983 */ /* 0x000ef00000100800 */
[----:B------:R1:W-:Y:S01]  /*1de30*/  MUFU.EX2 R100, R215 ;  /* 0x000000d700647308 */ /* 0x0003e20000000800 */
[----:B------:R-:W-:Y:S09]  /*1de40*/  LOP3.LUT R149, R161, R118, R18, 0x96, !PT ;  /* 0x00000076a1957212 */ /* 0x000ff200078e9612 */
[----:B------:R-:W-:Y:S01]  /*1de50*/  MUFU.EX2 R50, R193 ;  /* 0x000000c100327308 */ /* 0x000fe20000000800 */
[----:B--2---:R-:W-:Y:S09]  /*1de60*/  F2FP.BF16.F32.PACK_AB R164, R6, R35 ;  /* 0x0000002306a4723e */ /* 0x004ff200000010ff */
[----:B------:R-:W-:Y:S01]  /*1de70*/  MUFU.EX2 R54, R212 ;  /* 0x000000d400367308 */ /* 0x000fe20000000800 */
[----:B-1----:R-:W-:Y:S01]  /*1de80*/  IMAD.MOV.U32 R215, RZ, RZ, R129 ;  /* 0x000000ffffd77224 */ /* 0x002fe200078e0081 */
[----:B---3--:R-:W-:Y:S01]  /*1de90*/  LOP3.LUT R38, R19, R189, R38, 0x96, !PT ;  /* 0x000000bd13267212 */ /* 0x008fe200078e9626 */
[----:B------:R-:W-:Y:S07]  /*1dea0*/  FADD.FTZ R19, R51, R106 ;  /* 0x0000006a33137221 */ /* 0x000fee0000010000 */
[----:B------:R-:W1:Y:S01]  /*1deb0*/  MUFU.EX2 R106, R182 ;  /* 0x000000b6006a7308 */ /* 0x000e620000000800 */
[----:B------:R-:W-:Y:S04]  /*1dec0*/  IMAD.WIDE.U32 R186, R38, -0x2daee0ad, RZ ;  /* 0xd2511f5326ba7825 */ /* 0x000fe800078e00ff */
[----:B------:R-:W-:Y:S01]  /*1ded0*/  FADD.FTZ R110, R39, R19 ;  /* 0x00000013276e7221 */ /* 0x000fe20000010000 */
[----:B------:R-:W-:Y:S01]  /*1dee0*/  FADD.FTZ R19, R35, R101 ;  /* 0x0000006523137221 */ /* 0x000fe20000010000 */
[----:B------:R-:W-:Y:S03]  /*1def0*/  LOP3.LUT R130, R187, R119, R34, 0x96, !PT ;  /* 0x00000077bb827212 */ /* 0x000fe600078e9622 */
[----:B------:R2:W-:Y:S01]  /*1df00*/  MUFU.EX2 R101, R210 ;  /* 0x000000d200657308 */ /* 0x0005e20000000800 */
[----:B------:R-:W-:Y:S01]  /*1df10*/  FADD.FTZ R115, R6, R19 ;  /* 0x0000001306737221 */ /* 0x000fe20000010000 */
[----:B------:R-:W-:Y:S08]  /*1df20*/  IMAD.WIDE.U32 R130, R130, -0x326172a9, RZ ;  /* 0xcd9e8d5782827825 */ /* 0x000ff000078e00ff */
[----:B------:R-:W3:Y:S01]  /*1df30*/  MUFU.EX2 R19, R183 ;  /* 0x000000b700137308 */ /* 0x000ee20000000800 */
[----:B------:R-:W-:Y:S01]  /*1df40*/  LOP3.LUT R18, R131, R245, R160, 0x96, !PT ;  /* 0x000000f583127212 */ /* 0x000fe200078e96a0 */
[----:B-1----:R-:W-:Y:S01]  /*1df50*/  FADD.FTZ R34, R106, R55 ;  /* 0x000000376a227221 */ /* 0x002fe20000010000 */
[----:B------:R-:W-:Y:S01]  /*1df60*/  LOP3.LUT R136, R130, 0xff, RZ, 0xc0, !PT ;  /* 0x000000ff82887812 */ /* 0x000fe200078ec0ff */
[----:B------:R-:W-:Y:S01]  /*1df70*/  IMAD.MOV.U32 R182, RZ, RZ, R119 ;  /* 0x000000ffffb67224 */ /* 0x000fe200078e0077 */
[----:B------:R-:W-:Y:S02]  /*1df80*/  LOP3.LUT R6, R18, 0xff, RZ, 0xc0, !PT ;  /* 0x000000ff12067812 */ /* 0x000fe400078ec0ff */
[----:B------:R-:W-:Y:S03]  /*1df90*/  SHF.R.U32.HI R51, RZ, 0x10, R18 ;  /* 0x00000010ff337819 */ /* 0x000fe60000011612 */
[----:B------:R-:W-:Y:S01]  /*1dfa0*/  MUFU.EX2 R38, R188 ;  /* 0x000000bc00267308 */ /* 0x000fe20000000800 */
[C---:B------:R-:W-:Y:S01]  /*1dfb0*/  ISETP.GE.U32.AND P1, PT, R200.reuse, R6, PT ;  /* 0x00000006c800720c */ /* 0x040fe20003f26070 */
[----:B--2---:R-:W-:Y:S01]  /*1dfc0*/  IMAD.MOV.U32 R210, RZ, RZ, R118 ;  /* 0x000000ffffd27224 */ /* 0x004fe200078e0076 */
[----:B------:R-:W-:Y:S02]  /*1dfd0*/  PRMT R6, R7, 0x7632, R6 ;  /* 0x0000763207067816 */ /* 0x000fe40000000006 */
[----:B------:R-:W-:Y:S02]  /*1dfe0*/  LOP3.LUT R51, R51, 0xff, RZ, 0xc0, !PT ;  /* 0x000000ff33337812 */ /* 0x000fe400078ec0ff */
[----:B------:R-:W-:Y:S03]  /*1dff0*/  PRMT R117, R7, 0x5410, R6 ;  /* 0x0000541007757816 */ /* 0x000fe60000000006 */
[----:B------:R-:W1:Y:S01]  /*1e000*/  MUFU.EX2 R55, R209 ;  /* 0x000000d100377308 */ /* 0x000e620000000800 */
[----:B------:R-:W-:Y:S01]  /*1e010*/  ISETP.GE.U32.AND P3, PT, R200, R51, PT ;  /* 0x00000033c800720c */ /* 0x000fe20003f66070 */
[C---:B---3--:R-:W-:Y:S01]  /*1e020*/  FADD.FTZ R114, R19.reuse, R34 ;  /* 0x0000002213727221 */ /* 0x048fe20000010000 */
[----:B------:R-:W-:Y:S01]  /*1e030*/  F2FP.BF16.F32.PACK_AB R106, R19, R106 ;  /* 0x0000006a136a723e */ /* 0x000fe200000010ff */
[----:B------:R-:W-:Y:S02]  /*1e040*/  IMAD.MOV.U32 R183, RZ, RZ, R123 ;  /* 0x000000ffffb77224 */ /* 0x000fe400078e007b */
[----:B------:R-:W-:Y:S04]  /*1e050*/  @!P1 HFMA2.BF16_V2 R109, -RZ.H0_H0, RZ.H0_H0, -R7.H0_H0 ;  /* 0x200000ffff6d9231 */ /* 0x000fe80000340907 */
[----:B------:R-:W-:Y:S01]  /*1e060*/  MUFU.EX2 R51, R207 ;  /* 0x000000cf00337308 */ /* 0x000fe20000000800 */
[----:B------:R-:W-:Y:S01]  /*1e070*/  PRMT R35, R109, 0x7610, R35 ;  /* 0x000076106d237816 */ /* 0x000fe20000000023 */
[----:B------:R2:W-:Y:S03]  /*1e080*/  @!P1 STL.S16 [R1+0x78], R109 ;  /* 0x0000786d01009387 */ /* 0x0005e60000100600 */
[----:B------:R-:W-:Y:S01]  /*1e090*/  @!P1 PRMT R7, R35, 0x5410, RZ ;  /* 0x0000541023079816 */ /* 0x000fe200000000ff */
[----:B------:R3:W4:Y:S01]  /*1e0a0*/  LDL.S16 R128, [R1+0x70] ;  /* 0x0000700001807983 */ /* 0x0007220000100600 */
[----:B-1----:R-:W-:Y:S03]  /*1e0b0*/  F2FP.BF16.F32.PACK_AB R177, R54, R55 ;  /* 0x0000003736b1723e */ /* 0x002fe600000010ff */
[----:B------:R1:W-:Y:S01]  /*1e0c0*/  MUFU.EX2 R19, R214 ;  /* 0x000000d600137308 */ /* 0x0003e20000000800 */
[----:B------:R3:W3:Y:S04]  /*1e0d0*/  LDL.S16 R121, [R1+0x6c] ;  /* 0x00006c0001797983 */ /* 0x0006e80000100600 */
[----:B------:R2:W-:Y:S05]  /*1e0e0*/  ST.E.U16 desc[UR4][R202.64], R7 ;  /* 0x00000007ca007985 */ /* 0x0005ea000c101504 */
[----:B------:R-:W2:Y:S01]  /*1e0f0*/  MUFU.EX2 R35, R190 ;  /* 0x000000be00237308 */ /* 0x000ea20000000800 */
[----:B------:R-:W3:Y:S09]  /*1e100*/  LDL R120, [R1+0x154] ;  /* 0x0001540001787983 */ /* 0x000ef20000100800 */
[----:B------:R-:W-:Y:S01]  /*1e110*/  MUFU.EX2 R39, R192 ;  /* 0x000000c000277308 */ /* 0x000fe20000000800 */
[----:B-1----:R-:W-:Y:S09]  /*1e120*/  IMAD.MOV.U32 R214, RZ, RZ, R116 ;  /* 0x000000ffffd67224 */ /* 0x002ff200078e0074 */
[----:B--2---:R1:W-:Y:S01]  /*1e130*/  MUFU.EX2 R109, R195 ;  /* 0x000000c3006d7308 */ /* 0x0043e20000000800 */
[----:B------:R-:W-:Y:S02]  /*1e140*/  F2FP.BF16.F32.PACK_AB R165, R35, R38 ;  /* 0x0000002623a5723e */ /* 0x000fe400000010ff */
[----:B------:R-:W-:Y:S02]  /*1e150*/  LOP3.LUT R7, R18, 0xffff, RZ, 0xc0, !PT ;  /* 0x0000ffff12077812 */ /* 0x000fe400078ec0ff */
[----:B------:R-:W-:Y:S02]  /*1e160*/  SHF.R.U32.HI R18, RZ, 0x18, R18 ;  /* 0x00000018ff127819 */ /* 0x000fe40000011612 */
[----:B------:R-:W-:Y:S02]  /*1e170*/  SHF.R.U32.HI R7, RZ, 0x8, R7 ;  /* 0x00000008ff077819 */ /* 0x000fe40000011607 */
[C---:B------:R-:W-:Y:S01]  /*1e180*/  ISETP.GE.U32.AND P2, PT, R200.reuse, R18, PT ;  /* 0x00000012c800720c */ /* 0x040fe20003f46070 */
[----:B------:R-:W-:Y:S01]  /*1e190*/  FADD.FTZ R18, R101, R108 ;  /* 0x0000006c65127221 */ /* 0x000fe20000010000 */
[----:B------:R-:W-:Y:S01]  /*1e1a0*/  LOP3.LUT R34, R7, 0xffff, RZ, 0xc0, !PT ;  /* 0x0000ffff07227812 */ /* 0x000fe200078ec0ff */
[----:B-1----:R-:W-:Y:S01]  /*1e1b0*/  IMAD.MOV.U32 R195, RZ, RZ, R125 ;  /* 0x000000ffffc37224 */ /* 0x002fe200078e007d */
[C---:B------:R-:W-:Y:S01]  /*1e1c0*/  F2FP.BF16.F32.PACK_AB R101, R19.reuse, R101 ;  /* 0x000000651365723e */ /* 0x040fe200000010ff */
[----:B------:R-:W-:Y:S01]  /*1e1d0*/  MUFU.EX2 R7, R206 ;  /* 0x000000ce00077308 */ /* 0x000fe20000000800 */
[----:B------:R-:W-:Y:S01]  /*1e1e0*/  ISETP.GE.U32.AND P1, PT, R200, R34, PT ;  /* 0x00000022c800720c */ /* 0x000fe20003f26070 */
[----:B------:R-:W-:Y:S01]  /*1e1f0*/  FADD.FTZ R108, R19, R18 ;  /* 0x00000012136c7221 */ /* 0x000fe20000010000 */
[----:B------:R-:W-:Y:S05]  /*1e200*/  VIADD R18, R66, 0x1 ;  /* 0x0000000142127836 */ /* 0x000fea0000000000 */
[----:B------:R-:W-:Y:S02]  /*1e210*/  LOP3.LUT R18, R137, R18, RZ, 0x3c, !PT ;  /* 0x0000001289127212 */ /* 0x000fe400078e3cff */
[----:B------:R-:W-:Y:S02]  /*1e220*/  MUFU.EX2 R34, R216 ;  /* 0x000000d800227308 */ /* 0x000fe40000000800 */
[----:B------:R-:W-:Y:S02]  /*1e230*/  LOP3.LUT R145, R18, R135, RZ, 0x3c, !PT ;  /* 0x0000008712917212 */ /* 0x000fe400078e3cff */
[----:B------:R-:W-:Y:S06]  /*1e240*/  @!P1 HFMA2.BF16_V2 R112, -RZ.H0_H0, RZ.H0_H0, -R6.H0_H0 ;  /* 0x200000ffff709231 */ /* 0x000fec0000340906 */
[----:B------:R-:W1:Y:S01]  /*1e250*/  MUFU.EX2 R18, R211 ;  /* 0x000000d300127308 */ /* 0x000e620000000800 */
[----:B------:R-:W-:Y:S01]  /*1e260*/  PRMT R113, R112, 0x7610, R113 ;  /* 0x0000761070717816 */ /* 0x000fe20000000071 */
[----:B------:R2:W-:Y:S03]  /*1e270*/  @!P1 STL.S16 [R1+0x74], R112 ;  /* 0x0000747001009387 */ /* 0x0005e60000100600 */
[----:B------:R-:W-:Y:S05]  /*1e280*/  @!P1 PRMT R6, R113, 0x5410, RZ ;  /* 0x0000541071069816 */ /* 0x000fea00000000ff */
[----:B------:R2:W-:Y:S01]  /*1e290*/  ST.E.U16 desc[UR4][R202.64+0x2], R6 ;  /* 0x00000206ca007985 */ /* 0x0005e2000c101504 */
[----:B-1----:R-:W-:Y:S01]  /*1e2a0*/  F2FP.BF16.F32.PACK_AB R192, R18, R51 ;  /* 0x0000003312c0723e */ /* 0x002fe200000010ff */
[----:B--2---:R-:W-:Y:S02]  /*1e2b0*/  VIADD R112, R124, 0x4 ;  /* 0x000000047c707836 */ /* 0x004fe40000000000 */
[----:B------:R-:W2:Y:S02]  /*1e2c0*/  LDL R124, [R1+0x15c] ;  /* 0x00015c00017c7983 */ /* 0x000ea40000100800 */
[----:B------:R-:W-:Y:S05]  /*1e2d0*/  IMAD.WIDE.U32 R112, R112, -0x326172a9, RZ ;  /* 0xcd9e8d5770707825 */ /* 0x000fea00078e00ff */
[----:B------:R-:W-:Y:S01]  /*1e2e0*/  LOP3.LUT R19, R140, R113, RZ, 0x3c, !PT ;  /* 0x000000718c137212 */ /* 0x000fe200078e3cff */
[----:B------:R-:W-:Y:S01]  /*1e2f0*/  FADD.FTZ R6, R109, R110 ;  /* 0x0000006e6d067221 */ /* 0x000fe20000010000 */
[----:B------:R-:W-:Y:S02]  /*1e300*/  F2FP.BF16.F32.PACK_AB R109, R7, R109 ;  /* 0x0000006d076d723e */ /* 0x000fe400000010ff */
[----:B------:R-:W-:Y:S01]  /*1e310*/  F2FP.BF16.F32.PACK_AB R113, R39, R50 ;  /* 0x000000322771723e */ /* 0x000fe200000010ff */
[--C-:B------:R-:W-:Y:S01]  /*1e320*/  FADD.FTZ R110, R7, R6.reuse ;  /* 0x00000006076e7221 */ /* 0x100fe20000010000 */
[C---:B------:R-:W-:Y:S01]  /*1e330*/  PRMT R7, R178.reuse, 0x7610, R7 ;  /* 0x00007610b2077816 */ /* 0x040fe20000000007 */
[----:B------:R-:W-:Y:S01]  /*1e340*/  IMAD.WIDE.U32 R152, R19, -0x2daee0ad, RZ ;  /* 0xd2511f5313987825 */ /* 0x000fe200078e00ff */
[----:B------:R-:W-:Y:S03]  /*1e350*/  PRMT R6, R178, 0x7632, R6 ;  /* 0x00007632b2067816 */ /* 0x000fe60000000006 */
[----:B------:R-:W-:Y:S01]  /*1e360*/  FADD.FTZ R19, R50, R115 ;  /* 0x0000007332137221 */ /* 0x000fe20000010000 */
[----:B------:R-:W-:Y:S01]  /*1e370*/  FADD.FTZ R50, R38, R114 ;  /* 0x0000007226327221 */ /* 0x000fe20000010000 */
[----:B------:R-:W-:Y:S01]  /*1e380*/  PRMT R116, R7, 0x5410, R6 ;  /* 0x0000541007747816 */ /* 0x000fe20000000006 */
[----:B------:R-:W-:Y:S01]  /*1e390*/  MUFU.EX2 R38, R208 ;  /* 0x000000d000267308 */ /* 0x000fe20000000800 */
[----:B------:R-:W-:Y:S01]  /*1e3a0*/  LOP3.LUT R134, R153, R67, R134, 0x96, !PT ;  /* 0x0000004399867212 */ /* 0x000fe200078e9686 */
[----:B------:R-:W-:Y:S01]  /*1e3b0*/  FADD.FTZ R66, R39, R19 ;  /* 0x0000001327427221 */ /* 0x000fe20000010000 */
[----:B------:R-:W-:Y:S01]  /*1e3c0*/  FADD.FTZ R19, R100, R108 ;  /* 0x0000006c64137221 */ /* 0x000fe20000010000 */
[----:B------:R-:W-:Y:S01]  /*1e3d0*/  F2FP.BF16.F32.PACK_AB R100, R34, R100 ;  /* 0x000000642264723e */ /* 0x000fe200000010ff */
[----:B------:R-:W-:Y:S01]  /*1e3e0*/  FADD.FTZ R67, R35, R50 ;  /* 0x0000003223437221 */ /* 0x000fe20000010000 */
[----:B------:R-:W-:Y:S01]  /*1e3f0*/  PRMT R108, R3, 0x7632, R108 ;  /* 0x00007632036c7816 */ /* 0x000fe2000000006c */
[----:B------:R-:W-:Y:S03]  /*1e400*/  IMAD.WIDE.U32 R134, R134, -0x326172a9, RZ ;  /* 0xcd9e8d5786867825 */ /* 0x000fe600078e00ff */
[----:B------:R-:W1:Y:S01]  /*1e410*/  MUFU.EX2 R39, R194 ;  /* 0x000000c200277308 */ /* 0x000e620000000800 */
[----:B------:R-:W-:Y:S01]  /*1e420*/  FADD.FTZ R50, R34, R19 ;  /* 0x0000001322327221 */ /* 0x000fe20000010000 */
[----:B------:R-:W-:Y:S01]  /*1e430*/  LOP3.LUT R34, R135, R191, R22, 0x96, !PT ;  /* 0x000000bf87227212 */ /* 0x000fe200078e9616 */
[----:B------:R-:W-:Y:S01]  /*1e440*/  FADD.FTZ R22, R51, R66 ;  /* 0x0000004233167221 */ /* 0x000fe20000010000 */
[C---:B------:R-:W-:Y:S01]  /*1e450*/  FMUL.FTZ R51, R2.reuse, R143 ;  /* 0x0000008f02337220 */ /* 0x040fe20000410000 */
[----:B------:R-:W-:Y:S05]  /*1e460*/  FMUL.FTZ R66, R2, R126 ;  /* 0x0000007e02427220 */ /* 0x000fea0000410000 */
[----:B------:R-:W-:Y:S01]  /*1e470*/  MUFU.EX2 R19, R217 ;  /* 0x000000d900137308 */ /* 0x000fe20000000800 */
[----:B------:R-:W-:Y:S01]  /*1e480*/  FADD.FTZ R119, R18, R22 ;  /* 0x0000001612777221 */ /* 0x000fe20000010000 */
[----:B------:R-:W-:Y:S08]  /*1e490*/  IMAD.WIDE.U32 R34, R34, -0x2daee0ad, RZ ;  /* 0xd2511f5322227825 */ /* 0x000ff000078e00ff */
[----:B------:R-:W1:Y:S02]  /*1e4a0*/  MUFU.EX2 R18, R222 ;  /* 0x000000de00127308 */ /* 0x000e640000000800 */
[----:B-1----:R-:W-:Y:S08]  /*1e4b0*/  F2FP.BF16.F32.PACK_AB R187, R38, R39 ;  /* 0x0000002726bb723e */ /* 0x002ff000000010ff */
[----:B------:R-:W-:Y:S01]  /*1e4c0*/  MUFU.EX2 R126, R236 ;  /* 0x000000ec007e7308 */ /* 0x000fe20000000800 */
[----:B------:R-:W-:Y:S01]  /*1e4d0*/  F2FP.BF16.F32.PACK_AB R193, R18, R19 ;  /* 0x0000001312c1723e */ /* 0x000fe200000010ff */
[----:B----4-:R-:W-:Y:S02]  /*1e4e0*/  @!P3 HFMA2.BF16_V2 R128, -RZ.H0_H0, RZ.H0_H0, -R7.H0_H0 ;  /* 0x200000ffff80b231 */ /* 0x010fe40000340907 */
[----:B---3--:R-:W-:Y:S03]  /*1e4f0*/  @!P2 HFMA2.BF16_V2 R121, -RZ.H0_H0, RZ.H0_H0, -R6.H0_H0 ;  /* 0x200000ffff79a231 */ /* 0x008fe60000340906 */
[----:B------:R-:W-:Y:S01]  /*1e500*/  PRMT R122, R128, 0x7610, R122 ;  /* 0x00007610807a7816 */ /* 0x000fe2000000007a */
[----:B------:R1:W-:Y:S01]  /*1e510*/  @!P3 STL.S16 [R1+0x70], R128 ;  /* 0x000070800100b387 */ /* 0x0003e20000100600 */
[----:B------:R-:W-:Y:S03]  /*1e520*/  PRMT R115, R121, 0x7610, R115 ;  /* 0x0000761079737816 */ /* 0x000fe60000000073 */
[----:B------:R2:W-:Y:S01]  /*1e530*/  @!P2 STL.S16 [R1+0x6c], R121 ;  /* 0x00006c790100a387 */ /* 0x0005e20000100600 */
[----:B------:R-:W-:Y:S02]  /*1e540*/  @!P3 PRMT R7, R122, 0x5410, RZ ;  /* 0x000054107a07b816 */ /* 0x000fe400000000ff */
[----:B------:R-:W-:Y:S01]  /*1e550*/  IADD3 R120, P1, R202, R120, RZ ;  /* 0x00000078ca787210 */ /* 0x000fe20007f3e0ff */
[----:B------:R3:W4:Y:S01]  /*1e560*/  LDL.S16 R123, [R1+0xd0] ;  /* 0x0000d000017b7983 */ /* 0x0007220000100600 */
[----:B------:R-:W-:Y:S03]  /*1e570*/  @!P2 PRMT R6, R115, 0x5410, RZ ;  /* 0x000054107306a816 */ /* 0x000fe600000000ff */
[----:B------:R-:W3:Y:S04]  /*1e580*/  LDL R114, [R1+0x148] ;  /* 0x0001480001727983 */ /* 0x000ee80000100800 */
[----:B------:R-:W3:Y:S04]  /*1e590*/  LDL R122, [R1+0x13c] ;  /* 0x00013c00017a7983 */ /* 0x000ee80000100800 */
[----:B------:R-:W3:Y:S04]  /*1e5a0*/  LDL R115, [R1+0x14c] ;  /* 0x00014c0001737983 */ /* 0x000ee80000100800 */
[----:B-1----:R-:W3:Y:S01]  /*1e5b0*/  LDL.64 R128, [R1+0x140] ;  /* 0x0001400001807983 */ /* 0x002ee20000100a00 */
[----:B--2---:R-:W-:Y:S05]  /*1e5c0*/  IMAD.X R121, R203, 0x1, R124, P1 ;  /* 0x00000001cb797824 */ /* 0x004fea00008e067c */
[----:B------:R1:W-:Y:S04]  /*1e5d0*/  ST.E.U16 desc[UR4][R120.64], R7 ;  /* 0x0000000778007985 */ /* 0x0003e8000c101504 */
[----:B------:R2:W-:Y:S01]  /*1e5e0*/  ST.E.U16 desc[UR4][R120.64+0x2], R6 ;  /* 0x0000020678007985 */ /* 0x0005e2000c101504 */
[----:B-1----:R-:W-:Y:S01]  /*1e5f0*/  FADD.FTZ R7, R55, R110 ;  /* 0x0000006e37077221 */ /* 0x002fe20000010000 */
[----:B------:R-:W-:Y:S01]  /*1e600*/  FMUL.FTZ R55, R2, R139 ;  /* 0x0000008b02377220 */ /* 0x000fe20000410000 */
[----:B--2---:R-:W-:Y:S02]  /*1e610*/  LOP3.LUT R6, R23, R215, R112, 0x96, !PT ;  /* 0x000000d717067212 */ /* 0x004fe400078e9670 */
[----:B------:R-:W-:Y:S01]  /*1e620*/  FADD.FTZ R110, R54, R7 ;  /* 0x00000007366e7221 */ /* 0x000fe20000010000 */
[----:B------:R-:W-:Y:S02]  /*1e630*/  FMUL.FTZ R54, R2, R138 ;  /* 0x0000008a02367220 */ /* 0x000fe40000410000 */
[----:B------:R-:W-:Y:S05]  /*1e640*/  IMAD.WIDE.U32 R6, R6, -0x2daee0ad, RZ ;  /* 0xd2511f5306067825 */ /* 0x000fea00078e00ff */
[----:B------:R-:W-:Y:S01]  /*1e650*/  LOP3.LUT R22, R7, R195, R152, 0x96, !PT ;  /* 0x000000c307167212 */ /* 0x000fe200078e9698 */
[----:B------:R-:W-:Y:S01]  /*1e660*/  FADD.FTZ R7, R19, R50 ;  /* 0x0000003213077221 */ /* 0x000fe20000010000 */
[----:B------:R-:W-:Y:S01]  /*1e670*/  LOP3.LUT R35, R35, R175, R6, 0x96, !PT ;  /* 0x000000af23237212 */ /* 0x000fe200078e9606 */
[----:B------:R-:W-:Y:S01]  /*1e680*/  FADD.FTZ R6, R39, R67 ;  /* 0x0000004327067221 */ /* 0x000fe20000010000 */
[----:B------:R-:W-:Y:S01]  /*1e690*/  FMUL.FTZ R39, R2, R155 ;  /* 0x0000009b02277220 */ /* 0x000fe20000410000 */
[----:B------:R-:W-:Y:S04]  /*1e6a0*/  IMAD.WIDE.U32 R22, R22, -0x326172a9, RZ ;  /* 0xcd9e8d5716167825 */ /* 0x000fe800078e00ff */
[----:B------:R-:W-:Y:S01]  /*1e6b0*/  FADD.FTZ R140, R18, R7 ;  /* 0x00000007128c7221 */ /* 0x000fe20000010000 */
[----:B------:R-:W-:Y:S01]  /*1e6c0*/  FADD.FTZ R118, R38, R6 ;  /* 0x0000000626767221 */ /* 0x000fe20000010000 */
[C---:B------:R-:W-:Y:S01]  /*1e6d0*/  FMUL.FTZ R38, R2.reuse, R154 ;  /* 0x0000009a02267220 */ /* 0x040fe20000410000 */
[----:B------:R-:W-:Y:S01]  /*1e6e0*/  LOP3.LUT R6, R23, R214, R134, 0x96, !PT ;  /* 0x000000d617067212 */ /* 0x000fe200078e9686 */
[C---:B------:R-:W-:Y:S01]  /*1e6f0*/  FMUL.FTZ R23, R2.reuse, R163 ;  /* 0x000000a302177220 */ /* 0x040fe20000410000 */
[C---:B------:R-:W-:Y:S01]  /*1e700*/  FMUL.FTZ R50, R2.reuse, R142 ;  /* 0x0000008e02327220 */ /* 0x040fe20000410000 */
[----:B------:R-:W-:Y:S01]  /*1e710*/  FMUL.FTZ R67, R2, R127 ;  /* 0x0000007f02437220 */ /* 0x000fe20000410000 */
[----:B------:R-:W-:Y:S04]  /*1e720*/  IMAD.WIDE.U32 R142, R145, -0x326172a9, RZ ;  /* 0xcd9e8d57918e7825 */ /* 0x000fe800078e00ff */
[----:B------:R-:W-:Y:S01]  /*1e730*/  IMAD.WIDE.U32 R18, R6, -0x2daee0ad, RZ ;  /* 0xd2511f5306127825 */ /* 0x000fe200078e00ff */
[CC--:B------:R-:W-:Y:S02]  /*1e740*/  LOP3.LUT R148, R143.reuse, R215.reuse, R148, 0x96, !PT ;  /* 0x000000d78f947212 */ /* 0x0c0fe400078e9694 */
[----:B------:R-:W-:Y:S01]  /*1e750*/  LOP3.LUT R155, R143, R215, R112, 0x96, !PT ;  /* 0x000000d78f9b7212 */ /* 0x000fe200078e9670 */
[----:B------:R-:W-:Y:S01]  /*1e760*/  IMAD.WIDE.U32 R6, R35, -0x326172a9, RZ ;  /* 0xcd9e8d5723067825 */ /* 0x000fe200078e00ff */
[----:B------:R-:W-:Y:S03]  /*1e770*/  LOP3.LUT R34, R19, R183, R34, 0x96, !PT ;  /* 0x000000b713227212 */ /* 0x000fe600078e9622 */
[----:B------:R-:W-:Y:S01]  /*1e780*/  FMUL.FTZ R35, R2, R159 ;  /* 0x0000009f02237220 */ /* 0x000fe20000410000 */
[----:B------:R-:W-:Y:S01]  /*1e790*/  LOP3.LUT R22, R7, R189, R22, 0x96, !PT ;  /* 0x000000bd07167212 */ /* 0x000fe200078e9616 */
[----:B------:R-:W-:Y:S04]  /*1e7a0*/  IMAD.WIDE.U32 R178, R34, -0x326172a9, RZ ;  /* 0xcd9e8d5722b27825 */ /* 0x000fe800078e00ff */
[----:B------:R-:W-:Y:S01]  /*1e7b0*/  FMUL.FTZ R34, R2, R158 ;  /* 0x0000009e02227220 */ /* 0x000fe20000410000 */
[----:B------:R-:W-:Y:S01]  /*1e7c0*/  IMAD.WIDE.U32 R180, R22, -0x2daee0ad, RZ ;  /* 0xd2511f5316b47825 */ /* 0x000fe200078e00ff */
[----:B------:R-:W-:Y:S03]  /*1e7d0*/  LOP3.LUT R141, R179, R210, R6, 0x96, !PT ;  /* 0x000000d2b38d7212 */ /* 0x000fe600078e9606 */
[----:B------:R-:W-:Y:S01]  /*1e7e0*/  FMUL.FTZ R22, R2, R162 ;  /* 0x000000a202167220 */ /* 0x000fe20000410000 */
[----:B------:R-:W-:Y:S05]  /*1e7f0*/  LOP3.LUT R124, R181, R182, R18, 0x96, !PT ;  /* 0x000000b6b57c7212 */ /* 0x000fea00078e9612 */
[----:B------:R-:W-:Y:S05]  /*1e800*/  IMAD.WIDE.U32 R124, R124, -0x326172a9, RZ ;  /* 0xcd9e8d577c7c7825 */ /* 0x000fea00078e00ff */
[----:B------:R-:W-:Y:S04]  /*1e810*/  LOP3.LUT R6, R125, R245, R178, 0x96, !PT ;  /* 0x000000f57d067212 */ /* 0x000fe800078e96b2 */
[----:B------:R-:W-:Y:S04]  /*1e820*/  LOP3.LUT R7, R6, 0xff, RZ, 0xc0, !PT ;  /* 0x000000ff06077812 */ /* 0x000fe800078ec0ff */
[----:B------:R-:W-:Y:S11]  /*1e830*/  ISETP.GE.U32.AND P2, PT, R200, R7, PT ;  /* 0x00000007c800720c */ /* 0x000ff60003f46070 */
[----:B------:R-:W-:Y:S02]  /*1e840*/  @!UPT UIADD3 URZ, URZ, URZ, URZ ;  /* 0x0000003f3f3ff290 */ /* 0x000fe4000fffe03f */
[----:B----4-:R-:W-:Y:S05]  /*1e850*/  @!P2 HFMA2.BF16_V2 R123, -RZ.H0_H0, RZ.H0_H0, -R3.H0_H0 ;  /* 0x200000ffff7ba231 */ /* 0x010fea0000340903 */
[----:B------:R-:W-:Y:S01]  /*1e860*/  PRMT R7, R123, 0x7610, R7 ;  /* 0x000076107b077816 */ /* 0x000fe20000000007 */
[----:B------:R1:W-:Y:S04]  /*1e870*/  @!P2 STL.S16 [R1+0xd0], R123 ;  /* 0x0000d07b0100a387 */ /* 0x0003e80000100600 */
[----:B------:R4:W2:Y:S04]  /*1e880*/  LDL.S16 R132, [R1+0xec] ;  /* 0x0000ec0001847983 */ /* 0x0008a80000100600 */
[----:B------:R-:W4:Y:S01]  /*1e890*/  LDL R133, [R1+0x158] ;  /* 0x0001580001857983 */ /* 0x000f220000100800 */
[----:B---3--:R-:W-:Y:S02]  /*1e8a0*/  IADD3 R18, P1, R128, R120, RZ ;  /* 0x0000007880127210 */ /* 0x008fe40007f3e0ff */
[----:B------:R-:W-:Y:S01]  /*1e8b0*/  PRMT R129, R3, 0x5410, R108 ;  /* 0x0000541003817816 */ /* 0x000fe2000000006c */
[----:B------:R3:W3:Y:S01]  /*1e8c0*/  LDL.S16 R128, [R1+0xe4] ;  /* 0x0000e40001807983 */ /* 0x0006e20000100600 */
[----:B------:R-:W-:Y:S01]  /*1e8d0*/  @!P2 PRMT R3, R7, 0x5410, RZ ;  /* 0x000054100703a816 */ /* 0x000fe200000000ff */
[----:B------:R-:W-:Y:S01]  /*1e8e0*/  IMAD.X R19, R114, 0x1, R121, P1 ;  /* 0x0000000172137824 */ /* 0x000fe200008e0679 */
[----:B------:R-:W-:Y:S01]  /*1e8f0*/  IADD3 R122, P1, R202, R122, RZ ;  /* 0x0000007aca7a7210 */ /* 0x000fe20007f3e0ff */
[----:B------:R-:W4:Y:S01]  /*1e900*/  LDL R114, [R1+0x150] ;  /* 0x0001500001727983 */ /* 0x000f220000100800 */
[----:B------:R-:W-:Y:S03]  /*1e910*/  FMUL.FTZ R7, R2, R171 ;  /* 0x000000ab02077220 */ /* 0x000fe60000410000 */
[----:B------:R1:W-:Y:S02]  /*1e920*/  ST.E.U16 desc[UR4][R18.64], R3 ;  /* 0x0000000312007985 */ /* 0x0003e4000c101504 */
[----:B-1----:R-:W-:Y:S01]  /*1e930*/  IMAD.X R123, R203, 0x1, R115, P1 ;  /* 0x00000001cb7b7824 */ /* 0x002fe200008e0673 */
[----:B------:R-:W-:Y:S01]  /*1e940*/  LOP3.LUT R3, R130, 0xffff, RZ, 0xc0, !PT ;  /* 0x0000ffff82037812 */ /* 0x000fe200078ec0ff */
[C---:B------:R-:W-:Y:S01]  /*1e950*/  FMUL.FTZ R18, R2.reuse, R166 ;  /* 0x000000a602127220 */ /* 0x040fe20000410000 */
[----:B------:R-:W-:Y:S02]  /*1e960*/  FMUL.FTZ R19, R2, R167 ;  /* 0x000000a702137220 */ /* 0x000fe40000410000 */
[----:B------:R-:W-:Y:S04]  /*1e970*/  SHF.R.U32.HI R3, RZ, 0x8, R3 ;  /* 0x00000008ff037819 */ /* 0x000fe80000011603 */
[----:B------:R-:W-:Y:S02]  /*1e980*/  LOP3.LUT R137, R3, 0xffff, RZ, 0xc0, !PT ;  /* 0x0000ffff03897812 */ /* 0x000fe400078ec0ff */
[--C-:B------:R-:W-:Y:S04]  /*1e990*/  SHF.R.U32.HI R3, RZ, 0x10, R130.reuse ;  /* 0x00000010ff037819 */ /* 0x100fe80000011682 */
[----:B------:R-:W-:Y:S04]  /*1e9a0*/  LOP3.LUT R3, R3, 0xff, RZ, 0xc0, !PT ;  /* 0x000000ff03037812 */ /* 0x000fe800078ec0ff */
[C---:B------:R-:W-:Y:S02]  /*1e9b0*/  ISETP.GE.U32.AND P6, PT, R200.reuse, R3, PT ;  /* 0x00000003c800720c */ /* 0x040fe40003fc6070 */
[----:B------:R-:W-:Y:S04]  /*1e9c0*/  SHF.R.U32.HI R3, RZ, 0x18, R130 ;  /* 0x00000018ff037819 */ /* 0x000fe80000011682 */
[----:B------:R-:W-:Y:S02]  /*1e9d0*/  ISETP.GE.U32.AND P5, PT, R200, R3, PT ;  /* 0x00000003c800720c */ /* 0x000fe40003fa6070 */
[----:B------:R-:W-:Y:S04]  /*1e9e0*/  LOP3.LUT R3, R6, 0xffff, RZ, 0xc0, !PT ;  /* 0x0000ffff06037812 */ /* 0x000fe800078ec0ff */
[----:B------:R-:W-:Y:S04]  /*1e9f0*/  SHF.R.U32.HI R3, RZ, 0x8, R3 ;  /* 0x00000008ff037819 */ /* 0x000fe80000011603 */
[----:B------:R-:W-:Y:S04]  /*1ea00*/  LOP3.LUT R3, R3, 0xffff, RZ, 0xc0, !PT ;  /* 0x0000ffff03037812 */ /* 0x000fe800078ec0ff */
[C---:B------:R-:W-:Y:S02]  /*1ea10*/  ISETP.GE.U32.AND P4, PT, R200.reuse, R3, PT ;  /* 0x00000003c800720c */ /* 0x040fe40003f86070 */
[--C-:B------:R-:W-:Y:S02]  /*1ea20*/  SHF.R.U32.HI R3, RZ, 0x10, R6.reuse ;  /* 0x00000010ff037819 */ /* 0x100fe40000011606 */
[----:B------:R-:W-:Y:S02]  /*1ea30*/  SHF.R.U32.HI R6, RZ, 0x18, R6 ;  /* 0x00000018ff067819 */ /* 0x000fe40000011606 */
[----:B------:R-:W-:Y:S02]  /*1ea40*/  LOP3.LUT R3, R3, 0xff, RZ, 0xc0, !PT ;  /* 0x000000ff03037812 */ /* 0x000fe400078ec0ff */
[----:B------:R-:W-:Y:S01]  /*1ea50*/  ISETP.GE.U32.AND P2, PT, R200, R6, PT ;  /* 0x00000006c800720c */ /* 0x000fe20003f46070 */
[----:B------:R-:W-:Y:S01]  /*1ea60*/  FMUL.FTZ R6, R2, R170 ;  /* 0x000000aa02067220 */ /* 0x000fe20000410000 */
[----:B------:R-:W-:Y:S02]  /*1ea70*/  ISETP.GE.U32.AND P3, PT, R200, R3, PT ;  /* 0x00000003c800720c */ /* 0x000fe40003f66070 */
[----:B------:R-:W1:Y:S02]  /*1ea80*/  MUFU.EX2 R3, R228 ;  /* 0x000000e400037308 */ /* 0x000e640000000800 */
[----:B-1----:R-:W-:Y:S01]  /*1ea90*/  FADD.FTZ R110, R3, R110 ;  /* 0x0000006e036e7221 */ /* 0x002fe20000010000 */
[----:B--2---:R-:W-:Y:S05]  /*1eaa0*/  @!P4 HFMA2.BF16_V2 R132, -RZ.H0_H0, RZ.H0_H0, -R108.H0_H0 ;  /* 0x200000ffff84c231 */ /* 0x004fea000034096c */
[----:B------:R-:W-:Y:S01]  /*1eab0*/  PRMT R2, R132, 0x7610, R2 ;  /* 0x0000761084027816 */ /* 0x000fe20000000002 */
[----:B------:R1:W-:Y:S03]  /*1eac0*/  @!P4 STL.S16 [R1+0xec], R132 ;  /* 0x0000ec840100c387 */ /* 0x0003e60000100600 */
[----:B------:R-:W-:Y:S01]  /*1ead0*/  @!P4 PRMT R108, R2, 0x5410, RZ ;  /* 0x00005410026cc816 */ /* 0x000fe200000000ff */
[----:B------:R2:W2:Y:S01]  /*1eae0*/  LDL.S16 R153, [R1+0xe0] ;  /* 0x0000e00001997983 */ /* 0x0004a20000100600 */
[----:B------:R-:W-:Y:S01]  /*1eaf0*/  ISETP.GE.U32.AND P4, PT, R200, R136, PT ;  /* 0x00000088c800720c */ /* 0x000fe20003f86070 */
[----:B---3--:R-:W-:Y:S01]  /*1eb00*/  @!P3 HFMA2.BF16_V2 R128, -RZ.H0_H0, RZ.H0_H0, -R0.H0_H0 ;  /* 0x200000ffff80b231 */ /* 0x008fe20000340900 */
[----:B------:R-:W3:Y:S01]  /*1eb10*/  MUFU.EX2 R2, R227 ;  /* 0x000000e300027308 */ /* 0x000ee20000000800 */
[----:B----4-:R-:W-:Y:S01]  /*1eb20*/  IADD3 R114, P1, R202, R114, RZ ;  /* 0x00000072ca727210 */ /* 0x010fe20007f3e0ff */
[----:B------:R4:W4:Y:S02]  /*1eb30*/  LDL.S16 R154, [R1+0xc8] ;  /* 0x0000c800019a7983 */ /* 0x0009240000100600 */
[----:B------:R-:W-:Y:S02]  /*1eb40*/  PRMT R127, R128, 0x7610, R127 ;  /* 0x00007610807f7816 */ /* 0x000fe4000000007f */
[----:B------:R-:W-:Y:S01]  /*1eb50*/  @!P3 STL.S16 [R1+0xe4], R128 ;  /* 0x0000e4800100b387 */ /* 0x000fe20000100600 */
[----:B------:R-:W-:Y:S03]  /*1eb60*/  IMAD.X R115, R203, 0x1, R133, P1 ;  /* 0x00000001cb737824 */ /* 0x000fe600008e0685 */
[----:B------:R2:W4:Y:S04]  /*1eb70*/  LDL.S16 R139, [R1+0xd8] ;  /* 0x0000d800018b7983 */ /* 0x0005280000100600 */
[----:B------:R1:W-:Y:S01]  /*1eb80*/  ST.E.U16 desc[UR4][R122.64], R108 ;  /* 0x0000006c7a007985 */ /* 0x0003e2000c101504 */
[C---:B---3--:R-:W-:Y:S01]  /*1eb90*/  F2FP.BF16.F32.PACK_AB R156, R2.reuse, R3 ;  /* 0x00000003029c723e */ /* 0x048fe200000010ff */
[----:B-1----:R-:W-:Y:S01]  /*1eba0*/  FADD.FTZ R132, R2, R110 ;  /* 0x0000006e02847221 */ /* 0x002fe20000010000 */
[----:B------:R-:W1:Y:S10]  /*1ebb0*/  MUFU.EX2 R3, R226 ;  /* 0x000000e200037308 */ /* 0x000e740000000800 */
[----:B------:R-:W3:Y:S01]  /*1ebc0*/  MUFU.EX2 R2, R225 ;  /* 0x000000e100027308 */ /* 0x000ee20000000800 */
[----:B-1----:R-:W-:Y:S09]  /*1ebd0*/  FADD.FTZ R110, R3, R119 ;  /* 0x00000077036e7221 */ /* 0x002ff20000010000 */
[----:B------:R-:W-:Y:S01]  /*1ebe0*/  MUFU.EX2 R119, R233 ;  /* 0x000000e900777308 */ /* 0x000fe20000000800 */
[----:B------:R-:W-:Y:S02]  /*1ebf0*/  PRMT R108, R0, 0x7632, R108 ;  /* 0x00007632006c7816 */ /* 0x000fe4000000006c */
[C---:B---3--:R-:W-:Y:S01]  /*1ec00*/  F2FP.BF16.F32.PACK_AB R157, R2.reuse, R3 ;  /* 0x00000003029d723e */ /* 0x048fe200000010ff */
[----:B------:R-:W-:Y:S01]  /*1ec10*/  FADD.FTZ R133, R2, R110 ;  /* 0x0000006e02857221 */ /* 0x000fe20000010000 */
[----:B------:R-:W-:Y:S05]  /*1ec20*/  PRMT R128, R0, 0x5410, R108 ;  /* 0x0000541000807816 */ /* 0x000fea000000006c */
[----:B------:R-:W-:Y:S01]  /*1ec30*/  MUFU.EX2 R2, R223 ;  /* 0x000000df00027308 */ /* 0x000fe20000000800 */
[----:B------:R-:W-:Y:S05]  /*1ec40*/  @!P3 PRMT R0, R127, 0x5410, RZ ;  /* 0x000054107f00b816 */ /* 0x000fea00000000ff */
[----:B------:R1:W-:Y:S04]  /*1ec50*/  ST.E.U16 desc[UR4][R114.64], R0 ;  /* 0x0000000072007985 */ /* 0x0003e8000c101504 */
[----:B------:R-:W3:Y:S10]  /*1ec60*/  MUFU.EX2 R3, R224 ;  /* 0x000000e000037308 */ /* 0x000ef40000000800 */
[----:B------:R-:W1:Y:S10]  /*1ec70*/  MUFU.EX2 R110, R235 ;  /* 0x000000eb006e7308 */ /* 0x000e740000000800 */
[----:B------:R-:W1:Y:S01]  /*1ec80*/  MUFU.EX2 R127, R230 ;  /* 0x000000e6007f7308 */ /* 0x000e620000000800 */
[----:B---3--:R-:W-:Y:S01]  /*1ec90*/  FADD.FTZ R118, R3, R118 ;  /* 0x0000007603767221 */ /* 0x008fe20000010000 */
[C---:B------:R-:W-:Y:S03]  /*1eca0*/  F2FP.BF16.F32.PACK_AB R3, R2.reuse, R3 ;  /* 0x000000030203723e */ /* 0x040fe600000010ff */
[----:B------:R-:W-:Y:S01]  /*1ecb0*/  FADD.FTZ R138, R2, R118 ;  /* 0x00000076028a7221 */ /* 0x000fe20000010000 */
[----:B------:R-:W-:Y:S04]  /*1ecc0*/  FADD.FTZ R2, R126, R140 ;  /* 0x0000008c7e027221 */ /* 0x000fe80000010000 */
[----:B------:R-:W3:Y:S01]  /*1ecd0*/  MUFU.EX2 R118, R234 ;  /* 0x000000ea00767308 */ /* 0x000ee20000000800 */
[----:B-1----:R-:W-:Y:S01]  /*1ece0*/  LOP3.LUT R0, R124, 0xff, RZ, 0xc0, !PT ;  /* 0x000000ff7c007812 */ /* 0x002fe200078ec0ff */
[--C-:B------:R-:W-:Y:S01]  /*1ecf0*/  FADD.FTZ R143, R110, R2.reuse ;  /* 0x000000026e8f7221 */ /* 0x100fe20000010000 */
[----:B------:R-:W-:Y:S02]  /*1ed00*/  PRMT R2, R150, 0x7610, R2 ;  /* 0x0000761096027816 */ /* 0x000fe40000000002 */
[----:B------:R-:W-:Y:S02]  /*1ed10*/  ISETP.GE.U32.AND P1, PT, R200, R0, PT ;  /* 0x00000000c800720c */ /* 0x000fe40003f26070 */
[----:B------:R-:W-:Y:S02]  /*1ed20*/  SHF.R.U32.HI R0, RZ, 0x10, R124 ;  /* 0x00000010ff007819 */ /* 0x000fe4000001167c */
[----:B------:R-:W-:Y:S01]  /*1ed30*/  F2FP.BF16.F32.PACK_AB R181, R110, R126 ;  /* 0x0000007e6eb5723e */ /* 0x000fe200000010ff */
[----:B------:R-:W-:Y:S01]  /*1ed40*/  FADD.FTZ R133, R127, R133 ;  /* 0x000000857f857221 */ /* 0x000fe20000010000 */
[----:B------:R-:W-:Y:S02]  /*1ed50*/  LOP3.LUT R112, R0, 0xff, RZ, 0xc0, !PT ;  /* 0x000000ff00707812 */ /* 0x000fe400078ec0ff */
[----:B------:R-:W-:Y:S01]  /*1ed60*/  PRMT R110, R150, 0x7632, R110 ;  /* 0x00007632966e7816 */ /* 0x000fe2000000006e */
[----:B------:R-:W1:Y:S01]  /*1ed70*/  MUFU.EX2 R0, R232 ;  /* 0x000000e800007308 */ /* 0x000e620000000800 */
[----:B------:R-:W-:Y:S02]  /*1ed80*/  LOP3.LUT R126, R124, 0xffff, RZ, 0xc0, !PT ;  /* 0x0000ffff7c7e7812 */ /* 0x000fe400078ec0ff */
[----:B---3--:R-:W-:Y:S02]  /*1ed90*/  F2FP.BF16.F32.PACK_AB R161, R118, R119 ;  /* 0x0000007776a1723e */ /* 0x008fe400000010ff */
[----:B-1----:R-:W-:Y:S01]  /*1eda0*/  F2FP.BF16.F32.PACK_AB R168, R0, R127 ;  /* 0x0000007f00a8723e */ /* 0x002fe200000010ff */
[----:B--2---:R-:W-:Y:S05]  /*1edb0*/  @!P2 HFMA2.BF16_V2 R153, -RZ.H0_H0, RZ.H0_H0, -R108.H0_H0 ;  /* 0x200000ffff99a231 */ /* 0x004fea000034096c */
[----:B------:R-:W-:Y:S01]  /*1edc0*/  PRMT R145, R153, 0x7610, R145 ;  /* 0x0000761099917816 */ /* 0x000fe20000000091 */
[----:B------:R1:W-:Y:S01]  /*1edd0*/  @!P2 STL.S16 [R1+0xe0], R153 ;  /* 0x0000e0990100a387 */ /* 0x0003e20000100600 */
[----:B----4-:R-:W-:Y:S02]  /*1ede0*/  @!P4 HFMA2.BF16_V2 R154, -RZ.H0_H0, RZ.H0_H0, -R2.H0_H0 ;  /* 0x200000ffff9ac231 */ /* 0x010fe40000340902 */
[----:B------:R-:W-:Y:S02]  /*1edf0*/  @!P2 PRMT R108, R145, 0x5410, RZ ;  /* 0x00005410916ca816 */ /* 0x000fe400000000ff */
[----:B------:R-:W-:Y:S01]  /*1ee00*/  ISETP.GE.U32.AND P2, PT, R200, R112, PT ;  /* 0x00000070c800720c */ /* 0x000fe20003f46070 */
[----:B------:R-:W-:Y:S01]  /*1ee10*/  FADD.FTZ R112, R119, R132 ;  /* 0x0000008477707221 */ /* 0x000fe20000010000 */
[----:B------:R-:W-:Y:S01]  /*1ee20*/  PRMT R136, R154, 0x7610, R136 ;  /* 0x000076109a887816 */ /* 0x000fe20000000088 */
[----:B------:R-:W2:Y:S01]  /*1ee30*/  MUFU.EX2 R132, R229 ;  /* 0x000000e500847308 */ /* 0x000ea20000000800 */
[----:B------:R-:W-:Y:S01]  /*1ee40*/  ST.E.U16 desc[UR4][R114.64+0x2], R108 ;  /* 0x0000026c72007985 */ /* 0x000fe2000c101504 */
[----:B------:R-:W-:Y:S01]  /*1ee50*/  FADD.FTZ R145, R118, R112 ;  /* 0x0000007076917221 */ /* 0x000fe20000010000 */
[----:B------:R-:W-:Y:S02]  /*1ee60*/  PRMT R118, R2, 0x5410, R110 ;  /* 0x0000541002767816 */ /* 0x000fe4000000006e */
[----:B------:R-:W-:Y:S02]  /*1ee70*/  @!P4 PRMT R2, R136, 0x5410, RZ ;  /* 0x000054108802c816 */ /* 0x000fe400000000ff */
[----:B------:R-:W-:Y:S03]  /*1ee80*/  SHF.R.U32.HI R112, RZ, 0x18, R124 ;  /* 0x00000018ff707819 */ /* 0x000fe6000001167c */
[----:B------:R-:W3:Y:S01]  /*1ee90*/  MUFU.EX2 R119, R231 ;  /* 0x000000e700777308 */ /* 0x000ee20000000800 */
[----:B------:R4:W-:Y:S01]  /*1eea0*/  ST.E.U16 desc[UR4][R202.64+0x10], R2 ;  /* 0x00001002ca007985 */ /* 0x0009e2000c101504 */
[----:B------:R-:W-:Y:S02]  /*1eeb0*/  ISETP.GE.U32.AND P3, PT, R200, R112, PT ;  /* 0x00000070c800720c */ /* 0x000fe40003f66070 */
[----:B------:R-:W-:Y:S04]  /*1eec0*/  SHF.R.U32.HI R112, RZ, 0x8, R126 ;  /* 0x00000008ff707819 */ /* 0x000fe8000001167e */
[----:B------:R-:W-:Y:S01]  /*1eed0*/  LOP3.LUT R112, R112, 0xffff, RZ, 0xc0, !PT ;  /* 0x0000ffff70707812 */ /* 0x000fe200078ec0ff */
[----:B-1----:R1:W3:Y:S01]  /*1eee0*/  LDL.S16 R153, [R1+0xd4] ;  /* 0x0000d40001997983 */ /* 0x0022e20000100600 */
[----:B--2---:R-:W-:Y:S03]  /*1eef0*/  FADD.FTZ R127, R132, R138 ;  /* 0x0000008a847f7221 */ /* 0x004fe60000010000 */
[----:B------:R2:W-:Y:S01]  /*1ef00*/  @!P4 STL.S16 [R1+0xc8], R154 ;  /* 0x0000c89a0100c387 */ /* 0x0005e20000100600 */
[----:B------:R-:W-:Y:S01]  /*1ef10*/  ISETP.GE.U32.AND P4, PT, R200, R137, PT ;  /* 0x00000089c800720c */ /* 0x000fe20003f86070 */
[----:B------:R-:W-:Y:S02]  /*1ef20*/  IMAD.WIDE.U32 R136, R149, -0x2daee0ad, RZ ;  /* 0xd2511f5395887825 */ /* 0x000fe400078e00ff */
[----:B------:R1:W3:Y:S04]  /*1ef30*/  LDL.S16 R190, [R1+0xe8] ;  /* 0x0000e80001be7983 */ /* 0x0002e80000100600 */
[----:B------:R1:W3:Y:S06]  /*1ef40*/  LDL.S16 R140, [R1+0xdc] ;  /* 0x0000dc00018c7983 */ /* 0x0002ec0000100600 */
[----:B------:R-:W-:Y:S01]  /*1ef50*/  @!P4 HFMA2.BF16_V2 R139, -RZ.H0_H0, RZ.H0_H0, -R110.H0_H0 ;  /* 0x200000ffff8bc231 */ /* 0x000fe2000034096e */
[----:B----4-:R-:W-:Y:S04]  /*1ef60*/  PRMT R2, R107, 0x7632, R2 ;  /* 0x000076326b027816 */ /* 0x010fe80000000002 */
[----:B------:R-:W-:Y:S01]  /*1ef70*/  PRMT R126, R139, 0x7610, R126 ;  /* 0x000076108b7e7816 */ /* 0x000fe2000000007e */
[----:B------:R4:W-:Y:S03]  /*1ef80*/  @!P4 STL.S16 [R1+0xd8], R139 ;  /* 0x0000d88b0100c387 */ /* 0x0009e60000100600 */
[----:B------:R-:W-:Y:S01]  /*1ef90*/  @!P4 PRMT R110, R126, 0x5410, RZ ;  /* 0x000054107e6ec816 */ /* 0x000fe200000000ff */
[----:B------:R1:W4:Y:S01]  /*1efa0*/  LDL.S16 R208, [R1+0xc0] ;  /* 0x0000c00001d07983 */ /* 0x0003220000100600 */
[----:B------:R-:W-:Y:S01]  /*1efb0*/  ISETP.GE.U32.AND P4, PT, R200, R112, PT ;  /* 0x00000070c800720c */ /* 0x000fe20003f86070 */
[----:B--2---:R-:W-:Y:S01]  /*1efc0*/  FADD.FTZ R154, R0, R133 ;  /* 0x00000085009a7221 */ /* 0x004fe20000010000 */
[----:B------:R-:W-:Y:S01]  /*1efd0*/  PRMT R112, R111, 0x7632, R112 ;  /* 0x000076326f707816 */ /* 0x000fe20000000070 */
[----:B------:R2:W-:Y:S01]  /*1efe0*/  ST.E.U16 desc[UR4][R202.64+0x12], R110 ;  /* 0x0000126eca007985 */ /* 0x0005e2000c101504 */
[----:B---3--:R-:W-:Y:S02]  /*1eff0*/  F2FP.BF16.F32.PACK_AB R0, R119, R132 ;  /* 0x000000847700723e */ /* 0x008fe400000010ff */
[----:B------:R-:W-:Y:S04]  /*1f000*/  LOP3.LUT R126, R137, R246, R186, 0x96, !PT ;  /* 0x000000f6897e7212 */ /* 0x000fe800078e96ba */
[----:B------:R-:W-:Y:S01]  /*1f010*/  LOP3.LUT R108, R126, 0xff, RZ, 0xc0, !PT ;  /* 0x000000ff7e6c7812 */ /* 0x000fe200078ec0ff */
[----:B----4-:R1:W3:Y:S01]  /*1f020*/  LDL.S16 R139, [R1+0xcc] ;  /* 0x0000cc00018b7983 */ /* 0x0102e20000100600 */
[----:B--2---:R-:W-:Y:S01]  /*1f030*/  PRMT R110, R169, 0x7610, R110 ;  /* 0x00007610a96e7816 */ /* 0x004fe2000000006e */
[----:B------:R-:W-:Y:S05]  /*1f040*/  @!P6 HFMA2.BF16_V2 R153, -RZ.H0_H0, RZ.H0_H0, -R111.H0_H0 ;  /* 0x200000ffff99e231 */ /* 0x000fea000034096f */
[----:B------:R-:W-:Y:S01]  /*1f050*/  PRMT R207, R153, 0x7610, R207 ;  /* 0x0000761099cf7816 */ /* 0x000fe200000000cf */
[----:B------:R2:W-:Y:S01]  /*1f060*/  @!P6 STL.S16 [R1+0xd4], R153 ;  /* 0x0000d4990100e387 */ /* 0x0005e20000100600 */
[----:B------:R-:W-:Y:S02]  /*1f070*/  @!P5 HFMA2.BF16_V2 R190, -RZ.H0_H0, RZ.H0_H0, -R112.H0_H0 ;  /* 0x200000ffffbed231 */ /* 0x000fe40000340970 */
[----:B------:R-:W-:Y:S03]  /*1f080*/  @!P1 HFMA2.BF16_V2 R140, -RZ.H0_H0, RZ.H0_H0, -R107.H0_H0 ;  /* 0x200000ffff8c9231 */ /* 0x000fe6000034096b */
[----:B------:R-:W-:Y:S01]  /*1f090*/  PRMT R133, R190, 0x7610, R133 ;  /* 0x00007610be857816 */ /* 0x000fe20000000085 */
[----:B------:R4:W-:Y:S01]  /*1f0a0*/  @!P5 STL.S16 [R1+0xe8], R190 ;  /* 0x0000e8be0100d387 */ /* 0x0009e20000100600 */
[----:B------:R-:W-:Y:S03]  /*1f0b0*/  PRMT R138, R140, 0x7610, R138 ;  /* 0x000076108c8a7816 */ /* 0x000fe6000000008a */
[----:B------:R1:W-:Y:S01]  /*1f0c0*/  @!P1 STL.S16 [R1+0xdc], R140 ;  /* 0x0000dc8c01009387 */ /* 0x0003e20000100600 */
[----:B------:R-:W-:Y:S02]  /*1f0d0*/  @!P2 HFMA2.BF16_V2 R208, -RZ.H0_H0, RZ.H0_H0, -R110.H0_H0 ;  /* 0x200000ffffd0a231 */ /* 0x000fe4000034096e */
[----:B--2---:R-:W-:Y:S01]  /*1f0e0*/  FADD.FTZ R153, R119, R127 ;  /* 0x0000007f77997221 */ /* 0x004fe20000010000 */
[----:B------:R-:W-:Y:S02]  /*1f0f0*/  PRMT R119, R111, 0x5410, R112 ;  /* 0x000054106f777816 */ /* 0x000fe40000000070 */
[----:B------:R-:W-:Y:S02]  /*1f100*/  @!P6 PRMT R111, R207, 0x5410, RZ ;  /* 0x00005410cf6fe816 */ /* 0x000fe400000000ff */
[----:B------:R-:W-:Y:S01]  /*1f110*/  @!P5 PRMT R112, R133, 0x5410, RZ ;  /* 0x000054108570d816 */ /* 0x000fe200000000ff */
[----:B------:R2:W2:Y:S01]  /*1f120*/  LDL.S16 R207, [R1+0xbc] ;  /* 0x0000bc0001cf7983 */ /* 0x0004a20000100600 */
[----:B------:R-:W-:Y:S02]  /*1f130*/  PRMT R133, R107, 0x5410, R2 ;  /* 0x000054106b857816 */ /* 0x000fe40000000002 */
[----:B------:R-:W-:Y:S01]  /*1f140*/  @!P1 PRMT R107, R138, 0x5410, RZ ;  /* 0x000054108a6b9816 */ /* 0x000fe200000000ff */
[----:B----4-:R4:W4:Y:S01]  /*1f150*/  LDL.S16 R190, [R1+0xc4] ;  /* 0x0000c40001be7983 */ /* 0x0109220000100600 */
[----:B------:R-:W-:Y:S02]  /*1f160*/  ISETP.GE.U32.AND P6, PT, R200, R108, PT ;  /* 0x0000006cc800720c */ /* 0x000fe40003fc6070 */
[----:B------:R-:W-:Y:S01]  /*1f170*/  LOP3.LUT R108, R126, 0xffff, RZ, 0xc0, !PT ;  /* 0x0000ffff7e6c7812 */ /* 0x000fe200078ec0ff */
[----:B-1----:R1:W4:Y:S01]  /*1f180*/  LDL.S16 R140, [R1+0xb8] ;  /* 0x0000b800018c7983 */ /* 0x0023220000100600 */
[----:B------:R-:W-:Y:S02]  /*1f190*/  PRMT R167, R208, 0x7610, R167 ;  /* 0x00007610d0a77816 */ /* 0x000fe400000000a7 */
[----:B------:R-:W-:Y:S01]  /*1f1a0*/  SHF.R.U32.HI R108, RZ, 0x8, R108 ;  /* 0x00000008ff6c7819 */ /* 0x000fe2000001166c */
[----:B---3--:R-:W-:Y:S01]  /*1f1b0*/  @!P4 HFMA2.BF16_V2 R139, -RZ.H0_H0, RZ.H0_H0, -R2.H0_H0 ;  /* 0x200000ffff8bc231 */ /* 0x008fe20000340902 */
[----:B------:R-:W-:Y:S02]  /*1f1c0*/  ST.E.U16 desc[UR4][R120.64+0x10], R111 ;  /* 0x0000106f78007985 */ /* 0x000fe4000c101504 */
[----:B------:R-:W-:Y:S02]  /*1f1d0*/  LOP3.LUT R108, R108, 0xffff, RZ, 0xc0, !PT ;  /* 0x0000ffff6c6c7812 */ /* 0x000fe400078ec0ff */
[----:B------:R-:W-:Y:S01]  /*1f1e0*/  PRMT R132, R139, 0x7610, R132 ;  /* 0x000076108b847816 */ /* 0x000fe20000000084 */
[----:B------:R3:W-:Y:S01]  /*1f1f0*/  @!P4 STL.S16 [R1+0xcc], R139 ;  /* 0x0000cc8b0100c387 */ /* 0x0007e20000100600 */
[----:B------:R-:W-:Y:S02]  /*1f200*/  ISETP.GE.U32.AND P5, PT, R200, R108, PT ;  /* 0x0000006cc800720c */ /* 0x000fe40003fa6070 */
[----:B------:R-:W-:Y:S01]  /*1f210*/  SHF.R.U32.HI R108, RZ, 0x18, R126 ;  /* 0x00000018ff6c7819 */ /* 0x000fe2000001167e */
[----:B------:R-:W-:Y:S01]  /*1f220*/  ST.E.U16 desc[UR4][R120.64+0x12], R112 ;  /* 0x0000127078007985 */ /* 0x000fe2000c101504 */
[----:B------:R-:W-:Y:S02]  /*1f230*/  @!P4 PRMT R2, R132, 0x5410, RZ ;  /* 0x000054108402c816 */ /* 0x000fe400000000ff */
[----:B------:R-:W-:Y:S01]  /*1f240*/  ISETP.GE.U32.AND P1, PT, R200, R108, PT ;  /* 0x0000006cc800720c */ /* 0x000fe20003f26070 */
[----:B------:R1:W-:Y:S01]  /*1f250*/  ST.E.U16 desc[UR4][R122.64+0xe], R107 ;  /* 0x00000e6b7a007985 */ /* 0x0003e2000c101504 */
[----:B------:R-:W-:Y:S02]  /*1f260*/  PRMT R108, R169, 0x7632, R108 ;  /* 0x00007632a96c7816 */ /* 0x000fe4000000006c */
[----:B------:R-:W-:Y:S01]  /*1f270*/  SHF.R.U32.HI R126, RZ, 0x10, R126 ;  /* 0x00000010ff7e7819 */ /* 0x000fe2000001167e */
[----:B------:R1:W-:Y:S01]  /*1f280*/  ST.E.U16 desc[UR4][R122.64+0x10], R2 ;  /* 0x000010027a007985 */ /* 0x0003e2000c101504 */
[----:B------:R-:W-:Y:S02]  /*1f290*/  PRMT R132, R110, 0x5410, R108 ;  /* 0x000054106e847816 */ /* 0x000fe4000000006c */
[----:B------:R-:W-:Y:S02]  /*1f2a0*/  @!P2 PRMT R110, R167, 0x5410, RZ ;  /* 0x00005410a76ea816 */ /* 0x000fe400000000ff */
[----:B------:R-:W-:Y:S03]  /*1f2b0*/  LOP3.LUT R126, R126, 0xff, RZ, 0xc0, !PT ;  /* 0x000000ff7e7e7812 */ /* 0x000fe600078ec0ff */
[----:B------:R1:W-:Y:S01]  /*1f2c0*/  ST.E.U16 desc[UR4][R114.64+0x10], R110 ;  /* 0x0000106e72007985 */ /* 0x0003e2000c101504 */
[----:B------:R-:W-:Y:S01]  /*1f2d0*/  ISETP.GE.U32.AND P4, PT, R200, R126, PT ;  /* 0x0000007ec800720c */ /* 0x000fe20003f86070 */
[----:B---3--:R-:W-:Y:S02]  /*1f2e0*/  IMAD.WIDE.U32 R138, R141, -0x2daee0ad, RZ ;  /* 0xd2511f538d8a7825 */ /* 0x008fe400078e00ff */
[----:B------:R3:W3:Y:S03]  /*1f2f0*/  LDL.S16 R141, [R1+0xb4] ;  /* 0x0000b400018d7983 */ /* 0x0006e60000100600 */
[----:B------:R-:W-:Y:S01]  /*1f300*/  LOP3.LUT R126, R139, R246, R180, 0x96, !PT ;  /* 0x000000f68b7e7212 */ /* 0x000fe200078e96b4 */
[----:B------:R-:W-:Y:S03]  /*1f310*/  @!P2 STL.S16 [R1+0xc0], R208 ;  /* 0x0000c0d00100a387 */ /* 0x000fe60000100600 */
[----:B------:R-:W-:Y:S01]  /*1f320*/  LOP3.LUT R111, R126, 0xff, RZ, 0xc0, !PT ;  /* 0x000000ff7e6f7812 */ /* 0x000fe200078ec0ff */
[----:B------:R2:W3:Y:S01]  /*1f330*/  LDL.S16 R167, [R1+0xb0] ;  /* 0x0000b00001a77983 */ /* 0x0004e20000100600 */
[C---:B-1----:R-:W-:Y:S02]  /*1f340*/  PRMT R107, R151.reuse, 0x7610, R107 ;  /* 0x00007610976b7816 */ /* 0x042fe4000000006b */
[----:B------:R-:W-:Y:S02]  /*1f350*/  ISETP.GE.U32.AND P2, PT, R200, R111, PT ;  /* 0x0000006fc800720c */ /* 0x000fe40003f46070 */
[----:B------:R-:W-:Y:S04]  /*1f360*/  LOP3.LUT R2, R126, 0xffff, RZ, 0xc0, !PT ;  /* 0x0000ffff7e027812 */ /* 0x000fe800078ec0ff */
[--C-:B------:R-:W-:Y:S02]  /*1f370*/  SHF.R.U32.HI R111, RZ, 0x8, R2.reuse ;  /* 0x00000008ff6f7819 */ /* 0x100fe40000011602 */
[----:B------:R-:W-:Y:S02]  /*1f380*/  PRMT R2, R151, 0x7632, R2 ;  /* 0x0000763297027816 */ /* 0x000fe40000000002 */
[----:B------:R-:W-:Y:S02]  /*1f390*/  PRMT R110, R164, 0x7610, R110 ;  /* 0x00007610a46e7816 */ /* 0x000fe4000000006e */
[----:B------:R-:W-:Y:S01]  /*1f3a0*/  LOP3.LUT R111, R111, 0xffff, RZ, 0xc0, !PT ;  /* 0x0000ffff6f6f7812 */ /* 0x000fe200078ec0ff */
[----:B--2---:R-:W-:Y:S02]  /*1f3b0*/  @!P3 HFMA2.BF16_V2 R207, -RZ.H0_H0, RZ.H0_H0, -R108.H0_H0 ;  /* 0x200000ffffcfb231 */ /* 0x004fe4000034096c */
[----:B----4-:R-:W-:Y:S03]  /*1f3c0*/  @!P6 HFMA2.BF16_V2 R190, -RZ.H0_H0, RZ.H0_H0, -R107.H0_H0 ;  /* 0x200000ffffbee231 */ /* 0x010fe6000034096b */
[----:B------:R-:W-:Y:S01]  /*1f3d0*/  PRMT R188, R207, 0x7610, R188 ;  /* 0x00007610cfbc7816 */ /* 0x000fe200000000bc */
[----:B------:R-:W-:Y:S01]  /*1f3e0*/  @!P3 STL.S16 [R1+0xbc], R207 ;  /* 0x0000bccf0100b387 */ /* 0x000fe20000100600 */
[----:B------:R-:W-:Y:S01]  /*1f3f0*/  @!P5 HFMA2.BF16_V2 R140, -RZ.H0_H0, RZ.H0_H0, -R2.H0_H0 ;  /* 0x200000ffff8cd231 */ /* 0x000fe20000340902 */
[----:B------:R-:W-:Y:S02]  /*1f400*/  PRMT R112, R190, 0x7610, R112 ;  /* 0x00007610be707816 */ /* 0x000fe40000000070 */
[----:B------:R-:W-:Y:S01]  /*1f410*/  @!P6 STL.S16 [R1+0xc4], R190 ;  /* 0x0000c4be0100e387 */ /* 0x000fe20000100600 */
[----:B------:R-:W-:Y:S02]  /*1f420*/  @!P3 PRMT R108, R188, 0x5410, RZ ;  /* 0x00005410bc6cb816 */ /* 0x000fe400000000ff */
[----:B------:R-:W-:Y:S01]  /*1f430*/  PRMT R185, R140, 0x7610, R185 ;  /* 0x000076108cb97816 */ /* 0x000fe200000000b9 */
[----:B------:R1:W-:Y:S01]  /*1f440*/  @!P5 STL.S16 [R1+0xb8], R140 ;  /* 0x0000b88c0100d387 */ /* 0x0003e20000100600 */
[----:B------:R-:W-:Y:S02]  /*1f450*/  ISETP.GE.U32.AND P3, PT, R200, R111, PT ;  /* 0x0000006fc800720c */ /* 0x000fe40003f66070 */
[--C-:B------:R-:W-:Y:S01]  /*1f460*/  SHF.R.U32.HI R111, RZ, 0x18, R126.reuse ;  /* 0x00000018ff6f7819 */ /* 0x100fe2000001167e */
[----:B------:R4:W2:Y:S01]  /*1f470*/  LDL.S16 R151, [R1+0xac] ;  /* 0x0000ac0001977983 */ /* 0x0008a20000100600 */
[----:B------:R-:W-:Y:S03]  /*1f480*/  SHF.R.U32.HI R126, RZ, 0x10, R126 ;  /* 0x00000010ff7e7819 */ /* 0x000fe6000001167e */
[----:B------:R4:W-:Y:S01]  /*1f490*/  ST.E.U16 desc[UR4][R114.64+0x12], R108 ;  /* 0x0000126c72007985 */ /* 0x0009e2000c101504 */
[----:B------:R-:W-:Y:S02]  /*1f4a0*/  LOP3.LUT R126, R126, 0xff, RZ, 0xc0, !PT ;  /* 0x000000ff7e7e7812 */ /* 0x000fe400078ec0ff */
[----:B-1----:R-:W-:Y:S02]  /*1f4b0*/  PRMT R140, R107, 0x5410, R2 ;  /* 0x000054106b8c7816 */ /* 0x002fe40000000002 */
[----:B------:R-:W-:Y:S02]  /*1f4c0*/  @!P6 PRMT R107, R112, 0x5410, RZ ;  /* 0x00005410706be816 */ /* 0x000fe400000000ff */
[----:B------:R-:W-:Y:S01]  /*1f4d0*/  @!P5 PRMT R2, R185, 0x5410, RZ ;  /* 0x00005410b902d816 */ /* 0x000fe200000000ff */
[----:B------:R1:W2:Y:S01]  /*1f4e0*/  LDL.S16 R112, [R1+0xa8] ;  /* 0x0000a80001707983 */ /* 0x0002a20000100600 */
[----:B------:R-:W-:Y:S01]  /*1f4f0*/  ISETP.GE.U32.AND P6, PT, R200, R111, PT ;  /* 0x0000006fc800720c */ /* 0x000fe20003fc6070 */
[----:B---3--:R-:W-:Y:S01]  /*1f500*/  @!P4 HFMA2.BF16_V2 R141, -RZ.H0_H0, RZ.H0_H0, -R110.H0_H0 ;  /* 0x200000ffff8dc231 */ /* 0x008fe2000034096e */
[----:B------:R-:W-:Y:S01]  /*1f510*/  PRMT R111, R164, 0x7632, R111 ;  /* 0x00007632a46f7816 */ /* 0x000fe2000000006f */
[----:B------:R1:W3:Y:S01]  /*1f520*/  LDL.S16 R185, [R1+0xa4] ;  /* 0x0000a40001b97983 */ /* 0x0002e20000100600 */
[----:B----4-:R-:W-:Y:S02]  /*1f530*/  LOP3.LUT R108, R136, 0xff, RZ, 0xc0, !PT ;  /* 0x000000ff886c7812 */ /* 0x010fe400078ec0ff */
[----:B------:R-:W-:Y:S01]  /*1f540*/  PRMT R184, R141, 0x7610, R184 ;  /* 0x000076108db87816 */ /* 0x000fe200000000b8 */
[----:B------:R4:W-:Y:S01]  /*1f550*/  @!P4 STL.S16 [R1+0xb4], R141 ;  /* 0x0000b48d0100c387 */ /* 0x0009e20000100600 */
[----:B------:R-:W-:Y:S01]  /*1f560*/  ISETP.GE.U32.AND P5, PT, R200, R108, PT ;  /* 0x0000006cc800720c */ /* 0x000fe20003fa6070 */
[----:B------:R-:W-:Y:S01]  /*1f570*/  @!P1 HFMA2.BF16_V2 R167, -RZ.H0_H0, RZ.H0_H0, -R111.H0_H0 ;  /* 0x200000ffffa79231 */ /* 0x000fe2000034096f */
[----:B------:R-:W-:Y:S01]  /*1f580*/  LOP3.LUT R108, R136, 0xffff, RZ, 0xc0, !PT ;  /* 0x0000ffff886c7812 */ /* 0x000fe200078ec0ff */
[----:B------:R1:W-:Y:S03]  /*1f590*/  ST.E.U16 desc[UR4][R202.64+0x22], R2 ;  /* 0x00002202ca007985 */ /* 0x0003e6000c101504 */
[----:B------:R-:W-:Y:S01]  /*1f5a0*/  PRMT R166, R167, 0x7610, R166 ;  /* 0x00007610a7a67816 */ /* 0x000fe200000000a6 */
[----:B------:R1:W-:Y:S01]  /*1f5b0*/  ST.E.U16 desc[UR4][R202.64+0x20], R107 ;  /* 0x0000206bca007985 */ /* 0x0003e2000c101504 */
[----:B------:R-:W-:Y:S04]  /*1f5c0*/  SHF.R.U32.HI R108, RZ, 0x8, R108 ;  /* 0x00000008ff6c7819 */ /* 0x000fe8000001166c */
[----:B------:R-:W-:Y:S02]  /*1f5d0*/  LOP3.LUT R108, R108, 0xffff, RZ, 0xc0, !PT ;  /* 0x0000ffff6c6c7812 */ /* 0x000fe400078ec0ff */
[----:B----4-:R-:W-:Y:S02]  /*1f5e0*/  PRMT R141, R110, 0x5410, R111 ;  /* 0x000054106e8d7816 */ /* 0x010fe4000000006f */
[----:B------:R-:W-:Y:S02]  /*1f5f0*/  @!P4 PRMT R110, R184, 0x5410, RZ ;  /* 0x00005410b86ec816 */ /* 0x000fe400000000ff */
[----:B------:R-:W-:Y:S01]  /*1f600*/  @!P1 PRMT R111, R166, 0x5410, RZ ;  /* 0x00005410a66f9816 */ /* 0x000fe200000000ff */
[----:B------:R4:W4:Y:S01]  /*1f610*/  LDL.S16 R184, [R1+0xa0] ;  /* 0x0000a00001b87983 */ /* 0x0009220000100600 */
[----:B-1----:R-:W-:Y:S02]  /*1f620*/  PRMT R2, R106, 0x7632, R2 ;  /* 0x000076326a027816 */ /* 0x002fe40000000002 */
[C---:B------:R-:W-:Y:S01]  /*1f630*/  ISETP.GE.U32.AND P4, PT, R200.reuse, R126, PT ;  /* 0x0000007ec800720c */ /* 0x040fe20003f86070 */
[----:B------:R1:W-:Y:S01]  /*1f640*/  @!P1 STL.S16 [R1+0xb0], R167 ;  /* 0x0000b0a701009387 */ /* 0x0003e20000100600 */
[----:B------:R-:W-:Y:S02]  /*1f650*/  SHF.R.U32.HI R107, RZ, 0x10, R136 ;  /* 0x00000010ff6b7819 */ /* 0x000fe40000011688 */
[----:B------:R-:W-:Y:S01]  /*1f660*/  ISETP.GE.U32.AND P1, PT, R200, R108, PT ;  /* 0x0000006cc800720c */ /* 0x000fe20003f26070 */
[----:B------:R2:W4:Y:S01]  /*1f670*/  LDL.S16 R166, [R1+0x98] ;  /* 0x0000980001a67983 */ /* 0x0005220000100600 */
[----:B------:R-:W-:Y:S02]  /*1f680*/  LOP3.LUT R107, R107, 0xff, RZ, 0xc0, !PT ;  /* 0x000000ff6b6b7812 */ /* 0x000fe400078ec0ff */
[----:B------:R-:W-:Y:S01]  /*1f690*/  PRMT R108, R176, 0x7610, R108 ;  /* 0x00007610b06c7816 */ /* 0x000fe2000000006c */
[----:B------:R1:W-:Y:S04]  /*1f6a0*/  ST.E.U16 desc[UR4][R120.64+0x20], R110 ;  /* 0x0000206e78007985 */ /* 0x0003e8000c101504 */
[----:B------:R1:W-:Y:S04]  /*1f6b0*/  ST.E.U16 desc[UR4][R120.64+0x22], R111 ;  /* 0x0000226f78007985 */ /* 0x0003e8000c101504 */
[----:B-1----:R1:W4:Y:S01]  /*1f6c0*/  LDL.S16 R167, [R1+0x9c] ;  /* 0x00009c0001a77983 */ /* 0x0023220000100600 */
[----:B------:R-:W-:Y:S01]  /*1f6d0*/  MUFU.EX2 R110, R244 ;  /* 0x000000f4006e7308 */ /* 0x000fe20000000800 */
[----:B------:R-:W-:Y:S04]  /*1f6e0*/  LOP3.LUT R111, R138, 0xffff, RZ, 0xc0, !PT ;  /* 0x0000ffff8a6f7812 */ /* 0x000fe800078ec0ff */
[----:B------:R-:W-:Y:S01]  /*1f6f0*/  SHF.R.U32.HI R111, RZ, 0x8, R111 ;  /* 0x00000008ff6f7819 */ /* 0x000fe2000001166f */
[----:B--2---:R-:W-:Y:S05]  /*1f700*/  @!P2 HFMA2.BF16_V2 R151, -RZ.H0_H0, RZ.H0_H0, -R106.H0_H0 ;  /* 0x200000ffff97a231 */ /* 0x004fea000034096a */
[----:B------:R-:W-:Y:S01]  /*1f710*/  PRMT R126, R151, 0x7610, R126 ;  /* 0x00007610977e7816 */ /* 0x000fe2000000007e */
[----:B------:R2:W-:Y:S01]  /*1f720*/  @!P2 STL.S16 [R1+0xac], R151 ;  /* 0x0000ac970100a387 */ /* 0x0005e20000100600 */
[----:B------:R-:W-:Y:S02]  /*1f730*/  @!P3 HFMA2.BF16_V2 R112, -RZ.H0_H0, RZ.H0_H0, -R2.H0_H0 ;  /* 0x200000ffff70b231 */ /* 0x000fe40000340902 */
[----:B---3--:R-:W-:Y:S03]  /*1f740*/  @!P4 HFMA2.BF16_V2 R185, -RZ.H0_H0, RZ.H0_H0, -R108.H0_H0 ;  /* 0x200000ffffb9c231 */ /* 0x008fe6000034096c */
[----:B------:R-:W-:Y:S01]  /*1f750*/  PRMT R150, R112, 0x7610, R150 ;  /* 0x0000761070967816 */ /* 0x000fe20000000096 */
[----:B------:R3:W-:Y:S01]  /*1f760*/  @!P3 STL.S16 [R1+0xa8], R112 ;  /* 0x0000a8700100b387 */ /* 0x0007e20000100600 */
[----:B--2---:R-:W-:Y:S02]  /*1f770*/  PRMT R151, R106, 0x5410, R2 ;  /* 0x000054106a977816 */ /* 0x004fe40000000002 */
[----:B------:R-:W-:Y:S01]  /*1f780*/  @!P2 PRMT R106, R126, 0x5410, RZ ;  /* 0x000054107e6aa816 */ /* 0x000fe200000000ff */
[----:B------:R-:W-:Y:S01]  /*1f790*/  @!P4 STL.S16 [R1+0xa4], R185 ;  /* 0x0000a4b90100c387 */ /* 0x000fe20000100600 */
[----:B------:R-:W-:Y:S02]  /*1f7a0*/  ISETP.GE.U32.AND P2, PT, R200, R107, PT ;  /* 0x0000006bc800720c */ /* 0x000fe40003f46070 */
[----:B------:R-:W-:Y:S01]  /*1f7b0*/  PRMT R107, R176, 0x7632, R107 ;  /* 0x00007632b06b7816 */ /* 0x000fe2000000006b */
[----:B------:R-:W-:Y:S01]  /*1f7c0*/  ST.E.U16 desc[UR4][R122.64+0x1e], R106 ;  /* 0x00001e6a7a007985 */ /* 0x000fe2000c101504 */
[----:B------:R-:W-:Y:S02]  /*1f7d0*/  SHF.R.U32.HI R126, RZ, 0x18, R136 ;  /* 0x00000018ff7e7819 */ /* 0x000fe40000011688 */
[----:B------:R-:W-:Y:S02]  /*1f7e0*/  PRMT R127, R185, 0x7610, R127 ;  /* 0x00007610b97f7816 */ /* 0x000fe4000000007f */
[----:B------:R-:W-:Y:S02]  /*1f7f0*/  @!P3 PRMT R2, R150, 0x5410, RZ ;  /* 0x000054109602b816 */ /* 0x000fe400000000ff */
[----:B------:R-:W-:Y:S02]  /*1f800*/  ISETP.GE.U32.AND P3, PT, R200, R126, PT ;  /* 0x0000007ec800720c */ /* 0x000fe40003f66070 */
[----:B------:R-:W-:Y:S01]  /*1f810*/  PRMT R150, R108, 0x5410, R107 ;  /* 0x000054106c967816 */ /* 0x000fe2000000006b */
[----:B------:R-:W-:Y:S01]  /*1f820*/  ST.E.U16 desc[UR4][R122.64+0x20], R2 ;  /* 0x000020027a007985 */ /* 0x000fe2000c101504 */
[----:B------:R-:W-:Y:S02]  /*1f830*/  LOP3.LUT R126, R138, 0xff, RZ, 0xc0, !PT ;  /* 0x000000ff8a7e7812 */ /* 0x000fe400078ec0ff */
[----:B------:R-:W-:Y:S02]  /*1f840*/  @!P4 PRMT R108, R127, 0x5410, RZ ;  /* 0x000054107f6cc816 */ /* 0x000fe400000000ff */
[----:B------:R-:W-:Y:S01]  /*1f850*/  ISETP.GE.U32.AND P4, PT, R200, R126, PT ;  /* 0x0000007ec800720c */ /* 0x000fe20003f86070 */
[----:B------:R-:W-:Y:S02]  /*1f860*/  MUFU.EX2 R127, R238 ;  /* 0x000000ee007f7308 */ /* 0x000fe40000000800 */
[----:B------:R2:W-:Y:S08]  /*1f870*/  ST.E.U16 desc[UR4][R114.64+0x20], R108 ;  /* 0x0000206c72007985 */ /* 0x0005f0000c101504 */
[----:B---3--:R-:W3:Y:S01]  /*1f880*/  MUFU.EX2 R112, R243 ;  /* 0x000000f300707308 */ /* 0x008ee20000000800 */
[----:B----4-:R-:W-:Y:S05]  /*1f890*/  @!P6 HFMA2.BF16_V2 R184, -RZ.H0_H0, RZ.H0_H0, -R107.H0_H0 ;  /* 0x200000ffffb8e231 */ /* 0x010fea000034096b */
[----:B------:R-:W-:Y:S01]  /*1f8a0*/  PRMT R170, R184, 0x7610, R170 ;  /* 0x00007610b8aa7816 */ /* 0x000fe200000000aa */
[----:B------:R-:W-:Y:S03]  /*1f8b0*/  @!P6 STL.S16 [R1+0xa0], R184 ;  /* 0x0000a0b80100e387 */ /* 0x000fe60000100600 */
[----:B------:R-:W4:Y:S01]  /*1f8c0*/  MUFU.EX2 R126, R240 ;  /* 0x000000f0007e7308 */ /* 0x000f220000000800 */
[----:B------:R-:W-:Y:S05]  /*1f8d0*/  @!P6 PRMT R107, R170, 0x5410, RZ ;  /* 0x00005410aa6be816 */ /* 0x000fea00000000ff */
[----:B------:R-:W-:Y:S01]  /*1f8e0*/  ST.E.U16 desc[UR4][R114.64+0x22], R107 ;  /* 0x0000226b72007985 */ /* 0x000fe2000c101504 */
[----:B---3--:R-:W-:Y:S01]  /*1f8f0*/  F2FP.BF16.F32.PACK_AB R179, R110, R112 ;  /* 0x000000706eb3723e */ /* 0x008fe200000010ff */
[----:B------:R-:W-:Y:S01]  /*1f900*/  FADD.FTZ R143, R112, R143 ;  /* 0x0000008f708f7221 */ /* 0x000fe20000010000 */
[----:B--2---:R-:W-:Y:S03]  /*1f910*/  PRMT R108, R165, 0x7632, R108 ;  /* 0x00007632a56c7816 */ /* 0x004fe6000000006c */
[----:B------:R-:W-:Y:S01]  /*1f920*/  FADD.FTZ R112, R110, R143 ;  /* 0x0000008f6e707221 */ /* 0x000fe20000010000 */
[----:B------:R-:W-:Y:S02]  /*1f930*/  LOP3.LUT R110, R111, 0xffff, RZ, 0xc0, !PT ;  /* 0x0000ffff6f6e7812 */ /* 0x000fe400078ec0ff */
[----:B------:R-:W-:Y:S02]  /*1f940*/  PRMT R111, R109, 0x7632, R111 ;  /* 0x000076326d6f7816 */ /* 0x000fe4000000006f */
[----:B----4-:R-:W-:Y:S01]  /*1f950*/  F2FP.BF16.F32.PACK_AB R163, R126, R127 ;  /* 0x0000007f7ea3723e */ /* 0x010fe200000010ff */
[----:B------:R2:W-:Y:S01]  /*1f960*/  STL [R1+0x134], R112 ;  /* 0x0001347001007387 */ /* 0x0005e20000100800 */
[----:B------:R-:W-:Y:S01]  /*1f970*/  ISETP.GE.U32.AND P6, PT, R200, R110, PT ;  /* 0x0000006ec800720c */ /* 0x000fe20003fc6070 */
[----:B------:R-:W-:Y:S01]  /*1f980*/  @!P5 HFMA2.BF16_V2 R167, -RZ.H0_H0, RZ.H0_H0, -R109.H0_H0 ;  /* 0x200000ffffa7d231 */ /* 0x000fe2000034096d */
[----:B------:R-:W-:Y:S01]  /*1f990*/  SHF.R.U32.HI R110, RZ, 0x10, R138 ;  /* 0x00000010ff6e7819 */ /* 0x000fe2000001168a */
[----:B------:R-:W-:Y:S03]  /*1f9a0*/  @!P1 HFMA2.BF16_V2 R166, -RZ.H0_H0, RZ.H0_H0, -R111.H0_H0 ;  /* 0x200000ffffa69231 */ /* 0x000fe6000034096f */
[----:B------:R-:W-:Y:S01]  /*1f9b0*/  PRMT R164, R167, 0x7610, R164 ;  /* 0x00007610a7a47816 */ /* 0x000fe200000000a4 */
[----:B------:R-:W-:Y:S01]  /*1f9c0*/  @!P5 STL.S16 [R1+0x9c], R167 ;  /* 0x00009ca70100d387 */ /* 0x000fe20000100600 */
[----:B------:R-:W-:Y:S02]  /*1f9d0*/  PRMT R149, R166, 0x7610, R149 ;  /* 0x00007610a6957816 */ /* 0x000fe40000000095 */
[----:B------:R-:W-:Y:S01]  /*1f9e0*/  LOP3.LUT R110, R110, 0xff, RZ, 0xc0, !PT ;  /* 0x000000ff6e6e7812 */ /* 0x000fe200078ec0ff */
[----:B------:R-:W-:Y:S01]  /*1f9f0*/  @!P1 STL.S16 [R1+0x98], R166 ;  /* 0x000098a601009387 */ /* 0x000fe20000100600 */
[----:B--2---:R-:W-:Y:S01]  /*1fa00*/  FADD.FTZ R112, R127, R145 ;  /* 0x000000917f707221 */ /* 0x004fe20000010000 */
[----:B------:R-:W-:Y:S02]  /*1fa10*/  PRMT R145, R109, 0x5410, R111 ;  /* 0x000054106d917816 */ /* 0x000fe4000000006f */
[----:B------:R-:W-:Y:S01]  /*1fa20*/  @!P5 PRMT R109, R164, 0x5410, RZ ;  /* 0x00005410a46dd816 */ /* 0x000fe200000000ff */
[----:B------:R-:W-:Y:S01]  /*1fa30*/  FADD.FTZ R112, R126, R112 ;  /* 0x000000707e707221 */ /* 0x000fe20000010000 */
[----:B------:R-:W-:Y:S01]  /*1fa40*/  @!P1 PRMT R111, R149, 0x5410, RZ ;  /* 0x00005410956f9816 */ /* 0x000fe200000000ff */
[----:B------:R-:W-:Y:S01]  /*1fa50*/  IMAD.WIDE.U32 R148, R148, -0x2daee0ad, RZ ;  /* 0xd2511f5394947825 */ /* 0x000fe200078e00ff */
[-CC-:B------:R-:W-:Y:S01]  /*1fa60*/  LOP3.LUT R126, R147, R191.reuse, R142.reuse, 0x96, !PT ;  /* 0x000000bf937e7212 */ /* 0x180fe200078e968e */
[----:B------:R-:W-:Y:S01]  /*1fa70*/  ST.E.U16 desc[UR4][R202.64+0x30], R109 ;  /* 0x0000306dca007985 */ /* 0x000fe2000c101504 */
[----:B------:R-:W-:Y:S02]  /*1fa80*/  LOP3.LUT R147, R135, R191, R142, 0x96, !PT ;  /* 0x000000bf87937212 */ /* 0x000fe400078e968e */
[----:B------:R-:W-:Y:S01]  /*1fa90*/  LOP3.LUT R149, R149, R195, R144, 0x96, !PT ;  /* 0x000000c395957212 */ /* 0x000fe200078e9690 */
[----:B------:R2:W-:Y:S01]  /*1faa0*/  STL [R1+0x12c], R112 ;  /* 0x00012c7001007387 */ /* 0x0005e20000100800 */
[----:B------:R-:W-:Y:S01]  /*1fab0*/  ISETP.GE.U32.AND P5, PT, R200, R110, PT ;  /* 0x0000006ec800720c */ /* 0x000fe20003fa6070 */
[----:B------:R-:W-:Y:S01]  /*1fac0*/  IMAD.WIDE.U32 R126, R126, -0x2daee0ad, RZ ;  /* 0xd2511f537e7e7825 */ /* 0x000fe200078e00ff */
[----:B------:R-:W-:Y:S01]  /*1fad0*/  SHF.R.U32.HI R110, RZ, 0x18, R138 ;  /* 0x00000018ff6e7819 */ /* 0x000fe2000001168a */
[----:B------:R1:W3:Y:S01]  /*1fae0*/  LDL.S16 R188, [R1+0x94] ;  /* 0x0000940001bc7983 */ /* 0x0002e20000100600 */
[----:B------:R-:W-:Y:S02]  /*1faf0*/  MUFU.EX2 R135, R237 ;  /* 0x000000ed00877308 */ /* 0x000fe40000000800 */
[----:B------:R-:W-:Y:S01]  /*1fb00*/  LOP3.LUT R127, R127, R175, R148, 0x96, !PT ;  /* 0x000000af7f7f7212 */ /* 0x000fe200078e9694 */
[----:B------:R1:W4:Y:S01]  /*1fb10*/  LDL.S16 R170, [R1+0x90] ;  /* 0x0000900001aa7983 */ /* 0x0003220000100600 */
[----:B------:R-:W-:Y:S01]  /*1fb20*/  ISETP.GE.U32.AND P1, PT, R200, R110, PT ;  /* 0x0000006ec800720c */ /* 0x000fe20003f26070 */
[----:B------:R-:W-:Y:S02]  /*1fb30*/  IMAD.WIDE.U32 R148, R149, -0x326172a9, RZ ;  /* 0xcd9e8d5795947825 */ /* 0x000fe400078e00ff */
[----:B------:R1:W4:Y:S03]  /*1fb40*/  LDL.S16 R164, [R1+0x8c] ;  /* 0x00008c0001a47983 */ /* 0x0003260000100600 */
[----:B------:R-:W-:Y:S01]  /*1fb50*/  MUFU.EX2 R110, R242 ;  /* 0x000000f2006e7308 */ /* 0x000fe20000000800 */
[----:B------:R-:W-:Y:S01]  /*1fb60*/  LOP3.LUT R142, R149, R214, R146, 0x96, !PT ;  /* 0x000000d6958e7212 */ /* 0x000fe200078e9692 */
[----:B------:R1:W-:Y:S04]  /*1fb70*/  ST.E.U16 desc[UR4][R202.64+0x32], R111 ;  /* 0x0000326fca007985 */ /* 0x0003e8000c101504 */
[----:B------:R-:W-:Y:S05]  /*1fb80*/  IMAD.WIDE.U32 R142, R142, -0x2daee0ad, RZ ;  /* 0xd2511f538e8e7825 */ /* 0x000fea00078e00ff */
[----:B------:R-:W-:Y:S01]  /*1fb90*/  LOP3.LUT R143, R143, R183, R126, 0x96, !PT ;  /* 0x000000b78f8f7212 */ /* 0x000fe200078e967e */
[----:B--2---:R-:W2:Y:S01]  /*1fba0*/  MUFU.EX2 R112, R241 ;  /* 0x000000f100707308 */ /* 0x004ea20000000800 */
[----:B------:R-:W-:Y:S04]  /*1fbb0*/  IMAD.WIDE.U32 R126, R127, -0x326172a9, RZ ;  /* 0xcd9e8d577f7e7825 */ /* 0x000fe800078e00ff */
[----:B------:R-:W-:Y:S01]  /*1fbc0*/  IMAD.WIDE.U32 R184, R143, -0x326172a9, RZ ;  /* 0xcd9e8d578fb87825 */ /* 0x000fe200078e00ff */
[----:B------:R-:W-:Y:S04]  /*1fbd0*/  LOP3.LUT R148, R127, R189, R148, 0x96, !PT ;  /* 0x000000bd7f947212 */ /* 0x000fe800078e9694 */
[----:B------:R-:W1:Y:S01]  /*1fbe0*/  MUFU.EX2 R127, R239 ;  /* 0x000000ef007f7308 */ /* 0x000e620000000800 */
[----:B------:R-:W-:Y:S01]  /*1fbf0*/  LOP3.LUT R176, R185, R210, R126, 0x96, !PT ;  /* 0x000000d2b9b07212 */ /* 0x000fe200078e967e */
[----:B------:R-:W-:Y:S05]  /*1fc00*/  IMAD.WIDE.U32 R190, R148, -0x2daee0ad, RZ ;  /* 0xd2511f5394be7825 */ /* 0x000fea00078e00ff */
[----:B------:R-:W-:Y:S01]  /*1fc10*/  LOP3.LUT R166, R191, R182, R142, 0x96, !PT ;  /* 0x000000b6bfa67212 */ /* 0x000fe200078e968e */
[----:B--2---:R-:W-:Y:S01]  /*1fc20*/  FADD.FTZ R142, R112, R154 ;  /* 0x0000009a708e7221 */ /* 0x004fe20000010000 */
[C---:B------:R-:W-:Y:S02]  /*1fc30*/  F2FP.BF16.F32.PACK_AB R169, R110.reuse, R112 ;  /* 0x000000706ea9723e */ /* 0x040fe400000010ff */
[----:B------:R-:W-:Y:S01]  /*1fc40*/  PRMT R112, R113, 0x7632, R112 ;  /* 0x0000763271707816 */ /* 0x000fe20000000070 */
[----:B------:R-:W-:Y:S01]  /*1fc50*/  FADD.FTZ R110, R110, R142 ;  /* 0x0000008e6e6e7221 */ /* 0x000fe20000010000 */
[----:B-1----:R-:W-:Y:S01]  /*1fc60*/  PRMT R111, R187, 0x7632, R111 ;  /* 0x00007632bb6f7816 */ /* 0x002fe2000000006f */
[----:B------:R-:W-:Y:S01]  /*1fc70*/  IMAD.WIDE.U32 R166, R166, -0x326172a9, RZ ;  /* 0xcd9e8d57a6a67825 */ /* 0x000fe200078e00ff */
[----:B------:R-:W-:Y:S02]  /*1fc80*/  F2FP.BF16.F32.PACK_AB R146, R127, R135 ;  /* 0x000000877f92723e */ /* 0x000fe400000010ff */
[----:B------:R1:W-:Y:S02]  /*1fc90*/  STL [R1+0x130], R110 ;  /* 0x0001306e01007387 */ /* 0x0003e40000100800 */
[----:B------:R-:W-:Y:S04]  /*1fca0*/  LOP3.LUT R126, R167, R245, R184, 0x96, !PT ;  /* 0x000000f5a77e7212 */ /* 0x000fe800078e96b8 */
[C---:B------:R-:W-:Y:S02]  /*1fcb0*/  LOP3.LUT R106, R126.reuse, 0xff, RZ, 0xc0, !PT ;  /* 0x000000ff7e6a7812 */ /* 0x040fe400078ec0ff */
[----:B------:R-:W-:Y:S04]  /*1fcc0*/  LOP3.LUT R2, R126, 0xffff, RZ, 0xc0, !PT ;  /* 0x0000ffff7e027812 */ /* 0x000fe800078ec0ff */
[----:B------:R-:W-:Y:S04]  /*1fcd0*/  SHF.R.U32.HI R2, RZ, 0x8, R2 ;  /* 0x00000008ff027819 */ /* 0x000fe80000011602 */
[----:B------:R-:W-:Y:S01]  /*1fce0*/  LOP3.LUT R2, R2, 0xffff, RZ, 0xc0, !PT ;  /* 0x0000ffff02027812 */ /* 0x000fe200078ec0ff */
[----:B-1----:R-:W-:Y:S04]  /*1fcf0*/  FADD.FTZ R110, R135, R153 ;  /* 0x00000099876e7221 */ /* 0x002fe80000010000 */
[--C-:B------:R-:W-:Y:S01]  /*1fd00*/  FADD.FTZ R144, R127, R110.reuse ;  /* 0x0000006e7f907221 */ /* 0x100fe20000010000 */
[----:B------:R-:W-:Y:S04]  /*1fd10*/  PRMT R110, R165, 0x7610, R110 ;  /* 0x00007610a56e7816 */ /* 0x000fe8000000006e */
[----:B------:R-:W-:Y:S01]  /*1fd20*/  PRMT R148, R110, 0x5410, R108 ;  /* 0x000054106e947816 */ /* 0x000fe2000000006c */
[----:B---3--:R-:W-:Y:S02]  /*1fd30*/  @!P2 HFMA2.BF16_V2 R188, -RZ.H0_H0, RZ.H0_H0, -R113.H0_H0 ;  /* 0x200000ffffbca231 */ /* 0x008fe40000340971 */
[----:B----4-:R-:W-:Y:S03]  /*1fd40*/  @!P3 HFMA2.BF16_V2 R170, -RZ.H0_H0, RZ.H0_H0, -R112.H0_H0 ;  /* 0x200000ffffaab231 */ /* 0x010fe60000340970 */
[----:B------:R-:W-:Y:S01]  /*1fd50*/  PRMT R143, R188, 0x7610, R143 ;  /* 0x00007610bc8f7816 */ /* 0x000fe2000000008f */
[----:B------:R-:W-:Y:S01]  /*1fd60*/  @!P2 STL.S16 [R1+0x94], R188 ;  /* 0x000094bc0100a387 */ /* 0x000fe20000100600 */
[----:B------:R-:W-:Y:S01]  /*1fd70*/  @!P4 HFMA2.BF16_V2 R164, -RZ.H0_H0, RZ.H0_H0, -R110.H0_H0 ;  /* 0x200000ffffa4c231 */ /* 0x000fe2000034096e */
[----:B------:R-:W-:Y:S02]  /*1fd80*/  PRMT R142, R170, 0x7610, R142 ;  /* 0x00007610aa8e7816 */ /* 0x000fe4000000008e */
[----:B------:R1:W-:Y:S04]  /*1fd90*/  STL [R1+0x138], R144 ;  /* 0x0001389001007387 */ /* 0x0003e80000100800 */
[----:B------:R3:W2:Y:S04]  /*1fda0*/  LDL.S16 R208, [R1+0x88] ;  /* 0x0000880001d07983 */ /* 0x0006a80000100600 */
[----:B------:R-:W-:Y:S04]  /*1fdb0*/  @!P3 STL.S16 [R1+0x90], R170 ;  /* 0x000090aa0100b387 */ /* 0x000fe80000100600 */
[----:B------:R4:W-:Y:S04]  /*1fdc0*/  @!P4 STL.S16 [R1+0x8c], R164 ;  /* 0x00008ca40100c387 */ /* 0x0009e80000100600 */
[----:B------:R3:W3:Y:S04]  /*1fdd0*/  LDL.S16 R207, [R1+0x80] ;  /* 0x0000800001cf7983 */ /* 0x0006e80000100600 */
[----:B------:R2:W3:Y:S01]  /*1fde0*/  LDL.S16 R149, [R1+0x7c] ;  /* 0x00007c0001957983 */ /* 0x0004e20000100600 */
[----:B-1----:R-:W-:Y:S02]  /*1fdf0*/  PRMT R144, R113, 0x5410, R112 ;  /* 0x0000541071907816 */ /* 0x002fe40000000070 */
[----:B------:R-:W-:Y:S02]  /*1fe00*/  @!P2 PRMT R113, R143, 0x5410, RZ ;  /* 0x000054108f71a816 */ /* 0x000fe400000000ff */
[----:B------:R-:W-:Y:S02]  /*1fe10*/  ISETP.GE.U32.AND P2, PT, R200, R106, PT ;  /* 0x0000006ac800720c */ /* 0x000fe40003f46070 */
[----:B------:R-:W-:Y:S01]  /*1fe20*/  PRMT R106, R164, 0x7610, R106 ;  /* 0x00007610a46a7816 */ /* 0x000fe2000000006a */
[----:B------:R-:W-:Y:S01]  /*1fe30*/  ST.E.U16 desc[UR4][R120.64+0x30], R113 ;  /* 0x0000307178007985 */ /* 0x000fe2000c101504 */
[----:B------:R-:W-:Y:S01]  /*1fe40*/  @!P3 PRMT R112, R142, 0x5410, RZ ;  /* 0x000054108e70b816 */ /* 0x000fe200000000ff */
[----:B------:R-:W-:Y:S01]  /*1fe50*/  IMAD.WIDE.U32 R142, R155, -0x2daee0ad, RZ ;  /* 0xd2511f539b8e7825 */ /* 0x000fe200078e00ff */
[----:B------:R-:W-:Y:S02]  /*1fe60*/  @!P4 PRMT R110, R106, 0x5410, RZ ;  /* 0x000054106a6ec816 */ /* 0x000fe400000000ff */
[C---:B------:R-:W-:Y:S01]  /*1fe70*/  ISETP.GE.U32.AND P3, PT, R200.reuse, R2, PT ;  /* 0x00000002c800720c */ /* 0x040fe20003f66070 */
[----:B------:R-:W-:Y:S01]  /*1fe80*/  IMAD.WIDE.U32 R106, R147, -0x2daee0ad, RZ ;  /* 0xd2511f53936a7825 */ /* 0x000fe200078e00ff */
[----:B------:R-:W-:Y:S01]  /*1fe90*/  LOP3.LUT R143, R143, R195, R152, 0x96, !PT ;  /* 0x000000c38f8f7212 */ /* 0x000fe200078e9698 */
[----:B------:R-:W-:Y:S01]  /*1fea0*/  ST.E.U16 desc[UR4][R120.64+0x32], R112 ;  /* 0x0000327078007985 */ /* 0x000fe2000c101504 */
[----:B------:R-:W-:Y:S02]  /*1feb0*/  SHF.R.U32.HI R2, RZ, 0x18, R126 ;  /* 0x00000018ff027819 */ /* 0x000fe4000001167e */
[----:B------:R-:W-:Y:S01]  /*1fec0*/  LOP3.LUT R107, R107, R175, R142, 0x96, !PT ;  /* 0x000000af6b6b7212 */ /* 0x000fe200078e968e */
[----:B------:R-:W-:Y:S01]  /*1fed0*/  IMAD.WIDE.U32 R142, R143, -0x326172a9, RZ ;  /* 0xcd9e8d578f8e7825 */ /* 0x000fe200078e00ff */
[----:B------:R-:W-:Y:S01]  /*1fee0*/  ISETP.GE.U32.AND P4, PT, R200, R2, PT ;  /* 0x00000002c800720c */ /* 0x000fe20003f86070 */
[----:B------:R1:W5:Y:S01]  /*1fef0*/  LDL.LU R175, [R1+0x1c8] ;  /* 0x0001c80001af7983 */ /* 0x0003620000300800 */
[----:B------:R-:W-:Y:S02]  /*1ff00*/  SHF.R.U32.HI R126, RZ, 0x10, R126 ;  /* 0x00000010ff7e7819 */ /* 0x000fe4000001167e */
[----:B------:R-:W-:Y:S01]  /*1ff10*/  LOP3.LUT R134, R143, R214, R134, 0x96, !PT ;  /* 0x000000d68f867212 */ /* 0x000fe200078e9686 */
[----:B------:R1:W3:Y:S01]  /*1ff20*/  LDL.S16 R155, [R1+0x84] ;  /* 0x00008400019b7983 */ /* 0x0002e20000100600 */
[----:B------:R-:W-:Y:S03]  /*1ff30*/  LOP3.LUT R126, R126, 0xff, RZ, 0xc0, !PT ;  /* 0x000000ff7e7e7812 */ /* 0x000fe600078ec0ff */
[----:B------:R1:W3:Y:S01]  /*1ff40*/  LDL.S16 R195, [R1+0x68] ;  /* 0x0000680001c37983 */ /* 0x0002e20000100600 */
[----:B------:R-:W-:Y:S03]  /*1ff50*/  IMAD.WIDE.U32 R134, R134, -0x2daee0ad, RZ ;  /* 0xd2511f5386867825 */ /* 0x000fe600078e00ff */
[----:B------:R1:W-:Y:S02]  /*1ff60*/  ST.E.U16 desc[UR4][R122.64+0x2e], R110 ;  /* 0x00002e6e7a007985 */ /* 0x0003e4000c101504 */
[----:B------:R-:W-:Y:S01]  /*1ff70*/  LOP3.LUT R2, R135, R183, R106, 0x96, !PT ;  /* 0x000000b787027212 */ /* 0x000fe200078e966a */
[----:B------:R-:W-:Y:S05]  /*1ff80*/  IMAD.WIDE.U32 R106, R107, -0x326172a9, RZ ;  /* 0xcd9e8d576b6a7825 */ /* 0x000fea00078e00ff */
[----:B------:R-:W-:Y:S02]  /*1ff90*/  LOP3.LUT R142, R107, R189, R142, 0x96, !PT ;  /* 0x000000bd6b8e7212 */ /* 0x000fe400078e968e */
[----:B------:R-:W-:Y:S03]  /*1ffa0*/  PRMT R107, R177, 0x7610, R107 ;  /* 0x00007610b16b7816 */ /* 0x000fe6000000006b */
[----:B------:R-:W-:Y:S05]  /*1ffb0*/  IMAD.WIDE.U32 R188, R142, -0x2daee0ad, RZ ;  /* 0xd2511f538ebc7825 */ /* 0x000fea00078e00ff */
[----:B----4-:R-:W-:Y:S01]  /*1ffc0*/  LOP3.LUT R164, R189, R182, R134, 0x96, !PT ;  /* 0x000000b6bda47212 */ /* 0x010fe200078e9686 */
[----:B------:R-:W-:Y:S01]  /*1ffd0*/  IMAD.WIDE.U32 R182, R2, -0x326172a9, RZ ;  /* 0xcd9e8d5702b67825 */ /* 0x000fe200078e00ff */
[----:B------:R-:W-:Y:S03]  /*1ffe0*/  PRMT R2, R101, 0x7632, R2 ;  /* 0x0000763265027816 */ /* 0x000fe60000000002 */
[----:B------:R-:W-:Y:S01]  /*1fff0*/  IMAD.WIDE.U32 R164, R164, -0x326172a9, RZ ;  /* 0xcd9e8d57a4a47825 */ /* 0x000fe200078e00ff */
[----:B------:R-:W-:Y:S02]  /*20000*/  LOP3.LUT R170, R183, R210, R106, 0x96, !PT ;  /* 0x000000d2b7aa7212 */ /* 0x000fe400078e966a */
[----:B-1----:R-:W-:Y:S01]  /*20010*/  PRMT R110, R192, 0x7610, R110 ;  /* 0x00007610c06e7816 */ /* 0x002fe2000000006e */
[----:B--2---:R-:W-:Y:S05]  /*20020*/  @!P6 HFMA2.BF16_V2 R208, -RZ.H0_H0, RZ.H0_H0, -R108.H0_H0 ;  /* 0x200000ffffd0e231 */ /* 0x004fea000034096c */
[----:B------:R-:W-:Y:S01]  /*20030*/  PRMT R106, R208, 0x7610, R106 ;  /* 0x00007610d06a7816 */ /* 0x000fe2000000006a */
[----:B------:R-:W-:Y:S03]  /*20040*/  @!P6 STL.S16 [R1+0x88], R208 ;  /* 0x000088d00100e387 */ /* 0x000fe60000100600 */
[----:B------:R-:W-:Y:S01]  /*20050*/  @!P6 PRMT R108, R106, 0x5410, RZ ;  /* 0x000054106a6ce816 */ /* 0x000fe200000000ff */
[----:B------:R1:W2:Y:S01]  /*20060*/  LDL.S16 R153, [R1+0x64] ;  /* 0x0000640001997983 */ /* 0x0002a20000100600 */
[----:B------:R-:W-:Y:S01]  /*20070*/  ISETP.GE.U32.AND P6, PT, R200, R126, PT ;  /* 0x0000007ec800720c */ /* 0x000fe20003fc6070 */
[----:B---3--:R-:W-:Y:S01]  /*20080*/  @!P5 HFMA2.BF16_V2 R207, -RZ.H0_H0, RZ.H0_H0, -R101.H0_H0 ;  /* 0x200000ffffcfd231 */ /* 0x008fe20000340965 */
[----:B------:R-:W-:Y:S01]  /*20090*/  LOP3.LUT R126, R165, R245, R182, 0x96, !PT ;  /* 0x000000f5a57e7212 */ /* 0x000fe200078e96b6 */
[----:B------:R3:W-:Y:S01]  /*200a0*/  ST.E.U16 desc[UR4][R122.64+0x30], R108 ;  /* 0x0000306c7a007985 */ /* 0x0007e2000c101504 */
[----:B------:R-:W-:Y:S02]  /*200b0*/  @!P1 HFMA2.BF16_V2 R149, -RZ.H0_H0, RZ.H0_H0, -R2.H0_H0 ;  /* 0x200000ffff959231 */ /* 0x000fe40000340902 */
[----:B------:R-:W-:Y:S01]  /*200c0*/  PRMT R152, R207, 0x7610, R152 ;  /* 0x00007610cf987816 */ /* 0x000fe20000000098 */
[----:B------:R-:W-:Y:S01]  /*200d0*/  @!P5 STL.S16 [R1+0x80], R207 ;  /* 0x000080cf0100d387 */ /* 0x000fe20000100600 */
[C---:B------:R-:W-:Y:S02]  /*200e0*/  LOP3.LUT R106, R126.reuse, 0xff, RZ, 0xc0, !PT ;  /* 0x000000ff7e6a7812 */ /* 0x040fe400078ec0ff */
[----:B------:R-:W-:Y:S01]  /*200f0*/  PRMT R109, R149, 0x7610, R109 ;  /* 0x00007610956d7816 */ /* 0x000fe2000000006d */
[----:B------:R4:W-:Y:S01]  /*20100*/  @!P1 STL.S16 [R1+0x7c], R149 ;  /* 0x00007c9501009387 */ /* 0x0009e20000100600 */
[----:B---3--:R-:W-:Y:S04]  /*20110*/  LOP3.LUT R108, R126, 0xffff, RZ, 0xc0, !PT ;  /* 0x0000ffff7e6c7812 */ /* 0x008fe800078ec0ff */
[----:B------:R-:W-:Y:S01]  /*20120*/  SHF.R.U32.HI R108, RZ, 0x8, R108 ;  /* 0x00000008ff6c7819 */ /* 0x000fe2000001166c */
[----:B------:R-:W-:Y:S01]  /*20130*/  @!P2 HFMA2.BF16_V2 R155, -RZ.H0_H0, RZ.H0_H0, -R107.H0_H0 ;  /* 0x200000ffff9ba231 */ /* 0x000fe2000034096b */
[----:B----4-:R-:W-:Y:S02]  /*20140*/  PRMT R149, R101, 0x5410, R2 ;  /* 0x0000541065957816 */ /* 0x010fe40000000002 */
[----:B------:R-:W-:Y:S02]  /*20150*/  @!P5 PRMT R101, R152, 0x5410, RZ ;  /* 0x000054109865d816 */ /* 0x000fe400000000ff */
[----:B------:R-:W-:Y:S01]  /*20160*/  ISETP.GE.U32.AND P5, PT, R200, R106, PT ;  /* 0x0000006ac800720c */ /* 0x000fe20003fa6070 */
[----:B------:R1:W3:Y:S01]  /*20170*/  LDL.S16 R152, [R1+0x60] ;  /* 0x0000600001987983 */ /* 0x0002e20000100600 */
[----:B------:R-:W-:Y:S02]  /*20180*/  LOP3.LUT R106, R166, 0xff, RZ, 0xc0, !PT ;  /* 0x000000ffa66a7812 */ /* 0x000fe400078ec0ff */
[----:B------:R-:W-:Y:S01]  /*20190*/  @!P1 PRMT R2, R109, 0x5410, RZ ;  /* 0x000054106d029816 */ /* 0x000fe200000000ff */
[----:B------:R4:W-:Y:S01]  /*201a0*/  @!P2 STL.S16 [R1+0x84], R155 ;  /* 0x0000849b0100a387 */ /* 0x0009e20000100600 */
[----:B------:R-:W-:Y:S02]  /*201b0*/  ISETP.GE.U32.AND P1, PT, R200, R106, PT ;  /* 0x0000006ac800720c */ /* 0x000fe40003f26070 */
[----:B------:R-:W-:Y:S01]  /*201c0*/  LOP3.LUT R106, R166, 0xffff, RZ, 0xc0, !PT ;  /* 0x0000ffffa66a7812 */ /* 0x000fe200078ec0ff */
[----:B------:R1:W3:Y:S01]  /*201d0*/  LDL.S16 R207, [R1+0x5c] ;  /* 0x00005c0001cf7983 */ /* 0x0002e20000100600 */
[----:B------:R-:W-:Y:S02]  /*201e0*/  PRMT R159, R155, 0x7610, R159 ;  /* 0x000076109b9f7816 */ /* 0x000fe4000000009f */
[--C-:B------:R-:W-:Y:S01]  /*201f0*/  SHF.R.U32.HI R109, RZ, 0x8, R106.reuse ;  /* 0x00000008ff6d7819 */ /* 0x100fe2000001166a */
[----:B------:R-:W-:Y:S01]  /*20200*/  ST.E.U16 desc[UR4][R114.64+0x30], R101 ;  /* 0x0000306572007985 */ /* 0x000fe2000c101504 */
[----:B------:R-:W-:Y:S02]  /*20210*/  PRMT R106, R177, 0x7632, R106 ;  /* 0x00007632b16a7816 */ /* 0x000fe4000000006a */
[----:B------:R-:W-:Y:S01]  /*20220*/  LOP3.LUT R109, R109, 0xffff, RZ, 0xc0, !PT ;  /* 0x0000ffff6d6d7812 */ /* 0x000fe200078ec0ff */
[----:B------:R1:W-:Y:S01]  /*20230*/  ST.E.U16 desc[UR4][R114.64+0x32], R2 ;  /* 0x0000320272007985 */ /* 0x0003e2000c101504 */
[----:B------:R-:W-:Y:S01]  /*20240*/  LOP3.LUT R108, R108, 0xffff, RZ, 0xc0, !PT ;  /* 0x0000ffff6c6c7812 */ /* 0x000fe200078ec0ff */
[----:B------:R-:W-:Y:S05]  /*20250*/  @!P3 HFMA2.BF16_V2 R195, -RZ.H0_H0, RZ.H0_H0, -R106.H0_H0 ;  /* 0x200000ffffc3b231 */ /* 0x000fea000034096a */
[----:B------:R-:W-:Y:S02]  /*20260*/  PRMT R194, R195, 0x7610, R194 ;  /* 0x00007610c3c27816 */ /* 0x000fe400000000c2 */
[----:B----4-:R-:W-:Y:S02]  /*20270*/  PRMT R155, R107, 0x5410, R106 ;  /* 0x000054106b9b7816 */ /* 0x010fe4000000006a */
[----:B------:R-:W-:Y:S02]  /*20280*/  @!P2 PRMT R107, R159, 0x5410, RZ ;  /* 0x000054109f6ba816 */ /* 0x000fe400000000ff */
[----:B------:R-:W-:Y:S01]  /*20290*/  @!P3 PRMT R106, R194, 0x5410, RZ ;  /* 0x00005410c26ab816 */ /* 0x000fe200000000ff */
[----:B------:R4:W4:Y:S01]  /*202a0*/  LDL.S16 R159, [R1+0x58] ;  /* 0x00005800019f7983 */ /* 0x0009220000100600 */
[C---:B------:R-:W-:Y:S02]  /*202b0*/  ISETP.GE.U32.AND P2, PT, R200.reuse, R109, PT ;  /* 0x0000006dc800720c */ /* 0x040fe40003f46070 */
[--C-:B------:R-:W-:Y:S01]  /*202c0*/  SHF.R.U32.HI R109, RZ, 0x10, R126.reuse ;  /* 0x00000010ff6d7819 */ /* 0x100fe2000001167e */
[----:B------:R-:W-:Y:S01]  /*202d0*/  @!P3 STL.S16 [R1+0x68], R195 ;  /* 0x000068c30100b387 */ /* 0x000fe20000100600 */
[----:B------:R-:W-:Y:S02]  /*202e0*/  SHF.R.U32.HI R126, RZ, 0x18, R126 ;  /* 0x00000018ff7e7819 */ /* 0x000fe4000001167e */
[----:B------:R-:W-:Y:S01]  /*202f0*/  LOP3.LUT R109, R109, 0xff, RZ, 0xc0, !PT ;  /* 0x000000ff6d6d7812 */ /* 0x000fe200078ec0ff */
[----:B------:R2:W4:Y:S01]  /*20300*/  LDL.S16 R194, [R1+0x54] ;  /* 0x0000540001c27983 */ /* 0x0005220000100600 */
[----:B-1----:R-:W-:Y:S02]  /*20310*/  SHF.R.U32.HI R2, RZ, 0x18, R166 ;  /* 0x00000018ff027819 */ /* 0x002fe400000116a6 */
[----:B------:R-:W-:Y:S01]  /*20320*/  ISETP.GE.U32.AND P3, PT, R200, R109, PT ;  /* 0x0000006dc800720c */ /* 0x000fe20003f66070 */
[----:B------:R-:W-:Y:S01]  /*20330*/  ST.E.U16 desc[UR4][R202.64+0x42], R106 ;  /* 0x0000426aca007985 */ /* 0x000fe2000c101504 */
[----:B------:R-:W-:Y:S03]  /*20340*/  PRMT R109, R192, 0x7632, R109 ;  /* 0x00007632c06d7816 */ /* 0x000fe6000000006d */
[----:B------:R1:W-:Y:S02]  /*20350*/  ST.E.U16 desc[UR4][R202.64+0x40], R107 ;  /* 0x0000406bca007985 */ /* 0x0003e4000c101504 */
[----:B-1----:R-:W-:Y:S01]  /*20360*/  PRMT R107, R156, 0x7632, R107 ;  /* 0x000076329c6b7816 */ /* 0x002fe2000000006b */
[----:B--2---:R-:W-:Y:S05]  /*20370*/  @!P6 HFMA2.BF16_V2 R153, -RZ.H0_H0, RZ.H0_H0, -R110.H0_H0 ;  /* 0x200000ffff99e231 */ /* 0x004fea000034096e */
[----:B------:R-:W-:Y:S01]  /*20380*/  PRMT R171, R153, 0x7610, R171 ;  /* 0x0000761099ab7816 */ /* 0x000fe200000000ab */
[----:B------:R1:W-:Y:S04]  /*20390*/  @!P6 STL.S16 [R1+0x64], R153 ;  /* 0x000064990100e387 */ /* 0x0003e80000100600 */
[----:B------:R2:W2:Y:S01]  /*203a0*/  LDL.S16 R195, [R1+0x50] ;  /* 0x0000500001c37983 */ /* 0x0004a20000100600 */
[----:B-1----:R-:W-:Y:S02]  /*203b0*/  PRMT R153, R110, 0x5410, R109 ;  /* 0x000054106e997816 */ /* 0x002fe4000000006d */
[----:B------:R-:W-:Y:S02]  /*203c0*/  @!P6 PRMT R110, R171, 0x5410, RZ ;  /* 0x00005410ab6ee816 */ /* 0x000fe400000000ff */
[----:B------:R-:W-:Y:S02]  /*203d0*/  ISETP.GE.U32.AND P6, PT, R200, R108, PT ;  /* 0x0000006cc800720c */ /* 0x000fe40003fc6070 */
[----:B------:R-:W-:Y:S01]  /*203e0*/  PRMT R108, R187, 0x7610, R108 ;  /* 0x00007610bb6c7816 */ /* 0x000fe2000000006c */
[----:B------:R-:W-:Y:S01]  /*203f0*/  ST.E.U16 desc[UR4][R120.64+0x40], R110 ;  /* 0x0000406e78007985 */ /* 0x000fe2000c101504 */
[----:B---3--:R-:W-:Y:S05]  /*20400*/  @!P4 HFMA2.BF16_V2 R152, -RZ.H0_H0, RZ.H0_H0, -R109.H0_H0 ;  /* 0x200000ffff98c231 */ /* 0x008fea000034096d */
[----:B------:R-:W-:Y:S01]  /*20410*/  PRMT R101, R152, 0x7610, R101 ;  /* 0x0000761098657816 */ /* 0x000fe20000000065 */
[----:B------:R1:W-:Y:S01]  /*20420*/  @!P4 STL.S16 [R1+0x60], R152 ;  /* 0x000060980100c387 */ /* 0x0003e20000100600 */
[----:B------:R-:W-:Y:S02]  /*20430*/  @!P5 HFMA2.BF16_V2 R207, -RZ.H0_H0, RZ.H0_H0, -R108.H0_H0 ;  /* 0x200000ffffcfd231 */ /* 0x000fe4000034096c */
[----:B------:R-:W-:Y:S01]  /*20440*/  @!P4 PRMT R109, R101, 0x5410, RZ ;  /* 0x00005410656dc816 */ /* 0x000fe200000000ff */
[----:B------:R3:W3:Y:S01]  /*20450*/  LDL.S16 R171, [R1+0x4c] ;  /* 0x00004c0001ab7983 */ /* 0x0006e20000100600 */
[----:B------:R-:W-:Y:S02]  /*20460*/  ISETP.GE.U32.AND P4, PT, R200, R126, PT ;  /* 0x0000007ec800720c */ /* 0x000fe40003f86070 */
[----:B------:R-:W-:Y:S01]  /*20470*/  PRMT R206, R207, 0x7610, R206 ;  /* 0x00007610cfce7816 */ /* 0x000fe200000000ce */
[----:B------:R4:W-:Y:S01]  /*20480*/  ST.E.U16 desc[UR4][R120.64+0x42], R109 ;  /* 0x0000426d78007985 */ /* 0x0009e2000c101504 */
[----:B------:R-:W-:Y:S04]  /*20490*/  SHF.R.U32.HI R101, RZ, 0x10, R166 ;  /* 0x00000010ff657819 */ /* 0x000fe800000116a6 */
[----:B------:R-:W-:Y:S01]  /*204a0*/  LOP3.LUT R101, R101, 0xff, RZ, 0xc0, !PT ;  /* 0x000000ff65657812 */ /* 0x000fe200078ec0ff */
[----:B-1----:R1:W3:Y:S01]  /*204b0*/  LDL.S16 R152, [R1+0x48] ;  /* 0x0000480001987983 */ /* 0x0022e20000100600 */
[----:B----4-:R-:W-:Y:S03]  /*204c0*/  @!P6 HFMA2.BF16_V2 R159, -RZ.H0_H0, RZ.H0_H0, -R111.H0_H0 ;  /* 0x200000ffff9fe231 */ /* 0x010fe6000034096f */
[----:B------:R-:W-:Y:S02]  /*204d0*/  @!P5 STL.S16 [R1+0x5c], R207 ;  /* 0x00005ccf0100d387 */ /* 0x000fe40000100600 */
[----:B------:R-:W-:Y:S02]  /*204e0*/  PRMT R158, R159, 0x7610, R158 ;  /* 0x000076109f9e7816 */ /* 0x000fe4000000009e */
[----:B------:R4:W-:Y:S01]  /*204f0*/  @!P6 STL.S16 [R1+0x58], R159 ;  /* 0x0000589f0100e387 */ /* 0x0009e20000100600 */
[----:B------:R-:W-:Y:S01]  /*20500*/  LOP3.LUT R109, R164, 0xffff, RZ, 0xc0, !PT ;  /* 0x0000ffffa46d7812 */ /* 0x000fe200078ec0ff */
[----:B------:R-:W-:Y:S05]  /*20510*/  @!P3 HFMA2.BF16_V2 R194, -RZ.H0_H0, RZ.H0_H0, -R100.H0_H0 ;  /* 0x200000ffffc2b231 */ /* 0x000fea0000340964 */
[----:B------:R-:W-:Y:S01]  /*20520*/  PRMT R106, R194, 0x7610, R106 ;  /* 0x00007610c26a7816 */ /* 0x000fe2000000006a */
[----:B------:R1:W-:Y:S01]  /*20530*/  @!P3 STL.S16 [R1+0x54], R194 ;  /* 0x000054c20100b387 */ /* 0x0003e20000100600 */
[----:B----4-:R-:W-:Y:S02]  /*20540*/  PRMT R159, R108, 0x5410, R111 ;  /* 0x000054106c9f7816 */ /* 0x010fe4000000006f */
[----:B------:R-:W-:Y:S02]  /*20550*/  @!P5 PRMT R108, R206, 0x5410, RZ ;  /* 0x00005410ce6cd816 */ /* 0x000fe400000000ff */
[----:B------:R-:W-:Y:S02]  /*20560*/  ISETP.GE.U32.AND P5, PT, R200, R2, PT ;  /* 0x00000002c800720c */ /* 0x000fe40003fa6070 */
[----:B------:R-:W-:Y:S01]  /*20570*/  PRMT R2, R100, 0x7632, R2 ;  /* 0x0000763264027816 */ /* 0x000fe20000000002 */
[----:B------:R4:W-:Y:S01]  /*20580*/  ST.E.U16 desc[UR4][R122.64+0x3e], R108 ;  /* 0x00003e6c7a007985 */ /* 0x0009e2000c101504 */
[----:B------:R-:W-:Y:S02]  /*20590*/  @!P6 PRMT R111, R158, 0x5410, RZ ;  /* 0x000054109e6fe816 */ /* 0x000fe400000000ff */
[----:B------:R-:W-:Y:S01]  /*205a0*/  ISETP.GE.U32.AND P6, PT, R200, R101, PT ;  /* 0x00000065c800720c */ /* 0x000fe20003fc6070 */
[----:B-1----:R1:W3:Y:S01]  /*205b0*/  LDL.S16 R194, [R1+0x44] ;  /* 0x0000440001c27983 */ /* 0x0022e20000100600 */
[----:B------:R-:W-:Y:S02]  /*205c0*/  LOP3.LUT R101, R164, 0xff, RZ, 0xc0, !PT ;  /* 0x000000ffa4657812 */ /* 0x000fe400078ec0ff */
[----:B------:R-:W-:Y:S01]  /*205d0*/  PRMT R158, R100, 0x5410, R2 ;  /* 0x00005410649e7816 */ /* 0x000fe20000000002 */
[----:B------:R-:W-:Y:S01]  /*205e0*/  ST.E.U16 desc[UR4][R122.64+0x40], R111 ;  /* 0x0000406f7a007985 */ /* 0x000fe2000c101504 */
[----:B------:R-:W-:Y:S02]  /*205f0*/  @!P3 PRMT R100, R106, 0x5410, RZ ;  /* 0x000054106a64b816 */ /* 0x000fe400000000ff */
[----:B------:R-:W-:Y:S02]  /*20600*/  ISETP.GE.U32.AND P3, PT, R200, R101, PT ;  /* 0x00000065c800720c */ /* 0x000fe40003f66070 */
[--C-:B------:R-:W-:Y:S01]  /*20610*/  SHF.R.U32.HI R101, RZ, 0x10, R164.reuse ;  /* 0x00000010ff657819 */ /* 0x100fe200000116a4 */
[----:B------:R-:W-:Y:S03]  /*20620*/  ST.E.U16 desc[UR4][R114.64+0x40], R100 ;  /* 0x0000406472007985 */ /* 0x000fe6000c101504 */
[----:B------:R-:W-:Y:S02]  /*20630*/  LOP3.LUT R106, R101, 0xff, RZ, 0xc0, !PT ;  /* 0x000000ff656a7812 */ /* 0x000fe400078ec0ff */
[----:B------:R-:W-:Y:S02]  /*20640*/  PRMT R101, R156, 0x7610, R101 ;  /* 0x000076109c657816 */ /* 0x000fe40000000065 */
[----:B----4-:R-:W-:Y:S01]  /*20650*/  SHF.R.U32.HI R108, RZ, 0x18, R164 ;  /* 0x00000018ff6c7819 */ /* 0x010fe200000116a4 */
[----:B--2---:R-:W-:Y:S05]  /*20660*/  @!P4 HFMA2.BF16_V2 R195, -RZ.H0_H0, RZ.H0_H0, -R2.H0_H0 ;  /* 0x200000ffffc3c231 */ /* 0x004fea0000340902 */
[----:B------:R-:W-:Y:S01]  /*20670*/  PRMT R177, R195, 0x7610, R177 ;  /* 0x00007610c3b17816 */ /* 0x000fe200000000b1 */
[----:B------:R2:W-:Y:S03]  /*20680*/  @!P4 STL.S16 [R1+0x50], R195 ;  /* 0x000050c30100c387 */ /* 0x0005e60000100600 */
[----:B------:R-:W-:Y:S01]  /*20690*/  @!P4 PRMT R2, R177, 0x5410, RZ ;  /* 0x00005410b102c816 */ /* 0x000fe200000000ff */
[----:B------:R1:W4:Y:S01]  /*206a0*/  LDL.S16 R206, [R1+0x40] ;  /* 0x0000400001ce7983 */ /* 0x0003220000100600 */
[----:B------:R-:W-:Y:S01]  /*206b0*/  ISETP.GE.U32.AND P4, PT, R200, R106, PT ;  /* 0x0000006ac800720c */ /* 0x000fe20003f86070 */
[----:B------:R-:W-:Y:S01]  /*206c0*/  IMAD.WIDE.U32 R176, R176, -0x2daee0ad, RZ ;  /* 0xd2511f53b0b07825 */ /* 0x000fe200078e00ff */
[--C-:B------:R-:W-:Y:S01]  /*206d0*/  SHF.R.U32.HI R106, RZ, 0x8, R109.reuse ;  /* 0x00000008ff6a7819 */ /* 0x100fe2000001166d */
[----:B------:R-:W-:Y:S03]  /*206e0*/  ST.E.U16 desc[UR4][R114.64+0x42], R2 ;  /* 0x0000420272007985 */ /* 0x000fe6000c101504 */
[----:B------:R-:W-:Y:S01]  /*206f0*/  LOP3.LUT R106, R106, 0xffff, RZ, 0xc0, !PT ;  /* 0x0000ffff6a6a7812 */ /* 0x000fe200078ec0ff */
[----:B--2---:R1:W2:Y:S01]  /*20700*/  LDL.S16 R195, [R1+0x3c] ;  /* 0x00003c0001c37983 */ /* 0x0042a20000100600 */
[----:B---3--:R-:W-:Y:S05]  /*20710*/  @!P1 HFMA2.BF16_V2 R171, -RZ.H0_H0, RZ.H0_H0, -R101.H0_H0 ;  /* 0x200000ffffab9231 */ /* 0x008fea0000340965 */
[----:B------:R-:W-:Y:S01]  /*20720*/  PRMT R156, R171, 0x7610, R156 ;  /* 0x00007610ab9c7816 */ /* 0x000fe2000000009c */
[----:B------:R3:W-:Y:S01]  /*20730*/  @!P1 STL.S16 [R1+0x4c], R171 ;  /* 0x00004cab01009387 */ /* 0x0007e20000100600 */
[----:B------:R-:W-:Y:S05]  /*20740*/  @!P2 HFMA2.BF16_V2 R152, -RZ.H0_H0, RZ.H0_H0, -R107.H0_H0 ;  /* 0x200000ffff98a231 */ /* 0x000fea000034096b */
[----:B------:R-:W-:Y:S01]  /*20750*/  PRMT R109, R152, 0x7610, R109 ;  /* 0x00007610986d7816 */ /* 0x000fe2000000006d */
[----:B------:R1:W-:Y:S04]  /*20760*/  @!P2 STL.S16 [R1+0x48], R152 ;  /* 0x000048980100a387 */ /* 0x0003e80000100600 */
[----:B---3--:R3:W3:Y:S01]  /*20770*/  LDL.S16 R171, [R1+0x38] ;  /* 0x0000380001ab7983 */ /* 0x0086e20000100600 */
[----:B-1----:R-:W-:Y:S02]  /*20780*/  PRMT R152, R101, 0x5410, R107 ;  /* 0x0000541065987816 */ /* 0x002fe4000000006b */
[----:B------:R-:W-:Y:S02]  /*20790*/  @!P1 PRMT R101, R156, 0x5410, RZ ;  /* 0x000054109c659816 */ /* 0x000fe400000000ff */
[C---:B------:R-:W-:Y:S02]  /*207a0*/  ISETP.GE.U32.AND P1, PT, R200.reuse, R106, PT ;  /* 0x0000006ac800720c */ /* 0x040fe40003f26070 */
[----:B------:R-:W-:Y:S01]  /*207b0*/  PRMT R106, R157, 0x7610, R106 ;  /* 0x000076109d6a7816 */ /* 0x000fe2000000006a */
[----:B------:R1:W-:Y:S01]  /*207c0*/  ST.E.U16 desc[UR4][R202.64+0x50], R101 ;  /* 0x00005065ca007985 */ /* 0x0003e2000c101504 */
[----:B------:R-:W-:Y:S02]  /*207d0*/  @!P2 PRMT R107, R109, 0x5410, RZ ;  /* 0x000054106d6ba816 */ /* 0x000fe400000000ff */
[----:B------:R-:W-:Y:S02]  /*207e0*/  ISETP.GE.U32.AND P2, PT, R200, R108, PT ;  /* 0x0000006cc800720c */ /* 0x000fe40003f46070 */
[----:B------:R-:W-:Y:S01]  /*207f0*/  PRMT R108, R157, 0x7632, R108 ;  /* 0x000076329d6c7816 */ /* 0x000fe2000000006c */
[----:B------:R1:W-:Y:S01]  /*20800*/  ST.E.U16 desc[UR4][R202.64+0x52], R107 ;  /* 0x0000526bca007985 */ /* 0x0003e2000c101504 */
[----:B------:R-:W-:Y:S01]  /*20810*/  LOP3.LUT R109, R177, R246, R190, 0x96, !PT ;  /* 0x000000f6b16d7212 */ /* 0x000fe200078e96be */
[----:B------:R-:W-:Y:S01]  /*20820*/  @!P6 HFMA2.BF16_V2 R194, -RZ.H0_H0, RZ.H0_H0, -R106.H0_H0 ;  /* 0x200000ffffc2e231 */ /* 0x000fe2000034096a */
[----:B------:R-:W-:Y:S02]  /*20830*/  PRMT R156, R106, 0x5410, R108 ;  /* 0x000054106a9c7816 */ /* 0x000fe4000000006c */
[C---:B------:R-:W-:Y:S02]  /*20840*/  LOP3.LUT R2, R109.reuse, 0xffff, RZ, 0xc0, !PT ;  /* 0x0000ffff6d027812 */ /* 0x040fe400078ec0ff */
[----:B------:R-:W-:Y:S01]  /*20850*/  PRMT R154, R194, 0x7610, R154 ;  /* 0x00007610c29a7816 */ /* 0x000fe2000000009a */
[----:B------:R1:W-:Y:S01]  /*20860*/  @!P6 STL.S16 [R1+0x44], R194 ;  /* 0x000044c20100e387 */ /* 0x0003e20000100600 */
[----:B------:R-:W-:Y:S02]  /*20870*/  LOP3.LUT R100, R109, 0xff, RZ, 0xc0, !PT ;  /* 0x000000ff6d647812 */ /* 0x000fe400078ec0ff */
[----:B------:R-:W-:Y:S02]  /*20880*/  @!P6 PRMT R106, R154, 0x5410, RZ ;  /* 0x000054109a6ae816 */ /* 0x000fe400000000ff */
[----:B------:R-:W-:Y:S01]  /*20890*/  SHF.R.U32.HI R2, RZ, 0x8, R2 ;  /* 0x00000008ff027819 */ /* 0x000fe20000011602 */
[----:B------:R2:W3:Y:S01]  /*208a0*/  LDL.S16 R154, [R1+0x2c] ;  /* 0x00002c00019a7983 */ /* 0x0004e20000100600 */
[----:B------:R-:W-:Y:S02]  /*208b0*/  ISETP.GE.U32.AND P6, PT, R200, R100, PT ;  /* 0x00000064c800720c */ /* 0x000fe40003fc6070 */
[----:B------:R-:W-:Y:S01]  /*208c0*/  LOP3.LUT R100, R2, 0xffff, RZ, 0xc0, !PT ;  /* 0x0000ffff02647812 */ /* 0x000fe200078ec0ff */
[----:B------:R-:W-:Y:S01]  /*208d0*/  ST.E.U16 desc[UR4][R120.64+0x50], R106 ;  /* 0x0000506a78007985 */ /* 0x000fe2000c101504 */
[----:B------:R-:W-:Y:S02]  /*208e0*/  PRMT R2, R3, 0x7632, R2 ;  /* 0x0000763203027816 */ /* 0x000fe40000000002 */
[----:B-1----:R-:W-:Y:S02]  /*208f0*/  PRMT R101, R193, 0x7610, R101 ;  /* 0x00007610c1657816 */ /* 0x002fe40000000065 */
[----:B------:R-:W-:Y:S02]  /*20900*/  PRMT R157, R3, 0x5410, R2 ;  /* 0x00005410039d7816 */ /* 0x000fe40000000002 */
[----:B------:R-:W-:Y:S01]  /*20910*/  PRMT R107, R161, 0x7610, R107 ;  /* 0x00007610a16b7816 */ /* 0x000fe2000000006b */
[----:B------:R1:W3:Y:S01]  /*20920*/  LDL.S16 R194, [R1+0x30] ;  /* 0x0000300001c27983 */ /* 0x0002e20000100600 */
[----:B----4-:R-:W-:Y:S05]  /*20930*/  @!P5 HFMA2.BF16_V2 R206, -RZ.H0_H0, RZ.H0_H0, -R108.H0_H0 ;  /* 0x200000ffffced231 */ /* 0x010fea000034096c */
[----:B------:R-:W-:Y:S01]  /*20940*/  PRMT R142, R206, 0x7610, R142 ;  /* 0x00007610ce8e7816 */ /* 0x000fe2000000008e */
[----:B------:R-:W-:Y:S03]  /*20950*/  @!P5 STL.S16 [R1+0x40], R206 ;  /* 0x000040ce0100d387 */ /* 0x000fe60000100600 */
[----:B------:R-:W-:Y:S02]  /*20960*/  @!P5 PRMT R108, R142, 0x5410, RZ ;  /* 0x000054108e6cd816 */ /* 0x000fe400000000ff */
[C---:B------:R-:W-:Y:S02]  /*20970*/  ISETP.GE.U32.AND P5, PT, R200.reuse, R100, PT ;  /* 0x00000064c800720c */ /* 0x040fe40003fa6070 */
[--C-:B------:R-:W-:Y:S01]  /*20980*/  SHF.R.U32.HI R100, RZ, 0x18, R109.reuse ;  /* 0x00000018ff647819 */ /* 0x100fe2000001166d */
[----:B------:R-:W-:Y:S01]  /*20990*/  ST.E.U16 desc[UR4][R120.64+0x52], R108 ;  /* 0x0000526c78007985 */ /* 0x000fe2000c101504 */
[----:B------:R-:W-:Y:S04]  /*209a0*/  SHF.R.U32.HI R109, RZ, 0x10, R109 ;  /* 0x00000010ff6d7819 */ /* 0x000fe8000001166d */
[----:B------:R-:W-:Y:S01]  /*209b0*/  LOP3.LUT R109, R109, 0xff, RZ, 0xc0, !PT ;  /* 0x000000ff6d6d7812 */ /* 0x000fe200078ec0ff */
[----:B--2---:R-:W-:Y:S05]  /*209c0*/  @!P3 HFMA2.BF16_V2 R195, -RZ.H0_H0, RZ.H0_H0, -R3.H0_H0 ;  /* 0x200000ffffc3b231 */ /* 0x004fea0000340903 */
[----:B------:R-:W-:Y:S01]  /*209d0*/  PRMT R127, R195, 0x7610, R127 ;  /* 0x00007610c37f7816 */ /* 0x000fe2000000007f */
[----:B------:R-:W-:Y:S03]  /*209e0*/  @!P3 STL.S16 [R1+0x3c], R195 ;  /* 0x00003cc30100b387 */ /* 0x000fe60000100600 */
[----:B------:R-:W-:Y:S01]  /*209f0*/  @!P3 PRMT R3, R127, 0x5410, RZ ;  /* 0x000054107f03b816 */ /* 0x000fe200000000ff */
[----:B------:R1:W2:Y:S01]  /*20a00*/  LDL.S16 R142, [R1+0x34] ;  /* 0x00003400018e7983 */ /* 0x0002a20000100600 */
[----:B------:R-:W-:Y:S02]  /*20a10*/  ISETP.GE.U32.AND P3, PT, R200, R100, PT ;  /* 0x00000064c800720c */ /* 0x000fe40003f66070 */
[----:B------:R-:W-:Y:S01]  /*20a20*/  PRMT R100, R193, 0x7632, R100 ;  /* 0x00007632c1647816 */ /* 0x000fe20000000064 */
[----:B------:R1:W4:Y:S04]  /*20a30*/  LDL.S16 R127, [R1+0x28] ;  /* 0x00002800017f7983 */ /* 0x0003280000100600 */
[----:B------:R1:W-:Y:S01]  /*20a40*/  ST.E.U16 desc[UR4][R122.64+0x4e], R3 ;  /* 0x00004e037a007985 */ /* 0x0003e2000c101504 */
[----:B---3--:R-:W-:Y:S01]  /*20a50*/  @!P1 HFMA2.BF16_V2 R171, -RZ.H0_H0, RZ.H0_H0, -R2.H0_H0 ;  /* 0x200000ffffab9231 */ /* 0x008fe20000340902 */
[----:B-1----:R-:W-:Y:S04]  /*20a60*/  LOP3.LUT R3, R176, 0xff, RZ, 0xc0, !PT ;  /* 0x000000ffb0037812 */ /* 0x002fe800078ec0ff */
[----:B------:R-:W-:Y:S01]  /*20a70*/  PRMT R110, R171, 0x7610, R110 ;  /* 0x00007610ab6e7816 */ /* 0x000fe2000000006e */
[----:B------:R1:W-:Y:S03]  /*20a80*/  @!P1 STL.S16 [R1+0x38], R171 ;  /* 0x000038ab01009387 */ /* 0x0003e60000100600 */
[----:B------:R-:W-:Y:S02]  /*20a90*/  @!P1 PRMT R2, R110, 0x5410, RZ ;  /* 0x000054106e029816 */ /* 0x000fe400000000ff */
[----:B------:R-:W-:Y:S01]  /*20aa0*/  ISETP.GE.U32.AND P1, PT, R200, R109, PT ;  /* 0x0000006dc800720c */ /* 0x000fe20003f26070 */
[----:B------:R3:W3:Y:S04]  /*20ab0*/  LDL.S16 R110, [R1+0x24] ;  /* 0x00002400016e7983 */ /* 0x0006e80000100600 */
[----:B------:R1:W-:Y:S02]  /*20ac0*/  ST.E.U16 desc[UR4][R122.64+0x50], R2 ;  /* 0x000050027a007985 */ /* 0x0003e4000c101504 */
[----:B-1----:R-:W-:Y:S05]  /*20ad0*/  IMAD.WIDE.U32 R170, R170, -0x2daee0ad, RZ ;  /* 0xd2511f53aaaa7825 */ /* 0x002fea00078e00ff */
[----:B------:R-:W-:Y:S04]  /*20ae0*/  LOP3.LUT R109, R171, R246, R188, 0x96, !PT ;  /* 0x000000f6ab6d7212 */ /* 0x000fe800078e96bc */
[----:B------:R-:W-:Y:S02]  /*20af0*/  LOP3.LUT R106, R109, 0xff, RZ, 0xc0, !PT ;  /* 0x000000ff6d6a7812 */ /* 0x000fe400078ec0ff */
[----:B------:R-:W-:Y:S04]  /*20b00*/  LOP3.LUT R2, R176, 0xffff, RZ, 0xc0, !PT ;  /* 0x0000ffffb0027812 */ /* 0x000fe800078ec0ff */
[----:B------:R-:W-:Y:S01]  /*20b10*/  SHF.R.U32.HI R2, RZ, 0x8, R2 ;  /* 0x00000008ff027819 */ /* 0x000fe20000011602 */
[----:B------:R-:W-:Y:S03]  /*20b20*/  @!P2 HFMA2.BF16_V2 R154, -RZ.H0_H0, RZ.H0_H0, -R100.H0_H0 ;  /* 0x200000ffff9aa231 */ /* 0x000fe60000340964 */
[----:B------:R-:W-:Y:S02]  /*20b30*/  LOP3.LUT R2, R2, 0xffff, RZ, 0xc0, !PT ;  /* 0x0000ffff02027812 */ /* 0x000fe400078ec0ff */
[----:B------:R-:W-:Y:S01]  /*20b40*/  PRMT R162, R154, 0x7610, R162 ;  /* 0x000076109aa27816 */ /* 0x000fe200000000a2 */
[----:B------:R-:W-:Y:S05]  /*20b50*/  @!P4 HFMA2.BF16_V2 R194, -RZ.H0_H0, RZ.H0_H0, -R101.H0_H0 ;  /* 0x200000ffffc2c231 */ /* 0x000fea0000340965 */
[----:B------:R-:W-:Y:S01]  /*20b60*/  @!P4 STL.S16 [R1+0x30], R194 ;  /* 0x000030c20100c387 */ /* 0x000fe20000100600 */
[----:B------:R-:W-:Y:S03]  /*20b70*/  PRMT R192, R194, 0x7610, R192 ;  /* 0x00007610c2c07816 */ /* 0x000fe600000000c0 */
[----:B------:R1:W-:Y:S04]  /*20b80*/  @!P2 STL.S16 [R1+0x2c], R154 ;  /* 0x00002c9a0100a387 */ /* 0x0003e80000100600 */
[----:B------:R2:W3:Y:S01]  /*20b90*/  LDL.S16 R193, [R1+0x1c] ;  /* 0x00001c0001c17983 */ /* 0x0004e20000100600 */
[----:B-1----:R-:W-:Y:S02]  /*20ba0*/  PRMT R154, R101, 0x5410, R100 ;  /* 0x00005410659a7816 */ /* 0x002fe40000000064 */
[----:B------:R-:W-:Y:S02]  /*20bb0*/  @!P4 PRMT R101, R192, 0x5410, RZ ;  /* 0x00005410c065c816 */ /* 0x000fe400000000ff */
[----:B------:R1:W3:Y:S01]  /*20bc0*/  LDL.S16 R192, [R1+0x20] ;  /* 0x0000200001c07983 */ /* 0x0002e20000100600 */
[----:B------:R-:W-:Y:S02]  /*20bd0*/  ISETP.GE.U32.AND P4, PT, R200, R106, PT ;  /* 0x0000006ac800720c */ /* 0x000fe40003f86070 */
[----:B------:R-:W-:Y:S01]  /*20be0*/  PRMT R106, R161, 0x7632, R106 ;  /* 0x00007632a16a7816 */ /* 0x000fe2000000006a */
[----:B------:R-:W-:Y:S01]  /*20bf0*/  ST.E.U16 desc[UR4][R114.64+0x50], R101 ;  /* 0x0000506572007985 */ /* 0x000fe2000c101504 */
[----:B------:R-:W-:Y:S02]  /*20c00*/  @!P2 PRMT R100, R162, 0x5410, RZ ;  /* 0x00005410a264a816 */ /* 0x000fe400000000ff */
[----:B------:R-:W-:Y:S02]  /*20c10*/  ISETP.GE.U32.AND P2, PT, R200, R3, PT ;  /* 0x00000003c800720c */ /* 0x000fe40003f46070 */
[----:B------:R-:W-:Y:S01]  /*20c20*/  PRMT R3, R168, 0x7610, R3 ;  /* 0x00007610a8037816 */ /* 0x000fe20000000003 */
[----:B------:R-:W-:Y:S01]  /*20c30*/  ST.E.U16 desc[UR4][R114.64+0x52], R100 ;  /* 0x0000526472007985 */ /* 0x000fe2000c101504 */
[----:B------:R-:W-:Y:S01]  /*20c40*/  PRMT R162, R107, 0x5410, R106 ;  /* 0x000054106ba27816 */ /* 0x000fe2000000006a */
[----:B--2---:R-:W-:Y:S02]  /*20c50*/  @!P6 HFMA2.BF16_V2 R142, -RZ.H0_H0, RZ.H0_H0, -R107.H0_H0 ;  /* 0x200000ffff8ee231 */ /* 0x004fe4000034096b */
[----:B----4-:R-:W-:Y:S03]  /*20c60*/  @!P5 HFMA2.BF16_V2 R127, -RZ.H0_H0, RZ.H0_H0, -R106.H0_H0 ;  /* 0x200000ffff7fd231 */ /* 0x010fe6000034096a */
[----:B------:R2:W-:Y:S01]  /*20c70*/  @!P6 STL.S16 [R1+0x34], R142 ;  /* 0x0000348e0100e387 */ /* 0x0005e20000100600 */
[----:B------:R-:W-:Y:S02]  /*20c80*/  PRMT R135, R142, 0x7610, R135 ;  /* 0x000076108e877816 */ /* 0x000fe40000000087 */
[----:B------:R-:W-:Y:S02]  /*20c90*/  PRMT R126, R127, 0x7610, R126 ;  /* 0x000076107f7e7816 */ /* 0x000fe4000000007e */
[----:B------:R-:W-:Y:S02]  /*20ca0*/  @!P6 PRMT R107, R135, 0x5410, RZ ;  /* 0x00005410876be816 */ /* 0x000fe400000000ff */
[----:B------:R-:W-:Y:S02]  /*20cb0*/  @!P5 PRMT R106, R126, 0x5410, RZ ;  /* 0x000054107e6ad816 */ /* 0x000fe400000000ff */
[----:B------:R-:W-:Y:S01]  /*20cc0*/  ISETP.GE.U32.AND P6, PT, R200, R2, PT ;  /* 0x00000002c800720c */ /* 0x000fe20003fc6070 */
[----:B------:R4:W-:Y:S01]  /*20cd0*/  ST.E.U16 desc[UR4][R202.64+0x60], R107 ;  /* 0x0000606bca007985 */ /* 0x0009e2000c101504 */
[--C-:B------:R-:W-:Y:S03]  /*20ce0*/  SHF.R.U32.HI R2, RZ, 0x10, R109.reuse ;  /* 0x00000010ff027819 */ /* 0x100fe6000001166d */
[----:B------:R-:W-:Y:S01]  /*20cf0*/  ST.E.U16 desc[UR4][R202.64+0x62], R106 ;  /* 0x0000626aca007985 */ /* 0x000fe2000c101504 */
[----:B------:R-:W-:Y:S03]  /*20d00*/  LOP3.LUT R2, R2, 0xff, RZ, 0xc0, !PT ;  /* 0x000000ff02027812 */ /* 0x000fe600078ec0ff */
[----:B--2---:R1:W2:Y:S04]  /*20d10*/  LDL.S16 R142, [R1+0x18] ;  /* 0x00001800018e7983 */ /* 0x0042a80000100600 */
[----:B------:R1:W-:Y:S01]  /*20d20*/  @!P5 STL.S16 [R1+0x28], R127 ;  /* 0x0000287f0100d387 */ /* 0x0003e20000100600 */
[----:B------:R-:W-:Y:S02]  /*20d30*/  ISETP.GE.U32.AND P5, PT, R200, R2, PT ;  /* 0x00000002c800720c */ /* 0x000fe40003fa6070 */
[----:B------:R-:W-:Y:S01]  /*20d40*/  LOP3.LUT R2, R109, 0xffff, RZ, 0xc0, !PT ;  /* 0x0000ffff6d027812 */ /* 0x000fe200078ec0ff */
[----:B------:R1:W2:Y:S01]  /*20d50*/  LDL.S16 R135, [R1+0x10] ;  /* 0x0000100001877983 */ /* 0x0002a20000100600 */
[----:B------:R-:W-:Y:S02]  /*20d60*/  SHF.R.U32.HI R109, RZ, 0x18, R109 ;  /* 0x00000018ff6d7819 */ /* 0x000fe4000001166d */
[--C-:B------:R-:W-:Y:S02]  /*20d70*/  SHF.R.U32.HI R100, RZ, 0x8, R2.reuse ;  /* 0x00000008ff647819 */ /* 0x100fe40000011602 */
[----:B------:R-:W-:Y:S01]  /*20d80*/  PRMT R2, R168, 0x7632, R2 ;  /* 0x00007632a8027816 */ /* 0x000fe20000000002 */
[----:B---3--:R-:W-:Y:S01]  /*20d90*/  @!P1 HFMA2.BF16_V2 R110, -RZ.H0_H0, RZ.H0_H0, -R3.H0_H0 ;  /* 0x200000ffff6e9231 */ /* 0x008fe20000340903 */
[----:B------:R-:W-:Y:S02]  /*20da0*/  LOP3.LUT R100, R100, 0xffff, RZ, 0xc0, !PT ;  /* 0x0000ffff64647812 */ /* 0x000fe400078ec0ff */
[----:B------:R-:W-:Y:S02]  /*20db0*/  PRMT R161, R3, 0x5410, R2 ;  /* 0x0000541003a17816 */ /* 0x000fe40000000002 */
[----:B------:R3:W-:Y:S01]  /*20dc0*/  @!P1 STL.S16 [R1+0x24], R110 ;  /* 0x0000246e01009387 */ /* 0x0007e20000100600 */
[----:B------:R-:W-:Y:S02]  /*20dd0*/  PRMT R101, R110, 0x7610, R101 ;  /* 0x000076106e657816 */ /* 0x000fe40000000065 */
[----:B----4-:R-:W-:Y:S01]  /*20de0*/  PRMT R107, R163, 0x7632, R107 ;  /* 0x00007632a36b7816 */ /* 0x010fe2000000006b */
[----:B------:R4:W4:Y:S01]  /*20df0*/  LDL.S16 R126, [R1+0x14] ;  /* 0x00001400017e7983 */ /* 0x0009220000100600 */
[----:B------:R-:W-:Y:S02]  /*20e00*/  @!P1 PRMT R3, R101, 0x5410, RZ ;  /* 0x0000541065039816 */ /* 0x000fe400000000ff */
[----:B------:R-:W-:Y:S02]  /*20e10*/  ISETP.GE.U32.AND P1, PT, R200, R100, PT ;  /* 0x00000064c800720c */ /* 0x000fe40003f26070 */
[C---:B------:R-:W-:Y:S01]  /*20e20*/  PRMT R100, R0.reuse, 0x7632, R100 ;  /* 0x0000763200647816 */ /* 0x040fe20000000064 */
[----:B-1----:R1:W4:Y:S01]  /*20e30*/  LDL.S16 R127, [R1+0x8] ;  /* 0x00000800017f7983 */ /* 0x0023220000100600 */
[----:B------:R-:W-:Y:S02]  /*20e40*/  SHF.R.U32.HI R101, RZ, 0x18, R176 ;  /* 0x00000018ff657819 */ /* 0x000fe400000116b0 */
[----:B------:R-:W-:Y:S01]  /*20e50*/  PRMT R168, R0, 0x5410, R100 ;  /* 0x0000541000a87816 */ /* 0x000fe20000000064 */
[----:B------:R1:W-:Y:S04]  /*20e60*/  ST.E.U16 desc[UR4][R120.64+0x60], R3 ;  /* 0x0000600378007985 */ /* 0x0003e8000c101504 */
[----:B---3--:R3:W3:Y:S01]  /*20e70*/  LDL.S16 R110, [R1+0xc] ;  /* 0x00000c00016e7983 */ /* 0x0086e20000100600 */
[----:B-1----:R-:W-:Y:S01]  /*20e80*/  PRMT R3, R163, 0x7610, R3 ;  /* 0x00007610a3037816 */ /* 0x002fe20000000003 */
[----:B------:R-:W-:Y:S05]  /*20e90*/  @!P3 HFMA2.BF16_V2 R193, -RZ.H0_H0, RZ.H0_H0, -R2.H0_H0 ;  /* 0x200000ffffc1b231 */ /* 0x000fea0000340902 */
[----:B------:R-:W-:Y:S01]  /*20ea0*/  PRMT R147, R193, 0x7610, R147 ;  /* 0x00007610c1937816 */ /* 0x000fe20000000093 */
[----:B------:R-:W-:Y:S03]  /*20eb0*/  @!P3 STL.S16 [R1+0x1c], R193 ;  /* 0x00001cc10100b387 */ /* 0x000fe60000100600 */
[----:B------:R-:W-:Y:S02]  /*20ec0*/  @!P3 PRMT R2, R147, 0x5410, RZ ;  /* 0x000054109302b816 */ /* 0x000fe400000000ff */
[----:B------:R-:W-:Y:S03]  /*20ed0*/  ISETP.GE.U32.AND P3, PT, R200, R101, PT ;  /* 0x00000065c800720c */ /* 0x000fe60003f66070 */
[----:B------:R1:W-:Y:S01]  /*20ee0*/  ST.E.U16 desc[UR4][R120.64+0x62], R2 ;  /* 0x0000620278007985 */ /* 0x0003e2000c101504 */
[----:B------:R-:W-:Y:S05]  /*20ef0*/  @!P4 HFMA2.BF16_V2 R192, -RZ.H0_H0, RZ.H0_H0, -R0.H0_H0 ;  /* 0x200000ffffc0c231 */ /* 0x000fea0000340900 */
[----:B------:R-:W-:Y:S01]  /*20f00*/  PRMT R143, R192, 0x7610, R143 ;  /* 0x00007610c08f7816 */ /* 0x000fe2000000008f */
[----:B------:R-:W-:Y:S03]  /*20f10*/  @!P4 STL.S16 [R1+0x20], R192 ;  /* 0x000020c00100c387 */ /* 0x000fe60000100600 */
[----:B------:R-:W-:Y:S02]  /*20f20*/  @!P4 PRMT R0, R143, 0x5410, RZ ;  /* 0x000054108f00c816 */ /* 0x000fe400000000ff */
[----:B------:R-:W-:Y:S03]  /*20f30*/  ISETP.GE.U32.AND P4, PT, R200, R109, PT ;  /* 0x0000006dc800720c */ /* 0x000fe60003f86070 */
[----:B------:R1:W-:Y:S02]  /*20f40*/  ST.E.U16 desc[UR4][R122.64+0x5e], R0 ;  /* 0x00005e007a007985 */ /* 0x0003e4000c101504 */
[C---:B-1----:R-:W-:Y:S02]  /*20f50*/  PRMT R2, R181.reuse, 0x7610, R2 ;  /* 0x00007610b5027816 */ /* 0x042fe40000000002 */
[----:B------:R-:W-:Y:S04]  /*20f60*/  SHF.R.U32.HI R0, RZ, 0x10, R176 ;  /* 0x00000010ff007819 */ /* 0x000fe800000116b0 */
[----:B------:R-:W-:Y:S02]  /*20f70*/  LOP3.LUT R101, R0, 0xff, RZ, 0xc0, !PT ;  /* 0x000000ff00657812 */ /* 0x000fe400078ec0ff */
[----:B------:R-:W-:Y:S02]  /*20f80*/  PRMT R0, R181, 0x7632, R0 ;  /* 0x00007632b5007816 */ /* 0x000fe40000000000 */
[----:B------:R-:W-:Y:S02]  /*20f90*/  PRMT R181, R200, 0x7054, R200 ;  /* 0x00007054c8b57816 */ /* 0x000fe400000000c8 */
[----:B------:R-:W-:Y:S01]  /*20fa0*/  PRMT R163, R2, 0x5410, R0 ;  /* 0x0000541002a37816 */ /* 0x000fe20000000000 */
[----:B--2---:R-:W-:Y:S05]  /*20fb0*/  @!P1 HFMA2.BF16_V2 R142, -RZ.H0_H0, RZ.H0_H0, -R100.H0_H0 ;  /* 0x200000ffff8e9231 */ /* 0x004fea0000340964 */
[----:B------:R-:W-:Y:S01]  /*20fc0*/  @!P1 STL.S16 [R1+0x18], R142 ;  /* 0x0000188e01009387 */ /* 0x000fe20000100600 */
[----:B------:R-:W-:Y:S01]  /*20fd0*/  PRMT R134, R142, 0x7610, R134 ;  /* 0x000076108e867816 */ /* 0x000fe20000000086 */
[----:B------:R-:W-:Y:S03]  /*20fe0*/  @!P5 HFMA2.BF16_V2 R135, -RZ.H0_H0, RZ.H0_H0, -R2.H0_H0 ;  /* 0x200000ffff87d231 */ /* 0x000fe60000340902 */
[----:B------:R-:W-:Y:S02]  /*20ff0*/  @!P1 PRMT R100, R134, 0x5410, RZ ;  /* 0x0000541086649816 */ /* 0x000fe400000000ff */
[----:B------:R-:W-:Y:S01]  /*21000*/  ISETP.GE.U32.AND P1, PT, R200, R101, PT ;  /* 0x00000065c800720c */ /* 0x000fe20003f26070 */
[----:B------:R-:W-:Y:S01]  /*21010*/  @!P5 STL.S16 [R1+0x10], R135 ;  /* 0x000010870100d387 */ /* 0x000fe20000100600 */
[----:B------:R-:W-:Y:S02]  /*21020*/  PRMT R113, R135, 0x7610, R113 ;  /* 0x0000761087717816 */ /* 0x000fe40000000071 */
[----:B------:R-:W-:Y:S01]  /*21030*/  LOP3.LUT R101, R170, 0xff, RZ, 0xc0, !PT ;  /* 0x000000ffaa657812 */ /* 0x000fe200078ec0ff */
[----:B------:R-:W-:Y:S01]  /*21040*/  ST.E.U16 desc[UR4][R122.64+0x60], R100 ;  /* 0x000060647a007985 */ /* 0x000fe2000c101504 */
[----:B------:R-:W-:Y:S02]  /*21050*/  @!P5 PRMT R2, R113, 0x5410, RZ ;  /* 0x000054107102d816 */ /* 0x000fe400000000ff */
[----:B------:R-:W-:Y:S02]  /*21060*/  ISETP.GE.U32.AND P5, PT, R200, R101, PT ;  /* 0x00000065c800720c */ /* 0x000fe40003fa6070 */
[----:B------:R-:W-:Y:S01]  /*21070*/  LOP3.LUT R101, R170, 0xffff, RZ, 0xc0, !PT ;  /* 0x0000ffffaa657812 */ /* 0x000fe200078ec0ff */
[----:B----4-:R-:W-:Y:S01]  /*21080*/  @!P6 HFMA2.BF16_V2 R126, -RZ.H0_H0, RZ.H0_H0, -R107.H0_H0 ;  /* 0x200000ffff7ee231 */ /* 0x010fe2000034096b */
[----:B------:R1:W-:Y:S02]  /*21090*/  ST.E.U16 desc[UR4][R114.64+0x60], R2 ;  /* 0x0000600272007985 */ /* 0x0003e4000c101504 */
[----:B------:R-:W-:Y:S02]  /*210a0*/  SHF.R.U32.HI R101, RZ, 0x8, R101 ;  /* 0x00000008ff657819 */ /* 0x000fe40000011665 */
[----:B------:R-:W-:Y:S01]  /*210b0*/  PRMT R108, R126, 0x7610, R108 ;  /* 0x000076107e6c7816 */ /* 0x000fe2000000006c */
[----:B------:R-:W-:Y:S01]  /*210c0*/  @!P2 HFMA2.BF16_V2 R127, -RZ.H0_H0, RZ.H0_H0, -R3.H0_H0 ;  /* 0x200000ffff7fa231 */ /* 0x000fe20000340903 */
[----:B------:R-:W-:Y:S04]  /*210d0*/  LOP3.LUT R101, R101, 0xffff, RZ, 0xc0, !PT ;  /* 0x0000ffff65657812 */ /* 0x000fe800078ec0ff */
[----:B------:R-:W-:Y:S01]  /*210e0*/  @!P2 STL.S16 [R1+0x8], R127 ;  /* 0x0000087f0100a387 */ /* 0x000fe20000100600 */
[----:B------:R-:W-:Y:S03]  /*210f0*/  PRMT R109, R127, 0x7610, R109 ;  /* 0x000076107f6d7816 */ /* 0x000fe6000000006d */
[----:B------:R2:W-:Y:S01]  /*21100*/  @!P6 STL.S16 [R1+0x14], R126 ;  /* 0x0000147e0100e387 */ /* 0x0005e20000100600 */
[----:B---3--:R-:W-:Y:S05]  /*21110*/  @!P4 HFMA2.BF16_V2 R110, -RZ.H0_H0, RZ.H0_H0, -R0.H0_H0 ;  /* 0x200000ffff6ec231 */ /* 0x008fea0000340900 */
[----:B------:R-:W-:Y:S01]  /*21120*/  @!P4 STL.S16 [R1+0xc], R110 ;  /* 0x00000c6e0100c387 */ /* 0x000fe20000100600 */
[----:B------:R-:W-:Y:S02]  /*21130*/  PRMT R106, R110, 0x7610, R106 ;  /* 0x000076106e6a7816 */ /* 0x000fe4000000006a */
[----:B-1----:R-:W-:Y:S01]  /*21140*/  PRMT R2, R146, 0x7610, R2 ;  /* 0x0000761092027816 */ /* 0x002fe20000000002 */
[----:B------:R1:W3:Y:S01]  /*21150*/  LDL.S16 R113, [R1] ;  /* 0x0000000001717983 */ /* 0x0002e20000100600 */
[----:B------:R-:W-:Y:S02]  /*21160*/  @!P4 PRMT R0, R106, 0x5410, RZ ;  /* 0x000054106a00c816 */ /* 0x000fe400000000ff */
[----:B------:R-:W-:Y:S01]  /*21170*/  SHF.R.U32.HI R106, RZ, 0x10, R170 ;  /* 0x00000010ff6a7819 */ /* 0x000fe200000116aa */
[----:B------:R1:W4:Y:S01]  /*21180*/  LDL.S16 R135, [R1+0x4] ;  /* 0x0000040001877983 */ /* 0x0003220000100600 */
[----:B------:R-:W-:Y:S01]  /*21190*/  ISETP.GE.U32.AND P4, PT, R200, R101, PT ;  /* 0x00000065c800720c */ /* 0x000fe20003f86070 */
[----:B------:R-:W-:Y:S01]  /*211a0*/  @!P5 HFMA2.BF16_V2 R252, -RZ.H0_H0, RZ.H0_H0, -R2.H0_H0 ;  /* 0x200000fffffcd231 */ /* 0x000fe20000340902 */
[----:B------:R-:W-:Y:S01]  /*211b0*/  LOP3.LUT R106, R106, 0xff, RZ, 0xc0, !PT ;  /* 0x000000ff6a6a7812 */ /* 0x000fe200078ec0ff */
[----:B------:R1:W-:Y:S01]  /*211c0*/  ST.E.U16 desc[UR4][R114.64+0x62], R0 ;  /* 0x0000620072007985 */ /* 0x0003e2000c101504 */
[-C--:B------:R-:W-:Y:S02]  /*211d0*/  LOP3.LUT R101, R131, R245.reuse, R160, 0x96, !PT ;  /* 0x000000f583657212 */ /* 0x080fe400078e96a0 */
[----:B------:R-:W-:Y:S02]  /*211e0*/  PRMT R160, R3, 0x5410, R107 ;  /* 0x0000541003a07816 */ /* 0x000fe4000000006b */
[----:B------:R-:W-:Y:S02]  /*211f0*/  @!P2 PRMT R3, R109, 0x5410, RZ ;  /* 0x000054106d03a816 */ /* 0x000fe400000000ff */
[----:B------:R-:W-:Y:S02]  /*21200*/  ISETP.GE.U32.AND P2, PT, R200, R106, PT ;  /* 0x0000006ac800720c */ /* 0x000fe40003f46070 */
[----:B------:R-:W-:Y:S01]  /*21210*/  SHF.R.U32.HI R106, RZ, 0x18, R170 ;  /* 0x00000018ff6a7819 */ /* 0x000fe200000116aa */
[----:B------:R1:W-:Y:S01]  /*21220*/  ST.E.U16 desc[UR4][R202.64+0x70], R3 ;  /* 0x00007003ca007985 */ /* 0x0003e2000c101504 */
[C---:B------:R-:W-:Y:S02]  /*21230*/  LOP3.LUT R100, R101.reuse, 0xffff, RZ, 0xc0, !PT ;  /* 0x0000ffff65647812 */ /* 0x040fe400078ec0ff */
[----:B------:R-:W-:Y:S02]  /*21240*/  @!P6 PRMT R107, R108, 0x5410, RZ ;  /* 0x000054106c6be816 */ /* 0x000fe400000000ff */
[----:B------:R-:W-:Y:S02]  /*21250*/  ISETP.GE.U32.AND P6, PT, R200, R106, PT ;  /* 0x0000006ac800720c */ /* 0x000fe40003fc6070 */
[----:B------:R-:W-:Y:S01]  /*21260*/  LOP3.LUT R106, R101, 0xff, RZ, 0xc0, !PT ;  /* 0x000000ff656a7812 */ /* 0x000fe200078ec0ff */
[----:B------:R1:W-:Y:S01]  /*21270*/  ST.E.U16 desc[UR4][R202.64+0x72], R107 ;  /* 0x0000726bca007985 */ /* 0x0003e2000c101504 */
[----:B------:R-:W-:Y:S02]  /*21280*/  SHF.R.U32.HI R100, RZ, 0x8, R100 ;  /* 0x00000008ff647819 */ /* 0x000fe40000011664 */
[--C-:B------:R-:W-:Y:S02]  /*21290*/  SHF.R.U32.HI R109, RZ, 0x18, R101.reuse ;  /* 0x00000018ff6d7819 */ /* 0x100fe40000011665 */
[----:B--2---:R-:W-:Y:S02]  /*212a0*/  PRMT R126, R106, 0x5410, R100 ;  /* 0x000054106a7e7816 */ /* 0x004fe40000000064 */
[C---:B------:R-:W-:Y:S02]  /*212b0*/  LOP3.LUT R100, R130.reuse, 0xffff, RZ, 0xc0, !PT ;  /* 0x0000ffff82647812 */ /* 0x040fe400078ec0ff */
[----:B------:R-:W-:Y:S02]  /*212c0*/  LOP3.LUT R106, R130, 0xff, RZ, 0xc0, !PT ;  /* 0x000000ff826a7812 */ /* 0x000fe400078ec0ff */
[----:B------:R-:W-:Y:S02]  /*212d0*/  SHF.R.U32.HI R100, RZ, 0x8, R100 ;  /* 0x00000008ff647819 */ /* 0x000fe40000011664 */
[----:B-1----:R-:W-:Y:S02]  /*212e0*/  PRMT R0, R146, 0x7632, R0 ;  /* 0x0000763292007816 */ /* 0x002fe40000000000 */
[----:B------:R-:W-:Y:S02]  /*212f0*/  PRMT R127, R106, 0x5410, R100 ;  /* 0x000054106a7f7816 */ /* 0x000fe40000000064 */
[----:B------:R-:W-:Y:S01]  /*21300*/  SHF.R.U32.HI R100, RZ, 0x10, R101 ;  /* 0x00000010ff647819 */ /* 0x000fe20000011665 */
[----:B------:R-:W-:Y:S01]  /*21310*/  @!P4 HFMA2.BF16_V2 R251, -RZ.H0_H0, RZ.H0_H0, -R0.H0_H0 ;  /* 0x200000fffffbc231 */ /* 0x000fe20000340900 */
[----:B------:R-:W-:Y:S02]  /*21320*/  SHF.R.U32.HI R106, RZ, 0x10, R130 ;  /* 0x00000010ff6a7819 */ /* 0x000fe40000011682 */
[----:B------:R-:W-:Y:S02]  /*21330*/  LOP3.LUT R101, R100, 0xff, RZ, 0xc0, !PT ;  /* 0x000000ff64657812 */ /* 0x000fe400078ec0ff */
[C---:B------:R-:W-:Y:S02]  /*21340*/  LOP3.LUT R100, R124.reuse, 0xffff, RZ, 0xc0, !PT ;  /* 0x0000ffff7c647812 */ /* 0x040fe400078ec0ff */
[----:B------:R-:W-:Y:S02]  /*21350*/  PRMT R109, R101, 0x5410, R109 ;  /* 0x00005410656d7816 */ /* 0x000fe4000000006d */
[----:B------:R-:W-:Y:S02]  /*21360*/  LOP3.LUT R101, R124, 0xff, RZ, 0xc0, !PT ;  /* 0x000000ff7c657812 */ /* 0x000fe400078ec0ff */
[----:B------:R-:W-:Y:S02]  /*21370*/  SHF.R.U32.HI R100, RZ, 0x8, R100 ;  /* 0x00000008ff647819 */ /* 0x000fe40000011664 */
[----:B------:R-:W-:Y:S02]  /*21380*/  SHF.R.U32.HI R130, RZ, 0x18, R130 ;  /* 0x00000018ff827819 */ /* 0x000fe40000011682 */
[----:B------:R-:W-:Y:S02]  /*21390*/  PRMT R134, R101, 0x5410, R100 ;  /* 0x0000541065867816 */ /* 0x000fe40000000064 */
[----:B------:R-:W-:Y:S02]  /*213a0*/  PRMT R101, R169, 0x7632, R101 ;  /* 0x00007632a9657816 */ /* 0x000fe40000000065 */
[----:B------:R-:W-:Y:S02]  /*213b0*/  LOP3.LUT R106, R106, 0xff, RZ, 0xc0, !PT ;  /* 0x000000ff6a6a7812 */ /* 0x000fe400078ec0ff */
[----:B------:R-:W-:Y:S02]  /*213c0*/  PRMT R3, R179, 0x7632, R3 ;  /* 0x00007632b3037816 */ /* 0x000fe40000000003 */
[----:B------:R-:W-:Y:S02]  /*213d0*/  PRMT R130, R106, 0x5410, R130 ;  /* 0x000054106a827816 */ /* 0x000fe40000000082 */
[----:B------:R-:W-:Y:S01]  /*213e0*/  PRMT R106, R169, 0x7610, R106 ;  /* 0x00007610a96a7816 */ /* 0x000fe2000000006a */
[----:B------:R-:W-:Y:S01]  /*213f0*/  @!P6 HFMA2.BF16_V2 R249, -RZ.H0_H0, RZ.H0_H0, -R3.H0_H0 ;  /* 0x200000fffff9e231 */ /* 0x000fe20000340903 */
[----:B------:R-:W-:Y:S02]  /*21400*/  PRMT R100, R179, 0x7610, R100 ;  /* 0x00007610b3647816 */ /* 0x000fe40000000064 */
[----:B------:R-:W-:Y:S02]  /*21410*/  PRMT R107, R106, 0x5410, R101 ;  /* 0x000054106a6b7816 */ /* 0x000fe40000000065 */
[----:B------:R-:W-:Y:S01]  /*21420*/  LOP3.LUT R108, R125, R245, R178, 0x96, !PT ;  /* 0x000000f57d6c7212 */ /* 0x000fe200078e96b2 */
[----:B------:R-:W-:Y:S01]  /*21430*/  @!P2 HFMA2.BF16_V2 R250, -RZ.H0_H0, RZ.H0_H0, -R100.H0_H0 ;  /* 0x200000fffffaa231 */ /* 0x000fe20000340964 */
[--C-:B------:R-:W-:Y:S02]  /*21440*/  SHF.R.U32.HI R110, RZ, 0x10, R124.reuse ;  /* 0x00000010ff6e7819 */ /* 0x100fe4000001167c */
[----:B------:R-:W-:Y:S02]  /*21450*/  SHF.R.U32.HI R124, RZ, 0x18, R124 ;  /* 0x00000018ff7c7819 */ /* 0x000fe4000001167c */
[----:B------:R-:W-:Y:S02]  /*21460*/  LOP3.LUT R110, R110, 0xff, RZ, 0xc0, !PT ;  /* 0x000000ff6e6e7812 */ /* 0x000fe400078ec0ff */
[----:B------:R-:W-:Y:S05]  /*21470*/  HSET2.LE.AND R109, R109, R181, PT ;  /* 0x000000b56d6d7233 */ /* 0x000fea0003803000 */
[----:B------:R-:W-:Y:S01]  /*21480*/  LOP3.LUT R109, R116, R109, RZ, 0xc0, !PT ;  /* 0x0000006d746d7212 */ /* 0x000fe200078ec0ff */
[----:B---3--:R-:W-:Y:S02]  /*21490*/  @!P3 HFMA2.BF16_V2 R113, -RZ.H0_H0, RZ.H0_H0, -R101.H0_H0 ;  /* 0x200000ffff71b231 */ /* 0x008fe40000340965 */
[----:B----4-:R-:W-:Y:S03]  /*214a0*/  @!P1 HFMA2.BF16_V2 R135, -RZ.H0_H0, RZ.H0_H0, -R106.H0_H0 ;  /* 0x200000ffff879231 */ /* 0x010fe6000034096a */
[----:B------:R-:W-:Y:S04]  /*214b0*/  PRMT R111, R113, 0x7610, R111 ;  /* 0x00007610716f7816 */ /* 0x000fe8000000006f */
[----:B------:R-:W-:Y:S01]  /*214c0*/  @!P3 PRMT R101, R111, 0x5410, RZ ;  /* 0x000054106f65b816 */ /* 0x000fe200000000ff */
[----:B------:R-:W-:Y:S01]  /*214d0*/  @!P1 STL.S16 [R1+0x4], R135 ;  /* 0x0000048701009387 */ /* 0x000fe20000100600 */
[----:B------:R-:W-:Y:S02]  /*214e0*/  PRMT R112, R135, 0x7610, R112 ;  /* 0x0000761087707816 */ /* 0x000fe40000000070 */
[----:B------:R-:W-:Y:S01]  /*214f0*/  LOP3.LUT R111, R108, 0xff, RZ, 0xc0, !PT ;  /* 0x000000ff6c6f7812 */ /* 0x000fe200078ec0ff */
[----:B------:R1:W-:Y:S01]  /*21500*/  ST.E.U16 desc[UR4][R120.64+0x72], R101 ;  /* 0x0000726578007985 */ /* 0x0003e2000c101504 */
[----:B------:R-:W-:Y:S02]  /*21510*/  @!P1 PRMT R106, R112, 0x5410, RZ ;  /* 0x00005410706a9816 */ /* 0x000fe400000000ff */
[----:B------:R-:W-:Y:S01]  /*21520*/  IADD3 R202, P1, R202, -0x80, RZ ;  /* 0xffffff80caca7810 */ /* 0x000fe20007f3e0ff */
[----:B------:R-:W-:Y:S03]  /*21530*/  @!P3 STL.S16 [R1], R113 ;  /* 0x000000710100b387 */ /* 0x000fe60000100600 */
[----:B------:R-:W-:Y:S01]  /*21540*/  IADD3.X R203, R203, -0x1, RZ, P1, !PT ;  /* 0xffffffffcbcb7810 */ /* 0x000fe20000ffe4ff */
[----:B------:R2:W-:Y:S01]  /*21550*/  ST.E.U16 desc[UR4][R120.64+0x70], R106 ;  /* 0x0000706a78007985 */ /* 0x0005e2000c101504 */
[----:B-1----:R-:W-:Y:S02]  /*21560*/  PRMT R101, R2, 0x5410, R0 ;  /* 0x0000541002657816 */ /* 0x002fe40000000000 */
[----:B------:R-:W-:Y:S02]  /*21570*/  @!P4 PRMT R0, R251, 0x5410, RZ ;  /* 0x00005410fb00c816 */ /* 0x000fe400000000ff */
[----:B------:R-:W-:Y:S03]  /*21580*/  @!P5 PRMT R2, R252, 0x5410, RZ ;  /* 0x00005410fc02d816 */ /* 0x000fe600000000ff */
[----:B------:R1:W-:Y:S01]  /*21590*/  ST.E.U16 desc[UR4][R122.64+0x70], R0 ;  /* 0x000070007a007985 */ /* 0x0003e2000c101504 */
[--C-:B--2---:R-:W-:Y:S03]  /*215a0*/  SHF.R.U32.HI R106, RZ, 0x18, R108.reuse ;  /* 0x00000018ff6a7819 */ /* 0x104fe6000001166c */
[----:B------:R2:W-:Y:S01]  /*215b0*/  ST.E.U16 desc[UR4][R122.64+0x6e], R2 ;  /* 0x00006e027a007985 */ /* 0x0005e2000c101504 */
[----:B-1----:R-:W-:Y:S02]  /*215c0*/  PRMT R0, R100, 0x5410, R3 ;  /* 0x0000541064007816 */ /* 0x002fe40000000003 */
[----:B------:R-:W-:Y:S02]  /*215d0*/  @!P6 PRMT R3, R249, 0x5410, RZ ;  /* 0x00005410f903e816 */ /* 0x000fe400000000ff */
[----:B------:R-:W-:Y:S02]  /*215e0*/  @!P2 PRMT R100, R250, 0x5410, RZ ;  /* 0x00005410fa64a816 */ /* 0x000fe400000000ff */
[----:B--2---:R-:W-:Y:S01]  /*215f0*/  LOP3.LUT R2, R108, 0xffff, RZ, 0xc0, !PT ;  /* 0x0000ffff6c027812 */ /* 0x004fe200078ec0ff */
[----:B------:R1:W-:Y:S01]  /*21600*/  ST.E.U16 desc[UR4][R114.64+0x72], R3 ;  /* 0x0000720372007985 */ /* 0x0003e2000c101504 */
[----:B------:R-:W-:Y:S03]  /*21610*/  ISETP.GT.AND P2, PT, R213, RZ, PT ;  /* 0x000000ffd500720c */ /* 0x000fe60003f44270 */
[----:B------:R2:W-:Y:S04]  /*21620*/  ST.E.U16 desc[UR4][R114.64+0x70], R100 ;  /* 0x0000706472007985 */ /* 0x0005e8000c101504 */
[----:B------:R-:W3:Y:S08]  /*21630*/  LDSM.16.MT88.4 R112, [R174+0x9000] ;  /* 0x00900000ae70783b */ /* 0x000ef00000004200 */
[----:B------:R-:W4:Y:S08]  /*21640*/  LDSM.16.MT88.4 R120, [R196+0x9000] ;  /* 0x00900000c478783b */ /* 0x000f300000004200 */
[----:B------:R-:W-:Y:S01]  /*21650*/  LDSM.16.MT88.4 R192, [R196+0xbc00] ;  /* 0x00bc0000c4c0783b */ /* 0x000fe20000004200 */
[----:B-1----:R-:W-:Y:S02]  /*21660*/  SHF.R.U32.HI R3, RZ, 0x10, R108 ;  /* 0x00000010ff037819 */ /* 0x002fe4000001166c */
[--C-:B------:R-:W-:Y:S02]  /*21670*/  HSET2.LE.AND R108, R126, R181.reuse, PT ;  /* 0x000000b57e6c7233 */ /* 0x100fe40003803000 */
[----:B--2---:R-:W-:Y:S02]  /*21680*/  SHF.R.U32.HI R100, RZ, 0x8, R2 ;  /* 0x00000008ff647819 */ /* 0x004fe40000011602 */
[----:B------:R-:W-:Y:S02]  /*21690*/  LOP3.LUT R2, R3, 0xff, RZ, 0xc0, !PT ;  /* 0x000000ff03027812 */ /* 0x000fe400078ec0ff */
[----:B------:R-:W-:Y:S02]  /*216a0*/  PRMT R3, R110, 0x5410, R124 ;  /* 0x000054106e037816 */ /* 0x000fe4000000007c */
[----:B------:R-:W-:Y:S02]  /*216b0*/  PRMT R100, R111, 0x5410, R100 ;  /* 0x000054106f647816 */ /* 0x000fe40000000064 */
[--C-:B------:R-:W-:Y:S02]  /*216c0*/  HSET2.LE.AND R110, R127, R181.reuse, PT ;  /* 0x000000b57f6e7233 */ /* 0x100fe40003803000 */
[--C-:B------:R-:W-:Y:S01]  /*216d0*/  HSET2.LE.AND R111, R130, R181.reuse, PT ;  /* 0x000000b5826f7233 */ /* 0x100fe20003803000 */
[----:B------:R-:W1:Y:S01]  /*216e0*/  LDSM.16.MT88.4 R124, [R174+0xa000] ;  /* 0x00a00000ae7c783b */ /* 0x000e620000004200 */
[----:B------:R-:W-:Y:S02]  /*216f0*/  PRMT R2, R2, 0x5410, R106 ;  /* 0x0000541002027816 */ /* 0x000fe4000000006a */
[----:B------:R-:W-:Y:S02]  /*21700*/  LOP3.LUT R108, R117, R108, RZ, 0xc0, !PT ;  /* 0x0000006c756c7212 */ /* 0x000fe400078ec0ff */
[----:B------:R-:W-:Y:S02]  /*21710*/  LOP3.LUT R110, R118, R110, RZ, 0xc0, !PT ;  /* 0x0000006e766e7212 */ /* 0x000fe400078ec0ff */
[----:B------:R-:W-:Y:S02]  /*21720*/  LOP3.LUT R111, R119, R111, RZ, 0xc0, !PT ;  /* 0x0000006f776f7212 */ /* 0x000fe400078ec0ff */
[--C-:B------:R-:W-:Y:S02]  /*21730*/  HSET2.LE.AND R118, R134, R181.reuse, PT ;  /* 0x000000b586767233 */ /* 0x100fe40003803000 */
[--C-:B------:R-:W-:Y:S02]  /*21740*/  HSET2.LE.AND R116, R100, R181.reuse, PT ;  /* 0x000000b564747233 */ /* 0x100fe40003803000 */
[--C-:B------:R-:W-:Y:S01]  /*21750*/  HSET2.LE.AND R117, R2, R181.reuse, PT ;  /* 0x000000b502757233 */ /* 0x100fe20003803000 */
[-C--:B---3--:R-:W-:Y:S05]  /*21760*/  HMMA.16816.F32.BF16 R4, R108, R112.reuse, R4 ;  /* 0x000000706c04723c */ /* 0x088fea0000041804 */
[--C-:B------:R-:W-:Y:S02]  /*21770*/  HSET2.LE.AND R119, R3, R181.reuse, PT ;  /* 0x000000b503777233 */ /* 0x100fe40003803000 */
[----:B------:R-:W-:Y:S04]  /*21780*/  LOP3.LUT R116, R129, R116, RZ, 0xc0, !PT ;  /* 0x0000007481747212 */ /* 0x000fe800078ec0ff */
[----:B------:R-:W-:Y:S02]  /*21790*/  LOP3.LUT R117, R128, R117, RZ, 0xc0, !PT ;  /* 0x0000007580757212 */ /* 0x000fe400078ec0ff */
[----:B------:R-:W-:Y:S01]  /*217a0*/  LOP3.LUT R118, R133, R118, RZ, 0xc0, !PT ;  /* 0x0000007685767212 */ /* 0x000fe200078ec0ff */
[----:B------:R-:W2:Y:S01]  /*217b0*/  LDSM.16.MT88.4 R128, [R196+0xa000] ;  /* 0x00a00000c480783b */ /* 0x000ea20000004200 */
[----:B------:R-:W-:Y:S02]  /*217c0*/  LOP3.LUT R119, R132, R119, RZ, 0xc0, !PT ;  /* 0x0000007784777212 */ /* 0x000fe400078ec0ff */
[-C--:B------:R-:W-:Y:S02]  /*217d0*/  LOP3.LUT R3, R137, R246.reuse, R186, 0x96, !PT ;  /* 0x000000f689037212 */ /* 0x080fe400078e96ba */
[----:B------:R-:W-:Y:S02]  /*217e0*/  LOP3.LUT R2, R139, R246, R180, 0x96, !PT ;  /* 0x000000f68b027212 */ /* 0x000fe400078e96b4 */
[----:B------:R-:W-:Y:S01]  /*217f0*/  SHF.R.U32.HI R106, RZ, 0x10, R138 ;  /* 0x00000010ff6a7819 */ /* 0x000fe2000001168a */
[C---:B------:R-:W-:Y:S01]  /*21800*/  HMMA.16816.F32.BF16 R8, R116.reuse, R112, R8 ;  /* 0x000000707408723c */ /* 0x040fe20000041808 */
[----:B------:R-:W3:Y:S03]  /*21810*/  LDSM.16.MT88.4 R132, [R174+0xb000] ;  /* 0x00b00000ae84783b */ /* 0x000ee60000004200 */
[----:B------:R-:W-:Y:S02]  /*21820*/  LOP3.LUT R106, R106, 0xff, RZ, 0xc0, !PT ;  /* 0x000000ff6a6a7812 */ /* 0x000fe400078ec0ff */
[-C--:B------:R-:W-:Y:S05]  /*21830*/  HMMA.16816.F32.BF16 R12, R116, R114.reuse, R12 ;  /* 0x00000072740c723c */ /* 0x080fea000004180c */
[----:B------:R-:W-:Y:S01]  /*21840*/  LOP3.LUT R100, R3, 0xffff, RZ, 0xc0, !PT ;  /* 0x0000ffff03647812 */ /* 0x000fe200078ec0ff */
[C---:B------:R-:W-:Y:S01]  /*21850*/  HMMA.16816.F32.BF16 R16, R108.reuse, R114, R16 ;  /* 0x000000726c10723c */ /* 0x040fe20000041810 */
[----:B------:R-:W3:Y:S04]  /*21860*/  LDSM.16.MT88.4 R112, [R196+0xb000] ;  /* 0x00b00000c470783b */ /* 0x000ee80000004200 */
[----:B------:R-:W-:Y:S01]  /*21870*/  SHF.R.U32.HI R100, RZ, 0x8, R100 ;  /* 0x00000008ff647819 */ /* 0x000fe20000011664 */
[-C--:B----4-:R-:W-:Y:S06]  /*21880*/  HMMA.16816.F32.BF16 R20, R108, R120.reuse, R20 ;  /* 0x000000786c14723c */ /* 0x090fec0000041814 */
[C---:B------:R-:W-:Y:S06]  /*21890*/  HMMA.16816.F32.BF16 R24, R116.reuse, R120, R24 ;  /* 0x000000787418723c */ /* 0x040fec0000041818 */
[-C--:B------:R-:W-:Y:S05]  /*218a0*/  HMMA.16816.F32.BF16 R28, R116, R122.reuse, R28 ;  /* 0x0000007a741c723c */ /* 0x080fea000004181c */
[----:B------:R-:W-:Y:S01]  /*218b0*/  LOP3.LUT R120, R138, 0xffff, RZ, 0xc0, !PT ;  /* 0x0000ffff8a787812 */ /* 0x000fe200078ec0ff */
[C---:B------:R-:W-:Y:S05]  /*218c0*/  HMMA.16816.F32.BF16 R32, R108.reuse, R122, R32 ;  /* 0x0000007a6c20723c */ /* 0x040fea0000041820 */
[----:B------:R-:W-:Y:S01]  /*218d0*/  SHF.R.U32.HI R120, RZ, 0x8, R120 ;  /* 0x00000008ff787819 */ /* 0x000fe20000011678 */
[-C--:B-1----:R-:W-:Y:S05]  /*218e0*/  HMMA.16816.F32.BF16 R36, R108, R124.reuse, R36 ;  /* 0x0000007c6c24723c */ /* 0x082fea0000041824 */
[C---:B------:R-:W-:Y:S01]  /*218f0*/  LOP3.LUT R123, R136.reuse, 0xffff, RZ, 0xc0, !PT ;  /* 0x0000ffff887b7812 */ /* 0x040fe200078ec0ff */
[C---:B------:R-:W-:Y:S05]  /*21900*/  HMMA.16816.F32.BF16 R40, R116.reuse, R124, R40 ;  /* 0x0000007c7428723c */ /* 0x040fea0000041828 */
[----:B------:R-:W-:Y:S01]  /*21910*/  SHF.R.U32.HI R123, RZ, 0x8, R123 ;  /* 0x00000008ff7b7819 */ /* 0x000fe2000001167b */
[-C--:B------:R-:W-:Y:S05]  /*21920*/  HMMA.16816.F32.BF16 R44, R116, R126.reuse, R44 ;  /* 0x0000007e742c723c */ /* 0x080fea000004182c */
[----:B------:R-:W-:Y:S01]  /*21930*/  LOP3.LUT R125, R136, 0xff, RZ, 0xc0, !PT ;  /* 0x000000ff887d7812 */ /* 0x000fe200078ec0ff */
[C---:B------:R-:W-:Y:S05]  /*21940*/  HMMA.16816.F32.BF16 R48, R108.reuse, R126, R48 ;  /* 0x0000007e6c30723c */ /* 0x040fea0000041830 */
[----:B------:R-:W-:Y:S01]  /*21950*/  LOP3.LUT R124, R138, 0xff, RZ, 0xc0, !PT ;  /* 0x000000ff8a7c7812 */ /* 0x000fe200078ec0ff */
[-C--:B--2---:R-:W-:Y:S05]  /*21960*/  HMMA.16816.F32.BF16 R52, R108, R128.reuse, R52 ;  /* 0x000000806c34723c */ /* 0x084fea0000041834 */
[----:B------:R-:W-:Y:S01]  /*21970*/  PRMT R123, R125, 0x5410, R123 ;  /* 0x000054107d7b7816 */ /* 0x000fe2000000007b */
[C---:B------:R-:W-:Y:S05]  /*21980*/  HMMA.16816.F32.BF16 R56, R116.reuse, R128, R56 ;  /* 0x000000807438723c */ /* 0x040fea0000041838 */
[----:B------:R-:W-:Y:S01]  /*21990*/  SHF.R.U32.HI R138, RZ, 0x18, R138 ;  /* 0x00000018ff8a7819 */ /* 0x000fe2000001168a */
[-C--:B------:R-:W-:Y:S05]  /*219a0*/  HMMA.16816.F32.BF16 R60, R116, R130.reuse, R60 ;  /* 0x00000082743c723c */ /* 0x080fea000004183c */
[--C-:B------:R-:W-:Y:S01]  /*219b0*/  SHF.R.U32.HI R122, RZ, 0x10, R136.reuse ;  /* 0x00000010ff7a7819 */ /* 0x100fe20000011688 */
[C---:B------:R-:W-:Y:S05]  /*219c0*/  HMMA.16816.F32.BF16 R64, R108.reuse, R130, R64 ;  /* 0x000000826c40723c */ /* 0x040fea0000041840 */
[----:B------:R-:W-:Y:S01]  /*219d0*/  SHF.R.U32.HI R136, RZ, 0x18, R136 ;  /* 0x00000018ff887819 */ /* 0x000fe20000011688 */
[-C--:B---3--:R-:W-:Y:S05]  /*219e0*/  HMMA.16816.F32.BF16 R68, R108, R132.reuse, R68 ;  /* 0x000000846c44723c */ /* 0x088fea0000041844 */
[----:B------:R-:W-:Y:S01]  /*219f0*/  PRMT R130, R124, 0x5410, R120 ;  /* 0x000054107c827816 */ /* 0x000fe20000000078 */
[C---:B------:R-:W-:Y:S01]  /*21a00*/  HMMA.16816.F32.BF16 R72, R116.reuse, R132, R72 ;  /* 0x000000847448723c */ /* 0x040fe20000041848 */
[----:B------:R-:W1:Y:S04]  /*21a10*/  LDSM.16.MT88.4 R124, [R174+0x9400] ;  /* 0x00940000ae7c783b */ /* 0x000e680000004200 */
[----:B------:R-:W-:Y:S01]  /*21a20*/  PRMT R131, R106, 0x5410, R138 ;  /* 0x000054106a837816 */ /* 0x000fe2000000008a */
[-C--:B------:R-:W-:Y:S05]  /*21a30*/  HMMA.16816.F32.BF16 R76, R116, R134.reuse, R76 ;  /* 0x00000086744c723c */ /* 0x080fea000004184c */
[----:B------:R-:W-:Y:S01]  /*21a40*/  LOP3.LUT R122, R122, 0xff, RZ, 0xc0, !PT ;  /* 0x000000ff7a7a7812 */ /* 0x000fe200078ec0ff */
[C---:B------:R-:W-:Y:S01]  /*21a50*/  HMMA.16816.F32.BF16 R80, R108.reuse, R134, R80 ;  /* 0x000000866c50723c */ /* 0x040fe20000041850 */
[----:B------:R-:W-:Y:S04]  /*21a60*/  LDSM.16.MT88.4 R132, [R174+0xa400] ;  /* 0x00a40000ae84783b */ /* 0x000fe80000004200 */
[----:B------:R-:W-:Y:S01]  /*21a70*/  LOP3.LUT R121, R3, 0xff, RZ, 0xc0, !PT ;  /* 0x000000ff03797812 */ /* 0x000fe200078ec0ff */
[-C--:B------:R-:W-:Y:S05]  /*21a80*/  HMMA.16816.F32.BF16 R84, R108, R112.reuse, R84 ;  /* 0x000000706c54723c */ /* 0x080fea0000041854 */
[----:B------:R-:W-:Y:S01]  /*21a90*/  PRMT R120, R121, 0x5410, R100 ;  /* 0x0000541079787816 */ /* 0x000fe20000000064 */
[C---:B------:R-:W-:Y:S05]  /*21aa0*/  HMMA.16816.F32.BF16 R88, R116.reuse, R112, R88 ;  /* 0x000000707458723c */ /* 0x040fea0000041858 */
[--C-:B------:R-:W-:Y:S01]  /*21ab0*/  SHF.R.U32.HI R100, RZ, 0x10, R3.reuse ;  /* 0x00000010ff647819 */ /* 0x100fe20000011603 */
[-C--:B------:R-:W-:Y:S05]  /*21ac0*/  HMMA.16816.F32.BF16 R92, R116, R114.reuse, R92 ;  /* 0x00000072745c723c */ /* 0x080fea000004185c */
[----:B------:R-:W-:Y:S01]  /*21ad0*/  SHF.R.U32.HI R121, RZ, 0x18, R3 ;  /* 0x00000018ff797819 */ /* 0x000fe20000011603 */
[----:B------:R-:W-:Y:S01]  /*21ae0*/  HMMA.16816.F32.BF16 R96, R108, R114, R96 ;  /* 0x000000726c60723c */ /* 0x000fe20000041860 */
[----:B------:R-:W-:Y:S04]  /*21af0*/  LDSM.16.MT88.4 R108, [R196+0xb400] ;  /* 0x00b40000c46c783b */ /* 0x000fe80000004200 */
[----:B------:R-:W-:Y:S02]  /*21b00*/  LOP3.LUT R3, R2, 0xffff, RZ, 0xc0, !PT ;  /* 0x0000ffff02037812 */ /* 0x000fe400078ec0ff */
[----:B------:R-:W-:Y:S04]  /*21b10*/  LOP3.LUT R100, R100, 0xff, RZ, 0xc0, !PT ;  /* 0x000000ff64647812 */ /* 0x000fe800078ec0ff */
[----:B------:R-:W-:Y:S02]  /*21b20*/  PRMT R128, R122, 0x5410, R136 ;  /* 0x000054107a807816 */ /* 0x000fe40000000088 */
[--C-:B------:R-:W-:Y:S01]  /*21b30*/  SHF.R.U32.HI R106, RZ, 0x10, R2.reuse ;  /* 0x00000010ff6a7819 */ /* 0x100fe20000011602 */
[----:B------:R-:W2:Y:S01]  /*21b40*/  LDSM.16.MT88.4 R136, [R196+0x9400] ;  /* 0x00940000c488783b */ /* 0x000ea20000004200 */
[----:B------:R-:W-:Y:S02]  /*21b50*/  LOP3.LUT R122, R2, 0xff, RZ, 0xc0, !PT ;  /* 0x000000ff027a7812 */ /* 0x000fe400078ec0ff */
[----:B------:R-:W-:Y:S02]  /*21b60*/  SHF.R.U32.HI R3, RZ, 0x8, R3 ;  /* 0x00000008ff037819 */ /* 0x000fe40000011603 */
[----:B------:R-:W-:Y:S02]  /*21b70*/  PRMT R121, R100, 0x5410, R121 ;  /* 0x0000541064797816 */ /* 0x000fe40000000079 */
[----:B------:R-:W-:Y:S02]  /*21b80*/  SHF.R.U32.HI R2, RZ, 0x18, R2 ;  /* 0x00000018ff027819 */ /* 0x000fe40000011602 */
[----:B------:R-:W-:Y:S02]  /*21b90*/  LOP3.LUT R106, R106, 0xff, RZ, 0xc0, !PT ;  /* 0x000000ff6a6a7812 */ /* 0x000fe400078ec0ff */
[----:B------:R-:W-:Y:S02]  /*21ba0*/  PRMT R3, R122, 0x5410, R3 ;  /* 0x000054107a037816 */ /* 0x000fe40000000003 */
[--C-:B------:R-:W-:Y:S02]  /*21bb0*/  HSET2.LE.AND R122, R123, R181.reuse, PT ;  /* 0x000000b57b7a7233 */ /* 0x100fe40003803000 */
[--C-:B------:R-:W-:Y:S02]  /*21bc0*/  HSET2.LE.AND R120, R120, R181.reuse, PT ;  /* 0x000000b578787233 */ /* 0x100fe40003803000 */
[--C-:B------:R-:W-:Y:S02]  /*21bd0*/  HSET2.LE.AND R121, R121, R181.reuse, PT ;  /* 0x000000b579797233 */ /* 0x100fe40003803000 */
[--C-:B------:R-:W-:Y:S02]  /*21be0*/  HSET2.LE.AND R123, R128, R181.reuse, PT ;  /* 0x000000b5807b7233 */ /* 0x100fe40003803000 */
[----:B------:R-:W-:Y:S02]  /*21bf0*/  PRMT R2, R106, 0x5410, R2 ;  /* 0x000054106a027816 */ /* 0x000fe40000000002 */
[----:B------:R-:W-:Y:S02]  /*21c00*/  LOP3.LUT R120, R140, R120, RZ, 0xc0, !PT ;  /* 0x000000788c787212 */ /* 0x000fe400078ec0ff */
[----:B------:R-:W-:Y:S02]  /*21c10*/  LOP3.LUT R121, R141, R121, RZ, 0xc0, !PT ;  /* 0x000000798d797212 */ /* 0x000fe400078ec0ff */
[----:B------:R-:W-:Y:S01]  /*21c20*/  LOP3.LUT R122, R145, R122, RZ, 0xc0, !PT ;  /* 0x0000007a917a7212 */ /* 0x000fe200078ec0ff */
[----:B------:R-:W3:Y:S01]  /*21c30*/  LDSM.16.MT88.4 R140, [R196+0xa400] ;  /* 0x00a40000c48c783b */ /* 0x000ee20000004200 */
[----:B------:R-:W-:Y:S02]  /*21c40*/  LOP3.LUT R123, R144, R123, RZ, 0xc0, !PT ;  /* 0x0000007b907b7212 */ /* 0x000fe400078ec0ff */
[--C-:B------:R-:W-:Y:S02]  /*21c50*/  HSET2.LE.AND R128, R3, R181.reuse, PT ;  /* 0x000000b503807233 */ /* 0x100fe40003803000 */
[--C-:B------:R-:W-:Y:S02]  /*21c60*/  HSET2.LE.AND R129, R2, R181.reuse, PT ;  /* 0x000000b502817233 */ /* 0x100fe40003803000 */
[--C-:B------:R-:W-:Y:S01]  /*21c70*/  HSET2.LE.AND R130, R130, R181.reuse, PT ;  /* 0x000000b582827233 */ /* 0x100fe20003803000 */
[-C--:B-1----:R-:W-:Y:S01]  /*21c80*/  HMMA.16816.F32.BF16 R4, R120, R124.reuse, R4 ;  /* 0x0000007c7804723c */ /* 0x082fe20000041804 */
[----:B------:R-:W1:Y:S04]  /*21c90*/  LDSM.16.MT88.4 R144, [R174+0xb400] ;  /* 0x00b40000ae90783b */ /* 0x000e680000004200 */
[--C-:B------:R-:W-:Y:S02]  /*21ca0*/  HSET2.LE.AND R131, R131, R181.reuse, PT ;  /* 0x000000b583837233 */ /* 0x100fe40003803000 */
[----:B------:R-:W-:Y:S04]  /*21cb0*/  LOP3.LUT R128, R151, R128, RZ, 0xc0, !PT ;  /* 0x0000008097807212 */ /* 0x000fe800078ec0ff */
[----:B------:R-:W-:Y:S02]  /*21cc0*/  LOP3.LUT R129, R150, R129, RZ, 0xc0, !PT ;  /* 0x0000008196817212 */ /* 0x000fe400078ec0ff */
[----:B------:R-:W-:Y:S02]  /*21cd0*/  LOP3.LUT R130, R148, R130, RZ, 0xc0, !PT ;  /* 0x0000008294827212 */ /* 0x000fe400078ec0ff */
[----:B------:R-:W-:Y:S02]  /*21ce0*/  LOP3.LUT R131, R149, R131, RZ, 0xc0, !PT ;  /* 0x0000008395837212 */ /* 0x000fe400078ec0ff */
[-C--:B------:R-:W-:Y:S02]  /*21cf0*/  LOP3.LUT R2, R167, R245.reuse, R184, 0x96, !PT ;  /* 0x000000f5a7027212 */ /* 0x080fe400078e96b8 */
[----:B------:R-:W-:Y:S01]  /*21d00*/  LDSM.16.MT88.4 R184, [R196+0xac00] ;  /* 0x00ac0000c4b8783b */ /* 0x000fe20000004200 */
[C---:B------:R-:W-:Y:S02]  /*21d10*/  LOP3.LUT R112, R166.reuse, 0xffff, RZ, 0xc0, !PT ;  /* 0x0000ffffa6707812 */ /* 0x040fe400078ec0ff */
[C---:B------:R-:W-:Y:S04]  /*21d20*/  HMMA.16816.F32.BF16 R8, R128.reuse, R124, R8 ;  /* 0x0000007c8008723c */ /* 0x040fe80000041808 */
[----:B------:R-:W-:Y:S02]  /*21d30*/  LOP3.LUT R117, R166, 0xff, RZ, 0xc0, !PT ;  /* 0x000000ffa6757812 */ /* 0x000fe400078ec0ff */
[-C--:B------:R-:W-:Y:S05]  /*21d40*/  HMMA.16816.F32.BF16 R12, R128, R126.reuse, R12 ;  /* 0x0000007e800c723c */ /* 0x080fea000004180c */
[----:B------:R-:W-:Y:S01]  /*21d50*/  SHF.R.U32.HI R116, RZ, 0x10, R164 ;  /* 0x00000010ff747819 */ /* 0x000fe200000116a4 */
[C---:B------:R-:W-:Y:S05]  /*21d60*/  HMMA.16816.F32.BF16 R16, R120.reuse, R126, R16 ;  /* 0x0000007e7810723c */ /* 0x040fea0000041810 */
[----:B------:R-:W-:Y:S01]  /*21d70*/  LOP3.LUT R115, R164, 0xffff, RZ, 0xc0, !PT ;  /* 0x0000ffffa4737812 */ /* 0x000fe200078ec0ff */
[-C--:B--2---:R-:W-:Y:S05]  /*21d80*/  HMMA.16816.F32.BF16 R20, R120, R136.reuse, R20 ;  /* 0x000000887814723c */ /* 0x084fea0000041814 */
[----:B------:R-:W-:Y:S01]  /*21d90*/  LOP3.LUT R3, R165, R245, R182, 0x96, !PT ;  /* 0x000000f5a5037212 */ /* 0x000fe200078e96b6 */
[C---:B------:R-:W-:Y:S05]  /*21da0*/  HMMA.16816.F32.BF16 R24, R128.reuse, R136, R24 ;  /* 0x000000888018723c */ /* 0x040fea0000041818 */
[----:B------:R-:W-:Y:S01]  /*21db0*/  SHF.R.U32.HI R112, RZ, 0x8, R112 ;  /* 0x00000008ff707819 */ /* 0x000fe20000011670 */
[-C--:B------:R-:W-:Y:S05]  /*21dc0*/  HMMA.16816.F32.BF16 R28, R128, R138.reuse, R28 ;  /* 0x0000008a801c723c */ /* 0x080fea000004181c */
[----:B------:R-:W-:Y:S01]  /*21dd0*/  PRMT R125, R117, 0x5410, R112 ;  /* 0x00005410757d7816 */ /* 0x000fe20000000070 */
[C---:B------:R-:W-:Y:S01]  /*21de0*/  HMMA.16816.F32.BF16 R32, R120.reuse, R138, R32 ;  /* 0x0000008a7820723c */ /* 0x040fe20000041820 */
[----:B------:R-:W-:Y:S04]  /*21df0*/  LDSM.16.MT88.4 R136, [R174+0xa800] ;  /* 0x00a80000ae88783b */ /* 0x000fe80000004200 */
[C---:B------:R-:W-:Y:S01]  /*21e00*/  LOP3.LUT R100, R2.reuse, 0xffff, RZ, 0xc0, !PT ;  /* 0x0000ffff02647812 */ /* 0x040fe200078ec0ff */
[-C--:B------:R-:W-:Y:S05]  /*21e10*/  HMMA.16816.F32.BF16 R36, R120, R132.reuse, R36 ;  /* 0x000000847824723c */ /* 0x080fea0000041824 */
[----:B------:R-:W-:Y:S01]  /*21e20*/  LOP3.LUT R114, R2, 0xff, RZ, 0xc0, !PT ;  /* 0x000000ff02727812 */ /* 0x000fe200078ec0ff */
[C---:B------:R-:W-:Y:S05]  /*21e30*/  HMMA.16816.F32.BF16 R40, R128.reuse, R132, R40 ;  /* 0x000000848028723c */ /* 0x040fea0000041828 */
[----:B------:R-:W-:Y:S01]  /*21e40*/  SHF.R.U32.HI R112, RZ, 0x18, R2 ;  /* 0x00000018ff707819 */ /* 0x000fe20000011602 */
[-C--:B------:R-:W-:Y:S05]  /*21e50*/  HMMA.16816.F32.BF16 R44, R128, R134.reuse, R44 ;  /* 0x00000086802c723c */ /* 0x080fea000004182c */
[----:B------:R-:W-:Y:S01]  /*21e60*/  LOP3.LUT R124, R164, 0xff, RZ, 0xc0, !PT ;  /* 0x000000ffa47c7812 */ /* 0x000fe200078ec0ff */
[C---:B------:R-:W-:Y:S01]  /*21e70*/  HMMA.16816.F32.BF16 R48, R120.reuse, R134, R48 ;  /* 0x000000867830723c */ /* 0x040fe20000041830 */
[----:B------:R-:W-:Y:S04]  /*21e80*/  LDSM.16.MT88.4 R132, [R196+0x9800] ;  /* 0x00980000c484783b */ /* 0x000fe80000004200 */
[----:B------:R-:W-:Y:S01]  /*21e90*/  SHF.R.U32.HI R164, RZ, 0x18, R164 ;  /* 0x00000018ffa47819 */ /* 0x000fe200000116a4 */
[-C--:B---3--:R-:W-:Y:S05]  /*21ea0*/  HMMA.16816.F32.BF16 R52, R120, R140.reuse, R52 ;  /* 0x0000008c7834723c */ /* 0x088fea0000041834 */
[----:B------:R-:W-:Y:S01]  /*21eb0*/  SHF.R.U32.HI R113, RZ, 0x8, R100 ;  /* 0x00000008ff717819 */ /* 0x000fe20000011664 */
[C---:B------:R-:W-:Y:S05]  /*21ec0*/  HMMA.16816.F32.BF16 R56, R128.reuse, R140, R56 ;  /* 0x0000008c8038723c */ /* 0x040fea0000041838 */
[----:B------:R-:W-:Y:S01]  /*21ed0*/  SHF.R.U32.HI R100, RZ, 0x10, R2 ;  /* 0x00000010ff647819 */ /* 0x000fe20000011602 */
[-C--:B------:R-:W-:Y:S05]  /*21ee0*/  HMMA.16816.F32.BF16 R60, R128, R142.reuse, R60 ;  /* 0x0000008e803c723c */ /* 0x080fea000004183c */
[----:B------:R-:W-:Y:S01]  /*21ef0*/  LOP3.LUT R2, R116, 0xff, RZ, 0xc0, !PT ;  /* 0x000000ff74027812 */ /* 0x000fe200078ec0ff */
[C---:B------:R-:W-:Y:S01]  /*21f00*/  HMMA.16816.F32.BF16 R64, R120.reuse, R142, R64 ;  /* 0x0000008e7840723c */ /* 0x040fe20000041840 */
[----:B------:R-:W2:Y:S04]  /*21f10*/  LDSM.16.MT88.4 R116, [R174+0x9800] ;  /* 0x00980000ae74783b */ /* 0x000ea80000004200 */
[----:B------:R-:W-:Y:S01]  /*21f20*/  PRMT R127, R2, 0x5410, R164 ;  /* 0x00005410027f7816 */ /* 0x000fe200000000a4 */
[-C--:B-1----:R-:W-:Y:S03]  /*21f30*/  HMMA.16816.F32.BF16 R68, R120, R144.reuse, R68 ;  /* 0x000000907844723c */ /* 0x082fe60000041844 */
[----:B------:R-:W1:Y:S02]  /*21f40*/  LDSM.16.MT88.4 R140, [R196+0xa800] ;  /* 0x00a80000c48c783b */ /* 0x000e640000004200 */
[--C-:B------:R-:W-:Y:S01]  /*21f50*/  SHF.R.U32.HI R106, RZ, 0x10, R166.reuse ;  /* 0x00000010ff6a7819 */ /* 0x100fe200000116a6 */
[C---:B------:R-:W-:Y:S05]  /*21f60*/  HMMA.16816.F32.BF16 R72, R128.reuse, R144, R72 ;  /* 0x000000908048723c */ /* 0x040fea0000041848 */
[----:B------:R-:W-:Y:S01]  /*21f70*/  SHF.R.U32.HI R166, RZ, 0x18, R166 ;  /* 0x00000018ffa67819 */ /* 0x000fe200000116a6 */
[-C--:B------:R-:W-:Y:S05]  /*21f80*/  HMMA.16816.F32.BF16 R76, R128, R146.reuse, R76 ;  /* 0x00000092804c723c */ /* 0x080fea000004184c */
[----:B------:R-:W-:Y:S01]  /*21f90*/  LOP3.LUT R106, R106, 0xff, RZ, 0xc0, !PT ;  /* 0x000000ff6a6a7812 */ /* 0x000fe200078ec0ff */
[C---:B------:R-:W-:Y:S05]  /*21fa0*/  HMMA.16816.F32.BF16 R80, R120.reuse, R146, R80 ;  /* 0x000000927850723c */ /* 0x040fea0000041850 */
[----:B------:R-:W-:Y:S01]  /*21fb0*/  PRMT R166, R106, 0x5410, R166 ;  /* 0x000054106aa67816 */ /* 0x000fe200000000a6 */
[-C--:B------:R-:W-:Y:S05]  /*21fc0*/  HMMA.16816.F32.BF16 R84, R120, R108.reuse, R84 ;  /* 0x0000006c7854723c */ /* 0x080fea0000041854 */
[----:B------:R-:W-:Y:S01]  /*21fd0*/  LOP3.LUT R106, R100, 0xff, RZ, 0xc0, !PT ;  /* 0x000000ff646a7812 */ /* 0x000fe200078ec0ff */
[C---:B------:R-:W-:Y:S05]  /*21fe0*/  HMMA.16816.F32.BF16 R88, R128.reuse, R108, R88 ;  /* 0x0000006c8058723c */ /* 0x040fea0000041858 */
[----:B------:R-:W-:Y:S01]  /*21ff0*/  SHF.R.U32.HI R100, RZ, 0x8, R115 ;  /* 0x00000008ff647819 */ /* 0x000fe20000011673 */
[-C--:B------:R-:W-:Y:S05]  /*22000*/  HMMA.16816.F32.BF16 R92, R128, R110.reuse, R92 ;  /* 0x0000006e805c723c */ /* 0x080fea000004185c */
[----:B------:R-:W-:Y:S01]  /*22010*/  PRMT R126, R124, 0x5410, R100 ;  /* 0x000054107c7e7816 */ /* 0x000fe20000000064 */
[----:B------:R-:W-:Y:S01]  /*22020*/  HMMA.16816.F32.BF16 R96, R120, R110, R96 ;  /* 0x0000006e7860723c */ /* 0x000fe20000041860 */
[----:B------:R-:W3:Y:S04]  /*22030*/  LDSM.16.MT88.4 R108, [R174+0xb800] ;  /* 0x00b80000ae6c783b */ /* 0x000ee80000004200 */
[C---:B------:R-:W-:Y:S02]  /*22040*/  LOP3.LUT R2, R3.reuse, 0xffff, RZ, 0xc0, !PT ;  /* 0x0000ffff03027812 */ /* 0x040fe400078ec0ff */
[----:B------:R-:W-:Y:S04]  /*22050*/  SHF.R.U32.HI R100, RZ, 0x10, R3 ;  /* 0x00000010ff647819 */ /* 0x000fe80000011603 */
[----:B------:R-:W-:Y:S02]  /*22060*/  PRMT R114, R114, 0x5410, R113 ;  /* 0x0000541072727816 */ /* 0x000fe40000000071 */
[----:B------:R-:W-:Y:S02]  /*22070*/  PRMT R113, R106, 0x5410, R112 ;  /* 0x000054106a717816 */ /* 0x000fe40000000070 */
[----:B------:R-:W-:Y:S02]  /*22080*/  LOP3.LUT R106, R3, 0xff, RZ, 0xc0, !PT ;  /* 0x000000ff036a7812 */ /* 0x000fe400078ec0ff */
[----:B------:R-:W-:Y:S02]  /*22090*/  SHF.R.U32.HI R3, RZ, 0x18, R3 ;  /* 0x00000018ff037819 */ /* 0x000fe40000011603 */
[----:B------:R-:W-:Y:S02]  /*220a0*/  SHF.R.U32.HI R2, RZ, 0x8, R2 ;  /* 0x00000008ff027819 */ /* 0x000fe40000011602 */
[----:B------:R-:W-:Y:S02]  /*220b0*/  LOP3.LUT R100, R100, 0xff, RZ, 0xc0, !PT ;  /* 0x000000ff64647812 */ /* 0x000fe400078ec0ff */
[--C-:B------:R-:W-:Y:S02]  /*220c0*/  HSET2.LE.AND R112, R114, R181.reuse, PT ;  /* 0x000000b572707233 */ /* 0x100fe40003803000 */
[--C-:B------:R-:W-:Y:S02]  /*220d0*/  HSET2.LE.AND R115, R166, R181.reuse, PT ;  /* 0x000000b5a6737233 */ /* 0x100fe40003803000 */
[--C-:B------:R-:W-:Y:S01]  /*220e0*/  HSET2.LE.AND R113, R113, R181.reuse, PT ;  /* 0x000000b571717233 */ /* 0x100fe20003803000 */
[----:B------:R-:W-:Y:S01]  /*220f0*/  LDSM.16.MT88.4 R164, [R174+0x9c00] ;  /* 0x009c0000aea4783b */ /* 0x000fe20000004200 */
[--C-:B------:R-:W-:Y:S02]  /*22100*/  HSET2.LE.AND R114, R125, R181.reuse, PT ;  /* 0x000000b57d727233 */ /* 0x100fe40003803000 */
[----:B------:R-:W-:Y:S02]  /*22110*/  PRMT R2, R106, 0x5410, R2 ;  /* 0x000054106a027816 */ /* 0x000fe40000000002 */
[----:B------:R-:W-:Y:S02]  /*22120*/  PRMT R3, R100, 0x5410, R3 ;  /* 0x0000541064037816 */ /* 0x000fe40000000003 */
[----:B------:R-:W-:Y:S02]  /*22130*/  LOP3.LUT R115, R156, R115, RZ, 0xc0, !PT ;  /* 0x000000739c737212 */ /* 0x000fe400078ec0ff */
[----:B------:R-:W-:Y:S02]  /*22140*/  LOP3.LUT R112, R155, R112, RZ, 0xc0, !PT ;  /* 0x000000709b707212 */ /* 0x000fe400078ec0ff */
[----:B------:R-:W-:Y:S02]  /*22150*/  LOP3.LUT R113, R153, R113, RZ, 0xc0, !PT ;  /* 0x0000007199717212 */ /* 0x000fe400078ec0ff */
[----:B------:R-:W-:Y:S02]  /*22160*/  LOP3.LUT R114, R152, R114, RZ, 0xc0, !PT ;  /* 0x0000007298727212 */ /* 0x000fe400078ec0ff */
[--C-:B------:R-:W-:Y:S02]  /*22170*/  HSET2.LE.AND R124, R2, R181.reuse, PT ;  /* 0x000000b5027c7233 */ /* 0x100fe40003803000 */
[--C-:B------:R-:W-:Y:S02]  /*22180*/  HSET2.LE.AND R125, R3, R181.reuse, PT ;  /* 0x000000b5037d7233 */ /* 0x100fe40003803000 */
[--C-:B------:R-:W-:Y:S01]  /*22190*/  HSET2.LE.AND R126, R126, R181.reuse, PT ;  /* 0x000000b57e7e7233 */ /* 0x100fe20003803000 */
[-C--:B--2---:R-:W-:Y:S05]  /*221a0*/  HMMA.16816.F32.BF16 R4, R112, R116.reuse, R4 ;  /* 0x000000747004723c */ /* 0x084fea0000041804 */
[--C-:B------:R-:W-:Y:S02]  /*221b0*/  HSET2.LE.AND R127, R127, R181.reuse, PT ;  /* 0x000000b57f7f7233 */ /* 0x100fe40003803000 */
[----:B------:R-:W-:Y:S04]  /*221c0*/  LOP3.LUT R124, R159, R124, RZ, 0xc0, !PT ;  /* 0x0000007c9f7c7212 */ /* 0x000fe800078ec0ff */
[----:B------:R-:W-:Y:S02]  /*221d0*/  LOP3.LUT R125, R158, R125, RZ, 0xc0, !PT ;  /* 0x0000007d9e7d7212 */ /* 0x000fe400078ec0ff */
[----:B------:R-:W-:Y:S02]  /*221e0*/  LOP3.LUT R126, R157, R126, RZ, 0xc0, !PT ;  /* 0x0000007e9d7e7212 */ /* 0x000fe400078ec0ff */
[----:B------:R-:W-:Y:S01]  /*221f0*/  LOP3.LUT R127, R154, R127, RZ, 0xc0, !PT ;  /* 0x0000007f9a7f7212 */ /* 0x000fe200078ec0ff */
[----:B------:R-:W-:Y:S01]  /*22200*/  LDSM.16.MT88.4 R156, [R196+0x9c00] ;  /* 0x009c0000c49c783b */ /* 0x000fe20000004200 */
[-C--:B------:R-:W-:Y:S02]  /*22210*/  LOP3.LUT R3, R177, R246.reuse, R190, 0x96, !PT ;  /* 0x000000f6b1037212 */ /* 0x080fe400078e96be */
[----:B------:R-:W-:Y:S02]  /*22220*/  LOP3.LUT R2, R171, R246, R188, 0x96, !PT ;  /* 0x000000f6ab027212 */ /* 0x000fe400078e96bc */
[C---:B------:R-:W-:Y:S01]  /*22230*/  LOP3.LUT R100, R3.reuse, 0xffff, RZ, 0xc0, !PT ;  /* 0x0000ffff03647812 */ /* 0x040fe200078ec0ff */
[C---:B------:R-:W-:Y:S02]  /*22240*/  HMMA.16816.F32.BF16 R8, R124.reuse, R116, R8 ;  /* 0x000000747c08723c */ /* 0x040fe40000041808 */
[----:B------:R-:W-:Y:S02]  /*22250*/  LDSM.16.MT88.4 R188, [R174+0xbc00] ;  /* 0x00bc0000aebc783b */ /* 0x000fe40000004200 */
[----:B------:R-:W-:Y:S02]  /*22260*/  LOP3.LUT R121, R3, 0xff, RZ, 0xc0, !PT ;  /* 0x000000ff03797812 */ /* 0x000fe400078ec0ff */
[-C--:B------:R-:W-:Y:S05]  /*22270*/  HMMA.16816.F32.BF16 R12, R124, R118.reuse, R12 ;  /* 0x000000767c0c723c */ /* 0x080fea000004180c */
[----:B------:R-:W-:Y:S01]  /*22280*/  SHF.R.U32.HI R100, RZ, 0x8, R100 ;  /* 0x00000008ff647819 */ /* 0x000fe20000011664 */
[C---:B------:R-:W-:Y:S01]  /*22290*/  HMMA.16816.F32.BF16 R16, R112.reuse, R118, R16 ;  /* 0x000000767010723c */ /* 0x040fe20000041810 */
[----:B------:R-:W2:Y:S04]  /*222a0*/  LDSM.16.MT88.4 R116, [R196+0xb800] ;  /* 0x00b80000c474783b */ /* 0x000ea80000004200 */
[----:B------:R-:W-:Y:S01]  /*222b0*/  SHF.R.U32.HI R106, RZ, 0x10, R170 ;  /* 0x00000010ff6a7819 */ /* 0x000fe200000116aa */
[-C--:B------:R-:W-:Y:S05]  /*222c0*/  HMMA.16816.F32.BF16 R20, R112, R132.reuse, R20 ;  /* 0x000000847014723c */ /* 0x080fea0000041814 */
[----:B------:R-:W-:Y:S01]  /*222d0*/  PRMT R121, R121, 0x5410, R100 ;  /* 0x0000541079797816 */ /* 0x000fe20000000064 */
[C---:B------:R-:W-:Y:S05]  /*222e0*/  HMMA.16816.F32.BF16 R24, R124.reuse, R132, R24 ;  /* 0x000000847c18723c */ /* 0x040fea0000041818 */
[----:B------:R-:W-:Y:S01]  /*222f0*/  LOP3.LUT R123, R176, 0xffff, RZ, 0xc0, !PT ;  /* 0x0000ffffb07b7812 */ /* 0x000fe200078ec0ff */
[-C--:B------:R-:W-:Y:S05]  /*22300*/  HMMA.16816.F32.BF16 R28, R124, R134.reuse, R28 ;  /* 0x000000867c1c723c */ /* 0x080fea000004181c */
[----:B------:R-:W-:Y:S01]  /*22310*/  SHF.R.U32.HI R122, RZ, 0x10, R176 ;  /* 0x00000010ff7a7819 */ /* 0x000fe200000116b0 */
[C---:B------:R-:W-:Y:S05]  /*22320*/  HMMA.16816.F32.BF16 R32, R112.reuse, R134, R32 ;  /* 0x000000867020723c */ /* 0x040fea0000041820 */
[C---:B------:R-:W-:Y:S01]  /*22330*/  LOP3.LUT R120, R170.reuse, 0xffff, RZ, 0xc0, !PT ;  /* 0x0000ffffaa787812 */ /* 0x040fe200078ec0ff */
[-C--:B------:R-:W-:Y:S05]  /*22340*/  HMMA.16816.F32.BF16 R36, R112, R136.reuse, R36 ;  /* 0x000000887024723c */ /* 0x080fea0000041824 */
[----:B------:R-:W-:Y:S01]  /*22350*/  LOP3.LUT R128, R170, 0xff, RZ, 0xc0, !PT ;  /* 0x000000ffaa807812 */ /* 0x000fe200078ec0ff */
[C---:B------:R-:W-:Y:S05]  /*22360*/  HMMA.16816.F32.BF16 R40, R124.reuse, R136, R40 ;  /* 0x000000887c28723c */ /* 0x040fea0000041828 */
[----:B------:R-:W-:Y:S01]  /*22370*/  SHF.R.U32.HI R100, RZ, 0x10, R3 ;  /* 0x00000010ff647819 */ /* 0x000fe20000011603 */
[-C--:B------:R-:W-:Y:S05]  /*22380*/  HMMA.16816.F32.BF16 R44, R124, R138.reuse, R44 ;  /* 0x0000008a7c2c723c */ /* 0x080fea000004182c */
[----:B------:R-:W-:Y:S01]  /*22390*/  SHF.R.U32.HI R170, RZ, 0x18, R170 ;  /* 0x00000018ffaa7819 */ /* 0x000fe200000116aa */
[C---:B------:R-:W-:Y:S05]  /*223a0*/  HMMA.16816.F32.BF16 R48, R112.reuse, R138, R48 ;  /* 0x0000008a7030723c */ /* 0x040fea0000041830 */
[----:B------:R-:W-:Y:S01]  /*223b0*/  LOP3.LUT R106, R106, 0xff, RZ, 0xc0, !PT ;  /* 0x000000ff6a6a7812 */ /* 0x000fe200078ec0ff */
[-C--:B-1----:R-:W-:Y:S05]  /*223c0*/  HMMA.16816.F32.BF16 R52, R112, R140.reuse, R52 ;  /* 0x0000008c7034723c */ /* 0x082fea0000041834 */
[----:B------:R-:W-:Y:S01]  /*223d0*/  LOP3.LUT R129, R176, 0xff, RZ, 0xc0, !PT ;  /* 0x000000ffb0817812 */ /* 0x000fe200078ec0ff */
[C---:B------:R-:W-:Y:S05]  /*223e0*/  HMMA.16816.F32.BF16 R56, R124.reuse, R140, R56 ;  /* 0x0000008c7c38723c */ /* 0x040fea0000041838 */
[----:B------:R-:W-:Y:S01]  /*223f0*/  SHF.R.U32.HI R176, RZ, 0x18, R176 ;  /* 0x00000018ffb07819 */ /* 0x000fe200000116b0 */
[-C--:B------:R-:W-:Y:S05]  /*22400*/  HMMA.16816.F32.BF16 R60, R124, R142.reuse, R60 ;  /* 0x0000008e7c3c723c */ /* 0x080fea000004183c */
[----:B------:R-:W-:Y:S01]  /*22410*/  SHF.R.U32.HI R123, RZ, 0x8, R123 ;  /* 0x00000008ff7b7819 */ /* 0x000fe2000001167b */
[C---:B------:R-:W-:Y:S01]  /*22420*/  HMMA.16816.F32.BF16 R64, R112.reuse, R142, R64 ;  /* 0x0000008e7040723c */ /* 0x040fe20000041840 */
[----:B------:R-:W1:Y:S04]  /*22430*/  LDSM.16.MT88.4 R140, [R174+0xac00] ;  /* 0x00ac0000ae8c783b */ /* 0x000e680000004200 */
[----:B------:R-:W-:Y:S01]  /*22440*/  LOP3.LUT R122, R122, 0xff, RZ, 0xc0, !PT ;  /* 0x000000ff7a7a7812 */ /* 0x000fe200078ec0ff */
[-C--:B---3--:R-:W-:Y:S05]  /*22450*/  HMMA.16816.F32.BF16 R68, R112, R108.reuse, R68 ;  /* 0x0000006c7044723c */ /* 0x088fea0000041844 */
[----:B------:R-:W-:Y:S01]  /*22460*/  LOP3.LUT R100, R100, 0xff, RZ, 0xc0, !PT ;  /* 0x000000ff64647812 */ /* 0x000fe200078ec0ff */
[C---:B------:R-:W-:Y:S05]  /*22470*/  HMMA.16816.F32.BF16 R72, R124.reuse, R108, R72 ;  /* 0x0000006c7c48723c */ /* 0x040fea0000041848 */
[----:B------:R-:W-:Y:S01]  /*22480*/  PRMT R170, R106, 0x5410, R170 ;  /* 0x000054106aaa7816 */ /* 0x000fe200000000aa */
[-C--:B------:R-:W-:Y:S05]  /*22490*/  HMMA.16816.F32.BF16 R76, R124, R110.reuse, R76 ;  /* 0x0000006e7c4c723c */ /* 0x080fea000004184c */
[----:B------:R-:W-:Y:S01]  /*224a0*/  SHF.R.U32.HI R109, RZ, 0x18, R3 ;  /* 0x00000018ff6d7819 */ /* 0x000fe20000011603 */
[C---:B------:R-:W-:Y:S05]  /*224b0*/  HMMA.16816.F32.BF16 R80, R112.reuse, R110, R80 ;  /* 0x0000006e7050723c */ /* 0x040fea0000041850 */
[----:B------:R-:W-:Y:S01]  /*224c0*/  LOP3.LUT R3, R2, 0xffff, RZ, 0xc0, !PT ;  /* 0x0000ffff02037812 */ /* 0x000fe200078ec0ff */
[-C--:B--2---:R-:W-:Y:S05]  /*224d0*/  HMMA.16816.F32.BF16 R84, R112, R116.reuse, R84 ;  /* 0x000000747054723c */ /* 0x084fea0000041854 */
[----:B------:R-:W-:Y:S01]  /*224e0*/  SHF.R.U32.HI R106, RZ, 0x10, R2 ;  /* 0x00000010ff6a7819 */ /* 0x000fe20000011602 */
[C---:B------:R-:W-:Y:S05]  /*224f0*/  HMMA.16816.F32.BF16 R88, R124.reuse, R116, R88 ;  /* 0x000000747c58723c */ /* 0x040fea0000041858 */
[----:B------:R-:W-:Y:S01]  /*22500*/  PRMT R123, R129, 0x5410, R123 ;  /* 0x00005410817b7816 */ /* 0x000fe2000000007b */
[-C--:B------:R-:W-:Y:S05]  /*22510*/  HMMA.16816.F32.BF16 R92, R124, R118.reuse, R92 ;  /* 0x000000767c5c723c */ /* 0x080fea000004185c */
[----:B------:R-:W-:Y:S01]  /*22520*/  PRMT R122, R122, 0x5410, R176 ;  /* 0x000054107a7a7816 */ /* 0x000fe200000000b0 */
[----:B------:R-:W-:Y:S05]  /*22530*/  HMMA.16816.F32.BF16 R96, R112, R118, R96 ;  /* 0x000000767060723c */ /* 0x000fea0000041860 */
[----:B------:R-:W-:Y:S02]  /*22540*/  PRMT R100, R100, 0x5410, R109 ;  /* 0x0000541064647816 */ /* 0x000fe4000000006d */
[----:B------:R-:W-:Y:S04]  /*22550*/  SHF.R.U32.HI R120, RZ, 0x8, R120 ;  /* 0x00000008ff787819 */ /* 0x000fe80000011678 */
[----:B------:R-:W-:Y:S02]  /*22560*/  LOP3.LUT R108, R2, 0xff, RZ, 0xc0, !PT ;  /* 0x000000ff026c7812 */ /* 0x000fe400078ec0ff */
[----:B------:R-:W-:Y:S02]  /*22570*/  SHF.R.U32.HI R3, RZ, 0x8, R3 ;  /* 0x00000008ff037819 */ /* 0x000fe40000011603 */
[----:B------:R-:W-:Y:S02]  /*22580*/  SHF.R.U32.HI R2, RZ, 0x18, R2 ;  /* 0x00000018ff027819 */ /* 0x000fe40000011602 */
[----:B------:R-:W-:Y:S02]  /*22590*/  LOP3.LUT R106, R106, 0xff, RZ, 0xc0, !PT ;  /* 0x000000ff6a6a7812 */ /* 0x000fe400078ec0ff */
[----:B------:R-:W-:Y:S02]  /*225a0*/  PRMT R120, R128, 0x5410, R120 ;  /* 0x0000541080787816 */ /* 0x000fe40000000078 */
[----:B------:R-:W-:Y:S02]  /*225b0*/  PRMT R3, R108, 0x5410, R3 ;  /* 0x000054106c037816 */ /* 0x000fe40000000003 */
[--C-:B------:R-:W-:Y:S02]  /*225c0*/  HSET2.LE.AND R178, R123, R181.reuse, PT ;  /* 0x000000b57bb27233 */ /* 0x100fe40003803000 */
[--C-:B------:R-:W-:Y:S02]  /*225d0*/  HSET2.LE.AND R179, R122, R181.reuse, PT ;  /* 0x000000b57ab37233 */ /* 0x100fe40003803000 */
[--C-:B------:R-:W-:Y:S02]  /*225e0*/  HSET2.LE.AND R176, R121, R181.reuse, PT ;  /* 0x000000b579b07233 */ /* 0x100fe40003803000 */
[--C-:B------:R-:W-:Y:S01]  /*225f0*/  HSET2.LE.AND R177, R100, R181.reuse, PT ;  /* 0x000000b564b17233 */ /* 0x100fe20003803000 */
[----:B------:R-:W-:Y:S01]  /*22600*/  IMAD.MOV.U32 R100, RZ, RZ, R105 ;  /* 0x000000ffff647224 */ /* 0x000fe200078e0069 */
[----:B------:R-:W-:Y:S01]  /*22610*/  PRMT R2, R106, 0x5410, R2 ;  /* 0x000054106a027816 */ /* 0x000fe20000000002 */
[----:B------:R-:W-:Y:S01]  /*22620*/  IMAD.MOV.U32 R106, RZ, RZ, R102 ;  /* 0x000000ffff6a7224 */ /* 0x000fe200078e0066 */
[--C-:B------:R-:W-:Y:S02]  /*22630*/  HSET2.LE.AND R182, R120, R181.reuse, PT ;  /* 0x000000b578b67233 */ /* 0x100fe40003803000 */
[--C-:B------:R-:W-:Y:S02]  /*22640*/  HSET2.LE.AND R183, R170, R181.reuse, PT ;  /* 0x000000b5aab77233 */ /* 0x100fe40003803000 */
[--C-:B------:R-:W-:Y:S02]  /*22650*/  HSET2.LE.AND R180, R3, R181.reuse, PT ;  /* 0x000000b503b47233 */ /* 0x100fe40003803000 */
[----:B------:R-:W-:Y:S02]  /*22660*/  LOP3.LUT R176, R162, R176, RZ, 0xc0, !PT ;  /* 0x000000b0a2b07212 */ /* 0x000fe400078ec0ff */
[----:B------:R-:W-:Y:S02]  /*22670*/  LOP3.LUT R177, R161, R177, RZ, 0xc0, !PT ;  /* 0x000000b1a1b17212 */ /* 0x000fe400078ec0ff */
[----:B------:R-:W-:Y:S02]  /*22680*/  LOP3.LUT R178, R160, R178, RZ, 0xc0, !PT ;  /* 0x000000b2a0b27212 */ /* 0x000fe400078ec0ff */
[----:B------:R-:W-:Y:S02]  /*22690*/  LOP3.LUT R179, R107, R179, RZ, 0xc0, !PT ;  /* 0x000000b36bb37212 */ /* 0x000fe400078ec0ff */
[----:B------:R-:W-:Y:S01]  /*226a0*/  HSET2.LE.AND R181, R2, R181, PT ;  /* 0x000000b502b57233 */ /* 0x000fe20003803000 */
[----:B------:R-:W-:Y:S01]  /*226b0*/  IMAD.MOV.U32 R2, RZ, RZ, R104 ;  /* 0x000000ffff027224 */ /* 0x000fe200078e0068 */
[----:B------:R-:W-:Y:S02]  /*226c0*/  LOP3.LUT R180, R168, R180, RZ, 0xc0, !PT ;  /* 0x000000b4a8b47212 */ /* 0x000fe400078ec0ff */
[----:B------:R-:W-:Y:S01]  /*226d0*/  LOP3.LUT R182, R101, R182, RZ, 0xc0, !PT ;  /* 0x000000b665b67212 */ /* 0x000fe200078ec0ff */
[-C--:B------:R-:W-:Y:S05]  /*226e0*/  HMMA.16816.F32.BF16 R168, R176, R164.reuse, R4 ;  /* 0x000000a4b0a8723c */ /* 0x080fea0000041804 */
[----:B------:R-:W-:Y:S01]  /*226f0*/  LOP3.LUT R181, R163, R181, RZ, 0xc0, !PT ;  /* 0x000000b5a3b57212 */ /* 0x000fe200078ec0ff */
[----:B------:R-:W-:Y:S01]  /*22700*/  IMAD.MOV.U32 R101, RZ, RZ, R103 ;  /* 0x000000ffff657224 */ /* 0x000fe200078e0067 */
[----:B------:R-:W-:Y:S01]  /*22710*/  LOP3.LUT R183, R0, R183, RZ, 0xc0, !PT ;  /* 0x000000b700b77212 */ /* 0x000fe200078ec0ff */
[----:B------:R-:W-:Y:S04]  /*22720*/  VIADD R0, R213, 0xffffffff ;  /* 0xffffffffd5007836 */ /* 0x000fe80000000000 */
[----:B------:R-:W-:Y:S02]  /*22730*/  IMAD.MOV.U32 R213, RZ, RZ, R0 ;  /* 0x000000ffffd57224 */ /* 0x000fe400078e0000 */
        /* <DEDUP_REMOVED lines=22> */
[----:B------:R-:W-:Y:S01]  /*228a0*/  HMMA.16816.F32.BF16 R96, R176, R194, R96 ;  /* 0x000000c2b060723c */ /* 0x000fe20000041860 */
[----:B------:R-:W-:Y:S11]  /*228b0*/  @!UPT UIADD3 URZ, URZ, URZ, URZ ;  /* 0x0000003f3f3ff290 */ /* 0x000ff6000fffe03f */
[----:B------:R-:W-:Y:S01]  /*228c0*/  @!UPT UIADD3 URZ, URZ, URZ, URZ ;  /* 0x0000003f3f3ff290 */ /* 0x000fe2000fffe03f */
[----:B------:R-:W-:Y:S11]  /*228d0*/  @P2 BRA `(.L_x_708) ;  /* 0xffffff8800342947 */ /* 0x000ff6000383ffff */
.L_x_705:
[----:B------:R1:W5:Y:S04]  /*228e0*/  LDL R14, [R1+0x12c] ;  /* 0x00012c00010e7983 */ /* 0x0003680000100800 */
[----:B------:R1:W5:Y:S04]  /*228f0*/  LDL R13, [R1+0x130] ;  /* 0x00013000010d7983 */ /* 0x0003680000100800 */
[----:B------:R1:W5:Y:S04]  /*22900*/  LDL R11, [R1+0x134] ;  /* 0x00013400010b7983 */ /* 0x0003680000100800 */
[----:B------:R1:W5:Y:S04]  /*22910*/  LDL R12, [R1+0x138] ;  /* 0x00013800010c7983 */ /* 0x0003680000100800 */
[----:B-----5:R1:W5:Y:S04]  /*22920*/  LD.E R53, desc[UR4][R172.64+0xd8] ;  /* 0x0000d804ac357980 */ /* 0x020368000c101900 */
[----:B------:R1:W5:Y:S01]  /*22930*/  LD.E R5, desc[UR4][R172.64+0x17c] ;  /* 0x00017c04ac057980 */ /* 0x000362000c101900 */
[----:B------:R-:W-:-:S03]  /*22940*/  UMOV UR6, 0xffffffff ;  /* 0xffffffff00067882 */ /* 0x000fc60000000000 */
[----:B------:R-:W-:Y:S05]  /*22950*/  BRA.DIV UR6, `(.L_x_709) ;  /* 0x0000002a06fc7947 */ /* 0x000fea000b800000 */
[----:B------:R-:W2:Y:S04]  /*22960*/  SHFL.BFLY PT, R8, R14, 0x2, 0x1f ;  /* 0x0c401f000e087f89 */ /* 0x000ea800000e0000 */
[----:B------:R-:W3:Y:S04]  /*22970*/  SHFL.BFLY PT, R7, R13, 0x2, 0x1f ;  /* 0x0c401f000d077f89 */ /* 0x000ee800000e0000 */
[----:B------:R-:W4:Y:S04]  /*22980*/  SHFL.BFLY PT, R6, R12, 0x2, 0x1f ;  /* 0x0c401f000c067f89 */ /* 0x000f2800000e0000 */
[----:B------:R-:W1:Y:S01]  /*22990*/  SHFL.BFLY PT, R2, R11, 0x2, 0x1f ;  /* 0x0c401f000b027f89 */ /* 0x000e6200000e0000 */
[----:B--2---:R-:W-:Y:S01]  /*229a0*/  FADD.FTZ R8, R8, R14 ;  /* 0x0000000e08087221 */ /* 0x004fe20000010000 */
[----:B---3--:R-:W-:-:S04]  /*229b0*/  FADD.FTZ R7, R7, R13 ;  /* 0x0000000d07077221 */ /* 0x008fc80000010000 */
[----:B------:R-:W2:Y:S01]  /*229c0*/  SHFL.BFLY PT, R57, R8, 0x1, 0x1f ;  /* 0x0c201f0008397f89 */ /* 0x000ea200000e0000 */
[----:B----4-:R-:W-:-:S03]  /*229d0*/  FADD.FTZ R6, R6, R12 ;  /* 0x0000000c06067221 */ /* 0x010fc60000010000 */
[----:B------:R-:W3:Y:S01]  /*229e0*/  SHFL.BFLY PT, R10, R7, 0x1, 0x1f ;  /* 0x0c201f00070a7f89 */ /* 0x000ee200000e0000 */
[----:B-1----:R-:W-:-:S03]  /*229f0*/  FADD.FTZ R2, R2, R11 ;  /* 0x0000000b02027221 */ /* 0x002fc60000010000 */
[----:B------:R-:W1:Y:S04]  /*22a00*/  SHFL.BFLY PT, R9, R6, 0x1, 0x1f ;  /* 0x0c201f0006097f89 */ /* 0x000e6800000e0000 */
[----:B------:R4:W4:Y:S01]  /*22a10*/  SHFL.BFLY PT, R4, R2, 0x1, 0x1f ;  /* 0x0c201f0002047f89 */ /* 0x00092200000e0000 */
[----:B--2---:R-:W-:Y:S01]  /*22a20*/  FADD.FTZ R57, R8, R57 ;  /* 0x0000003908397221 */ /* 0x004fe20000010000 */
[----:B---3--:R-:W-:Y:S01]  /*22a30*/  FADD.FTZ R56, R7, R10 ;  /* 0x0000000a07387221 */ /* 0x008fe20000010000 */
[----:B-1----:R-:W-:-:S07]  /*22a40*/  FADD.FTZ R54, R6, R9 ;  /* 0x0000000906367221 */ /* 0x002fce0000010000 */
.L_x_746:
[----:B------:R-:W2:Y:S01]  /*22a50*/  LDL R61, [R1+0x190] ;  /* 0x00019000013d7983 */ /* 0x000ea20000100800 */
[----:B------:R-:W-:Y:S01]  /*22a60*/  FSETP.NE.FTZ.AND P5, PT, R57, RZ, PT ;  /* 0x000000ff3900720b */ /* 0x000fe20003fb5000 */
[----:B----4-:R-:W-:Y:S01]  /*22a70*/  FADD.FTZ R55, R2, R4 ;  /* 0x0000000402377221 */ /* 0x010fe20000010000 */
[----:B------:R-:W-:Y:S01]  /*22a80*/  MOV R0, 0x3f800000 ;  /* 0x3f80000000007802 */ /* 0x000fe20000000f00 */
[----:B------:R-:W1:Y:S01]  /*22a90*/  S2R R59, SR_TID.X ;  /* 0x00000000003b7919 */ /* 0x000e620000002100 */
[----:B------:R-:W-:Y:S01]  /*22aa0*/  FSETP.NE.FTZ.AND P3, PT, R54, RZ, PT ;  /* 0x000000ff3600720b */ /* 0x000fe20003f75000 */
[----:B------:R-:W3:Y:S01]  /*22ab0*/  S2UR UR6, SR_CgaCtaId ;  /* 0x00000000000679c3 */ /* 0x000ee20000008800 */
[----:B------:R-:W-:Y:S01]  /*22ac0*/  MOV R2, 0x3f800000 ;  /* 0x3f80000000027802 */ /* 0x000fe20000000f00 */
[----:B------:R-:W-:Y:S01]  /*22ad0*/  UMOV UR7, 0x400 ;  /* 0x0000040000077882 */ /* 0x000fe20000000000 */
[----:B------:R-:W-:Y:S02]  /*22ae0*/  FSETP.NE.FTZ.AND P4, PT, R56, RZ, PT ;  /* 0x000000ff3800720b */ /* 0x000fe40003f95000 */
[----:B------:R-:W-:-:S02]  /*22af0*/  FSETP.NE.FTZ.AND P2, PT, R55, RZ, PT ;  /* 0x000000ff3700720b */ /* 0x000fc40003f55000 */
[----:B------:R-:W-:Y:S01]  /*22b00*/  MOV R3, 0x3f800000 ;  /* 0x3f80000000037802 */ /* 0x000fe20000000f00 */
[----:B------:R-:W4:Y:S08]  /*22b10*/  @P5 MUFU.RCP R0, R57 ;  /* 0x0000003900005308 */ /* 0x000f300000001000 */
[----:B------:R-:W1:Y:S08]  /*22b20*/  @P3 MUFU.RCP R2, R54 ;  /* 0x0000003600023308 */ /* 0x000e700000001000 */
[----:B------:R-:W1:Y:S01]  /*22b30*/  @P4 MUFU.RCP R3, R56 ;  /* 0x0000003800034308 */ /* 0x000e620000001000 */
[----:B----45:R-:W-:Y:S01]  /*22b40*/  FMUL.FTZ R0, R5, R0 ;  /* 0x0000000005007220 */ /* 0x030fe20000410000 */
[----:B---3--:R-:W-:-:S03]  /*22b50*/  ULEA UR6, UR6, UR7, 0x18 ;  /* 0x0000000706067291 */ /* 0x008fc6000f8ec03f */
        /* <DEDUP_REMOVED lines=25> */
[C---:B-1----:R-:W-:Y:S01]  /*22cf0*/  FMUL.FTZ R2, R5.reuse, R2 ;  /* 0x0000000205027220 */ /* 0x042fe20000410000 */
[----:B------:R-:W-:Y:S01]  /*22d00*/  SHF.R.S32.HI R58, RZ, 0x1f, R59 ;  /* 0x0000001fff3a7819 */ /* 0x000fe2000001143b */
[----:B------:R-:W-:Y:S01]  /*22d10*/  FMUL.FTZ R3, R5, R3 ;  /* 0x0000000305037220 */ /* 0x000fe20000410000 */
[----:B------:R-:W-:Y:S01]  /*22d20*/  F2FP.BF16.F32.PACK_AB R17, R17, R168 ;  /* 0x000000a81111723e */ /* 0x000fe200000010ff */
[----:B------:R-:W-:Y:S01]  /*22d30*/  FMUL.FTZ R148, R2, R148 ;  /* 0x0000009402947220 */ /* 0x000fe20000410000 */
[----:B------:R-:W-:Y:S01]  /*22d40*/  LEA.HI R52, R58, R59, RZ, 0x2 ;  /* 0x0000003b3a347211 */ /* 0x000fe200078f10ff */
[----:B------:R-:W1:Y:S01]  /*22d50*/  @P2 MUFU.RCP R0, R55 ;  /* 0x0000003700002308 */ /* 0x000e620000001000 */
[C---:B------:R-:W-:Y:S01]  /*22d60*/  FMUL.FTZ R22, R2.reuse, R149 ;  /* 0x0000009502167220 */ /* 0x040fe20000410000 */
[C---:B------:R-:W-:Y:S01]  /*22d70*/  FMUL.FTZ R144, R2.reuse, R144 ;  /* 0x0000009002907220 */ /* 0x040fe20000410000 */
        /* <DEDUP_REMOVED lines=23> */
[----:B-1----:R-:W-:Y:S01]  /*22ef0*/  FMUL.FTZ R0, R5, R0 ;  /* 0x0000000005007220 */ /* 0x002fe20000410000 */
        /* <DEDUP_REMOVED lines=51> */
[----:B------:R-:W-:-:S02]  /*23230*/  LEA.HI R58, R58, R59, RZ, 0x5 ;  /* 0x0000003b3a3a7211 */ /* 0x000fc400078f28ff */
[----:B------:R-:W-:Y:S02]  /*23240*/  LOP3.LUT R3, R52, 0xfffffffc, RZ, 0xc0, !PT ;  /* 0xfffffffc34037812 */ /* 0x000fe400078ec0ff */
[----:B------:R-:W-:Y:S02]  /*23250*/  LEA.HI R0, R2, R2, RZ, 0x1 ;  /* 0x0000000202007211 */ /* 0x000fe400078f08ff */
[----:B------:R-:W-:Y:S02]  /*23260*/  SHF.R.S32.HI R6, RZ, 0x5, R58 ;  /* 0x00000005ff067819 */ /* 0x000fe4000001143a */
[----:B------:R-:W-:Y:S02]  /*23270*/  IADD3 R5, -R3, R59, RZ ;  /* 0x0000003b03057210 */ /* 0x000fe40007ffe1ff */
[----:B------:R-:W-:Y:S02]  /*23280*/  SHF.R.S32.HI R3, RZ, 0x1, R0 ;  /* 0x00000001ff037819 */ /* 0x000fe40000011400 */
[----:B------:R-:W-:-:S02]  /*23290*/  LOP3.LUT R0, R0, 0x3fffffe, RZ, 0xc0, !PT ;  /* 0x03fffffe00007812 */ /* 0x000fc400078ec0ff */
[----:B------:R-:W-:Y:S02]  /*232a0*/  LEA R6, R6, R5, 0x8 ;  /* 0x0000000506067211 */ /* 0x000fe400078e40ff */
[----:B------:R-:W-:Y:S02]  /*232b0*/  SHF.L.U32 R5, R3, 0x6, RZ ;  /* 0x0000000603057819 */ /* 0x000fe400000006ff */
[----:B------:R-:W-:Y:S02]  /*232c0*/  IADD3 R0, R2, -R0, RZ ;  /* 0x8000000002007210 */ /* 0x000fe40007ffe0ff */
[----:B------:R-:W-:Y:S02]  /*232d0*/  LOP3.LUT R2, R5, 0xc0, RZ, 0xc0, !PT ;  /* 0x000000c005027812 */ /* 0x000fe400078ec0ff */
[----:B------:R-:W-:Y:S02]  /*232e0*/  LEA R5, R0, R6, 0x4 ;  /* 0x0000000600057211 */ /* 0x000fe400078e20ff */
[----:B------:R-:W-:-:S02]  /*232f0*/  LOP3.LUT R6, R3, 0x1, RZ, 0xc0, !PT ;  /* 0x0000000103067812 */ /* 0x000fc400078ec0ff */
[----:B------:R-:W-:Y:S02]  /*23300*/  LEA.HI R0, R2, R2, RZ, 0x1d ;  /* 0x0000000202007211 */ /* 0x000fe400078fe8ff */
[----:B------:R-:W-:Y:S02]  /*23310*/  ISETP.NE.U32.AND P1, PT, R6, 0x1, PT ;  /* 0x000000010600780c */ /* 0x000fe40003f25070 */
[----:B------:R-:W-:Y:S02]  /*23320*/  LEA R0, R5, R0, 0x1 ;  /* 0x0000000005007211 */ /* 0x000fe400078e08ff */
[----:B------:R-:W-:Y:S02]  /*23330*/  LOP3.LUT P0, RZ, R3, 0x2, RZ, 0xc0, !PT ;  /* 0x0000000203ff7812 */ /* 0x000fe4000780c0ff */
[----:B------:R-:W-:Y:S02]  /*23340*/  LEA R0, R0, UR6, 0x1 ;  /* 0x0000000600007c11 */ /* 0x000fe4000f8e08ff */
[----:B------:R-:W-:-:S02]  /*23350*/  MOV R3, 0x20 ;  /* 0x0000002000037802 */ /* 0x000fc40000000f00 */
[----:B------:R-:W-:Y:S01]  /*23360*/  F2FP.BF16.F32.PACK_AB R4, R4, R170 ;  /* 0x000000aa0404723e */ /* 0x000fe200000010ff */
[----:B------:R-:W-:Y:S01]  /*23370*/  STS [R0], R17 ;  /* 0x0000001100007388 */ /* 0x000fe20000000800 */
[----:B------:R-:W-:Y:S02]  /*23380*/  IADD3 R2, R0, -0x10, RZ ;  /* 0xfffffff000027810 */ /* 0x000fe40007ffe0ff */
[----:B------:R-:W-:Y:S01]  /*23390*/  SEL R3, R3, 0xffffffe0, !P0 ;  /* 0xffffffe003037807 */ /* 0x000fe20004000000 */
[----:B------:R1:W-:Y:S01]  /*233a0*/  STS [R0+0x200], R4 ;  /* 0x0002000400007388 */ /* 0x0003e20000000800 */
[----:B------:R-:W-:Y:S02]  /*233b0*/  F2FP.BF16.F32.PACK_AB R21, R21, R164 ;  /* 0x000000a41515723e */ /* 0x000fe400000010ff */
[----:B------:R-:W-:Y:S02]  /*233c0*/  F2FP.BF16.F32.PACK_AB R20, R20, R166 ;  /* 0x000000a61414723e */ /* 0x000fe400000010ff */
[----:B------:R-:W-:-:S02]  /*233d0*/  @P1 IADD3 R2, R0, 0x10, RZ ;  /* 0x0000001000021810 */ /* 0x000fc40007ffe0ff */
[----:B------:R-:W-:Y:S02]  /*233e0*/  F2FP.BF16.F32.PACK_AB R22, R22, R148 ;  /* 0x000000941616723e */ /* 0x000fe400000010ff */
[----:B------:R-:W-:Y:S01]  /*233f0*/  F2FP.BF16.F32.PACK_AB R16, R16, R150 ;  /* 0x000000961010723e */ /* 0x000fe200000010ff */
[----:B------:R-:W-:Y:S01]  /*23400*/  STS [R2], R21 ;  /* 0x0000001502007388 */ /* 0x000fe20000000800 */
        /* <DEDUP_REMOVED lines=10> */
[----:B-1----:R-:W-:Y:S01]  /*234b0*/  IADD3 R4, R0, R3, RZ ;  /* 0x0000000300047210 */ /* 0x002fe20007ffe0ff */
[----:B------:R-:W-:Y:S01]  /*234c0*/  STS [R2+0x1000], R51 ;  /* 0x0010003302007388 */ /* 0x000fe20000000800 */
[----:B------:R-:W-:Y:S02]  /*234d0*/  IADD3 R3, R3, R2, RZ ;  /* 0x0000000203037210 */ /* 0x000fe40007ffe0ff */
[----:B------:R-:W-:Y:S01]  /*234e0*/  F2FP.BF16.F32.PACK_AB R14, R14, R134 ;  /* 0x000000860e0e723e */ /* 0x000fe200000010ff */
[----:B------:R-:W-:Y:S01]  /*234f0*/  STS [R2+0x1200], R15 ;  /* 0x0012000f02007388 */ /* 0x000fe20000000800 */
[----:B------:R-:W-:-:S02]  /*23500*/  F2FP.BF16.F32.PACK_AB R45, R45, R128 ;  /* 0x000000802d2d723e */ /* 0x000fc400000010ff */
[----:B------:R-:W-:Y:S01]  /*23510*/  F2FP.BF16.F32.PACK_AB R13, R13, R130 ;  /* 0x000000820d0d723e */ /* 0x000fe200000010ff */
[----:B------:R-:W-:Y:S01]  /*23520*/  STS [R4], R50 ;  /* 0x0000003204007388 */ /* 0x000fe20000000800 */
[----:B------:R-:W-:Y:S02]  /*23530*/  F2FP.BF16.F32.PACK_AB R44, R44, R152 ;  /* 0x000000982c2c723e */ /* 0x000fe400000010ff */
[----:B------:R-:W-:Y:S01]  /*23540*/  F2FP.BF16.F32.PACK_AB R43, R43, R154 ;  /* 0x0000009a2b2b723e */ /* 0x000fe200000010ff */
[----:B------:R-:W-:Y:S01]  /*23550*/  STS [R4+0x200], R49 ;  /* 0x0002003104007388 */ /* 0x000fe20000000800 */
[----:B------:R-:W-:Y:S02]  /*23560*/  F2FP.BF16.F32.PACK_AB R41, R41, R140 ;  /* 0x0000008c2929723e */ /* 0x000fe400000010ff */
        /* <DEDUP_REMOVED lines=43> */
[----:B------:R-:W-:Y:S04]  /*23820*/  STS [R4+0x2000], R38 ;  /* 0x0020002604007388 */ /* 0x000fe80000000800 */
[----:B------:R-:W-:Y:S04]  /*23830*/  STS [R4+0x2200], R37 ;  /* 0x0022002504007388 */ /* 0x000fe80000000800 */
[----:B------:R-:W-:Y:S04]  /*23840*/  STS [R3+0x2000], R35 ;  /* 0x0020002303007388 */ /* 0x000fe80000000800 */
[----:B------:R-:W-:Y:S01]  /*23850*/  STS [R3+0x2200], R34 ;  /* 0x0022002203007388 */ /* 0x000fe20000000800 */
[----:B--2---:R-:W-:-:S03]  /*23860*/  ISETP.NE.AND P0, PT, R61, -0x1, PT ;  /* 0xffffffff3d00780c */ /* 0x004fc60003f05270 */
        /* <DEDUP_REMOVED lines=19> */
[----:B------:R4:W-:Y:S04]  /*239a0*/  STS [R3+0x5200], R5 ;  /* 0x0052000503007388 */ /* 0x0009e80000000800 */
[----:B-1----:R-:W4:Y:S04]  /*239b0*/  LD.E.U16 R0, desc[UR4][R172.64+0x1c8] ;  /* 0x0001c804ac007980 */ /* 0x002f28000c101500 */
[----:B------:R1:W5:Y:S04]  /*239c0*/  LD.E.64 R16, desc[UR4][R172.64+0x70] ;  /* 0x00007004ac107980 */ /* 0x000368000c101b00 */
[----:B--2---:R-:W2:Y:S04]  /*239d0*/  @P0 LD.E.64 R6, desc[UR4][R172.64+0x88] ;  /* 0x00008804ac060980 */ /* 0x004ea8000c101b00 */
[----:B---3--:R1:W5:Y:S04]  /*239e0*/  LD.E.64 R18, desc[UR4][R172.64+0x90] ;  /* 0x00009004ac127980 */ /* 0x008368000c101b00 */
[----:B----4-:R-:W3:Y:S01]  /*239f0*/  @!P0 LD.E.64 R2, desc[UR4][R172.64+0x80] ;  /* 0x00008004ac028980 */ /* 0x010ee2000c101b00 */
[----:B------:R-:W4:Y:S01]  /*23a00*/  @P5 MUFU.LG2 R11, R57 ;  /* 0x00000039000b5308 */ /* 0x000f220000000c00 */
[----:B------:R-:W1:Y:S01]  /*23a10*/  S2R R60, SR_CTAID.Y ;  /* 0x00000000003c7919 */ /* 0x000e620000002600 */
[----:B------:R-:W-:-:S06]  /*23a20*/  MOV R48, 0x7f800000 ;  /* 0x7f80000000307802 */ /* 0x000fcc0000000f00 */
[----:B------:R-:W1:Y:S01]  /*23a30*/  @P4 MUFU.LG2 R10, R56 ;  /* 0x00000038000a4308 */ /* 0x000e620000000c00 */
[----:B----4-:R-:W-:Y:S01]  /*23a40*/  @P5 FMUL.FTZ R11, R11, 0.69314718246459960938 ;  /* 0x3f3172180b0b5820 */ /* 0x010fe20000410000 */
[-C--:B--2---:R-:W-:Y:S02]  /*23a50*/  @P0 IMAD R8, R7, R61.reuse, RZ ;  /* 0x0000003d07080224 */ /* 0x084fe400078e02ff */
[----:B------:R-:W-:Y:S02]  /*23a60*/  @P0 IMAD.WIDE.U32 R4, R6, R61, RZ ;  /* 0x0000003d06040225 */ /* 0x000fe400078e00ff */
[----:B------:R2:W5:Y:S02]  /*23a70*/  @!P0 LD.E.64 R6, desc[UR4][R172.64+0x88] ;  /* 0x00008804ac068980 */ /* 0x000564000c101b00 */
[----:B------:R-:W-:Y:S01]  /*23a80*/  @P5 FFMA.FTZ R48, R53, R105, R11 ;  /* 0x0000006935305223 */ /* 0x000fe2000001000b */
[C---:B------:R-:W-:Y:S01]  /*23a90*/  PRMT R11, R0.reuse, 0x7770, RZ ;  /* 0x00007770000b7816 */ /* 0x040fe200000000ff */
[----:B------:R-:W4:Y:S01]  /*23aa0*/  @P2 MUFU.LG2 R12, R55 ;  /* 0x00000037000c2308 */ /* 0x000f220000000c00 */
[----:B------:R-:W-:-:S02]  /*23ab0*/  PRMT R0, R0, 0x7771, RZ ;  /* 0x0000777100007816 */ /* 0x000fc400000000ff */
[----:B------:R-:W-:-:S05]  /*23ac0*/  ISETP.NE.AND P1, PT, R11, RZ, PT ;  /* 0x000000ff0b00720c */ /* 0x000fca0003f25270 */
[----:B------:R-:W2:Y:S01]  /*23ad0*/  @P3 MUFU.LG2 R9, R54 ;  /* 0x0000003600093308 */ /* 0x000ea20000000c00 */
[----:B------:R-:W-:Y:S01]  /*23ae0*/  ISETP.NE.OR P5, PT, R0, RZ, !P1 ;  /* 0x000000ff0000720c */ /* 0x000fe20004fa5670 */
[----:B-1----:R-:W-:Y:S01]  /*23af0*/  @P4 FMUL.FTZ R10, R10, 0.69314718246459960938 ;  /* 0x3f3172180a0a4820 */ /* 0x002fe20000410000 */
[----:B------:R-:W-:Y:S01]  /*23b00*/  @!P0 SHF.R.S32.HI R13, RZ, 0x1f, R60 ;  /* 0x0000001fff0d8819 */ /* 0x000fe2000001143c */
[----:B---3--:R-:W-:Y:S01]  /*23b10*/  @!P0 IMAD R3, R3, R60, RZ ;  /* 0x0000003c03038224 */ /* 0x008fe200078e02ff */
[----:B------:R-:W-:Y:S01]  /*23b20*/  MOV R49, 0x7f800000 ;  /* 0x7f80000000317802 */ /* 0x000fe20000000f00 */
[----:B------:R-:W-:Y:S01]  /*23b30*/  @P4 FFMA.FTZ R49, R53, R102, R10 ;  /* 0x0000006635314223 */ /* 0x000fe2000001000a */
[----:B------:R-:W-:Y:S01]  /*23b40*/  @P0 MOV R34, R4 ;  /* 0x0000000400220202 */ /* 0x000fe20000000f00 */
[----:B------:R-:W-:Y:S02]  /*23b50*/  @!P0 IMAD R10, R2, R13, R3 ;  /* 0x0000000d020a8224 */ /* 0x000fe400078e0203 */
[----:B----4-:R-:W-:Y:S01]  /*23b60*/  @P2 FMUL.FTZ R4, R12, 0.69314718246459960938 ;  /* 0x3f3172180c042820 */ /* 0x010fe20000410000 */
[----:B------:R-:W-:Y:S01]  /*23b70*/  @!P0 IMAD.WIDE.U32 R2, R2, R60, RZ ;  /* 0x0000003c02028225 */ /* 0x000fe200078e00ff */
[----:B------:R-:W-:Y:S01]  /*23b80*/  BSSY B1, `(.L_x_710) ;  /* 0x0000017000017945 */ /* 0x000fe20003800000 */
[----:B------:R-:W-:-:S02]  /*23b90*/  MOV R33, 0x7f800000 ;  /* 0x7f80000000217802 */ /* 0x000fc40000000f00 */
[----:B------:R-:W-:Y:S01]  /*23ba0*/  @P2 FFMA.FTZ R33, R53, R104, R4 ;  /* 0x0000006835212223 */ /* 0x000fe20000010004 */
[----:B------:R-:W-:Y:S01]  /*23bb0*/  @P0 IADD3 R35, R5, R8, RZ ;  /* 0x0000000805230210 */ /* 0x000fe20007ffe0ff */
[----:B--2---:R-:W-:Y:S01]  /*23bc0*/  @P3 FMUL.FTZ R9, R9, 0.69314718246459960938 ;  /* 0x3f31721809093820 */ /* 0x004fe20000410000 */
[----:B------:R-:W-:Y:S02]  /*23bd0*/  MOV R32, 0x7f800000 ;  /* 0x7f80000000207802 */ /* 0x000fe40000000f00 */
[----:B------:R-:W-:Y:S02]  /*23be0*/  CS2R R4, SRZ ;  /* 0x0000000000047805 */ /* 0x000fe4000001ff00 */
[----:B------:R-:W-:Y:S01]  /*23bf0*/  PLOP3.LUT P4, PT, PT, PT, PT, 0x8, 0x0 ;  /* 0x000000000000781c */ /* 0x000fe20003f8e170 */
[----:B------:R-:W-:Y:S01]  /*23c00*/  @P3 FFMA.FTZ R32, R53, R103, R9 ;  /* 0x0000006735203223 */ /* 0x000fe20000010009 */
[----:B------:R-:W-:Y:S02]  /*23c10*/  @!P0 IADD3 R35, R3, R10, RZ ;  /* 0x0000000a03238210 */ /* 0x000fe40007ffe0ff */
[----:B------:R-:W-:Y:S01]  /*23c20*/  @!P0 MOV R34, R2 ;  /* 0x0000000200228202 */ /* 0x000fe20000000f00 */
[----:B------:R-:W-:Y:S08]  /*23c30*/  @P5 BRA `(.L_x_711) ;  /* 0x00000000002c5947 */ /* 0x000ff00003800000 */
[----:B------:R-:W-:Y:S01]  /*23c40*/  ISETP.NE.AND P0, PT, R61, -0x1, PT ;  /* 0xffffffff3d00780c */ /* 0x000fe20003f05270 */
[----:B------:R-:W-:Y:S01]  /*23c50*/  BSSY B0, `(.L_x_712) ;  /* 0x0000006000007945 */ /* 0x000fe20003800000 */
[----:B------:R-:W-:-:S11]  /*23c60*/  PLOP3.LUT P4, PT, PT, PT, PT, 0x80, 0x0 ;  /* 0x000000000000781c */ /* 0x000fd60003f8f070 */
[----:B------:R-:W-:Y:S05]  /*23c70*/  @P0 BRA `(.L_x_713) ;  /* 0x00000000000c0947 */ /* 0x000fea0003800000 */
[----:B------:R-:W2:Y:S02]  /*23c80*/  LD.E R0, desc[UR4][R172.64+0xb4] ;  /* 0x0000b404ac007980 */ /* 0x000ea4000c101900 */
[----:B--2---:R-:W-:-:S05]  /*23c90*/  IMAD R61, R0, R60, RZ ;  /* 0x0000003c003d7224 */ /* 0x004fca00078e02ff */
[----:B------:R1:W-:Y:S02]  /*23ca0*/  STL [R1+0x190], R61 ;  /* 0x0001903d01007387 */ /* 0x0003e40000100800 */
.L_x_713:
[----:B------:R-:W-:Y:S05]  /*23cb0*/  BSYNC B0 ;  /* 0x0000000000007941 */ /* 0x000fea0003800000 */
.L_x_712:
[----:B------:R-:W-:Y:S01]  /*23cc0*/  PRMT R0, RZ, 0x7610, R0 ;  /* 0x00007610ff007816 */ /* 0x000fe20000000000 */
[--C-:B------:R-:W-:Y:S01]  /*23cd0*/  IMAD.MOV.U32 R4, RZ, RZ, R61.reuse ;  /* 0x000000ffff047224 */ /* 0x100fe200078e003d */
[----:B------:R-:W-:Y:S02]  /*23ce0*/  SHF.R.S32.HI R5, RZ, 0x1f, R61 ;  /* 0x0000001fff057819 */ /* 0x000fe4000001143d */
.L_x_711:
[----:B------:R-:W-:Y:S05]  /*23cf0*/  BSYNC B1 ;  /* 0x0000000000017941 */ /* 0x000fea0003800000 */
.L_x_710:
[----:B------:R-:W-:-:S13]  /*23d00*/  LOP3.LUT P0, RZ, R0, 0xff, RZ, 0xc0, !PT ;  /* 0x000000ff00ff7812 */ /* 0x000fda000780c0ff */
[----:B------:R-:W2:Y:S01]  /*23d10*/  @P0 LD.E.64 R8, desc[UR4][R172.64+0xb0] ;  /* 0x0000b004ac080980 */ /* 0x000ea2000c101b00 */
[----:B------:R-:W-:Y:S01]  /*23d20*/  BSSY B0, `(.L_x_714) ;  /* 0x0000009000007945 */ /* 0x000fe20003800000 */
[----:B------:R-:W-:Y:S01]  /*23d30*/  @P0 MOV R2, 0x1 ;  /* 0x0000000100020802 */ /* 0x000fe20000000f00 */
[----:B--2---:R-:W-:Y:S02]  /*23d40*/  @P0 IMAD R0, R8, R9, RZ ;  /* 0x0000000908000224 */ /* 0x004fe400078e02ff */
[----:B------:R-:W-:Y:S05]  /*23d50*/  @P0 BRA `(.L_x_715) ;  /* 0x0000000000140947 */ /* 0x000fea0003800000 */
[----:B------:R-:W2:Y:S04]  /*23d60*/  @P1 LD.E R0, desc[UR4][R172.64+0xd4] ;  /* 0x0000d404ac001980 */ /* 0x000ea8000c101900 */
[----:B------:R-:W2:Y:S04]  /*23d70*/  LD.E R2, desc[UR4][R172.64+0x60] ;  /* 0x00006004ac027980 */ /* 0x000ea8000c101900 */
[----:B------:R-:W2:Y:S01]  /*23d80*/  @!P1 LD.E R0, desc[UR4][R172.64+0xb4] ;  /* 0x0000b404ac009980 */ /* 0x000ea2000c101900 */
[----:B------:R-:W-:Y:S01]  /*23d90*/  MOV R8, 0x1 ;  /* 0x0000000100087802 */ /* 0x000fe20000000f00 */
[----:B--2---:R-:W-:-:S02]  /*23da0*/  IMAD R2, R0, R2, RZ ;  /* 0x0000000200027224 */ /* 0x004fc400078e02ff */
.L_x_715:
[----:B------:R-:W-:Y:S05]  /*23db0*/  BSYNC B0 ;  /* 0x0000000000007941 */ /* 0x000fea0003800000 */
.L_x_714:
[----:B------:R-:W2:Y:S01]  /*23dc0*/  S2R R50, SR_CTAID.Z ;  /* 0x0000000000327919 */ /* 0x000ea20000002700 */
[----:B------:R-:W-:Y:S01]  /*23dd0*/  IMAD R2, R60, R2, RZ ;  /* 0x000000023c027224 */ /* 0x000fe200078e02ff */
[----:B------:R-:W-:Y:S01]  /*23de0*/  LOP3.LUT R3, R58, 0xffffffe0, RZ, 0xc0, !PT ;  /* 0xffffffe03a037812 */ /* 0x000fe200078ec0ff */
[----:B------:R-:W3:Y:S03]  /*23df0*/  S2R R51, SR_CTAID.X ;  /* 0x0000000000337919 */ /* 0x000ee60000002500 */
[----:B------:R-:W-:Y:S01]  /*23e00*/  SEL R2, R2, RZ, !P4 ;  /* 0x000000ff02027207 */ /* 0x000fe20006000000 */
[----:B------:R-:W-:Y:S01]  /*23e10*/  IMAD.IADD R3, R59, 0x1, -R3 ;  /* 0x000000013b037824 */ /* 0x000fe200078e0a03 */
[----:B------:R-:W-:Y:S05]  /*23e20*/  WARPSYNC.ALL ;  /* 0x0000000000007948 */ /* 0x000fea0003800000 */
[----:B------:R-:W-:Y:S01]  /*23e30*/  LOP3.LUT P2, RZ, R3, 0x3, RZ, 0xc0, !PT ;  /* 0x0000000303ff7812 */ /* 0x000fe2000784c0ff */
[----:B--2---:R-:W-:-:S02]  /*23e40*/  IMAD R0, R50, R0, R2 ;  /* 0x0000000032007224 */ /* 0x004fc400078e0202 */
[----:B------:R2:W5:Y:S01]  /*23e50*/  LD.E.64 R2, desc[UR4][R172.64+0xa0] ;  /* 0x0000a004ac027980 */ /* 0x000562000c101b00 */
[----:B---3--:R-:W-:Y:S01]  /*23e60*/  IMAD R9, R51, R8, RZ ;  /* 0x0000000833097224 */ /* 0x008fe200078e02ff */
[----:B------:R-:W-:Y:S03]  /*23e70*/  BAR.SYNC.DEFER_BLOCKING 0x0 ;  /* 0x0000000000007b1d */ /* 0x000fe60000010000 */
[----:B------:R-:W-:-:S03]  /*23e80*/  IMAD.SHL.U32 R9, R9, 0x80, RZ ;  /* 0x0000008009097824 */ /* 0x000fc600078e00ff */
[----:B------:R2:W3:Y:S04]  /*23e90*/  LDS.128 R28, [R204] ;  /* 0x00000000cc1c7984 */ /* 0x0004e80000000c00 */
[----:B------:R2:W4:Y:S04]  /*23ea0*/  LDS.128 R44, [R204+0x800] ;  /* 0x00080000cc2c7984 */ /* 0x0005280000000c00 */
[----:B------:R2:W2:Y:S04]  /*23eb0*/  LDS.128 R64, [R204+0x1000] ;  /* 0x00100000cc407984 */ /* 0x0004a80000000c00 */
[----:B------:R2:W2:Y:S04]  /*23ec0*/  LDS.128 R76, [R204+0x1800] ;  /* 0x00180000cc4c7984 */ /* 0x0004a80000000c00 */
[----:B------:R2:W2:Y:S04]  /*23ed0*/  LDS.128 R24, [R204+0x2000] ;  /* 0x00200000cc187984 */ /* 0x0004a80000000c00 */
[----:B------:R2:W2:Y:S04]  /*23ee0*/  LDS.128 R40, [R204+0x2800] ;  /* 0x00280000cc287984 */ /* 0x0004a80000000c00 */
[----:B-1----:R1:W1:Y:S04]  /*23ef0*/  LDS.128 R60, [R204+0x3000] ;  /* 0x00300000cc3c7984 */ /* 0x0022680000000c00 */
[----:B------:R1:W1:Y:S04]  /*23f00*/  LDS.128 R72, [R204+0x3800] ;  /* 0x00380000cc487984 */ /* 0x0002680000000c00 */
[----:B------:R1:W1:Y:S04]  /*23f10*/  LDS.128 R20, [R204+0x4000] ;  /* 0x00400000cc147984 */ /* 0x0002680000000c00 */
[----:B------:R1:W1:Y:S04]  /*23f20*/  LDS.128 R36, [R204+0x4800] ;  /* 0x00480000cc247984 */ /* 0x0002680000000c00 */
[----:B------:R1:W1:Y:S04]  /*23f30*/  LDS.128 R56, [R204+0x5000] ;  /* 0x00500000cc387984 */ /* 0x0002680000000c00 */
[----:B------:R1:W1:Y:S01]  /*23f40*/  LDS.128 R68, [R204+0x5800] ;  /* 0x00580000cc447984 */ /* 0x0002620000000c00 */
[----:B------:R-:W-:Y:S01]  /*23f50*/  IADD3 R12, P1, P0, R9, R4, R0 ;  /* 0x00000004090c7210 */ /* 0x000fe2000783e000 */
[----:B------:R-:W-:Y:S01]  /*23f60*/  BSSY B0, `(.L_x_716) ;  /* 0x0000033000007945 */ /* 0x000fe20003800000 */
[----:B------:R-:W-:-:S02]  /*23f70*/  SHF.R.S32.HI R10, RZ, 0x1f, R9 ;  /* 0x0000001fff0a7819 */ /* 0x000fc40000011409 */
[----:B------:R-:W-:-:S04]  /*23f80*/  SHF.R.S32.HI R0, RZ, 0x1f, R0 ;  /* 0x0000001fff007819 */ /* 0x000fc80000011400 */
[----:B------:R-:W-:Y:S01]  /*23f90*/  IADD3.X R13, R10, R5, R0, P1, P0 ;  /* 0x000000050a0d7210 */ /* 0x000fe20000fe0400 */
[----:B---34-:R-:W-:Y:S06]  /*23fa0*/  @P2 BRA `(.L_x_717) ;  /* 0x0000000000b82947 */ /* 0x018fec0003800000 */
[----:B------:R-:W3:Y:S01]  /*23fb0*/  LDL.LU R11, [R1+0x1b8] ;  /* 0x0001b800010b7983 */ /* 0x000ee20000300800 */
[----:B------:R-:W4:Y:S02]  /*23fc0*/  S2R R9, SR_TID.X ;  /* 0x0000000000097919 */ /* 0x000f240000002100 */
[----:B----4-:R-:W-:-:S04]  /*23fd0*/  SHF.R.S32.HI R5, RZ, 0x1f, R9 ;  /* 0x0000001fff057819 */ /* 0x010fc80000011409 */
        /* <DEDUP_REMOVED lines=12> */
[C---:B------:R-:W-:Y:S02]  /*240a0*/  VIADD R5, R0.reuse, 0x8 ;  /* 0x0000000800057836 */ /* 0x040fe40000000000 */
[C---:B------:R-:W-:Y:S02]  /*240b0*/  VIADD R4, R0.reuse, 0x40 ;  /* 0x0000004000047836 */ /* 0x040fe40000000000 */
[C---:B------:R-:W-:Y:S01]  /*240c0*/  VIADD R9, R0.reuse, 0x48 ;  /* 0x0000004800097836 */ /* 0x040fe20000000000 */
[-C--:B---3--:R-:W-:Y:S02]  /*240d0*/  ISETP.GE.AND P6, PT, R0, R11.reuse, PT ;  /* 0x0000000b0000720c */ /* 0x088fe40003fc6270 */
[-C--:B------:R-:W-:Y:S02]  /*240e0*/  ISETP.GE.AND P5, PT, R5, R11.reuse, PT ;  /* 0x0000000b0500720c */ /* 0x080fe40003fa6270 */
[-C--:B------:R-:W-:Y:S02]  /*240f0*/  ISETP.GE.AND P4, PT, R4, R11.reuse, PT ;  /* 0x0000000b0400720c */ /* 0x080fe40003f86270 */
[----:B------:R-:W-:-:S07]  /*24100*/  ISETP.GE.AND P3, PT, R9, R11, PT ;  /* 0x0000000b0900720c */ /* 0x000fce0003f66270 */
[-C--:B------:R-:W-:Y:S02]  /*24110*/  @!P6 IMAD R0, R0, R8.reuse, RZ ;  /* 0x000000080000e224 */ /* 0x080fe400078e02ff */
[-C--:B------:R-:W-:Y:S02]  /*24120*/  @!P5 IMAD R5, R5, R8.reuse, RZ ;  /* 0x000000080505d224 */ /* 0x080fe400078e02ff */
[----:B------:R-:W-:Y:S01]  /*24130*/  @!P4 IMAD R15, R4, R8, RZ ;  /* 0x00000008040fc224 */ /* 0x000fe200078e02ff */
[----:B------:R-:W-:Y:S01]  /*24140*/  @!P6 IADD3 R11, P0, R0, R12, RZ ;  /* 0x0000000c000be210 */ /* 0x000fe20007f1e0ff */
[----:B------:R-:W-:-:S03]  /*24150*/  @!P3 IMAD R4, R9, R8, RZ ;  /* 0x000000080904b224 */ /* 0x000fc600078e02ff */
[----:B------:R-:W-:Y:S02]  /*24160*/  @!P6 LEA.HI.X.SX32 R14, R0, R13, 0x1, P0 ;  /* 0x0000000d000ee211 */ /* 0x000fe400000f0eff */
[----:B-----5:R-:W-:Y:S02]  /*24170*/  @!P6 LEA R10, P0, R11, R2, 0x2 ;  /* 0x000000020b0ae211 */ /* 0x020fe400078010ff */
[-C--:B------:R-:W-:Y:S02]  /*24180*/  @!P5 IADD3 R0, P2, R5, R12.reuse, RZ ;  /* 0x0000000c0500d210 */ /* 0x080fe40007f5e0ff */
[----:B------:R-:W-:Y:S02]  /*24190*/  @!P6 LEA.HI.X R11, R11, R3, R14, 0x2, P0 ;  /* 0x000000030b0be211 */ /* 0x000fe400000f140e */
[-C--:B------:R-:W-:Y:S02]  /*241a0*/  @!P4 IADD3 R14, P1, R15, R12.reuse, RZ ;  /* 0x0000000c0f0ec210 */ /* 0x080fe40007f3e0ff */
[----:B------:R-:W-:Y:S01]  /*241b0*/  @!P3 IADD3 R12, P0, R4, R12, RZ ;  /* 0x0000000c040cb210 */ /* 0x000fe20007f1e0ff */
[----:B------:R3:W-:Y:S01]  /*241c0*/  @!P6 ST.E desc[UR4][R10.64], R48 ;  /* 0x000000300a00e985 */ /* 0x0007e2000c101904 */
[----:B------:R-:W-:-:S02]  /*241d0*/  @!P5 LEA.HI.X.SX32 R5, R5, R13, 0x1, P2 ;  /* 0x0000000d0505d211 */ /* 0x000fc400010f0eff */
[-C--:B------:R-:W-:Y:S02]  /*241e0*/  @!P4 LEA.HI.X.SX32 R15, R15, R13.reuse, 0x1, P1 ;  /* 0x0000000d0f0fc211 */ /* 0x080fe400008f0eff */
[-C--:B------:R-:W-:Y:S02]  /*241f0*/  @!P5 LEA R8, P2, R0, R2.reuse, 0x2 ;  /* 0x000000020008d211 */ /* 0x080fe400078410ff */
[----:B------:R-:W-:Y:S02]  /*24200*/  @!P3 LEA.HI.X.SX32 R13, R4, R13, 0x1, P0 ;  /* 0x0000000d040db211 */ /* 0x000fe400000f0eff */
[-C--:B------:R-:W-:Y:S02]  /*24210*/  @!P4 LEA R4, P1, R14, R2.reuse, 0x2 ;  /* 0x000000020e04c211 */ /* 0x080fe400078210ff */
[----:B------:R-:W-:Y:S02]  /*24220*/  @!P3 LEA R2, P0, R12, R2, 0x2 ;  /* 0x000000020c02b211 */ /* 0x000fe400078010ff */
[----:B------:R-:W-:-:S02]  /*24230*/  @!P5 LEA.HI.X R9, R0, R3, R5, 0x2, P2 ;  /* 0x000000030009d211 */ /* 0x000fc400010f1405 */
[-C--:B------:R-:W-:Y:S02]  /*24240*/  @!P4 LEA.HI.X R5, R14, R3.reuse, R15, 0x2, P1 ;  /* 0x000000030e05c211 */ /* 0x080fe400008f140f */
[----:B------:R-:W-:Y:S01]  /*24250*/  @!P3 LEA.HI.X R3, R12, R3, R13, 0x2, P0 ;  /* 0x000000030c03b211 */ /* 0x000fe200000f140d */
[----:B------:R3:W-:Y:S04]  /*24260*/  @!P5 ST.E desc[UR4][R8.64], R49 ;  /* 0x000000310800d985 */ /* 0x0007e8000c101904 */
[----:B------:R3:W-:Y:S04]  /*24270*/  @!P4 ST.E desc[UR4][R4.64], R32 ;  /* 0x000000200400c985 */ /* 0x0007e8000c101904 */
[----:B------:R3:W-:Y:S02]  /*24280*/  @!P3 ST.E desc[UR4][R2.64], R33 ;  /* 0x000000210200b985 */ /* 0x0007e4000c101904 */
.L_x_717:
[----:B------:R-:W-:Y:S05]  /*24290*/  BSYNC B0 ;  /* 0x0000000000007941 */ /* 0x000fea0003800000 */
.L_x_716:
[----:B---3-5:R-:W3:Y:S04]  /*242a0*/  LDL.LU R2, [R1+0x1bc] ;  /* 0x0001bc0001027983 */ /* 0x028ee80000300800 */
[----:B------:R-:W4:Y:S04]  /*242b0*/  LDL R14, [R1+0x114] ;  /* 0x00011400010e7983 */ /* 0x000f280000100800 */
[----:B------:R1:W5:Y:S04]  /*242c0*/  LDL.64 R32, [R1+0x1a0] ;  /* 0x0001a00001207983 */ /* 0x0003680000100a00 */
[----:B------:R1:W5:Y:S01]  /*242d0*/  LD.E R0, desc[UR4][R172.64+0xc0] ;  /* 0x0000c004ac007980 */ /* 0x000362000c101900 */
[----:B------:R-:W-:-:S02]  /*242e0*/  LEA.HI.SX32 R9, R52, 0x20, 0x1e ;  /* 0x0000002034097811 */ /* 0x000fc400078ff2ff */
[C---:B------:R-:W-:Y:S01]  /*242f0*/  LEA.HI.SX32 R8, R52.reuse, 0x40, 0x1e ;  /* 0x0000004034087811 */ /* 0x040fe200078ff2ff */
[----:B------:R-:W-:Y:S01]  /*24300*/  IMAD R5, R19, R50, RZ ;  /* 0x0000003213057224 */ /* 0x000fe200078e02ff */
[----:B------:R-:W-:Y:S02]  /*24310*/  LEA.HI.SX32 R52, R52, 0x60, 0x1e ;  /* 0x0000006034347811 */ /* 0x000fe400078ff2ff */
[----:B------:R-:W-:Y:S01]  /*24320*/  SHF.R.S32.HI R10, RZ, 0x1f, R50 ;  /* 0x0000001fff0a7819 */ /* 0x000fe20000011432 */
[----:B------:R-:W-:Y:S01]  /*24330*/  BSSY B0, `(.L_x_718) ;  /* 0x000001a000007945 */ /* 0x000fe20003800000 */
[----:B---3--:R-:W-:-:S05]  /*24340*/  IMAD R4, R51, -0x80, R2 ;  /* 0xffffff8033047824 */ /* 0x008fca00078e0202 */
[----:B------:R-:W-:Y:S02]  /*24350*/  ISETP.GE.AND P0, PT, R81, R4, PT ;  /* 0x000000045100720c */ /* 0x000fe40003f06270 */
[----:B----4-:R-:W-:Y:S02]  /*24360*/  IADD3 R2, P1, R14, R34, RZ ;  /* 0x000000220e027210 */ /* 0x010fe40007f3e0ff */
[----:B------:R-:W-:Y:S02]  /*24370*/  SHF.R.S32.HI R3, RZ, 0x1f, R14 ;  /* 0x0000001fff037819 */ /* 0x000fe4000001140e */
[----:B------:R-:W-:-:S03]  /*24380*/  ISETP.GE.AND P3, PT, R9, R4, PT ;  /* 0x000000040900720c */ /* 0x000fc60003f66270 */
[----:B------:R-:W-:Y:S01]  /*24390*/  IMAD.X R3, R3, 0x1, R35, P1 ;  /* 0x0000000103037824 */ /* 0x000fe200008e0623 */
[-C--:B------:R-:W-:Y:S02]  /*243a0*/  ISETP.GE.AND P2, PT, R8, R4.reuse, PT ;  /* 0x000000040800720c */ /* 0x080fe40003f46270 */
[----:B------:R-:W-:Y:S01]  /*243b0*/  ISETP.GE.AND P1, PT, R52, R4, PT ;  /* 0x000000043400720c */ /* 0x000fe20003f26270 */
[C---:B------:R-:W-:Y:S02]  /*243c0*/  IMAD R4, R18.reuse, R10, R5 ;  /* 0x0000000a12047224 */ /* 0x040fe400078e0205 */
[----:B------:R-:W-:-:S04]  /*243d0*/  IMAD.WIDE.U32 R10, R18, R50, R2 ;  /* 0x00000032120a7225 */ /* 0x000fc800078e0002 */
[----:B------:R-:W-:Y:S01]  /*243e0*/  IMAD.IADD R5, R11, 0x1, R4 ;  /* 0x000000010b057824 */ /* 0x000fe200078e0204 */
[----:B-1----:R-:W-:Y:S06]  /*243f0*/  @P0 BRA `(.L_x_719) ;  /* 0x0000000000340947 */ /* 0x002fec0003800000 */
[----:B-----5:R-:W-:Y:S01]  /*24400*/  IMAD R2, R33, R6, RZ ;  /* 0x0000000621027224 */ /* 0x020fe200078e02ff */
[-C--:B------:R-:W-:Y:S01]  /*24410*/  ISETP.GE.AND P6, PT, R14, R0.reuse, PT ;  /* 0x000000000e00720c */ /* 0x080fe20003fc6270 */
[----:B------:R-:W-:Y:S01]  /*24420*/  IMAD.MOV.U32 R4, RZ, RZ, R10 ;  /* 0x000000ffff047224 */ /* 0x000fe200078e000a */
[-C--:B------:R-:W-:Y:S01]  /*24430*/  ISETP.GE.AND P5, PT, R247, R0.reuse, PT ;  /* 0x00000000f700720c */ /* 0x080fe20003fa6270 */
[----:B------:R-:W-:Y:S01]  /*24440*/  IMAD R2, R32, R7, R2 ;  /* 0x0000000720027224 */ /* 0x000fe200078e0202 */
[----:B------:R-:W-:Y:S01]  /*24450*/  ISETP.GE.AND P4, PT, R248, R0, PT ;  /* 0x00000000f800720c */ /* 0x000fe20003f86270 */
[----:B------:R-:W-:-:S04]  /*24460*/  IMAD.WIDE.U32 R8, R32, R6, R4 ;  /* 0x0000000620087225 */ /* 0x000fc800078e0004 */
[----:B------:R-:W-:Y:S01]  /*24470*/  IMAD.IADD R3, R9, 0x1, R2 ;  /* 0x0000000109037824 */ /* 0x000fe200078e0202 */
[----:B------:R-:W-:-:S04]  /*24480*/  LEA R2, P0, R8, R16, 0x1 ;  /* 0x0000001008027211 */ /* 0x000fc800078008ff */
[----:B------:R-:W-:-:S05]  /*24490*/  LEA.HI.X R3, R8, R17, R3, 0x1, P0 ;  /* 0x0000001108037211 */ /* 0x000fca00000f0c03 */
[----:B------:R1:W-:Y:S04]  /*244a0*/  @!P6 ST.E.128 desc[UR4][R2.64], R28 ;  /* 0x0000001c0200e985 */ /* 0x0003e8000c101d04 */
[----:B--2---:R1:W-:Y:S04]  /*244b0*/  @!P5 ST.E.128 desc[UR4][R2.64+0x40], R24 ;  /* 0x000040180200d985 */ /* 0x0043e8000c101d04 */
[----:B------:R1:W-:Y:S02]  /*244c0*/  @!P4 ST.E.128 desc[UR4][R2.64+0x80], R20 ;  /* 0x000080140200c985 */ /* 0x0003e4000c101d04 */
.L_x_719:
[----:B------:R-:W-:Y:S05]  /*244d0*/  BSYNC B0 ;  /* 0x0000000000007941 */ /* 0x000fea0003800000 */
.L_x_718:
[----:B------:R-:W-:Y:S04]  /*244e0*/  BSSY B0, `(.L_x_720) ;  /* 0x0000012000007945 */ /* 0x000fe80003800000 */
[----:B------:R-:W-:Y:S05]  /*244f0*/  @P3 BRA `(.L_x_721) ;  /* 0x0000000000403947 */ /* 0x000fea0003800000 */
[----:B-----5:R-:W-:Y:S02]  /*24500*/  IADD3 R12, P0, R32, 0x20, RZ ;  /* 0x00000020200c7810 */ /* 0x020fe40007f1e0ff */
[----:B-1----:R-:W-:Y:S02]  /*24510*/  MOV R3, R5 ;  /* 0x0000000500037202 */ /* 0x002fe40000000f00 */
[-C--:B------:R-:W-:Y:S01]  /*24520*/  ISETP.GE.AND P4, PT, R14, R0.reuse, PT ;  /* 0x000000000e00720c */ /* 0x080fe20003f86270 */
[----:B------:R-:W-:Y:S01]  /*24530*/  IMAD.X R2, RZ, RZ, R33, P0 ;  /* 0x000000ffff027224 */ /* 0x000fe200000e0621 */
[-C--:B------:R-:W-:Y:S02]  /*24540*/  ISETP.GE.AND P3, PT, R247, R0.reuse, PT ;  /* 0x00000000f700720c */ /* 0x080fe40003f66270 */
[----:B------:R-:W-:Y:S01]  /*24550*/  ISETP.GE.AND P0, PT, R248, R0, PT ;  /* 0x00000000f800720c */ /* 0x000fe20003f06270 */
[----:B------:R-:W-:Y:S02]  /*24560*/  IMAD R13, R2, R6, RZ ;  /* 0x00000006020d7224 */ /* 0x000fe400078e02ff */
[----:B------:R-:W-:-:S04]  /*24570*/  IMAD.MOV.U32 R2, RZ, RZ, R10 ;  /* 0x000000ffff027224 */ /* 0x000fc800078e000a */
[----:B------:R-:W-:-:S04]  /*24580*/  IMAD.WIDE.U32 R8, R6, R12, R2 ;  /* 0x0000000c06087225 */ /* 0x000fc800078e0002 */
[----:B------:R-:W-:Y:S01]  /*24590*/  IMAD R3, R7, R12, R13 ;  /* 0x0000000c07037224 */ /* 0x000fe200078e020d */
[----:B------:R-:W-:-:S03]  /*245a0*/  LEA R2, P5, R8, R16, 0x1 ;  /* 0x0000001008027211 */ /* 0x000fc600078a08ff */
[----:B------:R-:W-:-:S05]  /*245b0*/  IMAD.IADD R3, R9, 0x1, R3 ;  /* 0x0000000109037824 */ /* 0x000fca00078e0203 */
[----:B------:R-:W-:-:S05]  /*245c0*/  LEA.HI.X R3, R8, R17, R3, 0x1, P5 ;  /* 0x0000001108037211 */ /* 0x000fca00028f0c03 */
[----:B------:R3:W-:Y:S04]  /*245d0*/  @!P4 ST.E.128 desc[UR4][R2.64], R44 ;  /* 0x0000002c0200c985 */ /* 0x0007e8000c101d04 */
[----:B--2---:R3:W-:Y:S04]  /*245e0*/  @!P3 ST.E.128 desc[UR4][R2.64+0x40], R40 ;  /* 0x000040280200b985 */ /* 0x0047e8000c101d04 */
[----:B------:R3:W-:Y:S02]  /*245f0*/  @!P0 ST.E.128 desc[UR4][R2.64+0x80], R36 ;  /* 0x0000802402008985 */ /* 0x0007e4000c101d04 */
.L_x_721:
[----:B------:R-:W-:Y:S05]  /*24600*/  BSYNC B0 ;  /* 0x0000000000007941 */ /* 0x000fea0003800000 */
.L_x_720:
[----:B------:R-:W-:Y:S04]  /*24610*/  BSSY B0, `(.L_x_722) ;  /* 0x0000012000007945 */ /* 0x000fe80003800000 */
[----:B------:R-:W-:Y:S05]  /*24620*/  @P2 BRA `(.L_x_723) ;  /* 0x0000000000402947 */ /* 0x000fea0003800000 */
[----:B-----5:R-:W-:Y:S02]  /*24630*/  IADD3 R12, P0, R32, 0x40, RZ ;  /* 0x00000040200c7810 */ /* 0x020fe40007f1e0ff */
[----:B-1-3--:R-:W-:Y:S02]  /*24640*/  MOV R3, R5 ;  /* 0x0000000500037202 */ /* 0x00afe40000000f00 */
        /* <DEDUP_REMOVED lines=11> */
[----:B--2---:R4:W-:Y:S04]  /*24700*/  @!P3 ST.E.128 desc[UR4][R2.64], R64 ;  /* 0x000000400200b985 */ /* 0x0049e8000c101d04 */
[----:B------:R4:W-:Y:S04]  /*24710*/  @!P2 ST.E.128 desc[UR4][R2.64+0x40], R60 ;  /* 0x0000403c0200a985 */ /* 0x0009e8000c101d04 */
[----:B------:R4:W-:Y:S02]  /*24720*/  @!P0 ST.E.128 desc[UR4][R2.64+0x80], R56 ;  /* 0x0000803802008985 */ /* 0x0009e4000c101d04 */
.L_x_723:
[----:B------:R-:W-:Y:S05]  /*24730*/  BSYNC B0 ;  /* 0x0000000000007941 */ /* 0x000fea0003800000 */
.L_x_722:
[----:B------:R-:W-:Y:S02]  /*24740*/  MOV R12, 0x50 ;  /* 0x00000050000c7802 */ /* 0x000fe40000000f00 */
[----:B-1-34-:R-:W-:-:S03]  /*24750*/  MOV R3, 0x0 ;  /* 0x0000000000037802 */ /* 0x01afc60000000f00 */
[----:B------:R-:W-:-:S04]  /*24760*/  IMAD.MOV.U32 R2, RZ, RZ, R12 ;  /* 0x000000ffff027224 */ /* 0x000fc800078e000c */
[----:B--2--5:R-:W-:Y:S05]  /*24770*/  @P1 RET.REL.NODEC R2 `(_ZN5flash16flash_fwd_kernelI23Flash_fwd_kernel_traitsILi96ELi128ELi64ELi4ELb0ELb0EN7cutlass10bfloat16_tE19Flash_kernel_traitsILi96ELi128ELi64ELi4ES3_EELb1ELb1ELb0ELb1ELb0ELb0ELb0ELb1EEEvNS_16Flash_fwd_paramsE) ;  /* 0xfffffdb802201950 */ /* 0x024fea0003c3ffff */
[----:B------:R-:W-:Y:S02]  /*24780*/  IADD3 R8, P0, R32, 0x60, RZ ;  /* 0x0000006020087810 */ /* 0x000fe40007f1e0ff */
[----:B------:R-:W-:Y:S02]  /*24790*/  MOV R3, R5 ;  /* 0x0000000500037202 */ /* 0x000fe40000000f00 */
        /* <DEDUP_REMOVED lines=9> */
[----:B------:R-:W-:Y:S02]  /*24830*/  IMAD.IADD R3, R5, 0x1, R3 ;  /* 0x0000000105037824 */ /* 0x000fe400078e0203 */
[----:B------:R-:W-:-:S03]  /*24840*/  IMAD.MOV.U32 R5, RZ, RZ, 0x0 ;  /* 0x00000000ff057424 */ /* 0x000fc600078e00ff */
[----:B------:R-:W-:Y:S02]  /*24850*/  LEA.HI.X R3, R4, R17, R3, 0x1, P3 ;  /* 0x0000001104037211 */ /* 0x000fe400018f0c03 */
[----:B------:R-:W-:-:S03]  /*24860*/  MOV R4, R12 ;  /* 0x0000000c00047202 */ /* 0x000fc60000000f00 */
[----:B------:R-:W-:Y:S04]  /*24870*/  @!P2 ST.E.128 desc[UR4][R2.64], R76 ;  /* 0x0000004c0200a985 */ /* 0x000fe8000c101d04 */
[----:B------:R1:W-:Y:S02]  /*24880*/  @!P1 ST.E.128 desc[UR4][R2.64+0x40], R72 ;  /* 0x0000404802009985 */ /* 0x0003e4000c101d04 */
[----:B-1----:R-:W-:Y:S05]  /*24890*/  @P0 RET.REL.NODEC R4 `(_ZN5flash16flash_fwd_kernelI23Flash_fwd_kernel_traitsILi96ELi128ELi64ELi4ELb0ELb0EN7cutlass10bfloat16_tE19Flash_kernel_traitsILi96ELi128ELi64ELi4ES3_EELb1ELb1ELb0ELb1ELb0ELb0ELb0ELb1EEEvNS_16Flash_fwd_paramsE) ;  /* 0xfffffdb404d80950 */ /* 0x002fea0003c3ffff */
[----:B------:R1:W-:Y:S02]  /*248a0*/  ST.E.128 desc[UR4][R2.64+0x80], R68 ;  /* 0x0000804402007985 */ /* 0x0003e4000c101d04 */
[----:B-1----:R-:W-:Y:S02]  /*248b0*/  MOV R2, R12 ;  /* 0x0000000c00027202 */ /* 0x002fe40000000f00 */
[----:B------:R-:W-:-:S04]  /*248c0*/  MOV R3, 0x0 ;  /* 0x0000000000037802 */ /* 0x000fc80000000f00 */
[----:B------:R-:W-:Y:S05]  /*248d0*/  RET.REL.NODEC R2 `(_ZN5flash16flash_fwd_kernelI23Flash_fwd_kernel_traitsILi96ELi128ELi64ELi4ELb0ELb0EN7cutlass10bfloat16_tE19Flash_kernel_traitsILi96ELi128ELi64ELi4ES3_EELb1ELb1ELb0ELb1ELb0ELb0ELb0ELb1EEEvNS_16Flash_fwd_paramsE) ;  /* 0xfffffdb402c87950 */ /* 0x000fea0003c3ffff */
.L_x_673:
[----:B------:R-:W2:Y:S04]  /*248e0*/  LDL R15, [R1+0x190] ;  /* 0x00019000010f7983 */ /* 0x000ea80000100800 */
[----:B------:R-:W3:Y:S04]  /*248f0*/  LD.E.U16 R0, desc[UR4][R172.64+0x1c8] ;  /* 0x0001c804ac007980 */ /* 0x000ee8000c101500 */
[----:B------:R-:W4:Y:S04]  /*24900*/  LD.E.64 R2, desc[UR4][R172.64+0x88] ;  /* 0x00008804ac027980 */ /* 0x000f28000c101b00 */
[----:B------:R1:W5:Y:S04]  /*24910*/  LD.E.64 R10, desc[UR4][R172.64+0x70] ;  /* 0x00007004ac0a7980 */ /* 0x000368000c101b00 */
[----:B------:R1:W5:Y:S01]  /*24920*/  LD.E.64 R12, desc[UR4][R172.64+0x90] ;  /* 0x00009004ac0c7980 */ /* 0x000362000c101b00 */
[----:B--2---:R-:W-:-:S13]  /*24930*/  ISETP.NE.AND P0, PT, R15, -0x1, PT ;  /* 0xffffffff0f00780c */ /* 0x004fda0003f05270 */
[----:B------:R-:W2:Y:S01]  /*24940*/  @!P0 LD.E.64 R4, desc[UR4][R172.64+0x80] ;  /* 0x00008004ac048980 */ /* 0x000ea2000c101b00 */
[----:B------:R-:W1:Y:S01]  /*24950*/  S2R R33, SR_CTAID.Y ;  /* 0x0000000000217919 */ /* 0x000e620000002600 */
[-C--:B----4-:R-:W-:Y:S02]  /*24960*/  @P0 IMAD R8, R3, R15.reuse, RZ ;  /* 0x0000000f03080224 */ /* 0x090fe400078e02ff */
[----:B------:R-:W-:Y:S01]  /*24970*/  @P0 IMAD.WIDE.U32 R6, R2, R15, RZ ;  /* 0x0000000f02060225 */ /* 0x000fe200078e00ff */
[----:B------:R-:W-:Y:S01]  /*24980*/  BSSY B1, `(.L_x_724) ;  /* 0x000001a000017945 */ /* 0x000fe20003800000 */
[----:B------:R-:W-:Y:S02]  /*24990*/  PLOP3.LUT P1, PT, PT, PT, PT, 0x8, 0x0 ;  /* 0x000000000000781c */ /* 0x000fe40003f2e170 */
[----:B------:R-:W-:Y:S01]  /*249a0*/  CS2R R22, SRZ ;  /* 0x0000000000167805 */ /* 0x000fe2000001ff00 */
[----:B------:R-:W-:Y:S01]  /*249b0*/  @P0 IMAD.IADD R7, R7, 0x1, R8 ;  /* 0x0000000107070824 */ /* 0x000fe200078e0208 */
[----:B-1----:R-:W-:Y:S01]  /*249c0*/  @!P0 SHF.R.S32.HI R14, RZ, 0x1f, R33 ;  /* 0x0000001fff0e8819 */ /* 0x002fe20000011421 */
[----:B--2---:R-:W-:Y:S01]  /*249d0*/  @!P0 IMAD R9, R5, R33, RZ ;  /* 0x0000002105098224 */ /* 0x004fe200078e02ff */
[----:B---3--:R-:W-:-:S02]  /*249e0*/  PRMT R5, R0, 0x7770, RZ ;  /* 0x0000777000057816 */ /* 0x008fc400000000ff */
[----:B------:R-:W-:Y:S02]  /*249f0*/  PRMT R0, R0, 0x7771, RZ ;  /* 0x0000777100007816 */ /* 0x000fe400000000ff */
[----:B------:R-:W-:-:S04]  /*24a00*/  ISETP.NE.AND P4, PT, R5, RZ, PT ;  /* 0x000000ff0500720c */ /* 0x000fc80003f85270 */
[----:B------:R-:W-:Y:S01]  /*24a10*/  ISETP.NE.OR P2, PT, R0, RZ, !P4 ;  /* 0x000000ff0000720c */ /* 0x000fe20006745670 */
[C---:B------:R-:W-:Y:S02]  /*24a20*/  @!P0 IMAD R9, R4.reuse, R14, R9 ;  /* 0x0000000e04098224 */ /* 0x040fe400078e0209 */
[----:B------:R-:W-:-:S04]  /*24a30*/  @!P0 IMAD.WIDE.U32 R4, R4, R33, RZ ;  /* 0x0000002104048225 */ /* 0x000fc800078e00ff */
[----:B------:R-:W-:Y:S02]  /*24a40*/  @!P0 IMAD.MOV.U32 R6, RZ, RZ, R4 ;  /* 0x000000ffff068224 */ /* 0x000fe400078e0004 */
[----:B------:R-:W-:-:S04]  /*24a50*/  @!P0 IMAD.IADD R7, R5, 0x1, R9 ;  /* 0x0000000105078824 */ /* 0x000fc800078e0209 */
[----:B------:R-:W-:Y:S05]  /*24a60*/  @P2 BRA `(.L_x_725) ;  /* 0x00000000002c2947 */ /* 0x000fea0003800000 */
[----:B------:R-:W-:Y:S01]  /*24a70*/  ISETP.NE.AND P0, PT, R15, -0x1, PT ;  /* 0xffffffff0f00780c */ /* 0x000fe20003f05270 */
[----:B------:R-:W-:Y:S01]  /*24a80*/  BSSY B0, `(.L_x_726) ;  /* 0x0000006000007945 */ /* 0x000fe20003800000 */
[----:B------:R-:W-:-:S11]  /*24a90*/  PLOP3.LUT P1, PT, PT, PT, PT, 0x80, 0x0 ;  /* 0x000000000000781c */ /* 0x000fd60003f2f070 */
[----:B------:R-:W-:Y:S05]  /*24aa0*/  @P0 BRA `(.L_x_727) ;  /* 0x00000000000c0947 */ /* 0x000fea0003800000 */
[----:B------:R-:W2:Y:S02]  /*24ab0*/  LD.E R0, desc[UR4][R172.64+0xb4] ;  /* 0x0000b404ac007980 */ /* 0x000ea4000c101900 */
[----:B--2---:R-:W-:-:S05]  /*24ac0*/  IMAD R15, R33, R0, RZ ;  /* 0x00000000210f7224 */ /* 0x004fca00078e02ff */
[----:B------:R1:W-:Y:S02]  /*24ad0*/  STL [R1+0x190], R15 ;  /* 0x0001900f01007387 */ /* 0x0003e40000100800 */
.L_x_727:
[----:B------:R-:W-:Y:S05]  /*24ae0*/  BSYNC B0 ;  /* 0x0000000000007941 */ /* 0x000fea0003800000 */
.L_x_726:
[----:B------:R-:W-:Y:S01]  /*24af0*/  PRMT R0, RZ, 0x7610, R0 ;  /* 0x00007610ff007816 */ /* 0x000fe20000000000 */
[--C-:B------:R-:W-:Y:S01]  /*24b00*/  IMAD.MOV.U32 R22, RZ, RZ, R15.reuse ;  /* 0x000000ffff167224 */ /* 0x100fe200078e000f */
[----:B------:R-:W-:Y:S02]  /*24b10*/  SHF.R.S32.HI R23, RZ, 0x1f, R15 ;  /* 0x0000001fff177819 */ /* 0x000fe4000001140f */
.L_x_725:
[----:B------:R-:W-:Y:S05]  /*24b20*/  BSYNC B1 ;  /* 0x0000000000017941 */ /* 0x000fea0003800000 */
.L_x_724:
[----:B------:R-:W-:Y:S01]  /*24b30*/  LOP3.LUT P3, RZ, R0, 0xff, RZ, 0xc0, !PT ;  /* 0x000000ff00ff7812 */ /* 0x000fe2000786c0ff */
[----:B------:R-:W2:Y:S04]  /*24b40*/  LDL.LU R4, [R1+0x1bc] ;  /* 0x0001bc0001047983 */ /* 0x000ea80000300800 */
[----:B------:R3:W5:Y:S04]  /*24b50*/  LD.E R0, desc[UR4][R172.64+0xc0] ;  /* 0x0000c004ac007980 */ /* 0x000768000c101900 */
[----:B------:R3:W5:Y:S04]  /*24b60*/  LD.E.64 R20, desc[UR4][R172.64+0xa0] ;  /* 0x0000a004ac147980 */ /* 0x000768000c101b00 */
[----:B------:R-:W4:Y:S01]  /*24b70*/  @P3 LD.E.64 R26, desc[UR4][R172.64+0xb0] ;  /* 0x0000b004ac1a3980 */ /* 0x000f22000c101b00 */
[----:B------:R-:W1:Y:S01]  /*24b80*/  S2R R32, SR_CTAID.Z ;  /* 0x0000000000207919 */ /* 0x000e620000002700 */
[----:B------:R-:W-:Y:S01]  /*24b90*/  LEA.HI R8, R40, R152, RZ, 0x2 ;  /* 0x0000009828087211 */ /* 0x000fe200078f10ff */
[----:B------:R-:W3:Y:S03]  /*24ba0*/  S2R R14, SR_CTAID.X ;  /* 0x00000000000e7919 */ /* 0x000ee60000002500 */
[----:B------:R-:W-:-:S05]  /*24bb0*/  LOP3.LUT R18, R8, 0xfffffffc, RZ, 0xc0, !PT ;  /* 0xfffffffc08127812 */ /* 0x000fca00078ec0ff */
[----:B------:R-:W-:-:S05]  /*24bc0*/  IMAD.IADD R18, R152, 0x1, -R18 ;  /* 0x0000000198127824 */ /* 0x000fca00078e0a12 */
[C---:B------:R-:W-:Y:S01]  /*24bd0*/  ISETP.NE.AND P6, PT, R18.reuse, RZ, PT ;  /* 0x000000ff1200720c */ /* 0x040fe20003fc5270 */
[----:B------:R-:W-:Y:S01]  /*24be0*/  IMAD.SHL.U32 R18, R18, 0x8, RZ ;  /* 0x0000000812127824 */ /* 0x000fe200078e00ff */
[----:B------:R-:W-:-:S04]  /*24bf0*/  SHF.R.S32.HI R8, RZ, 0x2, R8 ;  /* 0x00000002ff087819 */ /* 0x000fc80000011408 */
[----:B------:R-:W-:Y:S01]  /*24c00*/  IADD3 R16, P0, R18, R6, RZ ;  /* 0x0000000612107210 */ /* 0x000fe20007f1e0ff */
[----:B------:R-:W-:Y:S01]  /*24c10*/  VIADD R28, R8, 0x20 ;  /* 0x00000020081c7836 */ /* 0x000fe20000000000 */
[----:B------:R-:W-:Y:S02]  /*24c20*/  SHF.R.S32.HI R9, RZ, 0x1f, R8 ;  /* 0x0000001fff097819 */ /* 0x000fe40000011408 */
[----:B------:R-:W-:Y:S01]  /*24c30*/  LEA.HI.X.SX32 R17, R18, R7, 0x1, P0 ;  /* 0x0000000712117211 */ /* 0x000fe200000f0eff */
[----:B------:R-:W-:Y:S01]  /*24c40*/  BSSY B0, `(.L_x_728) ;  /* 0x0000011000007945 */ /* 0x000fe20003800000 */
[----:B-1----:R-:W-:Y:S01]  /*24c50*/  SHF.R.S32.HI R5, RZ, 0x1f, R32 ;  /* 0x0000001fff057819 */ /* 0x002fe20000011420 */
[----:B-----5:R-:W-:-:S04]  /*24c60*/  IMAD.WIDE.U32 R16, R32, R12, R16 ;  /* 0x0000000c20107225 */ /* 0x020fc800078e0010 */
[----:B------:R-:W-:Y:S02]  /*24c70*/  @P3 IMAD.MOV.U32 R25, RZ, RZ, 0x1 ;  /* 0x00000001ff193424 */ /* 0x000fe400078e00ff */
[----:B--2---:R-:W-:Y:S02]  /*24c80*/  IMAD.IADD R19, R4, 0x1, -R157 ;  /* 0x0000000104137824 */ /* 0x004fe400078e0a9d */
[----:B------:R-:W-:-:S03]  /*24c90*/  IMAD R4, R13, R32, RZ ;  /* 0x000000200d047224 */ /* 0x000fc600078e02ff */
[----:B------:R-:W-:Y:S01]  /*24ca0*/  ISETP.GE.AND P2, PT, R8, R19, PT ;  /* 0x000000130800720c */ /* 0x000fe20003f46270 */
[----:B------:R-:W-:Y:S01]  /*24cb0*/  IMAD R7, R12, R5, R4 ;  /* 0x000000050c077224 */ /* 0x000fe200078e0204 */
[----:B------:R-:W-:Y:S01]  /*24cc0*/  ISETP.GE.AND P0, PT, R28, R19, PT ;  /* 0x000000131c00720c */ /* 0x000fe20003f06270 */
[----:B---3--:R-:W-:-:S04]  /*24cd0*/  IMAD.WIDE R4, R14, 0x80, R8 ;  /* 0x000000800e047825 */ /* 0x008fc800078e0208 */
[----:B----4-:R-:W-:Y:S01]  /*24ce0*/  @P3 IMAD R24, R26, R27, RZ ;  /* 0x0000001b1a183224 */ /* 0x010fe200078e02ff */
[----:B------:R-:W-:Y:S07]  /*24cf0*/  @P3 BRA `(.L_x_729) ;  /* 0x0000000000143947 */ /* 0x000fee0003800000 */
[----:B------:R-:W2:Y:S04]  /*24d00*/  @P4 LD.E R24, desc[UR4][R172.64+0xd4] ;  /* 0x0000d404ac184980 */ /* 0x000ea8000c101900 */
[----:B------:R-:W2:Y:S04]  /*24d10*/  LD.E R6, desc[UR4][R172.64+0x60] ;  /* 0x00006004ac067980 */ /* 0x000ea8000c101900 */
[----:B------:R-:W2:Y:S01]  /*24d20*/  @!P4 LD.E R24, desc[UR4][R172.64+0xb4] ;  /* 0x0000b404ac18c980 */ /* 0x000ea2000c101900 */
[----:B------:R-:W-:Y:S01]  /*24d30*/  MOV R26, 0x1 ;  /* 0x00000001001a7802 */ /* 0x000fe20000000f00 */
[----:B--2---:R-:W-:-:S02]  /*24d40*/  IMAD R25, R24, R6, RZ ;  /* 0x0000000618197224 */ /* 0x004fc400078e02ff */
.L_x_729:
[----:B------:R-:W-:Y:S05]  /*24d50*/  BSYNC B0 ;  /* 0x0000000000007941 */ /* 0x000fea0003800000 */
.L_x_728:
[----:B------:R-:W-:Y:S01]  /*24d60*/  BSSY B0, `(.L_x_730) ;  /* 0x0000013000007945 */ /* 0x000fe20003800000 */
[----:B------:R-:W-:Y:S01]  /*24d70*/  VIADD R27, R8, 0x40 ;  /* 0x00000040081b7836 */ /* 0x000fe20000000000 */
[C---:B------:R-:W-:Y:S01]  /*24d80*/  IADD3 R30, R18.reuse, 0x40, RZ ;  /* 0x00000040121e7810 */ /* 0x040fe20007ffe0ff */
[----:B------:R-:W-:Y:S01]  /*24d90*/  VIADD R31, R18, 0x20 ;  /* 0x00000020121f7836 */ /* 0x000fe20000000000 */
[----:B------:R-:W-:Y:S01]  /*24da0*/  IADD3 R7, R17, R7, RZ ;  /* 0x0000000711077210 */ /* 0x000fe20007ffe0ff */
[----:B------:R-:W-:Y:S06]  /*24db0*/  @P2 BRA `(.L_x_731) ;  /* 0x0000000000342947 */ /* 0x000fec0003800000 */
[----:B------:R-:W-:Y:S01]  /*24dc0*/  IMAD R12, R5, R2, RZ ;  /* 0x00000002050c7224 */ /* 0x000fe200078e02ff */
        /* <DEDUP_REMOVED lines=9> */
[----:B------:R1:W-:Y:S04]  /*24e60*/  @!P5 ST.E.128 desc[UR4][R12.64], RZ ;  /* 0x000000ff0c00d985 */ /* 0x0003e8000c101d04 */
[----:B------:R1:W-:Y:S04]  /*24e70*/  @!P4 ST.E.128 desc[UR4][R12.64+0x40], RZ ;  /* 0x000040ff0c00c985 */ /* 0x0003e8000c101d04 */
[----:B------:R1:W-:Y:S02]  /*24e80*/  @!P3 ST.E.128 desc[UR4][R12.64+0x80], RZ ;  /* 0x000080ff0c00b985 */ /* 0x0003e4000c101d04 */
.L_x_731:
[----:B------:R-:W-:Y:S05]  /*24e90*/  BSYNC B0 ;  /* 0x0000000000007941 */ /* 0x000fea0003800000 */
.L_x_730:
[----:B------:R-:W-:Y:S01]  /*24ea0*/  BSSY B0, `(.L_x_732) ;  /* 0x0000014000007945 */ /* 0x000fe20003800000 */
[----:B------:R-:W-:Y:S02]  /*24eb0*/  ISETP.GE.AND P2, PT, R27, R19, PT ;  /* 0x000000131b00720c */ /* 0x000fe40003f46270 */
[----:B------:R-:W-:Y:S01]  /*24ec0*/  IADD3 R29, R8, 0x60, RZ ;  /* 0x00000060081d7810 */ /* 0x000fe20007ffe0ff */
[----:B------:R-:W-:Y:S05]  /*24ed0*/  @P0 BRA `(.L_x_733) ;  /* 0x0000000000400947 */ /* 0x000fea0003800000 */
[----:B-1----:R-:W-:Y:S01]  /*24ee0*/  IADD3 R12, P0, R4, 0x20, RZ ;  /* 0x00000020040c7810 */ /* 0x002fe20007f1e0ff */
[----:B------:R-:W-:Y:S01]  /*24ef0*/  IMAD.MOV.U32 R14, RZ, RZ, R16 ;  /* 0x000000ffff0e7224 */ /* 0x000fe200078e0010 */
[----:B------:R-:W-:Y:S02]  /*24f00*/  MOV R15, R7 ;  /* 0x00000007000f7202 */ /* 0x000fe40000000f00 */
[-C--:B------:R-:W-:Y:S01]  /*24f10*/  ISETP.GE.AND P4, PT, R18, R0.reuse, PT ;  /* 0x000000001200720c */ /* 0x080fe20003f86270 */
[----:B------:R-:W-:Y:S01]  /*24f20*/  IMAD.X R13, RZ, RZ, R5, P0 ;  /* 0x000000ffff0d7224 */ /* 0x000fe200000e0605 */
[----:B------:R-:W-:Y:S01]  /*24f30*/  ISETP.GE.AND P3, PT, R31, R0, PT ;  /* 0x000000001f00720c */ /* 0x000fe20003f66270 */
[----:B------:R-:W-:Y:S01]  /*24f40*/  IMAD.WIDE.U32 R14, R2, R12, R14 ;  /* 0x0000000c020e7225 */ /* 0x000fe200078e000e */
[----:B------:R-:W-:-:S03]  /*24f50*/  ISETP.GE.AND P0, PT, R30, R0, PT ;  /* 0x000000001e00720c */ /* 0x000fc60003f06270 */
[----:B------:R-:W-:-:S04]  /*24f60*/  IMAD R13, R13, R2, RZ ;  /* 0x000000020d0d7224 */ /* 0x000fc800078e02ff */
[----:B------:R-:W-:Y:S01]  /*24f70*/  IMAD R13, R3, R12, R13 ;  /* 0x0000000c030d7224 */ /* 0x000fe200078e020d */
[----:B------:R-:W-:-:S03]  /*24f80*/  LEA R12, P5, R14, R10, 0x1 ;  /* 0x0000000a0e0c7211 */ /* 0x000fc600078a08ff */
[----:B------:R-:W-:-:S05]  /*24f90*/  IMAD.IADD R13, R15, 0x1, R13 ;  /* 0x000000010f0d7824 */ /* 0x000fca00078e020d */
[----:B------:R-:W-:-:S05]  /*24fa0*/  LEA.HI.X R13, R14, R11, R13, 0x1, P5 ;  /* 0x0000000b0e0d7211 */ /* 0x000fca00028f0c0d */
[----:B------:R2:W-:Y:S04]  /*24fb0*/  @!P4 ST.E.128 desc[UR4][R12.64], RZ ;  /* 0x000000ff0c00c985 */ /* 0x0005e8000c101d04 */
[----:B------:R2:W-:Y:S04]  /*24fc0*/  @!P3 ST.E.128 desc[UR4][R12.64+0x40], RZ ;  /* 0x000040ff0c00b985 */ /* 0x0005e8000c101d04 */
[----:B------:R2:W-:Y:S02]  /*24fd0*/  @!P0 ST.E.128 desc[UR4][R12.64+0x80], RZ ;  /* 0x000080ff0c008985 */ /* 0x0005e4000c101d04 */
.L_x_733:
[----:B------:R-:W-:Y:S05]  /*24fe0*/  BSYNC B0 ;  /* 0x0000000000007941 */ /* 0x000fea0003800000 */
.L_x_732:
[----:B------:R-:W-:Y:S01]  /*24ff0*/  BSSY B0, `(.L_x_734) ;  /* 0x0000014000007945 */ /* 0x000fe20003800000 */
[----:B------:R-:W-:Y:S01]  /*25000*/  ISETP.GE.AND P0, PT, R29, R19, PT ;  /* 0x000000131d00720c */ /* 0x000fe20003f06270 */
[----:B------:R-:W-:Y:S02]  /*25010*/  IMAD R25, R33, R25, RZ ;  /* 0x0000001921197224 */ /* 0x000fe400078e02ff */
[----:B------:R-:W-:Y:S10]  /*25020*/  @P2 BRA `(.L_x_735) ;  /* 0x0000000000402947 */ /* 0x000ff40003800000 */
[----:B-12---:R-:W-:Y:S01]  /*25030*/  IADD3 R12, P2, R4, 0x40, RZ ;  /* 0x00000040040c7810 */ /* 0x006fe20007f5e0ff */
        /* <DEDUP_REMOVED lines=15> */
.L_x_735:
[----:B------:R-:W-:Y:S05]  /*25130*/  BSYNC B0 ;  /* 0x0000000000007941 */ /* 0x000fea0003800000 */
.L_x_734:
[----:B-123--:R-:W-:Y:S01]  /*25140*/  SEL R12, R25, RZ, !P1 ;  /* 0x000000ff190c7207 */ /* 0x00efe20004800000 */
[----:B------:R-:W-:Y:S01]  /*25150*/  BSSY B0, `(.L_x_736) ;  /* 0x0000017000007945 */ /* 0x000fe20003800000 */
[-C--:B------:R-:W-:Y:S02]  /*25160*/  ISETP.GE.OR P5, PT, R8, R19.reuse, P6 ;  /* 0x000000130800720c */ /* 0x080fe400037a6670 */
[-C--:B------:R-:W-:Y:S01]  /*25170*/  ISETP.GE.OR P4, PT, R28, R19.reuse, P6 ;  /* 0x000000131c00720c */ /* 0x080fe20003786670 */
[----:B------:R-:W-:Y:S01]  /*25180*/  IMAD R24, R32, R24, R12 ;  /* 0x0000001820187224 */ /* 0x000fe200078e020c */
[----:B------:R-:W-:Y:S01]  /*25190*/  ISETP.GE.OR P3, PT, R27, R19, P6 ;  /* 0x000000131b00720c */ /* 0x000fe20003766670 */
[----:B------:R-:W-:Y:S01]  /*251a0*/  IMAD R12, R157, R26, RZ ;  /* 0x0000001a9d0c7224 */ /* 0x000fe200078e02ff */
[----:B------:R-:W-:Y:S11]  /*251b0*/  @P0 BRA `(.L_x_737) ;  /* 0x0000000000400947 */ /* 0x000ff60003800000 */
[----:B------:R-:W-:Y:S02]  /*251c0*/  IADD3 R6, P0, R4, 0x60, RZ ;  /* 0x0000006004067810 */ /* 0x000fe40007f1e0ff */
[-C--:B------:R-:W-:Y:S02]  /*251d0*/  ISETP.GE.AND P2, PT, R18, R0.reuse, PT ;  /* 0x000000001200720c */ /* 0x080fe40003f46270 */
[----:B------:R-:W-:Y:S01]  /*251e0*/  ISETP.GE.AND P1, PT, R31, R0, PT ;  /* 0x000000001f00720c */ /* 0x000fe20003f26270 */
[----:B------:R-:W-:Y:S01]  /*251f0*/  IMAD.X R4, RZ, RZ, R5, P0 ;  /* 0x000000ffff047224 */ /* 0x000fe200000e0605 */
[----:B------:R-:W-:-:S03]  /*25200*/  MOV R5, R7 ;  /* 0x0000000700057202 */ /* 0x000fc60000000f00 */
[----:B------:R-:W-:Y:S02]  /*25210*/  IMAD R13, R4, R2, RZ ;  /* 0x00000002040d7224 */ /* 0x000fe400078e02ff */
[----:B------:R-:W-:Y:S02]  /*25220*/  IMAD.MOV.U32 R4, RZ, RZ, R16 ;  /* 0x000000ffff047224 */ /* 0x000fe400078e0010 */
[-C--:B------:R-:W-:Y:S02]  /*25230*/  IMAD R3, R3, R6.reuse, R13 ;  /* 0x0000000603037224 */ /* 0x080fe400078e020d */
[----:B------:R-:W-:-:S04]  /*25240*/  IMAD.WIDE.U32 R4, R2, R6, R4 ;  /* 0x0000000602047225 */ /* 0x000fc800078e0004 */
[----:B------:R-:W-:Y:S01]  /*25250*/  IMAD.IADD R3, R5, 0x1, R3 ;  /* 0x0000000105037824 */ /* 0x000fe200078e0203 */
[----:B------:R-:W-:-:S04]  /*25260*/  LEA R2, P0, R4, R10, 0x1 ;  /* 0x0000000a04027211 */ /* 0x000fc800078008ff */
[----:B------:R-:W-:Y:S02]  /*25270*/  LEA.HI.X R3, R4, R11, R3, 0x1, P0 ;  /* 0x0000000b04037211 */ /* 0x000fe400000f0c03 */
[----:B------:R-:W-:-:S03]  /*25280*/  ISETP.GE.AND P0, PT, R30, R0, PT ;  /* 0x000000001e00720c */ /* 0x000fc60003f06270 */
[----:B------:R1:W-:Y:S04]  /*25290*/  @!P2 ST.E.128 desc[UR4][R2.64], RZ ;  /* 0x000000ff0200a985 */ /* 0x0003e8000c101d04 */
[----:B------:R1:W-:Y:S06]  /*252a0*/  @!P1 ST.E.128 desc[UR4][R2.64+0x40], RZ ;  /* 0x000040ff02009985 */ /* 0x0003ec000c101d04 */
[----:B------:R1:W-:Y:S02]  /*252b0*/  @!P0 ST.E.128 desc[UR4][R2.64+0x80], RZ ;  /* 0x000080ff02008985 */ /* 0x0003e4000c101d04 */
.L_x_737:
[----:B------:R-:W-:Y:S05]  /*252c0*/  BSYNC B0 ;  /* 0x0000000000007941 */ /* 0x000fea0003800000 */
.L_x_736:
[----:B------:R-:W-:Y:S01]  /*252d0*/  IADD3 R9, P1, P0, R12, R22, R24 ;  /* 0x000000160c097210 */ /* 0x000fe2000783e018 */
[-C--:B------:R-:W-:Y:S01]  /*252e0*/  @!P5 IMAD R0, R8, R26.reuse, RZ ;  /* 0x0000001a0800d224 */ /* 0x080fe200078e02ff */
[----:B-1----:R-:W-:Y:S01]  /*252f0*/  SHF.R.S32.HI R2, RZ, 0x1f, R12 ;  /* 0x0000001fff027819 */ /* 0x002fe2000001140c */
[-C--:B------:R-:W-:Y:S01]  /*25300*/  @!P4 IMAD R3, R28, R26.reuse, RZ ;  /* 0x0000001a1c03c224 */ /* 0x080fe200078e02ff */
[----:B------:R-:W-:Y:S01]  /*25310*/  SHF.R.S32.HI R22, RZ, 0x1f, R24 ;  /* 0x0000001fff167819 */ /* 0x000fe20000011418 */
[----:B------:R-:W-:Y:S01]  /*25320*/  @!P3 IMAD R5, R27, R26, RZ ;  /* 0x0000001a1b05b224 */ /* 0x000fe200078e02ff */
[----:B------:R-:W-:Y:S02]  /*25330*/  ISETP.GE.OR P6, PT, R29, R19, P6 ;  /* 0x000000131d00720c */ /* 0x000fe400037c6670 */
[----:B------:R-:W-:Y:S02]  /*25340*/  IADD3.X R22, R2, R23, R22, P1, P0 ;  /* 0x0000001702167210 */ /* 0x000fe40000fe0416 */
[----:B------:R-:W-:-:S02]  /*25350*/  @!P5 IADD3 R2, P0, R0, R9, RZ ;  /* 0x000000090002d210 */ /* 0x000fc40007f1e0ff */
[-C--:B------:R-:W-:Y:S02]  /*25360*/  @!P4 IADD3 R8, P1, R3, R9.reuse, RZ ;  /* 0x000000090308c210 */ /* 0x080fe40007f3e0ff */
[----:B------:R-:W-:Y:S02]  /*25370*/  @!P5 LEA.HI.X.SX32 R4, R0, R22, 0x1, P0 ;  /* 0x000000160004d211 */ /* 0x000fe400000f0eff */
[C---:B------:R-:W-:Y:S02]  /*25380*/  @!P5 LEA R6, P2, R2.reuse, R20, 0x2 ;  /* 0x000000140206d211 */ /* 0x040fe400078410ff */
[----:B------:R-:W-:Y:S02]  /*25390*/  @!P3 IADD3 R0, P0, R5, R9, RZ ;  /* 0x000000090500b210 */ /* 0x000fe40007f1e0ff */
[----:B------:R-:W-:Y:S02]  /*253a0*/  @!P4 LEA.HI.X.SX32 R10, R3, R22, 0x1, P1 ;  /* 0x00000016030ac211 */ /* 0x000fe400008f0eff */
[----:B------:R-:W-:-:S02]  /*253b0*/  @!P5 LEA.HI.X R7, R2, R21, R4, 0x2, P2 ;  /* 0x000000150207d211 */ /* 0x000fc400010f1404 */
[----:B------:R-:W-:Y:S02]  /*253c0*/  @!P4 LEA R4, P1, R8, R20, 0x2 ;  /* 0x000000140804c211 */ /* 0x000fe400078210ff */
[----:B------:R-:W-:Y:S02]  /*253d0*/  @!P3 LEA.HI.X.SX32 R3, R5, R22, 0x1, P0 ;  /* 0x000000160503b211 */ /* 0x000fe400000f0eff */
[----:B------:R-:W-:Y:S02]  /*253e0*/  @!P3 LEA R2, P0, R0, R20, 0x2 ;  /* 0x000000140002b211 */ /* 0x000fe400078010ff */
[-C--:B------:R-:W-:Y:S01]  /*253f0*/  @!P4 LEA.HI.X R5, R8, R21.reuse, R10, 0x2, P1 ;  /* 0x000000150805c211 */ /* 0x080fe200008f140a */
[----:B------:R-:W-:Y:S01]  /*25400*/  @!P5 IMAD.MOV.U32 R10, RZ, RZ, 0x7f800000 ;  /* 0x7f800000ff0ad424 */ /* 0x000fe200078e00ff */
[----:B------:R-:W-:Y:S01]  /*25410*/  @!P3 LEA.HI.X R3, R0, R21, R3, 0x2, P0 ;  /* 0x000000150003b211 */ /* 0x000fe200000f1403 */
[----:B------:R-:W-:Y:S01]  /*25420*/  @!P4 IMAD.MOV.U32 R8, RZ, RZ, 0x7f800000 ;  /* 0x7f800000ff08c424 */ /* 0x000fe200078e00ff */
[----:B------:R-:W-:Y:S01]  /*25430*/  MOV R11, 0x50 ;  /* 0x00000050000b7802 */ /* 0x000fe20000000f00 */
[----:B------:R-:W-:Y:S01]  /*25440*/  @!P3 IMAD.MOV.U32 R0, RZ, RZ, 0x7f800000 ;  /* 0x7f800000ff00b424 */ /* 0x000fe200078e00ff */
[----:B------:R-:W-:Y:S04]  /*25450*/  @!P5 ST.E desc[UR4][R6.64], R10 ;  /* 0x0000000a0600d985 */ /* 0x000fe8000c101904 */
[----:B------:R-:W-:Y:S04]  /*25460*/  @!P4 ST.E desc[UR4][R4.64], R8 ;  /* 0x000000080400c985 */ /* 0x000fe8000c101904 */
[----:B------:R1:W-:Y:S02]  /*25470*/  @!P3 ST.E desc[UR4][R2.64], R0 ;  /* 0x000000000200b985 */ /* 0x0003e4000c101904 */
[----:B-1----:R-:W-:-:S02]  /*25480*/  IMAD.MOV.U32 R2, RZ, RZ, R11 ;  /* 0x000000ffff027224 */ /* 0x002fc400078e000b */
[----:B------:R-:W-:-:S04]  /*25490*/  IMAD.MOV.U32 R3, RZ, RZ, 0x0 ;  /* 0x00000000ff037424 */ /* 0x000fc800078e00ff */
[----:B------:R-:W-:Y:S05]  /*254a0*/  @P6 RET.REL.NODEC R2 `(_ZN5flash16flash_fwd_kernelI23Flash_fwd_kernel_traitsILi96ELi128ELi64ELi4ELb0ELb0EN7cutlass10bfloat16_tE19Flash_kernel_traitsILi96ELi128ELi64ELi4ES3_EELb1ELb1ELb0ELb1ELb0ELb0ELb0ELb1EEEvNS_16Flash_fwd_paramsE) ;  /* 0xfffffda802d46950 */ /* 0x000fea0003c3ffff */
[----:B------:R-:W-:-:S05]  /*254b0*/  IMAD R0, R29, R26, RZ ;  /* 0x0000001a1d007224 */ /* 0x000fca00078e02ff */
[----:B------:R-:W-:-:S04]  /*254c0*/  IADD3 R3, P0, R0, R9, RZ ;  /* 0x0000000900037210 */ /* 0x000fc80007f1e0ff */
[----:B------:R-:W-:Y:S02]  /*254d0*/  LEA.HI.X.SX32 R0, R0, R22, 0x1, P0 ;  /* 0x0000001600007211 */ /* 0x000fe400000f0eff */
[----:B------:R-:W-:-:S04]  /*254e0*/  LEA R2, P0, R3, R20, 0x2 ;  /* 0x0000001403027211 */ /* 0x000fc800078010ff */
[----:B------:R-:W-:Y:S01]  /*254f0*/  LEA.HI.X R3, R3, R21, R0, 0x2, P0 ;  /* 0x0000001503037211 */ /* 0x000fe200000f1400 */
[----:B------:R-:W-:-:S05]  /*25500*/  IMAD.MOV.U32 R0, RZ, RZ, 0x7f800000 ;  /* 0x7f800000ff007424 */ /* 0x000fca00078e00ff */
[----:B------:R1:W-:Y:S02]  /*25510*/  ST.E desc[UR4][R2.64], R0 ;  /* 0x0000000002007985 */ /* 0x0003e4000c101904 */
[----:B-1----:R-:W-:Y:S02]  /*25520*/  IMAD.MOV.U32 R2, RZ, RZ, R11 ;  /* 0x000000ffff027224 */ /* 0x002fe400078e000b */
[----:B------:R-:W-:-:S04]  /*25530*/  IMAD.MOV.U32 R3, RZ, RZ, 0x0 ;  /* 0x00000000ff037424 */ /* 0x000fc800078e00ff */
[----:B------:R-:W-:Y:S05]  /*25540*/  RET.REL.NODEC R2 `(_ZN5flash16flash_fwd_kernelI23Flash_fwd_kernel_traitsILi96ELi128ELi64ELi4ELb0ELb0EN7cutlass10bfloat16_tE19Flash_kernel_traitsILi96ELi128ELi64ELi4ES3_EELb1ELb1ELb0ELb1ELb0ELb0ELb0ELb1EEEvNS_16Flash_fwd_paramsE) ;  /* 0xfffffda802ac7950 */ /* 0x000fea0003c3ffff */
.L_x_709:
[----:B------:R-:W-:Y:S01]  /*25550*/  IMAD.MOV.U32 R0, RZ, RZ, 0x2 ;  /* 0x00000002ff007424 */ /* 0x000fe200078e00ff */
[----:B------:R-:W-:Y:S01]  /*25560*/  MOV R2, R14 ;  /* 0x0000000e00027202 */ /* 0x000fe20000000f00 */
[----:B------:R-:W-:Y:S01]  /*25570*/  IMAD.MOV.U32 R4, RZ, RZ, -0x1 ;  /* 0xffffffffff047424 */ /* 0x000fe200078e00ff */
[----:B------:R-:W-:-:S07]  /*25580*/  MOV R3, 0x1f ;  /* 0x0000001f00037802 */ /* 0x000fce0000000f00 */
[----:B-1---5:R-:W-:Y:S05]  /*25590*/  WARPSYNC.COLLECTIVE R4, `(.L_x_738) ;  /* 0x0000000004087348 */ /* 0x022fea0003c00000 */
[----:B------:R2:W3:Y:S02]  /*255a0*/  SHFL.BFLY P0, R0, R2, R0, R3 ;  /* 0x0c00000002007389 */ /* 0x0004e40000000003 */
[----:B-123-5:R-:W-:Y:S01]  /*255b0*/  ENDCOLLECTIVE ;  /* 0x000000000000791b */ /* 0x02efe20003800000 */
.L_x_738:
[----:B------:R-:W-:Y:S02]  /*255c0*/  MOV R8, R0 ;  /* 0x0000000000087202 */ /* 0x000fe40000000f00 */
[----:B------:R-:W-:-:S03]  /*255d0*/  MOV R0, 0x1 ;  /* 0x0000000100007802 */ /* 0x000fc60000000f00 */
[----:B------:R-:W-:-:S04]  /*255e0*/  FADD.FTZ R8, R8, R14 ;  /* 0x0000000e08087221 */ /* 0x000fc80000010000 */
[----:B------:R-:W-:-:S07]  /*255f0*/  IMAD.MOV.U32 R2, RZ, RZ, R8 ;  /* 0x000000ffff027224 */ /* 0x000fce00078e0008 */
[----:B------:R-:W-:Y:S05]  /*25600*/  WARPSYNC.COLLECTIVE R4, `(.L_x_739) ;  /* 0x0000000004087348 */ /* 0x000fea0003c00000 */
[----:B------:R1:W2:Y:S02]  /*25610*/  SHFL.BFLY P0, R0, R2, R0, R3 ;  /* 0x0c00000002007389 */ /* 0x0002a40000000003 */
[----:B-12---:R-:W-:Y:S01]  /*25620*/  ENDCOLLECTIVE ;  /* 0x000000000000791b */ /* 0x006fe20003800000 */
.L_x_739:
[----:B------:R-:W-:Y:S01]  /*25630*/  IMAD.MOV.U32 R57, RZ, RZ, R0 ;  /* 0x000000ffff397224 */ /* 0x000fe200078e0000 */
[----:B------:R-:W-:Y:S02]  /*25640*/  MOV R0, 0x2 ;  /* 0x0000000200007802 */ /* 0x000fe40000000f00 */
[----:B------:R-:W-:Y:S01]  /*25650*/  MOV R2, R13 ;  /* 0x0000000d00027202 */ /* 0x000fe20000000f00 */
[----:B------:R-:W-:-:S07]  /*25660*/  FADD.FTZ R57, R8, R57 ;  /* 0x0000003908397221 */ /* 0x000fce0000010000 */
[----:B------:R-:W-:Y:S05]  /*25670*/  WARPSYNC.COLLECTIVE R4, `(.L_x_740) ;  /* 0x0000000004087348 */ /* 0x000fea0003c00000 */
[----:B------:R1:W2:Y:S02]  /*25680*/  SHFL.BFLY P0, R0, R2, R0, R3 ;  /* 0x0c00000002007389 */ /* 0x0002a40000000003 */
[----:B-12---:R-:W-:Y:S01]  /*25690*/  ENDCOLLECTIVE ;  /* 0x000000000000791b */ /* 0x006fe20003800000 */
.L_x_740:
[----:B------:R-:W-:Y:S01]  /*256a0*/  IMAD.MOV.U32 R7, RZ, RZ, R0 ;  /* 0x000000ffff077224 */ /* 0x000fe200078e0000 */
[----:B------:R-:W-:-:S03]  /*256b0*/  MOV R0, 0x1 ;  /* 0x0000000100007802 */ /* 0x000fc60000000f00 */
[----:B------:R-:W-:-:S05]  /*256c0*/  FADD.FTZ R7, R7, R13 ;  /* 0x0000000d07077221 */ /* 0x000fca0000010000 */
[----:B------:R-:W-:-:S07]  /*256d0*/  MOV R2, R7 ;  /* 0x0000000700027202 */ /* 0x000fce0000000f00 */
[----:B------:R-:W-:Y:S05]  /*256e0*/  WARPSYNC.COLLECTIVE R4, `(.L_x_741) ;  /* 0x0000000004087348 */ /* 0x000fea0003c00000 */
[----:B------:R1:W2:Y:S02]  /*256f0*/  SHFL.BFLY P0, R0, R2, R0, R3 ;  /* 0x0c00000002007389 */ /* 0x0002a40000000003 */
[----:B-12---:R-:W-:Y:S01]  /*25700*/  ENDCOLLECTIVE ;  /* 0x000000000000791b */ /* 0x006fe20003800000 */
.L_x_741:
[----:B------:R-:W-:Y:S01]  /*25710*/  IMAD.MOV.U32 R10, RZ, RZ, R0 ;  /* 0x000000ffff0a7224 */ /* 0x000fe200078e0000 */
[----:B------:R-:W-:Y:S02]  /*25720*/  MOV R0, 0x2 ;  /* 0x0000000200007802 */ /* 0x000fe40000000f00 */
[----:B------:R-:W-:Y:S01]  /*25730*/  MOV R2, R12 ;  /* 0x0000000c00027202 */ /* 0x000fe20000000f00 */
[----:B------:R-:W-:-:S07]  /*25740*/  FADD.FTZ R56, R7, R10 ;  /* 0x0000000a07387221 */ /* 0x000fce0000010000 */
[----:B------:R-:W-:Y:S05]  /*25750*/  WARPSYNC.COLLECTIVE R4, `(.L_x_742) ;  /* 0x0000000004087348 */ /* 0x000fea0003c00000 */
[----:B------:R1:W2:Y:S02]  /*25760*/  SHFL.BFLY P0, R0, R2, R0, R3 ;  /* 0x0c00000002007389 */ /* 0x0002a40000000003 */
[----:B-12---:R-:W-:Y:S01]  /*25770*/  ENDCOLLECTIVE ;  /* 0x000000000000791b */ /* 0x006fe20003800000 */
.L_x_742:
[----:B------:R-:W-:Y:S01]  /*25780*/  IMAD.MOV.U32 R6, RZ, RZ, R0 ;  /* 0x000000ffff067224 */ /* 0x000fe200078e0000 */
[----:B------:R-:W-:-:S03]  /*25790*/  MOV R0, 0x1 ;  /* 0x0000000100007802 */ /* 0x000fc60000000f00 */
[----:B------:R-:W-:-:S05]  /*257a0*/  FADD.FTZ R6, R6, R12 ;  /* 0x0000000c06067221 */ /* 0x000fca0000010000 */
[----:B------:R-:W-:-:S07]  /*257b0*/  MOV R2, R6 ;  /* 0x0000000600027202 */ /* 0x000fce0000000f00 */
[----:B------:R-:W-:Y:S05]  /*257c0*/  WARPSYNC.COLLECTIVE R4, `(.L_x_743) ;  /* 0x0000000004087348 */ /* 0x000fea0003c00000 */
[----:B------:R1:W2:Y:S02]  /*257d0*/  SHFL.BFLY P0, R0, R2, R0, R3 ;  /* 0x0c00000002007389 */ /* 0x0002a40000000003 */
[----:B-12---:R-:W-:Y:S01]  /*257e0*/  ENDCOLLECTIVE ;  /* 0x000000000000791b */ /* 0x006fe20003800000 */
.L_x_743:
[----:B------:R-:W-:Y:S01]  /*257f0*/  IMAD.MOV.U32 R9, RZ, RZ, R0 ;  /* 0x000000ffff097224 */ /* 0x000fe200078e0000 */
[----:B------:R-:W-:Y:S02]  /*25800*/  MOV R0, 0x2 ;  /* 0x0000000200007802 */ /* 0x000fe40000000f00 */
[----:B------:R-:W-:Y:S01]  /*25810*/  MOV R2, R11 ;  /* 0x0000000b00027202 */ /* 0x000fe20000000f00 */
[----:B------:R-:W-:-:S07]  /*25820*/  FADD.FTZ R54, R6, R9 ;  /* 0x0000000906367221 */ /* 0x000fce0000010000 */
[----:B------:R-:W-:Y:S05]  /*25830*/  WARPSYNC.COLLECTIVE R4, `(.L_x_744) ;  /* 0x0000000004087348 */ /* 0x000fea0003c00000 */
[----:B------:R1:W2:Y:S02]  /*25840*/  SHFL.BFLY P0, R0, R2, R0, R3 ;  /* 0x0c00000002007389 */ /* 0x0002a40000000003 */
[----:B-12---:R-:W-:Y:S01]  /*25850*/  ENDCOLLECTIVE ;  /* 0x000000000000791b */ /* 0x006fe20003800000 */
.L_x_744:
[----:B------:R-:W-:Y:S01]  /*25860*/  IMAD.MOV.U32 R2, RZ, RZ, R0 ;  /* 0x000000ffff027224 */ /* 0x000fe200078e0000 */
[----:B------:R-:W-:-:S03]  /*25870*/  MOV R0, 0x1 ;  /* 0x0000000100007802 */ /* 0x000fc60000000f00 */
[----:B------:R-:W-:-:S07]  /*25880*/  FADD.FTZ R2, R2, R11 ;  /* 0x0000000b02027221 */ /* 0x000fce0000010000 */
[----:B------:R-:W-:Y:S05]  /*25890*/  WARPSYNC.COLLECTIVE R4, `(.L_x_745) ;  /* 0x0000000004087348 */ /* 0x000fea0003c00000 */
[----:B------:R1:W2:Y:S02]  /*258a0*/  SHFL.BFLY P0, R0, R2, R0, R3 ;  /* 0x0c00000002007389 */ /* 0x0002a40000000003 */
[----:B-12---:R-:W-:Y:S01]  /*258b0*/  ENDCOLLECTIVE ;  /* 0x000000000000791b */ /* 0x006fe20003800000 */
.L_x_745:
[----:B------:R-:W-:Y:S01]  /*258c0*/  MOV R4, R0 ;  /* 0x0000000000047202 */ /* 0x000fe20000000f00 */
[----:B------:R-:W-:Y:S06]  /*258d0*/  BRA `(.L_x_746) ;  /* 0xffffffd0005c7947 */ /* 0x000fec000383ffff */
.L_x_747:
        /* <DEDUP_REMOVED lines=10> */
.L_x_1140:


//--------------------- .text._ZN5flash16flash_fwd_kernelI23Flash_fwd_kernel_traitsILi96ELi128ELi64ELi4ELb0ELb0EN7cutlass10bfloat16_tE19Flash_kernel_traitsILi96ELi128ELi64ELi4ES3_EELb0ELb1ELb0ELb1ELb0ELb0ELb1ELb0EEEvNS_16Flash_fwd_paramsE --------------------------
	.section	.text._ZN5flash16flash_fwd_kernelI23Flash_fwd_kernel_traitsILi96ELi128ELi64ELi4ELb0ELb0EN7cutlass10bfloat16_tE19Flash_kernel_traitsILi96ELi128ELi64ELi4ES3_EELb0ELb1ELb0ELb1ELb0ELb0ELb1ELb0EEEvNS_16Flash_fwd_paramsE,"ax",@progbits
	.align	128
        .global         _ZN5flash16flash_fwd_kernelI23Flash_fwd_kernel_traitsILi96ELi128ELi64ELi4ELb0ELb0EN7cutlass10bfloat16_tE19Flash_kernel_traitsILi96ELi128ELi64ELi4ES3_EELb0ELb1ELb0ELb1ELb0ELb0ELb1ELb0EEEvNS_16Flash_fwd_paramsE
        .type           _ZN5flash16flash_fwd_kernelI23Flash_fwd_kernel_traitsILi96ELi128ELi64ELi4ELb0ELb0EN7cutlass10bfloat16_tE19Flash_kernel_traitsILi96ELi128ELi64ELi4ES3_EELb0ELb1ELb0ELb1ELb0ELb0ELb1ELb0EEEvNS_16Flash_fwd_paramsE,@function
        .size           _ZN5flash16flash_fwd_kernelI23Flash_fwd_kernel_traitsILi96ELi128ELi64ELi4ELb0ELb0EN7cutlass10bfloat16_tE19Flash_kernel_traitsILi96ELi128ELi64ELi4ES3_EELb0ELb1ELb0ELb1ELb0ELb0ELb1ELb0EEEvNS_16Flash_fwd_paramsE,(.L_x_1158 - _ZN5flash16flash_fwd_kernelI23Flash_fwd_kernel_traitsILi96ELi128ELi64ELi4ELb0ELb0EN7cutlass10bfloat16_tE19Flash_kernel_traitsILi96ELi128ELi64ELi4ES3_EELb0ELb1ELb0ELb1ELb0ELb0ELb1ELb0EEEvNS_16Flash_fwd_paramsE)
        .other          _ZN5flash16flash_fwd_kernelI23Flash_fwd_kernel_traitsILi96ELi128ELi64ELi4ELb0ELb0EN7cutlass10bfloat16_tE19Flash_kernel_traitsILi96ELi128ELi64ELi4ES3_EELb0ELb1ELb0ELb1ELb0ELb0ELb1ELb0EEEvNS_16Flash_fwd_paramsE,@"STO_CUDA_ENTRY STV_DEFAULT"
_ZN5flash16flash_fwd_kernelI23Flash_fwd_kernel_traitsILi96ELi128ELi64ELi4ELb0ELb0EN7cutlass10bfloat16_tE19Flash_kernel_traitsILi96ELi128ELi64ELi4ES3_EELb0ELb1ELb0ELb1ELb0ELb0ELb1ELb0EEEvNS_16Flash_fwd_paramsE:
.text._ZN5flash16flash_fwd_kernelI23Flash_fwd_kernel_traitsILi96ELi128ELi64ELi4ELb0ELb0EN7cutlass10bfloat16_tE19Flash_kernel_traitsILi96ELi128ELi64ELi4ES3_EELb0ELb1ELb0ELb1ELb0ELb0ELb1ELb0EEEvNS_16Flash_fwd_paramsE:
        /* <DEDUP_REMOVED lines=55> */
.L_x_748:
[----:B------:R-:W-:-:S05]  /*0370*/  ULDC UR6, c[0x0][0x2c8] ;  /* 0x0000b20000067ab9 */ /* 0x000fca0000000800 */
.L_x_749:
        /* <DEDUP_REMOVED lines=44> */
[----:B------:R-:W-:Y:S01]  /*0640*/  UISETP.NE.AND UP0, UPT, UR11, -0x1, UPT ;  /* 0xffffffff0b00788c */ /* 0x000fe2000bf05270 */
[----:B------:R-:W-:Y:S02]  /*0650*/  LEA.HI R24, R23, R174, RZ, 0x3 ;  /* 0x000000ae17187211 */ /* 0x000fe400078f18ff */
[----:B------:R-:W-:-:S02]  /*0660*/  SHF.R.S32.HI R8, RZ, 0x2, R6 ;  /* 0x00000002ff087819 */ /* 0x000fc40000011406 */
[----:B------:R-:W-:Y:S02]  /*0670*/  SHF.R.S32.HI R20, RZ, 0x3, R24 ;  /* 0x00000003ff147819 */ /* 0x000fe40000011418 */
[----:B------:R-:W-:Y:S01]  /*0680*/  PLOP3.LUT P2, PT, PT, PT, UP0, 0x80, 0x0 ;  /* 0x000000000000781c */ /* 0x000fe20003f4f008 */
[----:B------:R-:W-:Y:S01]  /*0690*/  VIADD R4, R8, 0x40 ;  /* 0x0000004008047836 */ /* 0x000fe20000000000 */
[----:B------:R-:W-:Y:S01]  /*06a0*/  @UP1 ULDC.64 UR6, c[0x0][0x240] ;  /* 0x0000900000061ab9 */ /* 0x000fe20000000a00 */
[----:B------:R-:W-:Y:S01]  /*06b0*/  @!UP1 USHF.R.S32.HI UR8, URZ, 0x1f, UR24 ;  /* 0x0000001f3f089899 */ /* 0x000fe20008011418 */
[--C-:B------:R-:W-:Y:S01]  /*06c0*/  SHF.R.S32.HI R9, RZ, 0x1f, R8.reuse ;  /* 0x0000001fff097819 */ /* 0x100fe20000011408 */
[----:B------:R-:W-:Y:S01]  /*06d0*/  @UP1 UIMAD.WIDE.U32 UR18, UR15, UR6, URZ ;  /* 0x000000060f1212a5 */ /* 0x000fe2000f8e003f */
[----:B------:R-:W-:Y:S01]  /*06e0*/  ISETP.GE.AND P5, PT, R4, UR14, PT ;  /* 0x0000000e04007c0c */ /* 0x000fe2000bfa6270 */
[----:B------:R-:W-:Y:S01]  /*06f0*/  @UP0 UIADD3 UR12, UR10, UR11, URZ ;  /* 0x0000000b0a0c0290 */ /* 0x000fe2000fffe03f */
[----:B------:R-:W-:Y:S01]  /*0700*/  LEA.HI R21, R23, R174, RZ, 0x5 ;  /* 0x000000ae17157211 */ /* 0x000fe200078f28ff */
[----:B------:R-:W-:Y:S01]  /*0710*/  @UP1 UIMAD UR4, UR15, UR7, UR19 ;  /* 0x000000070f0412a4 */ /* 0x000fe2000f8e0213 */
[----:B-1----:R-:W-:Y:S01]  /*0720*/  IABS R0, R14 ;  /* 0x0000000e00007213 */ /* 0x002fe20000000000 */
[----:B------:R-:W-:Y:S01]  /*0730*/  IMAD.WIDE R12, R12, 0x80, R8 ;  /* 0x000000800c0c7825 */ /* 0x000fe200078e0208 */
[----:B------:R-:W-:Y:S01]  /*0740*/  @!UP1 ULDC.64 UR6, c[0x0][0x228] ;  /* 0x00008a0000069ab9 */ /* 0x000fe20000000a00 */
[----:B------:R-:W-:Y:S01]  /*0750*/  SHF.R.S32.HI R25, RZ, 0x5, R21 ;  /* 0x00000005ff197819 */ /* 0x000fe20000011415 */
[----:B------:R-:W-:Y:S01]  /*0760*/  @!UP1 UIMAD UR8, UR8, UR6, URZ ;  /* 0x00000006080892a4 */ /* 0x000fe2000f8e023f */
[----:B------:R-:W-:Y:S01]  /*0770*/  IMAD.MOV.U32 R7, RZ, RZ, R0 ;  /* 0x000000ffff077224 */ /* 0x000fe200078e0000 */
[----:B------:R-:W-:-:S02]  /*0780*/  @!UP1 UIMAD.WIDE.U32 UR30, UR24, UR6, URZ ;  /* 0x00000006181e92a5 */ /* 0x000fc4000f8e003f */
[----:B------:R-:W-:Y:S01]  /*0790*/  @!UP1 UIMAD UR7, UR24, UR7, UR8 ;  /* 0x00000007180792a4 */ /* 0x000fe2000f8e0208 */
[----:B------:R-:W1:Y:S01]  /*07a0*/  I2F.RP R2, R7 ;  /* 0x0000000700027306 */ /* 0x000e620000209400 */
[----:B--2---:R-:W-:Y:S01]  /*07b0*/  IABS R10, R10 ;  /* 0x0000000a000a7213 */ /* 0x004fe20000000000 */
[----:B------:R-:W-:Y:S01]  /*07c0*/  @UP0 ULDC.64 UR8, c[0x0][0x248] ;  /* 0x0000920000080ab9 */ /* 0x000fe20000000a00 */
[----:B------:R-:W-:Y:S02]  /*07d0*/  @!UP1 UIADD3 UR4, UR31, UR7, URZ ;  /* 0x000000071f049290 */ /* 0x000fe4000fffe03f */
[----:B------:R-:W-:Y:S02]  /*07e0*/  @UP0 UIMAD.WIDE.U32 UR28, UR12, UR8, URZ ;  /* 0x000000080c1c02a5 */ /* 0x000fe4000f8e003f */
[----:B------:R-:W-:Y:S01]  /*07f0*/  @UP0 UIMAD UR12, UR12, UR9, URZ ;  /* 0x000000090c0c02a4 */ /* 0x000fe2000f8e023f */
[----:B------:R-:W-:-:S03]  /*0800*/  @!UP1 UMOV UR18, UR30 ;  /* 0x0000001e00129c82 */ /* 0x000fc60008000000 */
[----:B------:R-:W-:Y:S01]  /*0810*/  @UP0 UIADD3 UR12, UR29, UR12, URZ ;  /* 0x0000000c1d0c0290 */ /* 0x000fe2000fffe03f */
[----:B-1----:R-:W1:Y:S02]  /*0820*/  MUFU.RCP R2, R2 ;  /* 0x0000000200027308 */ /* 0x002e640000001000 */
[----:B-1----:R-:W-:-:S06]  /*0830*/  VIADD R2, R2, 0xffffffe ;  /* 0x0ffffffe02027836 */ /* 0x002fcc0000000000 */
[----:B------:R1:W2:Y:S02]  /*0840*/  F2I.FTZ.U32.TRUNC.NTZ R3, R2 ;  /* 0x0000000200037305 */ /* 0x0002a4000021f000 */
[----:B-1----:R-:W-:Y:S02]  /*0850*/  VIADD R2, R8, 0x60 ;  /* 0x0000006008027836 */ /* 0x002fe40000000000 */
[----:B--2---:R-:W-:-:S03]  /*0860*/  IMAD.MOV R0, RZ, RZ, -R3 ;  /* 0x000000ffff007224 */ /* 0x004fc600078e0a03 */
[----:B------:R-:W-:Y:S01]  /*0870*/  ISETP.GE.AND P4, PT, R2, UR14, PT ;  /* 0x0000000e02007c0c */ /* 0x000fe2000bf86270 */
[----:B------:R-:W-:Y:S02]  /*0880*/  IMAD R0, R0, R7, RZ ;  /* 0x0000000700007224 */ /* 0x000fe400078e02ff */
[----:B------:R-:W-:-:S04]  /*0890*/  IMAD.MOV.U32 R2, RZ, RZ, RZ ;  /* 0x000000ffff027224 */ /* 0x000fc800078e00ff */
[----:B------:R-:W-:Y:S01]  /*08a0*/  IMAD.HI.U32 R3, R3, R0, R2 ;  /* 0x0000000003037227 */ /* 0x000fe200078e0002 */
[----:B------:R-:W-:-:S03]  /*08b0*/  LOP3.LUT R2, R6, 0xfffffffc, RZ, 0xc0, !PT ;  /* 0xfffffffc06027812 */ /* 0x000fc600078ec0ff */
[----:B------:R-:W-:Y:S02]  /*08c0*/  IMAD.SHL.U32 R0, R20, 0x40, RZ ;  /* 0x0000004014007824 */ /* 0x000fe400078e00ff */
[----:B------:R-:W-:Y:S02]  /*08d0*/  IMAD.IADD R2, R174, 0x1, -R2 ;  /* 0x00000001ae027824 */ /* 0x000fe400078e0a02 */
[----:B------:R-:W-:Y:S01]  /*08e0*/  IMAD.HI.U32 R4, R3, R10, RZ ;  /* 0x0000000a03047227 */ /* 0x000fe200078e00ff */
[----:B------:R-:W-:-:S03]  /*08f0*/  LOP3.LUT R0, R0, 0xc0, RZ, 0xc0, !PT ;  /* 0x000000c000007812 */ /* 0x000fc600078ec0ff */
[----:B------:R-:W-:Y:S01]  /*0900*/  IMAD.SHL.U32 R100, R2, 0x8, RZ ;  /* 0x0000000802647824 */ /* 0x000fe200078e00ff */
[----:B------:R-:W-:Y:S01]  /*0910*/  SHF.R.U32.HI R3, RZ, 0x3, R0 ;  /* 0x00000003ff037819 */ /* 0x000fe20000011600 */
[----:B------:R-:W-:-:S03]  /*0920*/  IMAD.MOV R2, RZ, RZ, -R4 ;  /* 0x000000ffff027224 */ /* 0x000fc600078e0a04 */
[----:B------:R-:W-:Y:S01]  /*0930*/  LOP3.LUT R5, R0, 0x18, R100, 0xf8, !PT ;  /* 0x0000001800057812 */ /* 0x000fe200078ef864 */
[----:B------:R-:W-:Y:S01]  /*0940*/  IMAD R0, R7, R2, R10 ;  /* 0x0000000207007224 */ /* 0x000fe200078e020a */
[----:B------:R-:W-:Y:S02]  /*0950*/  LEA.HI R2, R6, R8, RZ, 0x1 ;  /* 0x0000000806027211 */ /* 0x000fe400078f08ff */
[----:B------:R-:W-:Y:S02]  /*0960*/  LOP3.LUT R3, R5, R3, RZ, 0x3c, !PT ;  /* 0x0000000305037212 */ /* 0x000fe400078e3cff */
[----:B------:R-:W-:Y:S02]  /*0970*/  ISETP.GT.U32.AND P0, PT, R7, R0, PT ;  /* 0x000000000700720c */ /* 0x000fe40003f04070 */
[----:B------:R-:W-:-:S05]  /*0980*/  LOP3.LUT R2, R2, 0x7fffffe, RZ, 0xc0, !PT ;  /* 0x07fffffe02027812 */ /* 0x000fca00078ec0ff */
[----:B------:R-:W-:-:S06]  /*0990*/  IMAD.IADD R2, R8, 0x1, -R2 ;  /* 0x0000000108027824 */ /* 0x000fcc00078e0a02 */
        /* <DEDUP_REMOVED lines=14> */
.L_x_751:
[----:B------:R-:W-:Y:S01]  /*0a80*/  @UP0 UIADD3 UR11, UR10, UR11, URZ ;  /* 0x0000000b0a0b0290 */ /* 0x000fe2000fffe03f */
[----:B------:R-:W-:Y:S01]  /*0a90*/  ISETP.GE.U32.AND P1, PT, R0, R7, PT ;  /* 0x000000070000720c */ /* 0x000fe20003f26070 */
[----:B------:R-:W-:Y:S01]  /*0aa0*/  @UP0 ULDC.64 UR6, c[0x0][0x250] ;  /* 0x0000940000060ab9 */ /* 0x000fe20000000a00 */
[----:B------:R-:W-:Y:S01]  /*0ab0*/  IMAD R0, R25, 0x8, R2 ;  /* 0x0000000819007824 */ /* 0x000fe200078e0202 */
[----:B------:R-:W-:Y:S01]  /*0ac0*/  @UP0 UIMAD.WIDE.U32 UR30, UR11, UR6, URZ ;  /* 0x000000060b1e02a5 */ /* 0x000fe2000f8e003f */
[----:B------:R-:W-:Y:S01]  /*0ad0*/  SHF.R.S32.HI R101, RZ, 0x1f, R100 ;  /* 0x0000001fff657819 */ /* 0x000fe20000011464 */
[----:B------:R-:W-:Y:S01]  /*0ae0*/  @UP0 UIMAD UR13, UR11, UR7, URZ ;  /* 0x000000070b0d02a4 */ /* 0x000fe2000f8e023f */
[----:B------:R-:W-:Y:S01]  /*0af0*/  IMAD.U32 R234, R0, 0x20, R3 ;  /* 0x0000002000ea7824 */ /* 0x000fe200078e0003 */
[----:B------:R-:W-:Y:S01]  /*0b00*/  USHF.R.S32.HI UR25, URZ, 0x1f, UR26 ;  /* 0x0000001f3f197899 */ /* 0x000fe2000801141a */
[----:B------:R-:W-:Y:S01]  /*0b10*/  LOP3.LUT R5, R14, UR26, RZ, 0x3c, !PT ;  /* 0x0000001a0e057c12 */ /* 0x000fe2000f8e3cff */
        /* <DEDUP_REMOVED lines=14> */
.L_x_752:
[----:B------:R-:W-:Y:S01]  /*0c00*/  IMAD R0, R9, UR8, RZ ;  /* 0x0000000809007c24 */ /* 0x000fe2000f8e02ff */
[----:B------:R-:W-:Y:S01]  /*0c10*/  @!P0 IADD3 R4, R4, 0x1, RZ ;  /* 0x0000000104048810 */ /* 0x000fe20007ffe0ff */
[----:B------:R-:W-:Y:S01]  /*0c20*/  IMAD.WIDE.U32 R2, R8, UR8, R100 ;  /* 0x0000000808027c25 */ /* 0x000fe2000f8e0064 */
[----:B------:R-:W-:Y:S01]  /*0c30*/  ISETP.GE.AND P2, PT, R5, RZ, PT ;  /* 0x000000ff0500720c */ /* 0x000fe20003f46270 */
[----:B------:R-:W-:Y:S01]  /*0c40*/  ULDC.64 UR10, c[0x0][0x258] ;  /* 0x00009600000a7ab9 */ /* 0x000fe20000000a00 */
[----:B------:R-:W-:Y:S01]  /*0c50*/  ISETP.NE.AND P3, PT, R14, RZ, PT ;  /* 0x000000ff0e00720c */ /* 0x000fe20003f65270 */
[----:B------:R-:W-:Y:S01]  /*0c60*/  IMAD R0, R8, UR9, R0 ;  /* 0x0000000908007c24 */ /* 0x000fe2000f8e0200 */
[----:B------:R-:W-:Y:S01]  /*0c70*/  IADD3 R10, P0, R2, UR28, RZ ;  /* 0x0000001c020a7c10 */ /* 0x000fe2000ff1e0ff */
[----:B------:R-:W-:Y:S01]  /*0c80*/  IMAD.WIDE.U32 R6, R8, UR6, R100 ;  /* 0x0000000608067c25 */ /* 0x000fe2000f8e0064 */
[----:B------:R-:W-:Y:S01]  /*0c90*/  @P1 IADD3 R4, R4, 0x1, RZ ;  /* 0x0000000104041810 */ /* 0x000fe20007ffe0ff */
[----:B------:R-:W-:Y:S01]  /*0ca0*/  UIADD3 UR19, UR20, -0x1, URZ ;  /* 0xffffffff14137890 */ /* 0x000fe2000fffe03f */
[----:B------:R-:W-:Y:S01]  /*0cb0*/  IADD3.X R11, R3, UR12, R0, P0, !PT ;  /* 0x0000000c030b7c10 */ /* 0x000fe200087fe400 */
[----:B------:R-:W-:Y:S01]  /*0cc0*/  IMAD R2, R9, UR6, RZ ;  /* 0x0000000609027c24 */ /* 0x000fe2000f8e02ff */
[----:B------:R-:W1:Y:S01]  /*0cd0*/  S2UR UR12, SR_CgaCtaId ;  /* 0x00000000000c79c3 */ /* 0x000e620000008800 */
[----:B------:R-:W-:Y:S01]  /*0ce0*/  IMAD.MOV.U32 R0, RZ, RZ, R4 ;  /* 0x000000ffff007224 */ /* 0x000fe200078e0004 */
[----:B------:R-:W-:Y:S01]  /*0cf0*/  IADD3 R4, P1, R6, UR30, RZ ;  /* 0x0000001e06047c10 */ /* 0x000fe2000ff3e0ff */
[----:B------:R-:W-:Y:S01]  /*0d00*/  IMAD R3, R8, UR7, R2 ;  /* 0x0000000708037c24 */ /* 0x000fe2000f8e0202 */
[----:B------:R-:W-:Y:S01]  /*0d10*/  IADD3 R2, P0, R100, UR18, RZ ;  /* 0x0000001264027c10 */ /* 0x000fe2000ff1e0ff */
[----:B------:R-:W-:Y:S01]  /*0d20*/  UIMAD UR18, UR19, -0x40, UR21 ;  /* 0xffffffc0131278a4 */ /* 0x000fe2000f8e0215 */
[----:B------:R-:W-:Y:S01]  /*0d30*/  @!P2 IADD3 R0, -R0, RZ, RZ ;  /* 0x000000ff0000a210 */ /* 0x000fe20007ffe1ff */
[----:B------:R-:W-:Y:S01]  /*0d40*/  BSSY B0, `(.L_x_753) ;  /* 0x0000042000007945 */ /* 0x000fe20003800000 */
[----:B------:R-:W-:Y:S01]  /*0d50*/  @!P3 LOP3.LUT R0, RZ, R14, RZ, 0x33, !PT ;  /* 0x0000000eff00b212 */ /* 0x000fe200078e33ff */
[----:B------:R-:W-:Y:S01]  /*0d60*/  IMAD.U32 R14, RZ, RZ, UR10 ;  /* 0x0000000aff0e7e24 */ /* 0x000fe2000f8e00ff */
        /* <DEDUP_REMOVED lines=11> */
[----:B------:R-:W-:Y:S01]  /*0e20*/  IADD3 R188, R100, 0x40, RZ ;  /* 0x0000004064bc7810 */ /* 0x000fe20007ffe0ff */
[----:B------:R-:W-:Y:S01]  /*0e30*/  IMAD.WIDE.U32 R26, R0, UR10, R10 ;  /* 0x0000000a001a7c25 */ /* 0x000fe2000f8e000a */
[----:B-1----:R-:W-:Y:S01]  /*0e40*/  ULEA UR4, UR12, UR4, 0x18 ;  /* 0x000000040c047291 */ /* 0x002fe2000f8ec03f */
[----:B------:R-:W-:Y:S02]  /*0e50*/  ISETP.GE.AND P1, PT, R18, UR14, PT ;  /* 0x0000000e12007c0c */ /* 0x000fe4000bf26270 */
[C---:B------:R-:W-:Y:S01]  /*0e60*/  IMAD R19, R0.reuse, UR11, R2 ;  /* 0x0000000b00137c24 */ /* 0x040fe2000f8e0202 */
[----:B------:R-:W-:Y:S01]  /*0e70*/  ULDC.64 UR10, c[0x0][0x268] ;  /* 0x00009a00000a7ab9 */ /* 0x000fe20000000a00 */
[----:B------:R1:W-:Y:S01]  /*0e80*/  STL.64 [R1+0x40], R26 ;  /* 0x0000401a01007387 */ /* 0x0003e20000100a00 */
[----:B------:R-:W-:Y:S01]  /*0e90*/  IMAD.WIDE.U32 R28, R0, UR10, R4 ;  /* 0x0000000a001c7c25 */ /* 0x000fe2000f8e0004 */
[----:B------:R-:W-:-:S03]  /*0ea0*/  LEA R234, R234, UR4, 0x1 ;  /* 0x00000004eaea7c11 */ /* 0x000fc6000f8e08ff */
[----:B------:R-:W-:Y:S01]  /*0eb0*/  IMAD R6, R6, UR10, RZ ;  /* 0x0000000a06067c24 */ /* 0x000fe2000f8e02ff */
[----:B------:R1:W-:Y:S01]  /*0ec0*/  STL.64 [R1+0x8], R28 ;  /* 0x0000081c01007387 */ /* 0x0003e20000100a00 */
[----:B------:R-:W-:Y:S02]  /*0ed0*/  VIADD R11, R15, UR13 ;  /* 0x0000000d0f0b7c36 */ /* 0x000fe40008000000 */
[----:B------:R-:W-:Y:S02]  /*0ee0*/  IMAD R22, R0, UR11, R6 ;  /* 0x0000000b00167c24 */ /* 0x000fe4000f8e0206 */
        /* <DEDUP_REMOVED lines=39> */
.L_x_754:
[----:B------:R-:W-:Y:S05]  /*1160*/  BSYNC B0 ;  /* 0x0000000000007941 */ /* 0x000fea0003800000 */
.L_x_753:
[----:B------:R-:W-:Y:S04]  /*1170*/  BSSY B0, `(.L_x_755) ;  /* 0x0000028000007945 */ /* 0x000fe80003800000 */
[----:B------:R-:W-:Y:S05]  /*1180*/  @P1 BRA `(.L_x_756) ;  /* 0x0000000000981947 */ /* 0x000fea0003800000 */
[----:B------:R-:W-:Y:S01]  /*1190*/  ULDC UR12, c[0x0][0x2d0] ;  /* 0x0000b400000c7ab9 */ /* 0x000fe20000000800 */
[----:B------:R-:W-:Y:S01]  /*11a0*/  IADD3 R0, P0, R12, 0x20, RZ ;  /* 0x000000200c007810 */ /* 0x000fe20007f1e0ff */
[----:B------:R-:W-:Y:S01]  /*11b0*/  ULDC.64 UR10, c[0x0][0x240] ;  /* 0x00009000000a7ab9 */ /* 0x000fe20000000a00 */
[----:B------:R-:W-:Y:S01]  /*11c0*/  ISETP.GE.AND P3, PT, R100, UR12, PT ;  /* 0x0000000c64007c0c */ /* 0x000fe2000bf66270 */
[----:B--23--:R-:W-:Y:S01]  /*11d0*/  IMAD.MOV.U32 R3, RZ, RZ, R11 ;  /* 0x000000ffff037224 */ /* 0x00cfe200078e000b */
[----:B------:R-:W-:Y:S01]  /*11e0*/  ISETP.GE.AND P2, PT, R189, UR12, PT ;  /* 0x0000000cbd007c0c */ /* 0x000fe2000bf46270 */
[----:B------:R-:W-:Y:S01]  /*11f0*/  IMAD.X R2, RZ, RZ, R13, P0 ;  /* 0x000000ffff027224 */ /* 0x000fe200000e060d */
[----:B------:R-:W-:-:S03]  /*1200*/  ISETP.GE.AND P0, PT, R188, UR12, PT ;  /* 0x0000000cbc007c0c */ /* 0x000fc6000bf06270 */
[----:B------:R-:W-:Y:S02]  /*1210*/  IMAD R16, R2, UR10, RZ ;  /* 0x0000000a02107c24 */ /* 0x000fe4000f8e02ff */
[----:B------:R-:W-:-:S04]  /*1220*/  IMAD.MOV.U32 R2, RZ, RZ, R14 ;  /* 0x000000ffff027224 */ /* 0x000fc800078e000e */
[----:B------:R-:W2:Y:S01]  /*1230*/  @!P3 LDC.64 R6, c[0x0][0x210] ;  /* 0x00008400ff06bb82 */ /* 0x000ea20000000a00 */
[C---:B------:R-:W-:Y:S01]  /*1240*/  IMAD.WIDE.U32 R2, R0.reuse, UR10, R2 ;  /* 0x0000000a00027c25 */ /* 0x040fe2000f8e0002 */
[----:B------:R4:W-:Y:S03]  /*1250*/  @P3 STS.128 [R234+0x800], RZ ;  /* 0x000800ffea003388 */ /* 0x0009e60000000c00 */
[----:B------:R-:W-:-:S03]  /*1260*/  IMAD R0, R0, UR11, R16 ;  /* 0x0000000b00007c24 */ /* 0x000fc6000f8e0210 */
[----:B------:R-:W3:Y:S01]  /*1270*/  @!P2 LDC.64 R4, c[0x0][0x210] ;  /* 0x00008400ff04ab82 */ /* 0x000ee20000000a00 */
[----:B------:R-:W-:Y:S01]  /*1280*/  IMAD.IADD R0, R3, 0x1, R0 ;  /* 0x0000000103007824 */ /* 0x000fe200078e0200 */
[----:B--2---:R-:W-:-:S04]  /*1290*/  @!P3 LEA R6, P6, R2, R6, 0x1 ;  /* 0x000000060206b211 */ /* 0x004fc800078c08ff */
        /* <DEDUP_REMOVED lines=21> */
.L_x_756:
[----:B------:R-:W-:Y:S05]  /*13f0*/  BSYNC B0 ;  /* 0x0000000000007941 */ /* 0x000fea0003800000 */
.L_x_755:
        /* <DEDUP_REMOVED lines=12> */
[----:B----4-:R-:W2:Y:S01]  /*14c0*/  @!P3 LDC.64 R6, c[0x0][0x210] ;  /* 0x00008400ff06bb82 */ /* 0x010ea20000000a00 */
[C---:B------:R-:W-:Y:S01]  /*14d0*/  IMAD.WIDE.U32 R2, R0.reuse, UR10, R2 ;  /* 0x0000000a00027c25 */ /* 0x040fe2000f8e0002 */
[----:B------:R3:W-:Y:S03]  /*14e0*/  @P3 STS.128 [R234+0x1000], RZ ;  /* 0x001000ffea003388 */ /* 0x0007e60000000c00 */
[----:B------:R-:W-:-:S03]  /*14f0*/  IMAD R0, R0, UR11, R16 ;  /* 0x0000000b00007c24 */ /* 0x000fc6000f8e0210 */
[----:B------:R-:W4:Y:S01]  /*1500*/  @!P2 LDC.64 R4, c[0x0][0x210] ;  /* 0x00008400ff04ab82 */ /* 0x000f220000000a00 */
[----:B------:R-:W-:Y:S01]  /*1510*/  IMAD.IADD R0, R3, 0x1, R0 ;  /* 0x0000000103007824 */ /* 0x000fe200078e0200 */
        /* <DEDUP_REMOVED lines=22> */
.L_x_758:
[----:B------:R-:W-:Y:S05]  /*1680*/  BSYNC B0 ;  /* 0x0000000000007941 */ /* 0x000fea0003800000 */
.L_x_757:
        /* <DEDUP_REMOVED lines=8> */
[----:B--23--:R-:W-:Y:S01]  /*1710*/  IMAD.MOV.U32 R2, RZ, RZ, R14 ;  /* 0x000000ffff027224 */ /* 0x00cfe200078e000e */
[----:B------:R-:W-:Y:S01]  /*1720*/  ISETP.GE.AND P2, PT, R189, UR12, PT ;  /* 0x0000000cbd007c0c */ /* 0x000fe2000bf46270 */
[----:B------:R-:W-:Y:S01]  /*1730*/  IMAD.X R12, RZ, RZ, R13, P0 ;  /* 0x000000ffff0c7224 */ /* 0x000fe200000e060d */
[----:B------:R-:W-:Y:S01]  /*1740*/  ISETP.GE.AND P0, PT, R188, UR12, PT ;  /* 0x0000000cbc007c0c */ /* 0x000fe2000bf06270 */
[----:B------:R-:W-:Y:S02]  /*1750*/  IMAD.MOV.U32 R3, RZ, RZ, R11 ;  /* 0x000000ffff037224 */ /* 0x000fe400078e000b */
[----:B------:R-:W-:-:S02]  /*1760*/  IMAD R12, R12, UR10, RZ ;  /* 0x0000000a0c0c7c24 */ /* 0x000fc4000f8e02ff */
[----:B----4-:R-:W-:-:S04]  /*1770*/  IMAD.WIDE.U32 R6, R0, UR10, R2 ;  /* 0x0000000a00067c25 */ /* 0x010fc8000f8e0002 */
[----:B------:R-:W2:Y:S01]  /*1780*/  @!P3 LDC.64 R4, c[0x0][0x210] ;  /* 0x00008400ff04bb82 */ /* 0x000ea20000000a00 */
[----:B------:R-:W-:Y:S01]  /*1790*/  IMAD R0, R0, UR11, R12 ;  /* 0x0000000b00007c24 */ /* 0x000fe2000f8e020c */
[----:B------:R3:W-:Y:S03]  /*17a0*/  @P3 STS.128 [R234+0x1800], RZ ;  /* 0x001800ffea003388 */ /* 0x0007e60000000c00 */
[----:B------:R-:W-:-:S03]  /*17b0*/  IMAD.IADD R0, R7, 0x1, R0 ;  /* 0x0000000107007824 */ /* 0x000fc600078e0200 */
[----:B------:R-:W4:Y:S01]  /*17c0*/  @!P2 LDC.64 R16, c[0x0][0x210] ;  /* 0x00008400ff10ab82 */ /* 0x000f220000000a00 */
        /* <DEDUP_REMOVED lines=22> */
.L_x_760:
[----:B------:R-:W-:Y:S05]  /*1930*/  BSYNC B0 ;  /* 0x0000000000007941 */ /* 0x000fea0003800000 */
.L_x_759:
[----:B------:R-:W-:Y:S01]  /*1940*/  IMAD.IADD R183, R27, 0x1, R19 ;  /* 0x000000011bb77824 */ /* 0x000fe200078e0213 */
[----:B------:R-:W-:Y:S01]  /*1950*/  MOV R182, R26 ;  /* 0x0000001a00b67202 */ /* 0x000fe20000000f00 */
[----:B------:R-:W-:Y:S01]  /*1960*/  USHF.R.S32.HI UR32, URZ, 0x1f, UR19 ;  /* 0x0000001f3f207899 */ /* 0x000fe20008011413 */
[----:B------:R-:W-:Y:S01]  /*1970*/  ISETP.GE.AND P0, PT, R8, UR18, PT ;  /* 0x0000001208007c0c */ /* 0x000fe2000bf06270 */
[----:B------:R-:W-:Y:S01]  /*1980*/  UIMAD UR10, UR28, UR19, URZ ;  /* 0x000000131c0a72a4 */ /* 0x000fe2000f8e023f */
[----:B------:R-:W-:Y:S01]  /*1990*/  IMAD.U32 R181, RZ, RZ, UR29 ;  /* 0x0000001dffb57e24 */ /* 0x000fe2000f8e00ff */
[----:B------:R1:W-:Y:S01]  /*19a0*/  STL.64 [R1+0x38], R182 ;  /* 0x000038b601007387 */ /* 0x0003e20000100a00 */
[----:B------:R-:W-:Y:S01]  /*19b0*/  BSSY B0, `(.L_x_761) ;  /* 0x0000025000007945 */ /* 0x000fe20003800000 */
[----:B------:R-:W-:Y:S01]  /*19c0*/  UIMAD UR10, UR32, UR29, UR10 ;  /* 0x0000001d200a72a4 */ /* 0x000fe2000f8e020a */
[----:B--23--:R-:W-:Y:S01]  /*19d0*/  IMAD.WIDE.U32 R2, R181, UR19, R182 ;  /* 0x00000013b5027c25 */ /* 0x00cfe2000f8e00b6 */
[----:B------:R-:W-:-:S04]  /*19e0*/  ISETP.GE.AND P5, PT, R18, UR18, PT ;  /* 0x0000001212007c0c */ /* 0x000fc8000bfa6270 */
[----:B------:R-:W-:Y:S02]  /*19f0*/  IADD3 R10, R3, UR10, RZ ;  /* 0x0000000a030a7c10 */ /* 0x000fe4000fffe0ff */
[----:B------:R-:W-:Y:S07]  /*1a00*/  @P0 BRA `(.L_x_762) ;  /* 0x00000000007c0947 */ /* 0x000fee0003800000 */
[----:B------:R-:W-:Y:S02]  /*1a10*/  ULDC UR10, c[0x0][0x2d0] ;  /* 0x0000b400000a7ab9 */ /* 0x000fe40000000800 */
[----:B------:R-:W-:Y:S02]  /*1a20*/  ISETP.GE.AND P3, PT, R100, UR10, PT ;  /* 0x0000000a64007c0c */ /* 0x000fe4000bf66270 */
[----:B------:R-:W-:Y:S02]  /*1a30*/  ISETP.GE.AND P2, PT, R189, UR10, PT ;  /* 0x0000000abd007c0c */ /* 0x000fe4000bf46270 */
[----:B------:R-:W-:-:S09]  /*1a40*/  ISETP.GE.AND P0, PT, R188, UR10, PT ;  /* 0x0000000abc007c0c */ /* 0x000fd2000bf06270 */
[----:B----4-:R-:W2:Y:S01]  /*1a50*/  @!P3 LDC.64 R6, c[0x0][0x218] ;  /* 0x00008600ff06bb82 */ /* 0x010ea20000000a00 */
        /* <DEDUP_REMOVED lines=26> */
.L_x_762:
[----:B------:R-:W-:Y:S05]  /*1c00*/  BSYNC B0 ;  /* 0x0000000000007941 */ /* 0x000fea0003800000 */
.L_x_761:
        /* <DEDUP_REMOVED lines=10> */
[----:B--234-:R-:W2:Y:S01]  /*1cb0*/  @!P3 LDC.64 R4, c[0x0][0x218] ;  /* 0x00008600ff04bb82 */ /* 0x01cea20000000a00 */
[----:B------:R3:W-:Y:S07]  /*1cc0*/  @P3 STS.128 [R234+0x6800], RZ ;  /* 0x006800ffea003388 */ /* 0x0007ee0000000c00 */
        /* <DEDUP_REMOVED lines=23> */
.L_x_764:
[----:B------:R-:W-:Y:S05]  /*1e40*/  BSYNC B0 ;  /* 0x0000000000007941 */ /* 0x000fea0003800000 */
.L_x_763:
        /* <DEDUP_REMOVED lines=11> */
[----:B--234-:R-:W-:Y:S01]  /*1f00*/  LOP3.LUT R4, R24, 0xfffffff8, RZ, 0xc0, !PT ;  /* 0xfffffff818047812 */ /* 0x01cfe200078ec0ff */
[----:B------:R-:W-:Y:S01]  /*1f10*/  @UP1 UIMAD UR11, UR24, UR11, UR33 ;  /* 0x0000000b180b12a4 */ /* 0x000fe2000f8e0221 */
[----:B------:R-:W-:Y:S01]  /*1f20*/  ISETP.GE.AND P1, PT, R8, UR18, PT ;  /* 0x0000001208007c0c */ /* 0x000fe2000bf26270 */
[----:B------:R-:W-:Y:S01]  /*1f30*/  @UP1 ULEA UR12, UP0, UR34, UR12, 0x2 ;  /* 0x0000000c220c1291 */ /* 0x000fe2000f80103f */
[----:B------:R-:W-:-:S04]  /*1f40*/  DEPBAR.LE SB0, 0x0 ;  /* 0x000080000000791a */ /* 0x000fc80000000000 */
[----:B------:R-:W-:Y:S01]  /*1f50*/  @UP1 UIADD3 UR11, UR35, UR11, URZ ;  /* 0x0000000b230b1290 */ /* 0x000fe2000fffe03f */
[----:B------:R-:W-:Y:S01]  /*1f60*/  IMAD.U32 R2, RZ, RZ, UR12 ;  /* 0x0000000cff027e24 */ /* 0x000fe2000f8e00ff */
[----:B------:R-:W-:Y:S02]  /*1f70*/  @UP1 ULDC UR10, c[0x0][0x2e8] ;  /* 0x0000ba00000a1ab9 */ /* 0x000fe40000000800 */
[----:B------:R-:W-:-:S06]  /*1f80*/  @UP1 ULEA.HI.X UR13, UR34, UR13, UR11, 0x2, UP0 ;  /* 0x0000000d220d1291 */ /* 0x000fcc00080f140b */
[----:B------:R-:W-:-:S05]  /*1f90*/  IMAD.U32 R3, RZ, RZ, UR13 ;  /* 0x0000000dff037e24 */ /* 0x000fca000f8e00ff */
[----:B------:R2:W3:Y:S01]  /*1fa0*/  @P0 LDG.E R14, desc[UR22][R2.64] ;  /* 0x00000016020e0981 */ /* 0x0004e2000c1e1900 */
[----:B------:R-:W-:Y:S01]  /*1fb0*/  IMAD.IADD R4, R174, 0x1, -R4 ;  /* 0x00000001ae047824 */ /* 0x000fe200078e0a04 */
[----:B------:R-:W3:Y:S01]  /*1fc0*/  @P0 MUFU.RCP R12, UR10 ;  /* 0x0000000a000c0d08 */ /* 0x000ee20008001000 */
[----:B------:R-:W-:Y:S01]  /*1fd0*/  IMAD.SHL.U32 R13, R20, 0x8, RZ ;  /* 0x00000008140d7824 */ /* 0x000fe200078e00ff */
[----:B------:R-:W-:Y:S01]  /*1fe0*/  BAR.SYNC.DEFER_BLOCKING 0x0 ;  /* 0x0000000000007b1d */ /* 0x000fe20000010000 */
[----:B-1----:R-:W-:Y:S01]  /*1ff0*/  IMAD.IADD R27, R29, 0x1, R22 ;  /* 0x000000011d1b7824 */ /* 0x002fe200078e0216 */
[----:B------:R-:W-:Y:S01]  /*2000*/  USHF.L.U64.HI UR12, UR6, 0x6, UR7 ;  /* 0x00000006060c7899 */ /* 0x000fe20008010207 */
[----:B------:R-:W-:Y:S01]  /*2010*/  IMAD.MOV.U32 R26, RZ, RZ, R28 ;  /* 0x000000ffff1a7224 */ /* 0x000fe200078e001c */
[----:B------:R-:W-:Y:S01]  /*2020*/  USHF.L.U32 UR13, UR6, 0x6, URZ ;  /* 0x00000006060d7899 */ /* 0x000fe2000800063f */
[----:B------:R-:W-:Y:S01]  /*2030*/  ISETP.GE.AND P5, PT, R18, UR18, PT ;  /* 0x0000001212007c0c */ /* 0x000fe2000bfa6270 */
[----:B------:R-:W-:Y:S01]  /*2040*/  UIMAD UR11, UR12, UR19, URZ ;  /* 0x000000130c0b72a4 */ /* 0x000fe2000f8e023f */
[----:B------:R-:W-:Y:S01]  /*2050*/  BSSY B0, `(.L_x_765) ;  /* 0x0000061000007945 */ /* 0x000fe20003800000 */
[----:B------:R1:W-:Y:S02]  /*2060*/  STL.64 [R1], R26 ;  /* 0x0000001a01007387 */ /* 0x0003e40000100a00 */
[----:B------:R-:W-:Y:S01]  /*2070*/  UIMAD UR11, UR32, UR13, UR11 ;  /* 0x0000000d200b72a4 */ /* 0x000fe2000f8e020b */
[----:B--2---:R-:W-:-:S02]  /*2080*/  LEA.HI R2, R23, R174, RZ, 0x4 ;  /* 0x000000ae17027211 */ /* 0x004fc400078f20ff */
[----:B------:R-:W-:Y:S01]  /*2090*/  LOP3.LUT R3, R21, 0xffffffe0, RZ, 0xc0, !PT ;  /* 0xffffffe015037812 */ /* 0x000fe200078ec0ff */
[----:B------:R1:W-:Y:S01]  /*20a0*/  @P1 STS [R234+0x9000], RZ ;  /* 0x009000ffea001388 */ /* 0x0003e20000000800 */
[----:B------:R-:W-:-:S03]  /*20b0*/  SHF.R.S32.HI R6, RZ, 0x4, R2 ;  /* 0x00000004ff067819 */ /* 0x000fc60000011402 */
[----:B------:R-:W-:Y:S01]  /*20c0*/  IMAD.IADD R3, R174, 0x1, -R3 ;  /* 0x00000001ae037824 */ /* 0x000fe200078e0a03 */
[C---:B------:R-:W-:Y:S01]  /*20d0*/  LEA.HI R0, R2.reuse, R6, RZ, 0x1 ;  /* 0x0000000602007211 */ /* 0x040fe200078f08ff */
[----:B------:R1:W-:Y:S01]  /*20e0*/  @P1 STS [R234+0x9004], RZ ;  /* 0x009004ffea001388 */ /* 0x0003e20000000800 */
[----:B------:R-:W-:Y:S02]  /*20f0*/  LOP3.LUT R2, R2, 0xfffffff0, RZ, 0xc0, !PT ;  /* 0xfffffff002027812 */ /* 0x000fe400078ec0ff */
[----:B------:R-:W-:Y:S01]  /*2100*/  LOP3.LUT R5, R0, 0xfffffffe, RZ, 0xc0, !PT ;  /* 0xfffffffe00057812 */ /* 0x000fe200078ec0ff */
[----:B------:R1:W-:Y:S01]  /*2110*/  @P1 STS.64 [R234+0x9008], RZ ;  /* 0x009008ffea001388 */ /* 0x0003e20000000a00 */
[----:B------:R-:W-:Y:S01]  /*2120*/  SHF.R.S32.HI R8, RZ, 0x1f, R3 ;  /* 0x0000001fff087819 */ /* 0x000fe20000011403 */
[----:B------:R-:W-:Y:S02]  /*2130*/  IMAD.IADD R0, R174, 0x1, -R2 ;  /* 0x00000001ae007824 */ /* 0x000fe400078e0a02 */
[----:B------:R-:W-:Y:S01]  /*2140*/  IMAD.IADD R9, R6, 0x1, -R5 ;  /* 0x0000000106097824 */ /* 0x000fe200078e0a05 */
[----:B------:R-:W-:Y:S01]  /*2150*/  LEA.HI R8, R8, R3, RZ, 0x2 ;  /* 0x0000000308087211 */ /* 0x000fe200078f10ff */
[----:B------:R1:W-:Y:S01]  /*2160*/  @P1 STS.128 [R234+0xa000], RZ ;  /* 0x00a000ffea001388 */ /* 0x0003e20000000c00 */
[----:B------:R-:W-:-:S02]  /*2170*/  LEA.HI R2, R0, R0, RZ, 0x1 ;  /* 0x0000000000027211 */ /* 0x000fc400078f08ff */
[----:B------:R-:W-:Y:S01]  /*2180*/  LEA.HI R3, R4, R4, RZ, 0x1 ;  /* 0x0000000404037211 */ /* 0x000fe200078f08ff */
[----:B------:R1:W-:Y:S01]  /*2190*/  @P1 STS.128 [R234+0xb000], RZ ;  /* 0x00b000ffea001388 */ /* 0x0003e20000000c00 */
[----:B------:R-:W-:Y:S02]  /*21a0*/  LOP3.LUT R6, R2, 0x7fffffe, RZ, 0xc0, !PT ;  /* 0x07fffffe02067812 */ /* 0x000fe400078ec0ff */
[----:B------:R-:W-:Y:S02]  /*21b0*/  SHF.R.S32.HI R11, RZ, 0x1f, R0 ;  /* 0x0000001fff0b7819 */ /* 0x000fe40000011400 */
[----:B------:R-:W-:Y:S01]  /*21c0*/  SHF.R.S32.HI R7, RZ, 0x1, R2 ;  /* 0x00000001ff077819 */ /* 0x000fe20000011402 */
[----:B------:R-:W-:Y:S01]  /*21d0*/  IMAD.IADD R173, R0, 0x1, -R6 ;  /* 0x0000000100ad7824 */ /* 0x000fe200078e0a06 */
[----:B------:R-:W-:Y:S02]  /*21e0*/  SHF.R.S32.HI R2, RZ, 0x1f, R2 ;  /* 0x0000001fff027819 */ /* 0x000fe40000011402 */
[----:B------:R-:W-:-:S02]  /*21f0*/  LOP3.LUT R5, R3, 0x7fffffe, RZ, 0xc0, !PT ;  /* 0x07fffffe03057812 */ /* 0x000fc400078ec0ff */
[----:B------:R-:W-:Y:S02]  /*2200*/  LEA.HI R11, R11, R0, RZ, 0x3 ;  /* 0x000000000b0b7211 */ /* 0x000fe400078f18ff */
[----:B------:R-:W-:Y:S01]  /*2210*/  LEA.HI R0, R2, R7, RZ, 0x2 ;  /* 0x0000000702007211 */ /* 0x000fe200078f10ff */
[----:B------:R-:W-:Y:S01]  /*2220*/  IMAD.IADD R10, R4, 0x1, -R5 ;  /* 0x00000001040a7824 */ /* 0x000fe200078e0a05 */
[----:B------:R-:W-:Y:S01]  /*2230*/  SHF.R.S32.HI R17, RZ, 0x1, R3 ;  /* 0x00000001ff117819 */ /* 0x000fe20000011403 */
[----:B------:R-:W-:Y:S01]  /*2240*/  IMAD.SHL.U32 R6, R11, 0x20, RZ ;  /* 0x000000200b067824 */ /* 0x000fe200078e00ff */
[----:B------:R-:W-:Y:S01]  /*2250*/  LOP3.LUT R4, R0, 0xfffffffc, RZ, 0xc0, !PT ;  /* 0xfffffffc00047812 */ /* 0x000fe200078ec0ff */
[----:B------:R-:W-:Y:S01]  /*2260*/  IMAD R10, R9, 0x8, R10 ;  /* 0x00000008090a7824 */ /* 0x000fe200078e020a */
[----:B------:R-:W-:Y:S01]  /*2270*/  LEA R5, R25, UR27, 0x4 ;  /* 0x0000001b19057c11 */ /* 0x000fe2000f8e20ff */
[----:B------:R-:W-:Y:S01]  /*2280*/  IMAD.SHL.U32 R3, R17, 0x40, RZ ;  /* 0x0000004011037824 */ /* 0x000fe200078e00ff */
[----:B------:R-:W-:Y:S01]  /*2290*/  SHF.R.S32.HI R2, RZ, 0x2, R8 ;  /* 0x00000002ff027819 */ /* 0x000fe20000011408 */
[----:B------:R-:W-:Y:S01]  /*22a0*/  IMAD.IADD R16, R7, 0x1, -R4 ;  /* 0x0000000107107824 */ /* 0x000fe200078e0a04 */
[----:B------:R-:W-:-:S02]  /*22b0*/  LOP3.LUT R172, R6, 0xffffff00, RZ, 0xc0, !PT ;  /* 0xffffff0006ac7812 */ /* 0x000fc400078ec0ff */
[----:B------:R-:W-:Y:S01]  /*22c0*/  LOP3.LUT R0, R3, 0xc0, RZ, 0xc0, !PT ;  /* 0x000000c003007812 */ /* 0x000fe200078ec0ff */
[----:B------:R-:W-:Y:S01]  /*22d0*/  IMAD.SHL.U32 R4, R16, 0x40, RZ ;  /* 0x0000004010047824 */ /* 0x000fe200078e00ff */
[----:B------:R-:W-:Y:S01]  /*22e0*/  IADD3 R8, R5, 0x1, R2 ;  /* 0x0000000105087810 */ /* 0x000fe20007ffe002 */
[----:B------:R-:W-:Y:S01]  /*22f0*/  IMAD.SHL.U32 R3, R9, 0x8, RZ ;  /* 0x0000000809037824 */ /* 0x000fe200078e00ff */
[----:B------:R-:W-:Y:S02]  /*2300*/  LOP3.LUT R5, R0, 0x8, R13, 0xf8, !PT ;  /* 0x0000000800057812 */ /* 0x000fe400078ef80d */
[----:B------:R-:W-:Y:S02]  /*2310*/  SHF.R.U32.HI R2, RZ, 0x3, R0 ;  /* 0x00000003ff027819 */ /* 0x000fe40000011600 */
[----:B------:R-:W-:Y:S02]  /*2320*/  LOP3.LUT R0, R4, 0xc0, RZ, 0xc0, !PT ;  /* 0x000000c004007812 */ /* 0x000fe400078ec0ff */
[----:B------:R-:W-:Y:S01]  /*2330*/  LOP3.LUT R7, R5, R2, RZ, 0x3c, !PT ;  /* 0x0000000205077212 */ /* 0x000fe200078e3cff */
[----:B------:R-:W-:Y:S01]  /*2340*/  IMAD.U32 R5, RZ, RZ, UR21 ;  /* 0x00000015ff057e24 */ /* 0x000fe2000f8e00ff */
[----:B------:R-:W-:-:S02]  /*2350*/  LOP3.LUT R3, R0, 0x8, R3, 0xf8, !PT ;  /* 0x0000000800037812 */ /* 0x000fc400078ef803 */
[----:B------:R-:W-:Y:S01]  /*2360*/  SHF.R.U32.HI R2, RZ, 0x3, R0 ;  /* 0x00000003ff027819 */ /* 0x000fe20000011600 */
[----:B------:R-:W-:Y:S01]  /*2370*/  IMAD R0, R25, 0x200, R172 ;  /* 0x0000020019007824 */ /* 0x000fe200078e02ac */
[----:B------:R-:W-:Y:S02]  /*2380*/  IADD3 R5, R5, -UR17, R8 ;  /* 0x8000001105057c10 */ /* 0x000fe4000fffe008 */
[----:B------:R-:W-:Y:S01]  /*2390*/  LOP3.LUT R103, R3, R2, RZ, 0x3c, !PT ;  /* 0x0000000203677212 */ /* 0x000fe200078e3cff */
[----:B------:R-:W-:Y:S02]  /*23a0*/  IMAD R0, R173, 0x20, R0 ;  /* 0x00000020ad007824 */ /* 0x000fe400078e0200 */
[----:B------:R-:W-:Y:S01]  /*23b0*/  VIADD R102, R5, UR5 ;  /* 0x0000000505667c36 */ /* 0x000fe20008000000 */
[----:B------:R-:W-:Y:S01]  /*23c0*/  UMOV UR5, URZ ;  /* 0x0000003f00057c82 */ /* 0x000fe20008000000 */
[----:B------:R-:W-:Y:S02]  /*23d0*/  IMAD.IADD R0, R103, 0x1, R0 ;  /* 0x0000000167007824 */ /* 0x000fe400078e0200 */
[----:B------:R-:W-:-:S03]  /*23e0*/  IMAD.U32 R2, R10, 0x20, R7 ;  /* 0x000000200a027824 */ /* 0x000fc600078e0007 */
[----:B------:R-:W-:Y:S01]  /*23f0*/  LEA R232, R0, UR4, 0x1 ;  /* 0x0000000400e87c11 */ /* 0x000fe2000f8e08ff */
[----:B---3--:R-:W-:-:S05]  /*2400*/  @P0 FMUL.FTZ R4, R14, R12 ;  /* 0x0000000c0e040220 */ /* 0x008fca0000410000 */
[----:B------:R-:W-:Y:S01]  /*2410*/  @P0 R2UR UR10, R4 ;  /* 0x00000000040a02ca */ /* 0x000fe200000e0000 */
[----:B------:R-:W-:-:S04]  /*2420*/  IMAD.U32 R4, RZ, RZ, UR19 ;  /* 0x00000013ff047e24 */ /* 0x000fc8000f8e00ff */
[----:B------:R-:W-:-:S04]  /*2430*/  IMAD.WIDE.U32 R4, R4, UR13, R26 ;  /* 0x0000000d04047c25 */ /* 0x000fc8000f8e001a */
[----:B------:R-:W-:-:S04]  /*2440*/  VIADD R3, R5, UR11 ;  /* 0x0000000b05037c36 */ /* 0x000fc80008000000 */
        /* <DEDUP_REMOVED lines=33> */
.L_x_766:
[----:B------:R-:W-:Y:S05]  /*2660*/  BSYNC B0 ;  /* 0x0000000000007941 */ /* 0x000fea0003800000 */
.L_x_765:
        /* <DEDUP_REMOVED lines=12> */
[----:B-12---:R-:W-:Y:S02]  /*2730*/  IADD3.X R6, R3, UR18, RZ, P0, !PT ;  /* 0x0000001203067c10 */ /* 0x006fe400087fe4ff */
[----:B------:R-:W-:-:S07]  /*2740*/  ISETP.GE.AND P0, PT, R188, UR10, PT ;  /* 0x0000000abc007c0c */ /* 0x000fce000bf06270 */
[----:B------:R-:W1:Y:S01]  /*2750*/  @!P3 LDC.64 R8, c[0x0][0x220] ;  /* 0x00008800ff08bb82 */ /* 0x000e620000000a00 */
        /* <DEDUP_REMOVED lines=24> */
.L_x_768:
[----:B------:R-:W-:Y:S05]  /*28e0*/  BSYNC B0 ;  /* 0x0000000000007941 */ /* 0x000fea0003800000 */
.L_x_767:
[----:B--2---:R-:W-:Y:S01]  /*28f0*/  LDSM.16.M88.4 R8, [R232] ;  /* 0x00000000e808783b */ /* 0x004fe20000000200 */
[----:B------:R-:W-:Y:S01]  /*2900*/  IMAD.MOV.U32 R0, RZ, RZ, 0x10 ;  /* 0x00000010ff007424 */ /* 0x000fe200078e00ff */
[----:B------:R-:W-:Y:S01]  /*2910*/  LOP3.LUT P1, RZ, R16, 0x2, RZ, 0xc0, !PT ;  /* 0x0000000210ff7812 */ /* 0x000fe2000782c0ff */
[----:B------:R-:W-:Y:S01]  /*2920*/  ULDC UR25, c[0x0][0x39c] ;  /* 0x0000e70000197ab9 */ /* 0x000fe20000000800 */
[----:B------:R-:W2:Y:S01]  /*2930*/  LDSM.16.M88.4 R12, [R229+0x6000] ;  /* 0x00600000e50c783b */ /* 0x000ea20000000200 */
[----:B------:R-:W-:Y:S01]  /*2940*/  LOP3.LUT P0, RZ, R17, 0x2, RZ, 0xc0, !PT ;  /* 0x0000000211ff7812 */ /* 0x000fe2000780c0ff */
[----:B------:R-:W-:Y:S01]  /*2950*/  IMAD.SHL.U32 R174, R174, 0x2, RZ ;  /* 0x00000002aeae7824 */ /* 0x000fe200078e00ff */
[C---:B-1--4-:R-:W-:Y:S01]  /*2960*/  SEL R2, R0.reuse, 0xfffffff0, !P1 ;  /* 0xfffffff000027807 */ /* 0x052fe20004800000 */
[----:B------:R-:W1:Y:S01]  /*2970*/  LDSM.16.M88.4 R4, [R232+0x1000] ;  /* 0x00100000e804783b */ /* 0x000e620000000200 */
[----:B------:R-:W-:Y:S01]  /*2980*/  SEL R0, R0, 0xfffffff0, !P0 ;  /* 0xfffffff000007807 */ /* 0x000fe20004000000 */
[----:B------:R-:W-:Y:S01]  /*2990*/  UISETP.GE.AND UP0, UPT, UR20, 0x2, UPT ;  /* 0x000000021400788c */ /* 0x000fe2000bf06270 */
[----:B------:R-:W-:Y:S01]  /*29a0*/  LOP3.LUT R175, R174, 0x6, RZ, 0xc0, !PT ;  /* 0x00000006aeaf7812 */ /* 0x000fe200078ec0ff */
[----:B------:R-:W-:Y:S01]  /*29b0*/  IMAD R233, R2, 0x2, R232 ;  /* 0x0000000202e97824 */ /* 0x000fe200078e02e8 */
[----:B------:R-:W-:Y:S01]  /*29c0*/  LDSM.16.M88.4 R68, [R229+0x7000] ;  /* 0x00700000e544783b */ /* 0x000fe20000000200 */
[----:B------:R-:W-:-:S03]  /*29d0*/  IMAD R231, R0, 0x2, R229 ;  /* 0x0000000200e77824 */ /* 0x000fc600078e02e5 */
[----:B------:R-:W-:Y:S04]  /*29e0*/  LDSM.16.M88.4 R28, [R233] ;  /* 0x00000000e91c783b */ /* 0x000fe80000000200 */
[----:B------:R-:W4:Y:S04]  /*29f0*/  LDSM.16.M88.4 R44, [R231+0x6000] ;  /* 0x00600000e72c783b */ /* 0x000f280000000200 */
[----:B------:R-:W5:Y:S04]  /*2a00*/  LDSM.16.M88.4 R24, [R233+0x1000] ;  /* 0x00100000e918783b */ /* 0x000f680000000200 */
[----:B------:R-:W-:Y:S04]  /*2a10*/  LDSM.16.M88.4 R40, [R232+0x2000] ;  /* 0x00200000e828783b */ /* 0x000fe80000000200 */
[----:B------:R-:W3:Y:S04]  /*2a20*/  LDSM.16.M88.4 R16, [R229+0x6400] ;  /* 0x00640000e510783b */ /* 0x000ee80000000200 */
[----:B------:R-:W3:Y:S04]  /*2a30*/  LDSM.16.M88.4 R52, [R229+0x6c00] ;  /* 0x006c0000e534783b */ /* 0x000ee80000000200 */
[----:B------:R-:W3:Y:S01]  /*2a40*/  LDSM.16.M88.4 R48, [R229+0x6800] ;  /* 0x00680000e530783b */ /* 0x000ee20000000200 */
[-C--:B--2---:R-:W-:Y:S03]  /*2a50*/  HMMA.16816.F32.BF16 R32, R8, R12.reuse, RZ ;  /* 0x0000000c0820723c */ /* 0x084fe600000418ff */
[----:B------:R-:W2:Y:S04]  /*2a60*/  LDSM.16.M88.4 R36, [R232+0x3000] ;  /* 0x00300000e824783b */ /* 0x000ea80000000200 */
[----:B------:R-:W-:Y:S01]  /*2a70*/  LDSM.16.M88.4 R80, [R231+0x7000] ;  /* 0x00700000e750783b */ /* 0x000fe20000000200 */
[C---:B-1----:R-:W-:Y:S03]  /*2a80*/  HMMA.16816.F32.BF16 R20, R4.reuse, R12, RZ ;  /* 0x0000000c0414723c */ /* 0x042fe600000418ff */
[----:B------:R-:W-:Y:S03]  /*2a90*/  LDSM.16.M88.4 R60, [R231+0x6400] ;  /* 0x00640000e73c783b */ /* 0x000fe60000000200 */
[-C--:B------:R-:W-:Y:S01]  /*2aa0*/  HMMA.16816.F32.BF16 R76, R4, R14.reuse, RZ ;  /* 0x0000000e044c723c */ /* 0x080fe200000418ff */
[----:B------:R-:W-:Y:S04]  /*2ab0*/  LDSM.16.M88.4 R64, [R231+0x6c00] ;  /* 0x006c0000e740783b */ /* 0x000fe80000000200 */
[----:B------:R-:W-:Y:S01]  /*2ac0*/  LDSM.16.M88.4 R56, [R231+0x6800] ;  /* 0x00680000e738783b */ /* 0x000fe20000000200 */
[----:B------:R-:W-:Y:S03]  /*2ad0*/  HMMA.16816.F32.BF16 R12, R8, R14, RZ ;  /* 0x0000000e080c723c */ /* 0x000fe600000418ff */
[----:B------:R-:W-:Y:S03]  /*2ae0*/  LDSM.16.M88.4 R144, [R229+0x8000] ;  /* 0x00800000e590783b */ /* 0x000fe60000000200 */
[-C--:B----4-:R-:W-:Y:S01]  /*2af0*/  HMMA.16816.F32.BF16 R72, R28, R44.reuse, R32 ;  /* 0x0000002c1c48723c */ /* 0x090fe20000041820 */
[----:B------:R-:W1:Y:S04]  /*2b00*/  LDSM.16.M88.4 R32, [R233+0x2000] ;  /* 0x00200000e920783b */ /* 0x000e680000000200 */
[----:B------:R-:W0:Y:S01]  /*2b10*/  LDGDEPBAR ;  /* 0x00000000000079af */ /* 0x000e220000000000 */
[----:B-----5:R-:W-:Y:S03]  /*2b20*/  HMMA.16816.F32.BF16 R84, R24, R44, R20 ;  /* 0x0000002c1854723c */ /* 0x020fe60000041814 */
[----:B------:R-:W4:Y:S03]  /*2b30*/  LDSM.16.M88.4 R20, [R233+0x3000] ;  /* 0x00300000e914783b */ /* 0x000f260000000200 */
[C---:B---3--:R-:W-:Y:S06]  /*2b40*/  HMMA.16816.F32.BF16 R92, R4.reuse, R16, RZ ;  /* 0x00000010045c723c */ /* 0x048fec00000418ff */
[----:B------:R-:W-:Y:S06]  /*2b50*/  HMMA.16816.F32.BF16 R132, R4, R18, RZ ;  /* 0x000000120484723c */ /* 0x000fec00000418ff */
[----:B------:R-:W-:Y:S06]  /*2b60*/  HMMA.16816.F32.BF16 R96, R40, R68, R72 ;  /* 0x000000442860723c */ /* 0x000fec0000041848 */
[C---:B------:R-:W-:Y:S06]  /*2b70*/  HMMA.16816.F32.BF16 R124, R8.reuse, R16, RZ ;  /* 0x00000010087c723c */ /* 0x040fec00000418ff */
[----:B------:R-:W-:Y:S01]  /*2b80*/  HMMA.16816.F32.BF16 R120, R8, R18, RZ ;  /* 0x000000120878723c */ /* 0x000fe200000418ff */
[----:B------:R-:W3:Y:S05]  /*2b90*/  LDSM.16.M88.4 R16, [R232+0x4000] ;  /* 0x00400000e810783b */ /* 0x000eea0000000200 */
[C---:B------:R-:W-:Y:S06]  /*2ba0*/  HMMA.16816.F32.BF16 R116, R4.reuse, R52, RZ ;  /* 0x000000340474723c */ /* 0x040fec00000418ff */
[C---:B------:R-:W-:Y:S06]  /*2bb0*/  HMMA.16816.F32.BF16 R88, R4.reuse, R48, RZ ;  /* 0x000000300458723c */ /* 0x040fec00000418ff */
[C---:B------:R-:W-:Y:S06]  /*2bc0*/  HMMA.16816.F32.BF16 R136, R4.reuse, R50, RZ ;  /* 0x000000320488723c */ /* 0x040fec00000418ff */
[----:B------:R-:W-:Y:S06]  /*2bd0*/  HMMA.16816.F32.BF16 R128, R4, R54, RZ ;  /* 0x000000360480723c */ /* 0x000fec00000418ff */
[----:B------:R-:W-:Y:S06]  /*2be0*/  HMMA.16816.F32.BF16 R112, R8, R48, RZ ;  /* 0x000000300870723c */ /* 0x000fec00000418ff */
[----:B--2---:R-:W-:Y:S01]  /*2bf0*/  HMMA.16816.F32.BF16 R4, R36, R68, R84 ;  /* 0x000000442404723c */ /* 0x004fe20000041854 */
[----:B------:R-:W-:Y:S05]  /*2c00*/  LDSM.16.M88.4 R84, [R231+0x7c00] ;  /* 0x007c0000e754783b */ /* 0x000fea0000000200 */
[-C--:B------:R-:W-:Y:S01]  /*2c10*/  HMMA.16816.F32.BF16 R72, R28, R46.reuse, R12 ;  /* 0x0000002e1c48723c */ /* 0x080fe2000004180c */
[----:B------:R-:W-:Y:S05]  /*2c20*/  LDSM.16.M88.4 R12, [R233+0x4000] ;  /* 0x00400000e90c783b */ /* 0x000fea0000000200 */
[----:B------:R-:W-:Y:S01]  /*2c30*/  HMMA.16816.F32.BF16 R168, R24, R46, R76 ;  /* 0x0000002e18a8723c */ /* 0x000fe2000004184c */
[----:B------:R-:W-:Y:S05]  /*2c40*/  LDSM.16.M88.4 R44, [R229+0x7c00] ;  /* 0x007c0000e52c783b */ /* 0x000fea0000000200 */
[----:B-1----:R-:W-:Y:S01]  /*2c50*/  HMMA.16816.F32.BF16 R76, R32, R80, R96 ;  /* 0x00000050204c723c */ /* 0x002fe20000041860 */
[----:B------:R-:W-:Y:S05]  /*2c60*/  LDSM.16.M88.4 R96, [R231+0x8000] ;  /* 0x00800000e760783b */ /* 0x000fea0000000200 */
[C---:B------:R-:W-:Y:S01]  /*2c70*/  HMMA.16816.F32.BF16 R108, R8.reuse, R50, RZ ;  /* 0x00000032086c723c */ /* 0x040fe200000418ff */
[----:B------:R-:W-:Y:S05]  /*2c80*/  LDSM.16.M88.4 R48, [R229+0x7800] ;  /* 0x00780000e530783b */ /* 0x000fea0000000200 */
[C---:B------:R-:W-:Y:S06]  /*2c90*/  HMMA.16816.F32.BF16 R104, R8.reuse, R52, RZ ;  /* 0x000000340868723c */ /* 0x040fec00000418ff */
[----:B------:R-:W-:Y:S01]  /*2ca0*/  HMMA.16816.F32.BF16 R164, R8, R54, RZ ;  /* 0x0000003608a4723c */ /* 0x000fe200000418ff */
[----:B------:R-:W1:Y:S04]  /*2cb0*/  LDSM.16.M88.4 R52, [R229+0x7400] ;  /* 0x00740000e534783b */ /* 0x000e680000000200 */
[----:B------:R-:W2:Y:S01]  /*2cc0*/  LDSM.16.M88.4 R8, [R232+0x5000] ;  /* 0x00500000e808783b */ /* 0x000ea20000000200 */
[C---:B------:R-:W-:Y:S06]  /*2cd0*/  HMMA.16816.F32.BF16 R152, R24.reuse, R60, R92 ;  /* 0x0000003c1898723c */ /* 0x040fec000004185c */
[C---:B------:R-:W-:Y:S06]  /*2ce0*/  HMMA.16816.F32.BF16 R92, R24.reuse, R64, R116 ;  /* 0x00000040185c723c */ /* 0x040fec0000041874 */
[C---:B------:R-:W-:Y:S06]  /*2cf0*/  HMMA.16816.F32.BF16 R148, R24.reuse, R56, R88 ;  /* 0x000000381894723c */ /* 0x040fec0000041858 */
[C---:B------:R-:W-:Y:S06]  /*2d00*/  HMMA.16816.F32.BF16 R116, R24.reuse, R62, R132 ;  /* 0x0000003e1874723c */ /* 0x040fec0000041884 */
[----:B------:R-:W-:Y:S06]  /*2d10*/  HMMA.16816.F32.BF16 R140, R24, R58, R136 ;  /* 0x0000003a188c723c */ /* 0x000fec0000041888 */
[C---:B------:R-:W-:Y:S06]  /*2d20*/  HMMA.16816.F32.BF16 R132, R28.reuse, R60, R124 ;  /* 0x0000003c1c84723c */ /* 0x040fec000004187c */
[----:B------:R-:W-:Y:S06]  /*2d30*/  HMMA.16816.F32.BF16 R156, R28, R56, R112 ;  /* 0x000000381c9c723c */ /* 0x000fec0000041870 */
[----:B----4-:R-:W-:Y:S01]  /*2d40*/  HMMA.16816.F32.BF16 R88, R20, R80, R4 ;  /* 0x000000501458723c */ /* 0x010fe20000041804 */
[----:B------:R-:W-:Y:S05]  /*2d50*/  LDSM.16.M88.4 R4, [R233+0x5000] ;  /* 0x00500000e904783b */ /* 0x000fea0000000200 */
[----:B------:R-:W-:Y:S01]  /*2d60*/  HMMA.16816.F32.BF16 R136, R24, R66, R128 ;  /* 0x000000421888723c */ /* 0x000fe20000041880 */
[----:B------:R-:W4:Y:S05]  /*2d70*/  LDSM.16.M88.4 R24, [R231+0x7400] ;  /* 0x00740000e718783b */ /* 0x000f2a0000000200 */
[----:B------:R-:W-:Y:S06]  /*2d80*/  HMMA.16816.F32.BF16 R112, R40, R70, R72 ;  /* 0x000000462870723c */ /* 0x000fec0000041848 */
[----:B---3--:R-:W-:Y:S06]  /*2d90*/  HMMA.16816.F32.BF16 R76, R16, R144, R76 ;  /* 0x00000090104c723c */ /* 0x008fec000004184c */
[C---:B------:R-:W-:Y:S01]  /*2da0*/  HMMA.16816.F32.BF16 R128, R28.reuse, R58, R108 ;  /* 0x0000003a1c80723c */ /* 0x040fe2000004186c */
[----:B------:R-:W3:Y:S05]  /*2db0*/  LDSM.16.M88.4 R56, [R231+0x7800] ;  /* 0x00780000e738783b */ /* 0x000eea0000000200 */
[----:B------:R-:W-:Y:S06]  /*2dc0*/  HMMA.16816.F32.BF16 R124, R28, R62, R120 ;  /* 0x0000003e1c7c723c */ /* 0x000fec0000041878 */
[----:B------:R-:W-:Y:S06]  /*2dd0*/  HMMA.16816.F32.BF16 R68, R36, R70, R168 ;  /* 0x000000462444723c */ /* 0x000fec00000418a8 */
[C---:B------:R-:W-:Y:S06]  /*2de0*/  HMMA.16816.F32.BF16 R160, R28.reuse, R64, R104 ;  /* 0x000000401ca0723c */ /* 0x040fec0000041868 */
[----:B------:R-:W-:Y:S06]  /*2df0*/  HMMA.16816.F32.BF16 R72, R28, R66, R164 ;  /* 0x000000421c48723c */ /* 0x000fec00000418a4 */
[----:B-1----:R-:W-:Y:S06]  /*2e00*/  HMMA.16816.F32.BF16 R28, R40, R52, R132 ;  /* 0x00000034281c723c */ /* 0x002fec0000041884 */
[----:B--2---:R-:W-:Y:S06]  /*2e10*/  HMMA.16816.F32.BF16 R64, R8, R144, R88 ;  /* 0x000000900840723c */ /* 0x004fec0000041858 */
[C---:B------:R-:W-:Y:S06]  /*2e20*/  HMMA.16816.F32.BF16 R120, R36.reuse, R52, R152 ;  /* 0x000000342478723c */ /* 0x040fec0000041898 */
[C---:B------:R-:W-:Y:S06]  /*2e30*/  HMMA.16816.F32.BF16 R108, R36.reuse, R48, R148 ;  /* 0x00000030246c723c */ /* 0x040fec0000041894 */
[C---:B------:R-:W-:Y:S06]  /*2e40*/  HMMA.16816.F32.BF16 R92, R36.reuse, R44, R92 ;  /* 0x0000002c245c723c */ /* 0x040fec000004185c */
[C---:B------:R-:W-:Y:S06]  /*2e50*/  HMMA.16816.F32.BF16 R116, R36.reuse, R54, R116 ;  /* 0x000000362474723c */ /* 0x040fec0000041874 */
[C---:B------:R-:W-:Y:S06]  /*2e60*/  HMMA.16816.F32.BF16 R104, R36.reuse, R50, R140 ;  /* 0x000000322468723c */ /* 0x040fec000004188c */
[----:B------:R-:W-:Y:S06]  /*2e70*/  HMMA.16816.F32.BF16 R60, R36, R46, R136 ;  /* 0x0000002e243c723c */ /* 0x000fec0000041888 */
[----:B------:R-:W-:Y:S06]  /*2e80*/  HMMA.16816.F32.BF16 R88, R32, R82, R112 ;  /* 0x000000522058723c */ /* 0x000fec0000041870 */
[----:B------:R-:W-:Y:S06]  /*2e90*/  HMMA.16816.F32.BF16 R112, R12, R96, R76 ;  /* 0x000000600c70723c */ /* 0x000fec000004184c */
[----:B------:R-:W-:Y:S06]  /*2ea0*/  HMMA.16816.F32.BF16 R52, R40, R54, R124 ;  /* 0x000000362834723c */ /* 0x000fec000004187c */
[----:B------:R-:W-:Y:S06]  /*2eb0*/  HMMA.16816.F32.BF16 R36, R20, R82, R68 ;  /* 0x000000521424723c */ /* 0x000fec0000041844 */
[C---:B------:R-:W-:Y:S06]  /*2ec0*/  HMMA.16816.F32.BF16 R76, R40.reuse, R48, R156 ;  /* 0x00000030284c723c */ /* 0x040fec000004189c */
[----:B------:R-:W-:Y:S01]  /*2ed0*/  HMMA.16816.F32.BF16 R124, R40, R50, R128 ;  /* 0x00000032287c723c */ /* 0x000fe20000041880 */
[----:B------:R-:W-:-:S04]  /*2ee0*/  FMUL.FTZ R0, R112, UR25 ;  /* 0x0000001970007c20 */ /* 0x000fc80008410000 */
[----:B------:R1:W-:Y:S01]  /*2ef0*/  MUFU.TANH R140, R0 ;  /* 0x00000000008c7308 */ /* 0x0003e20000002400 */
[----:B----4-:R-:W-:Y:S06]  /*2f00*/  HMMA.16816.F32.BF16 R48, R32, R24, R28 ;  /* 0x000000182030723c */ /* 0x010fec000004181c */
[C---:B------:R-:W-:Y:S06]  /*2f10*/  HMMA.16816.F32.BF16 R128, R40.reuse, R44, R160 ;  /* 0x0000002c2880723c */ /* 0x040fec00000418a0 */
[----:B------:R-:W-:Y:S01]  /*2f20*/  HMMA.16816.F32.BF16 R72, R40, R46, R72 ;  /* 0x0000002e2848723c */ /* 0x000fe20000041848 */
[----:B-1----:R-:W-:-:S05]  /*2f30*/  FMUL.FTZ R0, R113, UR25 ;  /* 0x0000001971007c20 */ /* 0x002fca0008410000 */
[C---:B------:R-:W-:Y:S01]  /*2f40*/  HMMA.16816.F32.BF16 R120, R20.reuse, R24, R120 ;  /* 0x000000181478723c */ /* 0x040fe20000041878 */
[----:B------:R1:W2:Y:S05]  /*2f50*/  MUFU.TANH R133, R0 ;  /* 0x0000000000857308 */ /* 0x0002aa0000002400 */
[C---:B------:R-:W-:Y:S06]  /*2f60*/  HMMA.16816.F32.BF16 R116, R20.reuse, R26, R116 ;  /* 0x0000001a1474723c */ /* 0x040fec0000041874 */
[C---:B---3--:R-:W-:Y:S06]  /*2f70*/  HMMA.16816.F32.BF16 R108, R20.reuse, R56, R108 ;  /* 0x00000038146c723c */ /* 0x048fec000004186c */
[----:B------:R-:W-:Y:S01]  /*2f80*/  HMMA.16816.F32.BF16 R104, R20, R58, R104 ;  /* 0x0000003a1468723c */ /* 0x000fe20000041868 */
[----:B-1----:R-:W-:-:S04]  /*2f90*/  FMUL.FTZ R0, R114, UR25 ;  /* 0x0000001972007c20 */ /* 0x002fc80008410000 */
[----:B------:R1:W-:Y:S01]  /*2fa0*/  MUFU.TANH R135, R0 ;  /* 0x0000000000877308 */ /* 0x0003e20000002400 */
[C---:B------:R-:W-:Y:S06]  /*2fb0*/  HMMA.16816.F32.BF16 R92, R20.reuse, R84, R92 ;  /* 0x00000054145c723c */ /* 0x040fec000004185c */
[----:B------:R-:W-:Y:S01]  /*2fc0*/  HMMA.16816.F32.BF16 R68, R20, R86, R60 ;  /* 0x000000561444723c */ /* 0x000fe2000004183c */
[----:B------:R-:W3:Y:S05]  /*2fd0*/  LDSM.16.M88.4 R20, [R229+0x8400] ;  /* 0x00840000e514783b */ /* 0x000eea0000000200 */
[----:B------:R-:W-:Y:S01]  /*2fe0*/  HMMA.16816.F32.BF16 R28, R16, R146, R88 ;  /* 0x00000092101c723c */ /* 0x000fe20000041858 */
[----:B-1----:R-:W-:-:S05]  /*2ff0*/  FMUL.FTZ R0, R115, UR25 ;  /* 0x0000001973007c20 */ /* 0x002fca0008410000 */
[----:B------:R-:W-:Y:S01]  /*3000*/  HMMA.16816.F32.BF16 R44, R4, R96, R64 ;  /* 0x00000060042c723c */ /* 0x000fe20000041840 */
[----:B------:R1:W-:Y:S05]  /*3010*/  MUFU.TANH R132, R0 ;  /* 0x0000000000847308 */ /* 0x0003ea0000002400 */
[----:B------:R-:W-:Y:S06]  /*3020*/  HMMA.16816.F32.BF16 R60, R32, R26, R52 ;  /* 0x0000001a203c723c */ /* 0x000fec0000041834 */
[----:B------:R-:W-:Y:S01]  /*3030*/  HMMA.16816.F32.BF16 R24, R8, R146, R36 ;  /* 0x000000920818723c */ /* 0x000fe20000041824 */
[----:B------:R-:W4:Y:S05]  /*3040*/  LDSM.16.M88.4 R36, [R229+0x8800] ;  /* 0x00880000e524783b */ /* 0x000f2a0000000200 */
[----:B------:R-:W-:Y:S01]  /*3050*/  HMMA.16816.F32.BF16 R40, R12, R98, R28 ;  /* 0x000000620c28723c */ /* 0x000fe2000004181c */
[----:B------:R-:W-:Y:S05]  /*3060*/  LDSM.16.M88.4 R28, [R231+0x8400] ;  /* 0x00840000e71c783b */ /* 0x000fea0000000200 */
[----:B-1----:R-:W-:Y:S01]  /*3070*/  FMUL.FTZ R0, R44, UR25 ;  /* 0x000000192c007c20 */ /* 0x002fe20008410000 */
[C---:B------:R-:W-:Y:S03]  /*3080*/  HMMA.16816.F32.BF16 R88, R32.reuse, R56, R76 ;  /* 0x000000382058723c */ /* 0x040fe6000004184c */
[----:B------:R1:W-:Y:S03]  /*3090*/  MUFU.TANH R134, R0 ;  /* 0x0000000000867308 */ /* 0x0003e60000002400 */
[----:B------:R-:W-:Y:S06]  /*30a0*/  HMMA.16816.F32.BF16 R56, R32, R58, R124 ;  /* 0x0000003a2038723c */ /* 0x000fec000004187c */
[----:B------:R-:W-:Y:S01]  /*30b0*/  HMMA.16816.F32.BF16 R52, R4, R98, R24 ;  /* 0x000000620434723c */ /* 0x000fe20000041818 */
[----:B------:R-:W5:Y:S05]  /*30c0*/  LDSM.16.M88.4 R24, [R229+0x8c00] ;  /* 0x008c0000e518783b */ /* 0x000f6a0000000200 */
[----:B------:R-:W-:Y:S01]  /*30d0*/  HMMA.16816.F32.BF16 R80, R32, R84, R128 ;  /* 0x000000542050723c */ /* 0x000fe20000041880 */
[----:B-1----:R-:W-:-:S04]  /*30e0*/  FMUL.FTZ R0, R45, UR25 ;  /* 0x000000192d007c20 */ /* 0x002fc80008410000 */
[----:B------:R1:W2:Y:S01]  /*30f0*/  MUFU.TANH R126, R0 ;  /* 0x00000000007e7308 */ /* 0x0002a20000002400 */
[----:B------:R-:W-:Y:S06]  /*3100*/  HMMA.16816.F32.BF16 R84, R32, R86, R72 ;  /* 0x000000562054723c */ /* 0x000fec0000041848 */
[C---:B---3--:R-:W-:Y:S06]  /*3110*/  HMMA.16816.F32.BF16 R32, R8.reuse, R20, R120 ;  /* 0x000000140820723c */ /* 0x048fec0000041878 */
[----:B------:R-:W-:Y:S01]  /*3120*/  HMMA.16816.F32.BF16 R76, R8, R22, R116 ;  /* 0x00000016084c723c */ /* 0x000fe20000041874 */
[----:B-1----:R-:W-:-:S05]  /*3130*/  FMUL.FTZ R0, R46, UR25 ;  /* 0x000000192e007c20 */ /* 0x002fca0008410000 */
[C---:B----4-:R-:W-:Y:S01]  /*3140*/  HMMA.16816.F32.BF16 R64, R8.reuse, R38, R104 ;  /* 0x000000260840723c */ /* 0x050fe20000041868 */
[----:B------:R1:W-:Y:S05]  /*3150*/  MUFU.TANH R127, R0 ;  /* 0x00000000007f7308 */ /* 0x0003ea0000002400 */
[C---:B-----5:R-:W-:Y:S06]  /*3160*/  HMMA.16816.F32.BF16 R72, R8.reuse, R24, R92 ;  /* 0x000000180848723c */ /* 0x060fec000004185c */
[----:B------:R-:W-:Y:S01]  /*3170*/  HMMA.16816.F32.BF16 R68, R8, R26, R68 ;  /* 0x0000001a0844723c */ /* 0x000fe20000041844 */
[----:B-1----:R-:W-:-:S05]  /*3180*/  FMUL.FTZ R0, R47, UR25 ;  /* 0x000000192f007c20 */ /* 0x002fca0008410000 */
[C---:B------:R-:W-:Y:S01]  /*3190*/  HMMA.16816.F32.BF16 R44, R16.reuse, R20, R48 ;  /* 0x00000014102c723c */ /* 0x040fe20000041830 */
[----:B------:R1:W3:Y:S05]  /*31a0*/  MUFU.TANH R115, R0 ;  /* 0x0000000000737308 */ /* 0x0002ea0000002400 */
[----:B------:R-:W-:Y:S06]  /*31b0*/  HMMA.16816.F32.BF16 R20, R16, R22, R60 ;  /* 0x000000161014723c */ /* 0x000fec000004183c */
[----:B------:R-:W-:Y:S01]  /*31c0*/  HMMA.16816.F32.BF16 R48, R4, R28, R32 ;  /* 0x0000001c0430723c */ /* 0x000fe20000041820 */
[----:B-1----:R-:W-:-:S05]  /*31d0*/  FMUL.FTZ R0, R40, UR25 ;  /* 0x0000001928007c20 */ /* 0x002fca0008410000 */
[----:B------:R-:W-:Y:S01]  /*31e0*/  HMMA.16816.F32.BF16 R60, R8, R36, R108 ;  /* 0x00000024083c723c */ /* 0x000fe2000004186c */
[----:B------:R-:W1:Y:S01]  /*31f0*/  LDSM.16.M88.4 R8, [R231+0x8800] ;  /* 0x00880000e708783b */ /* 0x000e620000000200 */
[----:B------:R4:W5:Y:S10]  /*3200*/  MUFU.TANH R125, R0 ;  /* 0x00000000007d7308 */ /* 0x0009740000002400 */
[----:B------:R-:W-:Y:S01]  /*3210*/  HMMA.16816.F32.BF16 R32, R12, R30, R20 ;  /* 0x0000001e0c20723c */ /* 0x000fe20000041814 */
[----:B------:R-:W2:Y:S01]  /*3220*/  LDSM.16.M88.4 R20, [R231+0x8c00] ;  /* 0x008c0000e714783b */ /* 0x000ea20000000200 */
[----:B------:R-:W-:-:S04]  /*3230*/  DEPBAR.LE SB0, 0x0 ;  /* 0x000080000000791a */ /* 0x000fc80000000000 */
[----:B----4-:R-:W-:-:S04]  /*3240*/  FMUL.FTZ R0, R41, UR25 ;  /* 0x0000001929007c20 */ /* 0x010fc80008410000 */
[----:B------:R4:W-:Y:S02]  /*3250*/  MUFU.TANH R124, R0 ;  /* 0x00000000007c7308 */ /* 0x0009e40000002400 */
[----:B----4-:R-:W-:-:S06]  /*3260*/  FMUL.FTZ R0, R42, UR25 ;  /* 0x000000192a007c20 */ /* 0x010fcc0008410000 */
[----:B------:R4:W5:Y:S02]  /*3270*/  MUFU.TANH R113, R0 ;  /* 0x0000000000717308 */ /* 0x0009640000002400 */
[----:B----4-:R-:W-:Y:S02]  /*3280*/  FMUL.FTZ R0, R43, UR25 ;  /* 0x000000192b007c20 */ /* 0x010fe40008410000 */
[----:B------:R-:W-:Y:S04]  /*3290*/  HMMA.16816.F32.BF16 R40, R12, R28, R44 ;  /* 0x0000001c0c28723c */ /* 0x000fe8000004182c */
[----:B------:R4:W-:Y:S02]  /*32a0*/  MUFU.TANH R114, R0 ;  /* 0x0000000000727308 */ /* 0x0009e40000002400 */
[----:B------:R-:W-:Y:S01]  /*32b0*/  HMMA.16816.F32.BF16 R44, R16, R36, R88 ;  /* 0x00000024102c723c */ /* 0x000fe20000041858 */
[----:B----4-:R-:W-:-:S05]  /*32c0*/  FMUL.FTZ R0, R52, UR25 ;  /* 0x0000001934007c20 */ /* 0x010fca0008410000 */
[----:B------:R4:W5:-:S15]  /*32d0*/  MUFU.TANH R99, R0 ;  /* 0x0000000000637308 */ /* 0x00095e0000002400 */
[----:B------:R-:W-:-:S03]  /*32e0*/  NOP ;  /* 0x0000000000007918 */ /* 0x000fc60000000000 */
[----:B-1----:R-:W-:Y:S01]  /*32f0*/  HMMA.16816.F32.BF16 R44, R12, R8, R44 ;  /* 0x000000080c2c723c */ /* 0x002fe2000004182c */
[----:B----4-:R-:W-:-:S04]  /*3300*/  FMUL.FTZ R0, R53, UR25 ;  /* 0x0000001935007c20 */ /* 0x010fc80008410000 */
[----:B------:R1:W-:Y:S02]  /*3310*/  MUFU.TANH R112, R0 ;  /* 0x0000000000707308 */ /* 0x0003e40000002400 */
[----:B-1----:R-:W-:-:S06]  /*3320*/  FMUL.FTZ R0, R54, UR25 ;  /* 0x0000001936007c20 */ /* 0x002fcc0008410000 */
[----:B------:R1:W4:Y:S02]  /*3330*/  MUFU.TANH R96, R0 ;  /* 0x0000000000607308 */ /* 0x0003240000002400 */
[----:B-1----:R-:W-:Y:S02]  /*3340*/  FMUL.FTZ R0, R55, UR25 ;  /* 0x0000001937007c20 */ /* 0x002fe40008410000 */
[C---:B------:R-:W-:Y:S04]  /*3350*/  HMMA.16816.F32.BF16 R52, R16.reuse, R38, R56 ;  /* 0x000000261034723c */ /* 0x040fe80000041838 */
[----:B------:R1:W4:Y:S02]  /*3360*/  MUFU.TANH R98, R0 ;  /* 0x0000000000627308 */ /* 0x0003240000002400 */
[----:B------:R-:W-:Y:S06]  /*3370*/  HMMA.16816.F32.BF16 R56, R16, R24, R80 ;  /* 0x000000181038723c */ /* 0x000fec0000041850 */
[----:B------:R-:W-:Y:S01]  /*3380*/  HMMA.16816.F32.BF16 R36, R4, R8, R60 ;  /* 0x000000080424723c */ /* 0x000fe2000004183c */
[----:B-1----:R-:W-:-:S04]  /*3390*/  FMUL.FTZ R0, R40, UR25 ;  /* 0x0000001928007c20 */ /* 0x002fc80008410000 */
[----:B------:R1:W-:-:S15]  /*33a0*/  MUFU.TANH R97, R0 ;  /* 0x0000000000617308 */ /* 0x0003de0000002400 */
[----:B------:R-:W-:-:S04]  /*33b0*/  NOP ;  /* 0x0000000000007918 */ /* 0x000fc80000000000 */
[----:B------:R-:W-:Y:S01]  /*33c0*/  FMUL.FTZ R36, R36, UR25 ;  /* 0x0000001924247c20 */ /* 0x000fe20008410000 */
[----:B------:R-:W-:Y:S01]  /*33d0*/  FMUL.FTZ R38, R38, UR25 ;  /* 0x0000001926267c20 */ /* 0x000fe20008410000 */
[----:B------:R-:W-:Y:S01]  /*33e0*/  FMUL.FTZ R37, R37, UR25 ;  /* 0x0000001925257c20 */ /* 0x000fe20008410000 */
[----:B------:R-:W-:Y:S01]  /*33f0*/  FMUL.FTZ R39, R39, UR25 ;  /* 0x0000001927277c20 */ /* 0x000fe20008410000 */
[----:B-1----:R-:W-:Y:S02]  /*3400*/  FMUL.FTZ R0, R41, UR25 ;  /* 0x0000001929007c20 */ /* 0x002fe40008410000 */
[----:B------:R-:W-:Y:S08]  /*3410*/  MUFU.TANH R36, R36 ;  /* 0x0000002400247308 */ /* 0x000ff00000002400 */
[----:B------:R1:W-:Y:S08]  /*3420*/  MUFU.TANH R93, R0 ;  /* 0x00000000005d7308 */ /* 0x0003f00000002400 */
[----:B------:R-:W-:Y:S08]  /*3430*/  MUFU.TANH R38, R38 ;  /* 0x0000002600267308 */ /* 0x000ff00000002400 */
[----:B------:R-:W-:Y:S01]  /*3440*/  MUFU.TANH R37, R37 ;  /* 0x0000002500257308 */ /* 0x000fe20000002400 */
[----:B-1----:R-:W-:-:S07]  /*3450*/  FMUL.FTZ R0, R42, UR25 ;  /* 0x000000192a007c20 */ /* 0x002fce0008410000 */
[----:B------:R1:W4:Y:S08]  /*3460*/  MUFU.TANH R92, R0 ;  /* 0x00000000005c7308 */ /* 0x0003300000002400 */
[----:B------:R-:W-:Y:S01]  /*3470*/  MUFU.TANH R39, R39 ;  /* 0x0000002700277308 */ /* 0x000fe20000002400 */
[----:B-1----:R-:W-:Y:S02]  /*3480*/  FMUL.FTZ R0, R43, UR25 ;  /* 0x000000192b007c20 */ /* 0x002fe40008410000 */
[----:B------:R-:W-:Y:S05]  /*3490*/  HMMA.16816.F32.BF16 R40, R16, R26, R84 ;  /* 0x0000001a1028723c */ /* 0x000fea0000041854 */
[----:B------:R1:W-:Y:S01]  /*34a0*/  MUFU.TANH R91, R0 ;  /* 0x00000000005b7308 */ /* 0x0003e20000002400 */
[C---:B------:R-:W-:Y:S06]  /*34b0*/  HMMA.16816.F32.BF16 R16, R4.reuse, R30, R76 ;  /* 0x0000001e0410723c */ /* 0x040fec000004184c */
[C---:B------:R-:W-:Y:S06]  /*34c0*/  HMMA.16816.F32.BF16 R28, R4.reuse, R10, R64 ;  /* 0x0000000a041c723c */ /* 0x040fec0000041840 */
[----:B--2---:R-:W-:Y:S01]  /*34d0*/  HMMA.16816.F32.BF16 R24, R4, R22, R68 ;  /* 0x000000160418723c */ /* 0x004fe20000041844 */
[----:B-1----:R-:W-:-:S04]  /*34e0*/  FMUL.FTZ R0, R48, UR25 ;  /* 0x0000001930007c20 */ /* 0x002fc80008410000 */
[----:B------:R1:W2:Y:S01]  /*34f0*/  MUFU.TANH R90, R0 ;  /* 0x00000000005a7308 */ /* 0x0002a20000002400 */
[----:B------:R-:W-:Y:S06]  /*3500*/  HMMA.16816.F32.BF16 R8, R12, R10, R52 ;  /* 0x0000000a0c08723c */ /* 0x000fec0000041834 */
[----:B------:R-:W-:-:S06]  /*3510*/  FMUL.FTZ R3, R19, UR25 ;  /* 0x0000001913037c20 */ /* 0x000fcc0008410000 */
[----:B------:R-:W-:Y:S01]  /*3520*/  FMUL.FTZ R28, R28, UR25 ;  /* 0x000000191c1c7c20 */ /* 0x000fe20008410000 */
[----:B-1----:R-:W-:-:S05]  /*3530*/  FMUL.FTZ R0, R49, UR25 ;  /* 0x0000001931007c20 */ /* 0x002fca0008410000 */
[----:B------:R-:W-:Y:S01]  /*3540*/  FMUL.FTZ R76, R26, UR25 ;  /* 0x000000191a4c7c20 */ /* 0x000fe20008410000 */
[----:B------:R-:W-:Y:S01]  /*3550*/  FMUL.FTZ R83, R27, UR25 ;  /* 0x000000191b537c20 */ /* 0x000fe20008410000 */
[----:B------:R1:W-:Y:S01]  /*3560*/  MUFU.TANH R89, R0 ;  /* 0x0000000000597308 */ /* 0x0003e20000002400 */
[----:B------:R-:W-:-:S03]  /*3570*/  FMUL.FTZ R82, R25, UR25 ;  /* 0x0000001919527c20 */ /* 0x000fc60008410000 */
[----:B------:R-:W-:Y:S01]  /*3580*/  FMUL.FTZ R19, R10, UR25 ;  /* 0x000000190a137c20 */ /* 0x000fe20008410000 */
[----:B------:R-:W-:-:S05]  /*3590*/  FMUL.FTZ R11, R11, UR25 ;  /* 0x000000190b0b7c20 */ /* 0x000fca0008410000 */
[----:B------:R-:W-:Y:S01]  /*35a0*/  MUFU.TANH R19, R19 ;  /* 0x0000001300137308 */ /* 0x000fe20000002400 */
[----:B-1----:R-:W-:-:S07]  /*35b0*/  FMUL.FTZ R0, R50, UR25 ;  /* 0x0000001932007c20 */ /* 0x002fce0008410000 */
[----:B------:R1:W2:Y:S02]  /*35c0*/  MUFU.TANH R88, R0 ;  /* 0x0000000000587308 */ /* 0x0002a40000002400 */
[----:B-1----:R-:W-:-:S06]  /*35d0*/  FMUL.FTZ R0, R51, UR25 ;  /* 0x0000001933007c20 */ /* 0x002fcc0008410000 */
[----:B------:R1:W2:Y:S02]  /*35e0*/  MUFU.TANH R81, R0 ;  /* 0x0000000000517308 */ /* 0x0002a40000002400 */
[----:B-1----:R-:W-:-:S06]  /*35f0*/  FMUL.FTZ R0, R32, UR25 ;  /* 0x0000001920007c20 */ /* 0x002fcc0008410000 */
[----:B------:R1:W2:Y:S02]  /*3600*/  MUFU.TANH R84, R0 ;  /* 0x0000000000547308 */ /* 0x0002a40000002400 */
[----:B-1----:R-:W-:-:S06]  /*3610*/  FMUL.FTZ R0, R33, UR25 ;  /* 0x0000001921007c20 */ /* 0x002fcc0008410000 */
[----:B------:R1:W-:Y:S02]  /*3620*/  MUFU.TANH R85, R0 ;  /* 0x0000000000557308 */ /* 0x0003e40000002400 */
[----:B-1----:R-:W-:-:S06]  /*3630*/  FMUL.FTZ R0, R34, UR25 ;  /* 0x0000001922007c20 */ /* 0x002fcc0008410000 */
[----:B------:R1:W2:Y:S02]  /*3640*/  MUFU.TANH R79, R0 ;  /* 0x00000000004f7308 */ /* 0x0002a40000002400 */
[----:B-1----:R-:W-:Y:S02]  /*3650*/  FMUL.FTZ R0, R35, UR25 ;  /* 0x0000001923007c20 */ /* 0x002fe40008410000 */
[-C--:B------:R-:W-:Y:S04]  /*3660*/  HMMA.16816.F32.BF16 R32, R4, R20.reuse, R72 ;  /* 0x000000140420723c */ /* 0x080fe80000041848 */
[----:B------:R1:W-:Y:S02]  /*3670*/  MUFU.TANH R73, R3 ;  /* 0x0000000300497308 */ /* 0x0003e40000002400 */
[----:B------:R-:W-:Y:S01]  /*3680*/  HMMA.16816.F32.BF16 R4, R12, R20, R56 ;  /* 0x000000140c04723c */ /* 0x000fe20000041838 */
[----:B------:R-:W-:-:S05]  /*3690*/  FMUL.FTZ R75, R24, UR25 ;  /* 0x00000019184b7c20 */ /* 0x000fca0008410000 */
[----:B------:R3:W-:Y:S01]  /*36a0*/  MUFU.TANH R80, R0 ;  /* 0x0000000000507308 */ /* 0x0007e20000002400 */
[----:B------:R-:W-:Y:S01]  /*36b0*/  HMMA.16816.F32.BF16 R20, R12, R22, R40 ;  /* 0x000000160c14723c */ /* 0x000fe20000041828 */
[----:B-1----:R-:W-:-:S06]  /*36c0*/  FMUL.FTZ R3, R45, UR25 ;  /* 0x000000192d037c20 */ /* 0x002fcc0008410000 */
[----:B------:R-:W-:Y:S01]  /*36d0*/  FMUL.FTZ R14, R47, UR25 ;  /* 0x000000192f0e7c20 */ /* 0x000fe20008410000 */
[----:B------:R-:W-:Y:S01]  /*36e0*/  FMUL.FTZ R12, R44, UR25 ;  /* 0x000000192c0c7c20 */ /* 0x000fe20008410000 */
[----:B------:R-:W-:Y:S01]  /*36f0*/  FMUL.FTZ R13, R46, UR25 ;  /* 0x000000192e0d7c20 */ /* 0x000fe20008410000 */
[----:B------:R1:W-:Y:S01]  /*3700*/  MUFU.TANH R55, R3 ;  /* 0x0000000300377308 */ /* 0x0003e20000002400 */
[----:B------:R-:W-:Y:S01]  /*3710*/  FMUL.FTZ R40, R29, UR25 ;  /* 0x000000191d287c20 */ /* 0x000fe20008410000 */
[----:B------:R-:W-:Y:S01]  /*3720*/  FMUL.FTZ R53, R32, UR25 ;  /* 0x0000001920357c20 */ /* 0x000fe20008410000 */
[----:B------:R-:W-:Y:S01]  /*3730*/  FMUL.FTZ R66, R34, UR25 ;  /* 0x0000001922427c20 */ /* 0x000fe20008410000 */
[----:B---3--:R-:W-:Y:S01]  /*3740*/  FMUL.FTZ R0, R16, UR25 ;  /* 0x0000001910007c20 */ /* 0x008fe20008410000 */
[----:B------:R-:W-:Y:S01]  /*3750*/  FMUL.FTZ R71, R35, UR25 ;  /* 0x0000001923477c20 */ /* 0x000fe20008410000 */
[----:B------:R-:W-:Y:S01]  /*3760*/  FMUL.FTZ R65, R33, UR25 ;  /* 0x0000001921417c20 */ /* 0x000fe20008410000 */
[----:B------:R-:W-:Y:S01]  /*3770*/  FMUL.FTZ R42, R30, UR25 ;  /* 0x000000191e2a7c20 */ /* 0x000fe20008410000 */
[----:B------:R-:W-:Y:S01]  /*3780*/  FMUL.FTZ R47, R5, UR25 ;  /* 0x00000019052f7c20 */ /* 0x000fe20008410000 */
[----:B------:R-:W-:Y:S01]  /*3790*/  FMUL.FTZ R41, R4, UR25 ;  /* 0x0000001904297c20 */ /* 0x000fe20008410000 */
[----:B------:R-:W-:Y:S01]  /*37a0*/  IMAD.U32 R5, RZ, RZ, UR21 ;  /* 0x00000015ff057e24 */ /* 0x000fe2000f8e00ff */
[----:B------:R3:W2:Y:S01]  /*37b0*/  MUFU.TANH R77, R0 ;  /* 0x00000000004d7308 */ /* 0x0006a20000002400 */
[----:B------:R-:W-:Y:S01]  /*37c0*/  FMUL.FTZ R50, R7, UR25 ;  /* 0x0000001907327c20 */ /* 0x000fe20008410000 */
[----:B------:R-:W-:Y:S01]  /*37d0*/  FMUL.FTZ R49, R6, UR25 ;  /* 0x0000001906317c20 */ /* 0x000fe20008410000 */
[----:B------:R-:W-:Y:S01]  /*37e0*/  FMUL.FTZ R74, R23, UR25 ;  /* 0x00000019174a7c20 */ /* 0x000fe20008410000 */
[C-C-:B------:R-:W-:Y:S01]  /*37f0*/  VIADDMNMX R15, R102.reuse, 0x8, R5.reuse, PT ;  /* 0x00000008660f7846 */ /* 0x140fe20003800105 */
[----:B------:R-:W-:Y:S01]  /*3800*/  FMUL.FTZ R43, R31, UR25 ;  /* 0x000000191f2b7c20 */ /* 0x000fe20008410000 */
[----:B-1----:R-:W-:Y:S01]  /*3810*/  IMAD.U32 R3, RZ, RZ, UR19 ;  /* 0x00000013ff037e24 */ /* 0x002fe2000f8e00ff */
[----:B------:R-:W-:Y:S01]  /*3820*/  VIADDMNMX R16, R102, 0x48, R5, PT ;  /* 0x0000004866107846 */ /* 0x000fe20003800105 */
[----:B------:R1:W-:Y:S01]  /*3830*/  MUFU.TANH R32, R14 ;  /* 0x0000000e00207308 */ /* 0x0003e20000002400 */
[----:B------:R-:W-:Y:S01]  /*3840*/  FMUL.FTZ R63, R20, UR25 ;  /* 0x00000019143f7c20 */ /* 0x000fe20008410000 */
[----:B------:R-:W-:-:S02]  /*3850*/  IMAD R3, R3, 0x40, R175 ;  /* 0x0000004003037824 */ /* 0x000fc400078e02af */
[----:B------:R-:W-:Y:S01]  /*3860*/  FMUL.FTZ R70, R21, UR25 ;  /* 0x0000001915467c20 */ /* 0x000fe20008410000 */
[----:B------:R-:W-:Y:S01]  /*3870*/  FMUL.FTZ R72, R22, UR25 ;  /* 0x0000001916487c20 */ /* 0x000fe20008410000 */
[----:B------:R-:W-:Y:S02]  /*3880*/  VIADD R4, R3, 0x1 ;  /* 0x0000000103047836 */ /* 0x000fe40000000000 */
[----:B------:R5:W-:Y:S01]  /*3890*/  MUFU.TANH R54, R12 ;  /* 0x0000000c00367308 */ /* 0x000be20000002400 */
[----:B---3--:R-:W-:Y:S01]  /*38a0*/  FMUL.FTZ R0, R17, UR25 ;  /* 0x0000001911007c20 */ /* 0x008fe20008410000 */
[----:B------:R-:W-:Y:S01]  /*38b0*/  VIADDMNMX R17, R102, 0x40, R5, PT ;  /* 0x0000004066117846 */ /* 0x000fe20003800105 */
[----:B------:R-:W-:Y:S01]  /*38c0*/  VIADD R6, R3, 0x9 ;  /* 0x0000000903067836 */ /* 0x000fe20000000000 */
[----:B------:R-:W-:Y:S02]  /*38d0*/  I2FP.F32.S32 R5, R4 ;  /* 0x0000000400057245 */ /* 0x000fe40000201400 */
[----:B------:R-:W-:-:S02]  /*38e0*/  ISETP.GE.AND P0, PT, R4, R15, PT ;  /* 0x0000000f0400720c */ /* 0x000fc40003f06270 */
[----:B------:R-:W-:Y:S01]  /*38f0*/  ISETP.GE.AND P4, PT, R4, R17, PT ;  /* 0x000000110400720c */ /* 0x000fe20003f86270 */
[C---:B------:R-:W-:Y:S01]  /*3900*/  FFMA.FTZ R7, R5.reuse, UR5, R133 ;  /* 0x0000000505077c23 */ /* 0x040fe20008010085 */
[----:B-1----:R-:W-:Y:S01]  /*3910*/  VIMNMX R14, R102, UR21, PT ;  /* 0x00000015660e7c48 */ /* 0x002fe2000bfe0100 */
[----:B------:R1:W-:Y:S01]  /*3920*/  MUFU.TANH R78, R0 ;  /* 0x00000000004e7308 */ /* 0x0003e20000002400 */
[C---:B------:R-:W-:Y:S01]  /*3930*/  ISETP.GE.AND P2, PT, R4.reuse, R16, PT ;  /* 0x000000100400720c */ /* 0x040fe20003f46270 */
[----:B------:R-:W-:Y:S01]  /*3940*/  FFMA.FTZ R10, R5, UR5, R126 ;  /* 0x00000005050a7c23 */ /* 0x000fe2000801007e */
[-C--:B------:R-:W-:Y:S01]  /*3950*/  ISETP.GE.AND P1, PT, R4, R14.reuse, PT ;  /* 0x0000000e0400720c */ /* 0x080fe20003f26270 */
[----:B------:R-:W-:Y:S01]  /*3960*/  VIADD R4, R3, 0x8 ;  /* 0x0000000803047836 */ /* 0x000fe20000000000 */
[----:B------:R-:W-:Y:S01]  /*3970*/  UMOV UR21, UR19 ;  /* 0x0000001300157c82 */ /* 0x000fe20008000000 */
[----:B-----5:R-:W-:Y:S01]  /*3980*/  FMUL.FTZ R12, R8, UR25 ;  /* 0x00000019080c7c20 */ /* 0x020fe20008410000 */
[----:B------:R-:W-:Y:S01]  /*3990*/  FSEL R51, R7, -INF , !P1 ;  /* 0xff80000007337808 */ /* 0x000fe20004800000 */
[----:B------:R-:W-:Y:S01]  /*39a0*/  FFMA.FTZ R8, R5, UR5, R115 ;  /* 0x0000000505087c23 */ /* 0x000fe20008010073 */
[C---:B------:R-:W-:Y:S01]  /*39b0*/  ISETP.GE.AND P6, PT, R4.reuse, R14, PT ;  /* 0x0000000e0400720c */ /* 0x040fe20003fc6270 */
[----:B------:R-:W-:Y:S01]  /*39c0*/  MUFU.TANH R48, R13 ;  /* 0x0000000d00307308 */ /* 0x000fe20000002400 */
[----:B------:R-:W-:-:S02]  /*39d0*/  ISETP.GE.AND P5, PT, R4, R15, PT ;  /* 0x0000000f0400720c */ /* 0x000fc40003fa6270 */
[C---:B------:R-:W-:Y:S02]  /*39e0*/  ISETP.GE.AND P3, PT, R4.reuse, R17, PT ;  /* 0x000000110400720c */ /* 0x040fe40003f66270 */
[----:B------:R-:W-:Y:S02]  /*39f0*/  ISETP.GE.AND P1, PT, R4, R16, PT ;  /* 0x000000100400720c */ /* 0x000fe40003f26270 */
[----:B------:R-:W-:Y:S01]  /*3a00*/  I2FP.F32.S32 R4, R4 ;  /* 0x0000000400047245 */ /* 0x000fe20000201400 */
[----:B-1----:R-:W-:Y:S01]  /*3a10*/  FMUL.FTZ R0, R18, UR25 ;  /* 0x0000001912007c20 */ /* 0x002fe20008410000 */
[----:B------:R-:W-:Y:S01]  /*3a20*/  FMUL.FTZ R18, R9, UR25 ;  /* 0x0000001909127c20 */ /* 0x000fe20008410000 */
[----:B------:R-:W-:Y:S01]  /*3a30*/  FFMA.FTZ R9, R5, UR5, R132 ;  /* 0x0000000505097c23 */ /* 0x000fe20008010084 */
[----:B------:R-:W-:Y:S01]  /*3a40*/  FSEL R44, R8, -INF , !P2 ;  /* 0xff800000082c7808 */ /* 0x000fe20005000000 */
[----:B------:R-:W-:Y:S01]  /*3a50*/  FFMA.FTZ R7, R4, UR5, R125 ;  /* 0x0000000504077c23 */ /* 0x000fe2000801007d */
[----:B------:R-:W-:Y:S01]  /*3a60*/  FSEL R34, R10, -INF , !P4 ;  /* 0xff8000000a227808 */ /* 0x000fe20006000000 */
[C---:B------:R-:W-:Y:S01]  /*3a70*/  FFMA.FTZ R8, R4.reuse, UR5, R113 ;  /* 0x0000000504087c23 */ /* 0x040fe20008010071 */
[----:B------:R-:W-:Y:S01]  /*3a80*/  FSEL R61, R9, -INF , !P0 ;  /* 0xff800000093d7808 */ /* 0x000fe20004000000 */
[----:B------:R-:W-:Y:S01]  /*3a90*/  VIADD R5, R3, 0x10 ;  /* 0x0000001003057836 */ /* 0x000fe20000000000 */
[----:B------:R-:W-:Y:S01]  /*3aa0*/  FSEL R52, R7, -INF , !P6 ;  /* 0xff80000007347808 */ /* 0x000fe20007000000 */
[----:B------:R-:W-:Y:S01]  /*3ab0*/  FFMA.FTZ R9, R4, UR5, R99 ;  /* 0x0000000504097c23 */ /* 0x000fe20008010063 */
[C---:B------:R-:W-:Y:S01]  /*3ac0*/  ISETP.GE.AND P0, PT, R6.reuse, R14, PT ;  /* 0x0000000e0600720c */ /* 0x040fe20003f06270 */
[----:B------:R1:W3:Y:S01]  /*3ad0*/  MUFU.TANH R67, R0 ;  /* 0x0000000000437308 */ /* 0x0002e20000002400 */
[----:B------:R-:W-:-:S02]  /*3ae0*/  ISETP.GE.AND P4, PT, R6, R15, PT ;  /* 0x0000000f0600720c */ /* 0x000fc40003f86270 */
[C---:B------:R-:W-:Y:S02]  /*3af0*/  ISETP.GE.AND P2, PT, R6.reuse, R17, PT ;  /* 0x000000110600720c */ /* 0x040fe40003f46270 */
[----:B------:R-:W-:Y:S02]  /*3b00*/  ISETP.GE.AND P6, PT, R6, R16, PT ;  /* 0x000000100600720c */ /* 0x000fe40003fc6270 */
[----:B------:R-:W-:Y:S01]  /*3b10*/  I2FP.F32.S32 R7, R6 ;  /* 0x0000000600077245 */ /* 0x000fe20000201400 */
[----:B----4-:R-:W-:Y:S01]  /*3b20*/  FFMA.FTZ R6, R4, UR5, R96 ;  /* 0x0000000504067c23 */ /* 0x010fe20008010060 */
[----:B------:R-:W-:Y:S01]  /*3b30*/  FSEL R64, R8, -INF , !P5 ;  /* 0xff80000008407808 */ /* 0x000fe20006800000 */
[----:B------:R-:W-:Y:S01]  /*3b40*/  VIADD R4, R3, 0x11 ;  /* 0x0000001103047836 */ /* 0x000fe20000000000 */
[----:B------:R-:W-:Y:S01]  /*3b50*/  FSEL R35, R9, -INF , !P3 ;  /* 0xff80000009237808 */ /* 0x000fe20005800000 */
[C---:B------:R-:W-:Y:S01]  /*3b60*/  FFMA.FTZ R8, R7.reuse, UR5, R124 ;  /* 0x0000000507087c23 */ /* 0x040fe2000801007c */
[----:B------:R-:W-:Y:S01]  /*3b70*/  FSEL R45, R6, -INF , !P1 ;  /* 0xff800000062d7808 */ /* 0x000fe20004800000 */
[C---:B------:R-:W-:Y:S01]  /*3b80*/  FFMA.FTZ R9, R7.reuse, UR5, R114 ;  /* 0x0000000507097c23 */ /* 0x040fe20008010072 */
[----:B------:R-:W-:Y:S01]  /*3b90*/  I2FP.F32.S32 R6, R5 ;  /* 0x0000000500067245 */ /* 0x000fe20000201400 */
[----:B------:R4:W5:Y:S01]  /*3ba0*/  MUFU.TANH R30, R12 ;  /* 0x0000000c001e7308 */ /* 0x0009620000002400 */
[----:B------:R-:W-:Y:S01]  /*3bb0*/  FSEL R58, R8, -INF , !P0 ;  /* 0xff800000083a7808 */ /* 0x000fe20004000000 */
[----:B------:R-:W-:Y:S01]  /*3bc0*/  FFMA.FTZ R8, R7, UR5, R112 ;  /* 0x0000000507087c23 */ /* 0x000fe20008010070 */
[----:B------:R-:W-:Y:S01]  /*3bd0*/  ISETP.GE.AND P5, PT, R5, R14, PT ;  /* 0x0000000e0500720c */ /* 0x000fe20003fa6270 */
[----:B------:R-:W-:Y:S01]  /*3be0*/  FFMA.FTZ R7, R7, UR5, R98 ;  /* 0x0000000507077c23 */ /* 0x000fe20008010062 */
[C---:B------:R-:W-:Y:S01]  /*3bf0*/  ISETP.GE.AND P3, PT, R5.reuse, R15, PT ;  /* 0x0000000f0500720c */ /* 0x040fe20003f66270 */
[C---:B------:R-:W-:Y:S01]  /*3c00*/  FFMA.FTZ R10, R6.reuse, UR5, R92 ;  /* 0x00000005060a7c23 */ /* 0x040fe2000801005c */
[C---:B------:R-:W-:Y:S01]  /*3c10*/  ISETP.GE.AND P1, PT, R5.reuse, R17, PT ;  /* 0x000000110500720c */ /* 0x040fe20003f26270 */
[----:B------:R3:W-:Y:S01]  /*3c20*/  MUFU.TANH R29, R11 ;  /* 0x0000000b001d7308 */ /* 0x0007e20000002400 */
[----:B------:R-:W-:Y:S01]  /*3c30*/  ISETP.GE.AND P0, PT, R5, R16, PT ;  /* 0x000000100500720c */ /* 0x000fe20003f06270 */
[C---:B------:R-:W-:Y:S01]  /*3c40*/  FFMA.FTZ R5, R6.reuse, UR5, R97 ;  /* 0x0000000506057c23 */ /* 0x040fe20008010061 */
[----:B------:R-:W-:Y:S01]  /*3c50*/  FSEL R62, R9, -INF , !P4 ;  /* 0xff800000093e7808 */ /* 0x000fe20006000000 */
[----:B--2---:R-:W-:Y:S01]  /*3c60*/  FFMA.FTZ R9, R6, UR5, R90 ;  /* 0x0000000506097c23 */ /* 0x004fe2000801005a */
[----:B------:R-:W-:Y:S01]  /*3c70*/  FSEL R33, R8, -INF , !P2 ;  /* 0xff80000008217808 */ /* 0x000fe20005000000 */
[----:B-1----:R-:W-:Y:S01]  /*3c80*/  IMAD R0, R173, 0x20, R172 ;  /* 0x00000020ad007824 */ /* 0x002fe200078e02ac */
[----:B------:R-:W-:Y:S01]  /*3c90*/  FSEL R56, R5, -INF , !P5 ;  /* 0xff80000005387808 */ /* 0x000fe20006800000 */
[----:B------:R1:W-:Y:S01]  /*3ca0*/  MUFU.TANH R23, R49 ;  /* 0x0000003100177308 */ /* 0x0003e20000002400 */
[----:B------:R-:W-:Y:S01]  /*3cb0*/  I2FP.F32.S32 R5, R4 ;  /* 0x0000000400057245 */ /* 0x000fe20000201400 */
[----:B------:R-:W-:Y:S01]  /*3cc0*/  IMAD.IADD R0, R103, 0x1, R0 ;  /* 0x0000000167007824 */ /* 0x000fe200078e0200 */
[----:B------:R-:W-:Y:S01]  /*3cd0*/  FSEL R46, R7, -INF , !P6 ;  /* 0xff800000072e7808 */ /* 0x000fe20007000000 */
[----:B------:R-:W-:Y:S01]  /*3ce0*/  FFMA.FTZ R7, R6, UR5, R88 ;  /* 0x0000000506077c23 */ /* 0x000fe20008010058 */
[C---:B------:R-:W-:Y:S01]  /*3cf0*/  ISETP.GE.AND P4, PT, R4.reuse, R14, PT ;  /* 0x0000000e0400720c */ /* 0x040fe20003f86270 */
[C---:B------:R-:W-:Y:S01]  /*3d00*/  FFMA.FTZ R8, R5.reuse, UR5, R93 ;  /* 0x0000000505087c23 */ /* 0x040fe2000801005d */
[C---:B------:R-:W-:Y:S01]  /*3d10*/  ISETP.GE.AND P2, PT, R4.reuse, R15, PT ;  /* 0x0000000f0400720c */ /* 0x040fe20003f46270 */
[C---:B----4-:R-:W-:Y:S01]  /*3d20*/  FFMA.FTZ R12, R5.reuse, UR5, R91 ;  /* 0x00000005050c7c23 */ /* 0x050fe2000801005b */
[C---:B------:R-:W-:Y:S01]  /*3d30*/  ISETP.GE.AND P6, PT, R4.reuse, R17, PT ;  /* 0x000000110400720c */ /* 0x040fe20003fc6270 */
[----:B------:R-:W-:Y:S01]  /*3d40*/  FFMA.FTZ R13, R5, UR5, R89 ;  /* 0x00000005050d7c23 */ /* 0x000fe20008010059 */
[----:B------:R-:W-:Y:S01]  /*3d50*/  ISETP.GE.AND P5, PT, R4, R16, PT ;  /* 0x000000100400720c */ /* 0x000fe20003fa6270 */
[----:B------:R-:W-:Y:S01]  /*3d60*/  VIADD R4, R3, 0x18 ;  /* 0x0000001803047836 */ /* 0x000fe20000000000 */
[----:B------:R-:W-:Y:S01]  /*3d70*/  FSEL R152, R10, -INF , !P3 ;  /* 0xff8000000a987808 */ /* 0x000fe20005800000 */
[----:B---3--:R-:W-:Y:S01]  /*3d80*/  FFMA.FTZ R11, R5, UR5, R81 ;  /* 0x00000005050b7c23 */ /* 0x008fe20008010051 */
[----:B------:R-:W-:Y:S01]  /*3d90*/  FSEL R69, R9, -INF , !P1 ;  /* 0xff80000009457808 */ /* 0x000fe20004800000 */
[----:B------:R-:W-:Y:S01]  /*3da0*/  VIADD R6, R3, 0x19 ;  /* 0x0000001903067836 */ /* 0x000fe20000000000 */
[----:B------:R-:W-:Y:S01]  /*3db0*/  FSEL R107, R7, -INF , !P0 ;  /* 0xff800000076b7808 */ /* 0x000fe20004000000 */
[----:B------:R-:W-:Y:S01]  /*3dc0*/  VIADD R5, R3, 0x20 ;  /* 0x0000002003057836 */ /* 0x000fe20000000000 */
[----:B------:R-:W-:Y:S01]  /*3dd0*/  FSEL R57, R8, -INF , !P4 ;  /* 0xff80000008397808 */ /* 0x000fe20006000000 */
[----:B------:R-:W-:Y:S01]  /*3de0*/  MUFU.TANH R31, R18 ;  /* 0x00000012001f7308 */ /* 0x000fe20000002400 */
[----:B------:R-:W-:-:S02]  /*3df0*/  ISETP.GE.AND P3, PT, R4, R14, PT ;  /* 0x0000000e0400720c */ /* 0x000fc40003f66270 */
[C---:B------:R-:W-:Y:S02]  /*3e00*/  ISETP.GE.AND P1, PT, R4.reuse, R15, PT ;  /* 0x0000000f0400720c */ /* 0x040fe40003f26270 */
[C---:B------:R-:W-:Y:S02]  /*3e10*/  ISETP.GE.AND P0, PT, R4.reuse, R17, PT ;  /* 0x000000110400720c */ /* 0x040fe40003f06270 */
[----:B------:R-:W-:Y:S01]  /*3e20*/  ISETP.GE.AND P4, PT, R4, R16, PT ;  /* 0x000000100400720c */ /* 0x000fe20003f86270 */
[----:B------:R-:W-:Y:S01]  /*3e30*/  MUFU.TANH R18, R42 ;  /* 0x0000002a00127308 */ /* 0x000fe20000002400 */
        /* <DEDUP_REMOVED lines=9> */
[----:B------:R-:W2:Y:S01]  /*3ed0*/  MUFU.TANH R20, R28 ;  /* 0x0000001c00147308 */ /* 0x000ea20000002400 */
[----:B------:R-:W-:-:S02]  /*3ee0*/  ISETP.GE.AND P6, PT, R6, R15, PT ;  /* 0x0000000f0600720c */ /* 0x000fc40003fc6270 */
[C---:B------:R-:W-:Y:S02]  /*3ef0*/  ISETP.GE.AND P5, PT, R6.reuse, R17, PT ;  /* 0x000000110600720c */ /* 0x040fe40003fa6270 */
[----:B------:R-:W-:Y:S02]  /*3f00*/  ISETP.GE.AND P3, PT, R6, R16, PT ;  /* 0x000000100600720c */ /* 0x000fe40003f66270 */
[----:B------:R-:W-:Y:S01]  /*3f10*/  I2FP.F32.S32 R7, R6 ;  /* 0x0000000600077245 */ /* 0x000fe20000201400 */
[----:B------:R-:W-:Y:S01]  /*3f20*/  FFMA.FTZ R6, R4, UR5, R67 ;  /* 0x0000000504067c23 */ /* 0x000fe20008010043 */
[----:B------:R-:W-:Y:S01]  /*3f30*/  FSEL R160, R8, -INF , !P1 ;  /* 0xff80000008a07808 */ /* 0x000fe20004800000 */
[----:B------:R-:W-:Y:S01]  /*3f40*/  VIADD R4, R3, 0x21 ;  /* 0x0000002103047836 */ /* 0x000fe20000000000 */
[----:B------:R-:W-:Y:S01]  /*3f50*/  FSEL R67, R9, -INF , !P0 ;  /* 0xff80000009437808 */ /* 0x000fe20004000000 */
[C---:B------:R-:W-:Y:S01]  /*3f60*/  FFMA.FTZ R8, R7.reuse, UR5, R85 ;  /* 0x0000000507087c23 */ /* 0x040fe20008010055 */
[----:B------:R-:W-:Y:S01]  /*3f70*/  FSEL R136, R6, -INF , !P4 ;  /* 0xff80000006887808 */ /* 0x000fe20006000000 */
[C---:B------:R-:W-:Y:S01]  /*3f80*/  FFMA.FTZ R9, R7.reuse, UR5, R80 ;  /* 0x0000000507097c23 */ /* 0x040fe20008010050 */
[----:B------:R-:W-:Y:S01]  /*3f90*/  I2FP.F32.S32 R6, R5 ;  /* 0x0000000500067245 */ /* 0x000fe20000201400 */
[----:B------:R-:W-:Y:S01]  /*3fa0*/  MUFU.TANH R26, R41 ;  /* 0x00000029001a7308 */ /* 0x000fe20000002400 */
[----:B------:R-:W-:Y:S01]  /*3fb0*/  FSEL R59, R8, -INF , !P2 ;  /* 0xff800000083b7808 */ /* 0x000fe20005000000 */
[----:B------:R-:W-:Y:S01]  /*3fc0*/  FFMA.FTZ R8, R7, UR5, R78 ;  /* 0x0000000507087c23 */ /* 0x000fe2000801004e */
[----:B------:R-:W-:Y:S01]  /*3fd0*/  ISETP.GE.AND P1, PT, R5, R14, PT ;  /* 0x0000000e0500720c */ /* 0x000fe20003f26270 */
[----:B------:R-:W-:Y:S01]  /*3fe0*/  FFMA.FTZ R7, R7, UR5, R73 ;  /* 0x0000000507077c23 */ /* 0x000fe20008010049 */
[C---:B------:R-:W-:Y:S01]  /*3ff0*/  ISETP.GE.AND P0, PT, R5.reuse, R15, PT ;  /* 0x0000000f0500720c */ /* 0x040fe20003f06270 */
[C---:B------:R-:W-:Y:S01]  /*4000*/  FFMA.FTZ R10, R6.reuse, UR5, R48 ;  /* 0x00000005060a7c23 */ /* 0x040fe20008010030 */
[C---:B------:R-:W-:Y:S01]  /*4010*/  ISETP.GE.AND P4, PT, R5.reuse, R17, PT ;  /* 0x000000110500720c */ /* 0x040fe20003f86270 */
[----:B------:R-:W3:Y:S01]  /*4020*/  MUFU.TANH R28, R40 ;  /* 0x00000028001c7308 */ /* 0x000ee20000002400 */
[----:B------:R-:W-:Y:S01]  /*4030*/  ISETP.GE.AND P2, PT, R5, R16, PT ;  /* 0x000000100500720c */ /* 0x000fe20003f46270 */
[C---:B------:R-:W-:Y:S01]  /*4040*/  FFMA.FTZ R5, R6.reuse, UR5, R54 ;  /* 0x0000000506057c23 */ /* 0x040fe20008010036 */
[----:B------:R-:W-:Y:S01]  /*4050*/  FSEL R138, R9, -INF , !P6 ;  /* 0xff800000098a7808 */ /* 0x000fe20007000000 */
[----:B------:R-:W-:Y:S01]  /*4060*/  FFMA.FTZ R9, R6, UR5, R36 ;  /* 0x0000000506097c23 */ /* 0x000fe20008010024 */
[----:B-1----:R-:W-:-:S02]  /*4070*/  FSEL R49, R8, -INF , !P5 ;  /* 0xff80000008317808 */ /* 0x002fc40006800000 */
[----:B------:R-:W-:Y:S01]  /*4080*/  FSEL R165, R5, -INF , !P1 ;  /* 0xff80000005a57808 */ /* 0x000fe20004800000 */
[----:B------:R-:W1:Y:S01]  /*4090*/  MUFU.TANH R24, R43 ;  /* 0x0000002b00187308 */ /* 0x000e620000002400 */
[----:B------:R-:W-:Y:S02]  /*40a0*/  I2FP.F32.S32 R5, R4 ;  /* 0x0000000400057245 */ /* 0x000fe40000201400 */
[----:B------:R-:W-:Y:S01]  /*40b0*/  FSEL R137, R7, -INF , !P3 ;  /* 0xff80000007897808 */ /* 0x000fe20005800000 */
[----:B------:R-:W-:Y:S01]  /*40c0*/  FFMA.FTZ R7, R6, UR5, R38 ;  /* 0x0000000506077c23 */ /* 0x000fe20008010026 */
        /* <DEDUP_REMOVED lines=9> */
[----:B------:R-:W-:Y:S01]  /*4160*/  FFMA.FTZ R11, R5, UR5, R39 ;  /* 0x00000005050b7c23 */ /* 0x000fe20008010027 */
[----:B------:R-:W-:Y:S01]  /*4170*/  FSEL R164, R9, -INF , !P4 ;  /* 0xff80000009a47808 */ /* 0x000fe20006000000 */
[----:B------:R-:W-:Y:S01]  /*4180*/  VIADD R6, R3, 0x29 ;  /* 0x0000002903067836 */ /* 0x000fe20000000000 */
[----:B------:R-:W-:Y:S01]  /*4190*/  FSEL R171, R7, -INF , !P2 ;  /* 0xff80000007ab7808 */ /* 0x000fe20005000000 */
[----:B------:R-:W-:Y:S01]  /*41a0*/  VIADD R5, R3, 0x30 ;  /* 0x0000003003057836 */ /* 0x000fe20000000000 */
[----:B------:R-:W-:Y:S01]  /*41b0*/  FSEL R176, R8, -INF , !P6 ;  /* 0xff80000008b07808 */ /* 0x000fe20007000000 */
[----:B------:R-:W4:Y:S01]  /*41c0*/  MUFU.TANH R21, R53 ;  /* 0x0000003500157308 */ /* 0x000f220000002400 */
        /* <DEDUP_REMOVED lines=8> */
[C---:B-----5:R-:W-:Y:S01]  /*4250*/  FFMA.FTZ R7, R4.reuse, UR5, R30 ;  /* 0x0000000504077c23 */ /* 0x060fe2000801001e */
[----:B------:R-:W-:Y:S01]  /*4260*/  FSEL R170, R11, -INF , !P1 ;  /* 0xff8000000baa7808 */ /* 0x000fe20004800000 */
[----:B------:R-:W-:Y:S01]  /*4270*/  FFMA.FTZ R8, R4, UR5, R19 ;  /* 0x0000000504087c23 */ /* 0x000fe20008010013 */
[----:B------:R-:W-:Y:S01]  /*4280*/  ISETP.GE.AND P5, PT, R6, R14, PT ;  /* 0x0000000e0600720c */ /* 0x000fe20003fa6270 */
[----:B--2---:R-:W-:Y:S01]  /*4290*/  FFMA.FTZ R9, R4, UR5, R20 ;  /* 0x0000000504097c23 */ /* 0x004fe20008010014 */
        /* <DEDUP_REMOVED lines=16> */
[----:B---3--:R-:W-:Y:S01]  /*43a0*/  FFMA.FTZ R8, R7, UR5, R28 ;  /* 0x0000000507087c23 */ /* 0x008fe2000801001c */
[----:B------:R-:W-:Y:S01]  /*43b0*/  ISETP.GE.AND P4, PT, R5, R14, PT ;  /* 0x0000000e0500720c */ /* 0x000fe20003f86270 */
[----:B-1----:R-:W-:Y:S01]  /*43c0*/  FFMA.FTZ R7, R7, UR5, R24 ;  /* 0x0000000507077c23 */ /* 0x002fe20008010018 */
[C---:B------:R-:W-:Y:S01]  /*43d0*/  ISETP.GE.AND P2, PT, R5.reuse, R15, PT ;  /* 0x0000000f0500720c */ /* 0x040fe20003f46270 */
[C---:B------:R-:W-:Y:S01]  /*43e0*/  FFMA.FTZ R11, R6.reuse, UR5, R23 ;  /* 0x00000005060b7c23 */ /* 0x040fe20008010017 */
[C---:B------:R-:W-:Y:S01]  /*43f0*/  ISETP.GE.AND P6, PT, R5.reuse, R17, PT ;  /* 0x000000110500720c */ /* 0x040fe20003fc6270 */
[----:B------:R-:W1:Y:S01]  /*4400*/  MUFU.TANH R25, R50 ;  /* 0x0000003200197308 */ /* 0x000e620000002400 */
[----:B------:R-:W-:Y:S01]  /*4410*/  ISETP.GE.AND P5, PT, R5, R16, PT ;  /* 0x000000100500720c */ /* 0x000fe20003fa6270 */
[C---:B------:R-:W-:Y:S01]  /*4420*/  FFMA.FTZ R5, R6.reuse, UR5, R26 ;  /* 0x0000000506057c23 */ /* 0x040fe2000801001a */
[----:B------:R-:W-:Y:S01]  /*4430*/  FSEL R191, R9, -INF , !P3 ;  /* 0xff80000009bf7808 */ /* 0x000fe20005800000 */
[----:B----4-:R-:W-:Y:S01]  /*4440*/  FFMA.FTZ R9, R6, UR5, R21 ;  /* 0x0000000506097c23 */ /* 0x010fe20008010015 */
[----:B------:R-:W-:Y:S01]  /*4450*/  FSEL R161, R8, -INF , !P1 ;  /* 0xff80000008a17808 */ /* 0x000fe20004800000 */
[----:B--2---:R-:W-:Y:S01]  /*4460*/  FFMA.FTZ R6, R6, UR5, R10 ;  /* 0x0000000506067c23 */ /* 0x004fe2000801000a */
[----:B------:R-:W-:Y:S01]  /*4470*/  FSEL R175, R5, -INF , !P4 ;  /* 0xff80000005af7808 */ /* 0x000fe20006000000 */
[----:B------:R-:W2:Y:S01]  /*4480*/  MUFU.TANH R22, R65 ;  /* 0x0000004100167308 */ /* 0x000ea20000002400 */
[----:B------:R-:W-:-:S02]  /*4490*/  I2FP.F32.S32 R5, R4 ;  /* 0x0000000400057245 */ /* 0x000fc40000201400 */
[----:B------:R-:W-:Y:S02]  /*44a0*/  FSEL R169, R7, -INF , !P0 ;  /* 0xff80000007a97808 */ /* 0x000fe40004000000 */
[C---:B------:R-:W-:Y:S01]  /*44b0*/  ISETP.GE.AND P3, PT, R4.reuse, R14, PT ;  /* 0x0000000e0400720c */ /* 0x040fe20003f66270 */
[C---:B------:R-:W-:Y:S01]  /*44c0*/  FFMA.FTZ R7, R5.reuse, UR5, R27 ;  /* 0x0000000505077c23 */ /* 0x040fe2000801001b */
[C---:B------:R-:W-:Y:S01]  /*44d0*/  ISETP.GE.AND P1, PT, R4.reuse, R15, PT ;  /* 0x0000000f0400720c */ /* 0x040fe20003f26270 */
[----:B------:R-:W3:Y:S01]  /*44e0*/  MUFU.TANH R19, R71 ;  /* 0x0000004700137308 */ /* 0x000ee20000002400 */
[C---:B------:R-:W-:Y:S01]  /*44f0*/  ISETP.GE.AND P0, PT, R4.reuse, R17, PT ;  /* 0x000000110400720c */ /* 0x040fe20003f06270 */
[----:B-1----:R-:W-:Y:S01]  /*4500*/  FFMA.FTZ R10, R5, UR5, R25 ;  /* 0x00000005050a7c23 */ /* 0x002fe20008010019 */
[----:B------:R-:W-:Y:S01]  /*4510*/  ISETP.GE.AND P4, PT, R4, R16, PT ;  /* 0x000000100400720c */ /* 0x000fe20003f86270 */
[----:B------:R-:W-:Y:S01]  /*4520*/  VIADD R4, R3, 0x38 ;  /* 0x0000003803047836 */ /* 0x000fe20000000000 */
[----:B------:R-:W-:-:S02]  /*4530*/  FSEL R203, R9, -INF , !P6 ;  /* 0xff80000009cb7808 */ /* 0x000fc40007000000 */
[----:B------:R-:W-:Y:S01]  /*4540*/  FSEL R179, R11, -INF , !P2 ;  /* 0xff8000000bb37808 */ /* 0x000fe20005000000 */
[----:B------:R-:W1:Y:S01]  /*4550*/  MUFU.TANH R18, R72 ;  /* 0x0000004800127308 */ /* 0x000e620000002400 */
[----:B------:R-:W-:Y:S01]  /*4560*/  FSEL R207, R6, -INF , !P5 ;  /* 0xff80000006cf7808 */ /* 0x000fe20006800000 */
[----:B--2---:R-:W-:Y:S01]  /*4570*/  FFMA.FTZ R12, R5, UR5, R22 ;  /* 0x00000005050c7c23 */ /* 0x004fe20008010016 */
[----:B------:R-:W-:Y:S02]  /*4580*/  FSEL R173, R7, -INF , !P3 ;  /* 0xff80000007ad7808 */ /* 0x000fe40005800000 */
[C---:B------:R-:W-:Y:S02]  /*4590*/  ISETP.GE.AND P2, PT, R4.reuse, R14, PT ;  /* 0x0000000e0400720c */ /* 0x040fe40003f46270 */
[C---:B------:R-:W-:Y:S01]  /*45a0*/  ISETP.GE.AND P6, PT, R4.reuse, R15, PT ;  /* 0x0000000f0400720c */ /* 0x040fe20003fc6270 */
[----:B------:R-:W2:Y:S01]  /*45b0*/  MUFU.TANH R13, R75 ;  /* 0x0000004b000d7308 */ /* 0x000ea20000002400 */
[C---:B------:R-:W-:Y:S01]  /*45c0*/  ISETP.GE.AND P5, PT, R4.reuse, R17, PT ;  /* 0x000000110400720c */ /* 0x040fe20003fa6270 */
[----:B---3--:R-:W-:Y:S01]  /*45d0*/  FFMA.FTZ R8, R5, UR5, R19 ;  /* 0x0000000505087c23 */ /* 0x008fe20008010013 */
[----:B------:R-:W-:-:S02]  /*45e0*/  ISETP.GE.AND P3, PT, R4, R16, PT ;  /* 0x000000100400720c */ /* 0x000fc40003f66270 */
[----:B------:R-:W-:Y:S02]  /*45f0*/  I2FP.F32.S32 R4, R4 ;  /* 0x0000000400047245 */ /* 0x000fe40000201400 */
[----:B------:R-:W-:Y:S01]  /*4600*/  I2FP.F32.S32 R5, R3 ;  /* 0x0000000300057245 */ /* 0x000fe20000201400 */
[----:B------:R-:W3:Y:S01]  /*4610*/  MUFU.TANH R9, R76 ;  /* 0x0000004c00097308 */ /* 0x000ee20000002400 */
[----:B------:R-:W-:Y:S01]  /*4620*/  FSEL R210, R10, -INF , !P1 ;  /* 0xff8000000ad27808 */ /* 0x000fe20004800000 */
[----:B------:R-:W-:Y:S01]  /*4630*/  FFMA.FTZ R6, R4, UR5, R20 ;  /* 0x0000000504067c23 */ /* 0x000fe20008010014 */
[----:B------:R-:W-:Y:S02]  /*4640*/  FSEL R201, R12, -INF , !P0 ;  /* 0xff8000000cc97808 */ /* 0x000fe40004000000 */
[----:B------:R-:W-:Y:S02]  /*4650*/  ISETP.GE.AND P0, PT, R3, R15, PT ;  /* 0x0000000f0300720c */ /* 0x000fe40003f06270 */
[----:B------:R-:W-:Y:S01]  /*4660*/  FSEL R172, R6, -INF , !P2 ;  /* 0xff80000006ac7808 */ /* 0x000fe20005000000 */
[C---:B-1----:R-:W-:Y:S01]  /*4670*/  FFMA.FTZ R6, R4.reuse, UR5, R18 ;  /* 0x0000000504067c23 */ /* 0x042fe20008010012 */
[----:B------:R-:W1:Y:S01]  /*4680*/  MUFU.TANH R24, R70 ;  /* 0x0000004600187308 */ /* 0x000e620000002400 */
[----:B--2---:R-:W-:Y:S01]  /*4690*/  FFMA.FTZ R7, R4, UR5, R13 ;  /* 0x0000000504077c23 */ /* 0x004fe2000801000d */
[----:B------:R-:W-:Y:S01]  /*46a0*/  FSEL R206, R8, -INF , !P4 ;  /* 0xff80000008ce7808 */ /* 0x000fe20006000000 */
[C---:B------:R-:W-:Y:S01]  /*46b0*/  FFMA.FTZ R8, R5.reuse, UR5, R134 ;  /* 0x0000000505087c23 */ /* 0x040fe20008010086 */
[----:B------:R-:W-:Y:S01]  /*46c0*/  FSEL R209, R6, -INF , !P6 ;  /* 0xff80000006d17808 */ /* 0x000fe20007000000 */
[----:B------:R-:W-:Y:S01]  /*46d0*/  FFMA.FTZ R6, R5, UR5, R140 ;  /* 0x0000000505067c23 */ /* 0x000fe2000801008c */
[----:B------:R-:W-:-:S02]  /*46e0*/  ISETP.GE.AND P1, PT, R3, R14, PT ;  /* 0x0000000e0300720c */ /* 0x000fc40003f26270 */
[----:B------:R-:W2:Y:S01]  /*46f0*/  MUFU.TANH R19, R74 ;  /* 0x0000004a00137308 */ /* 0x000ea20000002400 */
[----:B---3--:R-:W-:Y:S01]  /*4700*/  FFMA.FTZ R4, R4, UR5, R9 ;  /* 0x0000000504047c23 */ /* 0x008fe20008010009 */
[----:B------:R-:W-:Y:S01]  /*4710*/  FFMA.FTZ R9, R5, UR5, R135 ;  /* 0x0000000505097c23 */ /* 0x000fe20008010087 */
[----:B------:R-:W-:Y:S01]  /*4720*/  ISETP.GE.AND P4, PT, R3, R17, PT ;  /* 0x000000110300720c */ /* 0x000fe20003f86270 */
[----:B------:R-:W-:Y:S01]  /*4730*/  FFMA.FTZ R5, R5, UR5, R127 ;  /* 0x0000000505057c23 */ /* 0x000fe2000801007f */
[C---:B------:R-:W-:Y:S01]  /*4740*/  ISETP.GE.AND P2, PT, R3.reuse, R16, PT ;  /* 0x000000100300720c */ /* 0x040fe20003f46270 */
[----:B------:R-:W-:Y:S01]  /*4750*/  VIADD R3, R3, 0x39 ;  /* 0x0000003903037836 */ /* 0x000fe20000000000 */
[----:B------:R-:W-:Y:S01]  /*4760*/  FSEL R32, R9, -INF , !P0 ;  /* 0xff80000009207808 */ /* 0x000fe20004000000 */
[----:B------:R-:W3:Y:S01]  /*4770*/  MUFU.TANH R11, R82 ;  /* 0x00000052000b7308 */ /* 0x000ee20000002400 */
[----:B------:R-:W-:Y:S02]  /*4780*/  PLOP3.LUT P0, PT, PT, PT, UP0, 0x80, 0x0 ;  /* 0x000000000000781c */ /* 0x000fe40003f0f008 */
[----:B------:R-:W-:-:S02]  /*4790*/  FSEL R200, R7, -INF , !P5 ;  /* 0xff80000007c87808 */ /* 0x000fc40006800000 */
[----:B------:R-:W-:Y:S02]  /*47a0*/  FSEL R205, R4, -INF , !P3 ;  /* 0xff80000004cd7808 */ /* 0x000fe40005800000 */
[----:B------:R-:W-:Y:S01]  /*47b0*/  FSEL R21, R6, -INF , !P1 ;  /* 0xff80000006157808 */ /* 0x000fe20004800000 */
[----:B------:R-:W4:Y:S01]  /*47c0*/  MUFU.TANH R10, R83 ;  /* 0x00000053000a7308 */ /* 0x000f220000002400 */
[----:B------:R-:W-:Y:S01]  /*47d0*/  BAR.SYNC.DEFER_BLOCKING 0x0 ;  /* 0x0000000000007b1d */ /* 0x000fe20000010000 */
[C---:B------:R-:W-:Y:S02]  /*47e0*/  ISETP.GE.AND P6, PT, R3.reuse, R14, PT ;  /* 0x0000000e0300720c */ /* 0x040fe40003fc6270 */
[C---:B------:R-:W-:Y:S02]  /*47f0*/  ISETP.GE.AND P5, PT, R3.reuse, R15, PT ;  /* 0x0000000f0300720c */ /* 0x040fe40003fa6270 */
[C---:B------:R-:W-:Y:S02]  /*4800*/  ISETP.GE.AND P3, PT, R3.reuse, R17, PT ;  /* 0x000000110300720c */ /* 0x040fe40003f66270 */
[----:B------:R-:W-:-:S02]  /*4810*/  ISETP.GE.AND P1, PT, R3, R16, PT ;  /* 0x000000100300720c */ /* 0x000fc40003f26270 */
[----:B------:R-:W-:Y:S02]  /*4820*/  I2FP.F32.S32 R3, R3 ;  /* 0x0000000300037245 */ /* 0x000fe40000201400 */
[----:B------:R-:W-:Y:S02]  /*4830*/  FSEL R20, R8, -INF , !P4 ;  /* 0xff80000008147808 */ /* 0x000fe40006000000 */
[----:B------:R-:W-:Y:S01]  /*4840*/  FSEL R22, R5, -INF , !P2 ;  /* 0xff80000005167808 */ /* 0x000fe20005000000 */
[C---:B-1----:R-:W-:Y:S01]  /*4850*/  FFMA.FTZ R7, R3.reuse, UR5, R24 ;  /* 0x0000000503077c23 */ /* 0x042fe20008010018 */
[C---:B--2---:R-:W-:Y:S01]  /*4860*/  FFMA.FTZ R6, R3.reuse, UR5, R19 ;  /* 0x0000000503067c23 */ /* 0x044fe20008010013 */
[C---:B---3--:R-:W-:Y:S01]  /*4870*/  FFMA.FTZ R4, R3.reuse, UR5, R11 ;  /* 0x0000000503047c23 */ /* 0x048fe2000801000b */
[----:B----4-:R-:W-:Y:S02]  /*4880*/  FFMA.FTZ R3, R3, UR5, R10 ;  /* 0x0000000503037c23 */ /* 0x010fe4000801000a */
[----:B------:R-:W-:-:S02]  /*4890*/  FSEL R174, R7, -INF , !P6 ;  /* 0xff80000007ae7808 */ /* 0x000fc40007000000 */
        /* <DEDUP_REMOVED lines=68> */
.L_x_771:
[----:B------:R-:W-:Y:S05]  /*4ce0*/  BSYNC B0 ;  /* 0x0000000000007941 */ /* 0x000fea0003800000 */
.L_x_770:
[----:B------:R-:W0:Y:S02]  /*4cf0*/  LDGDEPBAR ;  /* 0x00000000000079af */ /* 0x000e240000000000 */
.L_x_769:
[----:B------:R-:W-:Y:S01]  /*4d00*/  FMNMX.FTZ R3, R21, R51, !PT ;  /* 0x0000003315037209 */ /* 0x000fe20007810000 */
[----:B------:R-:W-:Y:S01]  /*4d10*/  ULDC UR19, c[0x0][0x2ec] ;  /* 0x0000bb0000137ab9 */ /* 0x000fe20000000800 */
[----:B------:R-:W-:Y:S02]  /*4d20*/  LEA R228, R0, UR4, 0x1 ;  /* 0x0000000400e47c11 */ /* 0x000fe4000f8e08ff */
[----:B------:R-:W-:Y:S02]  /*4d30*/  FMNMX.FTZ R4, R52, R3, !PT ;  /* 0x0000000334047209 */ /* 0x000fe40007810000 */
[----:B------:R-:W-:Y:S01]  /*4d40*/  FMNMX.FTZ R3, R20, R34, !PT ;  /* 0x0000002214037209 */ /* 0x000fe20007810000 */
[----:B------:R-:W-:Y:S01]  /*4d50*/  LDSM.16.MT88.4 R28, [R228+0xa000] ;  /* 0x00a00000e41c783b */ /* 0x000fe20000004200 */
        /* <DEDUP_REMOVED lines=35> */
[----:B------:R-:W-:Y:S01]  /*4f90*/  FMNMX.FTZ R4, R168, R4, !PT ;  /* 0x00000004a8047209 */ /* 0x000fe20007810000 */
[----:B------:R-:W3:Y:S01]  /*4fa0*/  SHFL.BFLY PT, R5, R3, 0x2, 0x1f ;  /* 0x0c401f0003057f89 */ /* 0x000ee200000e0000 */
[----:B------:R-:W-:Y:S02]  /*4fb0*/  FMNMX.FTZ R106, R174, R106, !PT ;  /* 0x0000006aae6a7209 */ /* 0x000fe40007810000 */
[----:B------:R-:W-:-:S02]  /*4fc0*/  FMNMX.FTZ R4, R169, R4, !PT ;  /* 0x00000004a9047209 */ /* 0x000fc40007810000 */
[----:B------:R-:W-:Y:S01]  /*4fd0*/  LEA R230, R2, R228, 0x1 ;  /* 0x000000e402e67211 */ /* 0x000fe200078e08ff */
[----:B-12---:R-:W1:Y:S01]  /*4fe0*/  SHFL.BFLY PT, R6, R106, 0x2, 0x1f ;  /* 0x0c401f006a067f89 */ /* 0x006e6200000e0000 */
[----:B------:R-:W-:-:S03]  /*4ff0*/  FMNMX.FTZ R4, R207, R4, !PT ;  /* 0x00000004cf047209 */ /* 0x000fc60007810000 */
[----:B------:R-:W-:Y:S01]  /*5000*/  LDSM.16.MT88.4 R24, [R230+0x9000] ;  /* 0x00900000e618783b */ /* 0x000fe20000004200 */
[----:B------:R-:W-:-:S03]  /*5010*/  FMNMX.FTZ R4, R206, R4, !PT ;  /* 0x00000004ce047209 */ /* 0x000fc60007810000 */
[----:B------:R-:W-:Y:S01]  /*5020*/  LDSM.16.MT88.4 R40, [R230+0xa000] ;  /* 0x00a00000e628783b */ /* 0x000fe20000004200 */
[----:B------:R-:W-:-:S04]  /*5030*/  FMNMX.FTZ R4, R205, R4, !PT ;  /* 0x00000004cd047209 */ /* 0x000fc80007810000 */
        /* <DEDUP_REMOVED lines=46> */
[----:B---3--:R-:W-:Y:S02]  /*5320*/  FFMA.FTZ R0, R45, UR19, -R12 ;  /* 0x000000132d007c23 */ /* 0x008fe4000801080c */
[----:B------:R-:W-:Y:S05]  /*5330*/  LDSM.16.MT88.4 R44, [R228+0xb000] ;  /* 0x00b00000e42c783b */ /* 0x000fea0000004200 */
        /* <DEDUP_REMOVED lines=9> */
[----:B----4-:R-:W-:-:S03]  /*53d0*/  FFMA.FTZ R2, R52, UR19, -R3 ;  /* 0x0000001334027c23 */ /* 0x010fc60008010803 */
[----:B------:R-:W-:Y:S01]  /*53e0*/  LDSM.16.MT88.4 R52, [R230+0xb000] ;  /* 0x00b00000e634783b */ /* 0x000fe20000004200 */
[----:B------:R3:W-:Y:S01]  /*53f0*/  MUFU.EX2 R213, R2 ;  /* 0x0000000200d57308 */ /* 0x0007e20000000800 */
[----:B--2---:R-:W-:-:S07]  /*5400*/  FFMA.FTZ R5, R33, UR19, -R13 ;  /* 0x0000001321057c23 */ /* 0x004fce000801080d */
[----:B------:R2:W4:Y:S01]  /*5410*/  MUFU.EX2 R186, R5 ;  /* 0x0000000500ba7308 */ /* 0x0005220000000800 */
[----:B---3--:R-:W-:Y:S01]  /*5420*/  FFMA.FTZ R2, R58, UR19, -R3 ;  /* 0x000000133a027c23 */ /* 0x008fe20008010803 */
[----:B-1----:R-:W-:Y:S02]  /*5430*/  FMNMX.FTZ R105, R0, R8, !PT ;  /* 0x0000000800697209 */ /* 0x002fe40007810000 */
        /* <DEDUP_REMOVED lines=20> */
[----:B-1----:R-:W-:-:S02]  /*5580*/  FFMA.FTZ R2, R32, UR19, -R0 ;  /* 0x0000001320027c23 */ /* 0x002fc40008010800 */
[----:B------:R-:W-:Y:S02]  /*5590*/  LDSM.16.MT88.4 R32, [R230+0xa400] ;  /* 0x00a40000e620783b */ /* 0x000fe40000004200 */
        /* <DEDUP_REMOVED lines=19> */
[C---:B------:R-:W-:Y:S01]  /*56d0*/  HMMA.16816.F32.BF16 R132, R8.reuse, R22, RZ ;  /* 0x000000160884723c */ /* 0x040fe200000418ff */
[----:B------:R-:W-:Y:S05]  /*56e0*/  LDSM.16.MT88.4 R20, [R230+0x9400] ;  /* 0x00940000e614783b */ /* 0x000fea0000004200 */
        /* <DEDUP_REMOVED lines=8> */
[----:B------:R1:W-:Y:S05]  /*5770*/  MUFU.EX2 R247, R2 ;  /* 0x0000000200f77308 */ /* 0x0003ea0000000800 */
[C---:B------:R-:W-:Y:S06]  /*5780*/  HMMA.16816.F32.BF16 R40, R8.reuse, R52, RZ ;  /* 0x000000340828723c */ /* 0x040fec00000418ff */
[----:B------:R-:W-:Y:S01]  /*5790*/  HMMA.16816.F32.BF16 R156, R8, R54, RZ ;  /* 0x00000036089c723c */ /* 0x000fe200000418ff */
[----:B------:R-:W-:Y:S01]  /*57a0*/  LDSM.16.MT88.4 R52, [R228+0x9800] ;  /* 0x00980000e434783b */ /* 0x000fe20000004200 */
[----:B-1----:R-:W-:-:S04]  /*57b0*/  FFMA.FTZ R2, R68, UR19, -R13 ;  /* 0x0000001344027c23 */ /* 0x002fc8000801080d */
[C---:B------:R-:W-:Y:S01]  /*57c0*/  HMMA.16816.F32.BF16 R68, R8.reuse, R24, RZ ;  /* 0x000000180844723c */ /* 0x040fe200000418ff */
[----:B------:R-:W1:Y:S01]  /*57d0*/  LDSM.16.MT88.4 R24, [R228+0x9400] ;  /* 0x00940000e418783b */ /* 0x000e620000004200 */
[----:B------:R2:W3:Y:S02]  /*57e0*/  MUFU.EX2 R252, R2 ;  /* 0x0000000200fc7308 */ /* 0x0004e40000000800 */
[--C-:B--2---:R-:W-:Y:S01]  /*57f0*/  FFMA.FTZ R2, R67, UR19, -R13.reuse ;  /* 0x0000001343027c23 */ /* 0x104fe2000801080d */
[----:B---3--:R-:W-:Y:S01]  /*5800*/  F2FP.BF16.F32.PACK_AB R4, R252, R247 ;  /* 0x000000f7fc04723e */ /* 0x008fe200000010ff */
[----:B------:R-:W-:Y:S01]  /*5810*/  HMMA.16816.F32.BF16 R64, R8, R28, RZ ;  /* 0x0000001c0840723c */ /* 0x000fe200000418ff */
[----:B------:R-:W2:Y:S03]  /*5820*/  LDSM.16.MT88.4 R28, [R228+0xa400] ;  /* 0x00a40000e41c783b */ /* 0x000ea60000004200 */
[----:B------:R3:W-:Y:S02]  /*5830*/  MUFU.EX2 R251, R2 ;  /* 0x0000000200fb7308 */ /* 0x0007e40000000800 */
[----:B---3--:R-:W-:-:S02]  /*5840*/  FFMA.FTZ R2, R49, UR19, -R13 ;  /* 0x0000001331027c23 */ /* 0x008fc4000801080d */
[----:B------:R-:W-:Y:S04]  /*5850*/  LDSM.16.MT88.4 R48, [R230+0xb400] ;  /* 0x00b40000e630783b */ /* 0x000fe80000004200 */
[----:B------:R3:W4:Y:S02]  /*5860*/  MUFU.EX2 R250, R2 ;  /* 0x0000000200fa7308 */ /* 0x0007240000000800 */
[----:B---3--:R-:W-:Y:S01]  /*5870*/  FFMA.FTZ R2, R107, UR19, -R12 ;  /* 0x000000136b027c23 */ /* 0x008fe2000801080c */
[----:B----4-:R-:W-:-:S05]  /*5880*/  F2FP.BF16.F32.PACK_AB R6, R250, R251 ;  /* 0x000000fbfa06723e */ /* 0x010fca00000010ff */
[----:B------:R3:W-:Y:S02]  /*5890*/  MUFU.EX2 R240, R2 ;  /* 0x0000000200f07308 */ /* 0x0007e40000000800 */
[--C-:B---3--:R-:W-:Y:S01]  /*58a0*/  FFMA.FTZ R2, R102, UR19, -R12.reuse ;  /* 0x0000001366027c23 */ /* 0x108fe2000801080c */
[----:B------:R-:W-:Y:S02]  /*58b0*/  MOV R102, R36 ;  /* 0x0000002400667202 */ /* 0x000fe40000000f00 */
[----:B------:R-:W3:Y:S03]  /*58c0*/  LDSM.16.MT88.4 R36, [R228+0xb400] ;  /* 0x00b40000e424783b */ /* 0x000ee60000004200 */
[----:B------:R4:W5:Y:S02]  /*58d0*/  MUFU.EX2 R243, R2 ;  /* 0x0000000200f37308 */ /* 0x0009640000000800 */
[----:B----4-:R-:W-:Y:S01]  /*58e0*/  FFMA.FTZ R2, R136, UR19, -R12 ;  /* 0x0000001388027c23 */ /* 0x010fe2000801080c */
[----:B-----5:R-:W-:-:S05]  /*58f0*/  F2FP.BF16.F32.PACK_AB R5, R243, R240 ;  /* 0x000000f0f305723e */ /* 0x020fca00000010ff */
[----:B------:R4:W-:Y:S02]  /*5900*/  MUFU.EX2 R242, R2 ;  /* 0x0000000200f27308 */ /* 0x0009e40000000800 */
[----:B----4-:R-:W-:-:S06]  /*5910*/  FFMA.FTZ R2, R137, UR19, -R12 ;  /* 0x0000001389027c23 */ /* 0x010fcc000801080c */
[----:B------:R4:W5:Y:S02]  /*5920*/  MUFU.EX2 R241, R2 ;  /* 0x0000000200f17308 */ /* 0x0009640000000800 */
[----:B----4-:R-:W-:Y:S01]  /*5930*/  FFMA.FTZ R2, R152, UR19, -R0 ;  /* 0x0000001398027c23 */ /* 0x010fe20008010800 */
[----:B-----5:R-:W-:Y:S01]  /*5940*/  F2FP.BF16.F32.PACK_AB R7, R241, R242 ;  /* 0x000000f2f107723e */ /* 0x020fe200000010ff */
[----:B------:R-:W-:Y:S01]  /*5950*/  HMMA.16816.F32.BF16 R152, R8, R46, RZ ;  /* 0x0000002e0898723c */ /* 0x000fe200000418ff */
[----:B------:R-:W-:Y:S03]  /*5960*/  LDSM.16.MT88.4 R44, [R230+0x9800] ;  /* 0x00980000e62c783b */ /* 0x000fe60000004200 */
[----:B------:R4:W-:Y:S02]  /*5970*/  MUFU.EX2 R238, R2 ;  /* 0x0000000200ee7308 */ /* 0x0009e40000000800 */
[----:B-1----:R-:W-:Y:S01]  /*5980*/  HMMA.16816.F32.BF16 R128, R4, R24, R128 ;  /* 0x000000180480723c */ /* 0x002fe20000041880 */
[----:B------:R-:W-:-:S02]  /*5990*/  F2FP.BF16.F32.PACK_AB R8, R182, R183 ;  /* 0x000000b7b608723e */ /* 0x000fc400000010ff */
[----:B------:R-:W-:-:S03]  /*59a0*/  F2FP.BF16.F32.PACK_AB R10, R102, R181 ;  /* 0x000000b5660a723e */ /* 0x000fc600000010ff */
[C---:B------:R-:W-:Y:S06]  /*59b0*/  HMMA.16816.F32.BF16 R96, R4.reuse, R26, R96 ;  /* 0x0000001a0460723c */ /* 0x040fec0000041860 */
[----:B------:R-:W-:Y:S01]  /*59c0*/  HMMA.16816.F32.BF16 R116, R4, R32, R116 ;  /* 0x000000200474723c */ /* 0x000fe20000041874 */
[----:B----4-:R-:W-:-:S04]  /*59d0*/  FFMA.FTZ R2, R139, UR19, -R0 ;  /* 0x000000138b027c23 */ /* 0x010fc80008010800 */
[----:B------:R1:W4:Y:S01]  /*59e0*/  MUFU.EX2 R239, R2 ;  /* 0x0000000200ef7308 */ /* 0x0003220000000800 */
[C---:B--2---:R-:W-:Y:S06]  /*59f0*/  HMMA.16816.F32.BF16 R120, R4.reuse, R28, R120 ;  /* 0x0000001c0478723c */ /* 0x044fec0000041878 */
[C---:B------:R-:W-:Y:S06]  /*5a00*/  HMMA.16816.F32.BF16 R124, R4.reuse, R20, R124 ;  /* 0x00000014047c723c */ /* 0x040fec000004187c */
[----:B---3--:R-:W-:Y:S01]  /*5a10*/  HMMA.16816.F32.BF16 R112, R4, R36, R112 ;  /* 0x000000240470723c */ /* 0x008fe20000041870 */
[----:B-1----:R-:W-:Y:S01]  /*5a20*/  FFMA.FTZ R2, R160, UR19, -R0 ;  /* 0x00000013a0027c23 */ /* 0x002fe20008010800 */
[----:B----4-:R-:W-:-:S04]  /*5a30*/  F2FP.BF16.F32.PACK_AB R9, R239, R238 ;  /* 0x000000eeef09723e */ /* 0x010fc800000010ff */
[----:B------:R-:W-:Y:S01]  /*5a40*/  HMMA.16816.F32.BF16 R108, R4, R48, R108 ;  /* 0x00000030046c723c */ /* 0x000fe2000004186c */
[----:B------:R1:W-:Y:S02]  /*5a50*/  MUFU.EX2 R237, R2 ;  /* 0x0000000200ed7308 */ /* 0x0003e40000000800 */
[----:B-1----:R-:W-:-:S03]  /*5a60*/  FFMA.FTZ R2, R138, UR19, -R0 ;  /* 0x000000138a027c23 */ /* 0x002fc60008010800 */
[C---:B------:R-:W-:Y:S03]  /*5a70*/  HMMA.16816.F32.BF16 R136, R4.reuse, R22, R92 ;  /* 0x000000160488723c */ /* 0x040fe6000004185c */
[----:B------:R1:W2:Y:S03]  /*5a80*/  MUFU.EX2 R236, R2 ;  /* 0x0000000200ec7308 */ /* 0x0002a60000000800 */
        /* <DEDUP_REMOVED lines=11> */
[----:B------:R1:W-:Y:S05]  /*5b40*/  MUFU.EX2 R227, R2 ;  /* 0x0000000200e37308 */ /* 0x0003ea0000000800 */
[C---:B------:R-:W-:Y:S01]  /*5b50*/  HMMA.16816.F32.BF16 R60, R8.reuse, R22, R140 ;  /* 0x00000016083c723c */ /* 0x040fe2000004188c */
[----:B------:R-:W-:Y:S05]  /*5b60*/  LDSM.16.MT88.4 R20, [R228+0xb800] ;  /* 0x00b80000e414783b */ /* 0x000fea0000004200 */
[----:B------:R-:W-:Y:S01]  /*5b70*/  HMMA.16816.F32.BF16 R68, R8, R28, R64 ;  /* 0x0000001c0844723c */ /* 0x000fe20000041840 */
[----:B------:R-:W-:Y:S01]  /*5b80*/  MOV R143, R216 ;  /* 0x000000d8008f7202 */ /* 0x000fe20000000f00 */
[----:B------:R-:W-:Y:S01]  /*5b90*/  IMAD.MOV.U32 R141, RZ, RZ, R214 ;  /* 0x000000ffff8d7224 */ /* 0x000fe200078e00d6 */
[----:B------:R-:W-:-:S02]  /*5ba0*/  MOV R142, R215 ;  /* 0x000000d7008e7202 */ /* 0x000fc40000000f00 */
[----:B------:R-:W-:Y:S01]  /*5bb0*/  MOV R140, R213 ;  /* 0x000000d5008c7202 */ /* 0x000fe20000000f00 */
[C---:B------:R-:W-:Y:S01]  /*5bc0*/  HMMA.16816.F32.BF16 R64, R8.reuse, R26, R132 ;  /* 0x0000001a0840723c */ /* 0x040fe20000041884 */
[----:B-1----:R-:W-:Y:S01]  /*5bd0*/  FFMA.FTZ R2, R163, UR19, -R13 ;  /* 0x00000013a3027c23 */ /* 0x002fe2000801080d */
[----:B------:R-:W1:Y:S03]  /*5be0*/  LDSM.16.MT88.4 R24, [R230+0xa800] ;  /* 0x00a80000e618783b */ /* 0x000e660000004200 */
[----:B------:R2:W3:Y:S01]  /*5bf0*/  MUFU.EX2 R226, R2 ;  /* 0x0000000200e27308 */ /* 0x0004e20000000800 */
[----:B------:R-:W-:Y:S01]  /*5c00*/  HMMA.16816.F32.BF16 R32, R8, R34, R148 ;  /* 0x000000220820723c */ /* 0x000fe20000041894 */
[----:B------:R-:W-:Y:S02]  /*5c10*/  MOV R135, R185 ;  /* 0x000000b900877202 */ /* 0x000fe40000000f00 */
[----:B------:R-:W-:-:S02]  /*5c20*/  MOV R134, R183 ;  /* 0x000000b700867202 */ /* 0x000fc40000000f00 */
[----:B------:R-:W-:Y:S01]  /*5c30*/  MOV R133, R182 ;  /* 0x000000b600857202 */ /* 0x000fe20000000f00 */
[C---:B------:R-:W-:Y:S01]  /*5c40*/  HMMA.16816.F32.BF16 R196, R8.reuse, R48, R40 ;  /* 0x0000003008c4723c */ /* 0x040fe20000041828 */
[----:B------:R-:W-:Y:S01]  /*5c50*/  MOV R150, R211 ;  /* 0x000000d300967202 */ /* 0x000fe20000000f00 */
[----:B------:R-:W4:Y:S01]  /*5c60*/  LDSM.16.MT88.4 R40, [R228+0xa800] ;  /* 0x00a80000e428783b */ /* 0x000f220000004200 */
[----:B------:R-:W-:Y:S01]  /*5c70*/  MOV R132, R181 ;  /* 0x000000b500847202 */ /* 0x000fe20000000f00 */
[----:B------:R-:W-:Y:S01]  /*5c80*/  IMAD.MOV.U32 R148, RZ, RZ, R186 ;  /* 0x000000ffff947224 */ /* 0x000fe200078e00ba */
[----:B------:R-:W-:Y:S01]  /*5c90*/  MOV R151, R212 ;  /* 0x000000d400977202 */ /* 0x000fe20000000f00 */
[----:B------:R-:W-:Y:S01]  /*5ca0*/  HMMA.16816.F32.BF16 R192, R8, R36, R56 ;  /* 0x0000002408c0723c */ /* 0x000fe20000041838 */
[----:B------:R-:W-:Y:S01]  /*5cb0*/  MOV R149, R187 ;  /* 0x000000bb00957202 */ /* 0x000fe20000000f00 */
[----:B--2---:R-:W-:Y:S01]  /*5cc0*/  FFMA.FTZ R2, R162, UR19, -R13 ;  /* 0x00000013a2027c23 */ /* 0x004fe2000801080d */
[----:B---3--:R-:W-:-:S03]  /*5cd0*/  F2FP.BF16.F32.PACK_AB R4, R226, R227 ;  /* 0x000000e3e204723e */ /* 0x008fc600000010ff */
[C---:B------:R-:W-:Y:S01]  /*5ce0*/  HMMA.16816.F32.BF16 R56, R8.reuse, R30, R144 ;  /* 0x0000001e0838723c */ /* 0x040fe20000041890 */
[----:B------:R-:W2:Y:S01]  /*5cf0*/  LDSM.16.MT88.4 R28, [R230+0xb800] ;  /* 0x00b80000e61c783b */ /* 0x000ea20000004200 */
[----:B------:R3:W-:Y:S04]  /*5d00*/  MUFU.EX2 R225, R2 ;  /* 0x0000000200e17308 */ /* 0x0007e80000000800 */
[C---:B------:R-:W-:Y:S06]  /*5d10*/  HMMA.16816.F32.BF16 R36, R8.reuse, R38, R152 ;  /* 0x000000260824723c */ /* 0x040fec0000041898 */
[----:B------:R-:W-:Y:S01]  /*5d20*/  HMMA.16816.F32.BF16 R48, R8, R50, R156 ;  /* 0x000000320830723c */ /* 0x000fe2000004189c */
[----:B------:R-:W-:Y:S01]  /*5d30*/  LDSM.16.MT88.4 R156, [R228+0xac00] ;  /* 0x00ac0000e49c783b */ /* 0x000fe20000004200 */
[----:B---3--:R-:W-:-:S04]  /*5d40*/  FFMA.FTZ R2, R161, UR19, -R13 ;  /* 0x00000013a1027c23 */ /* 0x008fc8000801080d */
[----:B------:R3:W5:Y:S02]  /*5d50*/  MUFU.EX2 R224, R2 ;  /* 0x0000000200e07308 */ /* 0x0007640000000800 */
[----:B---3--:R-:W-:Y:S01]  /*5d60*/  FFMA.FTZ R2, R171, UR19, -R12 ;  /* 0x00000013ab027c23 */ /* 0x008fe2000801080c */
[----:B-----5:R-:W-:-:S05]  /*5d70*/  F2FP.BF16.F32.PACK_AB R6, R224, R225 ;  /* 0x000000e1e006723e */ /* 0x020fca00000010ff */
[----:B------:R3:W-:Y:S02]  /*5d80*/  MUFU.EX2 R223, R2 ;  /* 0x0000000200df7308 */ /* 0x0007e40000000800 */
[----:B---3--:R-:W-:-:S06]  /*5d90*/  FFMA.FTZ R2, R170, UR19, -R12 ;  /* 0x00000013aa027c23 */ /* 0x008fcc000801080c */
        /* <DEDUP_REMOVED lines=11> */
[----:B----4-:R-:W-:Y:S01]  /*5e50*/  HMMA.16816.F32.BF16 R160, R4, R40, R120 ;  /* 0x0000002804a0723c */ /* 0x010fe20000041878 */
[----:B---3--:R-:W-:Y:S01]  /*5e60*/  FFMA.FTZ R2, R177, UR19, -R3 ;  /* 0x00000013b1027c23 */ /* 0x008fe20008010803 */
[----:B-----5:R-:W-:-:S03]  /*5e70*/  F2FP.BF16.F32.PACK_AB R8, R219, R235 ;  /* 0x000000ebdb08723e */ /* 0x020fc600000010ff */
[----:B------:R1:W-:Y:S01]  /*5e80*/  MUFU.EX2 R218, R2 ;  /* 0x0000000200da7308 */ /* 0x0003e20000000800 */
[C---:B------:R-:W-:Y:S06]  /*5e90*/  HMMA.16816.F32.BF16 R120, R4.reuse, R54, R96 ;  /* 0x000000360478723c */ /* 0x040fec0000041860 */
[C---:B------:R-:W-:Y:S01]  /*5ea0*/  HMMA.16816.F32.BF16 R144, R4.reuse, R44, R124 ;  /* 0x0000002c0490723c */ /* 0x040fe2000004187c */
[----:B------:R-:W3:Y:S05]  /*5eb0*/  LDSM.16.MT88.4 R124, [R228+0x9c00] ;  /* 0x009c0000e47c783b */ /* 0x000eea0000004200 */
[----:B------:R-:W-:Y:S01]  /*5ec0*/  HMMA.16816.F32.BF16 R136, R4, R46, R136 ;  /* 0x0000002e0488723c */ /* 0x000fe20000041888 */
[----:B-1----:R-:W-:-:S05]  /*5ed0*/  FFMA.FTZ R2, R178, UR19, -R3 ;  /* 0x00000013b2027c23 */ /* 0x002fca0008010803 */
[C---:B------:R-:W-:Y:S01]  /*5ee0*/  HMMA.16816.F32.BF16 R152, R4.reuse, R42, R92 ;  /* 0x0000002a0498723c */ /* 0x040fe2000004185c */
[----:B------:R1:W4:Y:S05]  /*5ef0*/  MUFU.EX2 R217, R2 ;  /* 0x0000000200d97308 */ /* 0x00032a0000000800 */
        /* <DEDUP_REMOVED lines=8> */
[----:B----4-:R-:W-:Y:S01]  /*5f80*/  F2FP.BF16.F32.PACK_AB R96, R215, R216 ;  /* 0x000000d8d760723e */ /* 0x010fe200000010ff */
[----:B------:R-:W-:Y:S03]  /*5f90*/  LDSM.16.MT88.4 R172, [R230+0xac00] ;  /* 0x00ac0000e6ac783b */ /* 0x000fe60000004200 */
[----:B------:R1:W-:Y:S08]  /*5fa0*/  MUFU.EX2 R214, R2 ;  /* 0x0000000200d67308 */ /* 0x0003f00000000800 */
[----:B------:R4:W5:Y:S01]  /*5fb0*/  MUFU.EX2 R212, R3 ;  /* 0x0000000300d47308 */ /* 0x0009620000000800 */
[----:B-1----:R-:W-:-:S02]  /*5fc0*/  FFMA.FTZ R2, R180, UR19, -R0 ;  /* 0x00000013b4027c23 */ /* 0x002fc40008010800 */
[----:B------:R-:W-:Y:S05]  /*5fd0*/  HMMA.16816.F32.BF16 R180, R4, R20, R112 ;  /* 0x0000001404b4723c */ /* 0x000fea0000041870 */
[----:B------:R1:W-:Y:S01]  /*5fe0*/  MUFU.EX2 R213, R2 ;  /* 0x0000000200d57308 */ /* 0x0003e20000000800 */
[----:B----4-:R-:W-:Y:S02]  /*5ff0*/  MOV R3, R18 ;  /* 0x0000001200037202 */ /* 0x010fe40000000f00 */
[----:B-----5:R-:W-:-:S03]  /*6000*/  F2FP.BF16.F32.PACK_AB R98, R212, R214 ;  /* 0x000000d6d462723e */ /* 0x020fc600000010ff */
[----:B------:R-:W-:Y:S01]  /*6010*/  FADD.FTZ R3, R3, R249 ;  /* 0x000000f903037221 */ /* 0x000fe20000010000 */
[--C-:B-1----:R-:W-:Y:S02]  /*6020*/  FFMA.FTZ R2, R184, UR19, -R0.reuse ;  /* 0x00000013b8027c23 */ /* 0x102fe40008010800 */
[C---:B--2---:R-:W-:Y:S02]  /*6030*/  HMMA.16816.F32.BF16 R184, R4.reuse, R28, R108 ;  /* 0x0000001c04b8723c */ /* 0x044fe4000004186c */
[----:B------:R1:W2:Y:S04]  /*6040*/  MUFU.EX2 R211, R2 ;  /* 0x0000000200d37308 */ /* 0x0002a80000000800 */
[----:B------:R-:W-:Y:S01]  /*6050*/  HMMA.16816.F32.BF16 R108, R4, R30, R80 ;  /* 0x0000001e046c723c */ /* 0x000fe20000041850 */
[----:B------:R-:W-:Y:S01]  /*6060*/  LDSM.16.MT88.4 R80, [R228+0xbc00] ;  /* 0x00bc0000e450783b */ /* 0x000fe20000004200 */
[----:B-1----:R-:W-:Y:S01]  /*6070*/  FFMA.FTZ R2, R202, UR19, -R0 ;  /* 0x00000013ca027c23 */ /* 0x002fe20008010800 */
[----:B--2---:R-:W-:-:S03]  /*6080*/  F2FP.BF16.F32.PACK_AB R9, R211, R213 ;  /* 0x000000d5d309723e */ /* 0x004fc600000010ff */
[----:B------:R1:W-:Y:S02]  /*6090*/  MUFU.EX2 R202, R2 ;  /* 0x0000000200ca7308 */ /* 0x0003e40000000800 */
[----:B-1----:R-:W-:-:S06]  /*60a0*/  FFMA.FTZ R2, R191, UR19, -R0 ;  /* 0x00000013bf027c23 */ /* 0x002fcc0008010800 */
[----:B------:R1:W2:Y:S02]  /*60b0*/  MUFU.EX2 R191, R2 ;  /* 0x0000000200bf7308 */ /* 0x0002a40000000800 */
[----:B-1----:R-:W-:Y:S01]  /*60c0*/  FFMA.FTZ R2, R179, UR19, -R0 ;  /* 0x00000013b3027c23 */ /* 0x002fe20008010800 */
[----:B--2---:R-:W-:Y:S01]  /*60d0*/  F2FP.BF16.F32.PACK_AB R11, R191, R202 ;  /* 0x000000cabf0b723e */ /* 0x004fe200000010ff */
[----:B------:R-:W-:Y:S01]  /*60e0*/  HMMA.16816.F32.BF16 R176, R4, R22, R84 ;  /* 0x0000001604b0723c */ /* 0x000fe20000041854 */
[----:B------:R-:W-:Y:S03]  /*60f0*/  LDSM.16.MT88.4 R4, [R230+0xbc00] ;  /* 0x00bc0000e604783b */ /* 0x000fe60000004200 */
[----:B------:R1:W-:Y:S02]  /*6100*/  MUFU.EX2 R107, R2 ;  /* 0x00000002006b7308 */ /* 0x0003e40000000800 */
[C---:B------:R-:W-:Y:S06]  /*6110*/  HMMA.16816.F32.BF16 R116, R8.reuse, R52, R76 ;  /* 0x000000340874723c */ /* 0x040fec000004184c */
[C---:B------:R-:W-:Y:S06]  /*6120*/  HMMA.16816.F32.BF16 R64, R8.reuse, R54, R64 ;  /* 0x000000360840723c */ /* 0x040fec0000041840 */
[----:B------:R-:W-:Y:S01]  /*6130*/  HMMA.16816.F32.BF16 R60, R8, R46, R60 ;  /* 0x0000002e083c723c */ /* 0x000fe2000004183c */
[----:B-1----:R-:W-:Y:S01]  /*6140*/  FFMA.FTZ R2, R203, UR19, -R13 ;  /* 0x00000013cb027c23 */ /* 0x002fe2000801080d */
[----:B------:R-:W-:Y:S01]  /*6150*/  IMAD.MOV.U32 R203, RZ, RZ, R102 ;  /* 0x000000ffffcb7224 */ /* 0x000fe200078e0066 */
[----:B------:R-:W-:-:S02]  /*6160*/  MOV R55, R133 ;  /* 0x0000008500377202 */ /* 0x000fc40000000f00 */
[----:B------:R1:W-:Y:S01]  /*6170*/  MUFU.EX2 R102, R2 ;  /* 0x0000000200667308 */ /* 0x0003e20000000800 */
[----:B------:R-:W-:Y:S01]  /*6180*/  MOV R54, R134 ;  /* 0x0000008600367202 */ /* 0x000fe20000000f00 */
[----:B------:R-:W-:Y:S01]  /*6190*/  HMMA.16816.F32.BF16 R56, R8, R42, R56 ;  /* 0x0000002a0838723c */ /* 0x000fe20000041838 */
[----:B------:R-:W-:Y:S02]  /*61a0*/  MOV R47, R149 ;  /* 0x00000095002f7202 */ /* 0x000fe40000000f00 */
[----:B------:R-:W-:-:S03]  /*61b0*/  MOV R46, R150 ;  /* 0x00000096002e7202 */ /* 0x000fc60000000f00 */
[----:B------:R-:W-:Y:S01]  /*61c0*/  HMMA.16816.F32.BF16 R84, R8, R28, R196 ;  /* 0x0000001c0854723c */ /* 0x000fe200000418c4 */
[----:B------:R-:W-:Y:S02]  /*61d0*/  MOV R43, R142 ;  /* 0x0000008e002b7202 */ /* 0x000fe40000000f00 */
[----:B------:R-:W-:-:S03]  /*61e0*/  MOV R42, R143 ;  /* 0x0000008f002a7202 */ /* 0x000fc60000000f00 */
[----:B------:R-:W-:Y:S01]  /*61f0*/  HMMA.16816.F32.BF16 R164, R8, R24, R164 ;  /* 0x0000001808a4723c */ /* 0x000fe200000418a4 */
[----:B-1----:R-:W-:Y:S01]  /*6200*/  FFMA.FTZ R2, R201, UR19, -R13 ;  /* 0x00000013c9027c23 */ /* 0x002fe2000801080d */
[----:B------:R-:W-:-:S04]  /*6210*/  MOV R201, R132 ;  /* 0x0000008400c97202 */ /* 0x000fc80000000f00 */
[C---:B------:R-:W-:Y:S01]  /*6220*/  HMMA.16816.F32.BF16 R32, R8.reuse, R26, R32 ;  /* 0x0000001a0820723c */ /* 0x040fe20000041820 */
[----:B------:R1:W2:Y:S05]  /*6230*/  MUFU.EX2 R53, R2 ;  /* 0x0000000200357308 */ /* 0x0002aa0000000800 */
[C---:B------:R-:W-:Y:S06]  /*6240*/  HMMA.16816.F32.BF16 R36, R8.reuse, R22, R36 ;  /* 0x000000160824723c */ /* 0x040fec0000041824 */
[----:B------:R-:W-:Y:S01]  /*6250*/  HMMA.16816.F32.BF16 R28, R8, R30, R48 ;  /* 0x0000001e081c723c */ /* 0x000fe20000041830 */
[----:B-1----:R-:W-:Y:S01]  /*6260*/  FFMA.FTZ R2, R200, UR19, -R13 ;  /* 0x00000013c8027c23 */ /* 0x002fe2000801080d */
[----:B------:R-:W-:-:S04]  /*6270*/  MOV R200, R135 ;  /* 0x0000008700c87202 */ /* 0x000fc80000000f00 */
[----:B------:R-:W-:Y:S01]  /*6280*/  HMMA.16816.F32.BF16 R132, R8, R44, R72 ;  /* 0x0000002c0884723c */ /* 0x000fe20000041848 */
[----:B------:R1:W-:Y:S01]  /*6290*/  MUFU.EX2 R52, R2 ;  /* 0x0000000200347308 */ /* 0x0003e20000000800 */
[----:B--2---:R-:W-:Y:S01]  /*62a0*/  F2FP.BF16.F32.PACK_AB R92, R53, R102 ;  /* 0x00000066355c723e */ /* 0x004fe200000010ff */
[----:B-1----:R-:W-:Y:S01]  /*62b0*/  FFMA.FTZ R2, R190, UR19, -R13 ;  /* 0x00000013be027c23 */ /* 0x002fe2000801080d */
[----:B------:R-:W-:-:S05]  /*62c0*/  IMAD.MOV.U32 R190, RZ, RZ, R148 ;  /* 0x000000ffffbe7224 */ /* 0x000fca00078e0094 */
[----:B------:R1:W2:Y:S02]  /*62d0*/  MUFU.EX2 R45, R2 ;  /* 0x00000002002d7308 */ /* 0x0002a40000000800 */
[----:B-1----:R-:W-:Y:S01]  /*62e0*/  FFMA.FTZ R2, R207, UR19, -R12 ;  /* 0x00000013cf027c23 */ /* 0x002fe2000801080c */
[----:B------:R-:W-:Y:S02]  /*62f0*/  MOV R207, R151 ;  /* 0x0000009700cf7202 */ /* 0x000fe40000000f00 */
[C---:B------:R-:W-:Y:S03]  /*6300*/  HMMA.16816.F32.BF16 R148, R8.reuse, R40, R68 ;  /* 0x000000280894723c */ /* 0x040fe60000041844 */
[----:B------:R1:W-:Y:S01]  /*6310*/  MUFU.EX2 R44, R2 ;  /* 0x00000002002c7308 */ /* 0x0003e20000000800 */
[----:B--2---:R-:W-:Y:S02]  /*6320*/  F2FP.BF16.F32.PACK_AB R94, R45, R52 ;  /* 0x000000342d5e723e */ /* 0x004fe400000010ff */
[----:B------:R-:W-:Y:S01]  /*6330*/  HMMA.16816.F32.BF16 R68, R8, R20, R192 ;  /* 0x000000140844723c */ /* 0x000fe200000418c0 */
[----:B------:R-:W-:-:S05]  /*6340*/  MOV R41, R140 ;  /* 0x0000008c00297202 */ /* 0x000fca0000000f00 */
[----:B------:R-:W-:-:S04]  /*6350*/  FADD.FTZ R3, R41, R3 ;  /* 0x0000000329037221 */ /* 0x000fc80000010000 */
[----:B------:R-:W-:Y:S01]  /*6360*/  FADD.FTZ R3, R47, R3 ;  /* 0x000000032f037221 */ /* 0x000fe20000010000 */
[----:B-1----:R-:W-:Y:S01]  /*6370*/  FFMA.FTZ R2, R206, UR19, -R12 ;  /* 0x00000013ce027c23 */ /* 0x002fe2000801080c */
[----:B------:R-:W-:Y:S02]  /*6380*/  IMAD.MOV.U32 R206, RZ, RZ, R141 ;  /* 0x000000ffffce7224 */ /* 0x000fe400078e008d */
[----:B------:R-:W-:Y:S01]  /*6390*/  FADD.FTZ R3, R54, R3 ;  /* 0x0000000336037221 */ /* 0x000fe20000010000 */
[----:B------:R-:W1:Y:S01]  /*63a0*/  LDSM.16.MT88.4 R140, [R230+0x9c00] ;  /* 0x009c0000e68c783b */ /* 0x000e620000004200 */
[----:B------:R2:W4:Y:S01]  /*63b0*/  MUFU.EX2 R40, R2 ;  /* 0x0000000200287308 */ /* 0x0005220000000800 */
[----:B------:R-:W-:Y:S01]  /*63c0*/  FADD.FTZ R8, R206, R43 ;  /* 0x0000002bce087221 */ /* 0x000fe20000010000 */
[----:B------:R-:W-:-:S03]  /*63d0*/  FADD.FTZ R3, R55, R3 ;  /* 0x0000000337037221 */ /* 0x000fc60000010000 */
        /* <DEDUP_REMOVED lines=177> */
[----:B------:R-:W1:Y:S04]  /*6ef0*/  LDSM.16.M88.4 R56, [R231+0x6800] ;  /* 0x00680000e738783b */ /* 0x000e680000000200 */
[----:B------:R-:W1:Y:S01]  /*6f00*/  LDSM.16.M88.4 R176, [R231+0x6c00] ;  /* 0x006c0000e7b0783b */ /* 0x000e620000000200 */
[-C--:B----4-:R-:W-:Y:S03]  /*6f10*/  HMMA.16816.F32.BF16 R60, R20, R32.reuse, RZ ;  /* 0x00000020143c723c */ /* 0x090fe600000418ff */
[----:B------:R-:W-:Y:S03]  /*6f20*/  LDSM.16.M88.4 R64, [R229+0x7000] ;  /* 0x00700000e540783b */ /* 0x000fe60000000200 */
[C---:B--2---:R-:W-:Y:S01]  /*6f30*/  HMMA.16816.F32.BF16 R180, R8.reuse, R32, RZ ;  /* 0x0000002008b4723c */ /* 0x044fe200000418ff */
[----:B------:R-:W2:Y:S04]  /*6f40*/  LDSM.16.M88.4 R36, [R232+0x2000] ;  /* 0x00200000e824783b */ /* 0x000ea80000000200 */
[----:B------:R-:W0:Y:S01]  /*6f50*/  LDGDEPBAR ;  /* 0x00000000000079af */ /* 0x000e220000000000 */
[C---:B-----5:R-:W-:Y:S06]  /*6f60*/  HMMA.16816.F32.BF16 R200, R8.reuse, R28, RZ ;  /* 0x0000001c08c8723c */ /* 0x060fec00000418ff */
[-C--:B------:R-:W-:Y:S06]  /*6f70*/  HMMA.16816.F32.BF16 R212, R8, R34.reuse, RZ ;  /* 0x0000002208d4723c */ /* 0x080fec00000418ff */
[----:B------:R-:W-:Y:S06]  /*6f80*/  HMMA.16816.F32.BF16 R220, R20, R34, RZ ;  /* 0x0000002214dc723c */ /* 0x000fec00000418ff */
[C---:B---3--:R-:W-:Y:S06]  /*6f90*/  HMMA.16816.F32.BF16 R188, R8.reuse, R42, RZ ;  /* 0x0000002a08bc723c */ /* 0x048fec00000418ff */
[----:B------:R-:W-:Y:S06]  /*6fa0*/  HMMA.16816.F32.BF16 R32, R8, R46, RZ ;  /* 0x0000002e0820723c */ /* 0x000fec00000418ff */
[----:B------:R-:W-:Y:S06]  /*6fb0*/  HMMA.16816.F32.BF16 R108, R20, R44, RZ ;  /* 0x0000002c146c723c */ /* 0x000fec00000418ff */
[C---:B------:R-:W-:Y:S06]  /*6fc0*/  HMMA.16816.F32.BF16 R192, R8.reuse, R40, RZ ;  /* 0x0000002808c0723c */ /* 0x040fec00000418ff */
[C---:B------:R-:W-:Y:S06]  /*6fd0*/  HMMA.16816.F32.BF16 R184, R8.reuse, R44, RZ ;  /* 0x0000002c08b8723c */ /* 0x040fec00000418ff */
[----:B------:R-:W-:Y:S01]  /*6fe0*/  HMMA.16816.F32.BF16 R196, R8, R30, RZ ;  /* 0x0000001e08c4723c */ /* 0x000fe200000418ff */
[----:B------:R-:W3:Y:S05]  /*6ff0*/  LDSM.16.M88.4 R8, [R232+0x3000] ;  /* 0x00300000e808783b */ /* 0x000eea0000000200 */
[C---:B------:R-:W-:Y:S06]  /*7000*/  HMMA.16816.F32.BF16 R208, R20.reuse, R28, RZ ;  /* 0x0000001c14d0723c */ /* 0x040fec00000418ff */
[----:B------:R-:W-:Y:S06]  /*7010*/  HMMA.16816.F32.BF16 R216, R20, R30, RZ ;  /* 0x0000001e14d8723c */ /* 0x000fec00000418ff */
[----:B------:R-:W-:Y:S01]  /*7020*/  HMMA.16816.F32.BF16 R28, R24, R48, R60 ;  /* 0x00000030181c723c */ /* 0x000fe2000004183c */
[----:B------:R-:W-:Y:S05]  /*7030*/  LDSM.16.M88.4 R60, [R229+0x7800] ;  /* 0x00780000e53c783b */ /* 0x000fea0000000200 */
[----:B-1----:R-:W-:Y:S06]  /*7040*/  HMMA.16816.F32.BF16 R248, R4, R52, R200 ;  /* 0x0000003404f8723c */ /* 0x002fec00000418c8 */
[C---:B------:R-:W-:Y:S06]  /*7050*/  HMMA.16816.F32.BF16 R204, R20.reuse, R40, RZ ;  /* 0x0000002814cc723c */ /* 0x040fec00000418ff */
[C---:B------:R-:W-:Y:S01]  /*7060*/  HMMA.16816.F32.BF16 R224, R20.reuse, R42, RZ ;  /* 0x0000002a14e0723c */ /* 0x040fe200000418ff */
[----:B------:R-:W-:Y:S05]  /*7070*/  LDSM.16.M88.4 R40, [R231+0x7000] ;  /* 0x00700000e728783b */ /* 0x000fea0000000200 */
[----:B------:R-:W-:Y:S06]  /*7080*/  HMMA.16816.F32.BF16 R236, R20, R46, RZ ;  /* 0x0000002e14ec723c */ /* 0x000fec00000418ff */
[C---:B------:R-:W-:Y:S06]  /*7090*/  HMMA.16816.F32.BF16 R200, R4.reuse, R58, R188 ;  /* 0x0000003a04c8723c */ /* 0x040fec00000418bc */
[C---:B------:R-:W-:Y:S06]  /*70a0*/  HMMA.16816.F32.BF16 R20, R4.reuse, R48, R180 ;  /* 0x000000300414723c */ /* 0x040fec00000418b4 */
[----:B------:R-:W-:Y:S01]  /*70b0*/  HMMA.16816.F32.BF16 R188, R4, R178, R32 ;  /* 0x000000b204bc723c */ /* 0x000fe20000041820 */
[----:B------:R-:W1:Y:S05]  /*70c0*/  LDSM.16.M88.4 R32, [R233+0x2000] ;  /* 0x00200000e920783b */ /* 0x000e6a0000000200 */
[----:B------:R-:W-:Y:S06]  /*70d0*/  HMMA.16816.F32.BF16 R108, R24, R176, R108 ;  /* 0x000000b0186c723c */ /* 0x000fec000004186c */
[C---:B------:R-:W-:Y:S06]  /*70e0*/  HMMA.16816.F32.BF16 R180, R4.reuse, R50, R212 ;  /* 0x0000003204b4723c */ /* 0x040fec00000418d4 */
[C---:B------:R-:W-:Y:S06]  /*70f0*/  HMMA.16816.F32.BF16 R244, R4.reuse, R56, R192 ;  /* 0x0000003804f4723c */ /* 0x040fec00000418c0 */
[C---:B------:R-:W-:Y:S06]  /*7100*/  HMMA.16816.F32.BF16 R240, R4.reuse, R176, R184 ;  /* 0x000000b004f0723c */ /* 0x040fec00000418b8 */
[----:B------:R-:W-:Y:S01]  /*7110*/  HMMA.16816.F32.BF16 R212, R4, R54, R196 ;  /* 0x0000003604d4723c */ /* 0x000fe200000418c4 */
[----:B------:R-:W4:Y:S01]  /*7120*/  LDSM.16.M88.4 R4, [R233+0x3000] ;  /* 0x00300000e904783b */ /* 0x000f220000000200 */
[----:B------:R-:W-:-:S02]  /*7130*/  IMAD.MOV.U32 R12, RZ, RZ, R108 ;  /* 0x000000ffff0c7224 */ /* 0x000fc400078e006c */
[----:B------:R-:W-:Y:S02]  /*7140*/  IMAD.MOV.U32 R3, RZ, RZ, R109 ;  /* 0x000000ffff037224 */ /* 0x000fe400078e006d */
[----:B--2---:R-:W-:Y:S01]  /*7150*/  HMMA.16816.F32.BF16 R44, R36, R64, R28 ;  /* 0x00000040242c723c */ /* 0x004fe2000004181c */
[----:B------:R-:W-:Y:S01]  /*7160*/  LDSM.16.M88.4 R28, [R232+0x4000] ;  /* 0x00400000e81c783b */ /* 0x000fe20000000200 */
[----:B------:R-:W-:Y:S02]  /*7170*/  IMAD.MOV.U32 R2, RZ, RZ, R110 ;  /* 0x000000ffff027224 */ /* 0x000fe400078e006e */
[----:B------:R-:W-:Y:S02]  /*7180*/  IMAD.MOV.U32 R0, RZ, RZ, R111 ;  /* 0x000000ffff007224 */ /* 0x000fe400078e006f */
[----:B------:R-:W-:Y:S01]  /*7190*/  HMMA.16816.F32.BF16 R184, R24, R50, R220 ;  /* 0x0000003218b8723c */ /* 0x000fe200000418dc */
[----:B------:R-:W2:Y:S04]  /*71a0*/  LDSM.16.M88.4 R48, [R229+0x8000] ;  /* 0x00800000e530783b */ /* 0x000ea80000000200 */
[----:B------:R-:W-:Y:S01]  /*71b0*/  LDSM.16.M88.4 R108, [R229+0x7c00] ;  /* 0x007c0000e56c783b */ /* 0x000fe20000000200 */
[----:B---3--:R-:W-:Y:S06]  /*71c0*/  HMMA.16816.F32.BF16 R20, R8, R64, R20 ;  /* 0x000000400814723c */ /* 0x008fec0000041814 */
[C---:B------:R-:W-:Y:S06]  /*71d0*/  HMMA.16816.F32.BF16 R204, R24.reuse, R56, R204 ;  /* 0x0000003818cc723c */ /* 0x040fec00000418cc */
[C---:B------:R-:W-:Y:S01]  /*71e0*/  HMMA.16816.F32.BF16 R224, R24.reuse, R58, R224 ;  /* 0x0000003a18e0723c */ /* 0x040fe200000418e0 */
[----:B------:R-:W3:Y:S05]  /*71f0*/  LDSM.16.M88.4 R56, [R229+0x7400] ;  /* 0x00740000e538783b */ /* 0x000eea0000000200 */
[C---:B------:R-:W-:Y:S06]  /*7200*/  HMMA.16816.F32.BF16 R208, R24.reuse, R52, R208 ;  /* 0x0000003418d0723c */ /* 0x040fec00000418d0 */
[C---:B------:R-:W-:Y:S06]  /*7210*/  HMMA.16816.F32.BF16 R192, R24.reuse, R54, R216 ;  /* 0x0000003618c0723c */ /* 0x040fec00000418d8 */
[----:B------:R-:W-:Y:S01]  /*7220*/  HMMA.16816.F32.BF16 R236, R24, R178, R236 ;  /* 0x000000b218ec723c */ /* 0x000fe200000418ec */
[----:B------:R-:W5:Y:S05]  /*7230*/  LDSM.16.M88.4 R24, [R232+0x5000] ;  /* 0x00500000e818783b */ /* 0x000f6a0000000200 */
[-C--:B-1----:R-:W-:Y:S01]  /*7240*/  HMMA.16816.F32.BF16 R176, R32, R40.reuse, R44 ;  /* 0x0000002820b0723c */ /* 0x082fe2000004182c */
[----:B------:R-:W-:Y:S05]  /*7250*/  LDSM.16.M88.4 R44, [R231+0x8000] ;  /* 0x00800000e72c783b */ /* 0x000fea0000000200 */
[----:B----4-:R-:W-:Y:S01]  /*7260*/  HMMA.16816.F32.BF16 R52, R4, R40, R20 ;  /* 0x000000280434723c */ /* 0x010fe20000041814 */
[----:B------:R-:W1:Y:S05]  /*7270*/  LDSM.16.M88.4 R20, [R233+0x4000] ;  /* 0x00400000e914783b */ /* 0x000e6a0000000200 */
[-C--:B------:R-:W-:Y:S06]  /*7280*/  HMMA.16816.F32.BF16 R180, R8, R66.reuse, R180 ;  /* 0x0000004208b4723c */ /* 0x080fec00000418b4 */
[----:B------:R-:W-:Y:S06]  /*7290*/  HMMA.16816.F32.BF16 R64, R36, R66, R184 ;  /* 0x000000422440723c */ /* 0x000fec00000418b8 */
[----:B--2---:R-:W-:Y:S06]  /*72a0*/  HMMA.16816.F32.BF16 R176, R28, R48, R176 ;  /* 0x000000301cb0723c */ /* 0x004fec00000418b0 */
[C---:B---3--:R-:W-:Y:S06]  /*72b0*/  HMMA.16816.F32.BF16 R196, R8.reuse, R56, R248 ;  /* 0x0000003808c4723c */ /* 0x048fec00000418f8 */
[C---:B------:R-:W-:Y:S06]  /*72c0*/  HMMA.16816.F32.BF16 R244, R8.reuse, R60, R244 ;  /* 0x0000003c08f4723c */ /* 0x040fec00000418f4 */
[C---:B------:R-:W-:Y:S06]  /*72d0*/  HMMA.16816.F32.BF16 R240, R8.reuse, R108, R240 ;  /* 0x0000006c08f0723c */ /* 0x040fec00000418f0 */
[C---:B------:R-:W-:Y:S06]  /*72e0*/  HMMA.16816.F32.BF16 R212, R8.reuse, R58, R212 ;  /* 0x0000003a08d4723c */ /* 0x040fec00000418d4 */
[C---:B------:R-:W-:Y:S06]  /*72f0*/  HMMA.16816.F32.BF16 R216, R8.reuse, R62, R200 ;  /* 0x0000003e08d8723c */ /* 0x040fec00000418c8 */
[----:B------:R-:W-:Y:S01]  /*7300*/  HMMA.16816.F32.BF16 R220, R8, R110, R188 ;  /* 0x0000006e08dc723c */ /* 0x000fe200000418bc */
[----:B------:R-:W2:Y:S05]  /*7310*/  LDSM.16.M88.4 R8, [R233+0x5000] ;  /* 0x00500000e908783b */ /* 0x000eaa0000000200 */
[----:B-----5:R-:W-:Y:S01]  /*7320*/  HMMA.16816.F32.BF16 R184, R24, R48, R52 ;  /* 0x0000003018b8723c */ /* 0x020fe20000041834 */
[----:B------:R-:W3:Y:S05]  /*7330*/  LDSM.16.M88.4 R52, [R231+0x7400] ;  /* 0x00740000e734783b */ /* 0x000eea0000000200 */
[----:B------:R-:W-:Y:S06]  /*7340*/  HMMA.16816.F32.BF16 R64, R32, R42, R64 ;  /* 0x0000002a2040723c */ /* 0x000fec0000041840 */
[----:B-1----:R-:W-:Y:S06]  /*7350*/  HMMA.16816.F32.BF16 R188, R20, R44, R176 ;  /* 0x0000002c14bc723c */ /* 0x002fec00000418b0 */
[----:B------:R-:W-:Y:S01]  /*7360*/  HMMA.16816.F32.BF16 R180, R4, R42, R180 ;  /* 0x0000002a04b4723c */ /* 0x000fe200000418b4 */
[----:B------:R-:W1:Y:S05]  /*7370*/  LDSM.16.M88.4 R40, [R229+0x8400] ;  /* 0x00840000e528783b */ /* 0x000e6a0000000200 */
[C---:B------:R-:W-:Y:S06]  /*7380*/  HMMA.16816.F32.BF16 R176, R36.reuse, R56, R208 ;  /* 0x0000003824b0723c */ /* 0x040fec00000418d0 */
[----:B------:R-:W-:Y:S06]  /*7390*/  HMMA.16816.F32.BF16 R192, R36, R58, R192 ;  /* 0x0000003a24c0723c */ /* 0x000fec00000418c0 */
[----:B------:R-:W-:Y:S06]  /*73a0*/  HMMA.16816.F32.BF16 R56, R28, R50, R64 ;  /* 0x000000321c38723c */ /* 0x000fec0000041840 */
[----:B--2---:R-:W-:Y:S06]  /*73b0*/  HMMA.16816.F32.BF16 R200, R8, R44, R184 ;  /* 0x0000002c08c8723c */ /* 0x004fec00000418b8 */
[----:B------:R-:W-:Y:S01]  /*73c0*/  HMMA.16816.F32.BF16 R180, R24, R50, R180 ;  /* 0x0000003218b4723c */ /* 0x000fe200000418b4 */
[----:B------:R-:W-:-:S02]  /*73d0*/  IMAD.MOV.U32 R187, RZ, RZ, R0 ;  /* 0x000000ffffbb7224 */ /* 0x000fc400078e0000 */
[----:B------:R-:W-:Y:S01]  /*73e0*/  FMUL.FTZ R0, R188, UR25 ;  /* 0x00000019bc007c20 */ /* 0x000fe20008410000 */
[----:B------:R-:W2:Y:S01]  /*73f0*/  LDSM.16.M88.4 R48, [R231+0x8400] ;  /* 0x00840000e730783b */ /* 0x000ea20000000200 */
[----:B------:R-:W-:Y:S01]  /*7400*/  IMAD.MOV.U32 R184, RZ, RZ, R12 ;  /* 0x000000ffffb87224 */ /* 0x000fe200078e000c */
[----:B---3--:R-:W-:Y:S01]  /*7410*/  HMMA.16816.F32.BF16 R64, R32, R52, R176 ;  /* 0x000000342040723c */ /* 0x008fe200000418b0 */
[----:B------:R3:W-:Y:S01]  /*7420*/  MUFU.TANH R251, R0 ;  /* 0x0000000000fb7308 */ /* 0x0007e20000002400 */
[----:B------:R-:W-:Y:S01]  /*7430*/  IMAD.MOV.U32 R185, RZ, RZ, R3 ;  /* 0x000000ffffb97224 */ /* 0x000fe200078e0003 */
[----:B------:R-:W4:Y:S01]  /*7440*/  S2R R12, SR_TID.X ;  /* 0x00000000000c7919 */ /* 0x000f220000002100 */
[----:B------:R-:W-:Y:S02]  /*7450*/  IMAD.MOV.U32 R186, RZ, RZ, R2 ;  /* 0x000000ffffba7224 */ /* 0x000fe400078e0002 */
[----:B------:R-:W-:Y:S06]  /*7460*/  HMMA.16816.F32.BF16 R176, R20, R46, R56 ;  /* 0x0000002e14b0723c */ /* 0x000fec0000041838 */
[----:B------:R-:W-:Y:S01]  /*7470*/  HMMA.16816.F32.BF16 R56, R4, R52, R196 ;  /* 0x000000340438723c */ /* 0x000fe200000418c4 */
[----:B---3--:R-:W-:-:S05]  /*7480*/  FMUL.FTZ R0, R189, UR25 ;  /* 0x00000019bd007c20 */ /* 0x008fca0008410000 */
[----:B------:R-:W-:Y:S01]  /*7490*/  HMMA.16816.F32.BF16 R180, R8, R46, R180 ;  /* 0x0000002e08b4723c */ /* 0x000fe200000418b4 */
[----:B------:R3:W5:Y:S05]  /*74a0*/  MUFU.TANH R248, R0 ;  /* 0x0000000000f87308 */ /* 0x00076a0000002400 */
[----:B-1----:R-:W-:Y:S06]  /*74b0*/  HMMA.16816.F32.BF16 R44, R28, R40, R64 ;  /* 0x000000281c2c723c */ /* 0x002fec0000041840 */
[----:B------:R-:W-:Y:S01]  /*74c0*/  HMMA.16816.F32.BF16 R196, R36, R62, R224 ;  /* 0x0000003e24c4723c */ /* 0x000fe200000418e0 */
[----:B----4-:R-:W-:-:S05]  /*74d0*/  IMAD.SHL.U32 R12, R12, 0x2, RZ ;  /* 0x000000020c0c7824 */ /* 0x010fca00078e00ff */
[----:B------:R-:W-:Y:S01]  /*74e0*/  HMMA.16816.F32.BF16 R56, R24, R40, R56 ;  /* 0x000000281838723c */ /* 0x000fe20000041838 */
[----:B---3--:R-:W-:Y:S01]  /*74f0*/  FMUL.FTZ R0, R190, UR25 ;  /* 0x00000019be007c20 */ /* 0x008fe20008410000 */
[----:B------:R-:W-:-:S03]  /*7500*/  LOP3.LUT R12, R12, 0x6, RZ, 0xc0, !PT ;  /* 0x000000060c0c7812 */ /* 0x000fc600078ec0ff */
[----:B------:R1:W-:Y:S01]  /*7510*/  MUFU.TANH R250, R0 ;  /* 0x0000000000fa7308 */ /* 0x0003e20000002400 */
[----:B------:R-:W-:Y:S01]  /*7520*/  HMMA.16816.F32.BF16 R64, R4, R54, R212 ;  /* 0x000000360440723c */ /* 0x000fe200000418d4 */
[----:B-1----:R-:W-:-:S05]  /*7530*/  FMUL.FTZ R0, R191, UR25 ;  /* 0x00000019bf007c20 */ /* 0x002fca0008410000 */
[----:B------:R-:W-:Y:S01]  /*7540*/  HMMA.16816.F32.BF16 R188, R36, R60, R204 ;  /* 0x0000003c24bc723c */ /* 0x000fe200000418cc */
[----:B------:R1:W3:Y:S05]  /*7550*/  MUFU.TANH R235, R0 ;  /* 0x0000000000eb7308 */ /* 0x0002ea0000002400 */
[----:B------:R-:W-:Y:S01]  /*7560*/  HMMA.16816.F32.BF16 R60, R32, R54, R192 ;  /* 0x00000036203c723c */ /* 0x000fe200000418c0 */
[----:B------:R-:W4:Y:S05]  /*7570*/  LDSM.16.M88.4 R52, [R231+0x7c00] ;  /* 0x007c0000e734783b */ /* 0x000f2a0000000200 */
[----:B------:R-:W-:Y:S06]  /*7580*/  HMMA.16816.F32.BF16 R192, R36, R108, R184 ;  /* 0x0000006c24c0723c */ /* 0x000fec00000418b8 */
[----:B--2---:R-:W-:Y:S01]  /*7590*/  HMMA.16816.F32.BF16 R184, R8, R48, R56 ;  /* 0x0000003008b8723c */ /* 0x004fe20000041838 */
[----:B-1----:R-:W-:-:S04]  /*75a0*/  FMUL.FTZ R0, R200, UR25 ;  /* 0x00000019c8007c20 */ /* 0x002fc80008410000 */
[----:B------:R1:W-:Y:S07]  /*75b0*/  MUFU.TANH R249, R0 ;  /* 0x0000000000f97308 */ /* 0x0003ee0000002400 */
[-C--:B------:R-:W-:Y:S06]  /*75c0*/  HMMA.16816.F32.BF16 R60, R28, R42.reuse, R60 ;  /* 0x0000002a1c3c723c */ /* 0x080fec000004183c */
[----:B------:R-:W-:Y:S01]  /*75d0*/  HMMA.16816.F32.BF16 R40, R24, R42, R64 ;  /* 0x0000002a1828723c */ /* 0x000fe20000041840 */
[----:B-1----:R-:W-:-:S04]  /*75e0*/  FMUL.FTZ R0, R201, UR25 ;  /* 0x00000019c9007c20 */ /* 0x002fc80008410000 */
[----:B------:R1:W2:Y:S01]  /*75f0*/  MUFU.TANH R107, R0 ;  /* 0x00000000006b7308 */ /* 0x0002a20000002400 */
[----:B----4-:R-:W-:-:S12]  /*7600*/  HMMA.16816.F32.BF16 R204, R4, R54, R220 ;  /* 0x0000003604cc723c */ /* 0x010fd800000418dc */
[----:B------:R-:W-:Y:S01]  /*7610*/  HMMA.16816.F32.BF16 R60, R20, R50, R60 ;  /* 0x00000032143c723c */ /* 0x000fe2000004183c */
[----:B-1----:R-:W-:-:S04]  /*7620*/  FMUL.FTZ R0, R203, UR25 ;  /* 0x00000019cb007c20 */ /* 0x002fc80008410000 */
[----:B------:R1:W4:Y:S02]  /*7630*/  MUFU.TANH R13, R0 ;  /* 0x00000000000d7308 */ /* 0x0003240000002400 */
[----:B-1----:R-:W-:-:S06]  /*7640*/  FMUL.FTZ R0, R176, UR25 ;  /* 0x00000019b0007c20 */ /* 0x002fcc0008410000 */
[----:B------:R1:W4:Y:S02]  /*7650*/  MUFU.TANH R209, R0 ;  /* 0x0000000000d17308 */ /* 0x0003240000002400 */
[----:B-1----:R-:W-:-:S06]  /*7660*/  FMUL.FTZ R0, R177, UR25 ;  /* 0x00000019b1007c20 */ /* 0x002fcc0008410000 */
[----:B------:R1:W-:Y:S02]  /*7670*/  MUFU.TANH R227, R0 ;  /* 0x0000000000e37308 */ /* 0x0003e40000002400 */
[----:B-1----:R-:W-:-:S06]  /*7680*/  FMUL.FTZ R0, R178, UR25 ;  /* 0x00000019b2007c20 */ /* 0x002fcc0008410000 */
[----:B------:R1:W-:Y:S02]  /*7690*/  MUFU.TANH R102, R0 ;  /* 0x0000000000667308 */ /* 0x0003e40000002400 */
[----:B-1----:R-:W-:Y:S02]  /*76a0*/  FMUL.FTZ R0, R179, UR25 ;  /* 0x00000019b3007c20 */ /* 0x002fe40008410000 */
[----:B------:R-:W-:Y:S01]  /*76b0*/  HMMA.16816.F32.BF16 R176, R20, R48, R44 ;  /* 0x0000003014b0723c */ /* 0x000fe2000004182c */
[----:B------:R-:W1:Y:S03]  /*76c0*/  LDSM.16.M88.4 R44, [R231+0x7800] ;  /* 0x00780000e72c783b */ /* 0x000e660000000200 */
[----:B------:R5:W-:Y:S02]  /*76d0*/  MUFU.TANH R226, R0 ;  /* 0x0000000000e27308 */ /* 0x000be40000002400 */
[----:B-----5:R-:W-:-:S06]  /*76e0*/  FMUL.FTZ R0, R180, UR25 ;  /* 0x00000019b4007c20 */ /* 0x020fcc0008410000 */
[----:B------:R5:W4:Y:S02]  /*76f0*/  MUFU.TANH R101, R0 ;  /* 0x0000000000657308 */ /* 0x000b240000002400 */
[----:B-----5:R-:W-:Y:S01]  /*7700*/  FMUL.FTZ R0, R181, UR25 ;  /* 0x00000019b5007c20 */ /* 0x020fe20008410000 */
[-C--:B-1----:R-:W-:Y:S05]  /*7710*/  HMMA.16816.F32.BF16 R64, R32, R44.reuse, R188 ;  /* 0x0000002c2040723c */ /* 0x082fea00000418bc */
[----:B------:R1:W-:Y:S01]  /*7720*/  MUFU.TANH R224, R0 ;  /* 0x0000000000e07308 */ /* 0x0003e20000002400 */
[----:B------:R-:W-:Y:S01]  /*7730*/  HMMA.16816.F32.BF16 R56, R4, R44, R244 ;  /* 0x0000002c0438723c */ /* 0x000fe200000418f4 */
[----:B-1----:R-:W-:-:S06]  /*7740*/  FMUL.FTZ R0, R182, UR25 ;  /* 0x00000019b6007c20 */ /* 0x002fcc0008410000 */
[----:B------:R1:W5:Y:S02]  /*7750*/  MUFU.TANH R19, R0 ;  /* 0x0000000000137308 */ /* 0x0003640000002400 */
[----:B-1----:R-:W-:Y:S02]  /*7760*/  FMUL.FTZ R0, R183, UR25 ;  /* 0x00000019b7007c20 */ /* 0x002fe40008410000 */
[----:B------:R-:W-:Y:S01]  /*7770*/  HMMA.16816.F32.BF16 R180, R36, R110, R236 ;  /* 0x0000006e24b4723c */ /* 0x000fe200000418ec */
[----:B------:R-:W1:Y:S03]  /*7780*/  LDSM.16.M88.4 R36, [R229+0x8800] ;  /* 0x00880000e524783b */ /* 0x000e660000000200 */
[----:B------:R3:W5:Y:S02]  /*7790*/  MUFU.TANH R100, R0 ;  /* 0x0000000000647308 */ /* 0x0007640000002400 */
[----:B------:R-:W-:Y:S01]  /*77a0*/  HMMA.16816.F32.BF16 R108, R8, R50, R40 ;  /* 0x00000032086c723c */ /* 0x000fe20000041828 */
[----:B------:R-:W2:Y:S01]  /*77b0*/  LDSM.16.M88.4 R40, [R231+0x8800] ;  /* 0x00880000e728783b */ /* 0x000ea20000000200 */
[----:B---3--:R-:W-:-:S04]  /*77c0*/  FMUL.FTZ R0, R176, UR25 ;  /* 0x00000019b0007c20 */ /* 0x008fc80008410000 */
[----:B------:R3:W5:-:S15]  /*77d0*/  MUFU.TANH R215, R0 ;  /* 0x0000000000d77308 */ /* 0x00075e0000002400 */
[----:B------:R-:W-:-:S03]  /*77e0*/  NOP ;  /* 0x0000000000007918 */ /* 0x000fc60000000000 */
[----:B------:R-:W-:Y:S01]  /*77f0*/  FMUL.FTZ R2, R108, UR25 ;  /* 0x000000196c027c20 */ /* 0x000fe20008410000 */
[----:B------:R-:W-:-:S04]  /*7800*/  FMUL.FTZ R3, R109, UR25 ;  /* 0x000000196d037c20 */ /* 0x000fc80008410000 */
[----:B------:R-:W-:Y:S01]  /*7810*/  MUFU.TANH R208, R3 ;  /* 0x0000000300d07308 */ /* 0x000fe20000002400 */
[----:B---3--:R-:W-:Y:S01]  /*7820*/  FMUL.FTZ R0, R177, UR25 ;  /* 0x00000019b1007c20 */ /* 0x008fe20008410000 */
[----:B-1----:R-:W-:Y:S06]  /*7830*/  HMMA.16816.F32.BF16 R48, R28, R36, R64 ;  /* 0x000000241c30723c */ /* 0x002fec0000041840 */
[----:B------:R1:W-:Y:S01]  /*7840*/  MUFU.TANH R225, R0 ;  /* 0x0000000000e17308 */ /* 0x0003e20000002400 */
[----:B------:R-:W-:Y:S01]  /*7850*/  HMMA.16816.F32.BF16 R64, R32, R52, R192 ;  /* 0x000000342040723c */ /* 0x000fe200000418c0 */
[----:B-1----:R-:W-:-:S06]  /*7860*/  FMUL.FTZ R0, R178, UR25 ;  /* 0x00000019b2007c20 */ /* 0x002fcc0008410000 */
[----:B------:R1:W3:Y:S02]  /*7870*/  MUFU.TANH R210, R0 ;  /* 0x0000000000d27308 */ /* 0x0002e40000002400 */
[----:B-1----:R-:W-:Y:S02]  /*7880*/  FMUL.FTZ R0, R179, UR25 ;  /* 0x00000019b3007c20 */ /* 0x002fe40008410000 */
[----:B------:R-:W-:Y:S04]  /*7890*/  HMMA.16816.F32.BF16 R176, R4, R46, R216 ;  /* 0x0000002e04b0723c */ /* 0x000fe800000418d8 */
[----:B------:R1:W-:Y:S02]  /*78a0*/  MUFU.TANH R214, R0 ;  /* 0x0000000000d67308 */ /* 0x0003e40000002400 */
[----:B-1----:R-:W-:-:S06]  /*78b0*/  FMUL.FTZ R0, R184, UR25 ;  /* 0x00000019b8007c20 */ /* 0x002fcc0008410000 */
[----:B------:R1:W-:Y:S02]  /*78c0*/  MUFU.TANH R203, R0 ;  /* 0x0000000000cb7308 */ /* 0x0003e40000002400 */
[----:B-1----:R-:W-:-:S06]  /*78d0*/  FMUL.FTZ R0, R185, UR25 ;  /* 0x00000019b9007c20 */ /* 0x002fcc0008410000 */
[----:B------:R1:W-:Y:S02]  /*78e0*/  MUFU.TANH R211, R0 ;  /* 0x0000000000d37308 */ /* 0x0003e40000002400 */
[----:B-1----:R-:W-:-:S06]  /*78f0*/  FMUL.FTZ R0, R186, UR25 ;  /* 0x00000019ba007c20 */ /* 0x002fcc0008410000 */
[----:B------:R1:W3:Y:S02]  /*7900*/  MUFU.TANH R18, R0 ;  /* 0x0000000000127308 */ /* 0x0002e40000002400 */
[----:B-1----:R-:W-:Y:S02]  /*7910*/  FMUL.FTZ R0, R187, UR25 ;  /* 0x00000019bb007c20 */ /* 0x002fe40008410000 */
[----:B------:R-:W-:Y:S04]  /*7920*/  HMMA.16816.F32.BF16 R184, R4, R52, R240 ;  /* 0x0000003404b8723c */ /* 0x000fe800000418f0 */
[----:B------:R1:W3:Y:S02]  /*7930*/  MUFU.TANH R201, R0 ;  /* 0x0000000000c97308 */ /* 0x0002e40000002400 */
[----:B------:R-:W-:Y:S06]  /*7940*/  HMMA.16816.F32.BF16 R4, R24, R36, R56 ;  /* 0x000000241804723c */ /* 0x000fec0000041838 */
[----:B------:R-:W-:Y:S01]  /*7950*/  HMMA.16816.F32.BF16 R56, R32, R46, R196 ;  /* 0x0000002e2038723c */ /* 0x000fe200000418c4 */
[----:B------:R-:W-:Y:S05]  /*7960*/  MUFU.TANH R196, R2 ;  /* 0x0000000200c47308 */ /* 0x000fea0000002400 */
[----:B--2---:R-:W-:Y:S01]  /*7970*/  HMMA.16816.F32.BF16 R44, R20, R40, R48 ;  /* 0x00000028142c723c */ /* 0x004fe20000041830 */
[----:B-1----:R-:W-:-:S04]  /*7980*/  FMUL.FTZ R0, R60, UR25 ;  /* 0x000000193c007c20 */ /* 0x002fc80008410000 */
[----:B------:R1:W2:Y:S01]  /*7990*/  MUFU.TANH R212, R0 ;  /* 0x0000000000d47308 */ /* 0x0002a20000002400 */
[----:B------:R-:W-:Y:S06]  /*79a0*/  HMMA.16816.F32.BF16 R48, R24, R38, R176 ;  /* 0x000000261830723c */ /* 0x000fec00000418b0 */
[----:B------:R-:W-:Y:S01]  /*79b0*/  HMMA.16816.F32.BF16 R52, R32, R54, R180 ;  /* 0x000000362034723c */ /* 0x000fe200000418b4 */
[----:B-1----:R-:W-:-:S04]  /*79c0*/  FMUL.FTZ R0, R61, UR25 ;  /* 0x000000193d007c20 */ /* 0x002fc80008410000 */
[----:B------:R1:W-:Y:S02]  /*79d0*/  MUFU.TANH R216, R0 ;  /* 0x0000000000d87308 */ /* 0x0003e40000002400 */
[----:B-1----:R-:W-:-:S06]  /*79e0*/  FMUL.FTZ R0, R62, UR25 ;  /* 0x000000193e007c20 */ /* 0x002fcc0008410000 */
[----:B------:R1:W2:Y:S02]  /*79f0*/  MUFU.TANH R200, R0 ;  /* 0x0000000000c87308 */ /* 0x0002a40000002400 */
[----:B-1----:R-:W-:Y:S02]  /*7a00*/  FMUL.FTZ R0, R63, UR25 ;  /* 0x000000193f007c20 */ /* 0x002fe40008410000 */
[----:B------:R-:W-:Y:S04]  /*7a10*/  HMMA.16816.F32.BF16 R60, R8, R40, R4 ;  /* 0x00000028083c723c */ /* 0x000fe80000041804 */
[----:B------:R1:W-:Y:S03]  /*7a20*/  MUFU.TANH R213, R0 ;  /* 0x0000000000d57308 */ /* 0x0003e60000002400 */
[----:B------:R-:W-:-:S05]  /*7a30*/  FMUL.FTZ R7, R111, UR25 ;  /* 0x000000196f077c20 */ /* 0x000fca0008410000 */
[----:B------:R-:W-:Y:S01]  /*7a40*/  MUFU.TANH R194, R7 ;  /* 0x0000000700c27308 */ /* 0x000fe20000002400 */
[----:B-1----:R-:W-:-:S04]  /*7a50*/  IMAD.U32 R0, RZ, RZ, UR21 ;  /* 0x00000015ff007e24 */ /* 0x002fc8000f8e00ff */
[----:B------:R-:W-:Y:S02]  /*7a60*/  IMAD R0, R0, 0x40, R12 ;  /* 0x0000004000007824 */ /* 0x000fe400078e020c */
[----:B------:R-:W-:Y:S02]  /*7a70*/  FMUL.FTZ R12, R110, UR25 ;  /* 0x000000196e0c7c20 */ /* 0x000fe40008410000 */
[----:B------:R-:W-:Y:S02]  /*7a80*/  VIADD R2, R0, 0x1 ;  /* 0x0000000100027836 */ /* 0x000fe40000000000 */
[----:B------:R1:W2:Y:S03]  /*7a90*/  MUFU.TANH R191, R12 ;  /* 0x0000000c00bf7308 */ /* 0x0002a60000002400 */
[----:B------:R-:W-:Y:S02]  /*7aa0*/  I2FP.F32.S32 R3, R2 ;  /* 0x0000000200037245 */ /* 0x000fe40000201400 */
[----:B------:R-:W-:-:S02]  /*7ab0*/  ISETP.GE.AND P0, PT, R2, R14, PT ;  /* 0x0000000e0200720c */ /* 0x000fc40003f06270 */
[C---:B------:R-:W-:Y:S01]  /*7ac0*/  ISETP.GE.AND P6, PT, R2.reuse, R15, PT ;  /* 0x0000000f0200720c */ /* 0x040fe20003fc6270 */
[C---:B------:R-:W-:Y:S01]  /*7ad0*/  FFMA.FTZ R6, R3.reuse, UR5, R248 ;  /* 0x0000000503067c23 */ /* 0x040fe200080100f8 */
[C---:B------:R-:W-:Y:S01]  /*7ae0*/  FFMA.FTZ R5, R3.reuse, UR5, R235 ;  /* 0x0000000503057c23 */ /* 0x040fe200080100eb */
[C---:B------:R-:W-:Y:S01]  /*7af0*/  FFMA.FTZ R4, R3.reuse, UR5, R107 ;  /* 0x0000000503047c23 */ /* 0x040fe2000801006b */
[C---:B------:R-:W-:Y:S01]  /*7b00*/  ISETP.GE.AND P2, PT, R2.reuse, R17, PT ;  /* 0x000000110200720c */ /* 0x040fe20003f46270 */
[----:B----4-:R-:W-:Y:S01]  /*7b10*/  FFMA.FTZ R3, R3, UR5, R13 ;  /* 0x0000000503037c23 */ /* 0x010fe2000801000d */
[----:B------:R-:W-:Y:S01]  /*7b20*/  ISETP.GE.AND P1, PT, R2, R16, PT ;  /* 0x000000100200720c */ /* 0x000fe20003f26270 */
[----:B------:R-:W-:Y:S01]  /*7b30*/  VIADD R2, R0, 0x8 ;  /* 0x0000000800027836 */ /* 0x000fe20000000000 */
[----:B------:R-:W-:Y:S01]  /*7b40*/  FSEL R107, R6, -INF , !P0 ;  /* 0xff800000066b7808 */ /* 0x000fe20004000000 */
[----:B------:R-:W-:Y:S01]  /*7b50*/  FMUL.FTZ R6, R44, UR25 ;  /* 0x000000192c067c20 */ /* 0x000fe20008410000 */
[----:B------:R-:W-:Y:S01]  /*7b60*/  FSEL R188, R3, -INF , !P1 ;  /* 0xff80000003bc7808 */ /* 0x000fe20004800000 */
[----:B-1----:R-:W-:Y:S01]  /*7b70*/  FMUL.FTZ R12, R46, UR25 ;  /* 0x000000192e0c7c20 */ /* 0x002fe20008410000 */
[----:B------:R-:W-:Y:S01]  /*7b80*/  I2FP.F32.S32 R3, R2 ;  /* 0x0000000200037245 */ /* 0x000fe20000201400 */
[----:B------:R-:W-:Y:S01]  /*7b90*/  FMUL.FTZ R13, R47, UR25 ;  /* 0x000000192f0d7c20 */ /* 0x000fe20008410000 */
[----:B------:R-:W-:Y:S01]  /*7ba0*/  FSEL R110, R5, -INF , !P6 ;  /* 0xff800000056e7808 */ /* 0x000fe20007000000 */
[----:B------:R1:W4:Y:S01]  /*7bb0*/  MUFU.TANH R199, R6 ;  /* 0x0000000600c77308 */ /* 0x0003220000002400 */
[----:B------:R-:W-:Y:S01]  /*7bc0*/  FSEL R111, R4, -INF , !P2 ;  /* 0xff800000046f7808 */ /* 0x000fe20005000000 */
[----:B------:R-:W-:Y:S01]  /*7bd0*/  FMUL.FTZ R4, R45, UR25 ;  /* 0x000000192d047c20 */ /* 0x000fe20008410000 */
[C---:B------:R-:W-:Y:S01]  /*7be0*/  ISETP.GE.AND P0, PT, R2.reuse, R14, PT ;  /* 0x0000000e0200720c */ /* 0x040fe20003f06270 */
[----:B------:R-:W-:Y:S01]  /*7bf0*/  HMMA.16816.F32.BF16 R44, R28, R38, R56 ;  /* 0x000000261c2c723c */ /* 0x000fe20000041838 */
[C---:B------:R-:W-:Y:S01]  /*7c00*/  ISETP.GE.AND P6, PT, R2.reuse, R15, PT ;  /* 0x0000000f0200720c */ /* 0x040fe20003fc6270 */
[----:B------:R-:W-:Y:S01]  /*7c10*/  FFMA.FTZ R7, R3, UR5, R209 ;  /* 0x0000000503077c23 */ /* 0x000fe200080100d1 */
[C---:B------:R-:W-:Y:S01]  /*7c20*/  ISETP.GE.AND P2, PT, R2.reuse, R17, PT ;  /* 0x000000110200720c */ /* 0x040fe20003f46270 */
[----:B------:R5:W-:Y:S01]  /*7c30*/  MUFU.TANH R209, R4 ;  /* 0x0000000400d17308 */ /* 0x000be20000002400 */
[----:B------:R-:W-:Y:S01]  /*7c40*/  ISETP.GE.AND P1, PT, R2, R16, PT ;  /* 0x000000100200720c */ /* 0x000fe20003f26270 */
[----:B------:R-:W-:-:S02]  /*7c50*/  VIADD R2, R0, 0x9 ;  /* 0x0000000900027836 */ /* 0x000fc40000000000 */
[----:B------:R-:W-:Y:S01]  /*7c60*/  FFMA.FTZ R5, R3, UR5, R101 ;  /* 0x0000000503057c23 */ /* 0x000fe20008010065 */
[----:B------:R-:W2:Y:S04]  /*7c70*/  LDSM.16.M88.4 R36, [R229+0x8c00] ;  /* 0x008c0000e524783b */ /* 0x000ea80000000200 */
[----:B------:R-:W-:Y:S01]  /*7c80*/  FSEL R108, R5, -INF , !P2 ;  /* 0xff800000056c7808 */ /* 0x000fe20005000000 */
[----:B-1----:R-:W-:Y:S01]  /*7c90*/  FFMA.FTZ R6, R3, UR5, R102 ;  /* 0x0000000503067c23 */ /* 0x002fe20008010066 */
[----:B------:R-:W-:Y:S01]  /*7ca0*/  FSEL R102, R7, -INF , !P0 ;  /* 0xff80000007667808 */ /* 0x000fe20004000000 */
[----:B------:R-:W-:Y:S01]  /*7cb0*/  FMUL.FTZ R7, R60, UR25 ;  /* 0x000000193c077c20 */ /* 0x000fe20008410000 */
[----:B------:R-:W-:Y:S01]  /*7cc0*/  ISETP.GE.AND P0, PT, R2, R14, PT ;  /* 0x0000000e0200720c */ /* 0x000fe20003f06270 */
[----:B------:R-:W1:Y:S01]  /*7cd0*/  MUFU.TANH R193, R12 ;  /* 0x0000000c00c17308 */ /* 0x000e620000002400 */
[----:B------:R-:W-:-:S02]  /*7ce0*/  FSEL R189, R6, -INF , !P6 ;  /* 0xff80000006bd7808 */ /* 0x000fc40007000000 */
[C---:B------:R-:W-:Y:S01]  /*7cf0*/  ISETP.GE.AND P6, PT, R2.reuse, R15, PT ;  /* 0x0000000f0200720c */ /* 0x040fe20003fc6270 */
[----:B-----5:R-:W-:Y:S01]  /*7d00*/  FFMA.FTZ R4, R3, UR5, R19 ;  /* 0x0000000503047c23 */ /* 0x020fe20008010013 */
[----:B------:R-:W-:Y:S02]  /*7d10*/  I2FP.F32.S32 R3, R2 ;  /* 0x0000000200037245 */ /* 0x000fe40000201400 */
[----:B------:R-:W-:Y:S01]  /*7d20*/  ISETP.GE.AND P2, PT, R2, R17, PT ;  /* 0x000000110200720c */ /* 0x000fe20003f46270 */
[----:B------:R5:W1:Y:S01]  /*7d30*/  MUFU.TANH R190, R7 ;  /* 0x0000000700be7308 */ /* 0x000a620000002400 */
[----:B------:R-:W-:Y:S01]  /*7d40*/  FSEL R109, R4, -INF , !P1 ;  /* 0xff800000046d7808 */ /* 0x000fe20004800000 */
[C---:B------:R-:W-:Y:S01]  /*7d50*/  FFMA.FTZ R4, R3.reuse, UR5, R226 ;  /* 0x0000000503047c23 */ /* 0x040fe200080100e2 */
[C---:B------:R-:W-:Y:S01]  /*7d60*/  FFMA.FTZ R5, R3.reuse, UR5, R227 ;  /* 0x0000000503057c23 */ /* 0x040fe200080100e3 */
[C---:B------:R-:W-:Y:S01]  /*7d70*/  FFMA.FTZ R6, R3.reuse, UR5, R224 ;  /* 0x0000000503067c23 */ /* 0x040fe200080100e0 */
[----:B------:R-:W-:Y:S01]  /*7d80*/  ISETP.GE.AND P1, PT, R2, R16, PT ;  /* 0x000000100200720c */ /* 0x000fe20003f26270 */
[----:B------:R-:W-:Y:S01]  /*7d90*/  FFMA.FTZ R3, R3, UR5, R100 ;  /* 0x0000000503037c23 */ /* 0x000fe20008010064 */
[----:B------:R-:W-:Y:S01]  /*7da0*/  FSEL R176, R4, -INF , !P6 ;  /* 0xff80000004b07808 */ /* 0x000fe20007000000 */
[----:B------:R-:W-:-:S02]  /*7db0*/  VIADD R2, R0, 0x10 ;  /* 0x0000001000027836 */ /* 0x000fc40000000000 */
[----:B------:R-:W-:Y:S01]  /*7dc0*/  FMUL.FTZ R4, R61, UR25 ;  /* 0x000000193d047c20 */ /* 0x000fe20008410000 */
[-C--:B------:R-:W-:Y:S01]  /*7dd0*/  HMMA.16816.F32.BF16 R56, R20, R42.reuse, R44 ;  /* 0x0000002a1438723c */ /* 0x080fe2000004182c */
[----:B------:R-:W-:Y:S01]  /*7de0*/  FSEL R101, R3, -INF , !P1 ;  /* 0xff80000003657808 */ /* 0x000fe20004800000 */
[----:B------:R4:W-:Y:S01]  /*7df0*/  MUFU.TANH R195, R13 ;  /* 0x0000000d00c37308 */ /* 0x0009e20000002400 */
[----:B------:R-:W-:Y:S02]  /*7e00*/  I2FP.F32.S32 R3, R2 ;  /* 0x0000000200037245 */ /* 0x000fe40000201400 */
[----:B------:R-:W-:Y:S01]  /*7e10*/  FSEL R100, R5, -INF , !P0 ;  /* 0xff80000005647808 */ /* 0x000fe20004000000 */
[----:B------:R-:W-:Y:S01]  /*7e20*/  HMMA.16816.F32.BF16 R44, R8, R42, R48 ;  /* 0x0000002a082c723c */ /* 0x000fe20000041830 */
[----:B-----5:R-:W-:Y:S01]  /*7e30*/  FMUL.FTZ R7, R63, UR25 ;  /* 0x000000193f077c20 */ /* 0x020fe20008410000 */
[----:B------:R-:W-:Y:S01]  /*7e40*/  FSEL R61, R6, -INF , !P2 ;  /* 0xff800000063d7808 */ /* 0x000fe20005000000 */
[C---:B------:R-:W-:Y:S01]  /*7e50*/  FFMA.FTZ R6, R3.reuse, UR5, R215 ;  /* 0x0000000503067c23 */ /* 0x040fe200080100d7 */
[----:B------:R5:W-:Y:S01]  /*7e60*/  MUFU.TANH R192, R4 ;  /* 0x0000000400c07308 */ /* 0x000be20000002400 */
[C---:B---3--:R-:W-:Y:S01]  /*7e70*/  FFMA.FTZ R5, R3.reuse, UR5, R210 ;  /* 0x0000000503057c23 */ /* 0x048fe200080100d2 */
[C---:B------:R-:W-:Y:S01]  /*7e80*/  ISETP.GE.AND P0, PT, R2.reuse, R14, PT ;  /* 0x0000000e0200720c */ /* 0x040fe20003f06270 */
[----:B------:R-:W-:Y:S01]  /*7e90*/  FFMA.FTZ R12, R3, UR5, R18 ;  /* 0x00000005030c7c23 */ /* 0x000fe20008010012 */
[C---:B------:R-:W-:Y:S01]  /*7ea0*/  ISETP.GE.AND P6, PT, R2.reuse, R15, PT ;  /* 0x0000000f0200720c */ /* 0x040fe20003fc6270 */
[----:B--2---:R-:W-:Y:S01]  /*7eb0*/  HMMA.16816.F32.BF16 R32, R28, R36, R64 ;  /* 0x000000241c20723c */ /* 0x004fe20000041840 */
[----:B------:R-:W-:-:S02]  /*7ec0*/  ISETP.GE.AND P2, PT, R2, R17, PT ;  /* 0x000000110200720c */ /* 0x000fc40003f46270 */
[----:B------:R-:W-:Y:S01]  /*7ed0*/  FSEL R60, R6, -INF , !P0 ;  /* 0xff800000063c7808 */ /* 0x000fe20004000000 */
[----:B------:R-:W-:Y:S01]  /*7ee0*/  MUFU.TANH R178, R7 ;  /* 0x0000000700b27308 */ /* 0x000fe20000002400 */
[----:B------:R-:W-:Y:S01]  /*7ef0*/  FSEL R198, R5, -INF , !P6 ;  /* 0xff80000005c67808 */ /* 0x000fe20007000000 */
[----:B------:R-:W-:Y:S01]  /*7f00*/  HMMA.16816.F32.BF16 R40, R24, R36, R184 ;  /* 0x000000241828723c */ /* 0x000fe200000418b8 */
[----:B------:R-:W-:Y:S01]  /*7f10*/  ISETP.GE.AND P1, PT, R2, R16, PT ;  /* 0x000000100200720c */ /* 0x000fe20003f26270 */
[----:B------:R-:W-:Y:S02]  /*7f20*/  VIADD R2, R0, 0x11 ;  /* 0x0000001100027836 */ /* 0x000fe40000000000 */
[----:B----4-:R-:W-:Y:S01]  /*7f30*/  FMUL.FTZ R13, R56, UR25 ;  /* 0x00000019380d7c20 */ /* 0x010fe20008410000 */
[----:B------:R-:W-:Y:S01]  /*7f40*/  FMUL.FTZ R19, R57, UR25 ;  /* 0x0000001939137c20 */ /* 0x000fe20008410000 */
[----:B------:R-:W-:Y:S01]  /*7f50*/  FSEL R181, R12, -INF , !P1 ;  /* 0xff8000000cb57808 */ /* 0x000fe20004800000 */
[----:B-----5:R-:W-:Y:S01]  /*7f60*/  FMUL.FTZ R4, R62, UR25 ;  /* 0x000000193e047c20 */ /* 0x020fe20008410000 */
[----:B------:R-:W-:Y:S01]  /*7f70*/  MUFU.TANH R177, R13 ;  /* 0x0000000d00b17308 */ /* 0x000fe20000002400 */
[C---:B------:R-:W-:Y:S01]  /*7f80*/  ISETP.GE.AND P0, PT, R2.reuse, R14, PT ;  /* 0x0000000e0200720c */ /* 0x040fe20003f06270 */
[----:B------:R-:W-:Y:S01]  /*7f90*/  HMMA.16816.F32.BF16 R28, R28, R38, R52 ;  /* 0x000000261c1c723c */ /* 0x000fe20000041834 */
[----:B------:R-:W-:Y:S01]  /*7fa0*/  ISETP.GE.AND P6, PT, R2, R15, PT ;  /* 0x0000000f0200720c */ /* 0x000fe20003fc6270 */
[----:B------:R-:W-:Y:S01]  /*7fb0*/  FMUL.FTZ R46, R46, UR25 ;  /* 0x000000192e2e7c20 */ /* 0x000fe20008410000 */
[----:B------:R-:W-:-:S03]  /*7fc0*/  ISETP.GE.AND P1, PT, R2, R16, PT ;  /* 0x000000100200720c */ /* 0x000fc60003f26270 */
[----:B------:R2:W3:Y:S01]  /*7fd0*/  MUFU.TANH R63, R4 ;  /* 0x00000004003f7308 */ /* 0x0004e20000002400 */
[----:B------:R-:W-:Y:S07]  /*7fe0*/  HMMA.16816.F32.BF16 R24, R24, R38, R204 ;  /* 0x000000261818723c */ /* 0x000fee00000418cc */
[----:B------:R4:W-:Y:S01]  /*7ff0*/  MUFU.TANH R57, R19 ;  /* 0x0000001300397308 */ /* 0x0009e20000002400 */
[----:B--2---:R-:W-:Y:S01]  /*8000*/  FFMA.FTZ R4, R3, UR5, R203 ;  /* 0x0000000503047c23 */ /* 0x004fe200080100cb */
[----:B------:R-:W-:-:S04]  /*8010*/  I2FP.F32.S32 R3, R2 ;  /* 0x0000000200037245 */ /* 0x000fc80000201400 */
[----:B------:R-:W-:Y:S01]  /*8020*/  FSEL R62, R4, -INF , !P2 ;  /* 0xff800000043e7808 */ /* 0x000fe20005000000 */
[C---:B------:R-:W-:Y:S01]  /*8030*/  FFMA.FTZ R18, R3.reuse, UR5, R225 ;  /* 0x0000000503127c23 */ /* 0x040fe200080100e1 */
[----:B------:R-:W2:Y:S01]  /*8040*/  LDSM.16.M88.4 R4, [R231+0x8c00] ;  /* 0x008c0000e704783b */ /* 0x000ea20000000200 */
[C---:B------:R-:W-:Y:S01]  /*8050*/  FFMA.FTZ R13, R3.reuse, UR5, R214 ;  /* 0x00000005030d7c23 */ /* 0x040fe200080100d6 */
[C---:B------:R-:W-:Y:S01]  /*8060*/  FFMA.FTZ R12, R3.reuse, UR5, R211 ;  /* 0x00000005030c7c23 */ /* 0x040fe200080100d3 */
[----:B------:R-:W-:Y:S01]  /*8070*/  ISETP.GE.AND P2, PT, R2, R17, PT ;  /* 0x000000110200720c */ /* 0x000fe20003f46270 */
[----:B------:R-:W-:Y:S01]  /*8080*/  FFMA.FTZ R3, R3, UR5, R201 ;  /* 0x0000000503037c23 */ /* 0x000fe200080100c9 */
[----:B------:R-:W-:Y:S01]  /*8090*/  VIADD R2, R0, 0x18 ;  /* 0x0000001800027836 */ /* 0x000fe20000000000 */
[----:B------:R-:W-:Y:S01]  /*80a0*/  FSEL R48, R18, -INF , !P0 ;  /* 0xff80000012307808 */ /* 0x000fe20004000000 */
[----:B----4-:R-:W-:Y:S01]  /*80b0*/  FMUL.FTZ R19, R59, UR25 ;  /* 0x000000193b137c20 */ /* 0x010fe20008410000 */
[----:B------:R-:W-:Y:S01]  /*80c0*/  FSEL R51, R12, -INF , !P2 ;  /* 0xff8000000c337808 */ /* 0x000fe20005000000 */
[----:B------:R-:W-:Y:S01]  /*80d0*/  FMUL.FTZ R12, R58, UR25 ;  /* 0x000000193a0c7c20 */ /* 0x000fe20008410000 */
[----:B------:R-:W-:Y:S01]  /*80e0*/  FSEL R180, R3, -INF , !P1 ;  /* 0xff80000003b47808 */ /* 0x000fe20004800000 */
[----:B------:R4:W-:Y:S01]  /*80f0*/  MUFU.TANH R56, R19 ;  /* 0x0000001300387308 */ /* 0x0009e20000002400 */
[----:B------:R-:W-:Y:S01]  /*8100*/  I2FP.F32.S32 R3, R2 ;  /* 0x0000000200037245 */ /* 0x000fe20000201400 */
[----:B------:R-:W-:-:S04]  /*8110*/  DEPBAR.LE SB0, 0x0 ;  /* 0x000080000000791a */ /* 0x000fc80000000000 */
[----:B------:R-:W-:Y:S01]  /*8120*/  FSEL R197, R13, -INF , !P6 ;  /* 0xff8000000dc57808 */ /* 0x000fe20007000000 */
[C---:B------:R-:W-:Y:S01]  /*8130*/  FFMA.FTZ R18, R3.reuse, UR5, R212 ;  /* 0x0000000503127c23 */ /* 0x040fe200080100d4 */
[----:B------:R5:W3:Y:S01]  /*8140*/  MUFU.TANH R50, R12 ;  /* 0x0000000c00327308 */ /* 0x000ae20000002400 */
[----:B------:R-:W-:Y:S01]  /*8150*/  FFMA.FTZ R13, R3, UR5, R200 ;  /* 0x00000005030d7c23 */ /* 0x000fe200080100c8 */
[C---:B------:R-:W-:Y:S02]  /*8160*/  ISETP.GE.AND P0, PT, R2.reuse, R14, PT ;  /* 0x0000000e0200720c */ /* 0x040fe40003f06270 */
[C---:B------:R-:W-:Y:S01]  /*8170*/  ISETP.GE.AND P6, PT, R2.reuse, R15, PT ;  /* 0x0000000f0200720c */ /* 0x040fe20003fc6270 */
[----:B------:R-:W-:Y:S01]  /*8180*/  BAR.SYNC.DEFER_BLOCKING 0x0 ;  /* 0x0000000000007b1d */ /* 0x000fe20000010000 */
[C---:B------:R-:W-:Y:S02]  /*8190*/  ISETP.GE.AND P2, PT, R2.reuse, R17, PT ;  /* 0x000000110200720c */ /* 0x040fe40003f46270 */
[----:B------:R-:W-:Y:S01]  /*81a0*/  ISETP.GE.AND P1, PT, R2, R16, PT ;  /* 0x000000100200720c */ /* 0x000fe20003f26270 */
[----:B------:R-:W-:Y:S01]  /*81b0*/  VIADD R2, R0, 0x19 ;  /* 0x0000001900027836 */ /* 0x000fe20000000000 */
[----:B------:R-:W-:Y:S01]  /*81c0*/  FSEL R37, R18, -INF , !P0 ;  /* 0xff80000012257808 */ /* 0x000fe20004000000 */
[----:B----4-:R-:W-:-:S03]  /*81d0*/  FMUL.FTZ R19, R47, UR25 ;  /* 0x000000192f137c20 */ /* 0x010fc60008410000 */
[----:B------:R-:W-:Y:S01]  /*81e0*/  ISETP.GE.AND P0, PT, R2, R14, PT ;  /* 0x0000000e0200720c */ /* 0x000fe20003f06270 */
[C---:B-----5:R-:W-:Y:S01]  /*81f0*/  FFMA.FTZ R12, R3.reuse, UR5, R196 ;  /* 0x00000005030c7c23 */ /* 0x060fe200080100c4 */
[----:B------:R-:W-:Y:S01]  /*8200*/  FFMA.FTZ R3, R3, UR5, R191 ;  /* 0x0000000503037c23 */ /* 0x000fe200080100bf */
[----:B------:R-:W-:Y:S01]  /*8210*/  FSEL R191, R13, -INF , !P6 ;  /* 0xff8000000dbf7808 */ /* 0x000fe20007000000 */
[----:B------:R-:W-:Y:S01]  /*8220*/  FMUL.FTZ R13, R44, UR25 ;  /* 0x000000192c0d7c20 */ /* 0x000fe20008410000 */
[-C--:B--2---:R-:W-:Y:S01]  /*8230*/  HMMA.16816.F32.BF16 R32, R20, R4.reuse, R32 ;  /* 0x000000041420723c */ /* 0x084fe20000041820 */
[----:B------:R-:W-:Y:S01]  /*8240*/  FSEL R64, R12, -INF , !P2 ;  /* 0xff8000000c407808 */ /* 0x000fe20005000000 */
[----:B------:R-:W-:Y:S01]  /*8250*/  MUFU.TANH R44, R19 ;  /* 0x00000013002c7308 */ /* 0x000fe20000002400 */
[----:B------:R-:W-:Y:S02]  /*8260*/  FSEL R179, R3, -INF , !P1 ;  /* 0xff80000003b37808 */ /* 0x000fe40004800000 */
[----:B------:R-:W-:Y:S01]  /*8270*/  I2FP.F32.S32 R3, R2 ;  /* 0x0000000200037245 */ /* 0x000fe20000201400 */
[----:B------:R-:W-:Y:S01]  /*8280*/  HMMA.16816.F32.BF16 R40, R8, R4, R40 ;  /* 0x000000040828723c */ /* 0x000fe20000041828 */
[----:B------:R-:W-:-:S02]  /*8290*/  ISETP.GE.AND P6, PT, R2, R15, PT ;  /* 0x0000000f0200720c */ /* 0x000fc40003fc6270 */
[C---:B------:R-:W-:Y:S01]  /*82a0*/  ISETP.GE.AND P2, PT, R2.reuse, R17, PT ;  /* 0x000000110200720c */ /* 0x040fe20003f46270 */
[----:B------:R2:W4:Y:S01]  /*82b0*/  MUFU.TANH R49, R13 ;  /* 0x0000000d00317308 */ /* 0x0005220000002400 */
[----:B------:R-:W-:Y:S01]  /*82c0*/  ISETP.GE.AND P1, PT, R2, R16, PT ;  /* 0x000000100200720c */ /* 0x000fe20003f26270 */
[----:B------:R-:W-:Y:S01]  /*82d0*/  FMUL.FTZ R2, R45, UR25 ;  /* 0x000000192d027c20 */ /* 0x000fe20008410000 */
[C---:B------:R-:W-:Y:S01]  /*82e0*/  FFMA.FTZ R18, R3.reuse, UR5, R216 ;  /* 0x0000000503127c23 */ /* 0x040fe200080100d8 */
[----:B------:R-:W-:Y:S01]  /*82f0*/  FFMA.FTZ R12, R3, UR5, R208 ;  /* 0x00000005030c7c23 */ /* 0x000fe200080100d0 */
[----:B------:R-:W-:Y:S03]  /*8300*/  HMMA.16816.F32.BF16 R20, R20, R6, R28 ;  /* 0x000000061414723c */ /* 0x000fe6000004181c */
[----:B------:R5:W-:Y:S01]  /*8310*/  MUFU.TANH R45, R2 ;  /* 0x00000002002d7308 */ /* 0x000be20000002400 */
[----:B------:R-:W-:-:S02]  /*8320*/  FSEL R36, R18, -INF , !P0 ;  /* 0xff80000012247808 */ /* 0x000fc40004000000 */
[----:B------:R-:W-:Y:S03]  /*8330*/  HMMA.16816.F32.BF16 R8, R8, R6, R24 ;  /* 0x000000060808723c */ /* 0x000fe60000041818 */
[----:B------:R-:W-:Y:S01]  /*8340*/  FMUL.FTZ R34, R34, UR25 ;  /* 0x0000001922227c20 */ /* 0x000fe20008410000 */
[----:B------:R-:W-:Y:S01]  /*8350*/  FMUL.FTZ R35, R35, UR25 ;  /* 0x0000001923237c20 */ /* 0x000fe20008410000 */
[----:B------:R1:W4:Y:S01]  /*8360*/  MUFU.TANH R18, R46 ;  /* 0x0000002e00127308 */ /* 0x0003220000002400 */
[C---:B--2---:R-:W-:Y:S01]  /*8370*/  FFMA.FTZ R13, R3.reuse, UR5, R213 ;  /* 0x00000005030d7c23 */ /* 0x044fe200080100d5 */
[----:B------:R-:W-:Y:S02]  /*8380*/  FFMA.FTZ R3, R3, UR5, R194 ;  /* 0x0000000503037c23 */ /* 0x000fe400080100c2 */
[----:B------:R-:W-:Y:S01]  /*8390*/  FMUL.FTZ R40, R40, UR25 ;  /* 0x0000001928287c20 */ /* 0x000fe20008410000 */
[----:B------:R-:W-:Y:S01]  /*83a0*/  FMUL.FTZ R42, R42, UR25 ;  /* 0x000000192a2a7c20 */ /* 0x000fe20008410000 */
[----:B------:R-:W-:Y:S01]  /*83b0*/  FSEL R182, R13, -INF , !P6 ;  /* 0xff8000000db67808 */ /* 0x000fe20007000000 */
[----:B------:R-:W-:Y:S01]  /*83c0*/  FMUL.FTZ R13, R32, UR25 ;  /* 0x00000019200d7c20 */ /* 0x000fe20008410000 */
[----:B------:R-:W-:Y:S01]  /*83d0*/  FSEL R47, R3, -INF , !P1 ;  /* 0xff800000032f7808 */ /* 0x000fe20004800000 */
[----:B-----5:R-:W-:Y:S01]  /*83e0*/  VIADD R2, R0, 0x20 ;  /* 0x0000002000027836 */ /* 0x020fe20000000000 */
[----:B------:R-:W-:Y:S01]  /*83f0*/  MUFU.TANH R34, R34 ;  /* 0x0000002200227308 */ /* 0x000fe20000002400 */
[----:B------:R-:W-:Y:S01]  /*8400*/  FMUL.FTZ R41, R41, UR25 ;  /* 0x0000001929297c20 */ /* 0x000fe20008410000 */
[----:B------:R-:W-:Y:S01]  /*8410*/  FMUL.FTZ R43, R43, UR25 ;  /* 0x000000192b2b7c20 */ /* 0x000fe20008410000 */
[----:B------:R-:W-:Y:S01]  /*8420*/  FMUL.FTZ R20, R20, UR25 ;  /* 0x0000001914147c20 */ /* 0x000fe20008410000 */
[----:B------:R-:W-:Y:S01]  /*8430*/  I2FP.F32.S32 R3, R2 ;  /* 0x0000000200037245 */ /* 0x000fe20000201400 */
[----:B------:R-:W-:Y:S01]  /*8440*/  FMUL.FTZ R22, R22, UR25 ;  /* 0x0000001916167c20 */ /* 0x000fe20008410000 */
[----:B------:R-:W-:Y:S01]  /*8450*/  ISETP.GE.AND P0, PT, R2, R14, PT ;  /* 0x0000000e0200720c */ /* 0x000fe20003f06270 */
[----:B------:R-:W-:Y:S01]  /*8460*/  FMUL.FTZ R21, R21, UR25 ;  /* 0x0000001915157c20 */ /* 0x000fe20008410000 */
[----:B-1----:R-:W-:Y:S01]  /*8470*/  FSEL R46, R12, -INF , !P2 ;  /* 0xff8000000c2e7808 */ /* 0x002fe20005000000 */
[C---:B------:R-:W-:Y:S01]  /*8480*/  FFMA.FTZ R12, R3.reuse, UR5, R199 ;  /* 0x00000005030c7c23 */ /* 0x040fe200080100c7 */
[C---:B------:R-:W-:Y:S01]  /*8490*/  FFMA.FTZ R5, R3.reuse, UR5, R193 ;  /* 0x0000000503057c23 */ /* 0x040fe200080100c1 */
[C---:B------:R-:W-:Y:S01]  /*84a0*/  FFMA.FTZ R4, R3.reuse, UR5, R190 ;  /* 0x0000000503047c23 */ /* 0x040fe200080100be */
[C---:B------:R-:W-:Y:S01]  /*84b0*/  ISETP.GE.AND P6, PT, R2.reuse, R15, PT ;  /* 0x0000000f0200720c */ /* 0x040fe20003fc6270 */
[----:B---3--:R-:W-:Y:S01]  /*84c0*/  FFMA.FTZ R3, R3, UR5, R63 ;  /* 0x0000000503037c23 */ /* 0x008fe2000801003f */
[C---:B------:R-:W-:Y:S01]  /*84d0*/  ISETP.GE.AND P2, PT, R2.reuse, R17, PT ;  /* 0x000000110200720c */ /* 0x040fe20003f46270 */
[----:B------:R1:W2:Y:S01]  /*84e0*/  MUFU.TANH R19, R13 ;  /* 0x0000000d00137308 */ /* 0x0002a20000002400 */
[----:B------:R-:W-:Y:S01]  /*84f0*/  ISETP.GE.AND P1, PT, R2, R16, PT ;  /* 0x000000100200720c */ /* 0x000fe20003f26270 */
[----:B------:R-:W-:Y:S01]  /*8500*/  VIADD R2, R0, 0x21 ;  /* 0x0000002100027836 */ /* 0x000fe20000000000 */
[----:B------:R-:W-:Y:S01]  /*8510*/  FSEL R196, R12, -INF , !P0 ;  /* 0xff8000000cc47808 */ /* 0x000fe20004000000 */
[----:B------:R-:W-:Y:S01]  /*8520*/  FMUL.FTZ R12, R33, UR25 ;  /* 0x00000019210c7c20 */ /* 0x000fe20008410000 */
[----:B------:R-:W-:Y:S01]  /*8530*/  FSEL R215, R5, -INF , !P6 ;  /* 0xff80000005d77808 */ /* 0x000fe20007000000 */
[----:B------:R-:W-:Y:S01]  /*8540*/  FMUL.FTZ R10, R10, UR25 ;  /* 0x000000190a0a7c20 */ /* 0x000fe20008410000 */
[----:B------:R-:W-:Y:S01]  /*8550*/  FSEL R199, R4, -INF , !P2 ;  /* 0xff80000004c77808 */ /* 0x000fe20005000000 */
[----:B------:R3:W-:Y:S01]  /*8560*/  MUFU.TANH R32, R12 ;  /* 0x0000000c00207308 */ /* 0x0007e20000002400 */
[----:B------:R-:W-:Y:S01]  /*8570*/  FSEL R201, R3, -INF , !P1 ;  /* 0xff80000003c97808 */ /* 0x000fe20004800000 */
[----:B------:R-:W-:Y:S01]  /*8580*/  FMUL.FTZ R8, R8, UR25 ;  /* 0x0000001908087c20 */ /* 0x000fe20008410000 */
[C---:B------:R-:W-:Y:S01]  /*8590*/  ISETP.GE.AND P0, PT, R2.reuse, R14, PT ;  /* 0x0000000e0200720c */ /* 0x040fe20003f06270 */
[----:B------:R-:W-:Y:S01]  /*85a0*/  FMUL.FTZ R23, R23, UR25 ;  /* 0x0000001917177c20 */ /* 0x000fe20008410000 */
[----:B------:R-:W-:-:S02]  /*85b0*/  ISETP.GE.AND P6, PT, R2, R15, PT ;  /* 0x0000000f0200720c */ /* 0x000fc40003fc6270 */
[C---:B------:R-:W-:Y:S01]  /*85c0*/  ISETP.GE.AND P2, PT, R2.reuse, R17, PT ;  /* 0x000000110200720c */ /* 0x040fe20003f46270 */
[----:B------:R-:W5:Y:S01]  /*85d0*/  MUFU.TANH R40, R40 ;  /* 0x0000002800287308 */ /* 0x000f620000002400 */
[----:B------:R-:W-:Y:S02]  /*85e0*/  ISETP.GE.AND P1, PT, R2, R16, PT ;  /* 0x000000100200720c */ /* 0x000fe40003f26270 */
[----:B------:R-:W-:Y:S01]  /*85f0*/  I2FP.F32.S32 R3, R2 ;  /* 0x0000000200037245 */ /* 0x000fe20000201400 */
[----:B------:R-:W-:-:S04]  /*8600*/  VIADD R2, R0, 0x28 ;  /* 0x0000002800027836 */ /* 0x000fc80000000000 */
[C---:B-1----:R-:W-:Y:S01]  /*8610*/  FFMA.FTZ R13, R3.reuse, UR5, R209 ;  /* 0x00000005030d7c23 */ /* 0x042fe200080100d1 */
[C---:B---3--:R-:W-:Y:S01]  /*8620*/  FFMA.FTZ R12, R3.reuse, UR5, R195 ;  /* 0x00000005030c7c23 */ /* 0x048fe200080100c3 */
[C---:B------:R-:W-:Y:S01]  /*8630*/  FFMA.FTZ R5, R3.reuse, UR5, R192 ;  /* 0x0000000503057c23 */ /* 0x040fe200080100c0 */
[----:B------:R-:W-:Y:S01]  /*8640*/  FFMA.FTZ R4, R3, UR5, R178 ;  /* 0x0000000503047c23 */ /* 0x000fe200080100b2 */
[----:B------:R-:W-:Y:S01]  /*8650*/  I2FP.F32.S32 R3, R2 ;  /* 0x0000000200037245 */ /* 0x000fe20000201400 */
[----:B------:R-:W1:Y:S01]  /*8660*/  MUFU.TANH R42, R42 ;  /* 0x0000002a002a7308 */ /* 0x000e620000002400 */
[----:B------:R-:W-:Y:S02]  /*8670*/  FSEL R213, R12, -INF , !P6 ;  /* 0xff8000000cd57808 */ /* 0x000fe40007000000 */
[----:B------:R-:W-:Y:S01]  /*8680*/  FSEL R187, R5, -INF , !P2 ;  /* 0xff80000005bb7808 */ /* 0x000fe20005000000 */
[C---:B------:R-:W-:Y:S01]  /*8690*/  FFMA.FTZ R12, R3.reuse, UR5, R177 ;  /* 0x00000005030c7c23 */ /* 0x040fe200080100b1 */
[----:B------:R-:W-:Y:S01]  /*86a0*/  FSEL R195, R4, -INF , !P1 ;  /* 0xff80000004c37808 */ /* 0x000fe20004800000 */
[----:B------:R-:W-:Y:S01]  /*86b0*/  FFMA.FTZ R5, R3, UR5, R50 ;  /* 0x0000000503057c23 */ /* 0x000fe20008010032 */
[----:B------:R-:W-:Y:S01]  /*86c0*/  FSEL R184, R13, -INF , !P0 ;  /* 0xff8000000db87808 */ /* 0x000fe20004000000 */
[C---:B----4-:R-:W-:Y:S01]  /*86d0*/  FFMA.FTZ R4, R3.reuse, UR5, R49 ;  /* 0x0000000503047c23 */ /* 0x050fe20008010031 */
[C---:B------:R-:W-:Y:S01]  /*86e0*/  ISETP.GE.AND P0, PT, R2.reuse, R14, PT ;  /* 0x0000000e0200720c */ /* 0x040fe20003f06270 */
[----:B------:R-:W-:Y:S01]  /*86f0*/  FFMA.FTZ R3, R3, UR5, R18 ;  /* 0x0000000503037c23 */ /* 0x000fe20008010012 */
[C---:B------:R-:W-:Y:S01]  /*8700*/  ISETP.GE.AND P6, PT, R2.reuse, R15, PT ;  /* 0x0000000f0200720c */ /* 0x040fe20003fc6270 */
[----:B------:R-:W3:Y:S01]  /*8710*/  MUFU.TANH R35, R35 ;  /* 0x0000002300237308 */ /* 0x000ee20000002400 */
[C---:B------:R-:W-:Y:S01]  /*8720*/  ISETP.GE.AND P2, PT, R2.reuse, R17, PT ;  /* 0x000000110200720c */ /* 0x040fe20003f46270 */
[----:B------:R-:W-:Y:S01]  /*8730*/  FMUL.FTZ R13, R11, UR25 ;  /* 0x000000190b0d7c20 */ /* 0x000fe20008410000 */
[----:B------:R-:W-:Y:S01]  /*8740*/  ISETP.GE.AND P1, PT, R2, R16, PT ;  /* 0x000000100200720c */ /* 0x000fe20003f26270 */
[----:B------:R-:W-:Y:S01]  /*8750*/  VIADD R2, R0, 0x29 ;  /* 0x0000002900027836 */ /* 0x000fe20000000000 */
[----:B------:R-:W-:-:S02]  /*8760*/  FSEL R200, R12, -INF , !P0 ;  /* 0xff8000000cc87808 */ /* 0x000fc40004000000 */
[----:B------:R-:W-:Y:S01]  /*8770*/  FSEL R193, R3, -INF , !P1 ;  /* 0xff80000003c17808 */ /* 0x000fe20004800000 */
[----:B------:R-:W4:Y:S01]  /*8780*/  MUFU.TANH R41, R41 ;  /* 0x0000002900297308 */ /* 0x000f220000002400 */
[----:B------:R-:W-:Y:S02]  /*8790*/  I2FP.F32.S32 R3, R2 ;  /* 0x0000000200037245 */ /* 0x000fe40000201400 */
[----:B------:R-:W-:Y:S02]  /*87a0*/  FSEL R210, R5, -INF , !P6 ;  /* 0xff80000005d27808 */ /* 0x000fe40007000000 */
        /* <DEDUP_REMOVED lines=10> */
[----:B------:R-:W4:Y:S01]  /*8850*/  MUFU.TANH R43, R43 ;  /* 0x0000002b002b7308 */ /* 0x000f220000002400 */
[----:B------:R-:W-:-:S02]  /*8860*/  FSEL R192, R7, -INF , !P0 ;  /* 0xff80000007c07808 */ /* 0x000fc40004000000 */
[----:B------:R-:W-:Y:S02]  /*8870*/  FSEL R205, R6, -INF , !P6 ;  /* 0xff80000006cd7808 */ /* 0x000fe40007000000 */
[----:B------:R-:W-:Y:S02]  /*8880*/  FSEL R177, R5, -INF , !P2 ;  /* 0xff80000005b17808 */ /* 0x000fe40005000000 */
[----:B------:R-:W-:Y:S01]  /*8890*/  FSEL R183, R4, -INF , !P1 ;  /* 0xff80000004b77808 */ /* 0x000fe20004800000 */
[----:B------:R-:W4:Y:S01]  /*88a0*/  MUFU.TANH R20, R20 ;  /* 0x0000001400147308 */ /* 0x000f220000002400 */
[C---:B------:R-:W-:Y:S02]  /*88b0*/  ISETP.GE.AND P0, PT, R2.reuse, R14, PT ;  /* 0x0000000e0200720c */ /* 0x040fe40003f06270 */
[C---:B------:R-:W-:Y:S02]  /*88c0*/  ISETP.GE.AND P6, PT, R2.reuse, R15, PT ;  /* 0x0000000f0200720c */ /* 0x040fe40003fc6270 */
[----:B------:R-:W-:-:S02]  /*88d0*/  ISETP.GE.AND P2, PT, R2, R17, PT ;  /* 0x000000110200720c */ /* 0x000fc40003f46270 */
[----:B------:R-:W-:Y:S01]  /*88e0*/  I2FP.F32.S32 R3, R2 ;  /* 0x0000000200037245 */ /* 0x000fe20000201400 */
[----:B------:R-:W4:Y:S01]  /*88f0*/  MUFU.TANH R22, R22 ;  /* 0x0000001600167308 */ /* 0x000f220000002400 */
[----:B------:R-:W-:Y:S01]  /*8900*/  ISETP.GE.AND P1, PT, R2, R16, PT ;  /* 0x000000100200720c */ /* 0x000fe20003f26270 */
[----:B------:R-:W-:Y:S02]  /*8910*/  VIADD R2, R0, 0x31 ;  /* 0x0000003100027836 */ /* 0x000fe40000000000 */
[C---:B--2---:R-:W-:Y:S01]  /*8920*/  FFMA.FTZ R7, R3.reuse, UR5, R19 ;  /* 0x0000000503077c23 */ /* 0x044fe20008010013 */
[C---:B------:R-:W-:Y:S01]  /*8930*/  FFMA.FTZ R6, R3.reuse, UR5, R34 ;  /* 0x0000000503067c23 */ /* 0x040fe20008010022 */
[C---:B-----5:R-:W-:Y:S01]  /*8940*/  FFMA.FTZ R5, R3.reuse, UR5, R40 ;  /* 0x0000000503057c23 */ /* 0x060fe20008010028 */
[----:B-1----:R-:W-:Y:S01]  /*8950*/  FFMA.FTZ R4, R3, UR5, R42 ;  /* 0x0000000503047c23 */ /* 0x002fe2000801002a */
[----:B------:R-:W-:Y:S01]  /*8960*/  I2FP.F32.S32 R3, R2 ;  /* 0x0000000200037245 */ /* 0x000fe20000201400 */
[----:B------:R1:W2:Y:S01]  /*8970*/  MUFU.TANH R12, R8 ;  /* 0x00000008000c7308 */ /* 0x0002a20000002400 */
[----:B------:R-:W-:-:S02]  /*8980*/  FSEL R204, R6, -INF , !P6 ;  /* 0xff80000006cc7808 */ /* 0x000fc40007000000 */
[----:B------:R-:W-:Y:S01]  /*8990*/  FSEL R208, R5, -INF , !P2 ;  /* 0xff80000005d07808 */ /* 0x000fe20005000000 */
[C---:B------:R-:W-:Y:S01]  /*89a0*/  FFMA.FTZ R6, R3.reuse, UR5, R32 ;  /* 0x0000000503067c23 */ /* 0x040fe20008010020 */
[----:B------:R-:W-:Y:S01]  /*89b0*/  FSEL R212, R4, -INF , !P1 ;  /* 0xff80000004d47808 */ /* 0x000fe20004800000 */
[----:B---3--:R-:W-:Y:S01]  /*89c0*/  FFMA.FTZ R5, R3, UR5, R35 ;  /* 0x0000000503057c23 */ /* 0x008fe20008010023 */
[----:B------:R-:W-:Y:S01]  /*89d0*/  FSEL R186, R7, -INF , !P0 ;  /* 0xff80000007ba7808 */ /* 0x000fe20004000000 */
[----:B------:R-:W3:Y:S01]  /*89e0*/  MUFU.TANH R10, R10 ;  /* 0x0000000a000a7308 */ /* 0x000ee20000002400 */
[C---:B----4-:R-:W-:Y:S01]  /*89f0*/  FFMA.FTZ R4, R3.reuse, UR5, R41 ;  /* 0x0000000503047c23 */ /* 0x050fe20008010029 */
[----:B------:R-:W-:Y:S01]  /*8a00*/  ISETP.GE.AND P0, PT, R2, R14, PT ;  /* 0x0000000e0200720c */ /* 0x000fe20003f06270 */
[----:B------:R-:W-:Y:S01]  /*8a10*/  FMUL.FTZ R7, R202, UR25 ;  /* 0x00000019ca077c20 */ /* 0x000fe20008410000 */
[C---:B------:R-:W-:Y:S01]  /*8a20*/  ISETP.GE.AND P6, PT, R2.reuse, R15, PT ;  /* 0x0000000f0200720c */ /* 0x040fe20003fc6270 */
[----:B------:R-:W-:Y:S01]  /*8a30*/  FFMA.FTZ R3, R3, UR5, R43 ;  /* 0x0000000503037c23 */ /* 0x000fe2000801002b */
[----:B------:R-:W-:-:S02]  /*8a40*/  ISETP.GE.AND P2, PT, R2, R17, PT ;  /* 0x000000110200720c */ /* 0x000fc40003f46270 */
[----:B------:R-:W-:Y:S01]  /*8a50*/  ISETP.GE.AND P1, PT, R2, R16, PT ;  /* 0x000000100200720c */ /* 0x000fe20003f26270 */
[----:B------:R-:W-:Y:S01]  /*8a60*/  VIADD R2, R0, 0x38 ;  /* 0x0000003800027836 */ /* 0x000fe20000000000 */
[----:B------:R-:W-:Y:S01]  /*8a70*/  FSEL R190, R6, -INF , !P0 ;  /* 0xff80000006be7808 */ /* 0x000fe20004000000 */
[----:B------:R-:W4:Y:S01]  /*8a80*/  MUFU.TANH R7, R7 ;  /* 0x0000000700077308 */ /* 0x000f220000002400 */
[----:B------:R-:W-:Y:S01]  /*8a90*/  FSEL R217, R5, -INF , !P6 ;  /* 0xff80000005d97808 */ /* 0x000fe20007000000 */
[----:B-1----:R-:W-:Y:S01]  /*8aa0*/  FMUL.FTZ R8, R9, UR25 ;  /* 0x0000001909087c20 */ /* 0x002fe20008410000 */
[----:B------:R-:W-:Y:S02]  /*8ab0*/  FSEL R206, R4, -INF , !P2 ;  /* 0xff80000004ce7808 */ /* 0x000fe40005000000 */
[----:B------:R-:W-:Y:S02]  /*8ac0*/  FSEL R211, R3, -INF , !P1 ;  /* 0xff80000003d37808 */ /* 0x000fe40004800000 */
[C---:B------:R-:W-:Y:S01]  /*8ad0*/  ISETP.GE.AND P0, PT, R2.reuse, R14, PT ;  /* 0x0000000e0200720c */ /* 0x040fe20003f06270 */
[----:B------:R1:W5:Y:S01]  /*8ae0*/  MUFU.TANH R11, R21 ;  /* 0x00000015000b7308 */ /* 0x0003620000002400 */
[----:B------:R-:W-:-:S02]  /*8af0*/  ISETP.GE.AND P6, PT, R2, R15, PT ;  /* 0x0000000f0200720c */ /* 0x000fc40003fc6270 */
[C---:B------:R-:W-:Y:S02]  /*8b00*/  ISETP.GE.AND P2, PT, R2.reuse, R17, PT ;  /* 0x000000110200720c */ /* 0x040fe40003f46270 */
[----:B------:R-:W-:Y:S02]  /*8b10*/  ISETP.GE.AND P1, PT, R2, R16, PT ;  /* 0x000000100200720c */ /* 0x000fe40003f26270 */
[----:B------:R-:W-:Y:S01]  /*8b20*/  I2FP.F32.S32 R2, R2 ;  /* 0x0000000200027245 */ /* 0x000fe20000201400 */
[----:B------:R5:W5:Y:S04]  /*8b30*/  MUFU.TANH R9, R23 ;  /* 0x0000001700097308 */ /* 0x000b680000002400 */
[C---:B------:R-:W-:Y:S01]  /*8b40*/  FFMA.FTZ R6, R2.reuse, UR5, R20 ;  /* 0x0000000502067c23 */ /* 0x040fe20008010014 */
[C---:B------:R-:W-:Y:S01]  /*8b50*/  FFMA.FTZ R5, R2.reuse, UR5, R22 ;  /* 0x0000000502057c23 */ /* 0x040fe20008010016 */
[C---:B--2---:R-:W-:Y:S01]  /*8b60*/  FFMA.FTZ R4, R2.reuse, UR5, R12 ;  /* 0x0000000502047c23 */ /* 0x044fe2000801000c */
[----:B---3--:R-:W-:Y:S01]  /*8b70*/  FFMA.FTZ R3, R2, UR5, R10 ;  /* 0x0000000502037c23 */ /* 0x008fe2000801000a */
[----:B------:R-:W-:Y:S01]  /*8b80*/  I2FP.F32.S32 R2, R0 ;  /* 0x0000000000027245 */ /* 0x000fe20000201400 */
[----:B------:R-:W2:Y:S01]  /*8b90*/  MUFU.TANH R8, R8 ;  /* 0x0000000800087308 */ /* 0x000ea20000002400 */
[----:B------:R-:W-:-:S02]  /*8ba0*/  FSEL R185, R6, -INF , !P0 ;  /* 0xff80000006b97808 */ /* 0x000fc40004000000 */
[----:B------:R-:W-:Y:S01]  /*8bb0*/  FSEL R216, R5, -INF , !P6 ;  /* 0xff80000005d87808 */ /* 0x000fe20007000000 */
[----:B------:R-:W-:Y:S01]  /*8bc0*/  FFMA.FTZ R5, R2, UR5, R250 ;  /* 0x0000000502057c23 */ /* 0x000fe200080100fa */
[----:B------:R-:W-:Y:S01]  /*8bd0*/  FSEL R203, R4, -INF , !P2 ;  /* 0xff80000004cb7808 */ /* 0x000fe20005000000 */
[C---:B------:R-:W-:Y:S01]  /*8be0*/  FFMA.FTZ R6, R2.reuse, UR5, R249 ;  /* 0x0000000502067c23 */ /* 0x040fe200080100f9 */
[----:B------:R-:W-:Y:S01]  /*8bf0*/  FSEL R209, R3, -INF , !P1 ;  /* 0xff80000003d17808 */ /* 0x000fe20004800000 */
[----:B------:R-:W-:Y:S01]  /*8c00*/  FFMA.FTZ R3, R2, UR5, R251 ;  /* 0x0000000502037c23 */ /* 0x000fe200080100fb */
[----:B------:R-:W-:Y:S01]  /*8c10*/  ISETP.GE.AND P0, PT, R0, R14, PT ;  /* 0x0000000e0000720c */ /* 0x000fe20003f06270 */
[----:B----4-:R-:W-:Y:S01]  /*8c20*/  FFMA.FTZ R4, R2, UR5, R7 ;  /* 0x0000000502047c23 */ /* 0x010fe20008010007 */
[C---:B------:R-:W-:Y:S01]  /*8c30*/  ISETP.GE.AND P6, PT, R0.reuse, R15, PT ;  /* 0x0000000f0000720c */ /* 0x040fe20003fc6270 */
[----:B------:R-:W3:Y:S01]  /*8c40*/  MUFU.TANH R7, R13 ;  /* 0x0000000d00077308 */ /* 0x000ee20000002400 */
[----:B------:R-:W-:-:S02]  /*8c50*/  ISETP.GE.AND P2, PT, R0, R17, PT ;  /* 0x000000110000720c */ /* 0x000fc40003f46270 */
[C---:B------:R-:W-:Y:S01]  /*8c60*/  ISETP.GE.AND P1, PT, R0.reuse, R16, PT ;  /* 0x000000100000720c */ /* 0x040fe20003f26270 */
[----:B------:R-:W-:Y:S01]  /*8c70*/  VIADD R0, R0, 0x39 ;  /* 0x0000003900007836 */ /* 0x000fe20000000000 */
[----:B------:R-:W-:Y:S02]  /*8c80*/  FSEL R20, R3, -INF , !P0 ;  /* 0xff80000003147808 */ /* 0x000fe40004000000 */
[----:B-1----:R-:W-:Y:S02]  /*8c90*/  FSEL R21, R5, -INF , !P6 ;  /* 0xff80000005157808 */ /* 0x002fe40007000000 */
[----:B------:R-:W-:Y:S02]  /*8ca0*/  I2FP.F32.S32 R2, R0 ;  /* 0x0000000000027245 */ /* 0x000fe40000201400 */
[----:B------:R-:W-:Y:S02]  /*8cb0*/  ISETP.GE.AND P0, PT, R0, R14, PT ;  /* 0x0000000e0000720c */ /* 0x000fe40003f06270 */
[----:B------:R-:W-:Y:S01]  /*8cc0*/  FSEL R22, R6, -INF , !P2 ;  /* 0xff80000006167808 */ /* 0x000fe20005000000 */
[----:B-----5:R-:W-:Y:S01]  /*8cd0*/  FFMA.FTZ R3, R2, UR5, R11 ;  /* 0x0000000502037c23 */ /* 0x020fe2000801000b */
[----:B------:R-:W-:-:S02]  /*8ce0*/  FSEL R23, R4, -INF , !P1 ;  /* 0xff80000004177808 */ /* 0x000fc40004800000 */
[----:B------:R-:W-:Y:S02]  /*8cf0*/  ISETP.GE.AND P6, PT, R0, R15, PT ;  /* 0x0000000f0000720c */ /* 0x000fe40003fc6270 */
[----:B------:R-:W-:Y:S01]  /*8d00*/  FSEL R194, R3, -INF , !P0 ;  /* 0xff80000003c27808 */ /* 0x000fe20004000000 */
[----:B------:R-:W-:Y:S01]  /*8d10*/  FFMA.FTZ R3, R2, UR5, R9 ;  /* 0x0000000502037c23 */ /* 0x000fe20008010009 */
[----:B------:R-:W-:Y:S02]  /*8d20*/  PLOP3.LUT P0, PT, PT, PT, UP0, 0x40, 0x0 ;  /* 0x000000000000781c */ /* 0x000fe40003f0e808 */
[C---:B------:R-:W-:Y:S02]  /*8d30*/  ISETP.GE.AND P2, PT, R0.reuse, R17, PT ;  /* 0x000000110000720c */ /* 0x040fe40003f46270 */
[----:B------:R-:W-:Y:S01]  /*8d40*/  ISETP.GE.AND P1, PT, R0, R16, PT ;  /* 0x000000100000720c */ /* 0x000fe20003f26270 */
[C---:B--2---:R-:W-:Y:S01]  /*8d50*/  FFMA.FTZ R0, R2.reuse, UR5, R8 ;  /* 0x0000000502007c23 */ /* 0x044fe20008010008 */
[----:B---3--:R-:W-:Y:S01]  /*8d60*/  FFMA.FTZ R2, R2, UR5, R7 ;  /* 0x0000000502027c23 */ /* 0x008fe20008010007 */
[----:B------:R-:W-:-:S03]  /*8d70*/  FSEL R214, R3, -INF , !P6 ;  /* 0xff80000003d67808 */ /* 0x000fc60007000000 */
[----:B------:R-:W-:Y:S02]  /*8d80*/  FSEL R202, R0, -INF , !P2 ;  /* 0xff80000000ca7808 */ /* 0x000fe40005000000 */
        /* <DEDUP_REMOVED lines=69> */
.L_x_775:
[----:B------:R-:W-:Y:S05]  /*91e0*/  BSYNC B0 ;  /* 0x0000000000007941 */ /* 0x000fea0003800000 */
.L_x_774:
[----:B------:R-:W0:Y:S02]  /*91f0*/  LDGDEPBAR ;  /* 0x00000000000079af */ /* 0x000e240000000000 */
.L_x_773:
        /* <DEDUP_REMOVED lines=74> */
[----:B------:R-:W-:-:S02]  /*96a0*/  FMNMX.FTZ R0, R183, R0, !PT ;  /* 0x00000000b7007209 */ /* 0x000fc40007810000 */
[----:B------:R-:W-:Y:S02]  /*96b0*/  MOV R40, R26 ;  /* 0x0000001a00287202 */ /* 0x000fe40000000f00 */
        /* <DEDUP_REMOVED lines=22> */
[----:B------:R-:W-:-:S02]  /*9820*/  FSEL R13, R13, RZ, P2 ;  /* 0x000000ff0d0d7208 */ /* 0x000fc40001000000 */
        /* <DEDUP_REMOVED lines=14> */
[----:B-1----:R-:W-:-:S07]  /*9910*/  FFMA.FTZ R5, R48, UR19, -R2 ;  /* 0x0000001330057c23 */ /* 0x002fce0008010802 */
        /* <DEDUP_REMOVED lines=12> */
[----:B---3--:R-:W-:Y:S01]  /*99e0*/  MOV R45, R9 ;  /* 0x00000009002d7202 */ /* 0x008fe20000000f00 */
[----:B------:R-:W-:Y:S01]  /*99f0*/  FADD.FTZ R9, R105, -R4 ;  /* 0x8000000469097221 */ /* 0x000fe20000010000 */
[-C--:B------:R-:W-:Y:S01]  /*9a00*/  FMUL.FTZ R129, R129, R50.reuse ;  /* 0x0000003281817220 */ /* 0x080fe20000410000 */
[----:B------:R-:W-:Y:S01]  /*9a10*/  FMUL.FTZ R144, R144, R50 ;  /* 0x0000003290907220 */ /* 0x000fe20000410000 */
[----:B----4-:R-:W1:Y:S01]  /*9a20*/  SHFL.BFLY PT, R5, R0, 0x1, 0x1f ;  /* 0x0c201f0000057f89 */ /* 0x010e6200000e0000 */
[----:B------:R-:W-:Y:S01]  /*9a30*/  MOV R43, R24 ;  /* 0x00000018002b7202 */ /* 0x000fe20000000f00 */
[-C--:B------:R-:W-:Y:S01]  /*9a40*/  FMUL.FTZ R145, R145, R50.reuse ;  /* 0x0000003291917220 */ /* 0x080fe20000410000 */
[-C--:B------:R-:W-:Y:S01]  /*9a50*/  FMUL.FTZ R152, R152, R50.reuse ;  /* 0x0000003298987220 */ /* 0x080fe20000410000 */
[----:B-----5:R-:W-:Y:S01]  /*9a60*/  MOV R42, R25 ;  /* 0x00000019002a7202 */ /* 0x020fe20000000f00 */
[-C--:B------:R-:W-:Y:S01]  /*9a70*/  FMUL.FTZ R153, R153, R50.reuse ;  /* 0x0000003299997220 */ /* 0x080fe20000410000 */
[-C--:B------:R-:W-:Y:S01]  /*9a80*/  FMUL.FTZ R88, R88, R50.reuse ;  /* 0x0000003258587220 */ /* 0x080fe20000410000 */
[-C--:B------:R-:W-:Y:S01]  /*9a90*/  FMUL.FTZ R89, R89, R50.reuse ;  /* 0x0000003259597220 */ /* 0x080fe20000410000 */
[-C--:B------:R-:W-:Y:S01]  /*9aa0*/  FMUL.FTZ R136, R136, R50.reuse ;  /* 0x0000003288887220 */ /* 0x080fe20000410000 */
[-C--:B------:R-:W-:Y:S01]  /*9ab0*/  FMUL.FTZ R137, R137, R50.reuse ;  /* 0x0000003289897220 */ /* 0x080fe20000410000 */
[-C--:B------:R-:W-:Y:S01]  /*9ac0*/  FMUL.FTZ R112, R112, R50.reuse ;  /* 0x0000003270707220 */ /* 0x080fe20000410000 */
[-C--:B------:R-:W-:Y:S01]  /*9ad0*/  FMUL.FTZ R113, R113, R50.reuse ;  /* 0x0000003271717220 */ /* 0x080fe20000410000 */
[----:B------:R-:W-:Y:S01]  /*9ae0*/  MOV R110, R45 ;  /* 0x0000002d006e7202 */ /* 0x000fe20000000f00 */
        /* <DEDUP_REMOVED lines=11> */
[----:B------:R-:W-:Y:S01]  /*9ba0*/  FFMA.FTZ R0, R111, UR19, -R3 ;  /* 0x000000136f007c23 */ /* 0x000fe20008010803 */
[----:B------:R-:W-:-:S02]  /*9bb0*/  MOV R111, R12 ;  /* 0x0000000c006f7202 */ /* 0x000fc40000000f00 */
[C---:B------:R-:W-:Y:S01]  /*9bc0*/  FSETP.NEU.FTZ.AND P0, PT, R235.reuse, -INF , PT ;  /* 0xff800000eb00780b */ /* 0x040fe20003f1d000 */
[----:B------:R1:W2:Y:S01]  /*9bd0*/  MUFU.EX2 R245, R0 ;  /* 0x0000000000f57308 */ /* 0x0002a20000000800 */
[----:B------:R-:W-:-:S05]  /*9be0*/  FMUL.FTZ R12, R235, UR19 ;  /* 0x00000013eb0c7c20 */ /* 0x000fca0008410000 */
[----:B------:R-:W-:-:S05]  /*9bf0*/  FSEL R12, R12, RZ, P0 ;  /* 0x000000ff0c0c7208 */ /* 0x000fca0000000000 */
[----:B------:R-:W-:-:S04]  /*9c00*/  FFMA.FTZ R5, R101, UR19, -R12 ;  /* 0x0000001365057c23 */ /* 0x000fc8000801080c */
[----:B------:R3:W-:Y:S01]  /*9c10*/  MUFU.EX2 R243, R5 ;  /* 0x0000000500f37308 */ /* 0x0007e20000000800 */
[----:B-1----:R-:W-:Y:S01]  /*9c20*/  FFMA.FTZ R0, R108, UR19, -R3 ;  /* 0x000000136c007c23 */ /* 0x002fe20008010803 */
[----:B------:R-:W-:Y:S02]  /*9c30*/  MOV R108, R27 ;  /* 0x0000001b006c7202 */ /* 0x000fe40000000f00 */
[----:B------:R-:W-:Y:S01]  /*9c40*/  LDSM.16.MT88.4 R24, [R230+0x9000] ;  /* 0x00900000e618783b */ /* 0x000fe20000004200 */
[----:B--2---:R-:W-:-:S03]  /*9c50*/  F2FP.BF16.F32.PACK_AB R4, R245, R246 ;  /* 0x000000f6f504723e */ /* 0x004fc600000010ff */
[----:B------:R1:W-:Y:S01]  /*9c60*/  MUFU.EX2 R247, R0 ;  /* 0x0000000000f77308 */ /* 0x0003e20000000800 */
[----:B---3--:R-:W-:-:S05]  /*9c70*/  FSEL R5, R250, RZ, P6 ;  /* 0x000000fffa057208 */ /* 0x008fca0003000000 */
[----:B------:R-:W-:Y:S01]  /*9c80*/  FADD.FTZ R8, R106, -R5 ;  /* 0x800000056a087221 */ /* 0x000fe20000010000 */
[----:B-1----:R-:W-:-:S04]  /*9c90*/  FFMA.FTZ R0, R61, UR19, -R3 ;  /* 0x000000133d007c23 */ /* 0x002fc80008010803 */
[----:B------:R1:W2:Y:S02]  /*9ca0*/  MUFU.EX2 R251, R0 ;  /* 0x0000000000fb7308 */ /* 0x0002a40000000800 */
[--C-:B-1----:R-:W-:Y:S01]  /*9cb0*/  FFMA.FTZ R0, R23, UR19, -R12.reuse ;  /* 0x0000001317007c23 */ /* 0x102fe2000801080c */
[----:B--2---:R-:W-:Y:S01]  /*9cc0*/  F2FP.BF16.F32.PACK_AB R6, R251, R247 ;  /* 0x000000f7fb06723e */ /* 0x004fe200000010ff */
[----:B------:R-:W1:Y:S04]  /*9cd0*/  LDSM.16.MT88.4 R20, [R228+0x9000] ;  /* 0x00900000e414783b */ /* 0x000e680000004200 */
[----:B------:R2:W-:Y:S02]  /*9ce0*/  MUFU.EX2 R241, R0 ;  /* 0x0000000000f17308 */ /* 0x0005e40000000800 */
[----:B--2---:R-:W-:Y:S01]  /*9cf0*/  FFMA.FTZ R0, R188, UR19, -R12 ;  /* 0x00000013bc007c23 */ /* 0x004fe2000801080c */
[----:B------:R-:W-:-:S05]  /*9d00*/  MOV R188, R10 ;  /* 0x0000000a00bc7202 */ /* 0x000fca0000000f00 */
[----:B------:R2:W3:Y:S02]  /*9d10*/  MUFU.EX2 R242, R0 ;  /* 0x0000000000f27308 */ /* 0x0004e40000000800 */
[----:B--2---:R-:W-:Y:S01]  /*9d20*/  FFMA.FTZ R0, R109, UR19, -R12 ;  /* 0x000000136d007c23 */ /* 0x004fe2000801080c */
[----:B---3--:R-:W-:Y:S02]  /*9d30*/  F2FP.BF16.F32.PACK_AB R5, R242, R241 ;  /* 0x000000f1f205723e */ /* 0x008fe400000010ff */
[----:B------:R-:W-:-:S03]  /*9d40*/  MOV R109, R43 ;  /* 0x0000002b006d7202 */ /* 0x000fc60000000f00 */
        /* <DEDUP_REMOVED lines=23> */
[----:B------:R-:W-:Y:S01]  /*9ec0*/  MOV R122, R63 ;  /* 0x0000003f007a7202 */ /* 0x000fe20000000f00 */
[-C--:B------:R-:W-:Y:S01]  /*9ed0*/  FMUL.FTZ R114, R114, R49.reuse ;  /* 0x0000003172727220 */ /* 0x080fe20000410000 */
[----:B------:R-:W-:Y:S01]  /*9ee0*/  MOV R121, R44 ;  /* 0x0000002c00797202 */ /* 0x000fe20000000f00 */
[----:B------:R-:W-:Y:S01]  /*9ef0*/  FMUL.FTZ R115, R115, R49 ;  /* 0x0000003173737220 */ /* 0x000fe20000410000 */
[----:B------:R-:W-:Y:S01]  /*9f00*/  MOV R120, R41 ;  /* 0x0000002900787202 */ /* 0x000fe20000000f00 */
[----:B--2---:R-:W-:Y:S01]  /*9f10*/  FFMA.FTZ R0, R176, UR19, -R13 ;  /* 0x00000013b0007c23 */ /* 0x004fe2000801080d */
[C---:B------:R-:W-:Y:S01]  /*9f20*/  HMMA.16816.F32.BF16 R152, R4.reuse, R30, R152 ;  /* 0x0000001e0498723c */ /* 0x040fe20000041898 */
[----:B------:R-:W-:Y:S01]  /*9f30*/  FMUL.FTZ R162, R162, R49 ;  /* 0x00000031a2a27220 */ /* 0x000fe20000410000 */
[----:B------:R-:W-:Y:S01]  /*9f40*/  F2FP.BF16.F32.PACK_AB R10, R120, R121 ;  /* 0x00000079780a723e */ /* 0x000fe200000010ff */
[----:B------:R1:W2:Y:S01]  /*9f50*/  MUFU.EX2 R239, R0 ;  /* 0x0000000000ef7308 */ /* 0x0002a20000000800 */
        /* <DEDUP_REMOVED lines=9> */
[-C--:B------:R-:W-:Y:S01]  /*9ff0*/  FMUL.FTZ R94, R94, R49.reuse ;  /* 0x000000315e5e7220 */ /* 0x080fe20000410000 */
[----:B------:R-:W-:Y:S01]  /*a000*/  FMUL.FTZ R95, R95, R49 ;  /* 0x000000315f5f7220 */ /* 0x000fe20000410000 */
[----:B------:R-:W-:-:S02]  /*a010*/  MOV R176, R42 ;  /* 0x0000002a00b07202 */ /* 0x000fc40000000f00 */
[----:B------:R-:W-:Y:S01]  /*a020*/  MOV R123, R40 ;  /* 0x00000028007b7202 */ /* 0x000fe20000000f00 */
[----:B------:R-:W-:Y:S01]  /*a030*/  HMMA.16816.F32.BF16 R112, R4, R20, R112 ;  /* 0x000000140470723c */ /* 0x000fe20000041870 */
[----:B------:R-:W-:Y:S01]  /*a040*/  LDSM.16.MT88.4 R40, [R228+0xb400] ;  /* 0x00b40000e428783b */ /* 0x000fe20000004200 */
[----:B-1----:R-:W-:-:S04]  /*a050*/  FFMA.FTZ R0, R62, UR19, -R3 ;  /* 0x000000133e007c23 */ /* 0x002fc80008010803 */
[----:B------:R1:W-:Y:S01]  /*a060*/  MUFU.EX2 R238, R0 ;  /* 0x0000000000ee7308 */ /* 0x0003e20000000800 */
[C---:B------:R-:W-:Y:S06]  /*a070*/  HMMA.16816.F32.BF16 R60, R4.reuse, R24, R128 ;  /* 0x00000018043c723c */ /* 0x040fec0000041880 */
[----:B------:R-:W-:Y:S01]  /*a080*/  HMMA.16816.F32.BF16 R160, R4, R32, R160 ;  /* 0x0000002004a0723c */ /* 0x000fe200000418a0 */
[----:B------:R-:W-:Y:S02]  /*a090*/  MOV R131, R11 ;  /* 0x0000000b00837202 */ /* 0x000fe40000000f00 */
[----:B--2---:R-:W-:-:S03]  /*a0a0*/  F2FP.BF16.F32.PACK_AB R11, R239, R240 ;  /* 0x000000f0ef0b723e */ /* 0x004fc600000010ff */
[----:B------:R-:W-:Y:S01]  /*a0b0*/  HMMA.16816.F32.BF16 R168, R4, R34, R168 ;  /* 0x0000002204a8723c */ /* 0x000fe200000418a8 */
[----:B-1----:R-:W-:Y:S01]  /*a0c0*/  FFMA.FTZ R0, R51, UR19, -R3 ;  /* 0x0000001333007c23 */ /* 0x002fe20008010803 */
[----:B------:R-:W-:-:S04]  /*a0d0*/  MOV R51, R19 ;  /* 0x0000001300337202 */ /* 0x000fc80000000f00 */
        /* <DEDUP_REMOVED lines=70> */
[----:B------:R-:W-:Y:S01]  /*a540*/  LDSM.16.MT88.4 R140, [R230+0x9c00] ;  /* 0x009c0000e68c783b */ /* 0x000fe20000004200 */
[----:B-1----:R-:W-:Y:S01]  /*a550*/  FFMA.FTZ R0, R181, UR19, -R12 ;  /* 0x00000013b5007c23 */ /* 0x002fe2000801080c */
[----:B---3--:R-:W-:-:S03]  /*a560*/  F2FP.BF16.F32.PACK_AB R6, R227, R236 ;  /* 0x000000ece306723e */ /* 0x008fc600000010ff */
[----:B------:R1:W-:Y:S01]  /*a570*/  MUFU.EX2 R226, R0 ;  /* 0x0000000000e27308 */ /* 0x0003e20000000800 */
[C---:B------:R-:W-:Y:S01]  /*a580*/  HMMA.16816.F32.BF16 R64, R8.reuse, R22, R124 ;  /* 0x000000160840723c */ /* 0x040fe2000004187c */
[----:B------:R-:W-:Y:S04]  /*a590*/  LDSM.16.MT88.4 R20, [R230+0x9400] ;  /* 0x00940000e614783b */ /* 0x000fe80000004200 */
[----:B------:R-:W-:Y:S01]  /*a5a0*/  LDSM.16.MT88.4 R124, [R228+0x9c00] ;  /* 0x009c0000e47c783b */ /* 0x000fe20000004200 */
[C---:B------:R-:W-:Y:S06]  /*a5b0*/  HMMA.16816.F32.BF16 R164, R8.reuse, R32, R164 ;  /* 0x0000002008a4723c */ /* 0x040fec00000418a4 */
[----:B------:R-:W-:Y:S01]  /*a5c0*/  HMMA.16816.F32.BF16 R172, R8, R34, R172 ;  /* 0x0000002208ac723c */ /* 0x000fe200000418ac */
[----:B------:R-:W-:Y:S01]  /*a5d0*/  LDSM.16.MT88.4 R32, [R230+0xa400] ;  /* 0x00a40000e620783b */ /* 0x000fe20000004200 */
[----:B-1----:R-:W-:-:S04]  /*a5e0*/  FFMA.FTZ R0, R180, UR19, -R12 ;  /* 0x00000013b4007c23 */ /* 0x002fc8000801080c */
[C---:B------:R-:W-:Y:S01]  /*a5f0*/  HMMA.16816.F32.BF16 R68, R8.reuse, R36, R68 ;  /* 0x000000240844723c */ /* 0x040fe20000041844 */
[----:B------:R1:W3:Y:S05]  /*a600*/  MUFU.EX2 R225, R0 ;  /* 0x0000000000e17308 */ /* 0x0002ea0000000800 */
[C---:B------:R-:W-:Y:S01]  /*a610*/  HMMA.16816.F32.BF16 R80, R8.reuse, R38, R80 ;  /* 0x000000260850723c */ /* 0x040fe20000041850 */
[----:B------:R-:W-:Y:S05]  /*a620*/  LDSM.16.MT88.4 R36, [R230+0x9800] ;  /* 0x00980000e624783b */ /* 0x000fea0000004200 */
[C---:B------:R-:W-:Y:S06]  /*a630*/  HMMA.16816.F32.BF16 R84, R8.reuse, R52, R84 ;  /* 0x000000340854723c */ /* 0x040fec0000041854 */
[----:B------:R-:W-:Y:S01]  /*a640*/  HMMA.16816.F32.BF16 R96, R8, R54, R96 ;  /* 0x000000360860723c */ /* 0x000fe20000041860 */
[----:B-1----:R-:W-:Y:S01]  /*a650*/  FFMA.FTZ R0, R179, UR19, -R12 ;  /* 0x00000013b3007c23 */ /* 0x002fe2000801080c */
[----:B---3--:R-:W-:-:S03]  /*a660*/  F2FP.BF16.F32.PACK_AB R5, R225, R226 ;  /* 0x000000e2e105723e */ /* 0x008fc600000010ff */
[----:B------:R1:W-:Y:S02]  /*a670*/  MUFU.EX2 R224, R0 ;  /* 0x0000000000e07308 */ /* 0x0003e40000000800 */
[----:B------:R-:W-:Y:S02]  /*a680*/  F2FP.BF16.F32.PACK_AB R10, R108, R188 ;  /* 0x000000bc6c0a723e */ /* 0x000fe400000010ff */
[----:B------:R-:W-:Y:S01]  /*a690*/  F2FP.BF16.F32.PACK_AB R8, R131, R51 ;  /* 0x000000338308723e */ /* 0x000fe200000010ff */
[----:B-1----:R-:W-:Y:S02]  /*a6a0*/  FFMA.FTZ R0, R47, UR19, -R12 ;  /* 0x000000132f007c23 */ /* 0x002fe4000801080c */
[----:B------:R-:W1:Y:S02]  /*a6b0*/  LDSM.16.MT88.4 R44, [R230+0xb400] ;  /* 0x00b40000e62c783b */ /* 0x000e640000004200 */
[----:B------:R3:W5:Y:S02]  /*a6c0*/  MUFU.EX2 R223, R0 ;  /* 0x0000000000df7308 */ /* 0x0007640000000800 */
[----:B---3--:R-:W-:Y:S01]  /*a6d0*/  FFMA.FTZ R0, R198, UR19, -R13 ;  /* 0x00000013c6007c23 */ /* 0x008fe2000801080d */
[----:B-----5:R-:W-:-:S05]  /*a6e0*/  F2FP.BF16.F32.PACK_AB R7, R223, R224 ;  /* 0x000000e0df07723e */ /* 0x020fca00000010ff */
[----:B------:R3:W-:Y:S02]  /*a6f0*/  MUFU.EX2 R222, R0 ;  /* 0x0000000000de7308 */ /* 0x0007e40000000800 */
[C---:B--2---:R-:W-:Y:S06]  /*a700*/  HMMA.16816.F32.BF16 R52, R4.reuse, R28, R112 ;  /* 0x0000001c0434723c */ /* 0x044fec0000041870 */
[C---:B------:R-:W-:Y:S06]  /*a710*/  HMMA.16816.F32.BF16 R56, R4.reuse, R30, R56 ;  /* 0x0000001e0438723c */ /* 0x040fec0000041838 */
[----:B----4-:R-:W-:Y:S01]  /*a720*/  HMMA.16816.F32.BF16 R144, R4, R24, R144 ;  /* 0x000000180490723c */ /* 0x010fe20000041890 */
[----:B---3--:R-:W-:-:S04]  /*a730*/  FFMA.FTZ R0, R197, UR19, -R13 ;  /* 0x00000013c5007c23 */ /* 0x008fc8000801080d */
[----:B------:R2:W3:Y:S01]  /*a740*/  MUFU.EX2 R221, R0 ;  /* 0x0000000000dd7308 */ /* 0x0004e20000000800 */
[C---:B------:R-:W-:Y:S06]  /*a750*/  HMMA.16816.F32.BF16 R152, R4.reuse, R26, R152 ;  /* 0x0000001a0498723c */ /* 0x040fec0000041898 */
[C---:B-1----:R-:W-:Y:S06]  /*a760*/  HMMA.16816.F32.BF16 R104, R4.reuse, R44, R104 ;  /* 0x0000002c0468723c */ /* 0x042fec0000041868 */
[----:B------:R-:W-:Y:S01]  /*a770*/  HMMA.16816.F32.BF16 R100, R4, R46, R92 ;  /* 0x0000002e0464723c */ /* 0x000fe2000004185c */
[----:B--2---:R-:W-:Y:S01]  /*a780*/  FFMA.FTZ R0, R191, UR19, -R13 ;  /* 0x00000013bf007c23 */ /* 0x004fe2000801080d */
[----:B---3--:R-:W-:-:S04]  /*a790*/  F2FP.BF16.F32.PACK_AB R9, R221, R222 ;  /* 0x000000dedd09723e */ /* 0x008fc800000010ff */
[C---:B------:R-:W-:Y:S01]  /*a7a0*/  HMMA.16816.F32.BF16 R60, R4.reuse, R20, R60 ;  /* 0x00000014043c723c */ /* 0x040fe2000004183c */
        /* <DEDUP_REMOVED lines=22> */
[----:B-1----:R-:W-:Y:S01]  /*a910*/  FFMA.FTZ R0, R199, UR19, -R3 ;  /* 0x00000013c7007c23 */ /* 0x002fe20008010803 */
[----:B------:R-:W-:-:S03]  /*a920*/  MOV R199, R108 ;  /* 0x0000006c00c77202 */ /* 0x000fc60000000f00 */
        /* <DEDUP_REMOVED lines=19> */
[----:B------:R-:W-:Y:S02]  /*aa60*/  MOV R201, R188 ;  /* 0x000000bc00c97202 */ /* 0x000fe40000000f00 */
[----:B---3--:R-:W-:-:S03]  /*aa70*/  F2FP.BF16.F32.PACK_AB R6, R189, R191 ;  /* 0x000000bfbd06723e */ /* 0x008fc600000010ff */
        /* <DEDUP_REMOVED lines=24> */
[----:B------:R-:W-:-:S02]  /*ac00*/  MOV R105, R249 ;  /* 0x000000f900697202 */ /* 0x000fc40000000f00 */
[----:B------:R-:W-:Y:S02]  /*ac10*/  MOV R106, R250 ;  /* 0x000000fa006a7202 */ /* 0x000fe40000000f00 */
[----:B------:R-:W-:Y:S01]  /*ac20*/  MOV R103, R235 ;  /* 0x000000eb00677202 */ /* 0x000fe20000000f00 */
        /* <DEDUP_REMOVED lines=24> */
[----:B------:R-:W-:Y:S02]  /*adb0*/  MOV R210, R111 ;  /* 0x0000006f00d27202 */ /* 0x000fe40000000f00 */
[----:B---3--:R-:W-:-:S03]  /*adc0*/  F2FP.BF16.F32.PACK_AB R9, R110, R176 ;  /* 0x000000b06e09723e */ /* 0x008fc600000010ff */
        /* <DEDUP_REMOVED lines=128> */
[----:B------:R-:W-:Y:S01]  /*b5d0*/  MOV R104, R248 ;  /* 0x000000f800687202 */ /* 0x000fe20000000f00 */
        /* <DEDUP_REMOVED lines=88> */
[----:B------:R-:W-:Y:S04]  /*bb60*/  LDSM.16.M88.4 R32, [R229+0x6400] ;  /* 0x00640000e520783b */ /* 0x000fe80000000200 */
[----:B--2---:R-:W2:Y:S04]  /*bb70*/  LDSM.16.M88.4 R8, [R232+0x1000] ;  /* 0x00100000e808783b */ /* 0x004ea80000000200 */
[----:B------:R-:W3:Y:S04]  /*bb80*/  LDSM.16.M88.4 R28, [R229+0x6800] ;  /* 0x00680000e51c783b */ /* 0x000ee80000000200 */
[----:B------:R-:W4:Y:S04]  /*bb90*/  LDSM.16.M88.4 R40, [R229+0x6c00] ;  /* 0x006c0000e528783b */ /* 0x000f280000000200 */
[----:B------:R-:W5:Y:S04]  /*bba0*/  LDSM.16.M88.4 R20, [R232] ;  /* 0x00000000e814783b */ /* 0x000f680000000200 */
[----:B-1----:R-:W-:Y:S04]  /*bbb0*/  LDSM.16.M88.4 R4, [R233+0x1000] ;  /* 0x00100000e904783b */ /* 0x002fe80000000200 */
[----:B------:R-:W1:Y:S04]  /*bbc0*/  LDSM.16.M88.4 R56, [R231+0x6400] ;  /* 0x00640000e738783b */ /* 0x000e680000000200 */
[----:B------:R-:W1:Y:S04]  /*bbd0*/  LDSM.16.M88.4 R52, [R231+0x6000] ;  /* 0x00600000e734783b */ /* 0x000e680000000200 */
[----:B------:R-:W1:Y:S04]  /*bbe0*/  LDSM.16.M88.4 R100, [R231+0x6800] ;  /* 0x00680000e764783b */ /* 0x000e680000000200 */
[----:B------:R-:W1:Y:S04]  /*bbf0*/  LDSM.16.M88.4 R64, [R231+0x6c00] ;  /* 0x006c0000e740783b */ /* 0x000e680000000200 */
[----:B------:R-:W1:Y:S01]  /*bc00*/  LDSM.16.M88.4 R24, [R233] ;  /* 0x00000000e918783b */ /* 0x000e620000000200 */
[C---:B--2---:R-:W-:Y:S03]  /*bc10*/  HMMA.16816.F32.BF16 R184, R8.reuse, R36, RZ ;  /* 0x0000002408b8723c */ /* 0x044fe600000418ff */
[----:B------:R-:W-:Y:S01]  /*bc20*/  LDSM.16.M88.4 R60, [R229+0x7000] ;  /* 0x00700000e53c783b */ /* 0x000fe20000000200 */
[----:B------:R-:W2:Y:S02]  /*bc30*/  S2R R18, SR_TID.X ;  /* 0x0000000000127919 */ /* 0x000ea40000002100 */
[C---:B------:R-:W-:Y:S01]  /*bc40*/  HMMA.16816.F32.BF16 R180, R8.reuse, R38, RZ ;  /* 0x0000002608b4723c */ /* 0x040fe200000418ff */
[----:B------:R-:W0:Y:S05]  /*bc50*/  LDGDEPBAR ;  /* 0x00000000000079af */ /* 0x000e2a0000000000 */
[C---:B------:R-:W-:Y:S06]  /*bc60*/  HMMA.16816.F32.BF16 R176, R8.reuse, R32, RZ ;  /* 0x0000002008b0723c */ /* 0x040fec00000418ff */
[C---:B---3--:R-:W-:Y:S06]  /*bc70*/  HMMA.16816.F32.BF16 R104, R8.reuse, R28, RZ ;  /* 0x0000001c0868723c */ /* 0x048fec00000418ff */
[C---:B----4-:R-:W-:Y:S06]  /*bc80*/  HMMA.16816.F32.BF16 R44, R8.reuse, R40, RZ ;  /* 0x00000028082c723c */ /* 0x050fec00000418ff */
[C---:B------:R-:W-:Y:S06]  /*bc90*/  HMMA.16816.F32.BF16 R108, R8.reuse, R34, RZ ;  /* 0x00000022086c723c */ /* 0x040fec00000418ff */
[----:B------:R-:W-:Y:S01]  /*bca0*/  HMMA.16816.F32.BF16 R48, R8, R30, RZ ;  /* 0x0000001e0830723c */ /* 0x000fe200000418ff */
[----:B--2---:R-:W-:-:S05]  /*bcb0*/  IMAD.SHL.U32 R18, R18, 0x2, RZ ;  /* 0x0000000212127824 */ /* 0x004fca00078e00ff */
[----:B------:R-:W-:Y:S01]  /*bcc0*/  HMMA.16816.F32.BF16 R8, R8, R42, RZ ;  /* 0x0000002a0808723c */ /* 0x000fe200000418ff */
[----:B------:R-:W-:-:S05]  /*bcd0*/  LOP3.LUT R18, R18, 0x6, RZ, 0xc0, !PT ;  /* 0x0000000612127812 */ /* 0x000fca00078ec0ff */
[C---:B-----5:R-:W-:Y:S06]  /*bce0*/  HMMA.16816.F32.BF16 R188, R20.reuse, R36, RZ ;  /* 0x0000002414bc723c */ /* 0x060fec00000418ff */
[C---:B------:R-:W-:Y:S01]  /*bcf0*/  HMMA.16816.F32.BF16 R236, R20.reuse, R38, RZ ;  /* 0x0000002614ec723c */ /* 0x040fe200000418ff */
[----:B------:R-:W2:Y:S05]  /*bd00*/  LDSM.16.M88.4 R36, [R232+0x2000] ;  /* 0x00200000e824783b */ /* 0x000eaa0000000200 */
[C---:B------:R-:W-:Y:S06]  /*bd10*/  HMMA.16816.F32.BF16 R196, R20.reuse, R28, RZ ;  /* 0x0000001c14c4723c */ /* 0x040fec00000418ff */
[C---:B------:R-:W-:Y:S06]  /*bd20*/  HMMA.16816.F32.BF16 R216, R20.reuse, R30, RZ ;  /* 0x0000001e14d8723c */ /* 0x040fec00000418ff */
[C---:B------:R-:W-:Y:S06]  /*bd30*/  HMMA.16816.F32.BF16 R192, R20.reuse, R32, RZ ;  /* 0x0000002014c0723c */ /* 0x040fec00000418ff */
[C---:B------:R-:W-:Y:S01]  /*bd40*/  HMMA.16816.F32.BF16 R220, R20.reuse, R34, RZ ;  /* 0x0000002214dc723c */ /* 0x040fe200000418ff */
[----:B------:R-:W-:Y:S05]  /*bd50*/  LDSM.16.M88.4 R32, [R233+0x2000] ;  /* 0x00200000e920783b */ /* 0x000fea0000000200 */
[C---:B------:R-:W-:Y:S06]  /*bd60*/  HMMA.16816.F32.BF16 R28, R20.reuse, R40, RZ ;  /* 0x00000028141c723c */ /* 0x040fec00000418ff */
[----:B------:R-:W-:Y:S06]  /*bd70*/  HMMA.16816.F32.BF16 R212, R20, R42, RZ ;  /* 0x0000002a14d4723c */ /* 0x000fec00000418ff */
[C---:B-1----:R-:W-:Y:S06]  /*bd80*/  HMMA.16816.F32.BF16 R200, R4.reuse, R58, R108 ;  /* 0x0000003a04c8723c */ /* 0x042fec000004186c */
[C---:B------:R-:W-:Y:S06]  /*bd90*/  HMMA.16816.F32.BF16 R244, R4.reuse, R52, R184 ;  /* 0x0000003404f4723c */ /* 0x040fec00000418b8 */
        /* <DEDUP_REMOVED lines=8> */
[----:B------:R-:W-:Y:S01]  /*be20*/  HMMA.16816.F32.BF16 R20, R4, R66, R8 ;  /* 0x000000420414723c */ /* 0x000fe20000041808 */
[----:B------:R-:W1:Y:S04]  /*be30*/  LDSM.16.M88.4 R4, [R232+0x3000] ;  /* 0x00300000e804783b */ /* 0x000e680000000200 */
[----:B------:R-:W-:Y:S01]  /*be40*/  LDSM.16.M88.4 R8, [R229+0x7400] ;  /* 0x00740000e508783b */ /* 0x000fe20000000200 */
[C---:B------:R-:W-:Y:S06]  /*be50*/  HMMA.16816.F32.BF16 R40, R24.reuse, R52, R188 ;  /* 0x000000341828723c */ /* 0x040fec00000418bc */
[C---:B------:R-:W-:Y:S06]  /*be60*/  HMMA.16816.F32.BF16 R180, R24.reuse, R56, R192 ;  /* 0x0000003818b4723c */ /* 0x040fec00000418c0 */
[C---:B------:R-:W-:Y:S01]  /*be70*/  HMMA.16816.F32.BF16 R192, R24.reuse, R64, R28 ;  /* 0x0000004018c0723c */ /* 0x040fe2000004181c */
[----:B------:R-:W3:Y:S05]  /*be80*/  LDSM.16.M88.4 R28, [R233+0x3000] ;  /* 0x00300000e91c783b */ /* 0x000eea0000000200 */
[----:B------:R-:W-:Y:S06]  /*be90*/  HMMA.16816.F32.BF16 R52, R24, R54, R236 ;  /* 0x000000361834723c */ /* 0x000fec00000418ec */
[----:B--2---:R-:W-:Y:S06]  /*bea0*/  HMMA.16816.F32.BF16 R40, R36, R60, R40 ;  /* 0x0000003c2428723c */ /* 0x004fec0000041828 */
[----:B------:R-:W-:Y:S06]  /*beb0*/  HMMA.16816.F32.BF16 R212, R24, R66, R212 ;  /* 0x0000004218d4723c */ /* 0x000fec00000418d4 */
[----:B-1----:R-:W-:Y:S06]  /*bec0*/  HMMA.16816.F32.BF16 R64, R4, R60, R244 ;  /* 0x0000003c0440723c */ /* 0x002fec00000418f4 */
[C---:B------:R-:W-:Y:S06]  /*bed0*/  HMMA.16816.F32.BF16 R188, R24.reuse, R100, R196 ;  /* 0x0000006418bc723c */ /* 0x040fec00000418c4 */
[C---:B------:R-:W-:Y:S01]  /*bee0*/  HMMA.16816.F32.BF16 R176, R24.reuse, R58, R220 ;  /* 0x0000003a18b0723c */ /* 0x040fe200000418dc */
[----:B------:R-:W-:Y:S05]  /*bef0*/  LDSM.16.M88.4 R56, [R229+0x8000] ;  /* 0x00800000e538783b */ /* 0x000fea0000000200 */
[----:B------:R-:W-:Y:S01]  /*bf00*/  HMMA.16816.F32.BF16 R184, R24, R102, R216 ;  /* 0x0000006618b8723c */ /* 0x000fe200000418d8 */
[----:B------:R-:W1:Y:S05]  /*bf10*/  LDSM.16.M88.4 R24, [R232+0x4000] ;  /* 0x00400000e818783b */ /* 0x000e6a0000000200 */
[C---:B------:R-:W-:Y:S06]  /*bf20*/  HMMA.16816.F32.BF16 R220, R4.reuse, R104, R208 ;  /* 0x0000006804dc723c */ /* 0x040fec00000418d0 */
[----:B------:R-:W-:Y:S01]  /*bf30*/  HMMA.16816.F32.BF16 R208, R4, R106, R20 ;  /* 0x0000006a04d0723c */ /* 0x000fe20000041814 */
[----:B------:R-:W2:Y:S05]  /*bf40*/  LDSM.16.M88.4 R20, [R232+0x5000] ;  /* 0x00500000e814783b */ /* 0x000eaa0000000200 */
[----:B------:R-:W-:Y:S06]  /*bf50*/  HMMA.16816.F32.BF16 R40, R32, R48, R40 ;  /* 0x000000302028723c */ /* 0x000fec0000041828 */
[C---:B------:R-:W-:Y:S06]  /*bf60*/  HMMA.16816.F32.BF16 R216, R4.reuse, R46, R108 ;  /* 0x0000002e04d8723c */ /* 0x040fec000004186c */
[-C--:B------:R-:W-:Y:S06]  /*bf70*/  HMMA.16816.F32.BF16 R100, R4, R62.reuse, R204 ;  /* 0x0000003e0464723c */ /* 0x080fec00000418cc */
[----:B------:R-:W-:Y:S01]  /*bf80*/  HMMA.16816.F32.BF16 R108, R36, R62, R52 ;  /* 0x0000003e246c723c */ /* 0x000fe20000041834 */
[----:B------:R-:W-:Y:S05]  /*bf90*/  LDSM.16.M88.4 R60, [R231+0x8000] ;  /* 0x00800000e73c783b */ /* 0x000fea0000000200 */
[----:B---3--:R-:W-:Y:S06]  /*bfa0*/  HMMA.16816.F32.BF16 R64, R28, R48, R64 ;  /* 0x000000301c40723c */ /* 0x008fec0000041840 */
[C---:B------:R-:W-:Y:S06]  /*bfb0*/  HMMA.16816.F32.BF16 R240, R4.reuse, R8, R240 ;  /* 0x0000000804f0723c */ /* 0x040fec00000418f0 */
[C---:B------:R-:W-:Y:S06]  /*bfc0*/  HMMA.16816.F32.BF16 R224, R4.reuse, R44, R224 ;  /* 0x0000002c04e0723c */ /* 0x040fec00000418e0 */
[----:B------:R-:W-:Y:S01]  /*bfd0*/  HMMA.16816.F32.BF16 R204, R4, R10, R200 ;  /* 0x0000000a04cc723c */ /* 0x000fe200000418c8 */
[----:B------:R-:W3:Y:S05]  /*bfe0*/  LDSM.16.M88.4 R4, [R233+0x4000] ;  /* 0x00400000e904783b */ /* 0x000eea0000000200 */
[C---:B------:R-:W-:Y:S06]  /*bff0*/  HMMA.16816.F32.BF16 R180, R36.reuse, R8, R180 ;  /* 0x0000000824b4723c */ /* 0x040fec00000418b4 */
[----:B------:R-:W-:Y:S01]  /*c000*/  HMMA.16816.F32.BF16 R176, R36, R10, R176 ;  /* 0x0000000a24b0723c */ /* 0x000fe200000418b0 */
[----:B------:R-:W4:Y:S05]  /*c010*/  LDSM.16.M88.4 R8, [R233+0x5000] ;  /* 0x00500000e908783b */ /* 0x000f2a0000000200 */
[----:B-1----:R-:W-:Y:S01]  /*c020*/  HMMA.16816.F32.BF16 R52, R24, R56, R40 ;  /* 0x000000381834723c */ /* 0x002fe20000041828 */
[----:B------:R-:W1:Y:S05]  /*c030*/  LDSM.16.M88.4 R40, [R231+0x7400] ;  /* 0x00740000e728783b */ /* 0x000e6a0000000200 */
[C---:B------:R-:W-:Y:S06]  /*c040*/  HMMA.16816.F32.BF16 R200, R36.reuse, R44, R188 ;  /* 0x0000002c24c8723c */ /* 0x040fec00000418bc */
[----:B------:R-:W-:Y:S06]  /*c050*/  HMMA.16816.F32.BF16 R196, R36, R46, R184 ;  /* 0x0000002e24c4723c */ /* 0x000fec00000418b8 */
[-C--:B------:R-:W-:Y:S06]  /*c060*/  HMMA.16816.F32.BF16 R100, R28, R50.reuse, R100 ;  /* 0x000000321c64723c */ /* 0x080fec0000041864 */
[----:B------:R-:W-:Y:S01]  /*c070*/  HMMA.16816.F32.BF16 R108, R32, R50, R108 ;  /* 0x00000032206c723c */ /* 0x000fe2000004186c */
[----:B------:R-:W5:Y:S05]  /*c080*/  LDSM.16.M88.4 R48, [R231+0x7800] ;  /* 0x00780000e730783b */ /* 0x000f6a0000000200 */
[----:B--2---:R-:W-:Y:S06]  /*c090*/  HMMA.16816.F32.BF16 R44, R20, R56, R64 ;  /* 0x00000038142c723c */ /* 0x004fec0000041840 */
[----:B---3--:R-:W-:Y:S01]  /*c0a0*/  HMMA.16816.F32.BF16 R64, R4, R60, R52 ;  /* 0x0000003c0440723c */ /* 0x008fe20000041834 */
[----:B------:R-:W2:Y:S05]  /*c0b0*/  LDSM.16.M88.4 R52, [R231+0x7c00] ;  /* 0x007c0000e734783b */ /* 0x000eaa0000000200 */
[C---:B------:R-:W-:Y:S06]  /*c0c0*/  HMMA.16816.F32.BF16 R192, R36.reuse, R104, R192 ;  /* 0x0000006824c0723c */ /* 0x040fec00000418c0 */
[----:B------:R-:W-:Y:S06]  /*c0d0*/  HMMA.16816.F32.BF16 R188, R36, R106, R212 ;  /* 0x0000006a24bc723c */ /* 0x000fec00000418d4 */
[-C--:B------:R-:W-:Y:S06]  /*c0e0*/  HMMA.16816.F32.BF16 R100, R20, R58.reuse, R100 ;  /* 0x0000003a1464723c */ /* 0x080fec0000041864 */
[----:B------:R-:W-:Y:S01]  /*c0f0*/  HMMA.16816.F32.BF16 R36, R24, R58, R108 ;  /* 0x0000003a1824723c */ /* 0x000fe2000004186c */
[----:B------:R-:W-:Y:S01]  /*c100*/  FMUL.FTZ R64, R64, UR25 ;  /* 0x0000001940407c20 */ /* 0x000fe20008410000 */
[----:B------:R-:W-:Y:S01]  /*c110*/  FMUL.FTZ R65, R65, UR25 ;  /* 0x0000001941417c20 */ /* 0x000fe20008410000 */
[----:B------:R-:W-:Y:S01]  /*c120*/  FMUL.FTZ R66, R66, UR25 ;  /* 0x0000001942427c20 */ /* 0x000fe20008410000 */
[----:B------:R-:W-:Y:S01]  /*c130*/  FMUL.FTZ R0, R67, UR25 ;  /* 0x0000001943007c20 */ /* 0x000fe20008410000 */
[----:B------:R-:W3:Y:S01]  /*c140*/  MUFU.TANH R214, R64 ;  /* 0x0000004000d67308 */ /* 0x000ee20000002400 */
[----:B----4-:R-:W-:Y:S01]  /*c150*/  HMMA.16816.F32.BF16 R56, R8, R60, R44 ;  /* 0x0000003c0838723c */ /* 0x010fe2000004182c */
[----:B------:R-:W4:Y:S04]  /*c160*/  LDSM.16.M88.4 R44, [R229+0x8400] ;  /* 0x00840000e52c783b */ /* 0x000f280000000200 */
[----:B------:R-:W-:Y:S01]  /*c170*/  LDSM.16.M88.4 R108, [R229+0x8c00] ;  /* 0x008c0000e56c783b */ /* 0x000fe20000000200 */
[-C--:B-1----:R-:W-:Y:S01]  /*c180*/  HMMA.16816.F32.BF16 R104, R32, R40.reuse, R180 ;  /* 0x000000282068723c */ /* 0x082fe200000418b4 */
[----:B------:R-:W1:Y:S05]  /*c190*/  MUFU.TANH R213, R65 ;  /* 0x0000004100d57308 */ /* 0x000e6a0000002400 */
[----:B------:R-:W-:Y:S03]  /*c1a0*/  HMMA.16816.F32.BF16 R180, R28, R40, R240 ;  /* 0x000000281cb4723c */ /* 0x000fe600000418f0 */
[----:B------:R2:W-:Y:S03]  /*c1b0*/  MUFU.TANH R236, R66 ;  /* 0x0000004200ec7308 */ /* 0x0005e60000002400 */
[-C--:B------:R-:W-:Y:S05]  /*c1c0*/  HMMA.16816.F32.BF16 R176, R32, R42.reuse, R176 ;  /* 0x0000002a20b0723c */ /* 0x080fea00000418b0 */
[----:B------:R3:W-:Y:S01]  /*c1d0*/  MUFU.TANH R215, R0 ;  /* 0x0000000000d77308 */ /* 0x0007e20000002400 */
[C---:B------:R-:W-:Y:S01]  /*c1e0*/  HMMA.16816.F32.BF16 R184, R28.reuse, R42, R204 ;  /* 0x0000002a1cb8723c */ /* 0x040fe200000418cc */
[----:B------:R-:W1:Y:S05]  /*c1f0*/  LDSM.16.M88.4 R40, [R229+0x8800] ;  /* 0x00880000e528783b */ /* 0x000e6a0000000200 */
[----:B-----5:R-:W-:Y:S06]  /*c200*/  HMMA.16816.F32.BF16 R204, R28, R48, R224 ;  /* 0x000000301ccc723c */ /* 0x020fec00000418e0 */
[----:B--2---:R-:W-:Y:S01]  /*c210*/  HMMA.16816.F32.BF16 R64, R4, R62, R36 ;  /* 0x0000003e0440723c */ /* 0x004fe20000041824 */
[----:B------:R-:W2:Y:S01]  /*c220*/  LDSM.16.M88.4 R36, [R231+0x8400] ;  /* 0x00840000e724783b */ /* 0x000ea20000000200 */
[----:B---3--:R-:W-:-:S04]  /*c230*/  FMUL.FTZ R0, R56, UR25 ;  /* 0x0000001938007c20 */ /* 0x008fc80008410000 */
[----:B------:R-:W-:Y:S01]  /*c240*/  HMMA.16816.F32.BF16 R60, R8, R62, R100 ;  /* 0x0000003e083c723c */ /* 0x000fe20000041864 */
[----:B------:R3:W-:Y:S05]  /*c250*/  MUFU.TANH R240, R0 ;  /* 0x0000000000f07308 */ /* 0x0007ea0000002400 */
[C---:B------:R-:W-:Y:S06]  /*c260*/  HMMA.16816.F32.BF16 R216, R28.reuse, R50, R216 ;  /* 0x000000321cd8723c */ /* 0x040fec00000418d8 */
[C---:B------:R-:W-:Y:S06]  /*c270*/  HMMA.16816.F32.BF16 R220, R28.reuse, R52, R220 ;  /* 0x000000341cdc723c */ /* 0x040fec00000418dc */
[----:B------:R-:W-:Y:S01]  /*c280*/  HMMA.16816.F32.BF16 R208, R28, R54, R208 ;  /* 0x000000361cd0723c */ /* 0x000fe200000418d0 */
[----:B---3--:R-:W-:-:S04]  /*c290*/  FMUL.FTZ R0, R57, UR25 ;  /* 0x0000001939007c20 */ /* 0x008fc80008410000 */
[----:B------:R3:W-:Y:S01]  /*c2a0*/  MUFU.TANH R239, R0 ;  /* 0x0000000000ef7308 */ /* 0x0007e20000002400 */
[----:B----4-:R-:W-:Y:S06]  /*c2b0*/  HMMA.16816.F32.BF16 R28, R20, R44, R180 ;  /* 0x0000002c141c723c */ /* 0x010fec00000418b4 */
[----:B------:R-:W-:Y:S01]  /*c2c0*/  HMMA.16816.F32.BF16 R100, R32, R50, R196 ;  /* 0x000000322064723c */ /* 0x000fe200000418c4 */
[----:B---3--:R-:W-:-:S04]  /*c2d0*/  FMUL.FTZ R0, R58, UR25 ;  /* 0x000000193a007c20 */ /* 0x008fc80008410000 */
[----:B------:R3:W-:-:S15]  /*c2e0*/  MUFU.TANH R238, R0 ;  /* 0x0000000000ee7308 */ /* 0x0007de0000002400 */
[----:B------:R-:W-:-:S04]  /*c2f0*/  NOP ;  /* 0x0000000000007918 */ /* 0x000fc80000000000 */
[----:B-1----:R-:W-:Y:S01]  /*c300*/  HMMA.16816.F32.BF16 R100, R24, R42, R100 ;  /* 0x0000002a1864723c */ /* 0x002fe20000041864 */
[----:B---3--:R-:W-:-:S05]  /*c310*/  FMUL.FTZ R0, R59, UR25 ;  /* 0x000000193b007c20 */ /* 0x008fca0008410000 */
[----:B------:R-:W-:Y:S01]  /*c320*/  HMMA.16816.F32.BF16 R56, R24, R44, R104 ;  /* 0x0000002c1838723c */ /* 0x000fe20000041868 */
[----:B------:R1:W-:Y:S05]  /*c330*/  MUFU.TANH R237, R0 ;  /* 0x0000000000ed7308 */ /* 0x0003ea0000002400 */
[----:B------:R-:W-:Y:S06]  /*c340*/  HMMA.16816.F32.BF16 R104, R32, R48, R200 ;  /* 0x000000302068723c */ /* 0x000fec00000418c8 */
[-C--:B------:R-:W-:Y:S06]  /*c350*/  HMMA.16816.F32.BF16 R48, R24, R46.reuse, R176 ;  /* 0x0000002e1830723c */ /* 0x080fec00000418b0 */
[----:B------:R-:W-:Y:S01]  /*c360*/  HMMA.16816.F32.BF16 R44, R20, R46, R184 ;  /* 0x0000002e142c723c */ /* 0x000fe200000418b8 */
[----:B-1----:R-:W-:-:S04]  /*c370*/  FMUL.FTZ R0, R64, UR25 ;  /* 0x0000001940007c20 */ /* 0x002fc80008410000 */
[----:B------:R1:W-:Y:S01]  /*c380*/  MUFU.TANH R212, R0 ;  /* 0x0000000000d47308 */ /* 0x0003e20000002400 */
[----:B--2---:R-:W-:Y:S06]  /*c390*/  HMMA.16816.F32.BF16 R56, R4, R36, R56 ;  /* 0x000000240438723c */ /* 0x004fec0000041838 */
[----:B------:R-:W-:Y:S06]  /*c3a0*/  HMMA.16816.F32.BF16 R104, R24, R40, R104 ;  /* 0x000000281868723c */ /* 0x000fec0000041868 */
[----:B------:R-:W-:Y:S01]  /*c3b0*/  HMMA.16816.F32.BF16 R48, R4, R38, R48 ;  /* 0x000000260430723c */ /* 0x000fe20000041830 */
[----:B-1----:R-:W-:-:S05]  /*c3c0*/  FMUL.FTZ R0, R65, UR25 ;  /* 0x0000001941007c20 */ /* 0x002fca0008410000 */
[----:B------:R-:W-:Y:S01]  /*c3d0*/  HMMA.16816.F32.BF16 R44, R8, R38, R44 ;  /* 0x00000026082c723c */ /* 0x000fe2000004182c */
[----:B------:R1:W2:Y:S02]  /*c3e0*/  MUFU.TANH R200, R0 ;  /* 0x0000000000c87308 */ /* 0x0002a40000002400 */
[----:B-1----:R-:W-:-:S06]  /*c3f0*/  FMUL.FTZ R0, R66, UR25 ;  /* 0x0000001942007c20 */ /* 0x002fcc0008410000 */
[----:B------:R1:W-:Y:S02]  /*c400*/  MUFU.TANH R197, R0 ;  /* 0x0000000000c57308 */ /* 0x0003e40000002400 */
[----:B-1----:R-:W-:Y:S02]  /*c410*/  FMUL.FTZ R0, R67, UR25 ;  /* 0x0000001943007c20 */ /* 0x002fe40008410000 */
[C---:B------:R-:W-:Y:S04]  /*c420*/  HMMA.16816.F32.BF16 R64, R32.reuse, R52, R192 ;  /* 0x000000342040723c */ /* 0x040fe800000418c0 */
[----:B------:R1:W-:Y:S02]  /*c430*/  MUFU.TANH R196, R0 ;  /* 0x0000000000c47308 */ /* 0x0003e40000002400 */
[----:B------:R-:W-:Y:S06]  /*c440*/  HMMA.16816.F32.BF16 R52, R32, R54, R188 ;  /* 0x000000362034723c */ /* 0x000fec00000418bc */
[----:B------:R-:W-:Y:S01]  /*c450*/  HMMA.16816.F32.BF16 R32, R8, R36, R28 ;  /* 0x000000240820723c */ /* 0x000fe2000004181c */
[----:B------:R-:W3:Y:S01]  /*c460*/  LDSM.16.M88.4 R28, [R231+0x8800] ;  /* 0x00880000e71c783b */ /* 0x000ee20000000200 */
[----:B-1----:R-:W-:-:S04]  /*c470*/  FMUL.FTZ R0, R60, UR25 ;  /* 0x000000193c007c20 */ /* 0x002fc80008410000 */
[----:B------:R1:W-:-:S12]  /*c480*/  MUFU.TANH R226, R0 ;  /* 0x0000000000e27308 */ /* 0x0003d80000002400 */
[----:B------:R-:W-:Y:S01]  /*c490*/  HMMA.16816.F32.BF16 R52, R24, R110, R52 ;  /* 0x0000006e1834723c */ /* 0x000fe20000041834 */
[----:B-1----:R-:W-:-:S04]  /*c4a0*/  FMUL.FTZ R0, R61, UR25 ;  /* 0x000000193d007c20 */ /* 0x002fc80008410000 */
[----:B------:R1:W-:Y:S02]  /*c4b0*/  MUFU.TANH R227, R0 ;  /* 0x0000000000e37308 */ /* 0x0003e40000002400 */
[----:B-1----:R-:W-:-:S06]  /*c4c0*/  FMUL.FTZ R0, R62, UR25 ;  /* 0x000000193e007c20 */ /* 0x002fcc0008410000 */
[----:B------:R1:W-:Y:S02]  /*c4d0*/  MUFU.TANH R224, R0 ;  /* 0x0000000000e07308 */ /* 0x0003e40000002400 */
[----:B-1----:R-:W-:Y:S02]  /*c4e0*/  FMUL.FTZ R0, R63, UR25 ;  /* 0x000000193f007c20 */ /* 0x002fe40008410000 */
[C---:B------:R-:W-:Y:S04]  /*c4f0*/  HMMA.16816.F32.BF16 R60, R20.reuse, R40, R204 ;  /* 0x00000028143c723c */ /* 0x040fe800000418cc */
[----:B------:R1:W-:Y:S02]  /*c500*/  MUFU.TANH R225, R0 ;  /* 0x0000000000e17308 */ /* 0x0003e40000002400 */
[----:B------:R-:W-:Y:S01]  /*c510*/  HMMA.16816.F32.BF16 R40, R20, R42, R216 ;  /* 0x0000002a1428723c */ /* 0x000fe200000418d8 */
[----:B-1----:R-:W-:-:S05]  /*c520*/  FMUL.FTZ R0, R56, UR25 ;  /* 0x0000001938007c20 */ /* 0x002fca0008410000 */
[----:B------:R1:W-:-:S12]  /*c530*/  MUFU.TANH R188, R0 ;  /* 0x0000000000bc7308 */ /* 0x0003d80000002400 */
[----:B---3--:R-:W-:Y:S01]  /*c540*/  HMMA.16816.F32.BF16 R60, R8, R28, R60 ;  /* 0x0000001c083c723c */ /* 0x008fe2000004183c */
[----:B-1----:R-:W-:-:S04]  /*c550*/  FMUL.FTZ R0, R57, UR25 ;  /* 0x0000001939007c20 */ /* 0x002fc80008410000 */
[----:B------:R1:W3:Y:S02]  /*c560*/  MUFU.TANH R183, R0 ;  /* 0x0000000000b77308 */ /* 0x0002e40000002400 */
[----:B-1----:R-:W-:-:S06]  /*c570*/  FMUL.FTZ R0, R58, UR25 ;  /* 0x000000193a007c20 */ /* 0x002fcc0008410000 */
[----:B------:R1:W-:Y:S02]  /*c580*/  MUFU.TANH R187, R0 ;  /* 0x0000000000bb7308 */ /* 0x0003e40000002400 */
[----:B-1----:R-:W-:Y:S02]  /*c590*/  FMUL.FTZ R0, R59, UR25 ;  /* 0x000000193b007c20 */ /* 0x002fe40008410000 */
[----:B------:R-:W-:Y:S01]  /*c5a0*/  HMMA.16816.F32.BF16 R56, R24, R108, R64 ;  /* 0x0000006c1838723c */ /* 0x000fe20000041840 */
[----:B------:R-:W1:Y:S03]  /*c5b0*/  LDSM.16.M88.4 R64, [R231+0x8c00] ;  /* 0x008c0000e740783b */ /* 0x000e660000000200 */
[----:B------:R4:W-:Y:S01]  /*c5c0*/  MUFU.TANH R186, R0 ;  /* 0x0000000000ba7308 */ /* 0x0009e20000002400 */
[----:B------:R-:W-:-:S04]  /*c5d0*/  DEPBAR.LE SB0, 0x0 ;  /* 0x000080000000791a */ /* 0x000fc80000000000 */
[----:B------:R-:W-:Y:S01]  /*c5e0*/  HMMA.16816.F32.BF16 R24, R4, R30, R100 ;  /* 0x0000001e0418723c */ /* 0x000fe20000041864 */
[----:B----4-:R-:W-:-:S04]  /*c5f0*/  FMUL.FTZ R0, R32, UR25 ;  /* 0x0000001920007c20 */ /* 0x010fc80008410000 */
[----:B------:R4:W-:Y:S02]  /*c600*/  MUFU.TANH R195, R0 ;  /* 0x0000000000c37308 */ /* 0x0009e40000002400 */
[----:B----4-:R-:W-:-:S08]  /*c610*/  FMUL.FTZ R0, R33, UR25 ;  /* 0x0000001921007c20 */ /* 0x010fd00008410000 */
[----:B-1----:R-:W-:Y:S01]  /*c620*/  HMMA.16816.F32.BF16 R36, R4, R64, R56 ;  /* 0x000000400424723c */ /* 0x002fe20000041838 */
[----:B------:R1:W-:Y:S02]  /*c630*/  MUFU.TANH R194, R0 ;  /* 0x0000000000c27308 */ /* 0x0003e40000002400 */
[----:B-1----:R-:W-:-:S06]  /*c640*/  FMUL.FTZ R0, R34, UR25 ;  /* 0x0000001922007c20 */ /* 0x002fcc0008410000 */
[----:B------:R1:W-:Y:S02]  /*c650*/  MUFU.TANH R193, R0 ;  /* 0x0000000000c17308 */ /* 0x0003e40000002400 */
[----:B-1----:R-:W-:Y:S02]  /*c660*/  FMUL.FTZ R0, R35, UR25 ;  /* 0x0000001923007c20 */ /* 0x002fe40008410000 */
[C---:B------:R-:W-:Y:S04]  /*c670*/  HMMA.16816.F32.BF16 R32, R4.reuse, R28, R104 ;  /* 0x0000001c0420723c */ /* 0x040fe80000041868 */
[----:B------:R1:W-:Y:S02]  /*c680*/  MUFU.TANH R192, R0 ;  /* 0x0000000000c07308 */ /* 0x0003e40000002400 */
[----:B------:R-:W-:Y:S01]  /*c690*/  HMMA.16816.F32.BF16 R4, R4, R66, R52 ;  /* 0x000000420404723c */ /* 0x000fe20000041834 */
[----:B------:R-:W-:-:S04]  /*c6a0*/  FMUL.FTZ R29, R24, UR25 ;  /* 0x00000019181d7c20 */ /* 0x000fc80008410000 */
[----:B------:R-:W-:Y:S01]  /*c6b0*/  FMUL.FTZ R106, R39, UR25 ;  /* 0x00000019276a7c20 */ /* 0x000fe20008410000 */
[----:B------:R-:W-:Y:S01]  /*c6c0*/  HMMA.16816.F32.BF16 R52, R8, R30, R40 ;  /* 0x0000001e0834723c */ /* 0x000fe20000041828 */
[----:B------:R-:W-:Y:S01]  /*c6d0*/  MUFU.TANH R31, R29 ;  /* 0x0000001d001f7308 */ /* 0x000fe20000002400 */
[----:B-1----:R-:W-:-:S05]  /*c6e0*/  FMUL.FTZ R0, R48, UR25 ;  /* 0x0000001930007c20 */ /* 0x002fca0008410000 */
[----:B------:R-:W-:Y:S02]  /*c6f0*/  FMUL.FTZ R30, R25, UR25 ;  /* 0x00000019191e7c20 */ /* 0x000fe40008410000 */
[----:B------:R1:W-:Y:S03]  /*c700*/  MUFU.TANH R177, R0 ;  /* 0x0000000000b17308 */ /* 0x0003e60000002400 */
[----:B------:R-:W-:Y:S01]  /*c710*/  FMUL.FTZ R28, R35, UR25 ;  /* 0x00000019231c7c20 */ /* 0x000fe20008410000 */
[----:B------:R-:W-:Y:S01]  /*c720*/  FMUL.FTZ R2, R33, UR25 ;  /* 0x0000001921027c20 */ /* 0x000fe20008410000 */
[----:B------:R-:W-:Y:S01]  /*c730*/  FMUL.FTZ R3, R32, UR25 ;  /* 0x0000001920037c20 */ /* 0x000fe20008410000 */
[----:B------:R-:W-:Y:S01]  /*c740*/  FMUL.FTZ R12, R34, UR25 ;  /* 0x00000019220c7c20 */ /* 0x000fe20008410000 */
[----:B------:R-:W-:Y:S02]  /*c750*/  FMUL.FTZ R34, R36, UR25 ;  /* 0x0000001924227c20 */ /* 0x000fe40008410000 */
[----:B------:R-:W-:Y:S01]  /*c760*/  FMUL.FTZ R180, R7, UR25 ;  /* 0x0000001907b47c20 */ /* 0x000fe20008410000 */
[----:B------:R-:W-:Y:S01]  /*c770*/  MUFU.TANH R48, R28 ;  /* 0x0000001c00307308 */ /* 0x000fe20000002400 */
[----:B------:R-:W-:Y:S01]  /*c780*/  FMUL.FTZ R178, R5, UR25 ;  /* 0x0000001905b27c20 */ /* 0x000fe20008410000 */
[----:B------:R-:W-:-:S03]  /*c790*/  FMUL.FTZ R179, R6, UR25 ;  /* 0x0000001906b37c20 */ /* 0x000fc60008410000 */
[----:B------:R-:W-:Y:S01]  /*c7a0*/  FMUL.FTZ R54, R54, UR25 ;  /* 0x0000001936367c20 */ /* 0x000fe20008410000 */
[----:B------:R-:W-:Y:S02]  /*c7b0*/  FMUL.FTZ R55, R55, UR25 ;  /* 0x0000001937377c20 */ /* 0x000fe40008410000 */
[----:B------:R-:W-:Y:S01]  /*c7c0*/  MUFU.TANH R32, R2 ;  /* 0x0000000200207308 */ /* 0x000fe20000002400 */
[----:B-1----:R-:W-:Y:S01]  /*c7d0*/  FMUL.FTZ R0, R49, UR25 ;  /* 0x0000001931007c20 */ /* 0x002fe20008410000 */
[----:B------:R-:W-:-:S06]  /*c7e0*/  FMUL.FTZ R49, R26, UR25 ;  /* 0x000000191a317c20 */ /* 0x000fcc0008410000 */
[----:B------:R1:W4:Y:S08]  /*c7f0*/  MUFU.TANH R176, R0 ;  /* 0x0000000000b07308 */ /* 0x0003300000002400 */
[----:B------:R-:W5:Y:S08]  /*c800*/  MUFU.TANH R33, R3 ;  /* 0x0000000300217308 */ /* 0x000f700000002400 */
[----:B------:R-:W5:Y:S01]  /*c810*/  MUFU.TANH R30, R30 ;  /* 0x0000001e001e7308 */ /* 0x000f620000002400 */
[----:B-1----:R-:W-:Y:S01]  /*c820*/  FMUL.FTZ R0, R50, UR25 ;  /* 0x0000001932007c20 */ /* 0x002fe20008410000 */
[----:B------:R-:W-:-:S06]  /*c830*/  FMUL.FTZ R50, R27, UR25 ;  /* 0x000000191b327c20 */ /* 0x000fcc0008410000 */
[----:B------:R1:W-:Y:S08]  /*c840*/  MUFU.TANH R182, R0 ;  /* 0x0000000000b67308 */ /* 0x0003f00000002400 */
[----:B------:R-:W-:Y:S08]  /*c850*/  MUFU.TANH R105, R12 ;  /* 0x0000000c00697308 */ /* 0x000ff00000002400 */
[----:B------:R-:W-:Y:S01]  /*c860*/  MUFU.TANH R104, R49 ;  /* 0x0000003100687308 */ /* 0x000fe20000002400 */
        /* <DEDUP_REMOVED lines=13> */
[----:B------:R-:W5:Y:S08]  /*c940*/  MUFU.TANH R45, R45 ;  /* 0x0000002d002d7308 */ /* 0x000f700000002400 */
[----:B------:R-:W-:Y:S01]  /*c950*/  MUFU.TANH R49, R178 ;  /* 0x000000b200317308 */ /* 0x000fe20000002400 */
[----:B-1----:R-:W-:-:S07]  /*c960*/  FMUL.FTZ R0, R46, UR25 ;  /* 0x000000192e007c20 */ /* 0x002fce0008410000 */
[----:B------:R1:W-:Y:S08]  /*c970*/  MUFU.TANH R185, R0 ;  /* 0x0000000000b97308 */ /* 0x0003f00000002400 */
[----:B------:R-:W-:Y:S08]  /*c980*/  MUFU.TANH R54, R54 ;  /* 0x0000003600367308 */ /* 0x000ff00000002400 */
[----:B------:R-:W-:Y:S01]  /*c990*/  MUFU.TANH R55, R55 ;  /* 0x0000003700377308 */ /* 0x000fe20000002400 */
[----:B-1----:R-:W-:-:S07]  /*c9a0*/  FMUL.FTZ R0, R47, UR25 ;  /* 0x000000192f007c20 */ /* 0x002fce0008410000 */
[----:B------:R1:W-:Y:S08]  /*c9b0*/  MUFU.TANH R184, R0 ;  /* 0x0000000000b87308 */ /* 0x0003f00000002400 */
[----:B------:R5:W5:Y:S01]  /*c9c0*/  MUFU.TANH R47, R34 ;  /* 0x00000022002f7308 */ /* 0x000b620000002400 */
[----:B-1----:R-:W-:-:S04]  /*c9d0*/  IMAD.U32 R0, RZ, RZ, UR21 ;  /* 0x00000015ff007e24 */ /* 0x002fc8000f8e00ff */
[----:B------:R-:W-:-:S04]  /*c9e0*/  IMAD R0, R0, 0x40, R18 ;  /* 0x0000004000007824 */ /* 0x000fc800078e0212 */
[C---:B------:R-:W-:Y:S01]  /*c9f0*/  VIADD R27, R0.reuse, 0x1 ;  /* 0x00000001001b7836 */ /* 0x040fe20000000000 */
[----:B------:R-:W-:Y:S01]  /*ca00*/  I2FP.F32.S32 R43, R0 ;  /* 0x00000000002b7245 */ /* 0x000fe20000201400 */
[C---:B------:R-:W-:Y:S01]  /*ca10*/  VIADD R25, R0.reuse, 0x9 ;  /* 0x0000000900197836 */ /* 0x040fe20000000000 */
[CC--:B------:R-:W-:Y:S01]  /*ca20*/  ISETP.GE.AND P6, PT, R0.reuse, R14.reuse, PT ;  /* 0x0000000e0000720c */ /* 0x0c0fe20003fc6270 */
[C---:B------:R-:W-:Y:S01]  /*ca30*/  VIADD R26, R0.reuse, 0x8 ;  /* 0x00000008001a7836 */ /* 0x040fe20000000000 */
[----:B------:R-:W-:Y:S01]  /*ca40*/  I2FP.F32.S32 R42, R27 ;  /* 0x0000001b002a7245 */ /* 0x000fe20000201400 */
[----:B------:R-:W-:Y:S01]  /*ca50*/  VIADD R19, R0, 0x11 ;  /* 0x0000001100137836 */ /* 0x000fe20000000000 */
[----:B------:R-:W-:Y:S01]  /*ca60*/  ISETP.GE.AND P2, PT, R27, R14, PT ;  /* 0x0000000e1b00720c */ /* 0x000fe20003f46270 */
[----:B------:R-:W-:Y:S01]  /*ca70*/  FFMA.FTZ R28, R43, UR5, R214 ;  /* 0x000000052b1c7c23 */ /* 0x000fe200080100d6 */
[----:B------:R-:W-:Y:S01]  /*ca80*/  I2FP.F32.S32 R40, R25 ;  /* 0x0000001900287245 */ /* 0x000fe20000201400 */
[----:B------:R-:W-:Y:S01]  /*ca90*/  FFMA.FTZ R29, R42, UR5, R213 ;  /* 0x000000052a1d7c23 */ /* 0x000fe200080100d5 */
[----:B------:R-:W-:Y:S01]  /*caa0*/  I2FP.F32.S32 R41, R26 ;  /* 0x0000001a00297245 */ /* 0x000fe20000201400 */
[----:B------:R-:W-:Y:S01]  /*cab0*/  VIADD R24, R0, 0x10 ;  /* 0x0000001000187836 */ /* 0x000fe20000000000 */
[----:B------:R-:W-:Y:S01]  /*cac0*/  FSEL R46, R28, -INF , !P6 ;  /* 0xff8000001c2e7808 */ /* 0x000fe20007000000 */
[----:B------:R-:W-:Y:S01]  /*cad0*/  VIADD R13, R0, 0x19 ;  /* 0x00000019000d7836 */ /* 0x000fe20000000000 */
[----:B------:R-:W-:Y:S01]  /*cae0*/  FSEL R56, R29, -INF , !P2 ;  /* 0xff8000001d387808 */ /* 0x000fe20005000000 */
[----:B--2---:R-:W-:Y:S01]  /*caf0*/  FFMA.FTZ R29, R40, UR5, R200 ;  /* 0x00000005281d7c23 */ /* 0x004fe200080100c8 */
[-C--:B------:R-:W-:Y:S01]  /*cb00*/  ISETP.GE.AND P2, PT, R25, R14.reuse, PT ;  /* 0x0000000e1900720c */ /* 0x080fe20003f46270 */
[----:B------:R-:W-:Y:S01]  /*cb10*/  FFMA.FTZ R28, R41, UR5, R212 ;  /* 0x00000005291c7c23 */ /* 0x000fe200080100d4 */
[----:B------:R-:W-:Y:S01]  /*cb20*/  I2FP.F32.S32 R38, R19 ;  /* 0x0000001300267245 */ /* 0x000fe20000201400 */
[----:B------:R-:W-:Y:S01]  /*cb30*/  VIADD R18, R0, 0x18 ;  /* 0x0000001800127836 */ /* 0x000fe20000000000 */
[----:B------:R-:W-:Y:S01]  /*cb40*/  ISETP.GE.AND P6, PT, R26, R14, PT ;  /* 0x0000000e1a00720c */ /* 0x000fe20003fc6270 */
[C---:B------:R-:W-:Y:S01]  /*cb50*/  VIADD R7, R0.reuse, 0x21 ;  /* 0x0000002100077836 */ /* 0x040fe20000000000 */
[----:B------:R-:W-:Y:S01]  /*cb60*/  I2FP.F32.S32 R39, R24 ;  /* 0x0000001800277245 */ /* 0x000fe20000201400 */
[----:B------:R-:W-:Y:S01]  /*cb70*/  VIADD R12, R0, 0x20 ;  /* 0x00000020000c7836 */ /* 0x000fe20000000000 */
[----:B------:R-:W-:Y:S01]  /*cb80*/  FSEL R101, R29, -INF , !P2 ;  /* 0xff8000001d657808 */ /* 0x000fe20005000000 */
[----:B---3--:R-:W-:Y:S01]  /*cb90*/  FFMA.FTZ R29, R38, UR5, R183 ;  /* 0x00000005261d7c23 */ /* 0x008fe200080100b7 */
[----:B------:R-:W-:Y:S01]  /*cba0*/  FSEL R57, R28, -INF , !P6 ;  /* 0xff8000001c397808 */ /* 0x000fe20007000000 */
[----:B------:R-:W-:Y:S01]  /*cbb0*/  FFMA.FTZ R28, R39, UR5, R188 ;  /* 0x00000005271c7c23 */ /* 0x000fe200080100bc */
[-C--:B------:R-:W-:Y:S01]  /*cbc0*/  ISETP.GE.AND P2, PT, R19, R14.reuse, PT ;  /* 0x0000000e1300720c */ /* 0x080fe20003f46270 */
[C---:B------:R-:W-:Y:S01]  /*cbd0*/  VIADD R5, R0.reuse, 0x29 ;  /* 0x0000002900057836 */ /* 0x040fe20000000000 */
[----:B------:R-:W-:Y:S01]  /*cbe0*/  I2FP.F32.S32 R36, R13 ;  /* 0x0000000d00247245 */ /* 0x000fe20000201400 */
[----:B------:R-:W-:Y:S01]  /*cbf0*/  VIADD R6, R0, 0x28 ;  /* 0x0000002800067836 */ /* 0x000fe20000000000 */
[----:B------:R-:W-:Y:S01]  /*cc00*/  ISETP.GE.AND P6, PT, R24, R14, PT ;  /* 0x0000000e1800720c */ /* 0x000fe20003fc6270 */
[C---:B------:R-:W-:Y:S01]  /*cc10*/  VIADD R3, R0.reuse, 0x31 ;  /* 0x0000003100037836 */ /* 0x040fe20000000000 */
[----:B------:R-:W-:Y:S01]  /*cc20*/  I2FP.F32.S32 R37, R18 ;  /* 0x0000001200257245 */ /* 0x000fe20000201400 */
[----:B------:R-:W-:Y:S01]  /*cc30*/  VIADD R4, R0, 0x30 ;  /* 0x0000003000047836 */ /* 0x000fe20000000000 */
[----:B------:R-:W-:Y:S01]  /*cc40*/  FSEL R59, R29, -INF , !P2 ;  /* 0xff8000001d3b7808 */ /* 0x000fe20005000000 */
[----:B----4-:R-:W-:Y:S01]  /*cc50*/  FFMA.FTZ R29, R36, UR5, R176 ;  /* 0x00000005241d7c23 */ /* 0x010fe200080100b0 */
[----:B------:R-:W-:Y:S01]  /*cc60*/  FSEL R100, R28, -INF , !P6 ;  /* 0xff8000001c647808 */ /* 0x000fe20007000000 */
[----:B------:R-:W-:Y:S01]  /*cc70*/  FFMA.FTZ R28, R37, UR5, R177 ;  /* 0x00000005251c7c23 */ /* 0x000fe200080100b1 */
[----:B------:R-:W-:Y:S01]  /*cc80*/  BAR.SYNC.DEFER_BLOCKING 0x0 ;  /* 0x0000000000007b1d */ /* 0x000fe20000010000 */
[----:B------:R-:W-:Y:S01]  /*cc90*/  ISETP.GE.AND P2, PT, R13, R14, PT ;  /* 0x0000000e0d00720c */ /* 0x000fe20003f46270 */
[----:B------:R-:W-:Y:S01]  /*cca0*/  VIADD R2, R0, 0x38 ;  /* 0x0000003800027836 */ /* 0x000fe20000000000 */
[----:B-----5:R-:W-:-:S02]  /*ccb0*/  I2FP.F32.S32 R34, R7 ;  /* 0x0000000700227245 */ /* 0x020fc40000201400 */
[----:B------:R-:W-:Y:S02]  /*ccc0*/  ISETP.GE.AND P6, PT, R18, R14, PT ;  /* 0x0000000e1200720c */ /* 0x000fe40003fc6270 */
[----:B------:R-:W-:Y:S02]  /*ccd0*/  I2FP.F32.S32 R35, R12 ;  /* 0x0000000c00237245 */ /* 0x000fe40000201400 */
[----:B------:R-:W-:Y:S01]  /*cce0*/  FSEL R107, R29, -INF , !P2 ;  /* 0xff8000001d6b7808 */ /* 0x000fe20005000000 */
[----:B------:R-:W-:Y:S01]  /*ccf0*/  FFMA.FTZ R29, R34, UR5, R32 ;  /* 0x00000005221d7c23 */ /* 0x000fe20008010020 */
[----:B------:R-:W-:Y:S01]  /*cd00*/  FSEL R102, R28, -INF , !P6 ;  /* 0xff8000001c667808 */ /* 0x000fe20007000000 */
[----:B------:R-:W-:Y:S01]  /*cd10*/  FFMA.FTZ R28, R35, UR5, R33 ;  /* 0x00000005231c7c23 */ /* 0x000fe20008010021 */
[----:B------:R-:W-:Y:S02]  /*cd20*/  ISETP.GE.AND P2, PT, R7, R14, PT ;  /* 0x0000000e0700720c */ /* 0x000fe40003f46270 */
[----:B------:R-:W-:-:S02]  /*cd30*/  I2FP.F32.S32 R32, R5 ;  /* 0x0000000500207245 */ /* 0x000fc40000201400 */
        /* <DEDUP_REMOVED lines=9> */
[----:B------:R-:W-:Y:S01]  /*cdd0*/  I2FP.F32.S32 R31, R4 ;  /* 0x00000004001f7245 */ /* 0x000fe20000201400 */
[----:B------:R-:W-:Y:S01]  /*cde0*/  FFMA.FTZ R45, R30, UR5, R45 ;  /* 0x000000051e2d7c23 */ /* 0x000fe2000801002d */
[----:B------:R-:W-:Y:S02]  /*cdf0*/  FSEL R200, R29, -INF , !P2 ;  /* 0xff8000001dc87808 */ /* 0x000fe40005000000 */
[----:B------:R-:W-:Y:S02]  /*ce00*/  I2FP.F32.S32 R29, R2 ;  /* 0x00000002001d7245 */ /* 0x000fe40000201400 */
[----:B------:R-:W-:Y:S01]  /*ce10*/  FSEL R201, R28, -INF , !P6 ;  /* 0xff8000001cc97808 */ /* 0x000fe20007000000 */
[----:B------:R-:W-:Y:S01]  /*ce20*/  FFMA.FTZ R28, R31, UR5, R47 ;  /* 0x000000051f1c7c23 */ /* 0x000fe2000801002f */
[-C--:B------:R-:W-:Y:S01]  /*ce30*/  ISETP.GE.AND P2, PT, R3, R14.reuse, PT ;  /* 0x0000000e0300720c */ /* 0x080fe20003f46270 */
[----:B------:R-:W-:Y:S01]  /*ce40*/  FFMA.FTZ R44, R29, UR5, R44 ;  /* 0x000000051d2c7c23 */ /* 0x000fe2000801002c */
[----:B------:R-:W-:-:S02]  /*ce50*/  ISETP.GE.AND P6, PT, R4, R14, PT ;  /* 0x0000000e0400720c */ /* 0x000fc40003fc6270 */
[----:B------:R-:W-:Y:S01]  /*ce60*/  FSEL R205, R45, -INF , !P2 ;  /* 0xff8000002dcd7808 */ /* 0x000fe20005000000 */
[----:B------:R-:W-:Y:S01]  /*ce70*/  FFMA.FTZ R45, R42, UR5, R215 ;  /* 0x000000052a2d7c23 */ /* 0x000fe200080100d7 */
[----:B------:R-:W-:Y:S02]  /*ce80*/  ISETP.GE.AND P2, PT, R2, R14, PT ;  /* 0x0000000e0200720c */ /* 0x000fe40003f46270 */
[----:B------:R-:W-:Y:S01]  /*ce90*/  FSEL R202, R28, -INF , !P6 ;  /* 0xff8000001cca7808 */ /* 0x000fe20007000000 */
[----:B------:R-:W-:Y:S01]  /*cea0*/  FFMA.FTZ R28, R43, UR5, R236 ;  /* 0x000000052b1c7c23 */ /* 0x000fe200080100ec */
[-C--:B------:R-:W-:Y:S02]  /*ceb0*/  ISETP.GE.AND P1, PT, R0, R15.reuse, PT ;  /* 0x0000000f0000720c */ /* 0x080fe40003f26270 */
[----:B------:R-:W-:Y:S01]  /*cec0*/  FSEL R213, R44, -INF , !P2 ;  /* 0xff8000002cd57808 */ /* 0x000fe20005000000 */
[----:B------:R-:W-:Y:S01]  /*ced0*/  FFMA.FTZ R44, R41, UR5, R197 ;  /* 0x00000005292c7c23 */ /* 0x000fe200080100c5 */
[----:B------:R-:W-:-:S02]  /*cee0*/  ISETP.GE.AND P2, PT, R27, R15, PT ;  /* 0x0000000f1b00720c */ /* 0x000fc40003f46270 */
[----:B------:R-:W-:Y:S01]  /*cef0*/  FSEL R47, R28, -INF , !P1 ;  /* 0xff8000001c2f7808 */ /* 0x000fe20004800000 */
[----:B------:R-:W-:Y:S01]  /*cf00*/  FFMA.FTZ R28, R40, UR5, R196 ;  /* 0x00000005281c7c23 */ /* 0x000fe200080100c4 */
[-C--:B------:R-:W-:Y:S02]  /*cf10*/  ISETP.GE.AND P1, PT, R26, R15.reuse, PT ;  /* 0x0000000f1a00720c */ /* 0x080fe40003f26270 */
        /* <DEDUP_REMOVED lines=17> */
[-C--:B------:R-:W-:Y:S01]  /*d030*/  ISETP.GE.AND P1, PT, R12, R15.reuse, PT ;  /* 0x0000000f0c00720c */ /* 0x080fe20003f26270 */
[----:B------:R-:W1:Y:S01]  /*d040*/  MUFU.TANH R48, R179 ;  /* 0x000000b300307308 */ /* 0x000e620000002400 */
[----:B------:R-:W-:Y:S01]  /*d050*/  FSEL R189, R45, -INF , !P2 ;  /* 0xff8000002dbd7808 */ /* 0x000fe20005000000 */
[----:B------:R-:W-:Y:S01]  /*d060*/  FFMA.FTZ R45, R33, UR5, R104 ;  /* 0x00000005212d7c23 */ /* 0x000fe20008010068 */
[-C--:B------:R-:W-:Y:S02]  /*d070*/  ISETP.GE.AND P2, PT, R7, R15.reuse, PT ;  /* 0x0000000f0700720c */ /* 0x080fe40003f46270 */
[----:B------:R-:W-:Y:S01]  /*d080*/  FSEL R204, R44, -INF , !P1 ;  /* 0xff8000002ccc7808 */ /* 0x000fe20004800000 */
[----:B------:R-:W-:Y:S01]  /*d090*/  FFMA.FTZ R44, R32, UR5, R103 ;  /* 0x00000005202c7c23 */ /* 0x000fe20008010067 */
[-C--:B------:R-:W-:Y:S01]  /*d0a0*/  ISETP.GE.AND P1, PT, R6, R15.reuse, PT ;  /* 0x0000000f0600720c */ /* 0x080fe20003f26270 */
[----:B------:R-:W2:Y:S01]  /*d0b0*/  MUFU.TANH R103, R180 ;  /* 0x000000b400677308 */ /* 0x000ea20000002400 */
[----:B------:R-:W-:Y:S01]  /*d0c0*/  FSEL R206, R28, -INF , !P2 ;  /* 0xff8000001cce7808 */ /* 0x000fe20005000000 */
[----:B------:R-:W-:Y:S01]  /*d0d0*/  FFMA.FTZ R28, R31, UR5, R51 ;  /* 0x000000051f1c7c23 */ /* 0x000fe20008010033 */
[----:B------:R-:W-:-:S02]  /*d0e0*/  ISETP.GE.AND P2, PT, R5, R15, PT ;  /* 0x0000000f0500720c */ /* 0x000fc40003f46270 */
[C---:B------:R-:W-:Y:S02]  /*d0f0*/  ISETP.GE.AND P0, PT, R0.reuse, R17, PT ;  /* 0x000000110000720c */ /* 0x040fe40003f06270 */
[C---:B------:R-:W-:Y:S01]  /*d100*/  ISETP.GE.AND P6, PT, R0.reuse, R16, PT ;  /* 0x000000100000720c */ /* 0x040fe20003fc6270 */
[----:B------:R-:W-:Y:S01]  /*d110*/  VIADD R0, R0, 0x39 ;  /* 0x0000003900007836 */ /* 0x000fe20000000000 */
[----:B------:R-:W-:Y:S01]  /*d120*/  FSEL R207, R45, -INF , !P1 ;  /* 0xff8000002dcf7808 */ /* 0x000fe20004800000 */
[----:B------:R-:W-:Y:S01]  /*d130*/  FFMA.FTZ R45, R30, UR5, R50 ;  /* 0x000000051e2d7c23 */ /* 0x000fe20008010032 */
[-C--:B------:R-:W-:Y:S02]  /*d140*/  ISETP.GE.AND P1, PT, R4, R15.reuse, PT ;  /* 0x0000000f0400720c */ /* 0x080fe40003f26270 */
[----:B------:R-:W-:Y:S01]  /*d150*/  FSEL R212, R44, -INF , !P2 ;  /* 0xff8000002cd47808 */ /* 0x000fe20005000000 */
[----:B------:R-:W-:Y:S01]  /*d160*/  FMUL.FTZ R44, R60, UR25 ;  /* 0x000000193c2c7c20 */ /* 0x000fe20008410000 */
[----:B------:R-:W-:-:S02]  /*d170*/  ISETP.GE.AND P2, PT, R3, R15, PT ;  /* 0x0000000f0300720c */ /* 0x000fc40003f46270 */
[----:B------:R-:W-:Y:S01]  /*d180*/  FSEL R214, R28, -INF , !P1 ;  /* 0xff8000001cd67808 */ /* 0x000fe20004800000 */
[----:B------:R1:W3:Y:S01]  /*d190*/  MUFU.TANH R105, R44 ;  /* 0x0000002c00697308 */ /* 0x0002e20000002400 */
[----:B------:R-:W-:Y:S02]  /*d1a0*/  I2FP.F32.S32 R28, R0 ;  /* 0x00000000001c7245 */ /* 0x000fe40000201400 */
[----:B------:R-:W-:Y:S02]  /*d1b0*/  FSEL R215, R45, -INF , !P2 ;  /* 0xff8000002dd77808 */ /* 0x000fe40005000000 */
[----:B------:R-:W-:Y:S01]  /*d1c0*/  ISETP.GE.AND P2, PT, R0, R14, PT ;  /* 0x0000000e0000720c */ /* 0x000fe20003f46270 */
[----:B------:R-:W-:Y:S01]  /*d1d0*/  FMUL.FTZ R14, R61, UR25 ;  /* 0x000000193d0e7c20 */ /* 0x000fe20008410000 */
[----:B------:R-:W-:Y:S01]  /*d1e0*/  ISETP.GE.AND P1, PT, R2, R15, PT ;  /* 0x0000000f0200720c */ /* 0x000fe20003f26270 */
[----:B------:R-:W-:Y:S02]  /*d1f0*/  FFMA.FTZ R45, R28, UR5, R49 ;  /* 0x000000051c2d7c23 */ /* 0x000fe40008010031 */
[----:B------:R2:W4:Y:S03]  /*d200*/  MUFU.TANH R104, R14 ;  /* 0x0000000e00687308 */ /* 0x0005260000002400 */
[----:B------:R-:W-:-:S02]  /*d210*/  FSEL R203, R45, -INF , !P2 ;  /* 0xff8000002dcb7808 */ /* 0x000fc40005000000 */
[----:B------:R-:W-:Y:S01]  /*d220*/  ISETP.GE.AND P2, PT, R27, R17, PT ;  /* 0x000000111b00720c */ /* 0x000fe20003f46270 */
[----:B-1----:R-:W-:Y:S02]  /*d230*/  FFMA.FTZ R44, R29, UR5, R48 ;  /* 0x000000051d2c7c23 */ /* 0x002fe40008010030 */
[C---:B------:R-:W-:Y:S03]  /*d240*/  HMMA.16816.F32.BF16 R48, R20.reuse, R108, R220 ;  /* 0x0000006c1430723c */ /* 0x040fe600000418dc */
[----:B------:R-:W-:Y:S01]  /*d250*/  FSEL R216, R44, -INF , !P1 ;  /* 0xff8000002cd87808 */ /* 0x000fe20004800000 */
[----:B------:R-:W-:Y:S01]  /*d260*/  FMUL.FTZ R44, R62, UR25 ;  /* 0x000000193e2c7c20 */ /* 0x000fe20008410000 */
[----:B------:R-:W-:Y:S01]  /*d270*/  ISETP.GE.AND P1, PT, R0, R15, PT ;  /* 0x0000000f0000720c */ /* 0x000fe20003f26270 */
[C---:B------:R-:W-:Y:S01]  /*d280*/  FFMA.FTZ R15, R43.reuse, UR5, R240 ;  /* 0x000000052b0f7c23 */ /* 0x040fe200080100f0 */
[----:B------:R-:W-:Y:S01]  /*d290*/  HMMA.16816.F32.BF16 R20, R20, R110, R208 ;  /* 0x0000006e1414723c */ /* 0x000fe200000418d0 */
[----:B--2---:R-:W-:Y:S01]  /*d2a0*/  FFMA.FTZ R14, R28, UR5, R103 ;  /* 0x000000051c0e7c23 */ /* 0x004fe20008010067 */
[----:B------:R1:W2:Y:S04]  /*d2b0*/  MUFU.TANH R61, R44 ;  /* 0x0000002c003d7308 */ /* 0x0002a80000002400 */
[----:B------:R-:W-:Y:S01]  /*d2c0*/  FSEL R217, R14, -INF , !P1 ;  /* 0xff8000000ed97808 */ /* 0x000fe20004800000 */
[----:B------:R-:W-:Y:S01]  /*d2d0*/  FFMA.FTZ R14, R43, UR5, R238 ;  /* 0x000000052b0e7c23 */ /* 0x000fe200080100ee */
[----:B------:R-:W-:-:S02]  /*d2e0*/  ISETP.GE.AND P1, PT, R27, R16, PT ;  /* 0x000000101b00720c */ /* 0x000fc40003f26270 */
[----:B------:R-:W-:Y:S01]  /*d2f0*/  FSEL R27, R15, -INF , !P0 ;  /* 0xff8000000f1b7808 */ /* 0x000fe20004000000 */
[----:B------:R-:W-:Y:S01]  /*d300*/  FFMA.FTZ R15, R42, UR5, R239 ;  /* 0x000000052a0f7c23 */ /* 0x000fe200080100ef */
[----:B------:R-:W-:Y:S01]  /*d310*/  FSEL R43, R14, -INF , !P6 ;  /* 0xff8000000e2b7808 */ /* 0x000fe20007000000 */
[----:B------:R-:W-:Y:S01]  /*d320*/  FFMA.FTZ R14, R42, UR5, R237 ;  /* 0x000000052a0e7c23 */ /* 0x000fe200080100ed */
[CC--:B------:R-:W-:Y:S02]  /*d330*/  ISETP.GE.AND P0, PT, R26.reuse, R17.reuse, PT ;  /* 0x000000111a00720c */ /* 0x0c0fe40003f06270 */
[-C--:B------:R-:W-:Y:S01]  /*d340*/  ISETP.GE.AND P6, PT, R26, R16.reuse, PT ;  /* 0x000000101a00720c */ /* 0x080fe20003fc6270 */
[----:B------:R-:W-:Y:S01]  /*d350*/  FMUL.FTZ R26, R52, UR25 ;  /* 0x00000019341a7c20 */ /* 0x000fe20008410000 */
[----:B------:R-:W-:Y:S01]  /*d360*/  FSEL R42, R15, -INF , !P2 ;  /* 0xff8000000f2a7808 */ /* 0x000fe20005000000 */
[----:B-1----:R-:W-:Y:S01]  /*d370*/  FMUL.FTZ R44, R63, UR25 ;  /* 0x000000193f2c7c20 */ /* 0x002fe20008410000 */
[----:B------:R-:W-:Y:S01]  /*d380*/  FFMA.FTZ R15, R41, UR5, R226 ;  /* 0x00000005290f7c23 */ /* 0x000fe200080100e2 */
[----:B------:R1:W5:Y:S01]  /*d390*/  MUFU.TANH R45, R26 ;  /* 0x0000001a002d7308 */ /* 0x0003620000002400 */
[-C--:B------:R-:W-:Y:S01]  /*d3a0*/  ISETP.GE.AND P2, PT, R25, R17.reuse, PT ;  /* 0x000000111900720c */ /* 0x080fe20003f46270 */
[C---:B------:R-:W-:Y:S06]  /*d3b0*/  HMMA.16816.F32.BF16 R48, R8.reuse, R64, R48 ;  /* 0x000000400830723c */ /* 0x040fec0000041830 */
[----:B------:R3:W5:Y:S01]  /*d3c0*/  MUFU.TANH R60, R44 ;  /* 0x0000002c003c7308 */ /* 0x0007620000002400 */
[----:B------:R-:W-:Y:S07]  /*d3d0*/  HMMA.16816.F32.BF16 R20, R8, R66, R20 ;  /* 0x000000420814723c */ /* 0x000fee0000041814 */
[----:B------:R-:W-:Y:S01]  /*d3e0*/  FFMA.FTZ R8, R37, UR5, R185 ;  /* 0x0000000525087c23 */ /* 0x000fe200080100b9 */
[----:B-1----:R-:W-:Y:S01]  /*d3f0*/  FSEL R26, R15, -INF , !P0 ;  /* 0xff8000000f1a7808 */ /* 0x002fe20004000000 */
[----:B------:R-:W-:Y:S01]  /*d400*/  FFMA.FTZ R15, R40, UR5, R227 ;  /* 0x00000005280f7c23 */ /* 0x000fe200080100e3 */
[----:B------:R-:W-:Y:S01]  /*d410*/  ISETP.GE.AND P0, PT, R24, R17, PT ;  /* 0x000000111800720c */ /* 0x000fe20003f06270 */
[----:B------:R-:W-:Y:S01]  /*d420*/  FFMA.FTZ R9, R36, UR5, R190 ;  /* 0x0000000524097c23 */ /* 0x000fe200080100be */
[----:B---3--:R-:W-:Y:S01]  /*d430*/  FSEL R44, R14, -INF , !P1 ;  /* 0xff8000000e2c7808 */ /* 0x008fe20004800000 */
[----:B------:R-:W-:Y:S01]  /*d440*/  FFMA.FTZ R14, R41, UR5, R224 ;  /* 0x00000005290e7c23 */ /* 0x000fe200080100e0 */
[----:B------:R-:W-:Y:S01]  /*d450*/  ISETP.GE.AND P1, PT, R25, R16, PT ;  /* 0x000000101900720c */ /* 0x000fe20003f26270 */
[----:B------:R-:W-:-:S02]  /*d460*/  FMUL.FTZ R25, R53, UR25 ;  /* 0x0000001935197c20 */ /* 0x000fc40008410000 */
[----:B------:R-:W-:Y:S01]  /*d470*/  FMUL.FTZ R48, R48, UR25 ;  /* 0x0000001930307c20 */ /* 0x000fe20008410000 */
[----:B------:R-:W-:Y:S01]  /*d480*/  FMUL.FTZ R49, R49, UR25 ;  /* 0x0000001931317c20 */ /* 0x000fe20008410000 */
[----:B------:R-:W-:Y:S01]  /*d490*/  FSEL R41, R14, -INF , !P6 ;  /* 0xff8000000e297808 */ /* 0x000fe20007000000 */
[----:B------:R-:W-:Y:S01]  /*d4a0*/  FFMA.FTZ R14, R40, UR5, R225 ;  /* 0x00000005280e7c23 */ /* 0x000fe200080100e1 */
[----:B------:R-:W-:Y:S01]  /*d4b0*/  ISETP.GE.AND P6, PT, R24, R16, PT ;  /* 0x000000101800720c */ /* 0x000fe20003fc6270 */
[----:B------:R1:W3:Y:S01]  /*d4c0*/  MUFU.TANH R40, R25 ;  /* 0x0000001900287308 */ /* 0x0002e20000002400 */
[----:B------:R-:W-:Y:S01]  /*d4d0*/  FSEL R24, R15, -INF , !P2 ;  /* 0xff8000000f187808 */ /* 0x000fe20005000000 */
[----:B------:R-:W-:Y:S01]  /*d4e0*/  FFMA.FTZ R15, R39, UR5, R195 ;  /* 0x00000005270f7c23 */ /* 0x000fe200080100c3 */
[----:B------:R-:W-:Y:S01]  /*d4f0*/  ISETP.GE.AND P2, PT, R19, R17, PT ;  /* 0x000000111300720c */ /* 0x000fe20003f46270 */
[----:B------:R-:W-:Y:S01]  /*d500*/  FMUL.FTZ R20, R20, UR25 ;  /* 0x0000001914147c20 */ /* 0x000fe20008410000 */
[----:B------:R-:W-:Y:S01]  /*d510*/  FMUL.FTZ R50, R50, UR25 ;  /* 0x0000001932327c20 */ /* 0x000fe20008410000 */
[----:B------:R-:W-:Y:S01]  /*d520*/  FMUL.FTZ R51, R51, UR25 ;  /* 0x0000001933337c20 */ /* 0x000fe20008410000 */
[----:B------:R-:W-:Y:S01]  /*d530*/  FMUL.FTZ R21, R21, UR25 ;  /* 0x0000001915157c20 */ /* 0x000fe20008410000 */
[----:B------:R-:W3:Y:S01]  /*d540*/  MUFU.TANH R48, R48 ;  /* 0x0000003000307308 */ /* 0x000ee20000002400 */
[----:B------:R-:W-:Y:S01]  /*d550*/  FMUL.FTZ R22, R22, UR25 ;  /* 0x0000001916167c20 */ /* 0x000fe20008410000 */
[----:B------:R-:W-:-:S06]  /*d560*/  FMUL.FTZ R23, R23, UR25 ;  /* 0x0000001917177c20 */ /* 0x000fcc0008410000 */
[----:B------:R-:W-:Y:S01]  /*d570*/  MUFU.TANH R49, R49 ;  /* 0x0000003100317308 */ /* 0x000fe20000002400 */
[----:B-1----:R-:W-:Y:S01]  /*d580*/  FSEL R25, R14, -INF , !P1 ;  /* 0xff8000000e197808 */ /* 0x002fe20004800000 */
[----:B------:R-:W-:Y:S01]  /*d590*/  FFMA.FTZ R14, R39, UR5, R193 ;  /* 0x00000005270e7c23 */ /* 0x000fe200080100c1 */
[----:B------:R-:W-:Y:S01]  /*d5a0*/  FSEL R39, R15, -INF , !P0 ;  /* 0xff8000000f277808 */ /* 0x000fe20004000000 */
[----:B------:R-:W-:Y:S01]  /*d5b0*/  FFMA.FTZ R15, R38, UR5, R194 ;  /* 0x00000005260f7c23 */ /* 0x000fe200080100c2 */
[-C--:B------:R-:W-:Y:S02]  /*d5c0*/  ISETP.GE.AND P1, PT, R19, R16.reuse, PT ;  /* 0x000000101300720c */ /* 0x080fe40003f26270 */
[----:B------:R-:W-:Y:S01]  /*d5d0*/  FSEL R52, R14, -INF , !P6 ;  /* 0xff8000000e347808 */ /* 0x000fe20007000000 */
[----:B------:R-:W-:Y:S01]  /*d5e0*/  FFMA.FTZ R14, R38, UR5, R192 ;  /* 0x00000005260e7c23 */ /* 0x000fe200080100c0 */
[----:B------:R-:W-:Y:S01]  /*d5f0*/  ISETP.GE.AND P6, PT, R18, R16, PT ;  /* 0x000000101200720c */ /* 0x000fe20003fc6270 */
[----:B------:R-:W-:Y:S01]  /*d600*/  MUFU.TANH R20, R20 ;  /* 0x0000001400147308 */ /* 0x000fe20000002400 */
[----:B------:R-:W-:Y:S01]  /*d610*/  FSEL R38, R15, -INF , !P2 ;  /* 0xff8000000f267808 */ /* 0x000fe20005000000 */
[----:B------:R-:W-:Y:S01]  /*d620*/  FFMA.FTZ R15, R37, UR5, R191 ;  /* 0x00000005250f7c23 */ /* 0x000fe200080100bf */
[----:B------:R-:W-:Y:S01]  /*d630*/  FSEL R37, R8, -INF , !P6 ;  /* 0xff80000008257808 */ /* 0x000fe20007000000 */
[----:B------:R-:W-:Y:S01]  /*d640*/  FFMA.FTZ R8, R36, UR5, R184 ;  /* 0x0000000524087c23 */ /* 0x000fe200080100b8 */
[----:B------:R-:W-:-:S02]  /*d650*/  FSEL R53, R14, -INF , !P1 ;  /* 0xff8000000e357808 */ /* 0x000fc40004800000 */
[CC--:B------:R-:W-:Y:S01]  /*d660*/  ISETP.GE.AND P2, PT, R13.reuse, R17.reuse, PT ;  /* 0x000000110d00720c */ /* 0x0c0fe20003f46270 */
[----:B------:R-:W1:Y:S01]  /*d670*/  MUFU.TANH R50, R50 ;  /* 0x0000003200327308 */ /* 0x000e620000002400 */
[-C--:B------:R-:W-:Y:S02]  /*d680*/  ISETP.GE.AND P1, PT, R13, R16.reuse, PT ;  /* 0x000000100d00720c */ /* 0x080fe40003f26270 */
[-C--:B------:R-:W-:Y:S02]  /*d690*/  ISETP.GE.AND P0, PT, R18, R17.reuse, PT ;  /* 0x000000111200720c */ /* 0x080fe40003f06270 */
[----:B------:R-:W-:Y:S01]  /*d6a0*/  FSEL R36, R9, -INF , !P2 ;  /* 0xff80000009247808 */ /* 0x000fe20005000000 */
[----:B------:R-:W-:Y:S01]  /*d6b0*/  FFMA.FTZ R9, R35, UR5, R105 ;  /* 0x0000000523097c23 */ /* 0x000fe20008010069 */
[----:B------:R-:W-:Y:S01]  /*d6c0*/  FSEL R108, R8, -INF , !P1 ;  /* 0xff800000086c7808 */ /* 0x000fe20004800000 */
[----:B----4-:R-:W-:Y:S01]  /*d6d0*/  FFMA.FTZ R8, R34, UR5, R104 ;  /* 0x0000000522087c23 */ /* 0x010fe20008010068 */
[C---:B------:R-:W-:Y:S01]  /*d6e0*/  ISETP.GE.AND P2, PT, R7.reuse, R17, PT ;  /* 0x000000110700720c */ /* 0x040fe20003f46270 */
[----:B------:R-:W4:Y:S01]  /*d6f0*/  MUFU.TANH R51, R51 ;  /* 0x0000003300337308 */ /* 0x000f220000002400 */
[----:B------:R-:W-:Y:S01]  /*d700*/  ISETP.GE.AND P1, PT, R7, R16, PT ;  /* 0x000000100700720c */ /* 0x000fe20003f26270 */
[----:B--2---:R-:W-:Y:S01]  /*d710*/  FFMA.FTZ R7, R35, UR5, R61 ;  /* 0x0000000523077c23 */ /* 0x004fe2000801003d */
[----:B------:R-:W-:-:S02]  /*d720*/  FSEL R14, R15, -INF , !P0 ;  /* 0xff8000000f0e7808 */ /* 0x000fc40004000000 */
[CC--:B------:R-:W-:Y:S02]  /*d730*/  ISETP.GE.AND P0, PT, R12.reuse, R17.reuse, PT ;  /* 0x000000110c00720c */ /* 0x0c0fe40003f06270 */
[-C--:B------:R-:W-:Y:S01]  /*d740*/  ISETP.GE.AND P6, PT, R12, R16.reuse, PT ;  /* 0x000000100c00720c */ /* 0x080fe20003fc6270 */
[----:B------:R-:W-:Y:S01]  /*d750*/  MUFU.TANH R21, R21 ;  /* 0x0000001500157308 */ /* 0x000fe20000002400 */
[----:B------:R-:W-:Y:S02]  /*d760*/  FSEL R181, R9, -INF , !P0 ;  /* 0xff80000009b57808 */ /* 0x000fe40004000000 */
[----:B------:R-:W-:Y:S01]  /*d770*/  FSEL R185, R7, -INF , !P6 ;  /* 0xff80000007b97808 */ /* 0x000fe20007000000 */
[C---:B-----5:R-:W-:Y:S01]  /*d780*/  FFMA.FTZ R7, R33.reuse, UR5, R45 ;  /* 0x0000000521077c23 */ /* 0x060fe2000801002d */
[C---:B------:R-:W-:Y:S01]  /*d790*/  ISETP.GE.AND P0, PT, R6.reuse, R17, PT ;  /* 0x000000110600720c */ /* 0x040fe20003f06270 */
[----:B------:R-:W-:Y:S01]  /*d7a0*/  FFMA.FTZ R33, R33, UR5, R54 ;  /* 0x0000000521217c23 */ /* 0x000fe20008010036 */
[----:B------:R-:W-:Y:S01]  /*d7b0*/  ISETP.GE.AND P6, PT, R6, R16, PT ;  /* 0x000000100600720c */ /* 0x000fe20003fc6270 */
[----:B------:R-:W-:Y:S01]  /*d7c0*/  FFMA.FTZ R6, R34, UR5, R60 ;  /* 0x0000000522067c23 */ /* 0x000fe2000801003c */
[----:B------:R-:W-:-:S02]  /*d7d0*/  FSEL R180, R8, -INF , !P2 ;  /* 0xff80000008b47808 */ /* 0x000fc40005000000 */
[C---:B------:R-:W-:Y:S02]  /*d7e0*/  ISETP.GE.AND P2, PT, R5.reuse, R17, PT ;  /* 0x000000110500720c */ /* 0x040fe40003f46270 */
[----:B------:R-:W-:Y:S02]  /*d7f0*/  FSEL R186, R6, -INF , !P1 ;  /* 0xff80000006ba7808 */ /* 0x000fe40004800000 */
[----:B------:R-:W-:Y:S01]  /*d800*/  ISETP.GE.AND P1, PT, R5, R16, PT ;  /* 0x000000100500720c */ /* 0x000fe20003f26270 */
[C---:B---3--:R-:W-:Y:S01]  /*d810*/  FFMA.FTZ R5, R32.reuse, UR5, R40 ;  /* 0x0000000520057c23 */ /* 0x048fe20008010028 */
[----:B------:R-:W-:Y:S01]  /*d820*/  FFMA.FTZ R32, R32, UR5, R55 ;  /* 0x0000000520207c23 */ /* 0x000fe20008010037 */
[----:B------:R-:W-:Y:S02]  /*d830*/  FSEL R179, R7, -INF , !P0 ;  /* 0xff80000007b37808 */ /* 0x000fe40004000000 */
[----:B------:R-:W-:Y:S02]  /*d840*/  FSEL R184, R33, -INF , !P6 ;  /* 0xff80000021b87808 */ /* 0x000fe40007000000 */
[----:B------:R-:W-:-:S02]  /*d850*/  FSEL R178, R5, -INF , !P2 ;  /* 0xff80000005b27808 */ /* 0x000fc40005000000 */
[----:B------:R-:W-:Y:S01]  /*d860*/  FSEL R182, R32, -INF , !P1 ;  /* 0xff80000020b67808 */ /* 0x000fe20004800000 */
[----:B------:R-:W2:Y:S01]  /*d870*/  MUFU.TANH R5, R22 ;  /* 0x0000001600057308 */ /* 0x000ea20000002400 */
[CC--:B------:R-:W-:Y:S02]  /*d880*/  ISETP.GE.AND P0, PT, R4.reuse, R17.reuse, PT ;  /* 0x000000110400720c */ /* 0x0c0fe40003f06270 */
[-C--:B------:R-:W-:Y:S01]  /*d890*/  ISETP.GE.AND P6, PT, R4, R16.reuse, PT ;  /* 0x000000100400720c */ /* 0x080fe20003fc6270 */
[----:B------:R-:W-:Y:S01]  /*d8a0*/  FFMA.FTZ R4, R31, UR5, R48 ;  /* 0x000000051f047c23 */ /* 0x000fe20008010030 */
[-C--:B------:R-:W-:Y:S01]  /*d8b0*/  ISETP.GE.AND P2, PT, R3, R17.reuse, PT ;  /* 0x000000110300720c */ /* 0x080fe20003f46270 */
[----:B-1----:R-:W-:Y:S01]  /*d8c0*/  FFMA.FTZ R31, R31, UR5, R50 ;  /* 0x000000051f1f7c23 */ /* 0x002fe20008010032 */
[----:B------:R-:W-:Y:S01]  /*d8d0*/  ISETP.GE.AND P1, PT, R3, R16, PT ;  /* 0x000000100300720c */ /* 0x000fe20003f26270 */
[----:B------:R-:W-:Y:S01]  /*d8e0*/  FFMA.FTZ R3, R30, UR5, R49 ;  /* 0x000000051e037c23 */ /* 0x000fe20008010031 */
[----:B------:R-:W-:Y:S01]  /*d8f0*/  FSEL R193, R4, -INF , !P0 ;  /* 0xff80000004c17808 */ /* 0x000fe20004000000 */
[----:B----4-:R-:W-:Y:S01]  /*d900*/  FFMA.FTZ R30, R30, UR5, R51 ;  /* 0x000000051e1e7c23 */ /* 0x010fe20008010033 */
[----:B------:R-:W-:Y:S01]  /*d910*/  ISETP.GE.AND P0, PT, R2, R17, PT ;  /* 0x000000110200720c */ /* 0x000fe20003f06270 */
[----:B------:R-:W1:Y:S01]  /*d920*/  MUFU.TANH R4, R23 ;  /* 0x0000001700047308 */ /* 0x000e620000002400 */
[----:B------:R-:W-:-:S02]  /*d930*/  FSEL R192, R3, -INF , !P2 ;  /* 0xff80000003c07808 */ /* 0x000fc40005000000 */
[----:B------:R-:W-:Y:S01]  /*d940*/  ISETP.GE.AND P2, PT, R2, R16, PT ;  /* 0x000000100200720c */ /* 0x000fe20003f46270 */
[----:B------:R-:W-:Y:S01]  /*d950*/  FFMA.FTZ R2, R29, UR5, R20 ;  /* 0x000000051d027c23 */ /* 0x000fe20008010014 */
[----:B------:R-:W-:Y:S01]  /*d960*/  FSEL R196, R31, -INF , !P6 ;  /* 0xff8000001fc47808 */ /* 0x000fe20007000000 */
[----:B--2---:R-:W-:Y:S01]  /*d970*/  FFMA.FTZ R29, R29, UR5, R5 ;  /* 0x000000051d1d7c23 */ /* 0x004fe20008010005 */
[----:B------:R-:W-:Y:S02]  /*d980*/  FSEL R195, R30, -INF , !P1 ;  /* 0xff8000001ec37808 */ /* 0x000fe40004800000 */
[----:B------:R-:W-:Y:S02]  /*d990*/  FSEL R190, R2, -INF , !P0 ;  /* 0xff80000002be7808 */ /* 0x000fe40004000000 */
[----:B------:R-:W-:Y:S02]  /*d9a0*/  PLOP3.LUT P0, PT, PT, PT, UP0, 0x80, 0x0 ;  /* 0x000000000000781c */ /* 0x000fe40003f0f008 */
[----:B------:R-:W-:-:S02]  /*d9b0*/  ISETP.GE.AND P6, PT, R0, R17, PT ;  /* 0x000000110000720c */ /* 0x000fc40003fc6270 */
[----:B------:R-:W-:Y:S01]  /*d9c0*/  ISETP.GE.AND P1, PT, R0, R16, PT ;  /* 0x000000100000720c */ /* 0x000fe20003f26270 */
[C---:B------:R-:W-:Y:S01]  /*d9d0*/  FFMA.FTZ R0, R28.reuse, UR5, R21 ;  /* 0x000000051c007c23 */ /* 0x040fe20008010015 */
[----:B-1----:R-:W-:Y:S01]  /*d9e0*/  FFMA.FTZ R28, R28, UR5, R4 ;  /* 0x000000051c1c7c23 */ /* 0x002fe20008010004 */
[----:B------:R-:W-:-:S03]  /*d9f0*/  FSEL R194, R29, -INF , !P2 ;  /* 0xff8000001dc27808 */ /* 0x000fc60005000000 */
[----:B------:R-:W-:Y:S02]  /*da00*/  FSEL R191, R0, -INF , !P6 ;  /* 0xff80000000bf7808 */ /* 0x000fe40007000000 */
        /* <DEDUP_REMOVED lines=69> */
.L_x_778:
[----:B------:R-:W-:Y:S05]  /*de60*/  BSYNC B0 ;  /* 0x0000000000007941 */ /* 0x000fea0003800000 */
.L_x_777:
[----:B------:R-:W0:Y:S02]  /*de70*/  LDGDEPBAR ;  /* 0x00000000000079af */ /* 0x000e240000000000 */
.L_x_776:
[----:B------:R-:W-:Y:S01]  /*de80*/  FMNMX.FTZ R106, R250, R46, !PT ;  /* 0x0000002efa6a7209 */ /* 0x000fe20007810000 */
[----:B-1----:R-:W3:Y:S03]  /*de90*/  LDL.LU R7, [R1+0x14] ;  /* 0x0000140001077983 */ /* 0x002ee60000300800 */
[----:B------:R-:W-:Y:S01]  /*dea0*/  FMNMX.FTZ R106, R56, R106, !PT ;  /* 0x0000006a386a7209 */ /* 0x000fe20007810000 */
[----:B------:R-:W4:Y:S01]  /*deb0*/  LDL.LU R29, [R1+0x1c] ;  /* 0x00001c00011d7983 */ /* 0x000f220000300800 */
        /* <DEDUP_REMOVED lines=34> */
[----:B--2---:R-:W1:Y:S01]  /*e0e0*/  SHFL.BFLY PT, R4, R106, 0x2, 0x1f ;  /* 0x0c401f006a047f89 */ /* 0x004e6200000e0000 */
        /* <DEDUP_REMOVED lines=18> */
[----:B------:R-:W1:Y:S01]  /*e210*/  SHFL.BFLY PT, R3, R106, 0x1, 0x1f ;  /* 0x0c201f006a037f89 */ /* 0x000e6200000e0000 */
[----:B------:R-:W-:Y:S02]  /*e220*/  FMNMX.FTZ R104, R190, R2, !PT ;  /* 0x00000002be687209 */ /* 0x000fe40007810000 */
[----:B------:R-:W-:Y:S02]  /*e230*/  FMNMX.FTZ R0, R185, R0, !PT ;  /* 0x00000000b9007209 */ /* 0x000fe40007810000 */
        /* <DEDUP_REMOVED lines=22> */
[----:B------:R-:W-:Y:S01]  /*e3a0*/  MOV R31, R251 ;  /* 0x000000fb001f7202 */ /* 0x000fe20000000f00 */
[----:B------:R-:W2:Y:S02]  /*e3b0*/  SHFL.BFLY PT, R5, R0, 0x2, 0x1f ;  /* 0x0c401f0000057f89 */ /* 0x000ea400000e0000 */
[----:B------:R5:W2:Y:S02]  /*e3c0*/  MUFU.EX2 R32, R3 ;  /* 0x0000000300207308 */ /* 0x000aa40000000800 */
[----:B------:R-:W2:Y:S01]  /*e3d0*/  SHFL.BFLY PT, R6, R104, 0x1, 0x1f ;  /* 0x0c201f0068067f89 */ /* 0x000ea200000e0000 */
[----:B-----5:R-:W-:Y:S01]  /*e3e0*/  FFMA.FTZ R3, R56, UR19, -R2 ;  /* 0x0000001338037c23 */ /* 0x020fe20008010802 */
[----:B-1----:R-:W-:-:S04]  /*e3f0*/  FMNMX.FTZ R105, R105, R4, !PT ;  /* 0x0000000469697209 */ /* 0x002fc80007810000 */
[----:B------:R1:W-:Y:S01]  /*e400*/  MUFU.EX2 R28, R3 ;  /* 0x00000003001c7308 */ /* 0x0003e20000000800 */
[----:B--2---:R-:W-:Y:S01]  /*e410*/  FMNMX.FTZ R0, R0, R5, !PT ;  /* 0x0000000500007209 */ /* 0x004fe20007810000 */
[----:B------:R-:W2:Y:S01]  /*e420*/  SHFL.BFLY PT, R4, R105, 0x1, 0x1f ;  /* 0x0c201f0069047f89 */ /* 0x000ea200000e0000 */
[----:B------:R-:W-:-:S03]  /*e430*/  FMNMX.FTZ R104, R104, R6, !PT ;  /* 0x0000000668687209 */ /* 0x000fc60007810000 */
[----:B------:R-:W5:Y:S01]  /*e440*/  SHFL.BFLY PT, R103, R0, 0x1, 0x1f ;  /* 0x0c201f0000677f89 */ /* 0x000f6200000e0000 */
[----:B------:R-:W-:Y:S01]  /*e450*/  FSETP.NEU.FTZ.AND P2, PT, R104, -INF , PT ;  /* 0xff8000006800780b */ /* 0x000fe20003f5d000 */
[----:B-1----:R-:W-:-:S04]  /*e460*/  FFMA.FTZ R3, R57, UR19, -R2 ;  /* 0x0000001339037c23 */ /* 0x002fc80008010802 */
[----:B------:R1:W-:Y:S01]  /*e470*/  MUFU.EX2 R252, R3 ;  /* 0x0000000300fc7308 */ /* 0x0003e20000000800 */
[----:B--2---:R-:W-:Y:S02]  /*e480*/  FMNMX.FTZ R105, R105, R4, !PT ;  /* 0x0000000469697209 */ /* 0x004fe40007810000 */
[----:B-----5:R-:W-:-:S03]  /*e490*/  FMNMX.FTZ R103, R0, R103, !PT ;  /* 0x0000006700677209 */ /* 0x020fc60007810000 */
[C---:B------:R-:W-:Y:S01]  /*e4a0*/  FMUL.FTZ R13, R105.reuse, UR19 ;  /* 0x00000013690d7c20 */ /* 0x040fe20008410000 */
[----:B------:R-:W-:Y:S02]  /*e4b0*/  FSETP.NEU.FTZ.AND P3, PT, R105, -INF , PT ;  /* 0xff8000006900780b */ /* 0x000fe40003f7d000 */
[C---:B------:R-:W-:Y:S01]  /*e4c0*/  FSETP.NEU.FTZ.AND P1, PT, R103.reuse, -INF , PT ;  /* 0xff8000006700780b */ /* 0x040fe20003f3d000 */
[----:B------:R-:W-:Y:S01]  /*e4d0*/  FMUL.FTZ R12, R103, UR19 ;  /* 0x00000013670c7c20 */ /* 0x000fe20008410000 */
[----:B------:R-:W-:Y:S01]  /*e4e0*/  FSEL R13, R13, RZ, P3 ;  /* 0x000000ff0d0d7208 */ /* 0x000fe20001800000 */
[----:B-1----:R-:W-:Y:S01]  /*e4f0*/  FFMA.FTZ R3, R101, UR19, -R2 ;  /* 0x0000001365037c23 */ /* 0x002fe20008010802 */
[----:B------:R-:W-:Y:S02]  /*e500*/  MOV R101, R32 ;  /* 0x0000002000657202 */ /* 0x000fe40000000f00 */
[----:B------:R-:W-:Y:S01]  /*e510*/  FSEL R12, R12, RZ, P1 ;  /* 0x000000ff0c0c7208 */ /* 0x000fe20000800000 */
[----:B------:R1:W-:Y:S01]  /*e520*/  MUFU.EX2 R11, R3 ;  /* 0x00000003000b7308 */ /* 0x0003e20000000800 */
[----:B------:R-:W-:-:S03]  /*e530*/  FFMA.FTZ R4, R47, UR19, -R13 ;  /* 0x000000132f047c23 */ /* 0x000fc6000801080d */
[----:B------:R-:W-:-:S04]  /*e540*/  FFMA.FTZ R5, R25, UR19, -R12 ;  /* 0x0000001319057c23 */ /* 0x000fc8000801080c */
[----:B------:R2:W-:Y:S08]  /*e550*/  MUFU.EX2 R247, R4 ;  /* 0x0000000400f77308 */ /* 0x0005f00000000800 */
[----:B------:R5:W-:Y:S01]  /*e560*/  MUFU.EX2 R241, R5 ;  /* 0x0000000500f17308 */ /* 0x000be20000000800 */
[----:B-1----:R-:W-:-:S07]  /*e570*/  FFMA.FTZ R3, R100, UR19, -R2 ;  /* 0x0000001364037c23 */ /* 0x002fce0008010802 */
[----:B------:R1:W-:Y:S01]  /*e580*/  MUFU.EX2 R10, R3 ;  /* 0x00000003000a7308 */ /* 0x0003e20000000800 */
[----:B--2---:R-:W-:-:S07]  /*e590*/  FFMA.FTZ R4, R58, UR19, -R13 ;  /* 0x000000133a047c23 */ /* 0x004fce000801080d */
[----:B------:R-:W-:Y:S01]  /*e5a0*/  MUFU.EX2 R251, R4 ;  /* 0x0000000400fb7308 */ /* 0x000fe20000000800 */
[----:B-----5:R-:W-:Y:S01]  /*e5b0*/  FSEL R5, R106, RZ, P4 ;  /* 0x000000ff6a057208 */ /* 0x020fe20002000000 */
[----:B-1----:R-:W-:-:S06]  /*e5c0*/  FFMA.FTZ R3, R59, UR19, -R2 ;  /* 0x000000133b037c23 */ /* 0x002fcc0008010802 */
[----:B------:R1:W-:Y:S02]  /*e5d0*/  MUFU.EX2 R33, R3 ;  /* 0x0000000300217308 */ /* 0x0003e40000000800 */
[----:B-1----:R-:W-:Y:S01]  /*e5e0*/  FFMA.FTZ R3, R102, UR19, -R2 ;  /* 0x0000001366037c23 */ /* 0x002fe20008010802 */
[----:B------:R-:W-:-:S05]  /*e5f0*/  MOV R102, R31 ;  /* 0x0000001f00667202 */ /* 0x000fca0000000f00 */
[----:B------:R1:W-:Y:S02]  /*e600*/  MUFU.EX2 R9, R3 ;  /* 0x0000000300097308 */ /* 0x0003e40000000800 */
[----:B-1----:R-:W-:Y:S01]  /*e610*/  FFMA.FTZ R3, R107, UR19, -R2 ;  /* 0x000000136b037c23 */ /* 0x002fe20008010802 */
[----:B------:R-:W-:-:S05]  /*e620*/  MOV R107, R30 ;  /* 0x0000001e006b7202 */ /* 0x000fca0000000f00 */
[----:B------:R1:W-:Y:S01]  /*e630*/  MUFU.EX2 R8, R3 ;  /* 0x0000000300087308 */ /* 0x0003e20000000800 */
[----:B---3--:R-:W-:Y:S02]  /*e640*/  MOV R100, R7 ;  /* 0x0000000700647202 */ /* 0x008fe40000000f00 */
[----:B----4-:R-:W-:Y:S01]  /*e650*/  MOV R47, R29 ;  /* 0x0000001d002f7202 */ /* 0x010fe20000000f00 */
[----:B-1----:R-:W-:-:S05]  /*e660*/  FMUL.FTZ R3, R104, UR19 ;  /* 0x0000001368037c20 */ /* 0x002fca0008410000 */
[----:B------:R-:W-:-:S05]  /*e670*/  FSEL R3, R3, RZ, P2 ;  /* 0x000000ff03037208 */ /* 0x000fca0001000000 */
[--C-:B------:R-:W-:Y:S01]  /*e680*/  FFMA.FTZ R0, R42, UR19, -R3.reuse ;  /* 0x000000132a007c23 */ /* 0x100fe20008010803 */
[----:B------:R-:W-:-:S03]  /*e690*/  FFMA.FTZ R4, R27, UR19, -R3 ;  /* 0x000000131b047c23 */ /* 0x000fc60008010803 */
[----:B------:R1:W-:Y:S08]  /*e6a0*/  MUFU.EX2 R243, R0 ;  /* 0x0000000000f37308 */ /* 0x0003f00000000800 */
[----:B------:R-:W-:Y:S01]  /*e6b0*/  MUFU.EX2 R244, R4 ;  /* 0x0000000400f47308 */ /* 0x000fe20000000800 */
[----:B-1----:R-:W-:-:S07]  /*e6c0*/  FFMA.FTZ R0, R26, UR19, -R3 ;  /* 0x000000131a007c23 */ /* 0x002fce0008010803 */
[----:B------:R1:W-:Y:S02]  /*e6d0*/  MUFU.EX2 R245, R0 ;  /* 0x0000000000f57308 */ /* 0x0003e40000000800 */
[----:B-1----:R-:W-:Y:S02]  /*e6e0*/  FFMA.FTZ R0, R24, UR19, -R3 ;  /* 0x0000001318007c23 */ /* 0x002fe40008010803 */
[----:B------:R-:W1:Y:S04]  /*e6f0*/  LDSM.16.MT88.4 R24, [R228+0xa000] ;  /* 0x00a00000e418783b */ /* 0x000e680000004200 */
        /* <DEDUP_REMOVED lines=28> */
[----:B------:R-:W-:Y:S01]  /*e8c0*/  F2FP.BF16.F32.PACK_AB R4, R243, R244 ;  /* 0x000000f4f304723e */ /* 0x000fe200000010ff */
[----:B------:R-:W-:Y:S01]  /*e8d0*/  FMUL.FTZ R152, R152, R44 ;  /* 0x0000002c98987220 */ /* 0x000fe20000410000 */
[--C-:B----4-:R-:W-:Y:S01]  /*e8e0*/  FFMA.FTZ R0, R176, UR19, -R13.reuse ;  /* 0x00000013b0007c23 */ /* 0x110fe2000801080d */
[----:B------:R-:W-:Y:S01]  /*e8f0*/  MOV R176, R28 ;  /* 0x0000001c00b07202 */ /* 0x000fe20000000f00 */
[-C--:B-----5:R-:W-:Y:S01]  /*e900*/  FMUL.FTZ R130, R130, R15.reuse ;  /* 0x0000000f82827220 */ /* 0x0a0fe20000410000 */
[----:B------:R-:W2:Y:S01]  /*e910*/  LDSM.16.MT88.4 R28, [R230+0xa000] ;  /* 0x00a00000e61c783b */ /* 0x000ea20000004200 */
[----:B------:R3:W-:Y:S01]  /*e920*/  MUFU.EX2 R238, R0 ;  /* 0x0000000000ee7308 */ /* 0x0007e20000000800 */
[----:B------:R-:W-:Y:S01]  /*e930*/  FMUL.FTZ R131, R131, R15 ;  /* 0x0000000f83837220 */ /* 0x000fe20000410000 */
[----:B------:R-:W-:Y:S01]  /*e940*/  MOV R249, R33 ;  /* 0x0000002100f97202 */ /* 0x000fe20000000f00 */
[-C--:B------:R-:W-:Y:S01]  /*e950*/  FMUL.FTZ R146, R146, R15.reuse ;  /* 0x0000000f92927220 */ /* 0x080fe20000410000 */
[----:B------:R-:W4:Y:S01]  /*e960*/  LDSM.16.MT88.4 R32, [R228+0xb000] ;  /* 0x00b00000e420783b */ /* 0x000f220000004200 */
        /* <DEDUP_REMOVED lines=9> */
[C---:B-1----:R-:W-:Y:S01]  /*ea00*/  HMMA.16816.F32.BF16 R144, R4.reuse, R24, R144 ;  /* 0x000000180490723c */ /* 0x042fe20000041890 */
[----:B------:R-:W-:Y:S01]  /*ea10*/  MOV R131, R10 ;  /* 0x0000000a00837202 */ /* 0x000fe20000000f00 */
[-C--:B------:R-:W-:Y:S01]  /*ea20*/  FMUL.FTZ R120, R120, R44.reuse ;  /* 0x0000002c78787220 */ /* 0x080fe20000410000 */
[----:B---3--:R-:W-:Y:S01]  /*ea30*/  FFMA.FTZ R0, R177, UR19, -R13 ;  /* 0x00000013b1007c23 */ /* 0x008fe2000801080d */
[----:B------:R-:W-:Y:S01]  /*ea40*/  MOV R177, R11 ;  /* 0x0000000b00b17202 */ /* 0x000fe20000000f00 */
[----:B------:R-:W-:Y:S01]  /*ea50*/  FMUL.FTZ R121, R121, R44 ;  /* 0x0000002c79797220 */ /* 0x000fe20000410000 */
[C---:B------:R-:W-:Y:S01]  /*ea60*/  HMMA.16816.F32.BF16 R152, R4.reuse, R26, R152 ;  /* 0x0000001a0498723c */ /* 0x040fe20000041898 */
[----:B------:R1:W3:Y:S01]  /*ea70*/  MUFU.EX2 R237, R0 ;  /* 0x0000000000ed7308 */ /* 0x0002e20000000800 */
        /* <DEDUP_REMOVED lines=16> */
[--C-:B-1----:R-:W-:Y:S01]  /*eb80*/  FFMA.FTZ R0, R39, UR19, -R3.reuse ;  /* 0x0000001327007c23 */ /* 0x102fe20008010803 */
[----:B---3--:R-:W-:Y:S01]  /*eb90*/  F2FP.BF16.F32.PACK_AB R11, R237, R238 ;  /* 0x000000eeed0b723e */ /* 0x008fe200000010ff */
        /* <DEDUP_REMOVED lines=17> */
[----:B------:R-:W-:Y:S01]  /*ecb0*/  FMUL.FTZ R93, R93, R44 ;  /* 0x0000002c5d5d7220 */ /* 0x000fe20000410000 */
[-C--:B------:R-:W-:Y:S01]  /*ecc0*/  FMUL.FTZ R94, R94, R15.reuse ;  /* 0x0000000f5e5e7220 */ /* 0x080fe20000410000 */
[----:B-1----:R-:W-:Y:S01]  /*ecd0*/  FFMA.FTZ R0, R38, UR19, -R3 ;  /* 0x0000001326007c23 */ /* 0x002fe20008010803 */
[----:B------:R-:W-:Y:S01]  /*ece0*/  FMUL.FTZ R95, R95, R15 ;  /* 0x0000000f5f5f7220 */ /* 0x000fe20000410000 */
[C---:B------:R-:W-:Y:S02]  /*ecf0*/  HMMA.16816.F32.BF16 R168, R4.reuse, R30, R168 ;  /* 0x0000001e04a8723c */ /* 0x040fe400000418a8 */
[----:B------:R1:W2:Y:S04]  /*ed00*/  MUFU.EX2 R235, R0 ;  /* 0x0000000000eb7308 */ /* 0x0002a80000000800 */
[C---:B----4-:R-:W-:Y:S06]  /*ed10*/  HMMA.16816.F32.BF16 R72, R4.reuse, R32, R72 ;  /* 0x000000200448723c */ /* 0x050fec0000041848 */
[C---:B------:R-:W-:Y:S06]  /*ed20*/  HMMA.16816.F32.BF16 R76, R4.reuse, R34, R76 ;  /* 0x00000022044c723c */ /* 0x040fec000004184c */
[----:B------:R-:W-:Y:S01]  /*ed30*/  HMMA.16816.F32.BF16 R88, R4, R48, R88 ;  /* 0x000000300458723c */ /* 0x000fe20000041858 */
[----:B-1----:R-:W-:Y:S01]  /*ed40*/  FMUL.FTZ R0, R8, UR19 ;  /* 0x0000001308007c20 */ /* 0x002fe20008410000 */
[----:B------:R-:W-:-:S03]  /*ed50*/  F2FP.BF16.F32.PACK_AB R8, R176, R101 ;  /* 0x00000065b008723e */ /* 0x000fc600000010ff */
[----:B------:R1:W3:Y:S01]  /*ed60*/  MUFU.EX2 R46, R0 ;  /* 0x00000000002e7308 */ /* 0x0002e20000000800 */
[----:B------:R-:W-:Y:S07]  /*ed70*/  HMMA.16816.F32.BF16 R92, R4, R50, R92 ;  /* 0x00000032045c723c */ /* 0x000fee000004185c */
[----:B--2---:R-:W-:Y:S01]  /*ed80*/  F2FP.BF16.F32.PACK_AB R4, R235, R236 ;  /* 0x000000eceb04723e */ /* 0x004fe200000010ff */
[----:B-1----:R-:W-:Y:S01]  /*ed90*/  FMUL.FTZ R0, R9, UR19 ;  /* 0x0000001309007c20 */ /* 0x002fe20008410000 */
[----:B------:R-:W-:Y:S01]  /*eda0*/  F2FP.BF16.F32.PACK_AB R9, R251, R247 ;  /* 0x000000f7fb09723e */ /* 0x000fe200000010ff */
[-C--:B---3--:R-:W-:Y:S01]  /*edb0*/  FMUL.FTZ R148, R148, R46.reuse ;  /* 0x0000002e94947220 */ /* 0x088fe20000410000 */
        /* <DEDUP_REMOVED lines=60> */
[----:B-1----:R-:W-:Y:S01]  /*f180*/  FFMA.FTZ R0, R52, UR19, -R12 ;  /* 0x0000001334007c23 */ /* 0x002fe2000801080c */
[----:B------:R-:W-:Y:S01]  /*f190*/  FMUL.FTZ R99, R99, R45 ;  /* 0x0000002d63637220 */ /* 0x000fe20000410000 */
[----:B---3--:R-:W-:Y:S01]  /*f1a0*/  F2FP.BF16.F32.PACK_AB R6, R226, R227 ;  /* 0x000000e3e206723e */ /* 0x008fe200000010ff */
[----:B------:R-:W-:Y:S01]  /*f1b0*/  FFMA.FTZ R14, R202, UR19, -R2 ;  /* 0x00000013ca0e7c23 */ /* 0x000fe20008010802 */
[----:B------:R1:W-:Y:S01]  /*f1c0*/  MUFU.EX2 R225, R0 ;  /* 0x0000000000e17308 */ /* 0x0003e20000000800 */
[C---:B------:R-:W-:Y:S01]  /*f1d0*/  HMMA.16816.F32.BF16 R164, R8.reuse, R28, R164 ;  /* 0x0000001c08a4723c */ /* 0x040fe200000418a4 */
[----:B------:R-:W-:Y:S01]  /*f1e0*/  MOV R202, R176 ;  /* 0x000000b000ca7202 */ /* 0x000fe20000000f00 */
[----:B------:R-:W-:Y:S04]  /*f1f0*/  LDSM.16.MT88.4 R124, [R228+0x9c00] ;  /* 0x009c0000e47c783b */ /* 0x000fe80000004200 */
[C---:B------:R-:W-:Y:S01]  /*f200*/  HMMA.16816.F32.BF16 R172, R8.reuse, R30, R172 ;  /* 0x0000001e08ac723c */ /* 0x040fe200000418ac */
[----:B------:R-:W3:Y:S04]  /*f210*/  LDSM.16.MT88.4 R28, [R230+0xa400] ;  /* 0x00a40000e61c783b */ /* 0x000ee80000004200 */
[----:B------:R-:W-:Y:S01]  /*f220*/  LDSM.16.MT88.4 R140, [R230+0x9c00] ;  /* 0x009c0000e68c783b */ /* 0x000fe20000004200 */
[----:B------:R-:W-:Y:S01]  /*f230*/  HMMA.16816.F32.BF16 R68, R8, R32, R68 ;  /* 0x000000200844723c */ /* 0x000fe20000041844 */
[----:B-1----:R-:W-:-:S05]  /*f240*/  FFMA.FTZ R0, R53, UR19, -R12 ;  /* 0x0000001335007c23 */ /* 0x002fca000801080c */
[C---:B------:R-:W-:Y:S01]  /*f250*/  HMMA.16816.F32.BF16 R80, R8.reuse, R34, R80 ;  /* 0x000000220850723c */ /* 0x040fe20000041850 */
[----:B------:R-:W-:Y:S01]  /*f260*/  LDSM.16.MT88.4 R32, [R230+0x9800] ;  /* 0x00980000e620783b */ /* 0x000fe20000004200 */
[----:B------:R1:W2:Y:S04]  /*f270*/  MUFU.EX2 R224, R0 ;  /* 0x0000000000e07308 */ /* 0x0002a80000000800 */
[C---:B------:R-:W-:Y:S06]  /*f280*/  HMMA.16816.F32.BF16 R84, R8.reuse, R48, R84 ;  /* 0x000000300854723c */ /* 0x040fec0000041854 */
[----:B------:R-:W-:Y:S01]  /*f290*/  HMMA.16816.F32.BF16 R96, R8, R50, R96 ;  /* 0x000000320860723c */ /* 0x000fe20000041860 */
[--C-:B-1----:R-:W-:Y:S01]  /*f2a0*/  FFMA.FTZ R0, R37, UR19, -R12.reuse ;  /* 0x0000001325007c23 */ /* 0x102fe2000801080c */
[----:B--2---:R-:W-:Y:S01]  /*f2b0*/  F2FP.BF16.F32.PACK_AB R5, R224, R225 ;  /* 0x000000e1e005723e */ /* 0x004fe200000010ff */
[----:B------:R-:W1:Y:S04]  /*f2c0*/  LDSM.16.MT88.4 R36, [R228+0xb400] ;  /* 0x00b40000e424783b */ /* 0x000e680000004200 */
[----:B------:R-:W-:Y:S01]  /*f2d0*/  F2FP.BF16.F32.PACK_AB R8, R249, R131 ;  /* 0x00000083f908723e */ /* 0x000fe200000010ff */
[----:B------:R2:W-:Y:S01]  /*f2e0*/  MUFU.EX2 R223, R0 ;  /* 0x0000000000df7308 */ /* 0x0005e20000000800 */
[----:B------:R-:W-:Y:S01]  /*f2f0*/  F2FP.BF16.F32.PACK_AB R10, R248, R250 ;  /* 0x000000faf80a723e */ /* 0x000fe200000010ff */
[----:B--2---:R-:W-:-:S06]  /*f300*/  FFMA.FTZ R0, R108, UR19, -R12 ;  /* 0x000000136c007c23 */ /* 0x004fcc000801080c */
[----:B------:R2:W4:Y:S02]  /*f310*/  MUFU.EX2 R222, R0 ;  /* 0x0000000000de7308 */ /* 0x0005240000000800 */
[----:B--2---:R-:W-:Y:S01]  /*f320*/  FFMA.FTZ R0, R183, UR19, -R13 ;  /* 0x00000013b7007c23 */ /* 0x004fe2000801080d */
[----:B----4-:R-:W-:-:S05]  /*f330*/  F2FP.BF16.F32.PACK_AB R7, R222, R223 ;  /* 0x000000dfde07723e */ /* 0x010fca00000010ff */
[----:B------:R-:W-:Y:S02]  /*f340*/  MUFU.EX2 R183, R14 ;  /* 0x0000000e00b77308 */ /* 0x000fe40000000800 */
[C---:B------:R-:W-:Y:S06]  /*f350*/  HMMA.16816.F32.BF16 R48, R4.reuse, R24, R112 ;  /* 0x000000180430723c */ /* 0x040fec0000041870 */
[----:B------:R2:W-:Y:S01]  /*f360*/  MUFU.EX2 R221, R0 ;  /* 0x0000000000dd7308 */ /* 0x0005e20000000800 */
[C---:B------:R-:W-:Y:S06]  /*f370*/  HMMA.16816.F32.BF16 R52, R4.reuse, R26, R120 ;  /* 0x0000001a0434723c */ /* 0x040fec0000041878 */
[C---:B------:R-:W-:Y:S06]  /*f380*/  HMMA.16816.F32.BF16 R108, R4.reuse, R42, R92 ;  /* 0x0000002a046c723c */ /* 0x040fec000004185c */
[----:B------:R-:W-:Y:S01]  /*f390*/  HMMA.16816.F32.BF16 R56, R4, R16, R56 ;  /* 0x000000100438723c */ /* 0x000fe20000041838 */
[----:B--2---:R-:W-:-:S04]  /*f3a0*/  FFMA.FTZ R0, R187, UR19, -R13 ;  /* 0x00000013bb007c23 */ /* 0x004fc8000801080d */
[----:B------:R2:W4:Y:S01]  /*f3b0*/  MUFU.EX2 R220, R0 ;  /* 0x0000000000dc7308 */ /* 0x0005220000000800 */
[C---:B------:R-:W-:Y:S06]  /*f3c0*/  HMMA.16816.F32.BF16 R136, R4.reuse, R18, R136 ;  /* 0x000000120488723c */ /* 0x040fec0000041888 */
[C---:B-----5:R-:W-:Y:S06]  /*f3d0*/  HMMA.16816.F32.BF16 R144, R4.reuse, R20, R144 ;  /* 0x000000140490723c */ /* 0x060fec0000041890 */
[----:B------:R-:W-:Y:S01]  /*f3e0*/  HMMA.16816.F32.BF16 R152, R4, R22, R152 ;  /* 0x000000160498723c */ /* 0x000fe20000041898 */
[----:B--2---:R-:W-:Y:S01]  /*f3f0*/  FFMA.FTZ R0, R188, UR19, -R13 ;  /* 0x00000013bc007c23 */ /* 0x004fe2000801080d */
[----:B----4-:R-:W-:-:S04]  /*f400*/  F2FP.BF16.F32.PACK_AB R9, R220, R221 ;  /* 0x000000dddc09723e */ /* 0x010fc800000010ff */
[C---:B---3--:R-:W-:Y:S01]  /*f410*/  HMMA.16816.F32.BF16 R160, R4.reuse, R28, R160 ;  /* 0x0000001c04a0723c */ /* 0x048fe200000418a0 */
[----:B------:R2:W-:Y:S05]  /*f420*/  MUFU.EX2 R219, R0 ;  /* 0x0000000000db7308 */ /* 0x0005ea0000000800 */
[C---:B------:R-:W-:Y:S06]  /*f430*/  HMMA.16816.F32.BF16 R168, R4.reuse, R30, R168 ;  /* 0x0000001e04a8723c */ /* 0x040fec00000418a8 */
[C---:B-1----:R-:W-:Y:S06]  /*f440*/  HMMA.16816.F32.BF16 R72, R4.reuse, R36, R72 ;  /* 0x000000240448723c */ /* 0x042fec0000041848 */
[----:B------:R-:W-:Y:S01]  /*f450*/  HMMA.16816.F32.BF16 R76, R4, R38, R76 ;  /* 0x00000026044c723c */ /* 0x000fe2000004184c */
[----:B--2---:R-:W-:-:S04]  /*f460*/  FFMA.FTZ R0, R189, UR19, -R13 ;  /* 0x00000013bd007c23 */ /* 0x004fc8000801080d */
[----:B------:R1:W2:Y:S01]  /*f470*/  MUFU.EX2 R218, R0 ;  /* 0x0000000000da7308 */ /* 0x0002a20000000800 */
[----:B------:R-:W-:Y:S01]  /*f480*/  HMMA.16816.F32.BF16 R88, R4, R40, R88 ;  /* 0x000000280458723c */ /* 0x000fe20000041858 */
[----:B-1----:R-:W-:Y:S01]  /*f490*/  FFMA.FTZ R0, R198, UR19, -R2 ;  /* 0x00000013c6007c23 */ /* 0x002fe20008010802 */
[----:B--2---:R-:W-:-:S05]  /*f4a0*/  F2FP.BF16.F32.PACK_AB R11, R218, R219 ;  /* 0x000000dbda0b723e */ /* 0x004fca00000010ff */
[----:B------:R1:W-:Y:S02]  /*f4b0*/  MUFU.EX2 R211, R0 ;  /* 0x0000000000d37308 */ /* 0x0003e40000000800 */
        /* <DEDUP_REMOVED lines=41> */
[----:B---3--:R-:W-:Y:S02]  /*f750*/  F2FP.BF16.F32.PACK_AB R7, R186, R187 ;  /* 0x000000bbba07723e */ /* 0x008fe400000010ff */
[----:B------:R-:W-:-:S03]  /*f760*/  MOV R201, R131 ;  /* 0x0000008300c97202 */ /* 0x000fc60000000f00 */
[----:B------:R2:W-:Y:S02]  /*f770*/  MUFU.EX2 R185, R0 ;  /* 0x0000000000b97308 */ /* 0x0005e40000000800 */
[C---:B------:R-:W-:Y:S06]  /*f780*/  HMMA.16816.F32.BF16 R48, R4.reuse, R24, R48 ;  /* 0x000000180430723c */ /* 0x040fec0000041830 */
[C---:B------:R-:W-:Y:S06]  /*f790*/  HMMA.16816.F32.BF16 R52, R4.reuse, R26, R52 ;  /* 0x0000001a0434723c */ /* 0x040fec0000041834 */
[----:B------:R-:W-:Y:S01]  /*f7a0*/  HMMA.16816.F32.BF16 R56, R4, R32, R56 ;  /* 0x000000200438723c */ /* 0x000fe20000041838 */
[----:B--2---:R-:W-:Y:S01]  /*f7b0*/  FFMA.FTZ R0, R200, UR19, -R2 ;  /* 0x00000013c8007c23 */ /* 0x004fe20008010802 */
[----:B------:R-:W-:-:S03]  /*f7c0*/  MOV R200, R177 ;  /* 0x000000b100c87202 */ /* 0x000fc60000000f00 */
        /* <DEDUP_REMOVED lines=49> */
[----:B-1----:R-:W-:Y:S01]  /*fae0*/  FFMA.FTZ R0, R192, UR19, -R3 ;  /* 0x00000013c0007c23 */ /* 0x002fe20008010803 */
        /* <DEDUP_REMOVED lines=123> */
.L_x_772:
[----:B------:R-:W-:-:S12]  /*102a0*/  UIADD3 UR20, UR21, -0x1, URZ ;  /* 0xffffffff15147890 */ /* 0x000fd8000fffe03f */
.L_x_779:
        /* <DEDUP_REMOVED lines=16> */
[----:B------:R-:W-:Y:S01]  /*103b0*/  MOV R108, R104 ;  /* 0x00000068006c7202 */ /* 0x000fe20000000f00 */
[----:B------:R-:W-:Y:S01]  /*103c0*/  ULDC UR8, c[0x0][0x39c] ;  /* 0x0000e70000087ab9 */ /* 0x000fe20000000800 */
[----:B------:R-:W-:Y:S01]  /*103d0*/  ULDC UR4, c[0x0][0x2ec] ;  /* 0x0000bb0000047ab9 */ /* 0x000fe20000000800 */
[----:B------:R-:W-:-:S06]  /*103e0*/  ULDC.64 UR6, c[0x0][0x248] ;  /* 0x0000920000067ab9 */ /* 0x000fcc0000000a00 */
[----:B------:R-:W1:Y:S08]  /*103f0*/  @!P4 LDC.64 R4, c[0x0][0x220] ;  /* 0x00008800ff04cb82 */ /* 0x000e700000000a00 */
[----:B------:R-:W2:Y:S01]  /*10400*/  @!P4 LDC.64 R2, c[0x0][0x220] ;  /* 0x00008800ff02cb82 */ /* 0x000ea20000000a00 */
[----:B-1----:R1:W-:Y:S04]  /*10410*/  @!P4 STL.64 [R1+0x30], R4 ;  /* 0x000030040100c387 */ /* 0x0023e80000100a00 */
[----:B--2---:R2:W-:Y:S04]  /*10420*/  @!P4 STL.64 [R1+0x28], R2 ;  /* 0x000028020100c387 */ /* 0x0045e80000100a00 */
[----:B-1----:R-:W3:Y:S04]  /*10430*/  LDL.LU.64 R4, [R1] ;  /* 0x0000000001047983 */ /* 0x002ee80000300a00 */
[----:B--2---:R-:W3:Y:S02]  /*10440*/  LDL.LU.64 R2, [R1+0x8] ;  /* 0x0000080001027983 */ /* 0x004ee40000300a00 */
[----:B---3--:R-:W-:-:S05]  /*10450*/  IMAD.MOV.U32 R3, RZ, RZ, R5 ;  /* 0x000000ffff037224 */ /* 0x008fca00078e0005 */
[----:B------:R1:W-:Y:S01]  /*10460*/  STL.64 [R1+0x20], R2 ;  /* 0x0000200201007387 */ /* 0x0003e20000100a00 */
[----:B------:R-:W-:Y:S05]  /*10470*/  BRA `(.L_x_781) ;  /* 0x00000004000c7947 */ /* 0x000fea0003800000 */
.L_x_783:
[----:B------:R-:W2:Y:S01]  /*10480*/  LDL.64 R226, [R1+0x40] ;  /* 0x0000400001e27983 */ /* 0x000ea20000100a00 */
[----:B------:R-:W1:Y:S01]  /*10490*/  @!P4 LDC.64 R8, c[0x0][0x218] ;  /* 0x00008600ff08cb82 */ /* 0x000e620000000a00 */
[----:B------:R-:W-:Y:S02]  /*104a0*/  UIADD3 UR11, UR20, -0x1, URZ ;  /* 0xffffffff140b7890 */ /* 0x000fe4000fffe03f */
[----:B------:R-:W3:Y:S02]  /*104b0*/  LDL.64 R224, [R1+0x38] ;  /* 0x0000380001e07983 */ /* 0x000ee40000100a00 */
[----:B------:R-:W-:Y:S02]  /*104c0*/  USHF.R.S32.HI UR10, URZ, 0x1f, UR11 ;  /* 0x0000001f3f0a7899 */ /* 0x000fe4000801140b */
[----:B------:R4:W-:Y:S01]  /*104d0*/  @P4 STS [R234+0x6000], RZ ;  /* 0x006000ffea004388 */ /* 0x0009e20000000800 */
[----:B------:R-:W-:Y:S01]  /*104e0*/  UIMAD.WIDE.U32 UR26, UR11, UR6, URZ ;  /* 0x000000060b1a72a5 */ /* 0x000fe2000f8e003f */
[----:B------:R-:W5:Y:S01]  /*104f0*/  @!P3 LDC.64 R14, c[0x0][0x218] ;  /* 0x00008600ff0ebb82 */ /* 0x000f620000000a00 */
[----:B------:R-:W-:Y:S01]  /*10500*/  UIMAD UR10, UR10, UR6, URZ ;  /* 0x000000060a0a72a4 */ /* 0x000fe2000f8e023f */
[----:B------:R4:W-:Y:S03]  /*10510*/  @P4 STS [R234+0x6004], RZ ;  /* 0x006004ffea004388 */ /* 0x0009e60000000800 */
[----:B------:R-:W-:Y:S01]  /*10520*/  UIMAD UR10, UR11, UR7, UR10 ;  /* 0x000000070b0a72a4 */ /* 0x000fe2000f8e020a */
[----:B------:R4:W-:Y:S01]  /*10530*/  @P4 STS.64 [R234+0x6008], RZ ;  /* 0x006008ffea004388 */ /* 0x0009e20000000a00 */
[----:B------:R-:W-:Y:S01]  /*10540*/  IMAD.U32 R4, RZ, RZ, UR26 ;  /* 0x0000001aff047e24 */ /* 0x000fe2000f8e00ff */
[----:B------:R-:W4:Y:S01]  /*10550*/  @!P2 LDC.64 R12, c[0x0][0x218] ;  /* 0x00008600ff0cab82 */ /* 0x000f220000000a00 */
[----:B------:R-:W-:Y:S01]  /*10560*/  UIADD3 UR10, UR27, UR10, URZ ;  /* 0x0000000a1b0a7290 */ /* 0x000fe2000fffe03f */
[----:B------:R-:W-:Y:S05]  /*10570*/  IMAD.U32 R5, RZ, RZ, UR26 ;  /* 0x0000001aff057e24 */ /* 0x000fea000f8e00ff */
        /* <DEDUP_REMOVED lines=38> */
[C-C-:B------:R-:W-:Y:S02]  /*107e0*/  @!P3 LEA.HI.X R9, R5.reuse, R17, R6.reuse, 0x1, P1 ;  /* 0x000000110509b211 */ /* 0x140fe400008f0c06 */
        /* <DEDUP_REMOVED lines=12> */
.L_x_781:
[----:B--2---:R-:W2:Y:S01]  /*108b0*/  LDL.64 R18, [R1+0x20] ;  /* 0x0000200001127983 */ /* 0x004ea20000100a00 */
[----:B------:R-:W-:Y:S04]  /*108c0*/  DEPBAR.LE SB0, 0x0 ;  /* 0x000080000000791a */ /* 0x000fe80000000000 */
[----:B------:R-:W-:Y:S01]  /*108d0*/  ISETP.GE.AND P3, PT, R237, UR9, PT ;  /* 0x00000009ed007c0c */ /* 0x000fe2000bf66270 */
[----:B------:R-:W3:Y:S01]  /*108e0*/  LDL R4, [R1+0x30] ;  /* 0x0000300001047983 */ /* 0x000ee20000100800 */
[----:B-1----:R-:W-:Y:S01]  /*108f0*/  MOV R2, UR20 ;  /* 0x0000001400027c02 */ /* 0x002fe20008000f00 */
[----:B------:R-:W-:Y:S01]  /*10900*/  USHF.R.S32.HI UR11, URZ, 0x1f, UR20 ;  /* 0x0000001f3f0b7899 */ /* 0x000fe20008011414 */
[----:B------:R-:W-:Y:S01]  /*10910*/  ISETP.GE.AND P2, PT, R238, UR9, PT ;  /* 0x00000009ee007c0c */ /* 0x000fe2000bf46270 */
[----:B------:R-:W4:Y:S01]  /*10920*/  LDL R0, [R1+0x34] ;  /* 0x0000340001007983 */ /* 0x000f220000100800 */
[----:B------:R-:W-:Y:S03]  /*10930*/  UIMAD UR10, UR12, UR20, URZ ;  /* 0x000000140c0a72a4 */ /* 0x000fe6000f8e023f */
[----:B------:R-:W5:Y:S01]  /*10940*/  LDL R6, [R1+0x28] ;  /* 0x0000280001067983 */ /* 0x000f620000100800 */
[----:B------:R-:W-:Y:S03]  /*10950*/  UIMAD UR10, UR11, UR13, UR10 ;  /* 0x0000000d0b0a72a4 */ /* 0x000fe6000f8e020a */
[----:B------:R-:W5:Y:S01]  /*10960*/  LDL R16, [R1+0x2c] ;  /* 0x00002c0001107983 */ /* 0x000f620000100800 */
[----:B------:R-:W1:Y:S08]  /*10970*/  @!P3 LDC.64 R10, c[0x0][0x220] ;  /* 0x00008800ff0abb82 */ /* 0x000e700000000a00 */
[----:B------:R-:W-:Y:S06]  /*10980*/  BAR.SYNC.DEFER_BLOCKING 0x0 ;  /* 0x0000000000007b1d */ /* 0x000fec0000010000 */
[----:B------:R-:W-:Y:S02]  /*10990*/  @P4 STS.64 [R234+0x9008], RZ ;  /* 0x009008ffea004388 */ /* 0x000fe40000000a00 */
[----:B------:R-:W4:Y:S04]  /*109a0*/  @!P2 LDC.64 R8, c[0x0][0x220] ;  /* 0x00008800ff08ab82 */ /* 0x000f280000000a00 */
[----:B------:R-:W-:Y:S04]  /*109b0*/  @P4 STS [R234+0x9000], RZ ;  /* 0x009000ffea004388 */ /* 0x000fe80000000800 */
[----:B------:R-:W5:Y:S01]  /*109c0*/  @!P3 LDC.64 R12, c[0x0][0x220] ;  /* 0x00008800ff0cbb82 */ /* 0x000f620000000a00 */
[----:B------:R-:W-:Y:S07]  /*109d0*/  @P4 STS [R234+0x9004], RZ ;  /* 0x009004ffea004388 */ /* 0x000fee0000000800 */
[----:B------:R-:W5:Y:S01]  /*109e0*/  @!P2 LDC.64 R14, c[0x0][0x220] ;  /* 0x00008800ff0eab82 */ /* 0x000f620000000a00 */
[----:B------:R-:W1:Y:S02]  /*109f0*/  S2R R235, SR_TID.X ;  /* 0x0000000000eb7919 */ /* 0x000e640000002100 */
[----:B-1----:R-:W-:Y:S04]  /*10a00*/  SHF.L.U32 R235, R235, 0x1, RZ ;  /* 0x00000001ebeb7819 */ /* 0x002fe800000006ff */
[----:B------:R-:W-:Y:S01]  /*10a10*/  LOP3.LUT R235, R235, 0x6, RZ, 0xc0, !PT ;  /* 0x00000006ebeb7812 */ /* 0x000fe200078ec0ff */
[----:B--2---:R-:W-:Y:S05]  /*10a20*/  IMAD.WIDE.U32 R2, R2, UR13, R18 ;  /* 0x0000000d02027c25 */ /* 0x004fea000f8e0012 */
[----:B------:R-:W-:Y:S02]  /*10a30*/  IADD3 R3, R3, UR10, RZ ;  /* 0x0000000a03037c10 */ /* 0x000fe4000fffe0ff */
[C---:B---3--:R-:W-:Y:S02]  /*10a40*/  @!P4 LEA R4, P0, R2.reuse, R4, 0x1 ;  /* 0x000000040204c211 */ /* 0x048fe400078008ff */
[C---:B------:R-:W-:Y:S02]  /*10a50*/  @!P3 LEA R10, P1, R2.reuse, R10, 0x1 ;  /* 0x0000000a020ab211 */ /* 0x040fe400078208ff */
[C-C-:B----4-:R-:W-:Y:S02]  /*10a60*/  @!P4 LEA.HI.X R5, R2.reuse, R0, R3.reuse, 0x1, P0 ;  /* 0x000000000205c211 */ /* 0x150fe400000f0c03 */
[C-C-:B------:R-:W-:Y:S02]  /*10a70*/  @!P3 LEA.HI.X R11, R2.reuse, R11, R3.reuse, 0x1, P1 ;  /* 0x0000000b020bb211 */ /* 0x140fe400008f0c03 */
[C---:B------:R-:W-:Y:S01]  /*10a80*/  @!P2 LEA R8, P0, R2.reuse, R8, 0x1 ;  /* 0x000000080208a211 */ /* 0x040fe200078008ff */
[----:B------:R-:W-:Y:S01]  /*10a90*/  @!PT LDS RZ, [RZ] ;  /* 0x00000000fffff984 */ /* 0x000fe20000000800 */
[----:B------:R-:W-:Y:S01]  /*10aa0*/  @!PT LDS RZ, [RZ] ;  /* 0x00000000fffff984 */ /* 0x000fe20000000800 */
[----:B------:R-:W-:Y:S01]  /*10ab0*/  @!PT LDS RZ, [RZ] ;  /* 0x00000000fffff984 */ /* 0x000fe20000000800 */
[----:B------:R1:W-:Y:S01]  /*10ac0*/  @!P4 LDGSTS.E.BYPASS.LTC128B.128 [R234+0x9000], desc[UR22][R4.64] ;  /* 0x0900000004eacfae */ /* 0x0003e2000b901d56 */
[C---:B------:R-:W-:Y:S02]  /*10ad0*/  IADD3 R0, P5, R2.reuse, UR24, RZ ;  /* 0x0000001802007c10 */ /* 0x040fe4000ffbe0ff */
[----:B------:R-:W-:Y:S02]  /*10ae0*/  @!P2 LEA.HI.X R9, R2, R9, R3, 0x1, P0 ;  /* 0x000000090209a211 */ /* 0x000fe400000f0c03 */
[----:B------:R-:W-:Y:S02]  /*10af0*/  IADD3.X R3, R3, UR18, RZ, P5, !PT ;  /* 0x0000001203037c10 */ /* 0x000fe4000affe4ff */
[C---:B-----5:R-:W-:Y:S01]  /*10b00*/  @!P4 LEA R6, P5, R0.reuse, R6, 0x1 ;  /* 0x000000060006c211 */ /* 0x060fe200078a08ff */
[----:B------:R-:W-:Y:S01]  /*10b10*/  @P3 STS.128 [R234+0xa000], RZ ;  /* 0x00a000ffea003388 */ /* 0x000fe20000000c00 */
[C---:B------:R-:W-:Y:S02]  /*10b20*/  @!P2 LEA R2, P0, R0.reuse, R14, 0x1 ;  /* 0x0000000e0002a211 */ /* 0x040fe400078008ff */
[C-C-:B------:R-:W-:Y:S02]  /*10b30*/  @!P4 LEA.HI.X R7, R0.reuse, R16, R3.reuse, 0x1, P5 ;  /* 0x000000100007c211 */ /* 0x140fe400028f0c03 */
[----:B------:R-:W-:Y:S03]  /*10b40*/  ISETP.LT.AND P5, PT, RZ, UR20, PT ;  /* 0x00000014ff007c0c */ /* 0x000fe6000bfa1270 */
[----:B------:R-:W-:Y:S01]  /*10b50*/  @!PT LDS RZ, [RZ] ;  /* 0x00000000fffff984 */ /* 0x000fe20000000800 */
[----:B------:R-:W-:Y:S01]  /*10b60*/  @!PT LDS RZ, [RZ] ;  /* 0x00000000fffff984 */ /* 0x000fe20000000800 */
[----:B------:R-:W-:Y:S01]  /*10b70*/  @!PT LDS RZ, [RZ] ;  /* 0x00000000fffff984 */ /* 0x000fe20000000800 */
[----:B------:R-:W-:Y:S08]  /*10b80*/  @!P3 LDGSTS.E.BYPASS.LTC128B.128 [R234+0xa000], desc[UR22][R10.64+0x40] ;  /* 0x0a0000400aeabfae */ /* 0x000ff0000b901d56 */
[----:B------:R-:W-:Y:S01]  /*10b90*/  @P2 STS.128 [R234+0xb000], RZ ;  /* 0x00b000ffea002388 */ /* 0x000fe20000000c00 */
[C---:B-1----:R-:W-:Y:S04]  /*10ba0*/  @!P3 LEA R4, P1, R0.reuse, R12, 0x1 ;  /* 0x0000000c0004b211 */ /* 0x042fe800078208ff */
[C-C-:B------:R-:W-:Y:S03]  /*10bb0*/  @!P3 LEA.HI.X R5, R0.reuse, R13, R3.reuse, 0x1, P1 ;  /* 0x0000000d0005b211 */ /* 0x140fe600008f0c03 */
[----:B------:R-:W-:Y:S01]  /*10bc0*/  @!PT LDS RZ, [RZ] ;  /* 0x00000000fffff984 */ /* 0x000fe20000000800 */
[----:B------:R-:W-:Y:S01]  /*10bd0*/  @!PT LDS RZ, [RZ] ;  /* 0x00000000fffff984 */ /* 0x000fe20000000800 */
[----:B------:R-:W-:Y:S01]  /*10be0*/  @!PT LDS RZ, [RZ] ;  /* 0x00000000fffff984 */ /* 0x000fe20000000800 */
[----:B------:R-:W-:Y:S01]  /*10bf0*/  @!P2 LDGSTS.E.BYPASS.LTC128B.128 [R234+0xb000], desc[UR22][R8.64+0x80] ;  /* 0x0b00008008eaafae */ /* 0x000fe2000b901d56 */
[----:B------:R-:W-:Y:S02]  /*10c00*/  @!P2 LEA.HI.X R3, R0, R15, R3, 0x1, P0 ;  /* 0x0000000f0003a211 */ /* 0x000fe400000f0c03 */
[----:B------:R-:W-:Y:S04]  /*10c10*/  MOV R0, UR20 ;  /* 0x0000001400007c02 */ /* 0x000fe80008000f00 */
[----:B------:R-:W-:Y:S01]  /*10c20*/  LEA R0, R0, R235, 0x6 ;  /* 0x000000eb00007211 */ /* 0x000fe200078e30ff */
        /* <DEDUP_REMOVED lines=16> */
[----:B------:R-:W2:Y:S08]  /*10d30*/  LDSM.16.M88.4 R16, [R229+0x6000] ;  /* 0x00600000e510783b */ /* 0x000eb00000000200 */
[----:B------:R-:W3:Y:S01]  /*10d40*/  LDSM.16.M88.4 R60, [R232+0x1000] ;  /* 0x00100000e83c783b */ /* 0x000ee20000000200 */
[----:B-1----:R-:W-:Y:S02]  /*10d50*/  IADD3 R2, R0, 0x1, RZ ;  /* 0x0000000100027810 */ /* 0x002fe40007ffe0ff */
[----:B------:R-:W-:Y:S02]  /*10d60*/  I2FP.F32.S32 R3, R0 ;  /* 0x0000000000037245 */ /* 0x000fe40000201400 */
[----:B------:R-:W-:Y:S03]  /*10d70*/  I2FP.F32.S32 R2, R2 ;  /* 0x0000000200027245 */ /* 0x000fe60000201400 */
[----:B------:R-:W1:Y:S08]  /*10d80*/  LDSM.16.M88.4 R32, [R229+0x6400] ;  /* 0x00640000e520783b */ /* 0x000e700000000200 */
[----:B------:R-:W0:Y:S08]  /*10d90*/  LDGDEPBAR ;  /* 0x00000000000079af */ /* 0x000e300000000000 */
[----:B------:R-:W4:Y:S08]  /*10da0*/  LDSM.16.M88.4 R48, [R229+0x6800] ;  /* 0x00680000e530783b */ /* 0x000f300000000200 */
[----:B------:R-:W5:Y:S01]  /*10db0*/  LDSM.16.M88.4 R176, [R229+0x6c00] ;  /* 0x006c0000e5b0783b */ /* 0x000f620000000200 */
[-C--:B--2---:R-:W-:Y:S07]  /*10dc0*/  HMMA.16816.F32.BF16 R4, R64, R16.reuse, RZ ;  /* 0x000000104004723c */ /* 0x084fee00000418ff */
[----:B------:R-:W-:Y:S01]  /*10dd0*/  LDSM.16.M88.4 R180, [R233] ;  /* 0x00000000e9b4783b */ /* 0x000fe20000000200 */
[C---:B---3--:R-:W-:Y:S07]  /*10de0*/  HMMA.16816.F32.BF16 R8, R60.reuse, R16, RZ ;  /* 0x000000103c08723c */ /* 0x048fee00000418ff */
[----:B------:R-:W2:Y:S01]  /*10df0*/  LDSM.16.M88.4 R184, [R231+0x6000] ;  /* 0x00600000e7b8783b */ /* 0x000ea20000000200 */
[-C--:B------:R-:W-:Y:S06]  /*10e00*/  HMMA.16816.F32.BF16 R12, R60, R18.reuse, RZ ;  /* 0x000000123c0c723c */ /* 0x080fec00000418ff */
[C---:B------:R-:W-:Y:S01]  /*10e10*/  HMMA.16816.F32.BF16 R16, R64.reuse, R18, RZ ;  /* 0x000000124010723c */ /* 0x040fe200000418ff */
[----:B------:R-:W3:Y:S05]  /*10e20*/  LDSM.16.M88.4 R188, [R233+0x1000] ;  /* 0x00100000e9bc783b */ /* 0x000eea0000000200 */
[-C--:B-1----:R-:W-:Y:S03]  /*10e30*/  HMMA.16816.F32.BF16 R20, R64, R32.reuse, RZ ;  /* 0x000000204014723c */ /* 0x082fe600000418ff */
[----:B------:R-:W1:Y:S03]  /*10e40*/  LDSM.16.M88.4 R192, [R231+0x6400] ;  /* 0x00640000e7c0783b */ /* 0x000e660000000200 */
[C---:B------:R-:W-:Y:S05]  /*10e50*/  HMMA.16816.F32.BF16 R24, R60.reuse, R32, RZ ;  /* 0x000000203c18723c */ /* 0x040fea00000418ff */
[----:B------:R-:W1:Y:S01]  /*10e60*/  LDSM.16.M88.4 R196, [R231+0x6800] ;  /* 0x00680000e7c4783b */ /* 0x000e620000000200 */
[-C--:B------:R-:W-:Y:S06]  /*10e70*/  HMMA.16816.F32.BF16 R28, R60, R34.reuse, RZ ;  /* 0x000000223c1c723c */ /* 0x080fec00000418ff */
[C---:B------:R-:W-:Y:S01]  /*10e80*/  HMMA.16816.F32.BF16 R32, R64.reuse, R34, RZ ;  /* 0x000000224020723c */ /* 0x040fe200000418ff */
[----:B------:R-:W1:Y:S05]  /*10e90*/  LDSM.16.M88.4 R200, [R231+0x6c00] ;  /* 0x006c0000e7c8783b */ /* 0x000e6a0000000200 */
        /* <DEDUP_REMOVED lines=14> */
[-C--:B--2---:R-:W-:Y:S03]  /*10f80*/  HMMA.16816.F32.BF16 R4, R180, R184.reuse, R4 ;  /* 0x000000b8b404723c */ /* 0x084fe60000041804 */
[----:B------:R-:W-:Y:S03]  /*10f90*/  LDSM.16.M88.4 R224, [R231+0x8000] ;  /* 0x00800000e7e0783b */ /* 0x000fe60000000200 */
[C---:B---3--:R-:W-:Y:S06]  /*10fa0*/  HMMA.16816.F32.BF16 R8, R188.reuse, R184, R8 ;  /* 0x000000b8bc08723c */ /* 0x048fec0000041808 */
[-C--:B------:R-:W-:Y:S06]  /*10fb0*/  HMMA.16816.F32.BF16 R12, R188, R186.reuse, R12 ;  /* 0x000000babc0c723c */ /* 0x080fec000004180c */
[C---:B------:R-:W-:Y:S01]  /*10fc0*/  HMMA.16816.F32.BF16 R16, R180.reuse, R186, R16 ;  /* 0x000000bab410723c */ /* 0x040fe20000041810 */
[----:B------:R-:W2:Y:S05]  /*10fd0*/  LDSM.16.M88.4 R184, [R229+0x7800] ;  /* 0x00780000e5b8783b */ /* 0x000eaa0000000200 */
        /* <DEDUP_REMOVED lines=15> */
[----:B------:R-:W1:Y:S03]  /*110d0*/  LDSM.16.M88.4 R180, [R233+0x2000] ;  /* 0x00200000e9b4783b */ /* 0x000e660000000200 */
        /* <DEDUP_REMOVED lines=16> */
[-C--:B------:R-:W-:Y:S06]  /*111e0*/  HMMA.16816.F32.BF16 R52, R204, R216.reuse, R52 ;  /* 0x000000d8cc34723c */ /* 0x080fec0000041834 */
[C---:B------:R-:W-:Y:S06]  /*111f0*/  HMMA.16816.F32.BF16 R56, R212.reuse, R216, R56 ;  /* 0x000000d8d438723c */ /* 0x040fec0000041838 */
[-C--:B------:R-:W-:Y:S01]  /*11200*/  HMMA.16816.F32.BF16 R60, R212, R218.reuse, R60 ;  /* 0x000000dad43c723c */ /* 0x080fe2000004183c */
[----:B------:R-:W-:Y:S05]  /*11210*/  LDSM.16.M88.4 R212, [R229+0x8400] ;  /* 0x00840000e5d4783b */ /* 0x000fea0000000200 */
[----:B------:R-:W-:Y:S03]  /*11220*/  HMMA.16816.F32.BF16 R64, R204, R218, R64 ;  /* 0x000000dacc40723c */ /* 0x000fe60000041840 */
[----:B------:R-:W4:Y:S03]  /*11230*/  LDSM.16.M88.4 R204, [R232+0x5000] ;  /* 0x00500000e8cc783b */ /* 0x000f260000000200 */
[-C--:B-1----:R-:W-:Y:S05]  /*11240*/  HMMA.16816.F32.BF16 R4, R180, R188.reuse, R4 ;  /* 0x000000bcb404723c */ /* 0x082fea0000041804 */
[----:B------:R-:W-:Y:S01]  /*11250*/  LDSM.16.M88.4 R216, [R229+0x8c00] ;  /* 0x008c0000e5d8783b */ /* 0x000fe20000000200 */
[C---:B------:R-:W-:Y:S06]  /*11260*/  HMMA.16816.F32.BF16 R8, R192.reuse, R188, R8 ;  /* 0x000000bcc008723c */ /* 0x040fec0000041808 */
[-C--:B------:R-:W-:Y:S06]  /*11270*/  HMMA.16816.F32.BF16 R12, R192, R190.reuse, R12 ;  /* 0x000000bec00c723c */ /* 0x080fec000004180c */
[C---:B------:R-:W-:Y:S01]  /*11280*/  HMMA.16816.F32.BF16 R16, R180.reuse, R190, R16 ;  /* 0x000000beb410723c */ /* 0x040fe20000041810 */
[----:B------:R-:W1:Y:S05]  /*11290*/  LDSM.16.M88.4 R188, [R229+0x8800] ;  /* 0x00880000e5bc783b */ /* 0x000e6a0000000200 */
        /* <DEDUP_REMOVED lines=36> */
[----:B------:R-:W1:Y:S01]  /*114e0*/  MUFU.TANH R195, R4 ;  /* 0x0000000400c37308 */ /* 0x000e620000002400 */
[----:B------:R-:W-:Y:S01]  /*114f0*/  FMUL.FTZ R7, R7, UR8 ;  /* 0x0000000807077c20 */ /* 0x000fe20008410000 */
[----:B------:R-:W-:Y:S01]  /*11500*/  FMUL.FTZ R10, R10, UR8 ;  /* 0x000000080a0a7c20 */ /* 0x000fe20008410000 */
[----:B------:R-:W-:Y:S01]  /*11510*/  FMUL.FTZ R8, R8, UR8 ;  /* 0x0000000808087c20 */ /* 0x000fe20008410000 */
[----:B------:R-:W-:Y:S01]  /*11520*/  FMUL.FTZ R11, R11, UR8 ;  /* 0x000000080b0b7c20 */ /* 0x000fe20008410000 */
[----:B------:R-:W-:Y:S05]  /*11530*/  FMUL.FTZ R9, R9, UR8 ;  /* 0x0000000809097c20 */ /* 0x000fea0008410000 */
[----:B------:R-:W2:Y:S01]  /*11540*/  MUFU.TANH R194, R6 ;  /* 0x0000000600c27308 */ /* 0x000ea20000002400 */
[----:B------:R-:W-:Y:S01]  /*11550*/  FMUL.FTZ R14, R14, UR8 ;  /* 0x000000080e0e7c20 */ /* 0x000fe20008410000 */
[----:B------:R-:W-:Y:S01]  /*11560*/  FMUL.FTZ R15, R15, UR8 ;  /* 0x000000080f0f7c20 */ /* 0x000fe20008410000 */
[----:B------:R-:W-:Y:S01]  /*11570*/  FMUL.FTZ R13, R13, UR8 ;  /* 0x000000080d0d7c20 */ /* 0x000fe20008410000 */
[----:B------:R-:W-:Y:S01]  /*11580*/  FMUL.FTZ R12, R12, UR8 ;  /* 0x000000080c0c7c20 */ /* 0x000fe20008410000 */
[----:B------:R-:W-:Y:S01]  /*11590*/  FMUL.FTZ R16, R16, UR8 ;  /* 0x0000000810107c20 */ /* 0x000fe20008410000 */
[----:B------:R-:W-:Y:S04]  /*115a0*/  FMUL.FTZ R18, R18, UR8 ;  /* 0x0000000812127c20 */ /* 0x000fe80008410000 */
[----:B------:R-:W-:Y:S01]  /*115b0*/  MUFU.TANH R198, R5 ;  /* 0x0000000500c67308 */ /* 0x000fe20000002400 */
[----:B------:R-:W-:Y:S01]  /*115c0*/  FMUL.FTZ R17, R17, UR8 ;  /* 0x0000000811117c20 */ /* 0x000fe20008410000 */
[----:B------:R-:W-:Y:S08]  /*115d0*/  FMUL.FTZ R19, R19, UR8 ;  /* 0x0000000813137c20 */ /* 0x000ff00008410000 */
[----:B------:R3:W-:Y:S10]  /*115e0*/  MUFU.TANH R197, R7 ;  /* 0x0000000700c57308 */ /* 0x0007f40000002400 */
[----:B------:R-:W4:Y:S10]  /*115f0*/  MUFU.TANH R104, R10 ;  /* 0x0000000a00687308 */ /* 0x000f340000002400 */
[----:B------:R-:W5:Y:S01]  /*11600*/  MUFU.TANH R103, R8 ;  /* 0x0000000800677308 */ /* 0x000f620000002400 */
[----:B---3--:R-:W3:Y:S09]  /*11610*/  LDSM.16.M88.4 R4, [R231+0x8400] ;  /* 0x00840000e704783b */ /* 0x008ef20000000200 */
[----:B------:R-:W5:Y:S10]  /*11620*/  MUFU.TANH R192, R11 ;  /* 0x0000000b00c07308 */ /* 0x000f740000002400 */
[----:B------:R1:W5:Y:S10]  /*11630*/  MUFU.TANH R109, R9 ;  /* 0x00000009006d7308 */ /* 0x0003740000002400 */
[----:B------:R-:W-:Y:S10]  /*11640*/  MUFU.TANH R106, R14 ;  /* 0x0000000e006a7308 */ /* 0x000ff40000002400 */
[----:B------:R-:W-:Y:S01]  /*11650*/  MUFU.TANH R193, R15 ;  /* 0x0000000f00c17308 */ /* 0x000fe20000002400 */
[----:B-1----:R-:W1:Y:S09]  /*11660*/  LDSM.16.M88.4 R8, [R231+0x8800] ;  /* 0x00880000e708783b */ /* 0x002e720000000200 */
[----:B------:R-:W-:Y:S01]  /*11670*/  MUFU.TANH R189, R13 ;  /* 0x0000000d00bd7308 */ /* 0x000fe20000002400 */
[-C--:B---3--:R-:W-:Y:S06]  /*11680*/  HMMA.16816.F32.BF16 R20, R220, R4.reuse, R20 ;  /* 0x00000004dc14723c */ /* 0x088fec0000041814 */
[C---:B------:R-:W-:Y:S03]  /*11690*/  HMMA.16816.F32.BF16 R24, R176.reuse, R4, R24 ;  /* 0x00000004b018723c */ /* 0x040fe60000041818 */
[----:B------:R-:W-:Y:S03]  /*116a0*/  MUFU.TANH R105, R12 ;  /* 0x0000000c00697308 */ /* 0x000fe60000002400 */
[-C--:B------:R-:W-:Y:S07]  /*116b0*/  HMMA.16816.F32.BF16 R28, R176, R6.reuse, R28 ;  /* 0x00000006b01c723c */ /* 0x080fee000004181c */
[----:B------:R-:W3:Y:S01]  /*116c0*/  MUFU.TANH R16, R16 ;  /* 0x0000001000107308 */ /* 0x000ee20000002400 */
[C---:B------:R-:W-:Y:S01]  /*116d0*/  HMMA.16816.F32.BF16 R32, R220.reuse, R6, R32 ;  /* 0x00000006dc20723c */ /* 0x040fe20000041820 */
[----:B------:R-:W2:Y:S01]  /*116e0*/  LDSM.16.M88.4 R4, [R231+0x8c00] ;  /* 0x008c0000e704783b */ /* 0x000ea20000000200 */
[----:B------:R-:W-:Y:S07]  /*116f0*/  DEPBAR.LE SB0, 0x0 ;  /* 0x000080000000791a */ /* 0x000fee0000000000 */
[----:B------:R-:W3:Y:S02]  /*11700*/  MUFU.TANH R18, R18 ;  /* 0x0000001200127308 */ /* 0x000ee40000002400 */
[----:B------:R-:W-:Y:S01]  /*11710*/  FMUL.FTZ R23, R23, UR8 ;  /* 0x0000000817177c20 */ /* 0x000fe20008410000 */
[----:B------:R-:W-:Y:S01]  /*11720*/  FMUL.FTZ R21, R21, UR8 ;  /* 0x0000000815157c20 */ /* 0x000fe20008410000 */
[----:B------:R-:W-:Y:S01]  /*11730*/  FMUL.FTZ R22, R22, UR8 ;  /* 0x0000000816167c20 */ /* 0x000fe20008410000 */
[----:B------:R-:W-:Y:S01]  /*11740*/  FMUL.FTZ R26, R26, UR8 ;  /* 0x000000081a1a7c20 */ /* 0x000fe20008410000 */
[----:B------:R-:W-:Y:S04]  /*11750*/  FMUL.FTZ R27, R27, UR8 ;  /* 0x000000081b1b7c20 */ /* 0x000fe80008410000 */
[----:B------:R4:W-:Y:S01]  /*11760*/  MUFU.TANH R181, R23 ;  /* 0x0000001700b57308 */ /* 0x0009e20000002400 */
[----:B------:R-:W-:Y:S01]  /*11770*/  BAR.SYNC.DEFER_BLOCKING 0x0 ;  /* 0x0000000000007b1d */ /* 0x000fe20000010000 */
[-C--:B-1----:R-:W-:Y:S05]  /*11780*/  HMMA.16816.F32.BF16 R36, R220, R8.reuse, R36 ;  /* 0x00000008dc24723c */ /* 0x082fea0000041824 */
[----:B------:R-:W-:Y:S03]  /*11790*/  FMUL.FTZ R30, R30, UR8 ;  /* 0x000000081e1e7c20 */ /* 0x000fe60008410000 */
[----:B------:R1:W3:Y:S01]  /*117a0*/  MUFU.TANH R182, R26 ;  /* 0x0000001a00b67308 */ /* 0x0002e20000002400 */
[C---:B------:R-:W-:Y:S04]  /*117b0*/  HMMA.16816.F32.BF16 R40, R176.reuse, R8, R40 ;  /* 0x00000008b028723c */ /* 0x040fe80000041828 */
[----:B------:R-:W-:Y:S01]  /*117c0*/  FMUL.FTZ R32, R32, UR8 ;  /* 0x0000000820207c20 */ /* 0x000fe20008410000 */
[----:B------:R-:W-:Y:S01]  /*117d0*/  FMUL.FTZ R31, R31, UR8 ;  /* 0x000000081f1f7c20 */ /* 0x000fe20008410000 */
[-C--:B------:R-:W-:Y:S03]  /*117e0*/  HMMA.16816.F32.BF16 R44, R176, R10.reuse, R44 ;  /* 0x0000000ab02c723c */ /* 0x080fe6000004182c */
[----:B------:R5:W-:Y:S02]  /*117f0*/  MUFU.TANH R15, R30 ;  /* 0x0000001e000f7308 */ /* 0x000be40000002400 */
[----:B------:R-:W-:Y:S01]  /*11800*/  FMUL.FTZ R33, R33, UR8 ;  /* 0x0000000821217c20 */ /* 0x000fe20008410000 */
[C---:B------:R-:W-:Y:S07]  /*11810*/  HMMA.16816.F32.BF16 R48, R220.reuse, R10, R48 ;  /* 0x0000000adc30723c */ /* 0x040fee0000041830 */
[----:B------:R3:W-:Y:S01]  /*11820*/  MUFU.TANH R14, R32 ;  /* 0x00000020000e7308 */ /* 0x0007e20000002400 */
[----:B------:R-:W-:Y:S03]  /*11830*/  FMUL.FTZ R36, R36, UR8 ;  /* 0x0000000824247c20 */ /* 0x000fe60008410000 */
[----:B------:R-:W-:Y:S01]  /*11840*/  FMUL.FTZ R25, R25, UR8 ;  /* 0x0000000819197c20 */ /* 0x000fe20008410000 */
[----:B------:R-:W-:Y:S01]  /*11850*/  FMUL.FTZ R29, R29, UR8 ;  /* 0x000000081d1d7c20 */ /* 0x000fe20008410000 */
[----:B------:R-:W-:Y:S01]  /*11860*/  FMUL.FTZ R35, R35, UR8 ;  /* 0x0000000823237c20 */ /* 0x000fe20008410000 */
[-C--:B--2---:R-:W-:Y:S03]  /*11870*/  HMMA.16816.F32.BF16 R52, R220, R4.reuse, R52 ;  /* 0x00000004dc34723c */ /* 0x084fe60000041834 */
[----:B------:R2:W-:Y:S01]  /*11880*/  MUFU.TANH R183, R27 ;  /* 0x0000001b00b77308 */ /* 0x0005e20000002400 */
[----:B------:R-:W-:Y:S01]  /*11890*/  FMUL.FTZ R24, R24, UR8 ;  /* 0x0000000818187c20 */ /* 0x000fe20008410000 */
[----:B------:R-:W-:Y:S01]  /*118a0*/  FMUL.FTZ R28, R28, UR8 ;  /* 0x000000081c1c7c20 */ /* 0x000fe20008410000 */
[----:B------:R-:W-:Y:S01]  /*118b0*/  FMUL.FTZ R34, R34, UR8 ;  /* 0x0000000822227c20 */ /* 0x000fe20008410000 */
[----:B------:R-:W-:Y:S01]  /*118c0*/  FMUL.FTZ R20, R20, UR8 ;  /* 0x0000000814147c20 */ /* 0x000fe20008410000 */
[----:B------:R-:W-:Y:S03]  /*118d0*/  FMUL.FTZ R40, R40, UR8 ;  /* 0x0000000828287c20 */ /* 0x000fe60008410000 */
[----:B------:R-:W-:Y:S01]  /*118e0*/  IADD3 R8, R0, 0x8, RZ ;  /* 0x0000000800087810 */ /* 0x000fe20007ffe0ff */
[C---:B------:R-:W-:Y:S01]  /*118f0*/  HMMA.16816.F32.BF16 R56, R176.reuse, R4, R56 ;  /* 0x00000004b038723c */ /* 0x040fe20000041838 */
[----:B------:R2:W-:Y:S03]  /*11900*/  MUFU.TANH R184, R31 ;  /* 0x0000001f00b87308 */ /* 0x0005e60000002400 */
[----:B------:R-:W-:Y:S01]  /*11910*/  FMUL.FTZ R44, R44, UR8 ;  /* 0x000000082c2c7c20 */ /* 0x000fe20008410000 */
[C---:B----4-:R-:W-:Y:S01]  /*11920*/  FFMA.FTZ R23, R3.reuse, UR5, R195 ;  /* 0x0000000503177c23 */ /* 0x050fe200080100c3 */
[C---:B-1----:R-:W-:Y:S01]  /*11930*/  FFMA.FTZ R26, R3.reuse, UR5, R194 ;  /* 0x00000005031a7c23 */ /* 0x042fe200080100c2 */
[C---:B-----5:R-:W-:Y:S01]  /*11940*/  FFMA.FTZ R30, R3.reuse, UR5, R104 ;  /* 0x00000005031e7c23 */ /* 0x060fe20008010068 */
[----:B---3--:R-:W-:Y:S03]  /*11950*/  FFMA.FTZ R32, R3, UR5, R103 ;  /* 0x0000000503207c23 */ /* 0x008fe60008010067 */
[----:B------:R1:W-:Y:S01]  /*11960*/  MUFU.TANH R110, R33 ;  /* 0x00000021006e7308 */ /* 0x0003e20000002400 */
[-C--:B------:R-:W-:Y:S03]  /*11970*/  HMMA.16816.F32.BF16 R60, R176, R6.reuse, R60 ;  /* 0x00000006b03c723c */ /* 0x080fe6000004183c */
[----:B------:R-:W-:Y:S01]  /*11980*/  IADD3 R9, R0, 0x9, RZ ;  /* 0x0000000900097810 */ /* 0x000fe20007ffe0ff */
[----:B------:R-:W-:Y:S01]  /*11990*/  FMUL.FTZ R50, R50, UR8 ;  /* 0x0000000832327c20 */ /* 0x000fe20008410000 */
[----:B------:R-:W-:Y:S01]  /*119a0*/  I2FP.F32.S32 R3, R8 ;  /* 0x0000000800037245 */ /* 0x000fe20000201400 */
[C---:B--2---:R-:W-:Y:S03]  /*119b0*/  FFMA.FTZ R27, R2.reuse, UR5, R198 ;  /* 0x00000005021b7c23 */ /* 0x044fe600080100c6 */
[----:B------:R2:W-:Y:S02]  /*119c0*/  MUFU.TANH R191, R36 ;  /* 0x0000002400bf7308 */ /* 0x0005e40000002400 */
[----:B------:R-:W-:Y:S01]  /*119d0*/  FFMA.FTZ R31, R2, UR5, R197 ;  /* 0x00000005021f7c23 */ /* 0x000fe200080100c5 */
[----:B------:R-:W-:Y:S04]  /*119e0*/  HMMA.16816.F32.BF16 R64, R220, R6, R64 ;  /* 0x00000006dc40723c */ /* 0x000fe80000041840 */
[----:B------:R-:W-:Y:S01]  /*119f0*/  FMUL.FTZ R42, R42, UR8 ;  /* 0x000000082a2a7c20 */ /* 0x000fe20008410000 */
[----:B------:R-:W-:Y:S02]  /*11a00*/  FMUL.FTZ R38, R38, UR8 ;  /* 0x0000000826267c20 */ /* 0x000fe40008410000 */
[----:B------:R3:W-:Y:S01]  /*11a10*/  MUFU.TANH R102, R21 ;  /* 0x0000001500667308 */ /* 0x0007e20000002400 */
[----:B-1----:R-:W-:Y:S03]  /*11a20*/  FFMA.FTZ R33, R2, UR5, R192 ;  /* 0x0000000502217c23 */ /* 0x002fe600080100c0 */
[----:B------:R-:W-:Y:S01]  /*11a30*/  FMUL.FTZ R39, R39, UR8 ;  /* 0x0000000827277c20 */ /* 0x000fe20008410000 */
[----:B------:R-:W-:Y:S01]  /*11a40*/  FMUL.FTZ R43, R43, UR8 ;  /* 0x000000082b2b7c20 */ /* 0x000fe20008410000 */
[----:B------:R-:W-:Y:S01]  /*11a50*/  FMUL.FTZ R41, R41, UR8 ;  /* 0x0000000829297c20 */ /* 0x000fe20008410000 */
[----:B------:R-:W-:Y:S03]  /*11a60*/  IADD3 R4, R0, 0x18, RZ ;  /* 0x0000001800047810 */ /* 0x000fe60007ffe0ff */
[----:B------:R1:W-:Y:S01]  /*11a70*/  MUFU.TANH R185, R25 ;  /* 0x0000001900b97308 */ /* 0x0003e20000002400 */
[----:B--2---:R-:W-:Y:S01]  /*11a80*/  FFMA.FTZ R36, R2, UR5, R109 ;  /* 0x0000000502247c23 */ /* 0x004fe2000801006d */
[----:B------:R-:W-:Y:S01]  /*11a90*/  I2FP.F32.S32 R2, R9 ;  /* 0x0000000900027245 */ /* 0x000fe20000201400 */
[----:B------:R-:W-:Y:S01]  /*11aa0*/  FMUL.FTZ R37, R37, UR8 ;  /* 0x0000000825257c20 */ /* 0x000fe20008410000 */
[----:B------:R-:W-:Y:S01]  /*11ab0*/  IADD3 R5, R0, 0x19, RZ ;  /* 0x0000001900057810 */ /* 0x000fe20007ffe0ff */
[----:B------:R-:W-:Y:S01]  /*11ac0*/  FMUL.FTZ R47, R47, UR8 ;  /* 0x000000082f2f7c20 */ /* 0x000fe20008410000 */
[----:B------:R-:W-:Y:S01]  /*11ad0*/  FMUL.FTZ R45, R45, UR8 ;  /* 0x000000082d2d7c20 */ /* 0x000fe20008410000 */
[----:B------:R-:W-:Y:S03]  /*11ae0*/  FMUL.FTZ R49, R49, UR8 ;  /* 0x0000000831317c20 */ /* 0x000fe60008410000 */
[----:B------:R2:W-:Y:S01]  /*11af0*/  MUFU.TANH R188, R29 ;  /* 0x0000001d00bc7308 */ /* 0x0005e20000002400 */
[----:B---3--:R-:W-:Y:S01]  /*11b00*/  FFMA.FTZ R21, R3, UR5, R16 ;  /* 0x0000000503157c23 */ /* 0x008fe20008010010 */
[----:B------:R-:W-:Y:S01]  /*11b10*/  FMUL.FTZ R51, R51, UR8 ;  /* 0x0000000833337c20 */ /* 0x000fe20008410000 */
[----:B------:R-:W-:Y:S01]  /*11b20*/  FMUL.FTZ R46, R46, UR8 ;  /* 0x000000082e2e7c20 */ /* 0x000fe20008410000 */
[----:B------:R-:W-:Y:S01]  /*11b30*/  FMUL.FTZ R48, R48, UR8 ;  /* 0x0000000830307c20 */ /* 0x000fe20008410000 */
[----:B------:R-:W-:Y:S01]  /*11b40*/  FMUL.FTZ R52, R52, UR8 ;  /* 0x0000000834347c20 */ /* 0x000fe20008410000 */
[----:B------:R-:W-:Y:S01]  /*11b50*/  FMUL.FTZ R54, R54, UR8 ;  /* 0x0000000836367c20 */ /* 0x000fe20008410000 */
[----:B------:R-:W-:Y:S03]  /*11b60*/  FMUL.FTZ R58, R58, UR8 ;  /* 0x000000083a3a7c20 */ /* 0x000fe60008410000 */
[----:B------:R3:W-:Y:S01]  /*11b70*/  MUFU.TANH R13, R35 ;  /* 0x00000023000d7308 */ /* 0x0007e20000002400 */
[----:B-1----:R-:W-:Y:S01]  /*11b80*/  FFMA.FTZ R25, R3, UR5, R18 ;  /* 0x0000000503197c23 */ /* 0x002fe20008010012 */
[----:B------:R-:W-:Y:S01]  /*11b90*/  FMUL.FTZ R56, R56, UR8 ;  /* 0x0000000838387c20 */ /* 0x000fe20008410000 */
[----:B------:R-:W-:Y:S01]  /*11ba0*/  FMUL.FTZ R53, R53, UR8 ;  /* 0x0000000835357c20 */ /* 0x000fe20008410000 */
[----:B------:R-:W-:Y:S01]  /*11bb0*/  FMUL.FTZ R55, R55, UR8 ;  /* 0x0000000837377c20 */ /* 0x000fe20008410000 */
[----:B------:R-:W-:Y:S01]  /*11bc0*/  FMUL.FTZ R59, R59, UR8 ;  /* 0x000000083b3b7c20 */ /* 0x000fe20008410000 */
[----:B------:R-:W-:Y:S01]  /*11bd0*/  FMUL.FTZ R57, R57, UR8 ;  /* 0x0000000839397c20 */ /* 0x000fe20008410000 */
[----:B------:R-:W-:Y:S03]  /*11be0*/  FMUL.FTZ R60, R60, UR8 ;  /* 0x000000083c3c7c20 */ /* 0x000fe60008410000 */
[----:B------:R-:W1:Y:S01]  /*11bf0*/  MUFU.TANH R17, R17 ;  /* 0x0000001100117308 */ /* 0x000e620000002400 */
[----:B--2---:R-:W-:Y:S01]  /*11c00*/  FFMA.FTZ R29, R3, UR5, R106 ;  /* 0x00000005031d7c23 */ /* 0x004fe2000801006a */
[----:B------:R-:W-:Y:S01]  /*11c10*/  FMUL.FTZ R64, R64, UR8 ;  /* 0x0000000840407c20 */ /* 0x000fe20008410000 */
[----:B------:R-:W-:Y:S01]  /*11c20*/  FMUL.FTZ R62, R62, UR8 ;  /* 0x000000083e3e7c20 */ /* 0x000fe20008410000 */
[----:B------:R-:W-:Y:S01]  /*11c30*/  FMUL.FTZ R9, R65, UR8 ;  /* 0x0000000841097c20 */ /* 0x000fe20008410000 */
[----:B------:R-:W-:Y:S01]  /*11c40*/  FMUL.FTZ R8, R67, UR8 ;  /* 0x0000000843087c20 */ /* 0x000fe20008410000 */
[----:B------:R-:W-:Y:S04]  /*11c50*/  FMUL.FTZ R63, R63, UR8 ;  /* 0x000000083f3f7c20 */ /* 0x000fe80008410000 */
[----:B------:R-:W-:Y:S01]  /*11c60*/  MUFU.TANH R19, R19 ;  /* 0x0000001300137308 */ /* 0x000fe20000002400 */
[----:B---3--:R-:W-:Y:S01]  /*11c70*/  FFMA.FTZ R35, R3, UR5, R105 ;  /* 0x0000000503237c23 */ /* 0x008fe20008010069 */
[----:B------:R-:W-:Y:S04]  /*11c80*/  IADD3 R3, R0, 0x10, RZ ;  /* 0x0000001000037810 */ /* 0x000fe80007ffe0ff */
[----:B------:R-:W-:Y:S04]  /*11c90*/  I2FP.F32.S32 R3, R3 ;  /* 0x0000000300037245 */ /* 0x000fe80000201400 */
[----:B------:R1:W2:Y:S01]  /*11ca0*/  MUFU.TANH R180, R22 ;  /* 0x0000001600b47308 */ /* 0x0002a20000002400 */
[C---:B------:R-:W-:Y:S09]  /*11cb0*/  FFMA.FTZ R182, R3.reuse, UR5, R182 ;  /* 0x0000000503b67c23 */ /* 0x040ff200080100b6 */
[----:B------:R3:W4:Y:S10]  /*11cc0*/  MUFU.TANH R187, R24 ;  /* 0x0000001800bb7308 */ /* 0x0007340000002400 */
[----:B------:R5:W-:Y:S01]  /*11cd0*/  MUFU.TANH R186, R28 ;  /* 0x0000001c00ba7308 */ /* 0x000be20000002400 */
[C---:B-1----:R-:W-:Y:S01]  /*11ce0*/  FFMA.FTZ R22, R2.reuse, UR5, R17 ;  /* 0x0000000502167c23 */ /* 0x042fe20008010011 */
[C---:B--2---:R-:W-:Y:S08]  /*11cf0*/  FFMA.FTZ R180, R3.reuse, UR5, R180 ;  /* 0x0000000503b47c23 */ /* 0x044ff000080100b4 */
[----:B------:R1:W-:Y:S01]  /*11d00*/  MUFU.TANH R111, R34 ;  /* 0x00000022006f7308 */ /* 0x0003e20000002400 */
[C---:B---3--:R-:W-:Y:S01]  /*11d10*/  FFMA.FTZ R24, R2.reuse, UR5, R19 ;  /* 0x0000000502187c23 */ /* 0x048fe20008010013 */
[C---:B----4-:R-:W-:Y:S08]  /*11d20*/  FFMA.FTZ R187, R3.reuse, UR5, R187 ;  /* 0x0000000503bb7c23 */ /* 0x050ff000080100bb */
[----:B------:R-:W2:Y:S01]  /*11d30*/  MUFU.TANH R20, R20 ;  /* 0x0000001400147308 */ /* 0x000ea20000002400 */
[C---:B-----5:R-:W-:Y:S09]  /*11d40*/  FFMA.FTZ R28, R2.reuse, UR5, R193 ;  /* 0x00000005021c7c23 */ /* 0x060ff200080100c1 */
[----:B------:R2:W-:Y:S01]  /*11d50*/  MUFU.TANH R12, R40 ;  /* 0x00000028000c7308 */ /* 0x0005e20000002400 */
[----:B-1----:R-:W-:Y:S01]  /*11d60*/  FFMA.FTZ R34, R2, UR5, R189 ;  /* 0x0000000502227c23 */ /* 0x002fe200080100bd */
[----:B------:R-:W-:Y:S04]  /*11d70*/  IADD3 R2, R0, 0x11, RZ ;  /* 0x0000001100027810 */ /* 0x000fe80007ffe0ff */
[----:B------:R-:W-:Y:S04]  /*11d80*/  I2FP.F32.S32 R2, R2 ;  /* 0x0000000200027245 */ /* 0x000fe80000201400 */
[----:B------:R1:W-:Y:S01]  /*11d90*/  MUFU.TANH R11, R44 ;  /* 0x0000002c000b7308 */ /* 0x0003e20000002400 */
[C---:B------:R-:W-:Y:S01]  /*11da0*/  FFMA.FTZ R181, R2.reuse, UR5, R181 ;  /* 0x0000000502b57c23 */ /* 0x040fe200080100b5 */
[C---:B------:R-:W-:Y:S01]  /*11db0*/  FFMA.FTZ R183, R2.reuse, UR5, R183 ;  /* 0x0000000502b77c23 */ /* 0x040fe200080100b7 */
[----:B------:R-:W-:Y:S07]  /*11dc0*/  FFMA.FTZ R185, R2, UR5, R185 ;  /* 0x0000000502b97c23 */ /* 0x000fee00080100b9 */
[----:B------:R3:W-:Y:S01]  /*11dd0*/  MUFU.TANH R10, R50 ;  /* 0x00000032000a7308 */ /* 0x0007e20000002400 */
[----:B--2---:R-:W-:Y:S01]  /*11de0*/  FFMA.FTZ R40, R3, UR5, R20 ;  /* 0x0000000503287c23 */ /* 0x004fe20008010014 */
[----:B------:R-:W-:Y:S01]  /*11df0*/  I2FP.F32.S32 R3, R4 ;  /* 0x0000000400037245 */ /* 0x000fe20000201400 */
[----:B------:R-:W-:Y:S01]  /*11e00*/  FMUL.FTZ R20, R61, UR8 ;  /* 0x000000083d147c20 */ /* 0x000fe20008410000 */
[----:B------:R-:W-:Y:S03]  /*11e10*/  IADD3 R4, R0, 0x29, RZ ;  /* 0x0000002900047810 */ /* 0x000fe60007ffe0ff */
[C---:B------:R-:W-:Y:S03]  /*11e20*/  FFMA.FTZ R179, R3.reuse, UR5, R15 ;  /* 0x0000000503b37c23 */ /* 0x040fe6000801000f */
[----:B------:R-:W2:Y:S01]  /*11e30*/  MUFU.TANH R196, R38 ;  /* 0x0000002600c47308 */ /* 0x000ea20000002400 */
[----:B-1----:R-:W-:Y:S01]  /*11e40*/  FFMA.FTZ R44, R2, UR5, R102 ;  /* 0x00000005022c7c23 */ /* 0x002fe20008010066 */
[----:B------:R-:W-:Y:S01]  /*11e50*/  I2FP.F32.S32 R2, R5 ;  /* 0x0000000500027245 */ /* 0x000fe20000201400 */
[C---:B------:R-:W-:Y:S01]  /*11e60*/  FFMA.FTZ R186, R3.reuse, UR5, R186 ;  /* 0x0000000503ba7c23 */ /* 0x040fe200080100ba */
[C---:B------:R-:W-:Y:S01]  /*11e70*/  FFMA.FTZ R111, R3.reuse, UR5, R111 ;  /* 0x00000005036f7c23 */ /* 0x040fe2000801006f */
[----:B------:R-:W-:Y:S02]  /*11e80*/  IADD3 R5, R0, 0x28, RZ ;  /* 0x0000002800057810 */ /* 0x000fe40007ffe0ff */
[----:B------:R-:W-:Y:S03]  /*11e90*/  FFMA.FTZ R184, R2, UR5, R184 ;  /* 0x0000000502b87c23 */ /* 0x000fe600080100b8 */
[----:B------:R-:W1:Y:S01]  /*11ea0*/  MUFU.TANH R42, R42 ;  /* 0x0000002a002a7308 */ /* 0x000e620000002400 */
[----:B---3--:R-:W-:Y:S01]  /*11eb0*/  FFMA.FTZ R50, R3, UR5, R14 ;  /* 0x0000000503327c23 */ /* 0x008fe2000801000e */
[----:B------:R-:W-:Y:S01]  /*11ec0*/  IADD3 R3, R0, 0x20, RZ ;  /* 0x0000002000037810 */ /* 0x000fe20007ffe0ff */
[C---:B------:R-:W-:Y:S01]  /*11ed0*/  FFMA.FTZ R188, R2.reuse, UR5, R188 ;  /* 0x0000000502bc7c23 */ /* 0x040fe200080100bc */
[C---:B------:R-:W-:Y:S01]  /*11ee0*/  FFMA.FTZ R110, R2.reuse, UR5, R110 ;  /* 0x00000005026e7c23 */ /* 0x040fe2000801006e */
[----:B------:R-:W-:Y:S01]  /*11ef0*/  FFMA.FTZ R178, R2, UR5, R13 ;  /* 0x0000000502b27c23 */ /* 0x000fe2000801000d */
[----:B------:R-:W-:Y:S04]  /*11f00*/  IADD3 R2, R0, 0x21, RZ ;  /* 0x0000002100027810 */ /* 0x000fe80007ffe0ff */
[----:B------:R-:W3:Y:S01]  /*11f10*/  MUFU.TANH R190, R37 ;  /* 0x0000002500be7308 */ /* 0x000ee20000002400 */
[----:B------:R-:W-:Y:S02]  /*11f20*/  I2FP.F32.S32 R3, R3 ;  /* 0x0000000300037245 */ /* 0x000fe40000201400 */
[----:B------:R-:W-:Y:S03]  /*11f30*/  I2FP.F32.S32 R2, R2 ;  /* 0x0000000200027245 */ /* 0x000fe60000201400 */
[C---:B------:R-:W-:Y:S01]  /*11f40*/  FFMA.FTZ R191, R3.reuse, UR5, R191 ;  /* 0x0000000503bf7c23 */ /* 0x040fe200080100bf */
[C---:B--2---:R-:W-:Y:S03]  /*11f50*/  FFMA.FTZ R196, R3.reuse, UR5, R196 ;  /* 0x0000000503c47c23 */ /* 0x044fe600080100c4 */
[----:B------:R-:W2:Y:S01]  /*11f60*/  MUFU.TANH R39, R39 ;  /* 0x0000002700277308 */ /* 0x000ea20000002400 */
[C---:B-1----:R-:W-:Y:S01]  /*11f70*/  FFMA.FTZ R199, R3.reuse, UR5, R42 ;  /* 0x0000000503c77c23 */ /* 0x042fe2000801002a */
[----:B------:R-:W-:Y:S01]  /*11f80*/  FFMA.FTZ R202, R3, UR5, R12 ;  /* 0x0000000503ca7c23 */ /* 0x000fe2000801000c */
[----:B------:R-:W-:Y:S01]  /*11f90*/  I2FP.F32.S32 R3, R5 ;  /* 0x0000000500037245 */ /* 0x000fe20000201400 */
[----:B------:R-:W-:Y:S06]  /*11fa0*/  FMUL.FTZ R5, R66, UR8 ;  /* 0x0000000842057c20 */ /* 0x000fec0008410000 */
[----:B------:R-:W1:Y:S01]  /*11fb0*/  MUFU.TANH R43, R43 ;  /* 0x0000002b002b7308 */ /* 0x000e620000002400 */
[C---:B---3--:R-:W-:Y:S01]  /*11fc0*/  FFMA.FTZ R190, R2.reuse, UR5, R190 ;  /* 0x0000000502be7c23 */ /* 0x048fe200080100be */
[C---:B------:R-:W-:Y:S01]  /*11fd0*/  FFMA.FTZ R204, R3.reuse, UR5, R11 ;  /* 0x0000000503cc7c23 */ /* 0x040fe2000801000b */
[C---:B------:R-:W-:Y:S07]  /*11fe0*/  FFMA.FTZ R193, R3.reuse, UR5, R10 ;  /* 0x0000000503c17c23 */ /* 0x040fee000801000a */
[----:B------:R-:W3:Y:S01]  /*11ff0*/  MUFU.TANH R41, R41 ;  /* 0x0000002900297308 */ /* 0x000ee20000002400 */
[C---:B--2---:R-:W-:Y:S09]  /*12000*/  FFMA.FTZ R195, R2.reuse, UR5, R39 ;  /* 0x0000000502c37c23 */ /* 0x044ff20008010027 */
[----:B------:R-:W2:Y:S01]  /*12010*/  MUFU.TANH R47, R47 ;  /* 0x0000002f002f7308 */ /* 0x000ea20000002400 */
[C---:B-1----:R-:W-:Y:S09]  /*12020*/  FFMA.FTZ R197, R2.reuse, UR5, R43 ;  /* 0x0000000502c57c23 */ /* 0x042ff2000801002b */
[----:B------:R-:W1:Y:S01]  /*12030*/  MUFU.TANH R45, R45 ;  /* 0x0000002d002d7308 */ /* 0x000e620000002400 */
[----:B---3--:R-:W-:Y:S01]  /*12040*/  FFMA.FTZ R203, R2, UR5, R41 ;  /* 0x0000000502cb7c23 */ /* 0x008fe20008010029 */
[----:B------:R-:W-:Y:S02]  /*12050*/  I2FP.F32.S32 R2, R4 ;  /* 0x0000000400027245 */ /* 0x000fe40000201400 */
[----:B------:R-:W-:Y:S06]  /*12060*/  IADD3 R4, R0, 0x38, RZ ;  /* 0x0000003800047810 */ /* 0x000fec0007ffe0ff */
[----:B------:R-:W3:Y:S01]  /*12070*/  MUFU.TANH R49, R49 ;  /* 0x0000003100317308 */ /* 0x000ee20000002400 */
[C---:B--2---:R-:W-:Y:S09]  /*12080*/  FFMA.FTZ R198, R2.reuse, UR5, R47 ;  /* 0x0000000502c67c23 */ /* 0x044ff2000801002f */
[----:B------:R-:W2:Y:S01]  /*12090*/  MUFU.TANH R51, R51 ;  /* 0x0000003300337308 */ /* 0x000ea20000002400 */
[C---:B-1----:R-:W-:Y:S09]  /*120a0*/  FFMA.FTZ R205, R2.reuse, UR5, R45 ;  /* 0x0000000502cd7c23 */ /* 0x042ff2000801002d */
[----:B------:R-:W1:Y:S01]  /*120b0*/  MUFU.TANH R46, R46 ;  /* 0x0000002e002e7308 */ /* 0x000e620000002400 */
[C---:B---3--:R-:W-:Y:S09]  /*120c0*/  FFMA.FTZ R192, R2.reuse, UR5, R49 ;  /* 0x0000000502c07c23 */ /* 0x048ff20008010031 */
[----:B------:R-:W3:Y:S01]  /*120d0*/  MUFU.TANH R48, R48 ;  /* 0x0000003000307308 */ /* 0x000ee20000002400 */
[----:B--2---:R-:W-:Y:S01]  /*120e0*/  FFMA.FTZ R194, R2, UR5, R51 ;  /* 0x0000000502c27c23 */ /* 0x004fe20008010033 */
[C---:B------:R-:W-:Y:S04]  /*120f0*/  IADD3 R2, R0.reuse, 0x30, RZ ;  /* 0x0000003000027810 */ /* 0x040fe80007ffe0ff */
[----:B------:R-:W-:Y:S04]  /*12100*/  I2FP.F32.S32 R2, R2 ;  /* 0x0000000200027245 */ /* 0x000fe80000201400 */
[----:B------:R-:W2:Y:S01]  /*12110*/  MUFU.TANH R52, R52 ;  /* 0x0000003400347308 */ /* 0x000ea20000002400 */
[C---:B-1----:R-:W-:Y:S09]  /*12120*/  FFMA.FTZ R200, R3.reuse, UR5, R46 ;  /* 0x0000000503c87c23 */ /* 0x042ff2000801002e */
[----:B------:R-:W1:Y:S01]  /*12130*/  MUFU.TANH R54, R54 ;  /* 0x0000003600367308 */ /* 0x000e620000002400 */
[----:B---3--:R-:W-:Y:S01]  /*12140*/  FFMA.FTZ R189, R3, UR5, R48 ;  /* 0x0000000503bd7c23 */ /* 0x008fe20008010030 */
[C---:B------:R-:W-:Y:S02]  /*12150*/  IADD3 R3, R0.reuse, 0x31, RZ ;  /* 0x0000003100037810 */ /* 0x040fe40007ffe0ff */
[----:B------:R-:W-:Y:S02]  /*12160*/  IADD3 R0, R0, 0x39, RZ ;  /* 0x0000003900007810 */ /* 0x000fe40007ffe0ff */
[----:B------:R-:W-:Y:S02]  /*12170*/  I2FP.F32.S32 R3, R3 ;  /* 0x0000000300037245 */ /* 0x000fe40000201400 */
[----:B------:R-:W-:Y:S02]  /*12180*/  I2FP.F32.S32 R0, R0 ;  /* 0x0000000000007245 */ /* 0x000fe40000201400 */
        /* <DEDUP_REMOVED lines=8> */
[----:B------:R-:W-:Y:S02]  /*12210*/  I2FP.F32.S32 R2, R4 ;  /* 0x0000000400027245 */ /* 0x000fe40000201400 */
[----:B------:R-:W-:Y:S06]  /*12220*/  FMNMX.FTZ R4, R23, R100, !PT ;  /* 0x0000006417047209 */ /* 0x000fec0007810000 */
[----:B------:R-:W2:Y:S01]  /*12230*/  MUFU.TANH R59, R59 ;  /* 0x0000003b003b7308 */ /* 0x000ea20000002400 */
[C---:B-1----:R-:W-:Y:S09]  /*12240*/  FFMA.FTZ R209, R3.reuse, UR5, R53 ;  /* 0x0000000503d17c23 */ /* 0x042ff20008010035 */
[----:B------:R-:W1:Y:S01]  /*12250*/  MUFU.TANH R6, R57 ;  /* 0x0000003900067308 */ /* 0x000e620000002400 */
[C---:B---3--:R-:W-:Y:S09]  /*12260*/  FFMA.FTZ R212, R3.reuse, UR5, R55 ;  /* 0x0000000503d47c23 */ /* 0x048ff20008010037 */
[----:B------:R-:W3:Y:S01]  /*12270*/  MUFU.TANH R5, R5 ;  /* 0x0000000500057308 */ /* 0x000ee20000002400 */
[C---:B--2---:R-:W-:Y:S09]  /*12280*/  FFMA.FTZ R214, R3.reuse, UR5, R59 ;  /* 0x0000000503d67c23 */ /* 0x044ff2000801003b */
[----:B------:R-:W2:Y:S01]  /*12290*/  MUFU.TANH R109, R62 ;  /* 0x0000003e006d7308 */ /* 0x000ea20000002400 */
[----:B-1----:R-:W-:Y:S01]  /*122a0*/  FFMA.FTZ R216, R3, UR5, R6 ;  /* 0x0000000503d87c23 */ /* 0x002fe20008010006 */
[----:B------:R-:W-:Y:S02]  /*122b0*/  FMNMX.FTZ R3, R26, R101, !PT ;  /* 0x000000651a037209 */ /* 0x000fe40007810000 */
[----:B------:R-:W-:Y:S02]  /*122c0*/  FMNMX.FTZ R6, R27, R4, !PT ;  /* 0x000000041b067209 */ /* 0x000fe40007810000 */
[----:B------:R-:W-:Y:S02]  /*122d0*/  FMNMX.FTZ R4, R31, R3, !PT ;  /* 0x000000031f047209 */ /* 0x000fe40007810000 */
[----:B------:R-:W-:Y:S02]  /*122e0*/  FMNMX.FTZ R6, R21, R6, !PT ;  /* 0x0000000615067209 */ /* 0x000fe40007810000 */
[----:B------:R-:W1:Y:S01]  /*122f0*/  MUFU.TANH R60, R60 ;  /* 0x0000003c003c7308 */ /* 0x000e620000002400 */
[----:B------:R-:W-:Y:S01]  /*12300*/  FMNMX.FTZ R4, R25, R4, !PT ;  /* 0x0000000419047209 */ /* 0x000fe20007810000 */
[----:B---3--:R-:W-:Y:S01]  /*12310*/  FFMA.FTZ R211, R2, UR5, R5 ;  /* 0x0000000502d37c23 */ /* 0x008fe20008010005 */
[----:B------:R-:W-:Y:S02]  /*12320*/  FMNMX.FTZ R5, R32, R108, !PT ;  /* 0x0000006c20057209 */ /* 0x000fe40007810000 */
[----:B------:R-:W-:Y:S02]  /*12330*/  FMNMX.FTZ R6, R22, R6, !PT ;  /* 0x0000000616067209 */ /* 0x000fe40007810000 */
[----:B------:R-:W-:Y:S03]  /*12340*/  FMNMX.FTZ R3, R36, R5, !PT ;  /* 0x0000000524037209 */ /* 0x000fe60007810000 */
[----:B------:R-:W3:Y:S01]  /*12350*/  MUFU.TANH R64, R64 ;  /* 0x0000004000407308 */ /* 0x000ee20000002400 */
[----:B------:R-:W-:Y:S01]  /*12360*/  FMNMX.FTZ R5, R24, R4, !PT ;  /* 0x0000000418057209 */ /* 0x000fe20007810000 */
[----:B--2---:R-:W-:Y:S01]  /*12370*/  FFMA.FTZ R109, R2, UR5, R109 ;  /* 0x00000005026d7c23 */ /* 0x004fe2000801006d */
[----:B------:R-:W-:Y:S02]  /*12380*/  FMNMX.FTZ R3, R35, R3, !PT ;  /* 0x0000000323037209 */ /* 0x000fe40007810000 */
[----:B------:R-:W-:Y:S02]  /*12390*/  FMNMX.FTZ R6, R40, R6, !PT ;  /* 0x0000000628067209 */ /* 0x000fe40007810000 */
[----:B------:R-:W-:Y:S03]  /*123a0*/  FMNMX.FTZ R3, R34, R3, !PT ;  /* 0x0000000322037209 */ /* 0x000fe60007810000 */
[----:B------:R-:W2:Y:S01]  /*123b0*/  MUFU.TANH R9, R9 ;  /* 0x0000000900097308 */ /* 0x000ea20000002400 */
[----:B------:R-:W-:Y:S01]  /*123c0*/  FMNMX.FTZ R5, R180, R5, !PT ;  /* 0x00000005b4057209 */ /* 0x000fe20007810000 */
[----:B-1----:R-:W-:Y:S01]  /*123d0*/  FFMA.FTZ R218, R2, UR5, R60 ;  /* 0x0000000502da7c23 */ /* 0x002fe2000801003c */
[----:B------:R-:W-:Y:S02]  /*123e0*/  FMNMX.FTZ R3, R187, R3, !PT ;  /* 0x00000003bb037209 */ /* 0x000fe40007810000 */
[----:B------:R-:W-:Y:S02]  /*123f0*/  FMNMX.FTZ R6, R44, R6, !PT ;  /* 0x000000062c067209 */ /* 0x000fe40007810000 */
[----:B------:R-:W-:Y:S03]  /*12400*/  FMNMX.FTZ R3, R185, R3, !PT ;  /* 0x00000003b9037209 */ /* 0x000fe60007810000 */
        /* <DEDUP_REMOVED lines=11> */
[----:B------:R-:W-:Y:S02]  /*124c0*/  FMNMX.FTZ R2, R28, R2, !PT ;  /* 0x000000021c027209 */ /* 0x000fe40007810000 */
[----:B------:R-:W-:Y:S01]  /*124d0*/  FMNMX.FTZ R6, R110, R6, !PT ;  /* 0x000000066e067209 */ /* 0x000fe20007810000 */
[----:B-1----:R-:W-:Y:S01]  /*124e0*/  FFMA.FTZ R206, R0, UR5, R8 ;  /* 0x0000000500ce7c23 */ /* 0x002fe20008010008 */
        /* <DEDUP_REMOVED lines=13> */
[----:B------:R1:W2:Y:S01]  /*125c0*/  MUFU.TANH R3, R63 ;  /* 0x0000003f00037308 */ /* 0x0002a20000002400 */
        /* <DEDUP_REMOVED lines=19> */
[----:B-123--:R-:W-:Y:S06]  /*12700*/  @P5 BRA `(.L_x_783) ;  /* 0xffffffdc005c5947 */ /* 0x00efec000383ffff */
.L_x_782:
[----:B--2---:R-:W-:Y:S01]  /*12710*/  FMNMX.FTZ R4, R216, R7, !PT ;  /* 0x00000007d8047209 */ /* 0x004fe20007810000 */
[C---:B------:R-:W-:Y:S01]  /*12720*/  FFMA.FTZ R3, R0.reuse, UR5, R3 ;  /* 0x0000000500037c23 */ /* 0x040fe20008010003 */
[----:B------:R-:W-:Y:S01]  /*12730*/  FFMA.FTZ R207, R0, UR5, R20 ;  /* 0x0000000500cf7c23 */ /* 0x000fe20008010014 */
[----:B------:R-:W-:Y:S01]  /*12740*/  SHFL.BFLY PT, R6, R106, 0x2, 0x1f ;  /* 0x0c401f006a067f89 */ /* 0x000fe200000e0000 */
[----:B------:R-:W-:Y:S01]  /*12750*/  FMNMX.FTZ R105, R206, R105, !PT ;  /* 0x00000069ce697209 */ /* 0x000fe20007810000 */
[----:B------:R-:W-:Y:S01]  /*12760*/  UIADD3 UR20, UR20, -0x1, URZ ;  /* 0xffffffff14147890 */ /* 0x000fe2000fffe03f */
[----:B------:R-:W-:Y:S05]  /*12770*/  FMNMX.FTZ R0, R109, R2, !PT ;  /* 0x000000026d007209 */ /* 0x000fea0007810000 */
[----:B------:R-:W-:Y:S01]  /*12780*/  LDSM.16.MT88.4 R52, [R228+0xa000] ;  /* 0x00a00000e434783b */ /* 0x000fe20000004200 */
[----:B------:R-:W-:Y:S02]  /*12790*/  FMNMX.FTZ R4, R218, R4, !PT ;  /* 0x00000004da047209 */ /* 0x000fe40007810000 */
[----:B------:R-:W-:Y:S02]  /*127a0*/  FMNMX.FTZ R0, R3, R0, !PT ;  /* 0x0000000003007209 */ /* 0x000fe40007810000 */
[----:B------:R-:W-:Y:S03]  /*127b0*/  FMNMX.FTZ R4, R207, R4, !PT ;  /* 0x00000004cf047209 */ /* 0x000fe60007810000 */
[----:B------:R-:W-:Y:S08]  /*127c0*/  SHFL.BFLY PT, R5, R105, 0x2, 0x1f ;  /* 0x0c401f0069057f89 */ /* 0x000ff000000e0000 */
[----:B------:R-:W-:Y:S08]  /*127d0*/  SHFL.BFLY PT, R2, R0, 0x2, 0x1f ;  /* 0x0c401f0000027f89 */ /* 0x000ff000000e0000 */
        /* <DEDUP_REMOVED lines=11> */
[----:B------:R-:W-:Y:S01]  /*12890*/  FMUL.FTZ R177, R104, UR4 ;  /* 0x0000000468b17c20 */ /* 0x000fe20008410000 */
[----:B---3--:R-:W-:Y:S01]  /*128a0*/  FMNMX.FTZ R105, R105, R5, !PT ;  /* 0x0000000569697209 */ /* 0x008fe20007810000 */
[C---:B------:R-:W-:Y:S01]  /*128b0*/  FADD.FTZ R0, -R106.reuse, R100 ;  /* 0x000000646a007221 */ /* 0x040fe20000010100 */
[----:B------:R-:W-:Y:S02]  /*128c0*/  FSETP.NEU.FTZ.AND P0, PT, R106, -INF , PT ;  /* 0xff8000006a00780b */ /* 0x000fe40003f1d000 */
[----:B----4-:R-:W-:Y:S01]  /*128d0*/  FMNMX.FTZ R103, R2, R4, !PT ;  /* 0x0000000402677209 */ /* 0x010fe20007810000 */
[----:B------:R-:W-:Y:S01]  /*128e0*/  FMUL.FTZ R5, R0, UR4 ;  /* 0x0000000400057c20 */ /* 0x000fe20008410000 */
[----:B------:R-:W-:Y:S01]  /*128f0*/  FADD.FTZ R0, -R105, R101 ;  /* 0x0000006569007221 */ /* 0x000fe20000010100 */
[----:B------:R-:W-:Y:S02]  /*12900*/  FMUL.FTZ R4, R106, UR4 ;  /* 0x000000046a047c20 */ /* 0x000fe40008410000 */
[C---:B------:R-:W-:Y:S01]  /*12910*/  FMUL.FTZ R176, R103.reuse, UR4 ;  /* 0x0000000467b07c20 */ /* 0x040fe20008410000 */
[----:B------:R-:W-:Y:S01]  /*12920*/  FMUL.FTZ R2, R0, UR4 ;  /* 0x0000000400027c20 */ /* 0x000fe20008410000 */
[----:B------:R-:W-:Y:S01]  /*12930*/  FADD.FTZ R0, -R103, R107 ;  /* 0x0000006b67007221 */ /* 0x000fe20000010100 */
[----:B------:R-:W-:Y:S01]  /*12940*/  FMUL.FTZ R107, R105, UR4 ;  /* 0x00000004696b7c20 */ /* 0x000fe20008410000 */
[----:B------:R-:W1:Y:S02]  /*12950*/  MUFU.EX2 R102, R5 ;  /* 0x0000000500667308 */ /* 0x000e640000000800 */
[----:B------:R-:W-:Y:S08]  /*12960*/  FMUL.FTZ R0, R0, UR4 ;  /* 0x0000000400007c20 */ /* 0x000ff00008410000 */
[----:B------:R2:W3:Y:S10]  /*12970*/  MUFU.EX2 R101, R2 ;  /* 0x0000000200657308 */ /* 0x0004f40000000800 */
[----:B------:R4:W5:Y:S01]  /*12980*/  MUFU.EX2 R100, R0 ;  /* 0x0000000000647308 */ /* 0x0009620000000800 */
[C---:B-1----:R-:W-:Y:S01]  /*12990*/  FMUL.FTZ R16, R102.reuse, R124 ;  /* 0x0000007c66107220 */ /* 0x042fe20000410000 */
[C---:B------:R-:W-:Y:S01]  /*129a0*/  FMUL.FTZ R17, R102.reuse, R125 ;  /* 0x0000007d66117220 */ /* 0x040fe20000410000 */
[C---:B------:R-:W-:Y:S01]  /*129b0*/  FMUL.FTZ R48, R102.reuse, R156 ;  /* 0x0000009c66307220 */ /* 0x040fe20000410000 */
[C---:B------:R-:W-:Y:S01]  /*129c0*/  FMUL.FTZ R49, R102.reuse, R157 ;  /* 0x0000009d66317220 */ /* 0x040fe20000410000 */
[C---:B------:R-:W-:Y:S01]  /*129d0*/  FMUL.FTZ R68, R102.reuse, R68 ;  /* 0x0000004466447220 */ /* 0x040fe20000410000 */
[C---:B------:R-:W-:Y:S01]  /*129e0*/  FMUL.FTZ R69, R102.reuse, R69 ;  /* 0x0000004566457220 */ /* 0x040fe20000410000 */
[C---:B------:R-:W-:Y:S01]  /*129f0*/  FMUL.FTZ R80, R102.reuse, R80 ;  /* 0x0000005066507220 */ /* 0x040fe20000410000 */
[----:B------:R-:W-:Y:S01]  /*12a00*/  FMUL.FTZ R81, R102, R81 ;  /* 0x0000005166517220 */ /* 0x000fe20000410000 */
[----:B--2---:R-:W-:Y:S01]  /*12a10*/  FADD.FTZ R2, -R104, R108 ;  /* 0x0000006c68027221 */ /* 0x004fe20000010100 */
[C---:B---3--:R-:W-:Y:S01]  /*12a20*/  FMUL.FTZ R18, R101.reuse, R126 ;  /* 0x0000007e65127220 */ /* 0x048fe20000410000 */
[C---:B------:R-:W-:Y:S01]  /*12a30*/  FMUL.FTZ R19, R101.reuse, R127 ;  /* 0x0000007f65137220 */ /* 0x040fe20000410000 */
[C---:B------:R-:W-:Y:S01]  /*12a40*/  FMUL.FTZ R51, R101.reuse, R159 ;  /* 0x0000009f65337220 */ /* 0x040fe20000410000 */
[----:B------:R-:W-:Y:S01]  /*12a50*/  LDSM.16.MT88.4 R124, [R228+0xb000] ;  /* 0x00b00000e47c783b */ /* 0x000fe20000004200 */
[C---:B------:R-:W-:Y:S01]  /*12a60*/  FMUL.FTZ R70, R101.reuse, R70 ;  /* 0x0000004665467220 */ /* 0x040fe20000410000 */
[C---:B------:R-:W-:Y:S01]  /*12a70*/  FMUL.FTZ R71, R101.reuse, R71 ;  /* 0x0000004765477220 */ /* 0x040fe20000410000 */
[----:B------:R-:W-:Y:S01]  /*12a80*/  FMUL.FTZ R82, R101, R82 ;  /* 0x0000005265527220 */ /* 0x000fe20000410000 */
[----:B----4-:R-:W-:Y:S01]  /*12a90*/  FMUL.FTZ R0, R2, UR4 ;  /* 0x0000000402007c20 */ /* 0x010fe20008410000 */
[----:B------:R-:W-:Y:S01]  /*12aa0*/  FSEL R2, R4, RZ, P0 ;  /* 0x000000ff04027208 */ /* 0x000fe20000000000 */
[C---:B-----5:R-:W-:Y:S01]  /*12ab0*/  FMUL.FTZ R10, R100.reuse, R114 ;  /* 0x00000072640a7220 */ /* 0x060fe20000410000 */
[----:B------:R-:W-:Y:S01]  /*12ac0*/  FSETP.NEU.FTZ.AND P0, PT, R105, -INF , PT ;  /* 0xff8000006900780b */ /* 0x000fe20003f1d000 */
[C---:B------:R-:W-:Y:S01]  /*12ad0*/  FMUL.FTZ R11, R100.reuse, R115 ;  /* 0x00000073640b7220 */ /* 0x040fe20000410000 */
[----:B------:R-:W-:Y:S01]  /*12ae0*/  FMUL.FTZ R14, R100, R122 ;  /* 0x0000007a640e7220 */ /* 0x000fe20000410000 */
[--C-:B------:R-:W-:Y:S01]  /*12af0*/  FFMA.FTZ R4, R23, UR4, -R2.reuse ;  /* 0x0000000417047c23 */ /* 0x100fe20008010802 */
[----:B------:R-:W-:Y:S01]  /*12b00*/  FSEL R107, R107, RZ, P0 ;  /* 0x000000ff6b6b7208 */ /* 0x000fe20000000000 */
[--C-:B------:R-:W-:Y:S01]  /*12b10*/  FFMA.FTZ R5, R21, UR4, -R2.reuse ;  /* 0x0000000415057c23 */ /* 0x100fe20008010802 */
[----:B------:R-:W-:Y:S01]  /*12b20*/  FSETP.NEU.FTZ.AND P0, PT, R103, -INF , PT ;  /* 0xff8000006700780b */ /* 0x000fe20003f1d000 */
[----:B------:R1:W-:Y:S01]  /*12b30*/  MUFU.EX2 R219, R4 ;  /* 0x0000000400db7308 */ /* 0x0003e20000000800 */
[--C-:B------:R-:W-:Y:S01]  /*12b40*/  FFMA.FTZ R40, R40, UR4, -R2.reuse ;  /* 0x0000000428287c23 */ /* 0x100fe20008010802 */
[--C-:B------:R-:W-:Y:S01]  /*12b50*/  FFMA.FTZ R108, R178, UR4, -R107.reuse ;  /* 0x00000004b26c7c23 */ /* 0x100fe2000801086b */
[----:B------:R-:W-:Y:S01]  /*12b60*/  FSEL R176, R176, RZ, P0 ;  /* 0x000000ffb0b07208 */ /* 0x000fe20000000000 */
[----:B------:R-:W-:Y:S01]  /*12b70*/  FFMA.FTZ R6, R25, UR4, -R107 ;  /* 0x0000000419067c23 */ /* 0x000fe2000801086b */
[----:B------:R-:W-:Y:S01]  /*12b80*/  FSETP.NEU.FTZ.AND P0, PT, R104, -INF , PT ;  /* 0xff8000006800780b */ /* 0x000fe20003f1d000 */
[C---:B------:R-:W-:Y:S01]  /*12b90*/  FMUL.FTZ R15, R100.reuse, R123 ;  /* 0x0000007b640f7220 */ /* 0x040fe20000410000 */
[C---:B------:R-:W-:Y:S03]  /*12ba0*/  FMUL.FTZ R46, R100.reuse, R154 ;  /* 0x0000009a642e7220 */ /* 0x040fe60000410000 */
[----:B------:R2:W-:Y:S01]  /*12bb0*/  MUFU.EX2 R249, R108 ;  /* 0x0000006c00f97308 */ /* 0x0005e20000000800 */
[----:B------:R-:W-:Y:S01]  /*12bc0*/  FSEL R177, R177, RZ, P0 ;  /* 0x000000ffb1b17208 */ /* 0x000fe20000000000 */
[----:B------:R-:W-:Y:S01]  /*12bd0*/  FMUL.FTZ R42, R100, R146 ;  /* 0x00000092642a7220 */ /* 0x000fe20000410000 */
[--C-:B------:R-:W-:Y:S01]  /*12be0*/  FFMA.FTZ R44, R44, UR4, -R2.reuse ;  /* 0x000000042c2c7c23 */ /* 0x100fe20008010802 */
[--C-:B------:R-:W-:Y:S01]  /*12bf0*/  FFMA.FTZ R50, R50, UR4, -R2.reuse ;  /* 0x0000000432327c23 */ /* 0x100fe20008010802 */
[----:B------:R-:W-:Y:S01]  /*12c00*/  FMUL.FTZ R43, R100, R147 ;  /* 0x00000093642b7220 */ /* 0x000fe20000410000 */
[----:B------:R-:W-:Y:S01]  /*12c10*/  FFMA.FTZ R7, R32, UR4, -R177 ;  /* 0x0000000420077c23 */ /* 0x000fe200080108b1 */
[----:B------:R-:W-:Y:S03]  /*12c20*/  FMUL.FTZ R32, R102, R140 ;  /* 0x0000008c66207220 */ /* 0x000fe60000410000 */
[----:B------:R-:W3:Y:S01]  /*12c30*/  MUFU.EX2 R0, R0 ;  /* 0x0000000000007308 */ /* 0x000ee20000000800 */
[----:B-1----:R-:W-:Y:S01]  /*12c40*/  FFMA.FTZ R4, R27, UR4, -R2 ;  /* 0x000000041b047c23 */ /* 0x002fe20008010802 */
[C---:B------:R-:W-:Y:S01]  /*12c50*/  FMUL.FTZ R27, R100.reuse, R131 ;  /* 0x00000083641b7220 */ /* 0x040fe20000410000 */
[----:B------:R-:W-:Y:S01]  /*12c60*/  FMUL.FTZ R47, R100, R155 ;  /* 0x0000009b642f7220 */ /* 0x000fe20000410000 */
[--C-:B------:R-:W-:Y:S01]  /*12c70*/  FFMA.FTZ R56, R180, UR4, -R107.reuse ;  /* 0x00000004b4387c23 */ /* 0x100fe2000801086b */
[--C-:B------:R-:W-:Y:S01]  /*12c80*/  FFMA.FTZ R60, R181, UR4, -R107.reuse ;  /* 0x00000004b53c7c23 */ /* 0x100fe2000801086b */
[--C-:B------:R-:W-:Y:S01]  /*12c90*/  FFMA.FTZ R66, R111, UR4, -R107.reuse ;  /* 0x000000046f427c23 */ /* 0x100fe2000801086b */
[----:B------:R-:W-:Y:S03]  /*12ca0*/  FMUL.FTZ R58, R100, R162 ;  /* 0x000000a2643a7220 */ /* 0x000fe60000410000 */
[----:B------:R1:W4:Y:S01]  /*12cb0*/  MUFU.EX2 R241, R4 ;  /* 0x0000000400f17308 */ /* 0x0003220000000800 */
[----:B--2---:R-:W-:Y:S01]  /*12cc0*/  FFMA.FTZ R108, R182, UR4, -R176 ;  /* 0x00000004b66c7c23 */ /* 0x004fe200080108b0 */
[C---:B------:R-:W-:Y:S01]  /*12cd0*/  FMUL.FTZ R59, R100.reuse, R163 ;  /* 0x000000a3643b7220 */ /* 0x040fe20000410000 */
[C---:B------:R-:W-:Y:S01]  /*12ce0*/  FMUL.FTZ R62, R100.reuse, R170 ;  /* 0x000000aa643e7220 */ /* 0x040fe20000410000 */
[C---:B------:R-:W-:Y:S01]  /*12cf0*/  FMUL.FTZ R63, R100.reuse, R171 ;  /* 0x000000ab643f7220 */ /* 0x040fe20000410000 */
[C---:B------:R-:W-:Y:S01]  /*12d00*/  FMUL.FTZ R74, R100.reuse, R74 ;  /* 0x0000004a644a7220 */ /* 0x040fe20000410000 */
[C---:B------:R-:W-:Y:S01]  /*12d10*/  FMUL.FTZ R75, R100.reuse, R75 ;  /* 0x0000004b644b7220 */ /* 0x040fe20000410000 */
[----:B------:R-:W-:Y:S03]  /*12d20*/  FMUL.FTZ R78, R100, R78 ;  /* 0x0000004e644e7220 */ /* 0x000fe60000410000 */
[----:B------:R2:W-:Y:S01]  /*12d30*/  MUFU.EX2 R248, R108 ;  /* 0x0000006c00f87308 */ /* 0x0005e20000000800 */
[C---:B---3--:R-:W-:Y:S01]  /*12d40*/  FMUL.FTZ R8, R0.reuse, R112 ;  /* 0x0000007000087220 */ /* 0x048fe20000410000 */
[C---:B------:R-:W-:Y:S01]  /*12d50*/  FMUL.FTZ R9, R0.reuse, R113 ;  /* 0x0000007100097220 */ /* 0x040fe20000410000 */
[C---:B------:R-:W-:Y:S01]  /*12d60*/  FMUL.FTZ R12, R0.reuse, R120 ;  /* 0x00000078000c7220 */ /* 0x040fe20000410000 */
[C---:B------:R-:W-:Y:S01]  /*12d70*/  FMUL.FTZ R13, R0.reuse, R121 ;  /* 0x00000079000d7220 */ /* 0x040fe20000410000 */
[C---:B------:R-:W-:Y:S01]  /*12d80*/  FMUL.FTZ R25, R0.reuse, R129 ;  /* 0x0000008100197220 */ /* 0x040fe20000410000 */
[----:B------:R-:W-:Y:S01]  /*12d90*/  FMUL.FTZ R41, R0, R145 ;  /* 0x0000009100297220 */ /* 0x000fe20000410000 */
[----:B------:R-:W-:Y:S03]  /*12da0*/  LDSM.16.MT88.4 R120, [R230+0xa000] ;  /* 0x00a00000e678783b */ /* 0x000fe60000004200 */
[----:B------:R3:W5:Y:S01]  /*12db0*/  MUFU.EX2 R67, R40 ;  /* 0x0000002800437308 */ /* 0x0007620000000800 */
[----:B-1----:R-:W-:Y:S01]  /*12dc0*/  FFMA.FTZ R4, R22, UR4, -R2 ;  /* 0x0000000416047c23 */ /* 0x002fe20008010802 */
[----:B----4-:R-:W-:Y:S01]  /*12dd0*/  F2FP.BF16.F32.PACK_AB R112, R241, R219 ;  /* 0x000000dbf170723e */ /* 0x010fe200000010ff */
[C---:B------:R-:W-:Y:S01]  /*12de0*/  FMUL.FTZ R45, R0.reuse, R153 ;  /* 0x00000099002d7220 */ /* 0x040fe20000410000 */
[C---:B------:R-:W-:Y:S01]  /*12df0*/  FMUL.FTZ R57, R0.reuse, R161 ;  /* 0x000000a100397220 */ /* 0x040fe20000410000 */
[C---:B------:R-:W-:Y:S01]  /*12e00*/  FMUL.FTZ R61, R0.reuse, R169 ;  /* 0x000000a9003d7220 */ /* 0x040fe20000410000 */
[C---:B------:R-:W-:Y:S01]  /*12e10*/  FMUL.FTZ R72, R0.reuse, R72 ;  /* 0x0000004800487220 */ /* 0x040fe20000410000 */
[----:B------:R-:W1:Y:S03]  /*12e20*/  LDSM.16.MT88.4 R20, [R228+0x9000] ;  /* 0x00900000e414783b */ /* 0x000e660000004200 */
[----:B------:R4:W4:Y:S01]  /*12e30*/  MUFU.EX2 R243, R4 ;  /* 0x0000000400f37308 */ /* 0x0009220000000800 */
[--C-:B--2---:R-:W-:Y:S01]  /*12e40*/  FFMA.FTZ R108, R183, UR4, -R176.reuse ;  /* 0x00000004b76c7c23 */ /* 0x104fe200080108b0 */
[----:B------:R-:W-:Y:S01]  /*12e50*/  FMUL.FTZ R73, R0, R73 ;  /* 0x0000004900497220 */ /* 0x000fe20000410000 */
[----:B------:R-:W-:Y:S01]  /*12e60*/  FMUL.FTZ R79, R100, R79 ;  /* 0x0000004f644f7220 */ /* 0x000fe20000410000 */
[C---:B------:R-:W-:Y:S01]  /*12e70*/  FMUL.FTZ R76, R0.reuse, R76 ;  /* 0x0000004c004c7220 */ /* 0x040fe20000410000 */
[C---:B------:R-:W-:Y:S01]  /*12e80*/  FMUL.FTZ R77, R0.reuse, R77 ;  /* 0x0000004d004d7220 */ /* 0x040fe20000410000 */
[C---:B------:R-:W-:Y:S01]  /*12e90*/  FMUL.FTZ R83, R101.reuse, R83 ;  /* 0x0000005365537220 */ /* 0x040fe20000410000 */
[----:B------:R-:W2:Y:S03]  /*12ea0*/  LDL.LU R161, [R1+0x10] ;  /* 0x0000100001a17983 */ /* 0x000ea60000300800 */
[----:B------:R1:W-:Y:S01]  /*12eb0*/  MUFU.EX2 R247, R108 ;  /* 0x0000006c00f77308 */ /* 0x0003e20000000800 */
[----:B---3--:R-:W-:Y:S01]  /*12ec0*/  FMUL.FTZ R40, R0, R144 ;  /* 0x0000009000287220 */ /* 0x008fe20000410000 */
[----:B-----5:R-:W-:Y:S01]  /*12ed0*/  MOV R155, R67 ;  /* 0x00000043009b7202 */ /* 0x020fe20000000f00 */
[----:B------:R-:W-:Y:S01]  /*12ee0*/  LDSM.16.MT88.4 R180, [R228+0xbc00] ;  /* 0x00bc0000e4b4783b */ /* 0x000fe20000004200 */
[C---:B------:R-:W-:Y:S01]  /*12ef0*/  FMUL.FTZ R67, R101.reuse, R175 ;  /* 0x000000af65437220 */ /* 0x040fe20000410000 */
[C---:B------:R-:W-:Y:S01]  /*12f00*/  FMUL.FTZ R84, R102.reuse, R84 ;  /* 0x0000005466547220 */ /* 0x040fe20000410000 */
[----:B------:R-:W-:Y:S01]  /*12f10*/  FMUL.FTZ R85, R102, R85 ;  /* 0x0000005566557220 */ /* 0x000fe20000410000 */
[C---:B------:R-:W-:Y:S03]  /*12f20*/  FMUL.FTZ R86, R101.reuse, R86 ;  /* 0x0000005665567220 */ /* 0x040fe60000410000 */
[----:B------:R3:W5:Y:S01]  /*12f30*/  MUFU.EX2 R222, R5 ;  /* 0x0000000500de7308 */ /* 0x0007620000000800 */
[--C-:B----4-:R-:W-:Y:S01]  /*12f40*/  FFMA.FTZ R4, R26, UR4, -R107.reuse ;  /* 0x000000041a047c23 */ /* 0x110fe2000801086b */
[----:B------:R-:W-:Y:S01]  /*12f50*/  MOV R144, R243 ;  /* 0x000000f300907202 */ /* 0x000fe20000000f00 */
[C---:B------:R-:W-:Y:S01]  /*12f60*/  FMUL.FTZ R26, R100.reuse, R130 ;  /* 0x00000082641a7220 */ /* 0x040fe20000410000 */
[----:B------:R-:W-:Y:S01]  /*12f70*/  FMUL.FTZ R87, R101, R87 ;  /* 0x0000005765577220 */ /* 0x000fe20000410000 */
[C---:B------:R-:W-:Y:S01]  /*12f80*/  FMUL.FTZ R90, R100.reuse, R90 ;  /* 0x0000005a645a7220 */ /* 0x040fe20000410000 */
[----:B------:R-:W-:Y:S01]  /*12f90*/  FMUL.FTZ R91, R100, R91 ;  /* 0x0000005b645b7220 */ /* 0x000fe20000410000 */
[----:B------:R-:W-:Y:S03]  /*12fa0*/  FMUL.FTZ R88, R0, R88 ;  /* 0x0000005800587220 */ /* 0x000fe60000410000 */
[----:B------:R4:W-:Y:S01]  /*12fb0*/  MUFU.EX2 R225, R4 ;  /* 0x0000000400e17308 */ /* 0x0009e20000000800 */
[--C-:B-1----:R-:W-:Y:S01]  /*12fc0*/  FFMA.FTZ R108, R184, UR4, -R176.reuse ;  /* 0x00000004b86c7c23 */ /* 0x102fe200080108b0 */
[----:B------:R-:W-:Y:S01]  /*12fd0*/  FMUL.FTZ R89, R0, R89 ;  /* 0x0000005900597220 */ /* 0x000fe20000410000 */
[C---:B------:R-:W-:Y:S01]  /*12fe0*/  FMUL.FTZ R94, R100.reuse, R94 ;  /* 0x0000005e645e7220 */ /* 0x040fe20000410000 */
[----:B------:R-:W-:Y:S01]  /*12ff0*/  FMUL.FTZ R95, R100, R95 ;  /* 0x0000005f645f7220 */ /* 0x000fe20000410000 */
[C---:B------:R-:W-:Y:S01]  /*13000*/  FMUL.FTZ R92, R0.reuse, R92 ;  /* 0x0000005c005c7220 */ /* 0x040fe20000410000 */
[----:B------:R-:W-:Y:S01]  /*13010*/  FMUL.FTZ R93, R0, R93 ;  /* 0x0000005d005d7220 */ /* 0x000fe20000410000 */
[----:B------:R-:W-:Y:S03]  /*13020*/  FMUL.FTZ R96, R102, R96 ;  /* 0x0000006066607220 */ /* 0x000fe60000410000 */
[----:B------:R1:W-:Y:S01]  /*13030*/  MUFU.EX2 R245, R108 ;  /* 0x0000006c00f57308 */ /* 0x0003e20000000800 */
[--C-:B---3--:R-:W-:Y:S01]  /*13040*/  FFMA.FTZ R5, R24, UR4, -R107.reuse ;  /* 0x0000000418057c23 */ /* 0x108fe2000801086b */
[----:B-----5:R-:W-:Y:S01]  /*13050*/  F2FP.BF16.F32.PACK_AB R114, R243, R222 ;  /* 0x000000def372723e */ /* 0x020fe200000010ff */
[----:B------:R-:W-:Y:S01]  /*13060*/  FMUL.FTZ R24, R0, R128 ;  /* 0x0000008000187220 */ /* 0x000fe20000410000 */
[----:B------:R-:W-:Y:S01]  /*13070*/  FMUL.FTZ R97, R102, R97 ;  /* 0x0000006166617220 */ /* 0x000fe20000410000 */
[----:B------:R-:W-:Y:S01]  /*13080*/  LDSM.16.MT88.4 R128, [R230+0x9400] ;  /* 0x00940000e680783b */ /* 0x000fe20000004200 */
[C---:B------:R-:W-:Y:S01]  /*13090*/  FMUL.FTZ R98, R101.reuse, R98 ;  /* 0x0000006265627220 */ /* 0x040fe20000410000 */
[----:B------:R-:W-:Y:S03]  /*130a0*/  FMUL.FTZ R99, R101, R99 ;  /* 0x0000006365637220 */ /* 0x000fe60000410000 */
[----:B------:R3:W5:Y:S01]  /*130b0*/  MUFU.EX2 R224, R5 ;  /* 0x0000000500e07308 */ /* 0x0007620000000800 */
[----:B----4-:R-:W-:Y:S01]  /*130c0*/  FFMA.FTZ R4, R31, UR4, -R107 ;  /* 0x000000041f047c23 */ /* 0x010fe2000801086b */
[----:B------:R-:W-:Y:S01]  /*130d0*/  FMUL.FTZ R31, R100, R139 ;  /* 0x0000008b641f7220 */ /* 0x000fe20000410000 */
[----:B------:R-:W-:Y:S07]  /*130e0*/  MOV R139, R219 ;  /* 0x000000db008b7202 */ /* 0x000fee0000000f00 */
[----:B------:R4:W4:Y:S01]  /*130f0*/  MUFU.EX2 R240, R4 ;  /* 0x0000000400f07308 */ /* 0x0009220000000800 */
[--C-:B-1----:R-:W-:Y:S09]  /*13100*/  FFMA.FTZ R108, R187, UR4, -R177.reuse ;  /* 0x00000004bb6c7c23 */ /* 0x102ff200080108b1 */
[----:B------:R1:W-:Y:S01]  /*13110*/  MUFU.EX2 R243, R108 ;  /* 0x0000006c00f37308 */ /* 0x0003e20000000800 */
[----:B---3--:R-:W-:Y:S01]  /*13120*/  FMUL.FTZ R5, R102, R117 ;  /* 0x0000007566057220 */ /* 0x008fe20000410000 */
[----:B-----5:R-:W-:Y:S08]  /*13130*/  MOV R145, R224 ;  /* 0x000000e000917202 */ /* 0x020ff00000000f00 */
[----:B------:R-:W3:Y:S01]  /*13140*/  MUFU.EX2 R223, R6 ;  /* 0x0000000600df7308 */ /* 0x000ee20000000800 */
[--C-:B----4-:R-:W-:Y:S01]  /*13150*/  FFMA.FTZ R4, R30, UR4, -R176.reuse ;  /* 0x000000041e047c23 */ /* 0x110fe200080108b0 */
[----:B------:R-:W-:Y:S01]  /*13160*/  F2FP.BF16.F32.PACK_AB R113, R240, R225 ;  /* 0x000000e1f071723e */ /* 0x000fe200000010ff */
[----:B------:R-:W-:Y:S07]  /*13170*/  FMUL.FTZ R30, R100, R138 ;  /* 0x0000008a641e7220 */ /* 0x000fee0000410000 */
[----:B------:R4:W5:Y:S01]  /*13180*/  MUFU.EX2 R235, R4 ;  /* 0x0000000400eb7308 */ /* 0x0009620000000800 */
[--C-:B-1----:R-:W-:Y:S09]  /*13190*/  FFMA.FTZ R108, R186, UR4, -R177.reuse ;  /* 0x00000004ba6c7c23 */ /* 0x102ff200080108b1 */
[----:B------:R1:W1:Y:S01]  /*131a0*/  MUFU.EX2 R226, R7 ;  /* 0x0000000700e27308 */ /* 0x0002620000000800 */
[----:B---3--:R-:W-:Y:S01]  /*131b0*/  F2FP.BF16.F32.PACK_AB R115, R224, R223 ;  /* 0x000000dfe073723e */ /* 0x008fe200000010ff */
[----:B------:R-:W-:Y:S08]  /*131c0*/  FMUL.FTZ R6, R101, R118 ;  /* 0x0000007665067220 */ /* 0x000ff00000410000 */
[----:B------:R3:W3:Y:S01]  /*131d0*/  MUFU.EX2 R64, R44 ;  /* 0x0000002c00407308 */ /* 0x0006e20000000800 */
[--C-:B----4-:R-:W-:Y:S01]  /*131e0*/  FFMA.FTZ R4, R33, UR4, -R176.reuse ;  /* 0x0000000421047c23 */ /* 0x110fe200080108b0 */
[----:B------:R-:W-:Y:S01]  /*131f0*/  FMUL.FTZ R33, R102, R141 ;  /* 0x0000008d66217220 */ /* 0x000fe20000410000 */
[----:B-----5:R-:W-:Y:S07]  /*13200*/  MOV R138, R235 ;  /* 0x000000eb008a7202 */ /* 0x020fee0000000f00 */
[----:B------:R4:W5:Y:S01]  /*13210*/  MUFU.EX2 R242, R4 ;  /* 0x0000000400f27308 */ /* 0x0009620000000800 */
[----:B-1----:R-:W-:Y:S01]  /*13220*/  FMUL.FTZ R7, R101, R119 ;  /* 0x0000007765077220 */ /* 0x002fe20000410000 */
[----:B------:R-:W-:Y:S04]  /*13230*/  MOV R140, R226 ;  /* 0x000000e2008c7202 */ /* 0x000fe80000000f00 */
[----:B------:R-:W-:Y:S04]  /*13240*/  MOV R162, R140 ;  /* 0x0000008c00a27202 */ /* 0x000fe80000000f00 */
[----:B------:R1:W-:Y:S01]  /*13250*/  MUFU.EX2 R252, R56 ;  /* 0x0000003800fc7308 */ /* 0x0003e20000000800 */
[----:B---3--:R-:W-:Y:S01]  /*13260*/  FMUL.FTZ R44, R0, R152 ;  /* 0x00000098002c7220 */ /* 0x008fe20000410000 */
[----:B------:R-:W-:Y:S01]  /*13270*/  MOV R152, R64 ;  /* 0x0000004000987202 */ /* 0x000fe20000000f00 */
[----:B------:R-:W-:Y:S07]  /*13280*/  FMUL.FTZ R64, R102, R172 ;  /* 0x000000ac66407220 */ /* 0x000fee0000410000 */
[----:B------:R3:W-:Y:S01]  /*13290*/  MUFU.EX2 R251, R60 ;  /* 0x0000003c00fb7308 */ /* 0x0007e20000000800 */
[--C-:B----4-:R-:W-:Y:S01]  /*132a0*/  FFMA.FTZ R4, R29, UR4, -R176.reuse ;  /* 0x000000041d047c23 */ /* 0x110fe200080108b0 */
[----:B-----5:R-:W-:Y:S01]  /*132b0*/  MOV R141, R242 ;  /* 0x000000f2008d7202 */ /* 0x020fe20000000f00 */
[----:B------:R-:W-:Y:S01]  /*132c0*/  FMUL.FTZ R29, R0, R137 ;  /* 0x00000089001d7220 */ /* 0x000fe20000410000 */
[----:B------:R-:W-:Y:S02]  /*132d0*/  F2FP.BF16.F32.PACK_AB R117, R242, R235 ;  /* 0x000000ebf275723e */ /* 0x000fe400000010ff */
[----:B------:R-:W-:Y:S04]  /*132e0*/  MOV R137, R225 ;  /* 0x000000e100897202 */ /* 0x000fe80000000f00 */
[----:B------:R4:W-:Y:S01]  /*132f0*/  MUFU.EX2 R227, R4 ;  /* 0x0000000400e37308 */ /* 0x0009e20000000800 */
[C---:B-1----:R-:W-:Y:S01]  /*13300*/  FMUL.FTZ R56, R0.reuse, R160 ;  /* 0x000000a000387220 */ /* 0x042fe20000410000 */
[----:B------:R-:W-:Y:S01]  /*13310*/  MOV R163, R137 ;  /* 0x0000008900a37202 */ /* 0x000fe20000000f00 */
[----:B------:R-:W5:Y:S07]  /*13320*/  LDL.LU R160, [R1+0x18] ;  /* 0x0000180001a07983 */ /* 0x000f6e0000300800 */
[----:B------:R1:W-:Y:S01]  /*13330*/  MUFU.EX2 R242, R108 ;  /* 0x0000006c00f27308 */ /* 0x0003e20000000800 */
[----:B---3--:R-:W-:Y:S09]  /*13340*/  FMUL.FTZ R60, R0, R168 ;  /* 0x000000a8003c7220 */ /* 0x008ff20000410000 */
[----:B------:R3:W-:Y:S01]  /*13350*/  MUFU.EX2 R250, R66 ;  /* 0x0000004200fa7308 */ /* 0x0007e20000000800 */
[----:B----4-:R-:W-:Y:S01]  /*13360*/  FFMA.FTZ R4, R28, UR4, -R176 ;  /* 0x000000041c047c23 */ /* 0x010fe200080108b0 */
[----:B------:R-:W-:Y:S08]  /*13370*/  FMUL.FTZ R28, R0, R136 ;  /* 0x00000088001c7220 */ /* 0x000ff00000410000 */
[----:B------:R4:W4:Y:S01]  /*13380*/  MUFU.EX2 R65, R4 ;  /* 0x0000000400417308 */ /* 0x0009220000000800 */
[--C-:B-1----:R-:W-:Y:S09]  /*13390*/  FFMA.FTZ R108, R188, UR4, -R177.reuse ;  /* 0x00000004bc6c7c23 */ /* 0x102ff200080108b1 */
[----:B------:R1:W-:Y:S01]  /*133a0*/  MUFU.EX2 R136, R50 ;  /* 0x0000003200887308 */ /* 0x0003e20000000800 */
[----:B---3--:R-:W-:Y:S01]  /*133b0*/  FMUL.FTZ R66, R101, R174 ;  /* 0x000000ae65427220 */ /* 0x008fe20000410000 */
[--C-:B----4-:R-:W-:Y:S01]  /*133c0*/  FFMA.FTZ R4, R36, UR4, -R177.reuse ;  /* 0x0000000424047c23 */ /* 0x110fe200080108b1 */
[----:B------:R-:W-:Y:S01]  /*133d0*/  F2FP.BF16.F32.PACK_AB R119, R65, R227 ;  /* 0x000000e34177723e */ /* 0x000fe200000010ff */
[----:B------:R-:W3:Y:S01]  /*133e0*/  LDSM.16.MT88.4 R36, [R230+0x9000] ;  /* 0x00900000e624783b */ /* 0x000ee20000004200 */
[----:B------:R-:W-:Y:S05]  /*133f0*/  MOV R147, R65 ;  /* 0x0000004100937202 */ /* 0x000fea0000000f00 */
[----:B------:R4:W-:Y:S01]  /*13400*/  MUFU.EX2 R239, R4 ;  /* 0x0000000400ef7308 */ /* 0x0009e20000000800 */
[----:B------:R-:W-:Y:S01]  /*13410*/  FMUL.FTZ R65, R102, R173 ;  /* 0x000000ad66417220 */ /* 0x000fe20000410000 */
[----:B-1----:R-:W-:Y:S02]  /*13420*/  FMUL.FTZ R50, R101, R158 ;  /* 0x0000009e65327220 */ /* 0x002fe40000410000 */
[----:B------:R-:W-:Y:S08]  /*13430*/  LDSM.16.MT88.4 R156, [R228+0xac00] ;  /* 0x00ac0000e49c783b */ /* 0x000ff00000004200 */
[----:B------:R-:W-:Y:S01]  /*13440*/  LDSM.16.MT88.4 R172, [R230+0xac00] ;  /* 0x00ac0000e6ac783b */ /* 0x000fe20000004200 */
[--C-:B----4-:R-:W-:Y:S01]  /*13450*/  FFMA.FTZ R4, R35, UR4, -R177.reuse ;  /* 0x0000000423047c23 */ /* 0x110fe200080108b1 */
[C---:B------:R-:W-:Y:S01]  /*13460*/  FMUL.FTZ R35, R101.reuse, R143 ;  /* 0x0000008f65237220 */ /* 0x040fe20000410000 */
[----:B------:R-:W-:Y:S02]  /*13470*/  MOV R143, R240 ;  /* 0x000000f0008f7202 */ /* 0x000fe40000000f00 */
[----:B------:R1:W4:Y:S02]  /*13480*/  MUFU.EX2 R220, R4 ;  /* 0x0000000400dc7308 */ /* 0x0003240000000800 */
[----:B------:R-:W-:Y:S01]  /*13490*/  MOV R171, R143 ;  /* 0x0000008f00ab7202 */ /* 0x000fe20000000f00 */
[----:B-1----:R-:W-:Y:S01]  /*134a0*/  FFMA.FTZ R4, R34, UR4, -R177 ;  /* 0x0000000422047c23 */ /* 0x002fe200080108b1 */
[----:B------:R-:W-:Y:S01]  /*134b0*/  FMUL.FTZ R34, R101, R142 ;  /* 0x0000008e65227220 */ /* 0x000fe20000410000 */
[----:B------:R-:W-:Y:S05]  /*134c0*/  MOV R142, R241 ;  /* 0x000000f1008e7202 */ /* 0x000fea0000000f00 */
[----:B------:R1:W3:Y:S01]  /*134d0*/  MUFU.EX2 R221, R4 ;  /* 0x0000000400dd7308 */ /* 0x0002e20000000800 */
[----:B----4-:R-:W-:Y:S02]  /*134e0*/  MOV R146, R220 ;  /* 0x000000dc00927202 */ /* 0x010fe40000000f00 */
[----:B------:R-:W-:Y:S07]  /*134f0*/  MOV R168, R142 ;  /* 0x0000008e00a87202 */ /* 0x000fee0000000f00 */
[----:B------:R4:W-:Y:S01]  /*13500*/  MUFU.EX2 R241, R108 ;  /* 0x0000006c00f17308 */ /* 0x0009e20000000800 */
[C---:B-1----:R-:W-:Y:S01]  /*13510*/  FMUL.FTZ R4, R102.reuse, R116 ;  /* 0x0000007466047220 */ /* 0x042fe20000410000 */
[----:B------:R-:W-:Y:S02]  /*13520*/  F2FP.BF16.F32.PACK_AB R116, R239, R226 ;  /* 0x000000e2ef74723e */ /* 0x000fe400000010ff */
[----:B---3--:R-:W-:Y:S02]  /*13530*/  F2FP.BF16.F32.PACK_AB R118, R221, R220 ;  /* 0x000000dcdd76723e */ /* 0x008fe400000010ff */
[----:B------:R-:W-:Y:S02]  /*13540*/  MOV R154, R221 ;  /* 0x000000dd009a7202 */ /* 0x000fe40000000f00 */
[-C--:B------:R-:W-:Y:S05]  /*13550*/  HMMA.16816.F32.BF16 R4, R112, R20.reuse, R4 ;  /* 0x000000147004723c */ /* 0x080fea0000041804 */
[--C-:B----4-:R-:W-:Y:S01]  /*13560*/  FFMA.FTZ R108, R191, UR4, -R2.reuse ;  /* 0x00000004bf6c7c23 */ /* 0x110fe20008010802 */
[C---:B------:R-:W-:Y:S03]  /*13570*/  HMMA.16816.F32.BF16 R8, R116.reuse, R20, R8 ;  /* 0x000000147408723c */ /* 0x040fe60000041808 */
[----:B------:R1:W-:Y:S03]  /*13580*/  MUFU.EX2 R240, R108 ;  /* 0x0000006c00f07308 */ /* 0x0003e60000000800 */
[-C--:B------:R-:W-:Y:S05]  /*13590*/  HMMA.16816.F32.BF16 R12, R116, R22.reuse, R12 ;  /* 0x00000016740c723c */ /* 0x080fea000004180c */
[C---:B------:R-:W-:Y:S01]  /*135a0*/  FMUL.FTZ R20, R102.reuse, R132 ;  /* 0x0000008466147220 */ /* 0x040fe20000410000 */
[C---:B------:R-:W-:Y:S05]  /*135b0*/  HMMA.16816.F32.BF16 R16, R112.reuse, R22, R16 ;  /* 0x000000167010723c */ /* 0x040fea0000041810 */
[----:B------:R-:W-:Y:S02]  /*135c0*/  FMUL.FTZ R21, R102, R133 ;  /* 0x0000008566157220 */ /* 0x000fe40000410000 */
[C---:B------:R-:W-:Y:S01]  /*135d0*/  FMUL.FTZ R22, R101.reuse, R134 ;  /* 0x0000008665167220 */ /* 0x040fe20000410000 */
[C---:B------:R-:W-:Y:S02]  /*135e0*/  FMUL.FTZ R23, R101.reuse, R135 ;  /* 0x0000008765177220 */ /* 0x040fe40000410000 */
[----:B------:R-:W-:Y:S01]  /*135f0*/  LDSM.16.MT88.4 R132, [R230+0x9800] ;  /* 0x00980000e684783b */ /* 0x000fe20000004200 */
[--C-:B-1----:R-:W-:Y:S04]  /*13600*/  FFMA.FTZ R108, R190, UR4, -R2.reuse ;  /* 0x00000004be6c7c23 */ /* 0x102fe80008010802 */
[-C--:B------:R-:W-:Y:S06]  /*13610*/  HMMA.16816.F32.BF16 R20, R112, R36.reuse, R20 ;  /* 0x000000247014723c */ /* 0x080fec0000041814 */
[C---:B------:R-:W-:Y:S06]  /*13620*/  HMMA.16816.F32.BF16 R24, R116.reuse, R36, R24 ;  /* 0x000000247418723c */ /* 0x040fec0000041818 */
[-C--:B------:R-:W-:Y:S05]  /*13630*/  HMMA.16816.F32.BF16 R28, R116, R38.reuse, R28 ;  /* 0x00000026741c723c */ /* 0x080fea000004181c */
[C---:B------:R-:W-:Y:S01]  /*13640*/  FMUL.FTZ R36, R102.reuse, R148 ;  /* 0x0000009466247220 */ /* 0x040fe20000410000 */
[C---:B------:R-:W-:Y:S05]  /*13650*/  HMMA.16816.F32.BF16 R32, R112.reuse, R38, R32 ;  /* 0x000000267020723c */ /* 0x040fea0000041820 */
[----:B------:R-:W-:Y:S01]  /*13660*/  MOV R148, R239 ;  /* 0x000000ef00947202 */ /* 0x000fe20000000f00 */
[----:B------:R-:W-:Y:S01]  /*13670*/  FMUL.FTZ R37, R102, R149 ;  /* 0x0000009566257220 */ /* 0x000fe20000410000 */
[----:B------:R1:W-:Y:S01]  /*13680*/  MUFU.EX2 R239, R108 ;  /* 0x0000006c00ef7308 */ /* 0x0003e20000000800 */
[----:B------:R-:W-:Y:S03]  /*13690*/  MOV R149, R227 ;  /* 0x000000e300957202 */ /* 0x000fe60000000f00 */
[C---:B------:R-:W-:Y:S01]  /*136a0*/  FMUL.FTZ R38, R101.reuse, R150 ;  /* 0x0000009665267220 */ /* 0x040fe20000410000 */
[----:B------:R-:W-:Y:S01]  /*136b0*/  MOV R150, R222 ;  /* 0x000000de00967202 */ /* 0x000fe20000000f00 */
[----:B------:R-:W-:Y:S01]  /*136c0*/  FMUL.FTZ R39, R101, R151 ;  /* 0x0000009765277220 */ /* 0x000fe20000410000 */
[----:B------:R-:W-:Y:S02]  /*136d0*/  MOV R151, R223 ;  /* 0x000000df00977202 */ /* 0x000fe40000000f00 */
[----:B------:R-:W-:Y:S04]  /*136e0*/  MOV R170, R148 ;  /* 0x0000009400aa7202 */ /* 0x000fe80000000f00 */
[-C--:B------:R-:W-:Y:S03]  /*136f0*/  HMMA.16816.F32.BF16 R36, R112, R52.reuse, R36 ;  /* 0x000000347024723c */ /* 0x080fe60000041824 */
[--C-:B-1----:R-:W-:Y:S03]  /*13700*/  FFMA.FTZ R108, R189, UR4, -R2.reuse ;  /* 0x00000004bd6c7c23 */ /* 0x102fe60008010802 */
[C---:B------:R-:W-:Y:S01]  /*13710*/  HMMA.16816.F32.BF16 R40, R116.reuse, R52, R40 ;  /* 0x000000347428723c */ /* 0x040fe20000041828 */
[----:B------:R1:W-:Y:S05]  /*13720*/  MUFU.EX2 R235, R108 ;  /* 0x0000006c00eb7308 */ /* 0x0003ea0000000800 */
[-C--:B------:R-:W-:Y:S05]  /*13730*/  HMMA.16816.F32.BF16 R44, R116, R54.reuse, R44 ;  /* 0x00000036742c723c */ /* 0x080fea000004182c */
[----:B------:R-:W-:Y:S01]  /*13740*/  FFMA.FTZ R52, R110, UR4, -R2 ;  /* 0x000000046e347c23 */ /* 0x000fe20008010802 */
[C---:B------:R-:W-:Y:S03]  /*13750*/  HMMA.16816.F32.BF16 R48, R112.reuse, R54, R48 ;  /* 0x000000367030723c */ /* 0x040fe60000041830 */
[----:B------:R3:W4:Y:S02]  /*13760*/  MUFU.EX2 R244, R52 ;  /* 0x0000003400f47308 */ /* 0x0007240000000800 */
[----:B------:R-:W-:Y:S01]  /*13770*/  FFMA.FTZ R110, R179, UR4, -R176 ;  /* 0x00000004b36e7c23 */ /* 0x000fe200080108b0 */
[----:B------:R-:W-:Y:S01]  /*13780*/  FMUL.FTZ R53, R102, R165 ;  /* 0x000000a566357220 */ /* 0x000fe20000410000 */
[----:B-1----:R-:W-:Y:S01]  /*13790*/  FFMA.FTZ R108, R192, UR4, -R2 ;  /* 0x00000004c06c7c23 */ /* 0x002fe20008010802 */
[C---:B------:R-:W-:Y:S05]  /*137a0*/  FMUL.FTZ R54, R101.reuse, R166 ;  /* 0x000000a665367220 */ /* 0x040fea0000410000 */
[----:B------:R1:W-:Y:S01]  /*137b0*/  MUFU.EX2 R227, R108 ;  /* 0x0000006c00e37308 */ /* 0x0003e20000000800 */
[C---:B------:R-:W-:Y:S01]  /*137c0*/  FMUL.FTZ R55, R101.reuse, R167 ;  /* 0x000000a765377220 */ /* 0x040fe20000410000 */
[----:B--2---:R-:W-:Y:S08]  /*137d0*/  FFMA.FTZ R101, R101, R161, R163 ;  /* 0x000000a165657223 */ /* 0x004ff000000100a3 */
[----:B------:R2:W5:Y:S01]  /*137e0*/  MUFU.EX2 R246, R110 ;  /* 0x0000006e00f67308 */ /* 0x0005620000000800 */
[----:B---3--:R-:W-:Y:S01]  /*137f0*/  FMUL.FTZ R52, R102, R164 ;  /* 0x000000a466347220 */ /* 0x008fe20000410000 */
[----:B----4-:R-:W-:Y:S06]  /*13800*/  MOV R169, R244 ;  /* 0x000000f400a97202 */ /* 0x010fec0000000f00 */
[-C--:B------:R-:W-:Y:S03]  /*13810*/  HMMA.16816.F32.BF16 R52, R112, R120.reuse, R52 ;  /* 0x000000787034723c */ /* 0x080fe60000041834 */
[----:B-1----:R-:W-:Y:S03]  /*13820*/  FFMA.FTZ R108, R196, UR4, -R107 ;  /* 0x00000004c46c7c23 */ /* 0x002fe6000801086b */
[C---:B------:R-:W-:Y:S01]  /*13830*/  HMMA.16816.F32.BF16 R56, R116.reuse, R120, R56 ;  /* 0x000000787438723c */ /* 0x040fe20000041838 */
[----:B------:R1:W-:Y:S04]  /*13840*/  MUFU.EX2 R226, R108 ;  /* 0x0000006c00e27308 */ /* 0x0003e80000000800 */
[----:B--2---:R-:W-:Y:S01]  /*13850*/  FFMA.FTZ R110, R185, UR4, -R177 ;  /* 0x00000004b96e7c23 */ /* 0x004fe200080108b1 */
[-C--:B------:R-:W-:Y:S05]  /*13860*/  HMMA.16816.F32.BF16 R60, R116, R122.reuse, R60 ;  /* 0x0000007a743c723c */ /* 0x080fea000004183c */
[----:B------:R2:W3:Y:S01]  /*13870*/  MUFU.EX2 R244, R110 ;  /* 0x0000006e00f47308 */ /* 0x0004e20000000800 */
[C---:B------:R-:W-:Y:S01]  /*13880*/  HMMA.16816.F32.BF16 R64, R112.reuse, R122, R64 ;  /* 0x0000007a7040723c */ /* 0x040fe20000041840 */
[----:B------:R-:W4:Y:S05]  /*13890*/  LDSM.16.MT88.4 R120, [R230+0xb000] ;  /* 0x00b00000e678783b */ /* 0x000f2a0000004200 */
[-C--:B------:R-:W-:Y:S05]  /*138a0*/  HMMA.16816.F32.BF16 R68, R112, R124.reuse, R68 ;  /* 0x0000007c7044723c */ /* 0x080fea0000041844 */
[--C-:B-1----:R-:W-:Y:S01]  /*138b0*/  FFMA.FTZ R108, R195, UR4, -R107.reuse ;  /* 0x00000004c36c7c23 */ /* 0x102fe2000801086b */
[C---:B------:R-:W-:Y:S03]  /*138c0*/  HMMA.16816.F32.BF16 R72, R116.reuse, R124, R72 ;  /* 0x0000007c7448723c */ /* 0x040fe60000041848 */
[----:B------:R1:W-:Y:S02]  /*138d0*/  MUFU.EX2 R225, R108 ;  /* 0x0000006c00e17308 */ /* 0x0003e40000000800 */
[--C-:B--2---:R-:W-:Y:S01]  /*138e0*/  FFMA.FTZ R110, R193, UR4, -R107.reuse ;  /* 0x00000004c16e7c23 */ /* 0x104fe2000801086b */
[-C--:B------:R-:W-:Y:S07]  /*138f0*/  HMMA.16816.F32.BF16 R76, R116, R126.reuse, R76 ;  /* 0x0000007e744c723c */ /* 0x080fee000004184c */
[----:B------:R-:W-:Y:S01]  /*13900*/  MUFU.EX2 R223, R110 ;  /* 0x0000006e00df7308 */ /* 0x000fe20000000800 */
[C---:B------:R-:W-:Y:S01]  /*13910*/  HMMA.16816.F32.BF16 R80, R112.reuse, R126, R80 ;  /* 0x0000007e7050723c */ /* 0x040fe20000041850 */
[----:B------:R-:W2:Y:S03]  /*13920*/  LDSM.16.MT88.4 R124, [R228+0x9400] ;  /* 0x00940000e47c783b */ /* 0x000ea60000004200 */
[----:B-1----:R-:W-:Y:S05]  /*13930*/  FFMA.FTZ R108, R194, UR4, -R107 ;  /* 0x00000004c26c7c23 */ /* 0x002fea000801086b */
[----:B------:R1:W-:Y:S01]  /*13940*/  MUFU.EX2 R224, R108 ;  /* 0x0000006c00e07308 */ /* 0x0003e20000000800 */
[-C--:B----4-:R-:W-:Y:S06]  /*13950*/  HMMA.16816.F32.BF16 R84, R112, R120.reuse, R84 ;  /* 0x000000787054723c */ /* 0x090fec0000041854 */
[C---:B------:R-:W-:Y:S06]  /*13960*/  HMMA.16816.F32.BF16 R88, R116.reuse, R120, R88 ;  /* 0x000000787458723c */ /* 0x040fec0000041858 */
[-C--:B------:R-:W-:Y:S05]  /*13970*/  HMMA.16816.F32.BF16 R92, R116, R122.reuse, R92 ;  /* 0x0000007a745c723c */ /* 0x080fea000004185c */
[--C-:B-1----:R-:W-:Y:S01]  /*13980*/  FFMA.FTZ R108, R199, UR4, -R176.reuse ;  /* 0x00000004c76c7c23 */ /* 0x102fe200080108b0 */
[----:B------:R-:W-:Y:S01]  /*13990*/  HMMA.16816.F32.BF16 R96, R112, R122, R96 ;  /* 0x0000007a7060723c */ /* 0x000fe20000041860 */
[----:B------:R-:W1:Y:S02]  /*139a0*/  LDSM.16.MT88.4 R120, [R228+0xa400] ;  /* 0x00a40000e478783b */ /* 0x000e640000004200 */
[----:B------:R4:W-:Y:S02]  /*139b0*/  MUFU.EX2 R219, R108 ;  /* 0x0000006c00db7308 */ /* 0x0009e40000000800 */
[----:B------:R-:W-:Y:S02]  /*139c0*/  F2FP.BF16.F32.PACK_AB R117, R247, R248 ;  /* 0x000000f8f775723e */ /* 0x000fe400000010ff */
[----:B------:R-:W-:Y:S04]  /*139d0*/  F2FP.BF16.F32.PACK_AB R112, R152, R155 ;  /* 0x0000009b9870723e */ /* 0x000fe800000010ff */
[----:B------:R-:W-:Y:S02]  /*139e0*/  F2FP.BF16.F32.PACK_AB R114, R169, R136 ;  /* 0x00000088a972723e */ /* 0x000fe400000010ff */
[----:B------:R-:W-:Y:S02]  /*139f0*/  F2FP.BF16.F32.PACK_AB R113, R251, R252 ;  /* 0x000000fcfb71723e */ /* 0x000fe400000010ff */
[----:B------:R-:W-:Y:S02]  /*13a00*/  F2FP.BF16.F32.PACK_AB R115, R249, R250 ;  /* 0x000000faf973723e */ /* 0x000fe400000010ff */
[----:B-----5:R-:W-:Y:S02]  /*13a10*/  F2FP.BF16.F32.PACK_AB R119, R245, R246 ;  /* 0x000000f6f577723e */ /* 0x020fe400000010ff */
[----:B---3--:R-:W-:Y:S01]  /*13a20*/  F2FP.BF16.F32.PACK_AB R116, R244, R243 ;  /* 0x000000f3f474723e */ /* 0x008fe200000010ff */
[--C-:B----4-:R-:W-:Y:S01]  /*13a30*/  FFMA.FTZ R108, R197, UR4, -R176.reuse ;  /* 0x00000004c56c7c23 */ /* 0x110fe200080108b0 */
[----:B------:R-:W-:Y:S01]  /*13a40*/  F2FP.BF16.F32.PACK_AB R118, R241, R242 ;  /* 0x000000f2f176723e */ /* 0x000fe200000010ff */
[-C--:B--2---:R-:W-:Y:S02]  /*13a50*/  HMMA.16816.F32.BF16 R4, R112, R124.reuse, R4 ;  /* 0x0000007c7004723c */ /* 0x084fe40000041804 */
[----:B------:R2:W3:Y:S04]  /*13a60*/  MUFU.EX2 R221, R108 ;  /* 0x0000006c00dd7308 */ /* 0x0004e80000000800 */
[C---:B------:R-:W-:Y:S06]  /*13a70*/  HMMA.16816.F32.BF16 R8, R116.reuse, R124, R8 ;  /* 0x0000007c7408723c */ /* 0x040fec0000041808 */
[-C--:B------:R-:W-:Y:S06]  /*13a80*/  HMMA.16816.F32.BF16 R12, R116, R126.reuse, R12 ;  /* 0x0000007e740c723c */ /* 0x080fec000004180c */
[C---:B------:R-:W-:Y:S01]  /*13a90*/  HMMA.16816.F32.BF16 R16, R112.reuse, R126, R16 ;  /* 0x0000007e7010723c */ /* 0x040fe20000041810 */
[----:B------:R-:W4:Y:S04]  /*13aa0*/  LDSM.16.MT88.4 R124, [R230+0xa400] ;  /* 0x00a40000e67c783b */ /* 0x000f280000004200 */
[--C-:B--2---:R-:W-:Y:S01]  /*13ab0*/  FFMA.FTZ R108, R200, UR4, -R176.reuse ;  /* 0x00000004c86c7c23 */ /* 0x104fe200080108b0 */
[-C--:B------:R-:W-:Y:S03]  /*13ac0*/  HMMA.16816.F32.BF16 R20, R112, R128.reuse, R20 ;  /* 0x000000807014723c */ /* 0x080fe60000041814 */
[----:B------:R2:W-:Y:S03]  /*13ad0*/  MUFU.EX2 R220, R108 ;  /* 0x0000006c00dc7308 */ /* 0x0005e60000000800 */
[C---:B------:R-:W-:Y:S06]  /*13ae0*/  HMMA.16816.F32.BF16 R24, R116.reuse, R128, R24 ;  /* 0x000000807418723c */ /* 0x040fec0000041818 */
[-C--:B------:R-:W-:Y:S06]  /*13af0*/  HMMA.16816.F32.BF16 R28, R116, R130.reuse, R28 ;  /* 0x00000082741c723c */ /* 0x080fec000004181c */
[C---:B------:R-:W-:Y:S01]  /*13b00*/  HMMA.16816.F32.BF16 R32, R112.reuse, R130, R32 ;  /* 0x000000827020723c */ /* 0x040fe20000041820 */
[----:B------:R-:W5:Y:S04]  /*13b10*/  LDSM.16.MT88.4 R128, [R228+0xb400] ;  /* 0x00b40000e480783b */ /* 0x000f680000004200 */
[----:B--2---:R-:W-:Y:S01]  /*13b20*/  FFMA.FTZ R108, R198, UR4, -R176 ;  /* 0x00000004c66c7c23 */ /* 0x004fe200080108b0 */
[-C--:B-1----:R-:W-:Y:S03]  /*13b30*/  HMMA.16816.F32.BF16 R36, R112, R120.reuse, R36 ;  /* 0x000000787024723c */ /* 0x082fe60000041824 */
[----:B------:R1:W2:Y:S03]  /*13b40*/  MUFU.EX2 R222, R108 ;  /* 0x0000006c00de7308 */ /* 0x0002a60000000800 */
        /* <DEDUP_REMOVED lines=11> */
[--C-:B-1----:R-:W-:Y:S01]  /*13c00*/  FFMA.FTZ R108, R203, UR4, -R177.reuse ;  /* 0x00000004cb6c7c23 */ /* 0x102fe200080108b1 */
[-C--:B-----5:R-:W-:Y:S03]  /*13c10*/  HMMA.16816.F32.BF16 R68, R112, R128.reuse, R68 ;  /* 0x000000807044723c */ /* 0x0a0fe60000041844 */
[----:B------:R1:W5:Y:S03]  /*13c20*/  MUFU.EX2 R203, R108 ;  /* 0x0000006c00cb7308 */ /* 0x0003660000000800 */
[C---:B------:R-:W-:Y:S06]  /*13c30*/  HMMA.16816.F32.BF16 R72, R116.reuse, R128, R72 ;  /* 0x000000807448723c */ /* 0x040fec0000041848 */
[-C--:B------:R-:W-:Y:S06]  /*13c40*/  HMMA.16816.F32.BF16 R76, R116, R130.reuse, R76 ;  /* 0x00000082744c723c */ /* 0x080fec000004184c */
[C---:B------:R-:W-:Y:S01]  /*13c50*/  HMMA.16816.F32.BF16 R80, R112.reuse, R130, R80 ;  /* 0x000000827050723c */ /* 0x040fe20000041850 */
[----:B------:R-:W-:Y:S04]  /*13c60*/  LDSM.16.MT88.4 R128, [R228+0xb800] ;  /* 0x00b80000e480783b */ /* 0x000fe80000004200 */
[--C-:B-1----:R-:W-:Y:S01]  /*13c70*/  FFMA.FTZ R108, R204, UR4, -R177.reuse ;  /* 0x00000004cc6c7c23 */ /* 0x102fe200080108b1 */
[-C--:B---3--:R-:W-:Y:S03]  /*13c80*/  HMMA.16816.F32.BF16 R84, R112, R120.reuse, R84 ;  /* 0x000000787054723c */ /* 0x088fe60000041854 */
[----:B------:R1:W-:Y:S02]  /*13c90*/  MUFU.EX2 R202, R108 ;  /* 0x0000006c00ca7308 */ /* 0x0003e40000000800 */
[----:B------:R-:W-:Y:S01]  /*13ca0*/  MOV R204, R141 ;  /* 0x0000008d00cc7202 */ /* 0x000fe20000000f00 */
[C---:B------:R-:W-:Y:S01]  /*13cb0*/  HMMA.16816.F32.BF16 R88, R116.reuse, R120, R88 ;  /* 0x000000787458723c */ /* 0x040fe20000041858 */
[----:B------:R-:W-:Y:S05]  /*13cc0*/  LDSM.16.MT88.4 R140, [R230+0x9c00] ;  /* 0x009c0000e68c783b */ /* 0x000fea0000004200 */
[-C--:B------:R-:W-:Y:S06]  /*13cd0*/  HMMA.16816.F32.BF16 R92, R116, R122.reuse, R92 ;  /* 0x0000007a745c723c */ /* 0x080fec000004185c */
[----:B------:R-:W-:Y:S01]  /*13ce0*/  HMMA.16816.F32.BF16 R96, R112, R122, R96 ;  /* 0x0000007a7060723c */ /* 0x000fe20000041860 */
[----:B------:R-:W3:Y:S04]  /*13cf0*/  LDSM.16.MT88.4 R120, [R228+0xa800] ;  /* 0x00a80000e478783b */ /* 0x000ee80000004200 */
[----:B-1----:R-:W-:Y:S01]  /*13d00*/  FFMA.FTZ R108, R205, UR4, -R177 ;  /* 0x00000004cd6c7c23 */ /* 0x002fe200080108b1 */
[----:B------:R-:W-:Y:S02]  /*13d10*/  F2FP.BF16.F32.PACK_AB R117, R221, R219 ;  /* 0x000000dbdd75723e */ /* 0x000fe400000010ff */
[----:B------:R-:W-:Y:S01]  /*13d20*/  F2FP.BF16.F32.PACK_AB R112, R239, R240 ;  /* 0x000000f0ef70723e */ /* 0x000fe200000010ff */
[----:B------:R1:W1:Y:S02]  /*13d30*/  MUFU.EX2 R199, R108 ;  /* 0x0000006c00c77308 */ /* 0x0002640000000800 */
[----:B------:R-:W-:Y:S02]  /*13d40*/  F2FP.BF16.F32.PACK_AB R114, R227, R235 ;  /* 0x000000ebe372723e */ /* 0x000fe400000010ff */
[----:B------:R-:W-:Y:S02]  /*13d50*/  F2FP.BF16.F32.PACK_AB R113, R225, R226 ;  /* 0x000000e2e171723e */ /* 0x000fe400000010ff */
[----:B------:R-:W-:Y:S02]  /*13d60*/  F2FP.BF16.F32.PACK_AB R115, R224, R223 ;  /* 0x000000dfe073723e */ /* 0x000fe400000010ff */
[----:B--2---:R-:W-:Y:S02]  /*13d70*/  F2FP.BF16.F32.PACK_AB R119, R222, R220 ;  /* 0x000000dcde77723e */ /* 0x004fe400000010ff */
[----:B-----5:R-:W-:Y:S02]  /*13d80*/  F2FP.BF16.F32.PACK_AB R116, R203, R200 ;  /* 0x000000c8cb74723e */ /* 0x020fe400000010ff */
[----:B------:R-:W-:Y:S01]  /*13d90*/  MOV R205, R136 ;  /* 0x0000008800cd7202 */ /* 0x000fe20000000f00 */
[-C--:B----4-:R-:W-:Y:S03]  /*13da0*/  HMMA.16816.F32.BF16 R4, R112, R124.reuse, R4 ;  /* 0x0000007c7004723c */ /* 0x090fe60000041804 */
[--C-:B-1----:R-:W-:Y:S01]  /*13db0*/  FFMA.FTZ R108, R210, UR4, -R2.reuse ;  /* 0x00000004d26c7c23 */ /* 0x102fe20008010802 */
[----:B------:R-:W-:Y:S02]  /*13dc0*/  F2FP.BF16.F32.PACK_AB R118, R199, R202 ;  /* 0x000000cac776723e */ /* 0x000fe400000010ff */
[----:B------:R-:W-:Y:S01]  /*13dd0*/  MOV R210, R152 ;  /* 0x0000009800d27202 */ /* 0x000fe20000000f00 */
[----:B------:R1:W-:Y:S04]  /*13de0*/  MUFU.EX2 R197, R108 ;  /* 0x0000006c00c57308 */ /* 0x0003e80000000800 */
[C---:B------:R-:W-:Y:S06]  /*13df0*/  HMMA.16816.F32.BF16 R8, R116.reuse, R124, R8 ;  /* 0x0000007c7408723c */ /* 0x040fec0000041808 */
[-C--:B------:R-:W-:Y:S06]  /*13e00*/  HMMA.16816.F32.BF16 R12, R116, R126.reuse, R12 ;  /* 0x0000007e740c723c */ /* 0x080fec000004180c */
[C---:B------:R-:W-:Y:S01]  /*13e10*/  HMMA.16816.F32.BF16 R16, R112.reuse, R126, R16 ;  /* 0x0000007e7010723c */ /* 0x040fe20000041810 */
[----:B------:R-:W2:Y:S04]  /*13e20*/  LDSM.16.MT88.4 R124, [R230+0xa800] ;  /* 0x00a80000e67c783b */ /* 0x000ea80000004200 */
[--C-:B-1----:R-:W-:Y:S01]  /*13e30*/  FFMA.FTZ R108, R209, UR4, -R2.reuse ;  /* 0x00000004d16c7c23 */ /* 0x102fe20008010802 */
[-C--:B------:R-:W-:Y:S03]  /*13e40*/  HMMA.16816.F32.BF16 R20, R112, R132.reuse, R20 ;  /* 0x000000847014723c */ /* 0x080fe60000041814 */
[----:B------:R1:W-:Y:S02]  /*13e50*/  MUFU.EX2 R198, R108 ;  /* 0x0000006c00c67308 */ /* 0x0003e40000000800 */
[----:B------:R-:W-:Y:S01]  /*13e60*/  MOV R209, R155 ;  /* 0x0000009b00d17202 */ /* 0x000fe20000000f00 */
[C---:B------:R-:W-:Y:S06]  /*13e70*/  HMMA.16816.F32.BF16 R24, R116.reuse, R132, R24 ;  /* 0x000000847418723c */ /* 0x040fec0000041818 */
[-C--:B------:R-:W-:Y:S06]  /*13e80*/  HMMA.16816.F32.BF16 R28, R116, R134.reuse, R28 ;  /* 0x00000086741c723c */ /* 0x080fec000004181c */
[C---:B------:R-:W-:Y:S05]  /*13e90*/  HMMA.16816.F32.BF16 R32, R112.reuse, R134, R32 ;  /* 0x000000867020723c */ /* 0x040fea0000041820 */
[--C-:B-1----:R-:W-:Y:S01]  /*13ea0*/  FFMA.FTZ R108, R208, UR4, -R2.reuse ;  /* 0x00000004d06c7c23 */ /* 0x102fe20008010802 */
[-C--:B---3--:R-:W-:Y:S03]  /*13eb0*/  HMMA.16816.F32.BF16 R36, R112, R120.reuse, R36 ;  /* 0x000000787024723c */ /* 0x088fe60000041824 */
        /* <DEDUP_REMOVED lines=8> */
[-C--:B--2---:R-:W-:Y:S05]  /*13f40*/  HMMA.16816.F32.BF16 R52, R112, R124.reuse, R52 ;  /* 0x0000007c7034723c */ /* 0x084fea0000041834 */
[--C-:B-1----:R-:W-:Y:S01]  /*13f50*/  FFMA.FTZ R2, R213, UR4, -R107.reuse ;  /* 0x00000004d5027c23 */ /* 0x102fe2000801086b */
[C---:B------:R-:W-:Y:S03]  /*13f60*/  HMMA.16816.F32.BF16 R56, R116.reuse, R124, R56 ;  /* 0x0000007c7438723c */ /* 0x040fe60000041838 */
[----:B------:R1:W-:Y:S02]  /*13f70*/  MUFU.EX2 R193, R2 ;  /* 0x0000000200c17308 */ /* 0x0003e40000000800 */
[----:B------:R-:W-:Y:S01]  /*13f80*/  MOV R213, R144 ;  /* 0x0000009000d57202 */ /* 0x000fe20000000f00 */
[-C--:B------:R-:W-:Y:S06]  /*13f90*/  HMMA.16816.F32.BF16 R60, R116, R126.reuse, R60 ;  /* 0x0000007e743c723c */ /* 0x080fec000004183c */
[C---:B------:R-:W-:Y:S01]  /*13fa0*/  HMMA.16816.F32.BF16 R64, R112.reuse, R126, R64 ;  /* 0x0000007e7040723c */ /* 0x040fe20000041840 */
[----:B------:R-:W-:Y:S05]  /*13fb0*/  LDSM.16.MT88.4 R124, [R228+0x9c00] ;  /* 0x009c0000e47c783b */ /* 0x000fea0000004200 */
[-C--:B------:R-:W-:Y:S05]  /*13fc0*/  HMMA.16816.F32.BF16 R68, R112, R128.reuse, R68 ;  /* 0x000000807044723c */ /* 0x080fea0000041844 */
[--C-:B-1----:R-:W-:Y:S01]  /*13fd0*/  FFMA.FTZ R2, R212, UR4, -R107.reuse ;  /* 0x00000004d4027c23 */ /* 0x102fe2000801086b */
[C---:B------:R-:W-:Y:S03]  /*13fe0*/  HMMA.16816.F32.BF16 R72, R116.reuse, R128, R72 ;  /* 0x000000807448723c */ /* 0x040fe60000041848 */
[----:B------:R1:W-:Y:S02]  /*13ff0*/  MUFU.EX2 R194, R2 ;  /* 0x0000000200c27308 */ /* 0x0003e40000000800 */
[----:B------:R-:W-:Y:S01]  /*14000*/  MOV R212, R147 ;  /* 0x0000009300d47202 */ /* 0x000fe20000000f00 */
[-C--:B------:R-:W-:Y:S06]  /*14010*/  HMMA.16816.F32.BF16 R76, R116, R130.reuse, R76 ;  /* 0x00000082744c723c */ /* 0x080fec000004184c */
[C---:B------:R-:W-:Y:S05]  /*14020*/  HMMA.16816.F32.BF16 R80, R112.reuse, R130, R80 ;  /* 0x000000827050723c */ /* 0x040fea0000041850 */
[--C-:B-1----:R-:W-:Y:S01]  /*14030*/  FFMA.FTZ R2, R211, UR4, -R107.reuse ;  /* 0x00000004d3027c23 */ /* 0x102fe2000801086b */
[----:B------:R-:W-:Y:S03]  /*14040*/  FFMA.FTZ R107, R206, UR4, -R107 ;  /* 0x00000004ce6b7c23 */ /* 0x000fe6000801086b */
[----:B------:R1:W-:Y:S02]  /*14050*/  MUFU.EX2 R192, R2 ;  /* 0x0000000200c07308 */ /* 0x0003e40000000800 */
[----:B------:R-:W-:Y:S02]  /*14060*/  MOV R206, R151 ;  /* 0x0000009700ce7202 */ /* 0x000fe40000000f00 */
[----:B------:R-:W-:Y:S06]  /*14070*/  MOV R211, R146 ;  /* 0x0000009200d37202 */ /* 0x000fec0000000f00 */
[----:B------:R-:W-:Y:S01]  /*14080*/  MUFU.EX2 R191, R107 ;  /* 0x0000006b00bf7308 */ /* 0x000fe20000000800 */
[--C-:B-1----:R-:W-:Y:S01]  /*14090*/  FFMA.FTZ R2, R215, UR4, -R176.reuse ;  /* 0x00000004d7027c23 */ /* 0x102fe200080108b0 */
[----:B------:R-:W-:Y:S08]  /*140a0*/  MOV R215, R150 ;  /* 0x0000009600d77202 */ /* 0x000ff00000000f00 */
[----:B------:R1:W-:Y:S02]  /*140b0*/  MUFU.EX2 R190, R2 ;  /* 0x0000000200be7308 */ /* 0x0003e40000000800 */
[--C-:B-1----:R-:W-:Y:S01]  /*140c0*/  FFMA.FTZ R2, R214, UR4, -R176.reuse ;  /* 0x00000004d6027c23 */ /* 0x102fe200080108b0 */
[----:B------:R-:W-:Y:S07]  /*140d0*/  MOV R214, R149 ;  /* 0x0000009500d67202 */ /* 0x000fee0000000f00 */
[----:B------:R1:W-:Y:S02]  /*140e0*/  MUFU.EX2 R189, R2 ;  /* 0x0000000200bd7308 */ /* 0x0003e40000000800 */
[--C-:B-1----:R-:W-:Y:S01]  /*140f0*/  FFMA.FTZ R2, R109, UR4, -R176.reuse ;  /* 0x000000046d027c23 */ /* 0x102fe200080108b0 */
[----:B------:R-:W-:Y:S01]  /*14100*/  FFMA.FTZ R176, R3, UR4, -R176 ;  /* 0x0000000403b07c23 */ /* 0x000fe200080108b0 */
[----:B------:R-:W1:Y:S06]  /*14110*/  LDSM.16.MT88.4 R108, [R230+0xb800] ;  /* 0x00b80000e66c783b */ /* 0x000e6c0000004200 */
[----:B------:R2:W-:Y:S02]  /*14120*/  MUFU.EX2 R188, R2 ;  /* 0x0000000200bc7308 */ /* 0x0005e40000000800 */
[----:B------:R-:W3:Y:S08]  /*14130*/  LDL.LU R3, [R1+0x14] ;  /* 0x0000140001037983 */ /* 0x000ef00000300800 */
[----:B------:R-:W4:Y:S01]  /*14140*/  MUFU.EX2 R184, R176 ;  /* 0x000000b000b87308 */ /* 0x000f220000000800 */
[--C-:B--2---:R-:W-:Y:S01]  /*14150*/  FFMA.FTZ R2, R217, UR4, -R177.reuse ;  /* 0x00000004d9027c23 */ /* 0x104fe200080108b1 */
[----:B------:R-:W-:Y:S08]  /*14160*/  MOV R217, R139 ;  /* 0x0000008b00d97202 */ /* 0x000ff00000000f00 */
[----:B------:R2:W-:Y:S01]  /*14170*/  MUFU.EX2 R186, R2 ;  /* 0x0000000200ba7308 */ /* 0x0005e20000000800 */
[----:B----4-:R-:W-:Y:S01]  /*14180*/  F2FP.BF16.F32.PACK_AB R179, R184, R188 ;  /* 0x000000bcb8b3723e */ /* 0x010fe200000010ff */
[-C--:B-1----:R-:W-:Y:S03]  /*14190*/  HMMA.16816.F32.BF16 R84, R112, R108.reuse, R84 ;  /* 0x0000006c7054723c */ /* 0x082fe60000041854 */
[--C-:B--2---:R-:W-:Y:S02]  /*141a0*/  FFMA.FTZ R2, R216, UR4, -R177.reuse ;  /* 0x00000004d8027c23 */ /* 0x104fe400080108b1 */
[----:B------:R-:W2:Y:S01]  /*141b0*/  LDL.LU R216, [R1+0x1c] ;  /* 0x00001c0001d87983 */ /* 0x000ea20000300800 */
[C---:B------:R-:W-:Y:S02]  /*141c0*/  HMMA.16816.F32.BF16 R88, R116.reuse, R108, R88 ;  /* 0x0000006c7458723c */ /* 0x040fe40000041858 */
[----:B------:R1:W4:Y:S04]  /*141d0*/  MUFU.EX2 R187, R2 ;  /* 0x0000000200bb7308 */ /* 0x0003280000000800 */
[-C--:B------:R-:W-:Y:S05]  /*141e0*/  HMMA.16816.F32.BF16 R92, R116, R110.reuse, R92 ;  /* 0x0000006e745c723c */ /* 0x080fea000004185c */
[----:B------:R-:W-:Y:S01]  /*141f0*/  F2FP.BF16.F32.PACK_AB R108, R198, R197 ;  /* 0x000000c5c66c723e */ /* 0x000fe200000010ff */
[----:B------:R-:W-:Y:S05]  /*14200*/  HMMA.16816.F32.BF16 R96, R112, R110, R96 ;  /* 0x0000006e7060723c */ /* 0x000fea0000041860 */
[----:B------:R-:W-:Y:S01]  /*14210*/  F2FP.BF16.F32.PACK_AB R109, R194, R193 ;  /* 0x000000c1c26d723e */ /* 0x000fe200000010ff */
[--C-:B-1----:R-:W-:Y:S01]  /*14220*/  FFMA.FTZ R2, R218, UR4, -R177.reuse ;  /* 0x00000004da027c23 */ /* 0x102fe200080108b1 */
[----:B------:R-:W-:Y:S01]  /*14230*/  FFMA.FTZ R177, R207, UR4, -R177 ;  /* 0x00000004cfb17c23 */ /* 0x000fe200080108b1 */
[----:B------:R-:W-:Y:S02]  /*14240*/  F2FP.BF16.F32.PACK_AB R110, R195, R196 ;  /* 0x000000c4c36e723e */ /* 0x000fe400000010ff */
[----:B------:R1:W-:Y:S01]  /*14250*/  MUFU.EX2 R185, R2 ;  /* 0x0000000200b97308 */ /* 0x0003e20000000800 */
[----:B------:R-:W-:Y:S02]  /*14260*/  F2FP.BF16.F32.PACK_AB R111, R191, R192 ;  /* 0x000000c0bf6f723e */ /* 0x000fe400000010ff */
[----:B----4-:R-:W-:Y:S02]  /*14270*/  F2FP.BF16.F32.PACK_AB R176, R187, R186 ;  /* 0x000000babbb0723e */ /* 0x010fe400000010ff */
[----:B------:R-:W-:Y:S03]  /*14280*/  MOV R218, R138 ;  /* 0x0000008a00da7202 */ /* 0x000fe60000000f00 */
[-C--:B------:R-:W-:Y:S02]  /*14290*/  HMMA.16816.F32.BF16 R116, R108, R124.reuse, R4 ;  /* 0x0000007c6c74723c */ /* 0x080fe40000041804 */
[----:B------:R4:W5:Y:S01]  /*142a0*/  MUFU.EX2 R107, R177 ;  /* 0x000000b1006b7308 */ /* 0x0009620000000800 */
[----:B------:R-:W2:Y:S02]  /*142b0*/  LDSM.16.MT88.4 R4, [R230+0xbc00] ;  /* 0x00bc0000e604783b */ /* 0x000ea40000004200 */
[----:B-1----:R-:W-:Y:S06]  /*142c0*/  FFMA.FTZ R2, R0, R160, R162 ;  /* 0x000000a000027223 */ /* 0x002fec00000100a2 */
[----:B------:R-:W-:Y:S01]  /*142d0*/  FADD.FTZ R2, R170, R2 ;  /* 0x00000002aa027221 */ /* 0x000fe20000010000 */
[----:B----4-:R-:W-:Y:S02]  /*142e0*/  F2FP.BF16.F32.PACK_AB R177, R189, R190 ;  /* 0x000000bebdb1723e */ /* 0x010fe400000010ff */
[----:B-----5:R-:W-:Y:S07]  /*142f0*/  F2FP.BF16.F32.PACK_AB R178, R107, R185 ;  /* 0x000000b96bb2723e */ /* 0x020fee00000010ff */
        /* <DEDUP_REMOVED lines=10> */
[----:B------:R-:W-:Y:S01]  /*143a0*/  MOV R101, R105 ;  /* 0x0000006900657202 */ /* 0x000fe20000000f00 */
[C---:B------:R-:W-:Y:S06]  /*143b0*/  HMMA.16816.F32.BF16 R140, R108.reuse, R142, R32 ;  /* 0x0000008e6c8c723c */ /* 0x040fec0000041820 */
[-C--:B------:R-:W-:Y:S06]  /*143c0*/  HMMA.16816.F32.BF16 R148, R108, R156.reuse, R36 ;  /* 0x0000009c6c94723c */ /* 0x080fec0000041824 */
[C---:B------:R-:W-:Y:S06]  /*143d0*/  HMMA.16816.F32.BF16 R144, R176.reuse, R156, R40 ;  /* 0x0000009cb090723c */ /* 0x040fec0000041828 */
[-C--:B------:R-:W-:Y:S06]  /*143e0*/  HMMA.16816.F32.BF16 R152, R176, R158.reuse, R44 ;  /* 0x0000009eb098723c */ /* 0x080fec000004182c */
[C---:B------:R-:W-:Y:S06]  /*143f0*/  HMMA.16816.F32.BF16 R156, R108.reuse, R158, R48 ;  /* 0x0000009e6c9c723c */ /* 0x040fec0000041830 */
[-C--:B------:R-:W-:Y:S06]  /*14400*/  HMMA.16816.F32.BF16 R164, R108, R172.reuse, R52 ;  /* 0x000000ac6ca4723c */ /* 0x080fec0000041834 */
[C---:B------:R-:W-:Y:S05]  /*14410*/  HMMA.16816.F32.BF16 R160, R176.reuse, R172, R56 ;  /* 0x000000acb0a0723c */ /* 0x040fea0000041838 */
[----:B---3--:R-:W-:Y:S06]  /*14420*/  FFMA.FTZ R102, R102, R3, R217 ;  /* 0x0000000366667223 */ /* 0x008fec00000100d9 */
[----:B------:R-:W-:Y:S04]  /*14430*/  FADD.FTZ R3, R168, R102 ;  /* 0x00000066a8037221 */ /* 0x000fe80000010000 */
[----:B------:R-:W-:Y:S01]  /*14440*/  FADD.FTZ R3, R215, R3 ;  /* 0x00000003d7037221 */ /* 0x000fe20000010000 */
[----:B--2---:R-:W-:Y:S04]  /*14450*/  FFMA.FTZ R100, R100, R216, R218 ;  /* 0x000000d864647223 */ /* 0x004fe800000100da */
[----:B------:R-:W-:Y:S01]  /*14460*/  FADD.FTZ R0, R204, R100 ;  /* 0x00000064cc007221 */ /* 0x000fe20000010000 */
[----:B------:R-:W-:Y:S02]  /*14470*/  MOV R204, R169 ;  /* 0x000000a900cc7202 */ /* 0x000fe40000000f00 */
[-C--:B------:R-:W-:Y:S03]  /*14480*/  HMMA.16816.F32.BF16 R168, R176, R174.reuse, R60 ;  /* 0x000000aeb0a8723c */ /* 0x080fe6000004183c */
[----:B------:R-:W-:Y:S01]  /*14490*/  FADD.FTZ R0, R214, R0 ;  /* 0x00000000d6007221 */ /* 0x000fe20000010000 */
[----:B------:R-:W-:Y:S02]  /*144a0*/  MOV R100, R106 ;  /* 0x0000006a00647202 */ /* 0x000fe40000000f00 */
        /* <DEDUP_REMOVED lines=14> */
[----:B------:R-:W-:Y:S01]  /*14590*/  FADD.FTZ R8, R251, R0 ;  /* 0x00000000fb087221 */ /* 0x000fe20000010000 */
[----:B------:R-:W-:Y:S01]  /*145a0*/  FADD.FTZ R0, R244, R3 ;  /* 0x00000003f4007221 */ /* 0x000fe20000010000 */
[----:B------:R-:W-:Y:S01]  /*145b0*/  FADD.FTZ R2, R248, R2 ;  /* 0x00000002f8027221 */ /* 0x000fe20000010000 */
[-C--:B------:R-:W-:Y:S03]  /*145c0*/  HMMA.16816.F32.BF16 R92, R176, R6.reuse, R92 ;  /* 0x00000006b05c723c */ /* 0x080fe6000004185c */
[----:B------:R-:W-:Y:S01]  /*145d0*/  FADD.FTZ R9, R205, R9 ;  /* 0x00000009cd097221 */ /* 0x000fe20000010000 */
[----:B------:R-:W-:Y:S01]  /*145e0*/  FADD.FTZ R8, R250, R8 ;  /* 0x00000008fa087221 */ /* 0x000fe20000010000 */
[----:B------:R-:W-:Y:S01]  /*145f0*/  FADD.FTZ R3, R242, R0 ;  /* 0x00000000f2037221 */ /* 0x000fe20000010000 */
[----:B------:R-:W-:Y:S01]  /*14600*/  FADD.FTZ R2, R247, R2 ;  /* 0x00000002f7027221 */ /* 0x000fe20000010000 */
[----:B------:R-:W-:Y:S01]  /*14610*/  FADD.FTZ R9, R204, R9 ;  /* 0x00000009cc097221 */ /* 0x000fe20000010000 */
[----:B------:R-:W-:Y:S04]  /*14620*/  HMMA.16816.F32.BF16 R96, R108, R6, R96 ;  /* 0x000000066c60723c */ /* 0x000fe80000041860 */
[----:B------:R-:W-:Y:S03]  /*14630*/  FADD.FTZ R2, R246, R2 ;  /* 0x00000002f6027221 */ /* 0x000fe60000010000 */
[----:B------:R-:W-:Y:S01]  /*14640*/  MOV R108, R104 ;  /* 0x00000068006c7202 */ /* 0x000fe20000000f00 */
        /* <DEDUP_REMOVED lines=36> */
[----:B------:R2:W-:Y:S04]  /*14890*/  STL [R1+0x1c], R5 ;  /* 0x00001c0501007387 */ /* 0x0005e80000100800 */
[----:B------:R2:W-:Y:S04]  /*148a0*/  STL [R1+0x14], R3 ;  /* 0x0000140301007387 */ /* 0x0005e80000100800 */
[----:B------:R2:W-:Y:S04]  /*148b0*/  STL [R1+0x10], R2 ;  /* 0x0000100201007387 */ /* 0x0005e80000100800 */
[----:B------:R2:W-:Y:S01]  /*148c0*/  STL [R1+0x18], R0 ;  /* 0x0000180001007387 */ /* 0x0005e20000100800 */
[----:B------:R-:W-:Y:S05]  /*148d0*/  @P5 BRA `(.L_x_781) ;  /* 0xffffffbc00f45947 */ /* 0x000fea000383ffff */
.L_x_780:
[----:B------:R-:W3:Y:S04]  /*148e0*/  LDL.LU R7, [R1+0x14] ;  /* 0x0000140001077983 */ /* 0x000ee80000300800 */
[----:B--2---:R-:W2:Y:S04]  /*148f0*/  LDL.LU R5, [R1+0x10] ;  /* 0x0000100001057983 */ /* 0x004ea80000300800 */
        /* <DEDUP_REMOVED lines=17> */
[----:B------:R-:W-:Y:S01]  /*14a10*/  SHF.R.S32.HI R62, RZ, 0x2, R55 ;  /* 0x00000002ff3e7819 */ /* 0x000fe20000011437 */
[----:B---3--:R-:W1:Y:S04]  /*14a20*/  SHFL.BFLY PT, R2, R7, 0x2, 0x1f ;  /* 0x0c401f0007027f89 */ /* 0x008e6800000e0000 */
[----:B--2---:R-:W2:Y:S04]  /*14a30*/  SHFL.BFLY PT, R0, R5, 0x2, 0x1f ;  /* 0x0c401f0005007f89 */ /* 0x004ea800000e0000 */
[----:B----4-:R-:W3:Y:S04]  /*14a40*/  SHFL.BFLY PT, R3, R8, 0x2, 0x1f ;  /* 0x0c401f0008037f89 */ /* 0x010ee800000e0000 */
[----:B-----5:R-:W4:Y:S01]  /*14a50*/  SHFL.BFLY PT, R4, R6, 0x2, 0x1f ;  /* 0x0c401f0006047f89 */ /* 0x020f2200000e0000 */
[----:B-1----:R-:W-:-:S02]  /*14a60*/  FADD.FTZ R2, R2, R7 ;  /* 0x0000000702027221 */ /* 0x002fc40000010000 */
[----:B------:R-:W1:Y:S01]  /*14a70*/  S2R R7, SR_TID.X ;  /* 0x0000000000077919 */ /* 0x000e620000002100 */
[----:B--2---:R-:W-:Y:S02]  /*14a80*/  FADD.FTZ R0, R0, R5 ;  /* 0x0000000500007221 */ /* 0x004fe40000010000 */
[----:B------:R-:W2:Y:S01]  /*14a90*/  SHFL.BFLY PT, R56, R2, 0x1, 0x1f ;  /* 0x0c201f0002387f89 */ /* 0x000ea200000e0000 */
[----:B---3--:R-:W-:-:S03]  /*14aa0*/  FADD.FTZ R3, R3, R8 ;  /* 0x0000000803037221 */ /* 0x008fc60000010000 */
[----:B------:R-:W3:Y:S01]  /*14ab0*/  SHFL.BFLY PT, R57, R0, 0x1, 0x1f ;  /* 0x0c201f0000397f89 */ /* 0x000ee200000e0000 */
[----:B----4-:R-:W-:Y:S01]  /*14ac0*/  FADD.FTZ R4, R4, R6 ;  /* 0x0000000604047221 */ /* 0x010fe20000010000 */
[----:B------:R-:W-:Y:S02]  /*14ad0*/  SHF.R.S32.HI R6, RZ, 0x1f, R62 ;  /* 0x0000001fff067819 */ /* 0x000fe4000001143e */
[----:B------:R-:W4:Y:S02]  /*14ae0*/  SHFL.BFLY PT, R58, R3, 0x1, 0x1f ;  /* 0x0c201f00033a7f89 */ /* 0x000f2400000e0000 */
[----:B------:R-:W-:Y:S02]  /*14af0*/  LEA.HI R6, R6, R62, RZ, 0x3 ;  /* 0x0000003e06067211 */ /* 0x000fe400078f18ff */
[----:B------:R-:W5:Y:S02]  /*14b00*/  SHFL.BFLY PT, R59, R4, 0x1, 0x1f ;  /* 0x0c201f00043b7f89 */ /* 0x000f6400000e0000 */
[----:B------:R-:W-:Y:S01]  /*14b10*/  LOP3.LUT R6, R6, 0xfffffff8, RZ, 0xc0, !PT ;  /* 0xfffffff806067812 */ /* 0x000fe200078ec0ff */
[----:B--2---:R-:W-:-:S04]  /*14b20*/  FADD.FTZ R56, R2, R56 ;  /* 0x0000003802387221 */ /* 0x004fc80000010000 */
[----:B------:R-:W-:Y:S01]  /*14b30*/  IMAD.IADD R2, R62, 0x1, -R6 ;  /* 0x000000013e027824 */ /* 0x000fe200078e0a06 */
[----:B------:R-:W-:Y:S02]  /*14b40*/  SHF.R.S32.HI R6, RZ, 0x5, R61 ;  /* 0x00000005ff067819 */ /* 0x000fe4000001143d */
[----:B-1----:R-:W-:Y:S01]  /*14b50*/  SHF.R.S32.HI R5, RZ, 0x1f, R7 ;  /* 0x0000001fff057819 */ /* 0x002fe20000011407 */
[----:B---3--:R-:W-:Y:S01]  /*14b60*/  FADD.FTZ R57, R0, R57 ;  /* 0x0000003900397221 */ /* 0x008fe20000010000 */
[----:B------:R-:W-:Y:S02]  /*14b70*/  LEA.HI R0, R2, R2, RZ, 0x1 ;  /* 0x0000000202007211 */ /* 0x000fe400078f08ff */
[----:B------:R-:W-:Y:S01]  /*14b80*/  LEA.HI R5, R5, R7, RZ, 0x2 ;  /* 0x0000000705057211 */ /* 0x000fe200078f10ff */
[----:B----4-:R-:W-:Y:S01]  /*14b90*/  FADD.FTZ R58, R3, R58 ;  /* 0x0000003a033a7221 */ /* 0x010fe20000010000 */
[----:B------:R-:W-:Y:S02]  /*14ba0*/  LOP3.LUT R7, R0, 0x3fffffe, RZ, 0xc0, !PT ;  /* 0x03fffffe00077812 */ /* 0x000fe400078ec0ff */
[----:B------:R-:W-:Y:S01]  /*14bb0*/  SHF.R.S32.HI R54, RZ, 0x2, R5 ;  /* 0x00000002ff367819 */ /* 0x000fe20000011405 */
[----:B-----5:R-:W-:Y:S01]  /*14bc0*/  FADD.FTZ R59, R4, R59 ;  /* 0x0000003b043b7221 */ /* 0x020fe20000010000 */
[----:B------:R-:W-:Y:S01]  /*14bd0*/  SHF.R.S32.HI R0, RZ, 0x1, R0 ;  /* 0x00000001ff007819 */ /* 0x000fe20000011400 */
[----:B------:R-:W-:Y:S01]  /*14be0*/  IMAD.IADD R3, R2, 0x1, -R7 ;  /* 0x0000000102037824 */ /* 0x000fe200078e0a07 */
[----:B------:R-:W-:Y:S01]  /*14bf0*/  FSETP.NE.FTZ.AND P5, PT, R56, RZ, PT ;  /* 0x000000ff3800720b */ /* 0x000fe20003fb5000 */
[----:B------:R-:W-:Y:S01]  /*14c00*/  VIADD R5, R54, 0x40 ;  /* 0x0000004036057836 */ /* 0x000fe20000000000 */
[----:B------:R-:W-:-:S02]  /*14c10*/  LOP3.LUT R2, R0, 0x1, RZ, 0xc0, !PT ;  /* 0x0000000100027812 */ /* 0x000fc400078ec0ff */
[----:B------:R-:W-:Y:S02]  /*14c20*/  LOP3.LUT P2, RZ, R0, 0x2, RZ, 0xc0, !PT ;  /* 0x0000000200ff7812 */ /* 0x000fe4000784c0ff */
[----:B------:R-:W-:Y:S02]  /*14c30*/  ISETP.GE.AND P1, PT, R5, UR14, PT ;  /* 0x0000000e05007c0c */ /* 0x000fe4000bf26270 */
[----:B------:R-:W-:Y:S02]  /*14c40*/  LOP3.LUT R5, R55, 0xfffffffc, RZ, 0xc0, !PT ;  /* 0xfffffffc37057812 */ /* 0x000fe400078ec0ff */
[----:B------:R-:W-:Y:S01]  /*14c50*/  ISETP.NE.U32.AND P3, PT, R2, 0x1, PT ;  /* 0x000000010200780c */ /* 0x000fe20003f65070 */
[----:B------:R-:W-:Y:S01]  /*14c60*/  IMAD.SHL.U32 R2, R0, 0x40, RZ ;  /* 0x0000004000027824 */ /* 0x000fe200078e00ff */
[----:B------:R-:W-:Y:S01]  /*14c70*/  FSETP.NE.FTZ.AND P4, PT, R57, RZ, PT ;  /* 0x000000ff3900720b */ /* 0x000fe20003f95000 */
[----:B------:R-:W-:Y:S02]  /*14c80*/  IMAD.IADD R5, R63, 0x1, -R5 ;  /* 0x000000013f057824 */ /* 0x000fe400078e0a05 */
[----:B------:R-:W-:Y:S01]  /*14c90*/  IMAD.MOV.U32 R0, RZ, RZ, 0x3f800000 ;  /* 0x3f800000ff007424 */ /* 0x000fe200078e00ff */
[----:B------:R-:W-:Y:S01]  /*14ca0*/  LOP3.LUT R2, R2, 0xc0, RZ, 0xc0, !PT ;  /* 0x000000c002027812 */ /* 0x000fe200078ec0ff */
[----:B------:R-:W-:-:S03]  /*14cb0*/  IMAD R5, R6, 0x100, R5 ;  /* 0x0000010006057824 */ /* 0x000fc600078e0205 */
        /* <DEDUP_REMOVED lines=15> */
.L_x_784:
        /* <DEDUP_REMOVED lines=24> */
.L_x_785:
[----:B------:R-:W-:Y:S01]  /*14f30*/  ISETP.NE.AND P3, PT, RZ, UR8, PT ;  /* 0x00000008ff007c0c */ /* 0x000fe2000bf65270 */
[----:B------:R-:W-:Y:S01]  /*14f40*/  FMUL.FTZ R39, R0, R141 ;  /* 0x0000008d00277220 */ /* 0x000fe20000410000 */
        /* <DEDUP_REMOVED lines=34> */
[----:B------:R-:W-:Y:S01]  /*15170*/  FMUL.FTZ R158, R3, R158 ;  /* 0x0000009e039e7220 */ /* 0x000fe20000410000 */
        /* <DEDUP_REMOVED lines=262> */
.L_x_787:
[----:B------:R-:W-:Y:S05]  /*161e0*/  BSYNC B0 ;  /* 0x0000000000007941 */ /* 0x000fea0003800000 */
.L_x_786:
        /* <DEDUP_REMOVED lines=36> */
.L_x_789:
[----:B------:R-:W-:Y:S05]  /*16430*/  BSYNC B0 ;  /* 0x0000000000007941 */ /* 0x000fea0003800000 */
.L_x_788:
        /* <DEDUP_REMOVED lines=24> */
.L_x_791:
[----:B------:R-:W-:Y:S05]  /*165c0*/  BSYNC B0 ;  /* 0x0000000000007941 */ /* 0x000fea0003800000 */
.L_x_790:
        /* <DEDUP_REMOVED lines=24> */
.L_x_793:
[----:B------:R-:W-:Y:S05]  /*16750*/  BSYNC B0 ;  /* 0x0000000000007941 */ /* 0x000fea0003800000 */
.L_x_792:
        /* <DEDUP_REMOVED lines=23> */
.L_x_750:
        /* <DEDUP_REMOVED lines=26> */
[----:B------:R-:W-:Y:S01]  /*16a70*/  IADD3 R15, R10, 0x40, RZ ;  /* 0x000000400a0f7810 */ /* 0x000fe20007ffe0ff */
[----:B------:R-:W-:Y:S01]  /*16a80*/  UISETP.NE.AND UP0, UPT, UR11, URZ, !UP2 ;  /* 0x0000003f0b00728c */ /* 0x000fe2000d705270 */
[----:B------:R-:W-:Y:S01]  /*16a90*/  IMAD.WIDE R6, R6, 0x80, R10 ;  /* 0x0000008006067825 */ /* 0x000fe200078e020a */
[----:B------:R-:W-:Y:S01]  /*16aa0*/  @UP2 ULDC.64 UR4, c[0x0][0x2c0] ;  /* 0x0000b00000042ab9 */ /* 0x000fe20000000a00 */
[----:B------:R-:W-:Y:S01]  /*16ab0*/  USHF.R.S32.HI UR9, URZ, 0x1f, UR26 ;  /* 0x0000001f3f097899 */ /* 0x000fe2000801141a */
[----:B------:R-:W-:Y:S01]  /*16ac0*/  ISETP.GE.AND P2, PT, R14, UR17, PT ;  /* 0x000000110e007c0c */ /* 0x000fe2000bf46270 */
[----:B------:R-:W-:Y:S01]  /*16ad0*/  UISETP.NE.AND UP3, UPT, UR11, URZ, UPT ;  /* 0x0000003f0b00728c */ /* 0x000fe2000bf65270 */
[----:B------:R-:W-:Y:S01]  /*16ae0*/  ISETP.GE.AND P1, PT, R15, UR17, PT ;  /* 0x000000110f007c0c */ /* 0x000fe2000bf26270 */
[----:B------:R-:W-:Y:S01]  /*16af0*/  @UP2 UIMAD UR14, UR5, UR4, URZ ;  /* 0x00000004050e22a4 */ /* 0x000fe2000f8e023f */
[----:B------:R-:W-:Y:S01]  /*16b00*/  VIADD R16, R10, 0x60 ;  /* 0x000000600a107836 */ /* 0x000fe20000000000 */
[----:B------:R-:W-:Y:S01]  /*16b10*/  UISETP.NE.OR UP3, UPT, UR8, URZ, !UP3 ;  /* 0x0000003f0800728c */ /* 0x000fe2000df65670 */
[C---:B------:R-:W-:Y:S01]  /*16b20*/  VIADD R18, R0.reuse, 0x20 ;  /* 0x0000002000127836 */ /* 0x040fe20000000000 */
[----:B------:R-:W-:Y:S01]  /*16b30*/  ULDC.64 UR4, c[0x0][0x2a0] ;  /* 0x0000a80000047ab9 */ /* 0x000fe20000000a00 */
[----:B------:R-:W-:Y:S01]  /*16b40*/  @!UP2 ULDC UR8, c[0x0][0x2c4] ;  /* 0x0000b1000008aab9 */ /* 0x000fe20000000800 */
[----:B------:R-:W-:Y:S01]  /*16b50*/  UIMAD UR9, UR9, UR4, URZ ;  /* 0x00000004090972a4 */ /* 0x000fe2000f8e023f */
[----:B------:R-:W-:Y:S01]  /*16b60*/  IMAD.U32 R12, RZ, RZ, UR4 ;  /* 0x00000004ff0c7e24 */ /* 0x000fe2000f8e00ff */
[----:B------:R-:W-:Y:S01]  /*16b70*/  UISETP.NE.OR UP1, UPT, UR15, -0x1, UP3 ;  /* 0xffffffff0f00788c */ /* 0x000fe20009f25670 */
[----:B------:R-:W-:Y:S01]  /*16b80*/  IADD3 R17, R0, 0x40, RZ ;  /* 0x0000004000117810 */ /* 0x000fe20007ffe0ff */
        /* <DEDUP_REMOVED lines=21> */
[----:B------:R-:W-:Y:S01]  /*16ce0*/  @!UP3 UMOV UR18, UR15 ;  /* 0x0000000f0012bc82 */ /* 0x000fe20008000000 */
[----:B------:R-:W-:Y:S01]  /*16cf0*/  USHF.R.S32.HI UR4, URZ, 0x1f, UR6 ;  /* 0x0000001f3f047899 */ /* 0x000fe20008011406 */
[----:B------:R-:W-:Y:S01]  /*16d00*/  VIADD R9, R13, UR5 ;  /* 0x000000050d097c36 */ /* 0x000fe20008000000 */
        /* <DEDUP_REMOVED lines=21> */
.L_x_795:
[----:B------:R-:W-:Y:S05]  /*16e60*/  BSYNC B0 ;  /* 0x0000000000007941 */ /* 0x000fea0003800000 */
.L_x_794:
        /* <DEDUP_REMOVED lines=22> */
.L_x_797:
[----:B------:R-:W-:Y:S05]  /*16fd0*/  BSYNC B0 ;  /* 0x0000000000007941 */ /* 0x000fea0003800000 */
.L_x_796:
        /* <DEDUP_REMOVED lines=22> */
.L_x_799:
[----:B------:R-:W-:Y:S05]  /*17140*/  BSYNC B0 ;  /* 0x0000000000007941 */ /* 0x000fea0003800000 */
.L_x_798:
        /* <DEDUP_REMOVED lines=24> */
.L_x_801:
[----:B------:R-:W-:Y:S05]  /*172d0*/  BSYNC B0 ;  /* 0x0000000000007941 */ /* 0x000fea0003800000 */
.L_x_800:
        /* <DEDUP_REMOVED lines=10> */
.L_x_803:
[----:B------:R-:W-:Y:S05]  /*17380*/  BSYNC B0 ;  /* 0x0000000000007941 */ /* 0x000fea0003800000 */
.L_x_802:
        /* <DEDUP_REMOVED lines=10> */
.L_x_805:
[----:B------:R-:W-:Y:S05]  /*17430*/  BSYNC B0 ;  /* 0x0000000000007941 */ /* 0x000fea0003800000 */
.L_x_804:
        /* <DEDUP_REMOVED lines=10> */
.L_x_807:
[----:B------:R-:W-:Y:S05]  /*174e0*/  BSYNC B0 ;  /* 0x0000000000007941 */ /* 0x000fea0003800000 */
.L_x_806:
        /* <DEDUP_REMOVED lines=10> */
.L_x_808:
        /* <DEDUP_REMOVED lines=15> */
.L_x_1158:


//--------------------- .text._ZN5flash16flash_fwd_kernelI23Flash_fwd_kernel_traitsILi96ELi64ELi64ELi4ELb0ELb0EN7cutlass10bfloat16_tE19Flash_kernel_traitsILi96ELi64ELi64ELi4ES3_EELb1ELb1ELb0ELb0ELb0ELb0ELb0ELb0EEEvNS_16Flash_fwd_paramsE --------------------------
	.section	.text._ZN5flash16flash_fwd_kernelI23Flash_fwd_kernel_traitsILi96ELi64ELi64ELi4ELb0ELb0EN7cutlass10bfloat16_tE19Flash_kernel_traitsILi96ELi64ELi64ELi4ES3_EELb1ELb1ELb0ELb0ELb0ELb0ELb0ELb0EEEvNS_16Flash_fwd_paramsE,"ax",@progbits
	.align	128
        .global         _ZN5flash16flash_fwd_kernelI23Flash_fwd_kernel_traitsILi96ELi64ELi64ELi4ELb0ELb0EN7cutlass10bfloat16_tE19Flash_kernel_traitsILi96ELi64ELi64ELi4ES3_EELb1ELb1ELb0ELb0ELb0ELb0ELb0ELb0EEEvNS_16Flash_fwd_paramsE
        .type           _ZN5flash16flash_fwd_kernelI23Flash_fwd_kernel_traitsILi96ELi64ELi64ELi4ELb0ELb0EN7cutlass10bfloat16_tE19Flash_kernel_traitsILi96ELi64ELi64ELi4ES3_EELb1ELb1ELb0ELb0ELb0ELb0ELb0ELb0EEEvNS_16Flash_fwd_paramsE,@function
        .size           _ZN5flash16flash_fwd_kernelI23Flash_fwd_kernel_traitsILi96ELi64ELi64ELi4ELb0ELb0EN7cutlass10bfloat16_tE19Flash_kernel_traitsILi96ELi64ELi64ELi4ES3_EELb1ELb1ELb0ELb0ELb0ELb0ELb0ELb0EEEvNS_16Flash_fwd_paramsE,(.L_x_1159 - _ZN5flash16flash_fwd_kernelI23Flash_fwd_kernel_traitsILi96ELi64ELi64ELi4ELb0ELb0EN7cutlass10bfloat16_tE19Flash_kernel_traitsILi96ELi64ELi64ELi4ES3_EELb1ELb1ELb0ELb0ELb0ELb0ELb0ELb0EEEvNS_16Flash_fwd_paramsE)
        .other          _ZN5flash16flash_fwd_kernelI23Flash_fwd_kernel_traitsILi96ELi64ELi64ELi4ELb0ELb0EN7cutlass10bfloat16_tE19Flash_kernel_traitsILi96ELi64ELi64ELi4ES3_EELb1ELb1ELb0ELb0ELb0ELb0ELb0ELb0EEEvNS_16Flash_fwd_paramsE,@"STO_CUDA_ENTRY STV_DEFAULT"
_ZN5flash16flash_fwd_kernelI23Flash_fwd_kernel_traitsILi96ELi64ELi64ELi4ELb0ELb0EN7cutlass10bfloat16_tE19Flash_kernel_traitsILi96ELi64ELi64ELi4ES3_EELb1ELb1ELb0ELb0ELb0ELb0ELb0ELb0EEEvNS_16Flash_fwd_paramsE:
.text._ZN5flash16flash_fwd_kernelI23Flash_fwd_kernel_traitsILi96ELi64ELi64ELi4ELb0ELb0EN7cutlass10bfloat16_tE19Flash_kernel_traitsILi96ELi64ELi64ELi4ES3_EELb1ELb1ELb0ELb0ELb0ELb0ELb0ELb0EEEvNS_16Flash_fwd_paramsE:
[----:B------:R-:W-:Y:S08]  /*0000*/  LDC R1, c[0x0][0x28] ;  /* 0x00000a00ff017b82 */ /* 0x000ff00000000800 */
[----:B------:R-:W1:Y:S01]  /*0010*/  LDC R96, c[0x0][0x3a8] ;  /* 0x0000ea00ff607b82 */ /* 0x000e620000000800 */
[----:B------:R-:W-:Y:S01]  /*0020*/  ULDC.U8 UR4, c[0x0][0x3b4] ;  /* 0x0000ed0000047ab9 */ /* 0x000fe20000000000 */
[----:B------:R-:W-:Y:S01]  /*0030*/  ULDC.64 UR18, c[0x0][0x208] ;  /* 0x0000820000127ab9 */ /* 0x000fe20000000a00 */
[----:B------:R-:W-:-:S05]  /*0040*/  ISETP.NE.AND P2, PT, RZ, UR4, PT ;  /* 0x00000004ff007c0c */ /* 0x000fca000bf45270 */
[----:B------:R-:W2:Y:S01]  /*0050*/  LDC R89, c[0x0][0x3ac] ;  /* 0x0000eb00ff597b82 */ /* 0x000ea20000000800 */
[----:B------:R-:W-:Y:S01]  /*0060*/  ULDC.64 UR4, c[0x0][0x3a0] ;  /* 0x0000e80000047ab9 */ /* 0x000fe20000000a00 */
[----:B------:R-:W3:Y:S01]  /*0070*/  S2R R90, SR_TID.X ;  /* 0x00000000005a7919 */ /* 0x000ee20000002100 */
[----:B------:R-:W-:Y:S01]  /*0080*/  IMAD.U32 R134, RZ, RZ, UR4 ;  /* 0x00000004ff867e24 */ /* 0x000fe2000f8e00ff */
[----:B------:R-:W-:Y:S01]  /*0090*/  ULDC.64 UR8, c[0x0][0x2f0] ;  /* 0x0000bc0000087ab9 */ /* 0x000fe20000000a00 */
[----:B------:R-:W-:Y:S01]  /*00a0*/  IMAD.U32 R135, RZ, RZ, UR5 ;  /* 0x00000005ff877e24 */ /* 0x000fe2000f8e00ff */
[----:B------:R-:W-:Y:S02]  /*00b0*/  ULDC.64 UR6, c[0x0][0x300] ;  /* 0x0000c00000067ab9 */ /* 0x000fe40000000a00 */
[----:B------:R-:W-:Y:S03]  /*00c0*/  S2UR UR12, SR_CTAID.X ;  /* 0x00000000000c79c3 */ /* 0x000fe60000002500 */
[----:B------:R-:W4:Y:S01]  /*00d0*/  @P2 LDG.E.64 R134, desc[UR18][R134.64] ;  /* 0x0000001286862981 */ /* 0x000f22000c1e1b00 */
[----:B-1----:R-:W-:-:S04]  /*00e0*/  @P2 IMAD.MOV.U32 R88, RZ, RZ, R96 ;  /* 0x000000ffff582224 */ /* 0x002fc800078e0060 */
[----:B------:R-:W-:Y:S01]  /*00f0*/  S2UR UR15, SR_CTAID.Y ;  /* 0x00000000000f79c3 */ /* 0x000fe20000002600 */
[----:B--2---:R-:W2:Y:S07]  /*0100*/  @P2 LDG.E.64 R2, desc[UR18][R88.64] ;  /* 0x0000001258022981 */ /* 0x004eae000c1e1b00 */
[----:B------:R-:W1:Y:S08]  /*0110*/  S2UR UR4, SR_CTAID.Z ;  /* 0x00000000000479c3 */ /* 0x000e700000002700 */
[----:B------:R-:W2:Y:S01]  /*0120*/  @P2 LDC R0, c[0x0][0x3b0] ;  /* 0x0000ec00ff002b82 */ /* 0x000ea20000000800 */
[----:B-1----:R-:W-:-:S06]  /*0130*/  ULOP3.LUT UR5, UR4, UR12, UR15, 0xfe, !UPT ;  /* 0x0000000c04057292 */ /* 0x002fcc000f8efe0f */
[----:B---3--:R-:W-:Y:S01]  /*0140*/  LOP3.LUT P3, RZ, R90, UR5, RZ, 0xfc, !PT ;  /* 0x000000055aff7c12 */ /* 0x008fe2000f86fcff */
[----:B------:R-:W-:Y:S02]  /*0150*/  UISETP.NE.U32.AND UP2, UPT, UR8, URZ, UPT ;  /* 0x0000003f0800728c */ /* 0x000fe4000bf45070 */
[----:B------:R-:W-:Y:S02]  /*0160*/  UISETP.NE.U32.AND UP1, UPT, UR6, URZ, UPT ;  /* 0x0000003f0600728c */ /* 0x000fe4000bf25070 */
[----:B------:R-:W-:-:S08]  /*0170*/  UISETP.NE.AND.EX UP2, UPT, UR9, URZ, UPT, UP2 ;  /* 0x0000003f0900728c */ /* 0x000fd0000bf45320 */
[----:B------:R-:W4:Y:S01]  /*0180*/  @!P3 LDC.64 R12, c[0x0][0x3b8] ;  /* 0x0000ee00ff0cbb82 */ /* 0x000f220000000a00 */
[----:B------:R-:W-:Y:S01]  /*0190*/  UISETP.NE.AND.EX UP1, UPT, UR7, URZ, UPT, UP1 ;  /* 0x0000003f0700728c */ /* 0x000fe2000bf25310 */
[----:B------:R-:W-:Y:S02]  /*01a0*/  ULDC.U8 UR5, c[0x0][0x3c2] ;  /* 0x0000f08000057ab9 */ /* 0x000fe40000000000 */
[----:B------:R-:W-:Y:S01]  /*01b0*/  ULDC.64 UR6, c[0x0][0x2f8] ;  /* 0x0000be0000067ab9 */ /* 0x000fe20000000a00 */
[----:B------:R-:W-:Y:S01]  /*01c0*/  ULDC.64 UR8, c[0x0][0x2f0] ;  /* 0x0000bc0000087ab9 */ /* 0x000fe20000000a00 */
[----:B------:R-:W-:Y:S01]  /*01d0*/  UISETP.NE.AND UP3, UPT, UR5, URZ, UPT ;  /* 0x0000003f0500728c */ /* 0x000fe2000bf65270 */
[----:B------:R-:W-:Y:S01]  /*01e0*/  PLOP3.LUT P0, PT, PT, PT, UP2, 0x80, 0x0 ;  /* 0x000000000000781c */ /* 0x000fe20003f0f028 */
[----:B------:R-:W-:Y:S02]  /*01f0*/  UISETP.EQ.U32.AND UP0, UPT, UR6, URZ, UPT ;  /* 0x0000003f0600728c */ /* 0x000fe4000bf02070 */
[----:B------:R-:W-:-:S02]  /*0200*/  UIMAD.WIDE UR8, UR15, 0x4, UR8 ;  /* 0x000000040f0878a5 */ /* 0x000fc4000f8e0208 */
[----:B------:R-:W-:Y:S01]  /*0210*/  UISETP.EQ.OR.EX UP0, UPT, UR7, URZ, !UP3, UP0 ;  /* 0x0000003f0700728c */ /* 0x000fe2000df02700 */
[----:B------:R-:W-:-:S03]  /*0220*/  @UP1 ULDC.64 UR10, c[0x0][0x300] ;  /* 0x0000c000000a1ab9 */ /* 0x000fc60000000a00 */
[----:B------:R-:W-:Y:S02]  /*0230*/  IMAD.U32 R10, RZ, RZ, UR8 ;  /* 0x00000008ff0a7e24 */ /* 0x000fe4000f8e00ff */
[----:B------:R-:W-:Y:S01]  /*0240*/  IMAD.U32 R11, RZ, RZ, UR9 ;  /* 0x00000009ff0b7e24 */ /* 0x000fe2000f8e00ff */
[----:B------:R-:W-:Y:S02]  /*0250*/  ULDC.64 UR8, c[0x0][0x2f8] ;  /* 0x0000be0000087ab9 */ /* 0x000fe40000000a00 */
[----:B------:R-:W-:Y:S02]  /*0260*/  UIMAD.WIDE UR8, UR15, 0x4, UR8 ;  /* 0x000000040f0878a5 */ /* 0x000fe4000f8e0208 */
[----:B------:R-:W-:-:S04]  /*0270*/  @UP1 UIMAD.WIDE UR10, UR15, 0x4, UR10 ;  /* 0x000000040f0a18a5 */ /* 0x000fc8000f8e020a */
[----:B------:R-:W-:Y:S02]  /*0280*/  IMAD.U32 R4, RZ, RZ, UR8 ;  /* 0x00000008ff047e24 */ /* 0x000fe4000f8e00ff */
[----:B------:R-:W-:Y:S02]  /*0290*/  IMAD.U32 R5, RZ, RZ, UR9 ;  /* 0x00000009ff057e24 */ /* 0x000fe4000f8e00ff */
[----:B------:R-:W-:Y:S01]  /*02a0*/  IMAD.U32 R8, RZ, RZ, UR10 ;  /* 0x0000000aff087e24 */ /* 0x000fe2000f8e00ff */
[----:B----4-:R-:W-:Y:S01]  /*02b0*/  @!P3 STG.E.64 desc[UR18][R12.64], R134 ;  /* 0x000000860c00b986 */ /* 0x010fe2000c101b12 */
[----:B--2---:R-:W-:Y:S01]  /*02c0*/  @P2 IADD3 R96, P1, R2, R0, RZ ;  /* 0x0000000002602210 */ /* 0x004fe20007f3e0ff */
[----:B------:R-:W-:Y:S01]  /*02d0*/  IMAD.U32 R9, RZ, RZ, UR11 ;  /* 0x0000000bff097e24 */ /* 0x000fe2000f8e00ff */
[----:B------:R-:W-:Y:S01]  /*02e0*/  UMOV UR5, 0xffffffff ;  /* 0xffffffff00057882 */ /* 0x000fe20000000000 */
[----:B------:R-:W-:Y:S02]  /*02f0*/  ULDC UR10, c[0x0][0x270] ;  /* 0x00009c00000a7ab9 */ /* 0x000fe40000000800 */
[----:B------:R-:W-:-:S02]  /*0300*/  @P2 IMAD.X R89, RZ, RZ, R3, P1 ;  /* 0x000000ffff592224 */ /* 0x000fc400008e0603 */
[----:B------:R-:W-:Y:S01]  /*0310*/  @!P3 IMAD.MOV.U32 R88, RZ, RZ, R96 ;  /* 0x000000ffff58b224 */ /* 0x000fe200078e0060 */
[----:B------:R-:W-:-:S04]  /*0320*/  PLOP3.LUT P2, PT, PT, PT, UP0, 0x80, 0x0 ;  /* 0x000000000000781c */ /* 0x000fc80003f4f008 */
        /* <DEDUP_REMOVED lines=18> */
[----:B-1----:R-:W-:Y:S01]  /*0450*/  IMAD.IADD R88, R90, 0x1, -R7 ;  /* 0x000000015a587824 */ /* 0x002fe200078e0a07 */
[----:B------:R-:W-:Y:S01]  /*0460*/  @UP2 UIADD3 UR13, UR13, -UR5, URZ ;  /* 0x800000050d0d2290 */ /* 0x000fe2000fffe03f */
[----:B-----5:R-:W-:Y:S01]  /*0470*/  @P1 R2UR UR22, R2 ;  /* 0x00000000021612ca */ /* 0x020fe200000e0000 */
[----:B------:R-:W-:Y:S02]  /*0480*/  USHF.R.S32.HI UR7, URZ, 0x1f, UR6 ;  /* 0x0000001f3f077899 */ /* 0x000fe40008011406 */
[--C-:B------:R-:W-:Y:S02]  /*0490*/  IADD3 R96, P1, P0, R96, UR6, R88.reuse ;  /* 0x0000000660607c10 */ /* 0x100fe4000f83e058 */
[----:B------:R-:W-:Y:S01]  /*04a0*/  SHF.R.S32.HI R0, RZ, 0x1f, R88 ;  /* 0x0000001fff007819 */ /* 0x000fe20000011458 */
[----:B------:R-:W-:-:S03]  /*04b0*/  @!UP2 ULDC UR13, c[0x0][0x2c4] ;  /* 0x0000b100000daab9 */ /* 0x000fc60000000800 */
[----:B------:R-:W-:Y:S01]  /*04c0*/  IADD3.X R89, R89, UR7, R0, P1, P0 ;  /* 0x0000000759597c10 */ /* 0x000fe20008fe0400 */
        /* <DEDUP_REMOVED lines=8> */
.L_x_809:
[----:B------:R-:W-:-:S05]  /*0550*/  ULDC UR9, c[0x0][0x2c8] ;  /* 0x0000b20000097ab9 */ /* 0x000fca0000000800 */
.L_x_810:
        /* <DEDUP_REMOVED lines=40> */
[----:B------:R-:W-:Y:S01]  /*07e0*/  UISETP.NE.AND UP0, UPT, UR8, -0x1, UPT ;  /* 0xffffffff0800788c */ /* 0x000fe2000bf05270 */
[----:B------:R-:W-:-:S05]  /*07f0*/  IMAD.U32 R17, RZ, RZ, UR12 ;  /* 0x0000000cff117e24 */ /* 0x000fca000f8e00ff */
[----:B------:R-:W-:-:S03]  /*0800*/  PLOP3.LUT P0, PT, PT, PT, UP0, 0x80, 0x0 ;  /* 0x000000000000781c */ /* 0x000fc60003f0f008 */
[----:B------:R-:W-:Y:S01]  /*0810*/  @UP1 ULDC.64 UR6, c[0x0][0x240] ;  /* 0x0000900000061ab9 */ /* 0x000fe20000000a00 */
[----:B------:R-:W-:Y:S02]  /*0820*/  @!UP1 USHF.R.S32.HI UR9, URZ, 0x1f, UR15 ;  /* 0x0000001f3f099899 */ /* 0x000fe4000801140f */
[----:B------:R-:W-:Y:S02]  /*0830*/  @UP1 UIMAD.WIDE.U32 UR26, UR5, UR6, URZ ;  /* 0x00000006051a12a5 */ /* 0x000fe4000f8e003f */
[----:B------:R-:W-:Y:S02]  /*0840*/  @UP0 UIADD3 UR23, UR22, UR8, URZ ;  /* 0x0000000816170290 */ /* 0x000fe4000fffe03f */
[----:B------:R-:W-:Y:S01]  /*0850*/  @UP1 UIMAD UR14, UR5, UR7, UR27 ;  /* 0x00000007050e12a4 */ /* 0x000fe2000f8e021b */
[----:B------:R-:W-:Y:S02]  /*0860*/  @UP0 ULDC.64 UR10, c[0x0][0x248] ;  /* 0x00009200000a0ab9 */ /* 0x000fe40000000a00 */
[----:B------:R-:W-:Y:S01]  /*0870*/  @!UP1 ULDC.64 UR6, c[0x0][0x228] ;  /* 0x00008a0000069ab9 */ /* 0x000fe20000000a00 */
[----:B-1----:R-:W-:Y:S01]  /*0880*/  IABS R4, R2 ;  /* 0x0000000200047213 */ /* 0x002fe20000000000 */
[----:B------:R-:W-:-:S02]  /*0890*/  @!UP1 UIMAD UR9, UR9, UR6, URZ ;  /* 0x00000006090992a4 */ /* 0x000fc4000f8e023f */
[----:B------:R-:W-:Y:S01]  /*08a0*/  @!UP1 UIMAD.WIDE.U32 UR24, UR15, UR6, URZ ;  /* 0x000000060f1892a5 */ /* 0x000fe2000f8e003f */
[----:B------:R-:W1:Y:S01]  /*08b0*/  I2F.RP R8, R4 ;  /* 0x0000000400087306 */ /* 0x000e620000209400 */
[----:B------:R-:W-:Y:S02]  /*08c0*/  @UP0 UIMAD.WIDE.U32 UR28, UR23, UR10, URZ ;  /* 0x0000000a171c02a5 */ /* 0x000fe4000f8e003f */
[----:B------:R-:W-:Y:S01]  /*08d0*/  @!UP1 UIMAD UR7, UR15, UR7, UR9 ;  /* 0x000000070f0792a4 */ /* 0x000fe2000f8e0209 */
[----:B--2---:R-:W-:Y:S01]  /*08e0*/  IABS R0, R0 ;  /* 0x0000000000007213 */ /* 0x004fe20000000000 */
[----:B------:R-:W-:Y:S02]  /*08f0*/  @UP0 UIMAD UR23, UR23, UR11, URZ ;  /* 0x0000000b171702a4 */ /* 0x000fe4000f8e023f */
[----:B------:R-:W-:Y:S02]  /*0900*/  @!UP1 UIADD3 UR14, UR25, UR7, URZ ;  /* 0x00000007190e9290 */ /* 0x000fe4000fffe03f */
[----:B------:R-:W-:Y:S01]  /*0910*/  @UP0 UIADD3 UR23, UR29, UR23, URZ ;  /* 0x000000171d170290 */ /* 0x000fe2000fffe03f */
[----:B------:R-:W-:Y:S01]  /*0920*/  @!UP1 UMOV UR26, UR24 ;  /* 0x00000018001a9c82 */ /* 0x000fe20008000000 */
[----:B-1----:R-:W1:Y:S02]  /*0930*/  MUFU.RCP R6, R8 ;  /* 0x0000000800067308 */ /* 0x002e640000001000 */
[----:B-1----:R-:W-:-:S06]  /*0940*/  VIADD R6, R6, 0xffffffe ;  /* 0x0ffffffe06067836 */ /* 0x002fcc0000000000 */
[----:B------:R-:W1:Y:S02]  /*0950*/  F2I.FTZ.U32.TRUNC.NTZ R7, R6 ;  /* 0x0000000600077305 */ /* 0x000e64000021f000 */
[----:B-1----:R-:W-:Y:S02]  /*0960*/  IMAD.MOV R5, RZ, RZ, -R7 ;  /* 0x000000ffff057224 */ /* 0x002fe400078e0a07 */
[----:B------:R-:W-:Y:S02]  /*0970*/  IMAD.MOV.U32 R6, RZ, RZ, RZ ;  /* 0x000000ffff067224 */ /* 0x000fe400078e00ff */
[----:B------:R-:W-:-:S04]  /*0980*/  IMAD R5, R5, R4, RZ ;  /* 0x0000000405057224 */ /* 0x000fc800078e02ff */
[----:B------:R-:W-:Y:S01]  /*0990*/  IMAD.HI.U32 R5, R7, R5, R6 ;  /* 0x0000000507057227 */ /* 0x000fe200078e0006 */
[----:B------:R-:W-:-:S05]  /*09a0*/  LEA.HI R7, R3, R90, RZ, 0x3 ;  /* 0x0000005a03077211 */ /* 0x000fca00078f18ff */
[----:B------:R-:W-:Y:S01]  /*09b0*/  IMAD.HI.U32 R101, R5, R0, RZ ;  /* 0x0000000005657227 */ /* 0x000fe200078e00ff */
[----:B------:R-:W-:-:S03]  /*09c0*/  SHF.R.S32.HI R5, RZ, 0x1f, R88 ;  /* 0x0000001fff057819 */ /* 0x000fc60000011458 */
[----:B------:R-:W-:Y:S01]  /*09d0*/  IMAD.MOV R13, RZ, RZ, -R101 ;  /* 0x000000ffff0d7224 */ /* 0x000fe200078e0a65 */
[----:B------:R-:W-:Y:S02]  /*09e0*/  LEA.HI R88, R5, R88, RZ, 0x2 ;  /* 0x0000005805587211 */ /* 0x000fe400078f10ff */
[----:B------:R-:W-:Y:S01]  /*09f0*/  LEA.HI R5, R3, R90, RZ, 0x2 ;  /* 0x0000005a03057211 */ /* 0x000fe200078f10ff */
[C---:B------:R-:W-:Y:S01]  /*0a00*/  IMAD R13, R4.reuse, R13, R0 ;  /* 0x0000000d040d7224 */ /* 0x040fe200078e0200 */
[----:B------:R-:W-:Y:S02]  /*0a10*/  SHF.R.S32.HI R0, RZ, 0x3, R7 ;  /* 0x00000003ff007819 */ /* 0x000fe40000011407 */
[----:B------:R-:W-:Y:S02]  /*0a20*/  LOP3.LUT R9, R5, 0xfffffffc, RZ, 0xc0, !PT ;  /* 0xfffffffc05097812 */ /* 0x000fe400078ec0ff */
[----:B------:R-:W-:Y:S01]  /*0a30*/  ISETP.GT.U32.AND P2, PT, R4, R13, PT ;  /* 0x0000000d0400720c */ /* 0x000fe20003f44070 */
[----:B------:R-:W-:Y:S01]  /*0a40*/  IMAD.SHL.U32 R11, R0, 0x40, RZ ;  /* 0x00000040000b7824 */ /* 0x000fe200078e00ff */
[----:B------:R-:W-:Y:S01]  /*0a50*/  SHF.R.S32.HI R8, RZ, 0x2, R5 ;  /* 0x00000002ff087819 */ /* 0x000fe20000011405 */
[----:B------:R-:W-:Y:S01]  /*0a60*/  IMAD.IADD R132, R90, 0x1, -R9 ;  /* 0x000000015a847824 */ /* 0x000fe200078e0a09 */
[----:B------:R-:W-:-:S02]  /*0a70*/  LEA R9, R93, UR20, 0x4 ;  /* 0x000000145d097c11 */ /* 0x000fc4000f8e20ff */
[----:B------:R-:W-:Y:S01]  /*0a80*/  LOP3.LUT R11, R11, 0xc0, RZ, 0xc0, !PT ;  /* 0x000000c00b0b7812 */ /* 0x000fe200078ec0ff */
[----:B------:R-:W-:Y:S01]  /*0a90*/  IMAD.SHL.U32 R132, R132, 0x8, RZ ;  /* 0x0000000884847824 */ /* 0x000fe200078e00ff */
[----:B------:R-:W-:Y:S02]  /*0aa0*/  LEA.HI R5, R5, R8, RZ, 0x1 ;  /* 0x0000000805057211 */ /* 0x000fe400078f08ff */
[----:B------:R-:W-:Y:S02]  /*0ab0*/  SHF.R.S32.HI R88, RZ, 0x2, R88 ;  /* 0x00000002ff587819 */ /* 0x000fe40000011458 */
[----:B------:R-:W-:Y:S01]  /*0ac0*/  LOP3.LUT R6, R11, 0x18, R132, 0xf8, !PT ;  /* 0x000000180b067812 */ /* 0x000fe200078ef884 */
[----:B------:R-:W-:Y:S01]  /*0ad0*/  @!P2 IMAD.IADD R13, R13, 0x1, -R4 ;  /* 0x000000010d0da824 */ /* 0x000fe200078e0a04 */
[----:B------:R-:W-:Y:S02]  /*0ae0*/  LOP3.LUT R5, R5, 0x7fffffe, RZ, 0xc0, !PT ;  /* 0x07fffffe05057812 */ /* 0x000fe400078ec0ff */
[----:B------:R-:W-:-:S02]  /*0af0*/  SHF.R.U32.HI R11, RZ, 0x3, R11 ;  /* 0x00000003ff0b7819 */ /* 0x000fc4000001160b */
[----:B------:R-:W-:Y:S01]  /*0b00*/  IADD3 R88, R9, 0x1, R88 ;  /* 0x0000000109587810 */ /* 0x000fe20007ffe058 */
[----:B------:R-:W-:Y:S01]  /*0b10*/  IMAD.IADD R122, R8, 0x1, -R5 ;  /* 0x00000001087a7824 */ /* 0x000fe200078e0a05 */
[----:B------:R-:W-:Y:S02]  /*0b20*/  LOP3.LUT R11, R6, R11, RZ, 0x3c, !PT ;  /* 0x0000000b060b7212 */ /* 0x000fe400078e3cff */
[----:B------:R-:W-:Y:S01]  /*0b30*/  ISETP.GE.U32.AND P3, PT, R13, R4, PT ;  /* 0x000000040d00720c */ /* 0x000fe20003f66070 */
[----:B------:R-:W-:-:S12]  /*0b40*/  @P0 BRA `(.L_x_812) ;  /* 0x0000000000300947 */ /* 0x000fd80003800000 */
        /* <DEDUP_REMOVED lines=12> */
.L_x_812:
[----:B------:R-:W-:Y:S01]  /*0c10*/  @UP0 UIADD3 UR7, UR22, UR8, URZ ;  /* 0x0000000816070290 */ /* 0x000fe2000fffe03f */
[----:B------:R-:W-:Y:S01]  /*0c20*/  LOP3.LUT R6, R2, UR4, RZ, 0x3c, !PT ;  /* 0x0000000402067c12 */ /* 0x000fe2000f8e3cff */
[----:B------:R-:W-:Y:S01]  /*0c30*/  USHF.R.S32.HI UR24, URZ, 0x1f, UR4 ;  /* 0x0000001f3f187899 */ /* 0x000fe20008011404 */
[----:B------:R-:W-:Y:S01]  /*0c40*/  SHF.R.S32.HI R133, RZ, 0x1f, R132 ;  /* 0x0000001fff857819 */ /* 0x000fe20000011484 */
[----:B------:R-:W-:Y:S01]  /*0c50*/  @UP0 ULDC.64 UR8, c[0x0][0x250] ;  /* 0x0000940000080ab9 */ /* 0x000fe20000000a00 */
[----:B------:R-:W-:Y:S01]  /*0c60*/  SHF.R.S32.HI R9, RZ, 0x1f, R8 ;  /* 0x0000001fff097819 */ /* 0x000fe20000011408 */
[----:B------:R-:W-:Y:S01]  /*0c70*/  @UP0 UIMAD.WIDE.U32 UR30, UR7, UR8, URZ ;  /* 0x00000008071e02a5 */ /* 0x000fe2000f8e003f */
[----:B------:R-:W-:Y:S01]  /*0c80*/  IMAD R122, R93, 0x8, R122 ;  /* 0x000000085d7a7824 */ /* 0x000fe200078e027a */
[----:B------:R-:W-:-:S04]  /*0c90*/  @UP0 UIMAD UR7, UR7, UR9, URZ ;  /* 0x00000009070702a4 */ /* 0x000fc8000f8e023f */
[----:B------:R-:W-:Y:S01]  /*0ca0*/  @UP0 UIADD3 UR7, UR31, UR7, URZ ;  /* 0x000000071f070290 */ /* 0x000fe2000fffe03f */
[----:B------:R-:W-:Y:S11]  /*0cb0*/  @P0 BRA `(.L_x_813) ;  /* 0x0000000000300947 */ /* 0x000ff60003800000 */
        /* <DEDUP_REMOVED lines=12> */
.L_x_813:
[----:B------:R-:W-:Y:S01]  /*0d80*/  IMAD R5, R9, UR10, RZ ;  /* 0x0000000a09057c24 */ /* 0x000fe2000f8e02ff */
[----:B------:R-:W-:Y:S01]  /*0d90*/  ISETP.GE.AND P1, PT, R6, RZ, PT ;  /* 0x000000ff0600720c */ /* 0x000fe20003f26270 */
[----:B------:R-:W-:Y:S01]  /*0da0*/  IMAD.WIDE.U32 R12, R8, UR10, R132 ;  /* 0x0000000a080c7c25 */ /* 0x000fe2000f8e0084 */
[----:B------:R-:W-:Y:S01]  /*0db0*/  UIADD3 UR22, -UR20, UR13, URZ ;  /* 0x0000000d14167290 */ /* 0x000fe2000fffe13f */
[----:B------:R-:W-:Y:S01]  /*0dc0*/  BSSY B0, `(.L_x_814) ;  /* 0x0000056000007945 */ /* 0x000fe20003800000 */
[----:B------:R-:W-:Y:S01]  /*0dd0*/  UIADD3 UR15, UR16, -0x1, URZ ;  /* 0xffffffff100f7890 */ /* 0x000fe2000fffe03f */
[----:B------:R-:W-:Y:S01]  /*0de0*/  @!P2 VIADD R101, R101, 0x1 ;  /* 0x000000016565a836 */ /* 0x000fe20000000000 */
[----:B------:R-:W-:Y:S01]  /*0df0*/  ISETP.NE.AND P2, PT, R2, RZ, PT ;  /* 0x000000ff0200720c */ /* 0x000fe20003f45270 */
[----:B------:R-:W-:Y:S01]  /*0e00*/  IMAD R4, R8, UR11, R5 ;  /* 0x0000000b08047c24 */ /* 0x000fe2000f8e0205 */
[----:B------:R-:W-:Y:S01]  /*0e10*/  IADD3 R126, P0, R12, UR28, RZ ;  /* 0x0000001c0c7e7c10 */ /* 0x000fe2000ff1e0ff */
[----:B------:R-:W-:Y:S01]  /*0e20*/  IMAD.U32 R122, R122, 0x20, R11 ;  /* 0x000000207a7a7824 */ /* 0x000fe200078e000b */
[----:B------:R-:W-:Y:S01]  /*0e30*/  @P3 IADD3 R101, R101, 0x1, RZ ;  /* 0x0000000165653810 */ /* 0x000fe20007ffe0ff */
[----:B------:R-:W-:Y:S01]  /*0e40*/  IMAD.WIDE.U32 R10, R8, UR8, R132 ;  /* 0x00000008080a7c25 */ /* 0x000fe2000f8e0084 */
[----:B------:R-:W-:Y:S01]  /*0e50*/  IADD3.X R127, R13, UR23, R4, P0, !PT ;  /* 0x000000170d7f7c10 */ /* 0x000fe200087fe404 */
[----:B------:R-:W1:Y:S01]  /*0e60*/  S2UR UR23, SR_CgaCtaId ;  /* 0x00000000001779c3 */ /* 0x000e620000008800 */
[----:B------:R-:W-:Y:S01]  /*0e70*/  IADD3 R124, R132, 0x20, RZ ;  /* 0x00000020847c7810 */ /* 0x000fe20007ffe0ff */
[----:B------:R-:W-:Y:S01]  /*0e80*/  IMAD R5, R9, UR8, RZ ;  /* 0x0000000809057c24 */ /* 0x000fe2000f8e02ff */
[----:B------:R-:W-:Y:S01]  /*0e90*/  IADD3 R98, P0, R10, UR30, RZ ;  /* 0x0000001e0a627c10 */ /* 0x000fe2000ff1e0ff */
[----:B------:R-:W-:Y:S01]  /*0ea0*/  @!P1 IMAD.MOV R101, RZ, RZ, -R101 ;  /* 0x000000ffff659224 */ /* 0x000fe200078e0a65 */
[C---:B------:R-:W-:Y:S01]  /*0eb0*/  ISETP.GE.AND P1, PT, R8.reuse, UR22, PT ;  /* 0x0000001608007c0c */ /* 0x040fe2000bf26270 */
[----:B------:R-:W-:Y:S01]  /*0ec0*/  IMAD R4, R8, UR9, R5 ;  /* 0x0000000908047c24 */ /* 0x000fe2000f8e0205 */
[----:B------:R-:W-:Y:S01]  /*0ed0*/  @!P2 LOP3.LUT R101, RZ, R2, RZ, 0x33, !PT ;  /* 0x00000002ff65a212 */ /* 0x000fe200078e33ff */
[----:B------:R-:W-:-:S03]  /*0ee0*/  IMAD.WIDE R16, R17, 0x40, R8 ;  /* 0x0000004011107825 */ /* 0x000fc600078e0208 */
[----:B------:R-:W-:Y:S01]  /*0ef0*/  IADD3.X R99, R11, UR7, R4, P0, !PT ;  /* 0x000000070b637c10 */ /* 0x000fe200087fe404 */
[----:B------:R-:W-:Y:S01]  /*0f00*/  ULDC.64 UR6, c[0x0][0x258] ;  /* 0x0000960000067ab9 */ /* 0x000fe20000000a00 */
[----:B------:R-:W-:Y:S01]  /*0f10*/  IADD3 R4, P0, R132, UR26, RZ ;  /* 0x0000001a84047c10 */ /* 0x000fe2000ff1e0ff */
[----:B------:R-:W-:Y:S01]  /*0f20*/  UIMAD UR24, UR24, UR6, URZ ;  /* 0x00000006181872a4 */ /* 0x000fe2000f8e023f */
[----:B------:R-:W-:Y:S01]  /*0f30*/  MOV R12, UR6 ;  /* 0x00000006000c7c02 */ /* 0x000fe20008000f00 */
[----:B------:R-:W-:Y:S01]  /*0f40*/  VIADD R6, R8, 0x20 ;  /* 0x0000002008067836 */ /* 0x000fe20000000000 */
[----:B------:R-:W-:Y:S01]  /*0f50*/  IADD3.X R5, R133, UR14, RZ, P0, !PT ;  /* 0x0000000e85057c10 */ /* 0x000fe200087fe4ff */
[----:B------:R-:W-:Y:S01]  /*0f60*/  UIMAD UR24, UR4, UR7, UR24 ;  /* 0x00000007041872a4 */ /* 0x000fe2000f8e0218 */
[----:B------:R-:W-:Y:S01]  /*0f70*/  SHF.R.S32.HI R2, RZ, 0x1f, R101 ;  /* 0x0000001fff027819 */ /* 0x000fe20000011465 */
[----:B------:R-:W-:Y:S01]  /*0f80*/  UIMAD UR14, UR15, -0x40, UR21 ;  /* 0xffffffc00f0e78a4 */ /* 0x000fe2000f8e0215 */
[----:B------:R-:W-:Y:S01]  /*0f90*/  ISETP.GE.AND P2, PT, R6, UR22, PT ;  /* 0x0000001606007c0c */ /* 0x000fe2000bf46270 */
[----:B------:R-:W-:Y:S01]  /*0fa0*/  ULDC.64 UR6, c[0x0][0x260] ;  /* 0x0000980000067ab9 */ /* 0x000fe20000000a00 */
[----:B------:R-:W-:Y:S01]  /*0fb0*/  IMAD.WIDE.U32 R12, R12, UR4, R4 ;  /* 0x000000040c0c7c25 */ /* 0x000fe2000f8e0004 */
[----:B------:R-:W-:-:S02]  /*0fc0*/  UMOV UR4, 0x400 ;  /* 0x0000040000047882 */ /* 0x000fc40000000000 */
[----:B-1----:R-:W-:Y:S01]  /*0fd0*/  ULEA UR4, UR23, UR4, 0x18 ;  /* 0x0000000417047291 */ /* 0x002fe2000f8ec03f */
[----:B------:R-:W-:Y:S01]  /*0fe0*/  IMAD R4, R2, UR6, RZ ;  /* 0x0000000602047c24 */ /* 0x000fe2000f8e02ff */
[C---:B------:R-:W-:Y:S01]  /*0ff0*/  ISETP.GE.AND P0, PT, R8.reuse, UR14, PT ;  /* 0x0000000e08007c0c */ /* 0x040fe2000bf06270 */
[----:B------:R-:W-:Y:S01]  /*1000*/  IMAD.WIDE.U32 R126, R101, UR6, R126 ;  /* 0x00000006657e7c25 */ /* 0x000fe2000f8e007e */
[----:B------:R-:W-:Y:S02]  /*1010*/  ISETP.GE.AND P6, PT, R8, UR14, PT ;  /* 0x0000000e08007c0c */ /* 0x000fe4000bfc6270 */
[----:B------:R-:W-:Y:S01]  /*1020*/  LEA.HI R8, R3, R90, RZ, 0x4 ;  /* 0x0000005a03087211 */ /* 0x000fe200078f20ff */
[----:B------:R-:W-:Y:S01]  /*1030*/  IMAD R129, R101, UR7, R4 ;  /* 0x0000000765817c24 */ /* 0x000fe2000f8e0204 */
[----:B------:R-:W-:Y:S01]  /*1040*/  ULDC.64 UR6, c[0x0][0x268] ;  /* 0x00009a0000067ab9 */ /* 0x000fe20000000a00 */
[----:B------:R-:W-:Y:S01]  /*1050*/  IADD3 R15, R13, UR24, RZ ;  /* 0x000000180d0f7c10 */ /* 0x000fe2000fffe0ff */
[----:B------:R-:W-:Y:S01]  /*1060*/  IMAD R2, R2, UR6, RZ ;  /* 0x0000000602027c24 */ /* 0x000fe2000f8e02ff */
[----:B------:R-:W-:Y:S01]  /*1070*/  SHF.R.S32.HI R9, RZ, 0x4, R8 ;  /* 0x00000004ff097819 */ /* 0x000fe20000011408 */
[----:B------:R-:W-:Y:S01]  /*1080*/  IMAD.WIDE.U32 R98, R101, UR6, R98 ;  /* 0x0000000665627c25 */ /* 0x000fe2000f8e0062 */
[----:B------:R-:W-:-:S03]  /*1090*/  LEA R122, R122, UR4, 0x1 ;  /* 0x000000047a7a7c11 */ /* 0x000fc6000f8e08ff */
        /* <DEDUP_REMOVED lines=40> */
.L_x_815:
[----:B------:R-:W-:Y:S05]  /*1320*/  BSYNC B0 ;  /* 0x0000000000007941 */ /* 0x000fea0003800000 */
.L_x_814:
        /* <DEDUP_REMOVED lines=14> */
[----:B------:R3:W-:Y:S06]  /*1410*/  @P4 STS.128 [R122+0x800], RZ ;  /* 0x000800ff7a004388 */ /* 0x0007ec0000000c00 */
[----:B-1----:R-:W1:Y:S01]  /*1420*/  @!P3 LDC.64 R2, c[0x0][0x210] ;  /* 0x00008400ff02bb82 */ /* 0x002e620000000a00 */
[----:B--2---:R-:W-:Y:S01]  /*1430*/  @!P4 LEA R10, P5, R12, R4, 0x1 ;  /* 0x000000040c0ac211 */ /* 0x004fe200078a08ff */
[----:B------:R-:W-:-:S05]  /*1440*/  IMAD.IADD R4, R13, 0x1, R11 ;  /* 0x000000010d047824 */ /* 0x000fca00078e020b */
        /* <DEDUP_REMOVED lines=21> */
.L_x_817:
[----:B------:R-:W-:Y:S05]  /*15a0*/  BSYNC B0 ;  /* 0x0000000000007941 */ /* 0x000fea0003800000 */
.L_x_816:
[----:B------:R-:W-:Y:S01]  /*15b0*/  LOP3.LUT R7, R7, 0xfffffff8, RZ, 0xc0, !PT ;  /* 0xfffffff807077812 */ /* 0x000fe200078ec0ff */
[----:B-1234-:R-:W-:Y:S01]  /*15c0*/  IMAD.U32 R3, RZ, RZ, UR21 ;  /* 0x00000015ff037e24 */ /* 0x01efe2000f8e00ff */
[C---:B------:R-:W-:Y:S01]  /*15d0*/  LOP3.LUT R91, R8.reuse, 0xfffffff0, RZ, 0xc0, !PT ;  /* 0xfffffff0085b7812 */ /* 0x040fe200078ec0ff */
[----:B------:R-:W-:Y:S01]  /*15e0*/  USHF.L.U64.HI UR22, UR10, 0x6, UR11 ;  /* 0x000000060a167899 */ /* 0x000fe2000801020b */
[----:B------:R-:W-:Y:S01]  /*15f0*/  LEA.HI R4, R8, R9, RZ, 0x1 ;  /* 0x0000000908047211 */ /* 0x000fe200078f08ff */
[C---:B------:R-:W-:Y:S01]  /*1600*/  IMAD.IADD R2, R90.reuse, 0x1, -R7 ;  /* 0x000000015a027824 */ /* 0x040fe200078e0a07 */
[----:B------:R-:W-:Y:S01]  /*1610*/  IADD3 R88, R3, -UR13, R88 ;  /* 0x8000000d03587c10 */ /* 0x000fe2000fffe058 */
[----:B------:R-:W-:Y:S01]  /*1620*/  IMAD.IADD R91, R90, 0x1, -R91 ;  /* 0x000000015a5b7824 */ /* 0x000fe200078e0a5b */
[----:B------:R-:W-:Y:S01]  /*1630*/  LOP3.LUT R4, R4, 0xfffffffe, RZ, 0xc0, !PT ;  /* 0xfffffffe04047812 */ /* 0x000fe200078ec0ff */
[----:B------:R-:W-:Y:S01]  /*1640*/  IMAD.SHL.U32 R5, R0, 0x8, RZ ;  /* 0x0000000800057824 */ /* 0x000fe200078e00ff */
[----:B------:R-:W-:Y:S01]  /*1650*/  LEA.HI R7, R2, R2, RZ, 0x1 ;  /* 0x0000000202077211 */ /* 0x000fe200078f08ff */
[----:B------:R-:W-:Y:S01]  /*1660*/  USHF.R.S32.HI UR27, URZ, 0x1f, UR15 ;  /* 0x0000001f3f1b7899 */ /* 0x000fe2000801140f */
[----:B------:R-:W-:Y:S01]  /*1670*/  LEA.HI R10, R91, R91, RZ, 0x1 ;  /* 0x0000005b5b0a7211 */ /* 0x000fe200078f08ff */
[----:B------:R-:W-:Y:S01]  /*1680*/  IMAD.IADD R9, R9, 0x1, -R4 ;  /* 0x0000000109097824 */ /* 0x000fe200078e0a04 */
[----:B------:R-:W-:Y:S01]  /*1690*/  SHF.R.S32.HI R8, RZ, 0x1, R7 ;  /* 0x00000001ff087819 */ /* 0x000fe20000011407 */
[----:B------:R-:W-:Y:S01]  /*16a0*/  USHF.L.U32 UR23, UR10, 0x6, URZ ;  /* 0x000000060a177899 */ /* 0x000fe2000800063f */
[--C-:B------:R-:W-:Y:S01]  /*16b0*/  SHF.R.S32.HI R3, RZ, 0x1, R10.reuse ;  /* 0x00000001ff037819 */ /* 0x100fe2000001140a */
[----:B------:R-:W-:Y:S01]  /*16c0*/  UIMAD UR6, UR22, UR15, URZ ;  /* 0x0000000f160672a4 */ /* 0x000fe2000f8e023f */
[----:B------:R-:W-:Y:S01]  /*16d0*/  SHF.R.S32.HI R4, RZ, 0x1f, R10 ;  /* 0x0000001fff047819 */ /* 0x000fe2000001140a */
[----:B------:R-:W-:Y:S01]  /*16e0*/  IMAD.SHL.U32 R120, R8, 0x40, RZ ;  /* 0x0000004008787824 */ /* 0x000fe200078e00ff */
[----:B------:R-:W-:Y:S01]  /*16f0*/  LOP3.LUT R7, R7, 0x7fffffe, RZ, 0xc0, !PT ;  /* 0x07fffffe07077812 */ /* 0x000fe200078ec0ff */
[----:B------:R-:W-:Y:S01]  /*1700*/  IMAD.U32 R15, RZ, RZ, UR15 ;  /* 0x0000000fff0f7e24 */ /* 0x000fe2000f8e00ff */
[----:B------:R-:W-:Y:S01]  /*1710*/  LEA.HI R0, R4, R3, RZ, 0x2 ;  /* 0x0000000304007211 */ /* 0x000fe200078f10ff */
[----:B------:R-:W-:Y:S01]  /*1720*/  IMAD.IADD R129, R127, 0x1, R129 ;  /* 0x000000017f817824 */ /* 0x000fe200078e0281 */
[----:B------:R-:W-:Y:S01]  /*1730*/  LOP3.LUT R120, R120, 0xc0, RZ, 0xc0, !PT ;  /* 0x000000c078787812 */ /* 0x000fe200078ec0ff */
[----:B------:R-:W-:Y:S01]  /*1740*/  IMAD.MOV.U32 R128, RZ, RZ, R126 ;  /* 0x000000ffff807224 */ /* 0x000fe200078e007e */
[----:B------:R-:W-:Y:S01]  /*1750*/  LOP3.LUT R0, R0, 0xfffffffc, RZ, 0xc0, !PT ;  /* 0xfffffffc00007812 */ /* 0x000fe200078ec0ff */
[----:B------:R-:W-:Y:S01]  /*1760*/  UIMAD UR6, UR27, UR23, UR6 ;  /* 0x000000171b0672a4 */ /* 0x000fe2000f8e0206 */
[----:B------:R-:W-:Y:S01]  /*1770*/  LOP3.LUT R5, R120, 0x8, R5, 0xf8, !PT ;  /* 0x0000000878057812 */ /* 0x000fe200078ef805 */
[----:B------:R-:W-:Y:S01]  /*1780*/  IMAD.WIDE.U32 R14, R15, UR23, R128 ;  /* 0x000000170f0e7c25 */ /* 0x000fe2000f8e0080 */
[----:B------:R-:W-:Y:S01]  /*1790*/  SHF.R.U32.HI R120, RZ, 0x3, R120 ;  /* 0x00000003ff787819 */ /* 0x000fe20000011678 */
[----:B------:R-:W-:Y:S01]  /*17a0*/  BSSY B0, `(.L_x_818) ;  /* 0x0000028000007945 */ /* 0x000fe20003800000 */
[C---:B------:R-:W-:Y:S01]  /*17b0*/  ISETP.GE.AND P4, PT, R6.reuse, UR14, PT ;  /* 0x0000000e06007c0c */ /* 0x040fe2000bf86270 */
[----:B------:R-:W-:Y:S01]  /*17c0*/  IMAD.IADD R3, R3, 0x1, -R0 ;  /* 0x0000000103037824 */ /* 0x000fe200078e0a00 */
[----:B------:R-:W-:Y:S01]  /*17d0*/  ISETP.GE.AND P5, PT, R6, UR14, PT ;  /* 0x0000000e06007c0c */ /* 0x000fe2000bfa6270 */
[----:B------:R-:W-:Y:S01]  /*17e0*/  VIADD R0, R15, UR6 ;  /* 0x000000060f007c36 */ /* 0x000fe20008000000 */
[----:B------:R-:W-:Y:S01]  /*17f0*/  LOP3.LUT R120, R5, R120, RZ, 0x3c, !PT ;  /* 0x0000007805787212 */ /* 0x000fe200078e3cff */
[----:B------:R-:W-:Y:S01]  /*1800*/  IMAD.IADD R2, R2, 0x1, -R7 ;  /* 0x0000000102027824 */ /* 0x000fe200078e0a07 */
[----:B------:R-:W-:Y:S01]  /*1810*/  SHF.R.S32.HI R12, RZ, 0x1f, R91 ;  /* 0x0000001fff0c7819 */ /* 0x000fe2000001145b */
[----:B------:R-:W-:Y:S08]  /*1820*/  @P0 BRA `(.L_x_819) ;  /* 0x00000000007c0947 */ /* 0x000ff00003800000 */
        /* <DEDUP_REMOVED lines=31> */
.L_x_819:
[----:B------:R-:W-:Y:S05]  /*1a20*/  BSYNC B0 ;  /* 0x0000000000007941 */ /* 0x000fea0003800000 */
.L_x_818:
[----:B------:R-:W-:Y:S01]  /*1a30*/  USHF.L.U64.HI UR24, UR10, 0x5, UR11 ;  /* 0x000000050a187899 */ /* 0x000fe2000801020b */
[----:B------:R-:W-:Y:S01]  /*1a40*/  BSSY B0, `(.L_x_820) ;  /* 0x0000023000007945 */ /* 0x000fe20003800000 */
[----:B------:R-:W-:Y:S01]  /*1a50*/  USHF.L.U32 UR25, UR10, 0x5, URZ ;  /* 0x000000050a197899 */ /* 0x000fe2000800063f */
[----:B------:R-:W-:Y:S02]  /*1a60*/  LEA.HI R12, R12, R91, RZ, 0x3 ;  /* 0x0000005b0c0c7211 */ /* 0x000fe400078f18ff */
        /* <DEDUP_REMOVED lines=32> */
.L_x_821:
[----:B------:R-:W-:Y:S05]  /*1c70*/  BSYNC B0 ;  /* 0x0000000000007941 */ /* 0x000fea0003800000 */
.L_x_820:
[----:B------:R-:W0:Y:S01]  /*1c80*/  LDGDEPBAR ;  /* 0x00000000000079af */ /* 0x000e220000000000 */
[----:B------:R-:W-:Y:S01]  /*1c90*/  IMAD.SHL.U32 R12, R12, 0x20, RZ ;  /* 0x000000200c0c7824 */ /* 0x000fe200078e00ff */
[----:B------:R-:W-:Y:S01]  /*1ca0*/  SHF.L.U32 R0, R3, 0x6, RZ ;  /* 0x0000000603007819 */ /* 0x000fe200000006ff */
[----:B------:R-:W-:Y:S01]  /*1cb0*/  USHF.L.U64.HI UR20, UR8, 0x6, UR9 ;  /* 0x0000000608147899 */ /* 0x000fe20008010209 */
[C---:B-1234-:R-:W-:Y:S01]  /*1cc0*/  IMAD R5, R9.reuse, 0x8, R2 ;  /* 0x0000000809057824 */ /* 0x05efe200078e0202 */
[----:B------:R-:W-:Y:S01]  /*1cd0*/  LOP3.LUT R10, R10, 0x7fffffe, RZ, 0xc0, !PT ;  /* 0x07fffffe0a0a7812 */ /* 0x000fe200078ec0ff */
[----:B------:R-:W-:Y:S01]  /*1ce0*/  IMAD.SHL.U32 R9, R9, 0x8, RZ ;  /* 0x0000000809097824 */ /* 0x000fe200078e00ff */
[----:B------:R-:W-:Y:S01]  /*1cf0*/  LOP3.LUT R2, R12, 0xffffff00, RZ, 0xc0, !PT ;  /* 0xffffff000c027812 */ /* 0x000fe200078ec0ff */
[----:B------:R-:W-:Y:S01]  /*1d00*/  USHF.L.U32 UR26, UR8, 0x6, URZ ;  /* 0x00000006081a7899 */ /* 0x000fe2000800063f */
[----:B------:R-:W-:Y:S01]  /*1d10*/  LOP3.LUT R0, R0, 0xc0, RZ, 0xc0, !PT ;  /* 0x000000c000007812 */ /* 0x000fe200078ec0ff */
[----:B------:R-:W-:Y:S01]  /*1d20*/  UIMAD UR6, UR20, UR15, URZ ;  /* 0x0000000f140672a4 */ /* 0x000fe2000f8e023f */
[----:B------:R-:W-:Y:S01]  /*1d30*/  IADD3 R101, R99, R101, RZ ;  /* 0x0000006563657210 */ /* 0x000fe20007ffe0ff */
[----:B------:R-:W-:Y:S01]  /*1d40*/  IMAD.U32 R13, RZ, RZ, UR15 ;  /* 0x0000000fff0d7e24 */ /* 0x000fe2000f8e00ff */
[----:B------:R-:W-:Y:S01]  /*1d50*/  LOP3.LUT R9, R0, 0x8, R9, 0xf8, !PT ;  /* 0x0000000800097812 */ /* 0x000fe200078ef809 */
[----:B------:R-:W-:Y:S01]  /*1d60*/  IMAD.MOV.U32 R100, RZ, RZ, R98 ;  /* 0x000000ffff647224 */ /* 0x000fe200078e0062 */
[----:B------:R-:W-:Y:S01]  /*1d70*/  SHF.R.U32.HI R0, RZ, 0x3, R0 ;  /* 0x00000003ff007819 */ /* 0x000fe20000011600 */
[----:B------:R-:W-:Y:S01]  /*1d80*/  IMAD.IADD R91, R91, 0x1, -R10 ;  /* 0x000000015b5b7824 */ /* 0x000fe200078e0a0a */
[----:B------:R-:W-:Y:S01]  /*1d90*/  UIMAD UR6, UR27, UR26, UR6 ;  /* 0x0000001a1b0672a4 */ /* 0x000fe2000f8e0206 */
[----:B------:R-:W-:Y:S01]  /*1da0*/  IMAD R4, R93, 0x200, R2 ;  /* 0x000002005d047824 */ /* 0x000fe200078e0202 */
[----:B------:R-:W-:Y:S01]  /*1db0*/  LOP3.LUT R0, R9, R0, RZ, 0x3c, !PT ;  /* 0x0000000009007212 */ /* 0x000fe200078e3cff */
[----:B------:R-:W-:Y:S01]  /*1dc0*/  IMAD.WIDE.U32 R12, R13, UR26, R100 ;  /* 0x0000001a0d0c7c25 */ /* 0x000fe2000f8e0064 */
[----:B------:R-:W-:Y:S01]  /*1dd0*/  BSSY B0, `(.L_x_822) ;  /* 0x000002d000007945 */ /* 0x000fe20003800000 */
[----:B------:R-:W-:Y:S01]  /*1de0*/  LEA R120, R5, R120, 0x5 ;  /* 0x0000007805787211 */ /* 0x000fe200078e28ff */
[----:B------:R-:W-:-:S04]  /*1df0*/  DEPBAR.LE SB0, 0x0 ;  /* 0x000080000000791a */ /* 0x000fc80000000000 */
[----:B------:R-:W-:Y:S01]  /*1e00*/  BAR.SYNC.DEFER_BLOCKING 0x0 ;  /* 0x0000000000007b1d */ /* 0x000fe20000010000 */
[----:B------:R-:W-:Y:S02]  /*1e10*/  LEA R121, R91, R4, 0x5 ;  /* 0x000000045b797211 */ /* 0x000fe400078e28ff */
[----:B------:R-:W-:Y:S02]  /*1e20*/  IADD3 R10, R13, UR6, RZ ;  /* 0x000000060d0a7c10 */ /* 0x000fe4000fffe0ff */
[----:B------:R-:W-:Y:S01]  /*1e30*/  IADD3 R88, R88, UR17, RZ ;  /* 0x0000001158587c10 */ /* 0x000fe2000fffe0ff */
[----:B------:R-:W-:Y:S01]  /*1e40*/  IMAD.IADD R121, R0, 0x1, R121 ;  /* 0x0000000100797824 */ /* 0x000fe200078e0279 */
        /* <DEDUP_REMOVED lines=37> */
.L_x_823:
[----:B------:R-:W-:Y:S05]  /*20a0*/  BSYNC B0 ;  /* 0x0000000000007941 */ /* 0x000fea0003800000 */
.L_x_822:
[----:B------:R4:W-:Y:S01]  /*20b0*/  @P5 STS.128 [R122+0x6800], RZ ;  /* 0x006800ff7a005388 */ /* 0x0009e20000000c00 */
[----:B------:R-:W-:Y:S01]  /*20c0*/  USHF.L.U64.HI UR9, UR8, 0x5, UR9 ;  /* 0x0000000508097899 */ /* 0x000fe20008010209 */
[----:B------:R-:W-:Y:S01]  /*20d0*/  BSSY B0, `(.L_x_824) ;  /* 0x0000026000007945 */ /* 0x000fe20003800000 */
[----:B------:R-:W-:Y:S01]  /*20e0*/  USHF.L.U32 UR8, UR8, 0x5, URZ ;  /* 0x0000000508087899 */ /* 0x000fe2000800063f */
[----:B------:R4:W-:Y:S01]  /*20f0*/  @P5 STS.128 [R122+0x7800], RZ ;  /* 0x007800ff7a005388 */ /* 0x0009e20000000c00 */
[----:B------:R-:W-:Y:S02]  /*2100*/  LEA R121, R121, UR4, 0x1 ;  /* 0x0000000479797c11 */ /* 0x000fe4000f8e08ff */
[----:B------:R-:W-:Y:S01]  /*2110*/  LEA R120, R120, UR4, 0x1 ;  /* 0x0000000478787c11 */ /* 0x000fe2000f8e08ff */
        /* <DEDUP_REMOVED lines=33> */
.L_x_825:
[----:B------:R-:W-:Y:S05]  /*2330*/  BSYNC B0 ;  /* 0x0000000000007941 */ /* 0x000fea0003800000 */
.L_x_824:
[----:B------:R-:W-:Y:S01]  /*2340*/  LDSM.16.M88.4 R72, [R121] ;  /* 0x000000007948783b */ /* 0x000fe20000000200 */
[----:B-123--:R-:W-:Y:S01]  /*2350*/  IMAD.MOV.U32 R4, RZ, RZ, 0x10 ;  /* 0x00000010ff047424 */ /* 0x00efe200078e00ff */
[----:B------:R-:W-:Y:S01]  /*2360*/  LOP3.LUT P0, RZ, R8, 0x2, RZ, 0xc0, !PT ;  /* 0x0000000208ff7812 */ /* 0x000fe2000780c0ff */
[----:B------:R-:W-:Y:S01]  /*2370*/  IMAD R91, R91, 0x20, R2 ;  /* 0x000000205b5b7824 */ /* 0x000fe200078e0202 */
[----:B------:R-:W1:Y:S01]  /*2380*/  LDSM.16.M88.4 R20, [R120+0x3000] ;  /* 0x003000007814783b */ /* 0x000e620000000200 */
[----:B------:R-:W-:Y:S01]  /*2390*/  LOP3.LUT P1, RZ, R3, 0x2, RZ, 0xc0, !PT ;  /* 0x0000000203ff7812 */ /* 0x000fe2000782c0ff */
[----:B------:R-:W2:Y:S01]  /*23a0*/  LDC.U8 R102, c[0x0][0x388] ;  /* 0x0000e200ff667b82 */ /* 0x000ea20000000000 */
[C---:B------:R-:W-:Y:S01]  /*23b0*/  SEL R5, R4.reuse, 0xfffffff0, !P0 ;  /* 0xfffffff004057807 */ /* 0x040fe20004000000 */
[----:B------:R-:W3:Y:S01]  /*23c0*/  LDSM.16.M88.4 R40, [R120+0x3800] ;  /* 0x003800007828783b */ /* 0x000ee20000000200 */
[----:B------:R-:W-:Y:S01]  /*23d0*/  SEL R3, R4, 0xfffffff0, !P1 ;  /* 0xfffffff004037807 */ /* 0x000fe20004800000 */
[----:B------:R-:W-:Y:S01]  /*23e0*/  UISETP.GE.AND UP0, UPT, UR16, 0x2, UPT ;  /* 0x000000021000788c */ /* 0x000fe2000bf06270 */
[----:B------:R-:W-:Y:S01]  /*23f0*/  VIMNMX R105, R88, UR21, PT ;  /* 0x0000001558697c48 */ /* 0x000fe2000bfe0100 */
[----:B------:R-:W5:Y:S01]  /*2400*/  LDSM.16.M88.4 R48, [R120+0x3400] ;  /* 0x003400007830783b */ /* 0x000f620000000200 */
[----:B------:R-:W-:-:S02]  /*2410*/  IMAD R117, R5, 0x2, R120 ;  /* 0x0000000205757824 */ /* 0x000fc400078e0278 */
[----:B------:R-:W-:Y:S01]  /*2420*/  IMAD R119, R3, 0x2, R121 ;  /* 0x0000000203777824 */ /* 0x000fe200078e0279 */
[----:B------:R-:W-:Y:S04]  /*2430*/  LDSM.16.M88.4 R12, [R120+0x3c00] ;  /* 0x003c0000780c783b */ /* 0x000fe80000000200 */
[----:B------:R-:W-:Y:S04]  /*2440*/  LDSM.16.M88.4 R16, [R119] ;  /* 0x000000007710783b */ /* 0x000fe80000000200 */
[----:B------:R-:W4:Y:S04]  /*2450*/  LDSM.16.M88.4 R4, [R117+0x3000] ;  /* 0x003000007504783b */ /* 0x000f280000000200 */
[----:B------:R-:W2:Y:S04]  /*2460*/  LDSM.16.M88.4 R32, [R117+0x3800] ;  /* 0x003800007520783b */ /* 0x000ea80000000200 */
[----:B------:R-:W2:Y:S04]  /*2470*/  LDSM.16.M88.4 R56, [R117+0x3400] ;  /* 0x003400007538783b */ /* 0x000ea80000000200 */
[----:B------:R-:W-:Y:S04]  /*2480*/  LDSM.16.M88.4 R76, [R121+0x1000] ;  /* 0x00100000794c783b */ /* 0x000fe80000000200 */
[----:B------:R-:W-:Y:S01]  /*2490*/  LDSM.16.M88.4 R28, [R117+0x3c00] ;  /* 0x003c0000751c783b */ /* 0x000fe20000000200 */
[C---:B-1----:R-:W-:Y:S03]  /*24a0*/  HMMA.16816.F32.BF16 R24, R72.reuse, R20, RZ ;  /* 0x000000144818723c */ /* 0x042fe600000418ff */
[----:B------:R-:W-:Y:S04]  /*24b0*/  LDSM.16.M88.4 R8, [R120+0x4000] ;  /* 0x004000007808783b */ /* 0x000fe80000000200 */
[----:B------:R-:W-:Y:S01]  /*24c0*/  LDSM.16.M88.4 R68, [R119+0x1000] ;  /* 0x001000007744783b */ /* 0x000fe20000000200 */
[C---:B------:R-:W-:Y:S03]  /*24d0*/  HMMA.16816.F32.BF16 R20, R72.reuse, R22, RZ ;  /* 0x000000164814723c */ /* 0x040fe600000418ff */
[----:B------:R-:W-:Y:S03]  /*24e0*/  LDSM.16.M88.4 R60, [R117+0x4800] ;  /* 0x00480000753c783b */ /* 0x000fe60000000200 */
[C---:B---3--:R-:W-:Y:S01]  /*24f0*/  HMMA.16816.F32.BF16 R44, R72.reuse, R40, RZ ;  /* 0x00000028482c723c */ /* 0x048fe200000418ff */
[----:B------:R-:W-:Y:S04]  /*2500*/  LDSM.16.M88.4 R64, [R117+0x4400] ;  /* 0x004400007540783b */ /* 0x000fe80000000200 */
[----:B------:R-:W-:Y:S01]  /*2510*/  LDSM.16.M88.4 R80, [R120+0x4c00] ;  /* 0x004c00007850783b */ /* 0x000fe20000000200 */
[C---:B-----5:R-:W-:Y:S03]  /*2520*/  HMMA.16816.F32.BF16 R52, R72.reuse, R48, RZ ;  /* 0x000000304834723c */ /* 0x060fe600000418ff */
[----:B------:R-:W-:Y:S03]  /*2530*/  LDSM.16.M88.4 R84, [R117+0x4000] ;  /* 0x004000007554783b */ /* 0x000fe60000000200 */
[----:B------:R-:W-:Y:S01]  /*2540*/  HMMA.16816.F32.BF16 R48, R72, R50, RZ ;  /* 0x000000324830723c */ /* 0x000fe200000418ff */
[----:B------:R-:W0:Y:S05]  /*2550*/  LDGDEPBAR ;  /* 0x00000000000079af */ /* 0x000e2a0000000000 */
[C---:B----4-:R-:W-:Y:S06]  /*2560*/  HMMA.16816.F32.BF16 R24, R16.reuse, R4, R24 ;  /* 0x000000041018723c */ /* 0x050fec0000041818 */
[----:B------:R-:W-:Y:S01]  /*2570*/  HMMA.16816.F32.BF16 R20, R16, R6, R20 ;  /* 0x000000061014723c */ /* 0x000fe20000041814 */
[----:B------:R-:W1:Y:S05]  /*2580*/  LDSM.16.M88.4 R4, [R120+0x4800] ;  /* 0x004800007804783b */ /* 0x000e6a0000000200 */
[C---:B------:R-:W-:Y:S06]  /*2590*/  HMMA.16816.F32.BF16 R40, R72.reuse, R42, RZ ;  /* 0x0000002a4828723c */ /* 0x040fec00000418ff */
[C---:B------:R-:W-:Y:S06]  /*25a0*/  HMMA.16816.F32.BF16 R36, R72.reuse, R12, RZ ;  /* 0x0000000c4824723c */ /* 0x040fec00000418ff */
[----:B------:R-:W-:Y:S01]  /*25b0*/  HMMA.16816.F32.BF16 R72, R72, R14, RZ ;  /* 0x0000000e4848723c */ /* 0x000fe200000418ff */
[----:B------:R-:W3:Y:S05]  /*25c0*/  LDSM.16.M88.4 R12, [R120+0x4400] ;  /* 0x00440000780c783b */ /* 0x000eea0000000200 */
[C---:B--2---:R-:W-:Y:S06]  /*25d0*/  HMMA.16816.F32.BF16 R44, R16.reuse, R32, R44 ;  /* 0x00000020102c723c */ /* 0x044fec000004182c */
[C---:B------:R-:W-:Y:S06]  /*25e0*/  HMMA.16816.F32.BF16 R52, R16.reuse, R56, R52 ;  /* 0x000000381034723c */ /* 0x040fec0000041834 */
[C---:B------:R-:W-:Y:S01]  /*25f0*/  HMMA.16816.F32.BF16 R48, R16.reuse, R58, R48 ;  /* 0x0000003a1030723c */ /* 0x040fe20000041830 */
[----:B------:R-:W-:Y:S05]  /*2600*/  LDSM.16.M88.4 R56, [R117+0x4c00] ;  /* 0x004c00007538783b */ /* 0x000fea0000000200 */
[----:B------:R-:W-:Y:S01]  /*2610*/  HMMA.16816.F32.BF16 R40, R16, R34, R40 ;  /* 0x000000221028723c */ /* 0x000fe20000041828 */
[----:B------:R-:W-:Y:S05]  /*2620*/  LDSM.16.M88.4 R32, [R120+0x5000] ;  /* 0x005000007820783b */ /* 0x000fea0000000200 */
[----:B-1----:R-:W-:Y:S06]  /*2630*/  HMMA.16816.F32.BF16 R44, R76, R4, R44 ;  /* 0x000000044c2c723c */ /* 0x002fec000004182c */
[----:B------:R-:W-:Y:S06]  /*2640*/  HMMA.16816.F32.BF16 R36, R16, R28, R36 ;  /* 0x0000001c1024723c */ /* 0x000fec0000041824 */
[C---:B---3--:R-:W-:Y:S06]  /*2650*/  HMMA.16816.F32.BF16 R52, R76.reuse, R12, R52 ;  /* 0x0000000c4c34723c */ /* 0x048fec0000041834 */
[C---:B------:R-:W-:Y:S01]  /*2660*/  HMMA.16816.F32.BF16 R48, R76.reuse, R14, R48 ;  /* 0x0000000e4c30723c */ /* 0x040fe20000041830 */
[----:B------:R-:W-:Y:S05]  /*2670*/  LDSM.16.M88.4 R12, [R120+0x5800] ;  /* 0x00580000780c783b */ /* 0x000fea0000000200 */
[C---:B------:R-:W-:Y:S06]  /*2680*/  HMMA.16816.F32.BF16 R24, R76.reuse, R8, R24 ;  /* 0x000000084c18723c */ /* 0x040fec0000041818 */
[----:B------:R-:W-:Y:S01]  /*2690*/  HMMA.16816.F32.BF16 R20, R76, R10, R20 ;  /* 0x0000000a4c14723c */ /* 0x000fe20000041814 */
[----:B------:R-:W1:Y:S05]  /*26a0*/  LDSM.16.M88.4 R8, [R121+0x2000] ;  /* 0x002000007908783b */ /* 0x000e6a0000000200 */
[----:B------:R-:W-:Y:S01]  /*26b0*/  HMMA.16816.F32.BF16 R72, R16, R30, R72 ;  /* 0x0000001e1048723c */ /* 0x000fe20000041848 */
[----:B------:R-:W2:Y:S04]  /*26c0*/  LDSM.16.M88.4 R28, [R120+0x5400] ;  /* 0x00540000781c783b */ /* 0x000ea80000000200 */
[----:B------:R-:W-:Y:S01]  /*26d0*/  LDSM.16.M88.4 R16, [R117+0x5000] ;  /* 0x005000007510783b */ /* 0x000fe20000000200 */
[----:B------:R-:W-:Y:S06]  /*26e0*/  HMMA.16816.F32.BF16 R44, R68, R60, R44 ;  /* 0x0000003c442c723c */ /* 0x000fec000004182c */
[----:B------:R-:W-:Y:S01]  /*26f0*/  HMMA.16816.F32.BF16 R40, R76, R6, R40 ;  /* 0x000000064c28723c */ /* 0x000fe20000041828 */
[----:B------:R-:W3:Y:S05]  /*2700*/  LDSM.16.M88.4 R4, [R119+0x2000] ;  /* 0x002000007704783b */ /* 0x000eea0000000200 */
[C---:B------:R-:W-:Y:S06]  /*2710*/  HMMA.16816.F32.BF16 R52, R68.reuse, R64, R52 ;  /* 0x000000404434723c */ /* 0x040fec0000041834 */
[----:B------:R-:W-:Y:S06]  /*2720*/  HMMA.16816.F32.BF16 R48, R68, R66, R48 ;  /* 0x000000424430723c */ /* 0x000fec0000041830 */
[----:B------:R-:W-:Y:S06]  /*2730*/  HMMA.16816.F32.BF16 R36, R76, R80, R36 ;  /* 0x000000504c24723c */ /* 0x000fec0000041824 */
[C---:B------:R-:W-:Y:S06]  /*2740*/  HMMA.16816.F32.BF16 R24, R68.reuse, R84, R24 ;  /* 0x000000544418723c */ /* 0x040fec0000041818 */
[----:B------:R-:W-:Y:S06]  /*2750*/  HMMA.16816.F32.BF16 R20, R68, R86, R20 ;  /* 0x000000564414723c */ /* 0x000fec0000041814 */
[----:B-1----:R-:W-:Y:S06]  /*2760*/  HMMA.16816.F32.BF16 R44, R8, R12, R44 ;  /* 0x0000000c082c723c */ /* 0x002fec000004182c */
[----:B------:R-:W-:Y:S01]  /*2770*/  HMMA.16816.F32.BF16 R40, R68, R62, R40 ;  /* 0x0000003e4428723c */ /* 0x000fe20000041828 */
[----:B------:R-:W-:-:S02]  /*2780*/  IMAD.SHL.U32 R13, R90, 0x2, RZ ;  /* 0x000000025a0d7824 */ /* 0x000fc400078e00ff */
[----:B------:R-:W-:-:S03]  /*2790*/  IMAD.U32 R12, RZ, RZ, UR12 ;  /* 0x0000000cff0c7e24 */ /* 0x000fc6000f8e00ff */
[----:B--2---:R-:W-:Y:S01]  /*27a0*/  HMMA.16816.F32.BF16 R52, R8, R28, R52 ;  /* 0x0000001c0834723c */ /* 0x004fe20000041834 */
[----:B------:R-:W-:Y:S01]  /*27b0*/  LOP3.LUT R13, R13, 0x6, RZ, 0xc0, !PT ;  /* 0x000000060d0d7812 */ /* 0x000fe200078ec0ff */
[----:B------:R-:W-:-:S04]  /*27c0*/  IMAD R103, R12, 0x4, R93 ;  /* 0x000000040c677824 */ /* 0x000fc800078e025d */
[----:B------:R-:W-:Y:S01]  /*27d0*/  HMMA.16816.F32.BF16 R48, R8, R30, R48 ;  /* 0x0000001e0830723c */ /* 0x000fe20000041830 */
[----:B------:R-:W1:Y:S05]  /*27e0*/  LDSM.16.M88.4 R28, [R120+0x5c00] ;  /* 0x005c0000781c783b */ /* 0x000e6a0000000200 */
[----:B------:R-:W-:Y:S06]  /*27f0*/  HMMA.16816.F32.BF16 R36, R68, R56, R36 ;  /* 0x000000384424723c */ /* 0x000fec0000041824 */
[----:B------:R-:W-:Y:S01]  /*2800*/  HMMA.16816.F32.BF16 R64, R8, R32, R24 ;  /* 0x000000200840723c */ /* 0x000fe20000041818 */
[----:B------:R-:W-:Y:S01]  /*2810*/  IMAD.U32 R56, RZ, RZ, UR15 ;  /* 0x0000000fff387e24 */ /* 0x000fe2000f8e00ff */
[----:B------:R-:W2:Y:S01]  /*2820*/  LDSM.16.M88.4 R24, [R117+0x5400] ;  /* 0x005400007518783b */ /* 0x000ea20000000200 */
[----:B------:R-:W-:-:S02]  /*2830*/  VIADD R57, R134, 0xb54cda56 ;  /* 0xb54cda5686397836 */ /* 0x000fc40000000000 */
[----:B------:R-:W-:Y:S01]  /*2840*/  IMAD R56, R56, 0x40, R13 ;  /* 0x0000004038387824 */ /* 0x000fe200078e020d */
[----:B------:R-:W-:Y:S01]  /*2850*/  HMMA.16816.F32.BF16 R72, R76, R82, R72 ;  /* 0x000000524c48723c */ /* 0x000fe20000041848 */
[----:B------:R-:W-:Y:S02]  /*2860*/  IMAD.MOV.U32 R13, RZ, RZ, 0x8 ;  /* 0x00000008ff0d7424 */ /* 0x000fe400078e00ff */
[C---:B------:R-:W-:Y:S02]  /*2870*/  VIADD R12, R56.reuse, 0x1 ;  /* 0x00000001380c7836 */ /* 0x040fe40000000000 */
[----:B------:R-:W-:Y:S01]  /*2880*/  VIADD R2, R56, 0x8 ;  /* 0x0000000838027836 */ /* 0x000fe20000000000 */
[----:B------:R-:W-:Y:S01]  /*2890*/  VIADDMNMX R104, R88, R13, UR21, PT ;  /* 0x0000001558687e46 */ /* 0x000fe2000b80010d */
[C---:B------:R-:W-:Y:S01]  /*28a0*/  HMMA.16816.F32.BF16 R20, R8.reuse, R34, R20 ;  /* 0x000000220814723c */ /* 0x040fe20000041814 */
[CC--:B------:R-:W-:Y:S01]  /*28b0*/  ISETP.GE.AND P1, PT, R12.reuse, R105.reuse, PT ;  /* 0x000000690c00720c */ /* 0x0c0fe20003f26270 */
[----:B------:R-:W4:Y:S01]  /*28c0*/  LDSM.16.M88.4 R32, [R117+0x5800] ;  /* 0x005800007520783b */ /* 0x000f220000000200 */
[-C--:B------:R-:W-:Y:S01]  /*28d0*/  ISETP.GE.AND P5, PT, R12, R104.reuse, PT ;  /* 0x000000680c00720c */ /* 0x080fe20003fa6270 */
[----:B------:R-:W-:Y:S01]  /*28e0*/  VIADD R12, R56, 0x9 ;  /* 0x00000009380c7836 */ /* 0x000fe20000000000 */
[CC--:B------:R-:W-:Y:S01]  /*28f0*/  ISETP.GE.AND P3, PT, R2.reuse, R105.reuse, PT ;  /* 0x000000690200720c */ /* 0x0c0fe20003f66270 */
[----:B------:R-:W-:Y:S01]  /*2900*/  HMMA.16816.F32.BF16 R40, R8, R14, R40 ;  /* 0x0000000e0828723c */ /* 0x000fe20000041828 */
[----:B------:R-:W-:Y:S01]  /*2910*/  ISETP.GE.AND P6, PT, R2, R104, PT ;  /* 0x000000680200720c */ /* 0x000fe20003fc6270 */
[----:B------:R-:W-:Y:S01]  /*2920*/  VIADD R2, R56, 0x10 ;  /* 0x0000001038027836 */ /* 0x000fe20000000000 */
[----:B------:R-:W-:-:S02]  /*2930*/  ISETP.GE.AND P0, PT, R12, R105, PT ;  /* 0x000000690c00720c */ /* 0x000fc40003f06270 */
[----:B------:R-:W-:Y:S01]  /*2940*/  ISETP.GE.AND P4, PT, R12, R104, PT ;  /* 0x000000680c00720c */ /* 0x000fe20003f86270 */
[----:B---3--:R-:W-:Y:S01]  /*2950*/  HMMA.16816.F32.BF16 R64, R4, R16, R64 ;  /* 0x000000100440723c */ /* 0x008fe20000041840 */
[----:B------:R-:W3:Y:S01]  /*2960*/  LDSM.16.M88.4 R12, [R117+0x5c00] ;  /* 0x005c0000750c783b */ /* 0x000ee20000000200 */
[----:B------:R-:W-:Y:S01]  /*2970*/  ISETP.GE.AND P2, PT, R2, R105, PT ;  /* 0x000000690200720c */ /* 0x000fe20003f46270 */
[----:B------:R-:W-:-:S04]  /*2980*/  DEPBAR.LE SB0, 0x0 ;  /* 0x000080000000791a */ /* 0x000fc80000000000 */
[----:B------:R-:W-:Y:S01]  /*2990*/  HMMA.16816.F32.BF16 R72, R68, R58, R72 ;  /* 0x0000003a4448723c */ /* 0x000fe20000041848 */
[----:B------:R-:W-:-:S05]  /*29a0*/  VIADD R16, R56, 0x11 ;  /* 0x0000001138107836 */ /* 0x000fca0000000000 */
[----:B------:R-:W-:Y:S06]  /*29b0*/  HMMA.16816.F32.BF16 R20, R4, R18, R20 ;  /* 0x000000120414723c */ /* 0x000fec0000041814 */
[----:B-1----:R-:W-:Y:S06]  /*29c0*/  HMMA.16816.F32.BF16 R36, R8, R28, R36 ;  /* 0x0000001c0824723c */ /* 0x002fec0000041824 */
[C---:B--2---:R-:W-:Y:S06]  /*29d0*/  HMMA.16816.F32.BF16 R52, R4.reuse, R24, R52 ;  /* 0x000000180434723c */ /* 0x044fec0000041834 */
[----:B------:R-:W-:Y:S01]  /*29e0*/  HMMA.16816.F32.BF16 R48, R4, R26, R48 ;  /* 0x0000001a0430723c */ /* 0x000fe20000041830 */
[----:B------:R-:W-:-:S02]  /*29f0*/  FSEL R24, R65, -INF , !P1 ;  /* 0xff80000041187808 */ /* 0x000fc40004800000 */
[-C--:B------:R-:W-:Y:S01]  /*2a00*/  ISETP.GE.AND P1, PT, R2, R104.reuse, PT ;  /* 0x000000680200720c */ /* 0x080fe20003f26270 */
[----:B------:R-:W-:Y:S02]  /*2a10*/  VIADD R2, R56, 0x18 ;  /* 0x0000001838027836 */ /* 0x000fe40000000000 */
[----:B------:R-:W-:Y:S01]  /*2a20*/  HMMA.16816.F32.BF16 R72, R8, R30, R72 ;  /* 0x0000001e0848723c */ /* 0x000fe20000041848 */
[----:B------:R-:W-:Y:S02]  /*2a30*/  FSEL R22, R22, -INF , !P6 ;  /* 0xff80000016167808 */ /* 0x000fe40007000000 */
[----:B------:R-:W-:Y:S02]  /*2a40*/  FSEL R28, R21, -INF , !P0 ;  /* 0xff800000151c7808 */ /* 0x000fe40004000000 */
[C---:B------:R-:W-:Y:S01]  /*2a50*/  ISETP.GE.AND P6, PT, R2.reuse, R105, PT ;  /* 0x000000690200720c */ /* 0x040fe20003fc6270 */
[C---:B----4-:R-:W-:Y:S01]  /*2a60*/  HMMA.16816.F32.BF16 R44, R4.reuse, R32, R44 ;  /* 0x00000020042c723c */ /* 0x050fe2000004182c */
[----:B------:R-:W-:Y:S01]  /*2a70*/  ISETP.GE.AND P0, PT, R2, R104, PT ;  /* 0x000000680200720c */ /* 0x000fe20003f06270 */
[C---:B------:R-:W-:Y:S01]  /*2a80*/  VIADD R2, R56.reuse, 0x19 ;  /* 0x0000001938027836 */ /* 0x040fe20000000000 */
[----:B------:R-:W-:Y:S01]  /*2a90*/  FSEL R60, R23, -INF , !P4 ;  /* 0xff800000173c7808 */ /* 0x000fe20006000000 */
[----:B------:R-:W-:Y:S01]  /*2aa0*/  VIADD R9, R56, 0x28 ;  /* 0x0000002838097836 */ /* 0x000fe20000000000 */
[----:B------:R-:W-:Y:S01]  /*2ab0*/  FSEL R26, R67, -INF , !P5 ;  /* 0xff800000431a7808 */ /* 0x000fe20006800000 */
[----:B------:R-:W-:Y:S01]  /*2ac0*/  HMMA.16816.F32.BF16 R40, R4, R34, R40 ;  /* 0x000000220428723c */ /* 0x000fe20000041828 */
[----:B------:R-:W-:-:S02]  /*2ad0*/  FSEL R62, R52, -INF , !P2 ;  /* 0xff800000343e7808 */ /* 0x000fc40005000000 */
[----:B------:R-:W-:Y:S02]  /*2ae0*/  FSEL R20, R20, -INF , !P3 ;  /* 0xff80000014147808 */ /* 0x000fe40005800000 */
[CC--:B------:R-:W-:Y:S01]  /*2af0*/  ISETP.GE.AND P4, PT, R2.reuse, R105.reuse, PT ;  /* 0x000000690200720c */ /* 0x0c0fe20003f86270 */
[C---:B---3--:R-:W-:Y:S01]  /*2b00*/  HMMA.16816.F32.BF16 R36, R4.reuse, R12, R36 ;  /* 0x0000000c0424723c */ /* 0x048fe20000041824 */
[-C--:B------:R-:W-:Y:S01]  /*2b10*/  ISETP.GE.AND P2, PT, R2, R104.reuse, PT ;  /* 0x000000680200720c */ /* 0x080fe20003f46270 */
[----:B------:R-:W-:Y:S01]  /*2b20*/  VIADD R2, R56, 0x21 ;  /* 0x0000002138027836 */ /* 0x000fe20000000000 */
[C---:B------:R-:W-:Y:S02]  /*2b30*/  ISETP.GE.AND P5, PT, R16.reuse, R105, PT ;  /* 0x000000691000720c */ /* 0x040fe40003fa6270 */
[----:B------:R-:W-:Y:S01]  /*2b40*/  ISETP.GE.AND P3, PT, R16, R104, PT ;  /* 0x000000681000720c */ /* 0x000fe20003f66270 */
[----:B------:R-:W-:Y:S01]  /*2b50*/  VIADD R16, R56, 0x20 ;  /* 0x0000002038107836 */ /* 0x000fe20000000000 */
[----:B------:R-:W-:Y:S01]  /*2b60*/  FSEL R76, R48, -INF , !P6 ;  /* 0xff800000304c7808 */ /* 0x000fe20007000000 */
[----:B------:R-:W-:Y:S01]  /*2b70*/  HMMA.16816.F32.BF16 R72, R4, R14, R72 ;  /* 0x0000000e0448723c */ /* 0x000fe20000041848 */
[----:B------:R-:W-:-:S02]  /*2b80*/  FSEL R52, R55, -INF , !P3 ;  /* 0xff80000037347808 */ /* 0x000fc40005800000 */
[----:B------:R-:W-:Y:S02]  /*2b90*/  FSEL R54, R54, -INF , !P1 ;  /* 0xff80000036367808 */ /* 0x000fe40004800000 */
[CC--:B------:R-:W-:Y:S02]  /*2ba0*/  ISETP.GE.AND P3, PT, R2.reuse, R105.reuse, PT ;  /* 0x000000690200720c */ /* 0x0c0fe40003f66270 */
[----:B------:R-:W-:Y:S01]  /*2bb0*/  ISETP.GE.AND P6, PT, R2, R104, PT ;  /* 0x000000680200720c */ /* 0x000fe20003fc6270 */
[----:B------:R-:W-:Y:S01]  /*2bc0*/  VIADD R2, R56, 0x29 ;  /* 0x0000002938027836 */ /* 0x000fe20000000000 */
[----:B------:R-:W-:Y:S01]  /*2bd0*/  FSEL R8, R50, -INF , !P0 ;  /* 0xff80000032087808 */ /* 0x000fe20004000000 */
[----:B------:R-:W-:Y:S01]  /*2be0*/  IMAD.IADD R4, R0, 0x1, R91 ;  /* 0x0000000100047824 */ /* 0x000fe200078e025b */
[----:B------:R-:W-:Y:S01]  /*2bf0*/  FSEL R70, R49, -INF , !P4 ;  /* 0xff80000031467808 */ /* 0x000fe20006000000 */
[----:B------:R-:W-:Y:S01]  /*2c00*/  BAR.SYNC.DEFER_BLOCKING 0x0 ;  /* 0x0000000000007b1d */ /* 0x000fe20000010000 */
[----:B------:R-:W-:-:S02]  /*2c10*/  ISETP.GE.AND P1, PT, R16, R105, PT ;  /* 0x000000691000720c */ /* 0x000fc40003f26270 */
[CC--:B------:R-:W-:Y:S02]  /*2c20*/  ISETP.GE.AND P0, PT, R9.reuse, R105.reuse, PT ;  /* 0x000000690900720c */ /* 0x0c0fe40003f06270 */
[----:B------:R-:W-:Y:S01]  /*2c30*/  ISETP.GE.AND P4, PT, R9, R104, PT ;  /* 0x000000680900720c */ /* 0x000fe20003f86270 */
[----:B------:R-:W-:Y:S01]  /*2c40*/  VIADD R9, R56, 0x31 ;  /* 0x0000003138097836 */ /* 0x000fe20000000000 */
[----:B------:R-:W-:Y:S02]  /*2c50*/  FSEL R10, R51, -INF , !P2 ;  /* 0xff800000330a7808 */ /* 0x000fe40005000000 */
[----:B------:R-:W-:Y:S02]  /*2c60*/  FSEL R29, R44, -INF , !P1 ;  /* 0xff8000002c1d7808 */ /* 0x000fe40004800000 */
[----:B------:R-:W-:Y:S02]  /*2c70*/  FSEL R68, R53, -INF , !P5 ;  /* 0xff80000035447808 */ /* 0x000fe40006800000 */
[----:B------:R-:W-:-:S02]  /*2c80*/  ISETP.GE.AND P2, PT, R2, R105, PT ;  /* 0x000000690200720c */ /* 0x000fc40003f46270 */
[-C--:B------:R-:W-:Y:S01]  /*2c90*/  ISETP.GE.AND P1, PT, R2, R104.reuse, PT ;  /* 0x000000680200720c */ /* 0x080fe20003f26270 */
[----:B------:R-:W-:Y:S01]  /*2ca0*/  VIADD R2, R56, 0x30 ;  /* 0x0000003038027836 */ /* 0x000fe20000000000 */
[----:B------:R-:W-:Y:S02]  /*2cb0*/  FSEL R31, R40, -INF , !P0 ;  /* 0xff800000281f7808 */ /* 0x000fe40004000000 */
[-C--:B------:R-:W-:Y:S02]  /*2cc0*/  ISETP.GE.AND P5, PT, R16, R104.reuse, PT ;  /* 0x000000681000720c */ /* 0x080fe40003fa6270 */
[----:B------:R-:W-:Y:S02]  /*2cd0*/  ISETP.GE.AND P0, PT, R9, R104, PT ;  /* 0x000000680900720c */ /* 0x000fe40003f06270 */
[----:B------:R-:W-:Y:S02]  /*2ce0*/  FSEL R16, R46, -INF , !P5 ;  /* 0xff8000002e107808 */ /* 0x000fe40006800000 */
[----:B------:R-:W-:-:S02]  /*2cf0*/  FSEL R92, R39, -INF , !P0 ;  /* 0xff800000275c7808 */ /* 0x000fc40004000000 */
[C---:B------:R-:W-:Y:S02]  /*2d00*/  ISETP.GE.AND P5, PT, R2.reuse, R105, PT ;  /* 0x000000690200720c */ /* 0x040fe40003fa6270 */
[----:B------:R-:W-:Y:S02]  /*2d10*/  PLOP3.LUT P0, PT, PT, PT, UP0, 0x80, 0x0 ;  /* 0x000000000000781c */ /* 0x000fe40003f0f008 */
[----:B------:R-:W-:Y:S02]  /*2d20*/  FSEL R30, R45, -INF , !P3 ;  /* 0xff8000002d1e7808 */ /* 0x000fe40005800000 */
[----:B------:R-:W-:Y:S01]  /*2d30*/  ISETP.GE.AND P3, PT, R2, R104, PT ;  /* 0x000000680200720c */ /* 0x000fe20003f66270 */
[----:B------:R-:W-:Y:S01]  /*2d40*/  VIADD R2, R56, 0x38 ;  /* 0x0000003838027836 */ /* 0x000fe20000000000 */
[----:B------:R-:W-:Y:S02]  /*2d50*/  FSEL R19, R43, -INF , !P1 ;  /* 0xff8000002b137808 */ /* 0x000fe40004800000 */
[----:B------:R-:W-:-:S02]  /*2d60*/  FSEL R33, R36, -INF , !P5 ;  /* 0xff80000024217808 */ /* 0x000fc40006800000 */
[C---:B------:R-:W-:Y:S02]  /*2d70*/  ISETP.GE.AND P1, PT, R56.reuse, R105, PT ;  /* 0x000000693800720c */ /* 0x040fe40003f26270 */
[C---:B------:R-:W-:Y:S01]  /*2d80*/  ISETP.GE.AND P5, PT, R56.reuse, R104, PT ;  /* 0x000000683800720c */ /* 0x040fe20003fa6270 */
[----:B------:R-:W-:Y:S01]  /*2d90*/  VIADD R56, R56, 0x39 ;  /* 0x0000003938387836 */ /* 0x000fe20000000000 */
[----:B------:R-:W-:Y:S02]  /*2da0*/  FSEL R17, R47, -INF , !P6 ;  /* 0xff8000002f117808 */ /* 0x000fe40007000000 */
[----:B------:R-:W-:Y:S02]  /*2db0*/  FSEL R18, R42, -INF , !P4 ;  /* 0xff8000002a127808 */ /* 0x000fe40006000000 */
[----:B------:R-:W-:Y:S02]  /*2dc0*/  FSEL R32, R41, -INF , !P2 ;  /* 0xff80000029207808 */ /* 0x000fe40005000000 */
[----:B------:R-:W-:-:S02]  /*2dd0*/  FSEL R35, R38, -INF , !P3 ;  /* 0xff80000026237808 */ /* 0x000fc40005800000 */
[----:B------:R-:W-:Y:S02]  /*2de0*/  FSEL R40, R64, -INF , !P1 ;  /* 0xff80000040287808 */ /* 0x000fe40004800000 */
[-C--:B------:R-:W-:Y:S02]  /*2df0*/  ISETP.GE.AND P6, PT, R9, R105.reuse, PT ;  /* 0x000000690900720c */ /* 0x080fe40003fc6270 */
[CC--:B------:R-:W-:Y:S02]  /*2e00*/  ISETP.GE.AND P4, PT, R2.reuse, R105.reuse, PT ;  /* 0x000000690200720c */ /* 0x0c0fe40003f86270 */
[-C--:B------:R-:W-:Y:S02]  /*2e10*/  ISETP.GE.AND P2, PT, R2, R104.reuse, PT ;  /* 0x000000680200720c */ /* 0x080fe40003f46270 */
[C---:B------:R-:W-:Y:S02]  /*2e20*/  ISETP.GE.AND P3, PT, R56.reuse, R105, PT ;  /* 0x000000693800720c */ /* 0x040fe40003f66270 */
[----:B------:R-:W-:Y:S01]  /*2e30*/  ISETP.GE.AND P1, PT, R56, R104, PT ;  /* 0x000000683800720c */ /* 0x000fe20003f26270 */
[----:B------:R-:W-:Y:S01]  /*2e40*/  VIADD R56, R135, 0x646e171e ;  /* 0x646e171e87387836 */ /* 0x000fe20000000000 */
[----:B------:R-:W-:Y:S01]  /*2e50*/  FSEL R44, R66, -INF , !P5 ;  /* 0xff800000422c7808 */ /* 0x000fe20006800000 */
[----:B------:R-:W-:Y:S01]  /*2e60*/  IMAD R66, R102, 0x10000, R102 ;  /* 0x0001000066427824 */ /* 0x000fe200078e0266 */
        /* <DEDUP_REMOVED lines=71> */
.L_x_828:
[----:B------:R-:W-:Y:S05]  /*32e0*/  BSYNC B0 ;  /* 0x0000000000007941 */ /* 0x000fea0003800000 */
.L_x_827:
[----:B------:R-:W0:Y:S02]  /*32f0*/  LDGDEPBAR ;  /* 0x00000000000079af */ /* 0x000e240000000000 */
.L_x_826:
[----:B------:R-:W-:Y:S01]  /*3300*/  FMNMX.FTZ R5, R40, R24, !PT ;  /* 0x0000001828057209 */ /* 0x000fe20007810000 */
[----:B------:R-:W-:Y:S01]  /*3310*/  IMAD.WIDE.U32 R90, R103, -0x326172a9, RZ ;  /* 0xcd9e8d57675a7825 */ /* 0x000fe200078e00ff */
[----:B------:R-:W-:Y:S01]  /*3320*/  LOP3.LUT R97, R89, R134, RZ, 0x3c, !PT ;  /* 0x0000008659617212 */ /* 0x000fe200078e3cff */
[----:B------:R-:W-:Y:S01]  /*3330*/  USHF.L.U32 UR6, UR15, 0x1, URZ ;  /* 0x000000010f067899 */ /* 0x000fe2000800063f */
[----:B------:R-:W-:Y:S01]  /*3340*/  FMNMX.FTZ R5, R20, R5, !PT ;  /* 0x0000000514057209 */ /* 0x000fe20007810000 */
[----:B------:R-:W-:Y:S01]  /*3350*/  IMAD.WIDE.U32 R50, R96, -0x2daee0ad, RZ ;  /* 0xd2511f5360327825 */ /* 0x000fe200078e00ff */
[----:B------:R-:W-:Y:S01]  /*3360*/  LOP3.LUT R42, R91, R97, RZ, 0x3c, !PT ;  /* 0x000000615b2a7212 */ /* 0x000fe200078e3cff */
[----:B------:R-:W-:Y:S01]  /*3370*/  ULDC UR14, c[0x0][0x2ec] ;  /* 0x0000bb00000e7ab9 */ /* 0x000fe20000000800 */
[----:B------:R-:W-:Y:S01]  /*3380*/  FMNMX.FTZ R5, R28, R5, !PT ;  /* 0x000000051c057209 */ /* 0x000fe20007810000 */
[----:B------:R-:W-:Y:S01]  /*3390*/  VIADD R41, R134, 0x3c6ef372 ;  /* 0x3c6ef37286297836 */ /* 0x000fe20000000000 */
[----:B------:R-:W-:Y:S01]  /*33a0*/  LEA R118, R4, UR4, 0x1 ;  /* 0x0000000404767c11 */ /* 0x000fe2000f8e08ff */
[----:B------:R-:W-:Y:S01]  /*33b0*/  IMAD.WIDE.U32 R42, R42, -0x2daee0ad, RZ ;  /* 0xd2511f532a2a7825 */ /* 0x000fe200078e00ff */
[----:B------:R-:W-:-:S03]  /*33c0*/  FMNMX.FTZ R5, R62, R5, !PT ;  /* 0x000000053e057209 */ /* 0x000fc60007810000 */
[----:B------:R-:W-:Y:S01]  /*33d0*/  VIADD R49, R134, 0xdaa66d2b ;  /* 0xdaa66d2b86317836 */ /* 0x000fe20000000000 */
[----:B------:R-:W-:Y:S01]  /*33e0*/  FMNMX.FTZ R5, R68, R5, !PT ;  /* 0x0000000544057209 */ /* 0x000fe20007810000 */
[----:B------:R-:W-:Y:S02]  /*33f0*/  VIADD R48, R134, 0x78dde6e4 ;  /* 0x78dde6e486307836 */ /* 0x000fe40000000000 */
[C---:B------:R-:W-:Y:S01]  /*3400*/  VIADD R131, R135.reuse, 0xed9eba14 ;  /* 0xed9eba1487837836 */ /* 0x040fe20000000000 */
[----:B------:R-:W-:Y:S01]  /*3410*/  FMNMX.FTZ R5, R76, R5, !PT ;  /* 0x000000054c057209 */ /* 0x000fe20007810000 */
[----:B------:R-:W-:Y:S02]  /*3420*/  VIADD R125, R135, 0xa9066899 ;  /* 0xa9066899877d7836 */ /* 0x000fe40000000000 */
[----:B------:R-:W-:Y:S01]  /*3430*/  VIADD R130, R134, 0x1715609d ;  /* 0x1715609d86827836 */ /* 0x000fe20000000000 */
[----:B------:R-:W-:Y:S01]  /*3440*/  FMNMX.FTZ R0, R70, R5, !PT ;  /* 0x0000000546007209 */ /* 0x000fe20007810000 */
[----:B------:R-:W-:-:S03]  /*3450*/  IMAD R116, R3, 0x2, R118 ;  /* 0x0000000203747824 */ /* 0x000fc600078e0276 */
[----:B------:R-:W-:-:S04]  /*3460*/  FMNMX.FTZ R5, R29, R0, !PT ;  /* 0x000000001d057209 */ /* 0x000fc80007810000 */
[----:B------:R-:W-:-:S04]  /*3470*/  FMNMX.FTZ R0, R30, R5, !PT ;  /* 0x000000051e007209 */ /* 0x000fc80007810000 */
[----:B------:R-:W-:-:S04]  /*3480*/  FMNMX.FTZ R5, R31, R0, !PT ;  /* 0x000000001f057209 */ /* 0x000fc80007810000 */
[----:B------:R-:W-:-:S04]  /*3490*/  FMNMX.FTZ R0, R32, R5, !PT ;  /* 0x0000000520007209 */ /* 0x000fc80007810000 */
[----:B------:R-:W-:-:S04]  /*34a0*/  FMNMX.FTZ R5, R33, R0, !PT ;  /* 0x0000000021057209 */ /* 0x000fc80007810000 */
[----:B------:R-:W-:-:S04]  /*34b0*/  FMNMX.FTZ R5, R34, R5, !PT ;  /* 0x0000000522057209 */ /* 0x000fc80007810000 */
[----:B-12---:R-:W-:Y:S02]  /*34c0*/  FMNMX.FTZ R6, R64, R5, !PT ;  /* 0x0000000540067209 */ /* 0x006fe40007810000 */
[----:B------:R-:W-:Y:S02]  /*34d0*/  FMNMX.FTZ R5, R44, R26, !PT ;  /* 0x0000001a2c057209 */ /* 0x000fe40007810000 */
        /* <DEDUP_REMOVED lines=12> */
[----:B------:R-:W-:-:S04]  /*35a0*/  FMNMX.FTZ R0, R18, R5, !PT ;  /* 0x0000000512007209 */ /* 0x000fc80007810000 */
[----:B------:R-:W-:-:S04]  /*35b0*/  FMNMX.FTZ R0, R19, R0, !PT ;  /* 0x0000000013007209 */ /* 0x000fc80007810000 */
[----:B------:R-:W-:-:S04]  /*35c0*/  FMNMX.FTZ R5, R35, R0, !PT ;  /* 0x0000000023057209 */ /* 0x000fc80007810000 */
[----:B------:R-:W-:-:S04]  /*35d0*/  FMNMX.FTZ R0, R92, R5, !PT ;  /* 0x000000055c007209 */ /* 0x000fc80007810000 */
[----:B------:R-:W-:Y:S02]  /*35e0*/  FMNMX.FTZ R5, R85, R0, !PT ;  /* 0x0000000055057209 */ /* 0x000fe40007810000 */
[--C-:B------:R-:W-:Y:S01]  /*35f0*/  LOP3.LUT R0, R51, UR6, R135.reuse, 0x96, !PT ;  /* 0x0000000633007c12 */ /* 0x100fe2000f8e9687 */
[----:B------:R-:W-:Y:S01]  /*3600*/  UIADD3 UR6, UR6, 0x1, URZ ;  /* 0x0000000106067890 */ /* 0x000fe2000fffe03f */
[----:B------:R-:W-:Y:S02]  /*3610*/  FMNMX.FTZ R12, R84, R5, !PT ;  /* 0x00000005540c7209 */ /* 0x000fe40007810000 */
[----:B-1----:R-:W-:Y:S01]  /*3620*/  FMNMX.FTZ R2, R7, R2, !PT ;  /* 0x0000000207027209 */ /* 0x002fe20007810000 */
[----:B------:R-:W-:Y:S02]  /*3630*/  VIADD R7, R135, 0xbb67ae85 ;  /* 0xbb67ae8587077836 */ /* 0x000fe40000000000 */
[----:B------:R-:W1:Y:S01]  /*3640*/  SHFL.BFLY PT, R5, R12, 0x2, 0x1f ;  /* 0x0c401f000c057f89 */ /* 0x000e6200000e0000 */
[----:B------:R-:W-:Y:S01]  /*3650*/  LOP3.LUT R51, R51, UR6, R135, 0x96, !PT ;  /* 0x0000000633337c12 */ /* 0x000fe2000f8e9687 */
[----:B------:R-:W-:Y:S01]  /*3660*/  FMUL.FTZ R87, R2, UR14 ;  /* 0x0000000e02577c20 */ /* 0x000fe20008410000 */
[----:B------:R-:W-:Y:S01]  /*3670*/  LOP3.LUT R58, R43, R50, R7, 0x96, !PT ;  /* 0x000000322b3a7212 */ /* 0x000fe200078e9607 */
[----:B------:R-:W-:Y:S01]  /*3680*/  IMAD.WIDE.U32 R6, R0, -0x326172a9, RZ ;  /* 0xcd9e8d5700067825 */ /* 0x000fe200078e00ff */
[----:B------:R-:W-:-:S03]  /*3690*/  FSETP.NEU.FTZ.AND P1, PT, R2, -INF , PT ;  /* 0xff8000000200780b */ /* 0x000fc60003f3d000 */
[----:B------:R-:W-:Y:S01]  /*36a0*/  VIADD R43, R134, 0x9e3779b9 ;  /* 0x9e3779b9862b7836 */ /* 0x000fe20000000000 */
[----:B------:R-:W-:Y:S01]  /*36b0*/  FSEL R87, R87, RZ, P1 ;  /* 0x000000ff57577208 */ /* 0x000fe20000800000 */
[----:B------:R-:W-:-:S03]  /*36c0*/  IMAD.WIDE.U32 R58, R58, -0x326172a9, RZ ;  /* 0xcd9e8d573a3a7825 */ /* 0x000fc600078e00ff */
[----:B------:R-:W-:Y:S01]  /*36d0*/  LOP3.LUT R0, R7, R90, R43, 0x96, !PT ;  /* 0x0000005a07007212 */ /* 0x000fe200078e962b */
[----:B------:R-:W-:Y:S01]  /*36e0*/  FFMA.FTZ R88, R40, UR14, -R87 ;  /* 0x0000000e28587c23 */ /* 0x000fe20008010857 */
[----:B------:R-:W-:Y:S01]  /*36f0*/  LOP3.LUT R6, R59, R6, R41, 0x96, !PT ;  /* 0x000000063b067212 */ /* 0x000fe200078e9629 */
[----:B------:R-:W-:Y:S02]  /*3700*/  VIADD R40, R135, 0x76cf5d0a ;  /* 0x76cf5d0a87287836 */ /* 0x000fe40000000000 */
[--C-:B------:R-:W-:Y:S01]  /*3710*/  FFMA.FTZ R21, R76, UR14, -R87.reuse ;  /* 0x0000000e4c157c23 */ /* 0x100fe20008010857 */
[----:B------:R-:W-:Y:S01]  /*3720*/  IMAD.WIDE.U32 R38, R0, -0x2daee0ad, RZ ;  /* 0xd2511f5300267825 */ /* 0x000fe200078e00ff */
[----:B------:R-:W-:Y:S03]  /*3730*/  LDSM.16.MT88.4 R76, [R118+0x6000] ;  /* 0x00600000764c783b */ /* 0x000fe60000004200 */
[--C-:B------:R-:W-:Y:S01]  /*3740*/  FFMA.FTZ R95, R20, UR14, -R87.reuse ;  /* 0x0000000e145f7c23 */ /* 0x100fe20008010857 */
[----:B------:R-:W-:Y:S01]  /*3750*/  FFMA.FTZ R28, R28, UR14, -R87 ;  /* 0x0000000e1c1c7c23 */ /* 0x000fe20008010857 */
[----:B------:R-:W-:Y:S01]  /*3760*/  IMAD.WIDE.U32 R6, R6, -0x2daee0ad, RZ ;  /* 0xd2511f5306067825 */ /* 0x000fe200078e00ff */
[----:B------:R-:W-:-:S03]  /*3770*/  LOP3.LUT R0, R39, R42, R40, 0x96, !PT ;  /* 0x0000002a27007212 */ /* 0x000fc600078e9628 */
[--C-:B------:R-:W-:Y:S01]  /*3780*/  FFMA.FTZ R67, R24, UR14, -R87.reuse ;  /* 0x0000000e18437c23 */ /* 0x100fe20008010857 */
[----:B------:R-:W-:Y:S01]  /*3790*/  MUFU.EX2 R88, R88 ;  /* 0x0000005800587308 */ /* 0x000fe20000000800 */
[----:B------:R-:W-:Y:S02]  /*37a0*/  VIADD R50, R135, 0x32370b8f ;  /* 0x32370b8f87327836 */ /* 0x000fe40000000000 */
[--C-:B------:R-:W-:Y:S01]  /*37b0*/  FFMA.FTZ R20, R70, UR14, -R87.reuse ;  /* 0x0000000e46147c23 */ /* 0x100fe20008010857 */
[--C-:B------:R-:W-:Y:S01]  /*37c0*/  FFMA.FTZ R23, R68, UR14, -R87.reuse ;  /* 0x0000000e44177c23 */ /* 0x100fe20008010857 */
[--C-:B------:R-:W-:Y:S01]  /*37d0*/  FFMA.FTZ R24, R62, UR14, -R87.reuse ;  /* 0x0000000e3e187c23 */ /* 0x100fe20008010857 */
[----:B------:R-:W-:Y:S01]  /*37e0*/  FFMA.FTZ R32, R32, UR14, -R87 ;  /* 0x0000000e20207c23 */ /* 0x000fe20008010857 */
[----:B------:R-:W-:Y:S02]  /*37f0*/  LOP3.LUT R38, R7, R38, R50, 0x96, !PT ;  /* 0x0000002607267212 */ /* 0x000fe400078e9632 */
[----:B-1----:R-:W-:Y:S01]  /*3800*/  FMNMX.FTZ R7, R12, R5, !PT ;  /* 0x000000050c077209 */ /* 0x002fe20007810000 */
[----:B------:R-:W-:Y:S01]  /*3810*/  IMAD.WIDE.U32 R12, R0, -0x326172a9, RZ ;  /* 0xcd9e8d57000c7825 */ /* 0x000fe200078e00ff */
[----:B------:R-:W-:Y:S03]  /*3820*/  MUFU.EX2 R95, R95 ;  /* 0x0000005f005f7308 */ /* 0x000fe60000000800 */
[----:B------:R-:W1:Y:S01]  /*3830*/  SHFL.BFLY PT, R0, R7, 0x1, 0x1f ;  /* 0x0c201f0007007f89 */ /* 0x000e6200000e0000 */
[----:B------:R-:W-:Y:S01]  /*3840*/  IMAD.WIDE.U32 R38, R38, -0x326172a9, RZ ;  /* 0xcd9e8d5726267825 */ /* 0x000fe200078e00ff */
[----:B------:R-:W-:-:S03]  /*3850*/  LOP3.LUT R5, R13, R58, R49, 0x96, !PT ;  /* 0x0000003a0d057212 */ /* 0x000fc600078e9631 */
[----:B------:R-:W2:Y:S01]  /*3860*/  MUFU.EX2 R28, R28 ;  /* 0x0000001c001c7308 */ /* 0x000ea20000000800 */
[----:B------:R-:W-:Y:S01]  /*3870*/  LOP3.LUT R12, R39, R12, R48, 0x96, !PT ;  /* 0x0000000c270c7212 */ /* 0x000fe200078e9630 */
[----:B------:R-:W-:-:S04]  /*3880*/  IMAD.WIDE.U32 R14, R5, -0x2daee0ad, RZ ;  /* 0xd2511f53050e7825 */ /* 0x000fc800078e00ff */
[----:B------:R-:W-:Y:S01]  /*3890*/  IMAD.WIDE.U32 R12, R12, -0x2daee0ad, RZ ;  /* 0xd2511f530c0c7825 */ /* 0x000fe200078e00ff */
[----:B------:R-:W-:Y:S01]  /*38a0*/  LOP3.LUT R6, R15, R6, R131, 0x96, !PT ;  /* 0x000000060f067212 */ /* 0x000fe200078e9683 */
[----:B------:R-:W3:Y:S03]  /*38b0*/  MUFU.EX2 R67, R67 ;  /* 0x0000004300437308 */ /* 0x000ee60000000800 */
[----:B------:R-:W-:Y:S01]  /*38c0*/  LOP3.LUT R5, R13, R14, R125, 0x96, !PT ;  /* 0x0000000e0d057212 */ /* 0x000fe200078e967d */
[----:B------:R-:W-:-:S04]  /*38d0*/  IMAD.WIDE.U32 R14, R6, -0x326172a9, RZ ;  /* 0xcd9e8d57060e7825 */ /* 0x000fc800078e00ff */
[----:B------:R-:W-:Y:S01]  /*38e0*/  MUFU.EX2 R21, R21 ;  /* 0x0000001500157308 */ /* 0x000fe20000000800 */
[----:B------:R-:W-:Y:S02]  /*38f0*/  LOP3.LUT R38, R15, R38, R130, 0x96, !PT ;  /* 0x000000260f267212 */ /* 0x000fe400078e9682 */
[----:B-1----:R-:W-:Y:S01]  /*3900*/  FMNMX.FTZ R0, R7, R0, !PT ;  /* 0x0000000007007209 */ /* 0x002fe20007810000 */
[----:B------:R-:W-:Y:S01]  /*3910*/  IMAD.WIDE.U32 R6, R5, -0x326172a9, RZ ;  /* 0xcd9e8d5705067825 */ /* 0x000fe200078e00ff */
[----:B--2---:R-:W-:Y:S02]  /*3920*/  F2FP.BF16.F32.PACK_AB R70, R28, R95 ;  /* 0x0000005f1c46723e */ /* 0x004fe400000010ff */
[C---:B------:R-:W-:Y:S01]  /*3930*/  FSETP.NEU.FTZ.AND P1, PT, R0.reuse, -INF , PT ;  /* 0xff8000000000780b */ /* 0x040fe20003f3d000 */
[----:B------:R-:W-:Y:S01]  /*3940*/  FMUL.FTZ R93, R0, UR14 ;  /* 0x0000000e005d7c20 */ /* 0x000fe20008410000 */
[----:B------:R-:W-:Y:S01]  /*3950*/  LOP3.LUT R11, R7, R14, R57, 0x96, !PT ;  /* 0x0000000e070b7212 */ /* 0x000fe200078e9639 */
[----:B------:R-:W-:Y:S01]  /*3960*/  IMAD.WIDE.U32 R38, R38, -0x2daee0ad, RZ ;  /* 0xd2511f5326267825 */ /* 0x000fe200078e00ff */
[----:B------:R-:W-:Y:S01]  /*3970*/  LOP3.LUT R36, R6, 0xffff, RZ, 0xc0, !PT ;  /* 0x0000ffff06247812 */ /* 0x000fe200078ec0ff */
[----:B------:R-:W-:Y:S01]  /*3980*/  MUFU.EX2 R20, R20 ;  /* 0x0000001400147308 */ /* 0x000fe20000000800 */
[----:B------:R-:W-:Y:S01]  /*3990*/  FSEL R93, R93, RZ, P1 ;  /* 0x000000ff5d5d7208 */ /* 0x000fe20000800000 */
[----:B---3--:R-:W-:Y:S01]  /*39a0*/  FADD.FTZ R112, R88, R67 ;  /* 0x0000004358707221 */ /* 0x008fe20000010000 */
[----:B------:R-:W-:-:S02]  /*39b0*/  SHF.R.U32.HI R15, RZ, 0x18, R6 ;  /* 0x00000018ff0f7819 */ /* 0x000fc40000011606 */
[----:B------:R-:W-:Y:S01]  /*39c0*/  SHF.R.U32.HI R36, RZ, 0x8, R36 ;  /* 0x00000008ff247819 */ /* 0x000fe20000011624 */
[--C-:B------:R-:W-:Y:S01]  /*39d0*/  FFMA.FTZ R94, R22, UR14, -R93.reuse ;  /* 0x0000000e165e7c23 */ /* 0x100fe2000801085d */
[--C-:B------:R-:W-:Y:S01]  /*39e0*/  FFMA.FTZ R27, R60, UR14, -R93.reuse ;  /* 0x0000000e3c1b7c23 */ /* 0x100fe2000801085d */
[----:B------:R-:W-:Y:S01]  /*39f0*/  SHF.R.U32.HI R22, RZ, 0x10, R6 ;  /* 0x00000010ff167819 */ /* 0x000fe20000011606 */
[--C-:B------:R-:W-:Y:S01]  /*3a00*/  FFMA.FTZ R86, R44, UR14, -R93.reuse ;  /* 0x0000000e2c567c23 */ /* 0x100fe2000801085d */
[--C-:B------:R-:W-:Y:S01]  /*3a10*/  FFMA.FTZ R107, R26, UR14, -R93.reuse ;  /* 0x0000000e1a6b7c23 */ /* 0x100fe2000801085d */
[----:B------:R-:W-:Y:S01]  /*3a20*/  LOP3.LUT R4, R11, 0xffff, RZ, 0xc0, !PT ;  /* 0x0000ffff0b047812 */ /* 0x000fe200078ec0ff */
[----:B------:R-:W-:Y:S01]  /*3a30*/  MUFU.EX2 R94, R94 ;  /* 0x0000005e005e7308 */ /* 0x000fe20000000800 */
[----:B------:R-:W-:Y:S01]  /*3a40*/  LOP3.LUT R22, R22, 0xff, RZ, 0xc0, !PT ;  /* 0x000000ff16167812 */ /* 0x000fe200078ec0ff */
[--C-:B------:R-:W-:Y:S01]  /*3a50*/  FFMA.FTZ R3, R10, UR14, -R93.reuse ;  /* 0x0000000e0a037c23 */ /* 0x100fe2000801085d */
[----:B------:R-:W-:Y:S01]  /*3a60*/  LOP3.LUT R13, R6, 0xff, RZ, 0xc0, !PT ;  /* 0x000000ff060d7812 */ /* 0x000fe200078ec0ff */
[--C-:B------:R-:W-:Y:S01]  /*3a70*/  FFMA.FTZ R26, R54, UR14, -R93.reuse ;  /* 0x0000000e361a7c23 */ /* 0x100fe2000801085d */
[----:B------:R-:W-:Y:S01]  /*3a80*/  LOP3.LUT R7, R39, R12, R56, 0x96, !PT ;  /* 0x0000000c27077212 */ /* 0x000fe200078e9638 */
[----:B------:R-:W-:Y:S01]  /*3a90*/  FFMA.FTZ R25, R52, UR14, -R93 ;  /* 0x0000000e34197c23 */ /* 0x000fe2000801085d */
[----:B------:R-:W-:Y:S01]  /*3aa0*/  LOP3.LUT R9, R11, 0xff, RZ, 0xc0, !PT ;  /* 0x000000ff0b097812 */ /* 0x000fe200078ec0ff */
[----:B------:R-:W1:Y:S01]  /*3ab0*/  MUFU.EX2 R27, R27 ;  /* 0x0000001b001b7308 */ /* 0x000e620000000800 */
[----:B------:R-:W-:Y:S01]  /*3ac0*/  SHF.R.U32.HI R4, RZ, 0x8, R4 ;  /* 0x00000008ff047819 */ /* 0x000fe20000011604 */
[----:B------:R-:W-:Y:S01]  /*3ad0*/  IMAD.WIDE.U32 R60, R51, -0x326172a9, RZ ;  /* 0xcd9e8d57333c7825 */ /* 0x000fe200078e00ff */
[----:B------:R-:W-:-:S03]  /*3ae0*/  PRMT R15, R22, 0x5410, R15 ;  /* 0x00005410160f7816 */ /* 0x000fc6000000000f */
[--C-:B------:R-:W-:Y:S01]  /*3af0*/  FFMA.FTZ R22, R8, UR14, -R93.reuse ;  /* 0x0000000e08167c23 */ /* 0x100fe2000801085d */
[----:B------:R-:W-:Y:S01]  /*3b00*/  LOP3.LUT R14, R38, 0xffff, RZ, 0xc0, !PT ;  /* 0x0000ffff260e7812 */ /* 0x000fe200078ec0ff */
[--C-:B------:R-:W-:Y:S01]  /*3b10*/  FFMA.FTZ R16, R16, UR14, -R93.reuse ;  /* 0x0000000e10107c23 */ /* 0x100fe2000801085d */
[----:B------:R-:W-:Y:S01]  /*3b20*/  LOP3.LUT R5, R38, 0xff, RZ, 0xc0, !PT ;  /* 0x000000ff26057812 */ /* 0x000fe200078ec0ff */
[----:B------:R-:W-:Y:S01]  /*3b30*/  MUFU.EX2 R86, R86 ;  /* 0x0000005600567308 */ /* 0x000fe20000000800 */
[--C-:B------:R-:W-:Y:S01]  /*3b40*/  SHF.R.U32.HI R12, RZ, 0x10, R38.reuse ;  /* 0x00000010ff0c7819 */ /* 0x100fe20000011626 */
[--C-:B------:R-:W-:Y:S01]  /*3b50*/  FFMA.FTZ R19, R19, UR14, -R93.reuse ;  /* 0x0000000e13137c23 */ /* 0x100fe2000801085d */
[----:B------:R-:W-:Y:S01]  /*3b60*/  SHF.R.U32.HI R6, RZ, 0x18, R38 ;  /* 0x00000018ff067819 */ /* 0x000fe20000011626 */
[----:B------:R-:W-:Y:S01]  /*3b70*/  FFMA.FTZ R146, R84, UR14, -R93 ;  /* 0x0000000e54927c23 */ /* 0x000fe2000801085d */
[----:B------:R-:W-:Y:S02]  /*3b80*/  PRMT R13, R13, 0x5410, R36 ;  /* 0x000054100d0d7816 */ /* 0x000fe40000000024 */
[----:B------:R-:W-:Y:S01]  /*3b90*/  SHF.R.U32.HI R69, RZ, 0x10, R11 ;  /* 0x00000010ff457819 */ /* 0x000fe2000001160b */
[----:B------:R-:W2:Y:S01]  /*3ba0*/  MUFU.EX2 R107, R107 ;  /* 0x0000006b006b7308 */ /* 0x000ea20000000800 */
[----:B------:R-:W3:Y:S01]  /*3bb0*/  LDSM.16.MT88.4 R36, [R116+0x6000] ;  /* 0x006000007424783b */ /* 0x000ee20000004200 */
[----:B------:R-:W-:-:S02]  /*3bc0*/  PRMT R9, R9, 0x5410, R4 ;  /* 0x0000541009097816 */ /* 0x000fc40000000004 */
[----:B------:R-:W-:Y:S02]  /*3bd0*/  SHF.R.U32.HI R4, RZ, 0x18, R11 ;  /* 0x00000018ff047819 */ /* 0x000fe4000001160b */
[----:B------:R-:W-:Y:S02]  /*3be0*/  LOP3.LUT R69, R69, 0xff, RZ, 0xc0, !PT ;  /* 0x000000ff45457812 */ /* 0x000fe400078ec0ff */
[--C-:B------:R-:W-:Y:S01]  /*3bf0*/  HSET2.LE.AND R15, R15, R66.reuse, PT ;  /* 0x000000420f0f7233 */ /* 0x100fe20003803000 */
[----:B------:R-:W-:Y:S01]  /*3c00*/  MUFU.EX2 R22, R22 ;  /* 0x0000001600167308 */ /* 0x000fe20000000800 */
[----:B-1----:R-:W-:Y:S02]  /*3c10*/  F2FP.BF16.F32.PACK_AB R8, R27, R94 ;  /* 0x0000005e1b08723e */ /* 0x002fe400000010ff */
[----:B------:R-:W-:Y:S02]  /*3c20*/  HSET2.LE.AND R13, R13, R66, PT ;  /* 0x000000420d0d7233 */ /* 0x000fe40003803000 */
[----:B------:R-:W-:-:S02]  /*3c30*/  PRMT R69, R69, 0x5410, R4 ;  /* 0x0000541045457816 */ /* 0x000fc40000000004 */
[----:B------:R-:W-:Y:S01]  /*3c40*/  LOP3.LUT R71, R15, R8, RZ, 0xc0, !PT ;  /* 0x000000080f477212 */ /* 0x000fe200078ec0ff */
[----:B------:R-:W1:Y:S01]  /*3c50*/  MUFU.EX2 R3, R3 ;  /* 0x0000000300037308 */ /* 0x000e620000000800 */
[--C-:B------:R-:W-:Y:S02]  /*3c60*/  HSET2.LE.AND R68, R9, R66.reuse, PT ;  /* 0x0000004209447233 */ /* 0x100fe40003803000 */
[----:B------:R-:W4:Y:S01]  /*3c70*/  LDSM.16.MT88.4 R8, [R118+0x6400] ;  /* 0x006400007608783b */ /* 0x000f220000004200 */
[----:B------:R-:W-:Y:S02]  /*3c80*/  SHF.R.U32.HI R14, RZ, 0x8, R14 ;  /* 0x00000008ff0e7819 */ /* 0x000fe4000001160e */
[----:B------:R-:W-:Y:S02]  /*3c90*/  LOP3.LUT R70, R13, R70, RZ, 0xc0, !PT ;  /* 0x000000460d467212 */ /* 0x000fe400078ec0ff */
[----:B------:R-:W-:Y:S01]  /*3ca0*/  HSET2.LE.AND R69, R69, R66, PT ;  /* 0x0000004245457233 */ /* 0x000fe20003803000 */
[----:B------:R-:W-:Y:S01]  /*3cb0*/  MUFU.EX2 R24, R24 ;  /* 0x0000001800187308 */ /* 0x000fe20000000800 */
[----:B------:R-:W-:-:S02]  /*3cc0*/  F2FP.BF16.F32.PACK_AB R13, R67, R88 ;  /* 0x00000058430d723e */ /* 0x000fc400000010ff */
[----:B--2---:R-:W-:Y:S01]  /*3cd0*/  F2FP.BF16.F32.PACK_AB R4, R107, R86 ;  /* 0x000000566b04723e */ /* 0x004fe200000010ff */
[----:B------:R-:W-:Y:S01]  /*3ce0*/  FADD.FTZ R107, R86, R107 ;  /* 0x0000006b566b7221 */ /* 0x000fe20000010000 */
[----:B------:R-:W-:Y:S02]  /*3cf0*/  PRMT R5, R5, 0x5410, R14 ;  /* 0x0000541005057816 */ /* 0x000fe4000000000e */
[--C-:B------:R-:W-:Y:S01]  /*3d00*/  SHF.R.U32.HI R53, RZ, 0x10, R7.reuse ;  /* 0x00000010ff357819 */ /* 0x100fe20000011607 */
[----:B------:R-:W-:Y:S01]  /*3d10*/  MUFU.EX2 R23, R23 ;  /* 0x0000001700177308 */ /* 0x000fe20000000800 */
[----:B------:R-:W-:Y:S02]  /*3d20*/  LOP3.LUT R68, R68, R13, RZ, 0xc0, !PT ;  /* 0x0000000d44447212 */ /* 0x000fe400078ec0ff */
[----:B------:R-:W-:Y:S02]  /*3d30*/  LOP3.LUT R69, R69, R4, RZ, 0xc0, !PT ;  /* 0x0000000445457212 */ /* 0x000fe400078ec0ff */
[----:B------:R-:W-:-:S02]  /*3d40*/  SHF.R.U32.HI R4, RZ, 0x18, R7 ;  /* 0x00000018ff047819 */ /* 0x000fc40000011607 */
[----:B------:R-:W-:Y:S01]  /*3d50*/  LOP3.LUT R15, R12, 0xff, RZ, 0xc0, !PT ;  /* 0x000000ff0c0f7812 */ /* 0x000fe200078ec0ff */
[----:B------:R-:W-:Y:S01]  /*3d60*/  MUFU.EX2 R26, R26 ;  /* 0x0000001a001a7308 */ /* 0x000fe20000000800 */
[----:B------:R-:W-:Y:S01]  /*3d70*/  LOP3.LUT R53, R53, 0xff, RZ, 0xc0, !PT ;  /* 0x000000ff35357812 */ /* 0x000fe200078ec0ff */
[C---:B------:R-:W-:Y:S01]  /*3d80*/  HMMA.16816.F32.BF16 R72, R68.reuse, R76, RZ ;  /* 0x0000004c4448723c */ /* 0x040fe200000418ff */
[----:B------:R-:W-:Y:S02]  /*3d90*/  HSET2.LE.AND R14, R5, R66, PT ;  /* 0x00000042050e7233 */ /* 0x000fe40003803000 */
[----:B------:R-:W-:Y:S02]  /*3da0*/  F2FP.BF16.F32.PACK_AB R45, R20, R21 ;  /* 0x00000015142d723e */ /* 0x000fe400000010ff */
[C---:B------:R-:W-:Y:S01]  /*3db0*/  LOP3.LUT R12, R7.reuse, 0xffff, RZ, 0xc0, !PT ;  /* 0x0000ffff070c7812 */ /* 0x040fe200078ec0ff */
[----:B------:R-:W2:Y:S01]  /*3dc0*/  MUFU.EX2 R25, R25 ;  /* 0x0000001900197308 */ /* 0x000ea20000000800 */
[----:B------:R-:W-:Y:S01]  /*3dd0*/  LOP3.LUT R13, R7, 0xff, RZ, 0xc0, !PT ;  /* 0x000000ff070d7812 */ /* 0x000fe200078ec0ff */
[----:B------:R-:W-:Y:S01]  /*3de0*/  HMMA.16816.F32.BF16 R76, R68, R78, RZ ;  /* 0x0000004e444c723c */ /* 0x000fe200000418ff */
[----:B------:R-:W-:-:S02]  /*3df0*/  PRMT R15, R15, 0x5410, R6 ;  /* 0x000054100f0f7816 */ /* 0x000fc40000000006 */
[----:B------:R-:W-:Y:S02]  /*3e00*/  PRMT R53, R53, 0x5410, R4 ;  /* 0x0000541035357816 */ /* 0x000fe40000000004 */
[----:B------:R-:W5:Y:S01]  /*3e10*/  LDSM.16.MT88.4 R4, [R116+0x6400] ;  /* 0x006400007404783b */ /* 0x000f620000004200 */
[----:B------:R-:W-:Y:S01]  /*3e20*/  LOP3.LUT R14, R14, R45, RZ, 0xc0, !PT ;  /* 0x0000002d0e0e7212 */ /* 0x000fe200078ec0ff */
[C---:B---3--:R-:W-:Y:S01]  /*3e30*/  HMMA.16816.F32.BF16 R80, R68.reuse, R36, RZ ;  /* 0x000000244450723c */ /* 0x048fe200000418ff */
[----:B------:R-:W-:Y:S01]  /*3e40*/  SHF.R.U32.HI R12, RZ, 0x8, R12 ;  /* 0x00000008ff0c7819 */ /* 0x000fe2000001160c */
[----:B------:R-:W3:Y:S01]  /*3e50*/  LDSM.16.MT88.4 R44, [R118+0x7000] ;  /* 0x00700000762c783b */ /* 0x000ee20000004200 */
[----:B------:R-:W-:Y:S01]  /*3e60*/  HSET2.LE.AND R15, R15, R66, PT ;  /* 0x000000420f0f7233 */ /* 0x000fe20003803000 */
[----:B------:R-:W-:Y:S01]  /*3e70*/  MUFU.EX2 R86, R19 ;  /* 0x0000001300567308 */ /* 0x000fe20000000800 */
[----:B------:R-:W-:Y:S01]  /*3e80*/  PRMT R13, R13, 0x5410, R12 ;  /* 0x000054100d0d7816 */ /* 0x000fe2000000000c */
[----:B------:R-:W-:Y:S01]  /*3e90*/  HMMA.16816.F32.BF16 R36, R68, R38, RZ ;  /* 0x000000264424723c */ /* 0x000fe200000418ff */
[----:B-1----:R-:W-:-:S02]  /*3ea0*/  F2FP.BF16.F32.PACK_AB R12, R3, R22 ;  /* 0x00000016030c723e */ /* 0x002fc400000010ff */
[----:B--2---:R-:W-:Y:S02]  /*3eb0*/  F2FP.BF16.F32.PACK_AB R52, R25, R26 ;  /* 0x0000001a1934723e */ /* 0x004fe400000010ff */
[----:B------:R-:W-:Y:S01]  /*3ec0*/  LOP3.LUT R15, R15, R12, RZ, 0xc0, !PT ;  /* 0x0000000c0f0f7212 */ /* 0x000fe200078ec0ff */
[----:B------:R-:W-:Y:S01]  /*3ed0*/  MUFU.EX2 R32, R32 ;  /* 0x0000002000207308 */ /* 0x000fe20000000800 */
[--C-:B------:R-:W-:Y:S02]  /*3ee0*/  HSET2.LE.AND R12, R13, R66.reuse, PT ;  /* 0x000000420d0c7233 */ /* 0x100fe40003803000 */
[----:B------:R-:W-:Y:S02]  /*3ef0*/  HSET2.LE.AND R13, R53, R66, PT ;  /* 0x00000042350d7233 */ /* 0x000fe40003803000 */
[----:B------:R-:W-:Y:S02]  /*3f00*/  F2FP.BF16.F32.PACK_AB R53, R23, R24 ;  /* 0x000000181735723e */ /* 0x000fe400000010ff */
[----:B------:R-:W-:Y:S01]  /*3f10*/  LOP3.LUT R43, R61, R90, R43, 0x96, !PT ;  /* 0x0000005a3d2b7212 */ /* 0x000fe200078e962b */
[----:B------:R-:W-:Y:S01]  /*3f20*/  MUFU.EX2 R146, R146 ;  /* 0x0000009200927308 */ /* 0x000fe20000000800 */
[----:B------:R-:W-:-:S02]  /*3f30*/  LOP3.LUT R12, R12, R53, RZ, 0xc0, !PT ;  /* 0x000000350c0c7212 */ /* 0x000fc400078ec0ff */
[----:B------:R-:W-:Y:S01]  /*3f40*/  LOP3.LUT R13, R13, R52, RZ, 0xc0, !PT ;  /* 0x000000340d0d7212 */ /* 0x000fe200078ec0ff */
[----:B------:R-:W-:Y:S01]  /*3f50*/  IMAD.WIDE.U32 R62, R43, -0x2daee0ad, RZ ;  /* 0xd2511f532b3e7825 */ /* 0x000fe200078e00ff */
[----:B------:R-:W-:Y:S01]  /*3f60*/  LDSM.16.MT88.4 R52, [R116+0x7000] ;  /* 0x007000007434783b */ /* 0x000fe20000004200 */
[----:B------:R-:W-:-:S04]  /*3f70*/  LOP3.LUT R60, R59, R60, R41, 0x96, !PT ;  /* 0x0000003c3b3c7212 */ /* 0x000fc800078e9629 */
[----:B----4-:R-:W-:Y:S01]  /*3f80*/  HMMA.16816.F32.BF16 R72, R12, R8, R72 ;  /* 0x000000080c48723c */ /* 0x010fe20000041848 */
[----:B------:R-:W-:-:S05]  /*3f90*/  IMAD.WIDE.U32 R60, R60, -0x2daee0ad, RZ ;  /* 0xd2511f533c3c7825 */ /* 0x000fca00078e00ff */
[----:B------:R-:W-:Y:S01]  /*3fa0*/  HMMA.16816.F32.BF16 R76, R12, R10, R76 ;  /* 0x0000000a0c4c723c */ /* 0x000fe2000004184c */
[----:B------:R-:W1:Y:S01]  /*3fb0*/  LDSM.16.MT88.4 R8, [R118+0x7400] ;  /* 0x007400007608783b */ /* 0x000e620000004200 */
[----:B------:R-:W-:-:S04]  /*3fc0*/  LOP3.LUT R50, R61, R62, R50, 0x96, !PT ;  /* 0x0000003e3d327212 */ /* 0x000fc800078e9632 */
[C---:B-----5:R-:W-:Y:S06]  /*3fd0*/  HMMA.16816.F32.BF16 R80, R12.reuse, R4, R80 ;  /* 0x000000040c50723c */ /* 0x060fec0000041850 */
[----:B------:R-:W-:Y:S01]  /*3fe0*/  HMMA.16816.F32.BF16 R36, R12, R6, R36 ;  /* 0x000000060c24723c */ /* 0x000fe20000041824 */
[----:B------:R-:W-:-:S05]  /*3ff0*/  LOP3.LUT R4, R63, R42, R40, 0x96, !PT ;  /* 0x0000002a3f047212 */ /* 0x000fca00078e9628 */
[C---:B---3--:R-:W-:Y:S01]  /*4000*/  HMMA.16816.F32.BF16 R40, R68.reuse, R44, RZ ;  /* 0x0000002c4428723c */ /* 0x048fe200000418ff */
[----:B------:R-:W-:Y:S02]  /*4010*/  IMAD.WIDE.U32 R62, R4, -0x326172a9, RZ ;  /* 0xcd9e8d57043e7825 */ /* 0x000fe400078e00ff */
[----:B------:R-:W2:Y:S03]  /*4020*/  LDSM.16.MT88.4 R4, [R116+0x7400] ;  /* 0x007400007404783b */ /* 0x000ea60000004200 */
[----:B------:R-:W-:Y:S01]  /*4030*/  HMMA.16816.F32.BF16 R44, R68, R46, RZ ;  /* 0x0000002e442c723c */ /* 0x000fe200000418ff */
[----:B------:R-:W-:-:S15]  /*4040*/  LOP3.LUT R49, R63, R58, R49, 0x96, !PT ;  /* 0x0000003a3f317212 */ /* 0x000fde00078e9631 */
[----:B------:R-:W-:-:S02]  /*4050*/  NOP ;  /* 0x0000000000007918 */ /* 0x000fc40000000000 */
[C---:B-1----:R-:W-:Y:S06]  /*4060*/  HMMA.16816.F32.BF16 R40, R12.reuse, R8, R40 ;  /* 0x000000080c28723c */ /* 0x042fec0000041828 */
[----:B------:R-:W-:Y:S01]  /*4070*/  HMMA.16816.F32.BF16 R44, R12, R10, R44 ;  /* 0x0000000a0c2c723c */ /* 0x000fe2000004182c */
[----:B------:R-:W-:-:S05]  /*4080*/  IMAD.WIDE.U32 R8, R50, -0x326172a9, RZ ;  /* 0xcd9e8d5732087825 */ /* 0x000fca00078e00ff */
[----:B------:R-:W-:Y:S01]  /*4090*/  LOP3.LUT R58, R9, R62, R48, 0x96, !PT ;  /* 0x0000003e093a7212 */ /* 0x000fe200078e9630 */
[----:B------:R-:W-:Y:S02]  /*40a0*/  IMAD.WIDE.U32 R10, R49, -0x2daee0ad, RZ ;  /* 0xd2511f53310a7825 */ /* 0x000fe400078e00ff */
[----:B------:R-:W-:Y:S02]  /*40b0*/  HMMA.16816.F32.BF16 R48, R68, R52, RZ ;  /* 0x000000344430723c */ /* 0x000fe400000418ff */
[----:B------:R-:W-:Y:S01]  /*40c0*/  IMAD.WIDE.U32 R58, R58, -0x2daee0ad, RZ ;  /* 0xd2511f533a3a7825 */ /* 0x000fe200078e00ff */
[----:B------:R-:W-:-:S03]  /*40d0*/  LOP3.LUT R60, R11, R60, R131, 0x96, !PT ;  /* 0x0000003c0b3c7212 */ /* 0x000fc600078e9683 */
[----:B------:R-:W-:Y:S01]  /*40e0*/  HMMA.16816.F32.BF16 R52, R68, R54, RZ ;  /* 0x000000364434723c */ /* 0x000fe200000418ff */
[----:B------:R-:W-:Y:S01]  /*40f0*/  LOP3.LUT R10, R59, R10, R125, 0x96, !PT ;  /* 0x0000000a3b0a7212 */ /* 0x000fe200078e967d */
[----:B------:R-:W-:-:S04]  /*4100*/  IMAD.WIDE.U32 R60, R60, -0x326172a9, RZ ;  /* 0xcd9e8d573c3c7825 */ /* 0x000fc800078e00ff */
[----:B------:R-:W-:Y:S01]  /*4110*/  IMAD.WIDE.U32 R10, R10, -0x326172a9, RZ ;  /* 0xcd9e8d570a0a7825 */ /* 0x000fe200078e00ff */
[----:B------:R-:W-:-:S04]  /*4120*/  LOP3.LUT R8, R61, R8, R130, 0x96, !PT ;  /* 0x000000083d087212 */ /* 0x000fc800078e9682 */
[----:B------:R-:W-:Y:S01]  /*4130*/  LOP3.LUT R57, R11, R60, R57, 0x96, !PT ;  /* 0x0000003c0b397212 */ /* 0x000fe200078e9639 */
[----:B------:R-:W-:Y:S01]  /*4140*/  IMAD.WIDE.U32 R60, R8, -0x2daee0ad, RZ ;  /* 0xd2511f53083c7825 */ /* 0x000fe200078e00ff */
[----:B------:R-:W-:Y:S02]  /*4150*/  LOP3.LUT R91, R10, 0xff, RZ, 0xc0, !PT ;  /* 0x000000ff0a5b7812 */ /* 0x000fe400078ec0ff */
[----:B------:R-:W-:Y:S02]  /*4160*/  SHF.R.U32.HI R9, RZ, 0x10, R57 ;  /* 0x00000010ff097819 */ /* 0x000fe40000011639 */
[----:B------:R-:W-:Y:S01]  /*4170*/  LOP3.LUT R8, R61, R58, R56, 0x96, !PT ;  /* 0x0000003a3d087212 */ /* 0x000fe200078e9638 */
[----:B--2---:R-:W-:Y:S01]  /*4180*/  HMMA.16816.F32.BF16 R48, R12, R4, R48 ;  /* 0x000000040c30723c */ /* 0x004fe20000041830 */
[----:B------:R-:W-:Y:S02]  /*4190*/  SHF.R.U32.HI R56, RZ, 0x10, R10 ;  /* 0x00000010ff387819 */ /* 0x000fe4000001160a */
[----:B------:R-:W-:-:S02]  /*41a0*/  LOP3.LUT R111, R60, 0xff, RZ, 0xc0, !PT ;  /* 0x000000ff3c6f7812 */ /* 0x000fc400078ec0ff */
[----:B------:R-:W-:Y:S01]  /*41b0*/  SHF.R.U32.HI R90, RZ, 0x10, R60 ;  /* 0x00000010ff5a7819 */ /* 0x000fe2000001163c */
[----:B------:R-:W-:Y:S01]  /*41c0*/  HMMA.16816.F32.BF16 R52, R12, R6, R52 ;  /* 0x000000060c34723c */ /* 0x000fe20000041834 */
[----:B------:R-:W-:Y:S02]  /*41d0*/  LOP3.LUT R4, R10, 0xffff, RZ, 0xc0, !PT ;  /* 0x0000ffff0a047812 */ /* 0x000fe400078ec0ff */
[----:B------:R-:W-:Y:S02]  /*41e0*/  SHF.R.U32.HI R11, RZ, 0x18, R10 ;  /* 0x00000018ff0b7819 */ /* 0x000fe4000001160a */
[----:B------:R-:W-:Y:S02]  /*41f0*/  LOP3.LUT R10, R60, 0xffff, RZ, 0xc0, !PT ;  /* 0x0000ffff3c0a7812 */ /* 0x000fe400078ec0ff */
[----:B------:R-:W-:Y:S02]  /*4200*/  SHF.R.U32.HI R109, RZ, 0x18, R60 ;  /* 0x00000018ff6d7819 */ /* 0x000fe4000001163c */
[----:B------:R-:W1:Y:S01]  /*4210*/  LDSM.16.MT88.4 R60, [R118+0x8000] ;  /* 0x00800000763c783b */ /* 0x000e620000004200 */
[----:B------:R-:W-:-:S02]  /*4220*/  SHF.R.U32.HI R4, RZ, 0x8, R4 ;  /* 0x00000008ff047819 */ /* 0x000fc40000011604 */
[----:B------:R-:W-:Y:S02]  /*4230*/  LOP3.LUT R6, R57, 0xffff, RZ, 0xc0, !PT ;  /* 0x0000ffff39067812 */ /* 0x000fe400078ec0ff */
[----:B------:R-:W-:Y:S02]  /*4240*/  PRMT R91, R91, 0x5410, R4 ;  /* 0x000054105b5b7816 */ /* 0x000fe40000000004 */
[----:B------:R-:W-:Y:S02]  /*4250*/  SHF.R.U32.HI R4, RZ, 0x18, R57 ;  /* 0x00000018ff047819 */ /* 0x000fe40000011639 */
[----:B------:R-:W-:Y:S02]  /*4260*/  SHF.R.U32.HI R6, RZ, 0x8, R6 ;  /* 0x00000008ff067819 */ /* 0x000fe40000011606 */
[----:B------:R-:W-:Y:S02]  /*4270*/  LOP3.LUT R89, R57, 0xff, RZ, 0xc0, !PT ;  /* 0x000000ff39597812 */ /* 0x000fe400078ec0ff */
[----:B------:R-:W-:-:S02]  /*4280*/  LOP3.LUT R9, R9, 0xff, RZ, 0xc0, !PT ;  /* 0x000000ff09097812 */ /* 0x000fc400078ec0ff */
[----:B------:R-:W-:Y:S02]  /*4290*/  PRMT R89, R89, 0x5410, R6 ;  /* 0x0000541059597816 */ /* 0x000fe40000000006 */
[----:B------:R-:W-:Y:S02]  /*42a0*/  PRMT R9, R9, 0x5410, R4 ;  /* 0x0000541009097816 */ /* 0x000fe40000000004 */
[----:B------:R-:W2:Y:S01]  /*42b0*/  LDSM.16.MT88.4 R4, [R118+0x8400] ;  /* 0x008400007604783b */ /* 0x000ea20000004200 */
[----:B------:R-:W-:Y:S02]  /*42c0*/  LOP3.LUT R56, R56, 0xff, RZ, 0xc0, !PT ;  /* 0x000000ff38387812 */ /* 0x000fe400078ec0ff */
[----:B------:R-:W-:Y:S02]  /*42d0*/  LOP3.LUT R90, R90, 0xff, RZ, 0xc0, !PT ;  /* 0x000000ff5a5a7812 */ /* 0x000fe400078ec0ff */
[----:B------:R-:W-:Y:S02]  /*42e0*/  PRMT R11, R56, 0x5410, R11 ;  /* 0x00005410380b7816 */ /* 0x000fe4000000000b */
[----:B------:R-:W-:-:S02]  /*42f0*/  SHF.R.U32.HI R113, RZ, 0x18, R8 ;  /* 0x00000018ff717819 */ /* 0x000fc40000011608 */
[----:B------:R-:W-:Y:S01]  /*4300*/  PRMT R109, R90, 0x5410, R109 ;  /* 0x000054105a6d7816 */ /* 0x000fe2000000006d */
[--C-:B------:R-:W-:Y:S01]  /*4310*/  FFMA.FTZ R90, R30, UR14, -R87.reuse ;  /* 0x0000000e1e5a7c23 */ /* 0x100fe20008010857 */
[----:B------:R-:W-:Y:S01]  /*4320*/  SHF.R.U32.HI R10, RZ, 0x8, R10 ;  /* 0x00000008ff0a7819 */ /* 0x000fe2000001160a */
[--C-:B------:R-:W-:Y:S01]  /*4330*/  FFMA.FTZ R30, R34, UR14, -R87.reuse ;  /* 0x0000000e221e7c23 */ /* 0x100fe20008010857 */
[--C-:B------:R-:W-:Y:S01]  /*4340*/  HSET2.LE.AND R11, R11, R66.reuse, PT ;  /* 0x000000420b0b7233 */ /* 0x100fe20003803000 */
[----:B------:R3:W-:Y:S01]  /*4350*/  MUFU.EX2 R34, R90 ;  /* 0x0000005a00227308 */ /* 0x0007e20000000800 */
[--C-:B------:R-:W-:Y:S02]  /*4360*/  HSET2.LE.AND R106, R109, R66.reuse, PT ;  /* 0x000000426d6a7233 */ /* 0x100fe40003803000 */
[----:B------:R-:W-:Y:S02]  /*4370*/  PRMT R111, R111, 0x5410, R10 ;  /* 0x000054106f6f7816 */ /* 0x000fe4000000000a */
[--C-:B------:R-:W-:Y:S01]  /*4380*/  HSET2.LE.AND R10, R91, R66.reuse, PT ;  /* 0x000000425b0a7233 */ /* 0x100fe20003803000 */
[--C-:B------:R-:W-:Y:S01]  /*4390*/  FFMA.FTZ R91, R29, UR14, -R87.reuse ;  /* 0x0000000e1d5b7c23 */ /* 0x100fe20008010857 */
[C---:B-1----:R-:W-:Y:S01]  /*43a0*/  HMMA.16816.F32.BF16 R56, R68.reuse, R60, RZ ;  /* 0x0000003c4438723c */ /* 0x042fe200000418ff */
[--C-:B------:R-:W-:Y:S01]  /*43b0*/  HSET2.LE.AND R108, R111, R66.reuse, PT ;  /* 0x000000426f6c7233 */ /* 0x100fe20003803000 */
[--C-:B------:R-:W-:Y:S01]  /*43c0*/  FFMA.FTZ R29, R64, UR14, -R87.reuse ;  /* 0x0000000e401d7c23 */ /* 0x100fe20008010857 */
[----:B------:R-:W-:Y:S01]  /*43d0*/  FFMA.FTZ R111, R65, UR14, -R87 ;  /* 0x0000000e416f7c23 */ /* 0x000fe20008010857 */
[----:B------:R-:W-:Y:S01]  /*43e0*/  HSET2.LE.AND R9, R9, R66, PT ;  /* 0x0000004209097233 */ /* 0x000fe20003803000 */
[----:B------:R-:W-:Y:S01]  /*43f0*/  MUFU.EX2 R30, R30 ;  /* 0x0000001e001e7308 */ /* 0x000fe20000000800 */
[----:B------:R-:W-:Y:S01]  /*4400*/  HMMA.16816.F32.BF16 R60, R68, R62, RZ ;  /* 0x0000003e443c723c */ /* 0x000fe200000418ff */
[----:B---3--:R-:W-:-:S06]  /*4410*/  FFMA.FTZ R90, R17, UR14, -R93 ;  /* 0x0000000e115a7c23 */ /* 0x008fcc000801085d */
[----:B------:R-:W-:Y:S08]  /*4420*/  MUFU.EX2 R29, R29 ;  /* 0x0000001d001d7308 */ /* 0x000ff00000000800 */
[----:B------:R-:W-:Y:S03]  /*4430*/  MUFU.EX2 R90, R90 ;  /* 0x0000005a005a7308 */ /* 0x000fe60000000800 */
[C---:B--2---:R-:W-:Y:S05]  /*4440*/  HMMA.16816.F32.BF16 R56, R12.reuse, R4, R56 ;  /* 0x000000040c38723c */ /* 0x044fea0000041838 */
[----:B------:R-:W-:Y:S01]  /*4450*/  MUFU.EX2 R88, R111 ;  /* 0x0000006f00587308 */ /* 0x000fe20000000800 */
[----:B------:R-:W-:Y:S01]  /*4460*/  HMMA.16816.F32.BF16 R60, R12, R6, R60 ;  /* 0x000000060c3c723c */ /* 0x000fe2000004183c */
[----:B------:R-:W-:-:S02]  /*4470*/  LOP3.LUT R4, R8, 0xffff, RZ, 0xc0, !PT ;  /* 0x0000ffff08047812 */ /* 0x000fc400078ec0ff */
[----:B------:R-:W-:Y:S02]  /*4480*/  LOP3.LUT R5, R8, 0xff, RZ, 0xc0, !PT ;  /* 0x000000ff08057812 */ /* 0x000fe400078ec0ff */
[----:B------:R-:W-:-:S04]  /*4490*/  SHF.R.U32.HI R4, RZ, 0x8, R4 ;  /* 0x00000008ff047819 */ /* 0x000fc80000011604 */
[----:B------:R-:W-:Y:S02]  /*44a0*/  PRMT R5, R5, 0x5410, R4 ;  /* 0x0000541005057816 */ /* 0x000fe40000000004 */
[----:B------:R-:W-:Y:S02]  /*44b0*/  SHF.R.U32.HI R4, RZ, 0x10, R8 ;  /* 0x00000010ff047819 */ /* 0x000fe40000011608 */
[--C-:B------:R-:W-:Y:S01]  /*44c0*/  HSET2.LE.AND R8, R89, R66.reuse, PT ;  /* 0x0000004259087233 */ /* 0x100fe20003803000 */
[--C-:B------:R-:W-:Y:S01]  /*44d0*/  FFMA.FTZ R89, R31, UR14, -R87.reuse ;  /* 0x0000000e1f597c23 */ /* 0x100fe20008010857 */
[----:B------:R-:W-:Y:S01]  /*44e0*/  LOP3.LUT R4, R4, 0xff, RZ, 0xc0, !PT ;  /* 0x000000ff04047812 */ /* 0x000fe200078ec0ff */
[----:B------:R-:W-:Y:S01]  /*44f0*/  FFMA.FTZ R31, R33, UR14, -R87 ;  /* 0x0000000e211f7c23 */ /* 0x000fe20008010857 */
[----:B------:R-:W-:Y:S01]  /*4500*/  HSET2.LE.AND R110, R5, R66, PT ;  /* 0x00000042056e7233 */ /* 0x000fe20003803000 */
[----:B------:R-:W1:Y:S01]  /*4510*/  MUFU.EX2 R87, R91 ;  /* 0x0000005b00577308 */ /* 0x000e620000000800 */
[----:B------:R-:W-:-:S05]  /*4520*/  PRMT R7, R4, 0x5410, R113 ;  /* 0x0000541004077816 */ /* 0x000fca0000000071 */
[----:B------:R-:W-:Y:S02]  /*4530*/  HSET2.LE.AND R109, R7, R66, PT ;  /* 0x00000042076d7233 */ /* 0x000fe40003803000 */
[----:B------:R-:W2:Y:S01]  /*4540*/  LDSM.16.MT88.4 R4, [R116+0x8000] ;  /* 0x008000007404783b */ /* 0x000ea20000004200 */
[----:B------:R3:W-:Y:S08]  /*4550*/  MUFU.EX2 R33, R89 ;  /* 0x0000005900217308 */ /* 0x0007f00000000800 */
[----:B------:R4:W5:Y:S08]  /*4560*/  MUFU.EX2 R91, R16 ;  /* 0x00000010005b7308 */ /* 0x0009700000000800 */
[----:B------:R-:W-:Y:S01]  /*4570*/  MUFU.EX2 R31, R31 ;  /* 0x0000001f001f7308 */ /* 0x000fe20000000800 */
[----:B---3--:R-:W-:-:S07]  /*4580*/  FFMA.FTZ R89, R18, UR14, -R93 ;  /* 0x0000000e12597c23 */ /* 0x008fce000801085d */
[----:B------:R-:W3:Y:S01]  /*4590*/  MUFU.EX2 R89, R89 ;  /* 0x0000005900597308 */ /* 0x000ee20000000800 */
[----:B----4-:R-:W4:Y:S01]  /*45a0*/  LDSM.16.MT88.4 R16, [R116+0x8400] ;  /* 0x008400007410783b */ /* 0x010f220000004200 */
[C---:B--2---:R-:W-:Y:S06]  /*45b0*/  HMMA.16816.F32.BF16 R64, R68.reuse, R4, RZ ;  /* 0x000000044440723c */ /* 0x044fec00000418ff */
[----:B------:R-:W-:Y:S01]  /*45c0*/  HMMA.16816.F32.BF16 R68, R68, R6, RZ ;  /* 0x000000064444723c */ /* 0x000fe200000418ff */
[--C-:B------:R-:W-:Y:S01]  /*45d0*/  FFMA.FTZ R4, R35, UR14, -R93.reuse ;  /* 0x0000000e23047c23 */ /* 0x100fe2000801085d */
[--C-:B------:R-:W-:Y:S01]  /*45e0*/  FFMA.FTZ R5, R92, UR14, -R93.reuse ;  /* 0x0000000e5c057c23 */ /* 0x100fe2000801085d */
[----:B------:R-:W-:Y:S01]  /*45f0*/  FFMA.FTZ R35, R85, UR14, -R93 ;  /* 0x0000000e55237c23 */ /* 0x000fe2000801085d */
[----:B------:R-:W-:Y:S01]  /*4600*/  FADD.FTZ R93, R95, R112 ;  /* 0x000000705f5d7221 */ /* 0x000fe20000010000 */
[----:B------:R2:W-:Y:S01]  /*4610*/  MUFU.EX2 R85, R4 ;  /* 0x0000000400557308 */ /* 0x0005e20000000800 */
[----:B------:R-:W-:Y:S01]  /*4620*/  FADD.FTZ R92, R94, R107 ;  /* 0x0000006b5e5c7221 */ /* 0x000fe20000010000 */
[----:B-1----:R-:W-:Y:S01]  /*4630*/  F2FP.BF16.F32.PACK_AB R7, R34, R87 ;  /* 0x000000572207723e */ /* 0x002fe200000010ff */
[----:B------:R-:W-:Y:S01]  /*4640*/  FADD.FTZ R93, R28, R93 ;  /* 0x0000005d1c5d7221 */ /* 0x000fe20000010000 */
[----:B-----5:R-:W-:Y:S01]  /*4650*/  F2FP.BF16.F32.PACK_AB R6, R90, R91 ;  /* 0x0000005b5a06723e */ /* 0x020fe200000010ff */
[----:B------:R-:W-:Y:S01]  /*4660*/  FADD.FTZ R27, R27, R92 ;  /* 0x0000005c1b1b7221 */ /* 0x000fe20000010000 */
[----:B------:R-:W-:-:S02]  /*4670*/  LOP3.LUT R8, R8, R7, RZ, 0xc0, !PT ;  /* 0x0000000708087212 */ /* 0x000fc400078ec0ff */
[----:B------:R-:W-:Y:S01]  /*4680*/  LOP3.LUT R9, R9, R6, RZ, 0xc0, !PT ;  /* 0x0000000609097212 */ /* 0x000fe200078ec0ff */
[----:B------:R-:W1:Y:S01]  /*4690*/  MUFU.EX2 R84, R5 ;  /* 0x0000000500547308 */ /* 0x000e620000000800 */
[----:B------:R-:W-:Y:S01]  /*46a0*/  F2FP.BF16.F32.PACK_AB R7, R32, R33 ;  /* 0x000000212007723e */ /* 0x000fe200000010ff */
[----:B------:R-:W-:Y:S01]  /*46b0*/  FADD.FTZ R26, R26, R27 ;  /* 0x0000001b1a1a7221 */ /* 0x000fe20000010000 */
[----:B---3--:R-:W-:Y:S02]  /*46c0*/  F2FP.BF16.F32.PACK_AB R6, R86, R89 ;  /* 0x000000595606723e */ /* 0x008fe400000010ff */
[----:B------:R-:W-:Y:S01]  /*46d0*/  LOP3.LUT R10, R10, R7, RZ, 0xc0, !PT ;  /* 0x000000070a0a7212 */ /* 0x000fe200078ec0ff */
[----:B----4-:R-:W-:Y:S01]  /*46e0*/  HMMA.16816.F32.BF16 R64, R12, R16, R64 ;  /* 0x000000100c40723c */ /* 0x010fe20000041840 */
[----:B------:R-:W-:Y:S01]  /*46f0*/  LOP3.LUT R11, R11, R6, RZ, 0xc0, !PT ;  /* 0x000000060b0b7212 */ /* 0x000fe200078ec0ff */
[----:B------:R-:W3:Y:S01]  /*4700*/  MUFU.EX2 R35, R35 ;  /* 0x0000002300237308 */ /* 0x000ee20000000800 */
[----:B------:R-:W-:Y:S01]  /*4710*/  F2FP.BF16.F32.PACK_AB R7, R30, R31 ;  /* 0x0000001f1e07723e */ /* 0x000fe200000010ff */
[----:B------:R-:W-:-:S02]  /*4720*/  FADD.FTZ R25, R25, R26 ;  /* 0x0000001a19197221 */ /* 0x000fc40000010000 */
[----:B------:R-:W-:Y:S01]  /*4730*/  HMMA.16816.F32.BF16 R68, R12, R18, R68 ;  /* 0x000000120c44723c */ /* 0x000fe20000041844 */
[----:B------:R-:W4:Y:S01]  /*4740*/  LDSM.16.MT88.4 R16, [R118+0x6800] ;  /* 0x006800007610783b */ /* 0x000f220000004200 */
[----:B--2---:R-:W-:Y:S01]  /*4750*/  LOP3.LUT R4, R110, R7, RZ, 0xc0, !PT ;  /* 0x000000076e047212 */ /* 0x004fe200078ec0ff */
[----:B------:R-:W-:Y:S01]  /*4760*/  FADD.FTZ R22, R22, R25 ;  /* 0x0000001916167221 */ /* 0x000fe20000010000 */
[----:B------:R-:W-:Y:S01]  /*4770*/  F2FP.BF16.F32.PACK_AB R7, R88, R29 ;  /* 0x0000001d5807723e */ /* 0x000fe200000010ff */
[----:B------:R-:W2:Y:S01]  /*4780*/  LDSM.16.MT88.4 R12, [R116+0x6800] ;  /* 0x00680000740c783b */ /* 0x000ea20000004200 */
[----:B-1----:R-:W-:Y:S01]  /*4790*/  F2FP.BF16.F32.PACK_AB R6, R84, R85 ;  /* 0x000000555406723e */ /* 0x002fe200000010ff */
[----:B------:R-:W-:-:S03]  /*47a0*/  FADD.FTZ R22, R3, R22 ;  /* 0x0000001603167221 */ /* 0x000fc60000010000 */
[----:B------:R-:W-:Y:S01]  /*47b0*/  LOP3.LUT R5, R109, R6, RZ, 0xc0, !PT ;  /* 0x000000066d057212 */ /* 0x000fe200078ec0ff */
[----:B------:R-:W-:Y:S01]  /*47c0*/  FADD.FTZ R91, R91, R22 ;  /* 0x000000165b5b7221 */ /* 0x000fe20000010000 */
[----:B------:R-:W-:Y:S02]  /*47d0*/  LOP3.LUT R6, R108, R7, RZ, 0xc0, !PT ;  /* 0x000000076c067212 */ /* 0x000fe400078ec0ff */
[----:B---3--:R-:W-:Y:S01]  /*47e0*/  F2FP.BF16.F32.PACK_AB R7, R146, R35 ;  /* 0x000000239207723e */ /* 0x008fe200000010ff */
[----:B------:R-:W-:-:S03]  /*47f0*/  FADD.FTZ R90, R90, R91 ;  /* 0x0000005b5a5a7221 */ /* 0x000fc60000010000 */
[----:B------:R-:W-:Y:S01]  /*4800*/  LOP3.LUT R7, R106, R7, RZ, 0xc0, !PT ;  /* 0x000000076a077212 */ /* 0x000fe200078ec0ff */
[----:B------:R-:W-:-:S04]  /*4810*/  FADD.FTZ R89, R89, R90 ;  /* 0x0000005a59597221 */ /* 0x000fc80000010000 */
[----:B------:R-:W-:-:S04]  /*4820*/  FADD.FTZ R86, R86, R89 ;  /* 0x0000005956567221 */ /* 0x000fc80000010000 */
[----:B------:R-:W-:-:S04]  /*4830*/  FADD.FTZ R85, R85, R86 ;  /* 0x0000005655557221 */ /* 0x000fc80000010000 */
[----:B------:R-:W-:-:S04]  /*4840*/  FADD.FTZ R84, R84, R85 ;  /* 0x0000005554547221 */ /* 0x000fc80000010000 */
[----:B------:R-:W-:-:S04]  /*4850*/  FADD.FTZ R35, R35, R84 ;  /* 0x0000005423237221 */ /* 0x000fc80000010000 */
[----:B------:R-:W-:Y:S01]  /*4860*/  FADD.FTZ R146, R146, R35 ;  /* 0x0000002392927221 */ /* 0x000fe20000010000 */
[C---:B----4-:R-:W-:Y:S06]  /*4870*/  HMMA.16816.F32.BF16 R72, R8.reuse, R16, R72 ;  /* 0x000000100848723c */ /* 0x050fec0000041848 */
        /* <DEDUP_REMOVED lines=16> */
[----:B------:R-:W2:Y:S04]  /*4980*/  LDSM.16.MT88.4 R12, [R116+0x6c00] ;  /* 0x006c0000740c783b */ /* 0x000ea80000004200 */
[----:B------:R-:W3:Y:S01]  /*4990*/  LDSM.16.MT88.4 R8, [R118+0x7c00] ;  /* 0x007c00007608783b */ /* 0x000ee20000004200 */
[C---:B-1----:R-:W-:Y:S06]  /*49a0*/  HMMA.16816.F32.BF16 R72, R4.reuse, R16, R72 ;  /* 0x000000100448723c */ /* 0x042fec0000041848 */
[C---:B------:R-:W-:Y:S01]  /*49b0*/  HMMA.16816.F32.BF16 R76, R4.reuse, R18, R76 ;  /* 0x00000012044c723c */ /* 0x040fe2000004184c */
[----:B------:R-:W1:Y:S05]  /*49c0*/  LDSM.16.MT88.4 R16, [R116+0x7c00] ;  /* 0x007c00007410783b */ /* 0x000e6a0000004200 */
[C---:B--2---:R-:W-:Y:S06]  /*49d0*/  HMMA.16816.F32.BF16 R80, R4.reuse, R12, R80 ;  /* 0x0000000c0450723c */ /* 0x044fec0000041850 */
        /* <DEDUP_REMOVED lines=22> */
[----:B------:R-:W-:Y:S01]  /*4b40*/  FADD.FTZ R137, R88, R29 ;  /* 0x0000001d58897221 */ /* 0x000fe20000010000 */
[----:B------:R-:W-:Y:S06]  /*4b50*/  @!P0 BRA `(.L_x_829) ;  /* 0x0000002c00c48947 */ /* 0x000fec0003800000 */
[----:B------:R-:W-:Y:S01]  /*4b60*/  ULDC UR4, c[0x0][0x2d0] ;  /* 0x0000b40000047ab9 */ /* 0x000fe20000000800 */
[----:B------:R-:W-:Y:S01]  /*4b70*/  IMAD.MOV.U32 R4, RZ, RZ, R98 ;  /* 0x000000ffff047224 */ /* 0x000fe200078e0062 */
[----:B------:R-:W-:Y:S01]  /*4b80*/  ISETP.GE.AND P3, PT, R132, UR4, PT ;  /* 0x0000000484007c0c */ /* 0x000fe2000bf66270 */
[----:B------:R-:W-:Y:S01]  /*4b90*/  IMAD.MOV.U32 R5, RZ, RZ, R101 ;  /* 0x000000ffff057224 */ /* 0x000fe200078e0065 */
[----:B------:R-:W-:Y:S01]  /*4ba0*/  ISETP.GE.AND P2, PT, R124, UR4, PT ;  /* 0x000000047c007c0c */ /* 0x000fe2000bf46270 */
[----:B------:R-:W-:-:S04]  /*4bb0*/  DEPBAR.LE SB0, 0x0 ;  /* 0x000080000000791a */ /* 0x000fc80000000000 */
[----:B------:R-:W-:Y:S01]  /*4bc0*/  BAR.SYNC.DEFER_BLOCKING 0x0 ;  /* 0x0000000000007b1d */ /* 0x000fe20000010000 */
[----:B------:R-:W-:Y:S01]  /*4bd0*/  ISETP.GE.AND P1, PT, R123, UR4, PT ;  /* 0x000000047b007c0c */ /* 0x000fe2000bf26270 */
[----:B------:R-:W-:Y:S02]  /*4be0*/  UIADD3 UR4, UR16, -0x2, URZ ;  /* 0xfffffffe10047890 */ /* 0x000fe4000fffe03f */
[----:B------:R-:W-:-:S04]  /*4bf0*/  UIADD3 UR15, UR16, -0x2, URZ ;  /* 0xfffffffe100f7890 */ /* 0x000fc8000fffe03f */
[----:B------:R-:W1:Y:S01]  /*4c00*/  @!P3 LDC.64 R14, c[0x0][0x220] ;  /* 0x00008800ff0ebb82 */ /* 0x000e620000000a00 */
[----:B------:R-:W-:Y:S01]  /*4c10*/  USHF.R.S32.HI UR7, URZ, 0x1f, UR4 ;  /* 0x0000001f3f077899 */ /* 0x000fe20008011404 */
[----:B------:R-:W-:Y:S01]  /*4c20*/  IMAD.U32 R18, RZ, RZ, UR4 ;  /* 0x00000004ff127e24 */ /* 0x000fe2000f8e00ff */
[----:B------:R-:W-:Y:S02]  /*4c30*/  UIMAD UR6, UR20, UR4, URZ ;  /* 0x00000004140672a4 */ /* 0x000fe4000f8e023f */
[----:B------:R-:W-:Y:S01]  /*4c40*/  UISETP.GE.AND UP0, UPT, UR16, 0x3, UPT ;  /* 0x000000031000788c */ /* 0x000fe2000bf06270 */
[----:B------:R-:W-:Y:S01]  /*4c50*/  IMAD.WIDE.U32 R18, R18, UR26, R4 ;  /* 0x0000001a12127c25 */ /* 0x000fe2000f8e0004 */
[----:B------:R-:W-:Y:S01]  /*4c60*/  UIMAD UR6, UR7, UR26, UR6 ;  /* 0x0000001a070672a4 */ /* 0x000fe2000f8e0206 */
[----:B------:R-:W2:Y:S01]  /*4c70*/  @!P2 LDC.64 R12, c[0x0][0x220] ;  /* 0x00008800ff0cab82 */ /* 0x000ea20000000a00 */
[----:B------:R-:W-:-:S04]  /*4c80*/  IADD3 R3, P5, R18, UR8, RZ ;  /* 0x0000000812037c10 */ /* 0x000fc8000ffbe0ff */
[----:B------:R-:W-:-:S03]  /*4c90*/  VIADD R16, R19, UR6 ;  /* 0x0000000613107c36 */ /* 0x000fc60008000000 */
[----:B------:R-:W3:Y:S01]  /*4ca0*/  @!P1 LDC.64 R10, c[0x0][0x220] ;  /* 0x00008800ff0a9b82 */ /* 0x000ee20000000a00 */
[----:B------:R-:W-:Y:S04]  /*4cb0*/  @P3 STS [R122+0x6000], RZ ;  /* 0x006000ff7a003388 */ /* 0x000fe80000000800 */
[----:B------:R-:W-:Y:S03]  /*4cc0*/  @P3 STS [R122+0x6004], RZ ;  /* 0x006004ff7a003388 */ /* 0x000fe60000000800 */
[----:B------:R-:W4:Y:S01]  /*4cd0*/  @!P3 LDC.64 R8, c[0x0][0x220] ;  /* 0x00008800ff08bb82 */ /* 0x000f220000000a00 */
[C---:B-1----:R-:W-:Y:S01]  /*4ce0*/  @!P3 LEA R14, P0, R18.reuse, R14, 0x1 ;  /* 0x0000000e120eb211 */ /* 0x042fe200078008ff */
[----:B------:R-:W-:Y:S03]  /*4cf0*/  @P3 STS.64 [R122+0x6008], RZ ;  /* 0x006008ff7a003388 */ /* 0x000fe60000000a00 */
        /* <DEDUP_REMOVED lines=15> */
[----:B------:R-:W-:Y:S01]  /*4df0*/  @!P1 LEA.HI.X R11, R18, R11, R16, 0x1, P0 ;  /* 0x0000000b120b9211 */ /* 0x000fe200000f0c10 */
[----:B------:R-:W-:Y:S01]  /*4e00*/  @P1 STS.128 [R122+0x8000], RZ ;  /* 0x008000ff7a001388 */ /* 0x000fe20000000c00 */
[----:B------:R-:W-:-:S02]  /*4e10*/  IADD3.X R16, R16, UR9, RZ, P5, !PT ;  /* 0x0000000910107c10 */ /* 0x000fc4000affe4ff */
[C---:B----4-:R-:W-:Y:S01]  /*4e20*/  @!P3 LEA R20, P5, R3.reuse, R8, 0x1 ;  /* 0x000000080314b211 */ /* 0x050fe200078a08ff */
        /* <DEDUP_REMOVED lines=27> */
[----:B------:R-:W-:Y:S04]  /*4fe0*/  LDSM.16.M88.4 R32, [R119] ;  /* 0x000000007720783b */ /* 0x000fe80000000200 */
[----:B---3--:R-:W3:Y:S04]  /*4ff0*/  LDSM.16.M88.4 R12, [R117+0x3000] ;  /* 0x00300000750c783b */ /* 0x008ee80000000200 */
[----:B------:R-:W5:Y:S04]  /*5000*/  LDSM.16.M88.4 R28, [R117+0x3400] ;  /* 0x00340000751c783b */ /* 0x000f680000000200 */
[----:B------:R-:W5:Y:S04]  /*5010*/  LDSM.16.M88.4 R92, [R120+0x3800] ;  /* 0x00380000785c783b */ /* 0x000f680000000200 */
[----:B------:R-:W5:Y:S04]  /*5020*/  LDSM.16.M88.4 R84, [R120+0x3c00] ;  /* 0x003c00007854783b */ /* 0x000f680000000200 */
[----:B-1----:R-:W1:Y:S01]  /*5030*/  LDSM.16.M88.4 R24, [R117+0x3800] ;  /* 0x003800007518783b */ /* 0x002e620000000200 */
[----:B------:R-:W1:Y:S03]  /*5040*/  S2R R3, SR_TID.X ;  /* 0x0000000000037919 */ /* 0x000e660000002100 */
[----:B------:R-:W0:Y:S01]  /*5050*/  LDGDEPBAR ;  /* 0x00000000000079af */ /* 0x000e220000000000 */
[C---:B--2---:R-:W-:Y:S06]  /*5060*/  HMMA.16816.F32.BF16 R8, R88.reuse, R4, RZ ;  /* 0x000000045808723c */ /* 0x044fec00000418ff */
[C---:B----4-:R-:W-:Y:S06]  /*5070*/  HMMA.16816.F32.BF16 R20, R88.reuse, R16, RZ ;  /* 0x000000105814723c */ /* 0x050fec00000418ff */
[C---:B------:R-:W-:Y:S06]  /*5080*/  HMMA.16816.F32.BF16 R4, R88.reuse, R6, RZ ;  /* 0x000000065804723c */ /* 0x040fec00000418ff */
[----:B------:R-:W-:Y:S06]  /*5090*/  HMMA.16816.F32.BF16 R16, R88, R18, RZ ;  /* 0x000000125810723c */ /* 0x000fec00000418ff */
[C---:B---3--:R-:W-:Y:S06]  /*50a0*/  HMMA.16816.F32.BF16 R8, R32.reuse, R12, R8 ;  /* 0x0000000c2008723c */ /* 0x048fec0000041808 */
[C---:B-----5:R-:W-:Y:S06]  /*50b0*/  HMMA.16816.F32.BF16 R20, R32.reuse, R28, R20 ;  /* 0x0000001c2014723c */ /* 0x060fec0000041814 */
[C---:B------:R-:W-:Y:S06]  /*50c0*/  HMMA.16816.F32.BF16 R4, R32.reuse, R14, R4 ;  /* 0x0000000e2004723c */ /* 0x040fec0000041804 */
[----:B------:R-:W-:Y:S06]  /*50d0*/  HMMA.16816.F32.BF16 R16, R32, R30, R16 ;  /* 0x0000001e2010723c */ /* 0x000fec0000041810 */
[C---:B------:R-:W-:Y:S06]  /*50e0*/  HMMA.16816.F32.BF16 R12, R88.reuse, R92, RZ ;  /* 0x0000005c580c723c */ /* 0x040fec00000418ff */
[C---:B------:R-:W-:Y:S06]  /*50f0*/  HMMA.16816.F32.BF16 R28, R88.reuse, R84, RZ ;  /* 0x00000054581c723c */ /* 0x040fec00000418ff */
[C---:B------:R-:W-:Y:S06]  /*5100*/  HMMA.16816.F32.BF16 R92, R88.reuse, R94, RZ ;  /* 0x0000005e585c723c */ /* 0x040fec00000418ff */
[----:B------:R-:W-:Y:S01]  /*5110*/  HMMA.16816.F32.BF16 R84, R88, R86, RZ ;  /* 0x000000565854723c */ /* 0x000fe200000418ff */
[----:B------:R-:W2:Y:S05]  /*5120*/  LDSM.16.M88.4 R88, [R117+0x3c00] ;  /* 0x003c00007558783b */ /* 0x000eaa0000000200 */
[----:B-1----:R-:W-:-:S12]  /*5130*/  HMMA.16816.F32.BF16 R12, R32, R24, R12 ;  /* 0x00000018200c723c */ /* 0x002fd8000004180c */
        /* <DEDUP_REMOVED lines=49> */
[C---:B------:R-:W-:Y:S06]  /*5450*/  HMMA.16816.F32.BF16 R16, R32.reuse, R90, R16 ;  /* 0x0000005a2010723c */ /* 0x040fec0000041810 */
[C---:B-1----:R-:W-:Y:S06]  /*5460*/  HMMA.16816.F32.BF16 R12, R32.reuse, R24, R12 ;  /* 0x00000018200c723c */ /* 0x042fec000004180c */
[----:B------:R-:W-:Y:S01]  /*5470*/  HMMA.16816.F32.BF16 R92, R32, R26, R92 ;  /* 0x0000001a205c723c */ /* 0x000fe2000004185c */
[----:B------:R-:W1:Y:S01]  /*5480*/  LDSM.16.M88.4 R24, [R117+0x5c00] ;  /* 0x005c00007518783b */ /* 0x000e620000000200 */
[----:B------:R-:W-:-:S04]  /*5490*/  DEPBAR.LE SB0, 0x0 ;  /* 0x000080000000791a */ /* 0x000fc80000000000 */
[C---:B-1----:R-:W-:Y:S06]  /*54a0*/  HMMA.16816.F32.BF16 R28, R32.reuse, R24, R28 ;  /* 0x00000018201c723c */ /* 0x042fec000004181c */
[----:B------:R-:W-:Y:S01]  /*54b0*/  HMMA.16816.F32.BF16 R84, R32, R26, R84 ;  /* 0x0000001a2054723c */ /* 0x000fe20000041854 */
[----:B------:R-:W-:Y:S02]  /*54c0*/  IMAD.SHL.U32 R24, R3, 0x2, RZ ;  /* 0x0000000203187824 */ /* 0x000fe400078e00ff */
[----:B------:R-:W-:-:S03]  /*54d0*/  IMAD.U32 R3, RZ, RZ, UR15 ;  /* 0x0000000fff037e24 */ /* 0x000fc6000f8e00ff */
[----:B------:R-:W-:-:S05]  /*54e0*/  LOP3.LUT R24, R24, 0x6, RZ, 0xc0, !PT ;  /* 0x0000000618187812 */ /* 0x000fca00078ec0ff */
[----:B------:R-:W-:-:S04]  /*54f0*/  IMAD R3, R3, 0x40, R24 ;  /* 0x0000004003037824 */ /* 0x000fc800078e0218 */
[C---:B------:R-:W-:Y:S02]  /*5500*/  VIADD R24, R3.reuse, 0x8 ;  /* 0x0000000803187836 */ /* 0x040fe40000000000 */
[C---:B------:R-:W-:Y:S01]  /*5510*/  VIADD R25, R3.reuse, 0x9 ;  /* 0x0000000903197836 */ /* 0x040fe20000000000 */
[----:B------:R-:W-:Y:S02]  /*5520*/  BAR.SYNC.DEFER_BLOCKING 0x0 ;  /* 0x0000000000007b1d */ /* 0x000fe40000010000 */
[CC--:B------:R-:W-:Y:S02]  /*5530*/  ISETP.GE.AND P5, PT, R24.reuse, R105.reuse, PT ;  /* 0x000000691800720c */ /* 0x0c0fe40003fa6270 */
[----:B------:R-:W-:Y:S01]  /*5540*/  ISETP.GE.AND P4, PT, R24, R104, PT ;  /* 0x000000681800720c */ /* 0x000fe20003f86270 */
[C---:B------:R-:W-:Y:S01]  /*5550*/  VIADD R24, R3.reuse, 0x10 ;  /* 0x0000001003187836 */ /* 0x040fe20000000000 */
[----:B------:R-:W-:Y:S01]  /*5560*/  FSEL R26, R4, -INF , !P5 ;  /* 0xff800000041a7808 */ /* 0x000fe20006800000 */
[C---:B------:R-:W-:Y:S01]  /*5570*/  VIADD R4, R3.reuse, 0x18 ;  /* 0x0000001803047836 */ /* 0x040fe20000000000 */
[----:B------:R-:W-:Y:S01]  /*5580*/  FSEL R109, R6, -INF , !P4 ;  /* 0xff800000066d7808 */ /* 0x000fe20006000000 */
[----:B------:R-:W-:Y:S01]  /*5590*/  VIADD R6, R3, 0x11 ;  /* 0x0000001103067836 */ /* 0x000fe20000000000 */
[----:B------:R-:W-:-:S02]  /*55a0*/  ISETP.GE.AND P5, PT, R24, R105, PT ;  /* 0x000000691800720c */ /* 0x000fc40003fa6270 */
[-C--:B------:R-:W-:Y:S02]  /*55b0*/  ISETP.GE.AND P4, PT, R24, R104.reuse, PT ;  /* 0x000000681800720c */ /* 0x080fe40003f86270 */
[CC--:B------:R-:W-:Y:S02]  /*55c0*/  ISETP.GE.AND P6, PT, R25.reuse, R105.reuse, PT ;  /* 0x000000691900720c */ /* 0x0c0fe40003fc6270 */
[----:B------:R-:W-:Y:S02]  /*55d0*/  ISETP.GE.AND P0, PT, R25, R104, PT ;  /* 0x000000681900720c */ /* 0x000fe40003f06270 */
[----:B------:R-:W-:Y:S02]  /*55e0*/  FSEL R34, R20, -INF , !P5 ;  /* 0xff80000014227808 */ /* 0x000fe40006800000 */
[----:B------:R-:W-:Y:S02]  /*55f0*/  FSEL R33, R22, -INF , !P4 ;  /* 0xff80000016217808 */ /* 0x000fe40006000000 */
[----:B------:R-:W-:Y:S01]  /*5600*/  FSEL R108, R5, -INF , !P6 ;  /* 0xff800000056c7808 */ /* 0x000fe20007000000 */
[----:B------:R-:W-:Y:S01]  /*5610*/  VIADD R5, R3, 0x19 ;  /* 0x0000001903057836 */ /* 0x000fe20000000000 */
[----:B------:R-:W-:-:S02]  /*5620*/  ISETP.GE.AND P5, PT, R4, R105, PT ;  /* 0x000000690400720c */ /* 0x000fc40003fa6270 */
[-C--:B------:R-:W-:Y:S01]  /*5630*/  ISETP.GE.AND P4, PT, R4, R104.reuse, PT ;  /* 0x000000680400720c */ /* 0x080fe20003f86270 */
[----:B------:R-:W-:Y:S01]  /*5640*/  VIADD R4, R3, 0x20 ;  /* 0x0000002003047836 */ /* 0x000fe20000000000 */
[----:B------:R-:W-:Y:S02]  /*5650*/  FSEL R113, R7, -INF , !P0 ;  /* 0xff80000007717808 */ /* 0x000fe40004000000 */
[C---:B------:R-:W-:Y:S02]  /*5660*/  ISETP.GE.AND P6, PT, R6.reuse, R105, PT ;  /* 0x000000690600720c */ /* 0x040fe40003fc6270 */
[----:B------:R-:W-:Y:S02]  /*5670*/  ISETP.GE.AND P0, PT, R6, R104, PT ;  /* 0x000000680600720c */ /* 0x000fe40003f06270 */
[----:B------:R-:W-:Y:S02]  /*5680*/  FSEL R88, R21, -INF , !P6 ;  /* 0xff80000015587808 */ /* 0x000fe40007000000 */
[----:B------:R-:W-:-:S02]  /*5690*/  FSEL R90, R16, -INF , !P5 ;  /* 0xff800000105a7808 */ /* 0x000fc40006800000 */
[----:B------:R-:W-:Y:S02]  /*56a0*/  FSEL R89, R18, -INF , !P4 ;  /* 0xff80000012597808 */ /* 0x000fe40006000000 */
[----:B------:R-:W-:Y:S02]  /*56b0*/  FSEL R35, R23, -INF , !P0 ;  /* 0xff80000017237808 */ /* 0x000fe40004000000 */
[-C--:B------:R-:W-:Y:S02]  /*56c0*/  ISETP.GE.AND P6, PT, R5, R105.reuse, PT ;  /* 0x000000690500720c */ /* 0x080fe40003fc6270 */
[C---:B------:R-:W-:Y:S02]  /*56d0*/  ISETP.GE.AND P5, PT, R4.reuse, R105, PT ;  /* 0x000000690400720c */ /* 0x040fe40003fa6270 */
[-C--:B------:R-:W-:Y:S01]  /*56e0*/  ISETP.GE.AND P4, PT, R4, R104.reuse, PT ;  /* 0x000000680400720c */ /* 0x080fe20003f86270 */
[----:B------:R-:W-:Y:S01]  /*56f0*/  VIADD R4, R3, 0x28 ;  /* 0x0000002803047836 */ /* 0x000fe20000000000 */
[----:B------:R-:W-:Y:S01]  /*5700*/  ISETP.GE.AND P0, PT, R5, R104, PT ;  /* 0x000000680500720c */ /* 0x000fe20003f06270 */
[----:B------:R-:W-:Y:S01]  /*5710*/  VIADD R5, R3, 0x21 ;  /* 0x0000002103057836 */ /* 0x000fe20000000000 */
[----:B------:R-:W-:-:S02]  /*5720*/  FSEL R106, R17, -INF , !P6 ;  /* 0xff800000116a7808 */ /* 0x000fc40007000000 */
[----:B------:R-:W-:Y:S02]  /*5730*/  FSEL R12, R12, -INF , !P5 ;  /* 0xff8000000c0c7808 */ /* 0x000fe40006800000 */
[----:B------:R-:W-:Y:S02]  /*5740*/  FSEL R17, R14, -INF , !P4 ;  /* 0xff8000000e117808 */ /* 0x000fe40006000000 */
        /* <DEDUP_REMOVED lines=17> */
[----:B------:R-:W-:Y:S02]  /*5860*/  FSEL R95, R95, -INF , !P0 ;  /* 0xff8000005f5f7808 */ /* 0x000fe40004000000 */
[----:B------:R-:W-:Y:S02]  /*5870*/  FSEL R93, R93, -INF , !P6 ;  /* 0xff8000005d5d7808 */ /* 0x000fe40007000000 */
[----:B------:R-:W-:-:S02]  /*5880*/  ISETP.GE.AND P0, PT, R4, R104, PT ;  /* 0x000000680400720c */ /* 0x000fc40003f06270 */
[----:B------:R-:W-:Y:S02]  /*5890*/  FSEL R14, R28, -INF , !P5 ;  /* 0xff8000001c0e7808 */ /* 0x000fe40006800000 */
[----:B------:R-:W-:Y:S02]  /*58a0*/  FSEL R25, R31, -INF , !P0 ;  /* 0xff8000001f197808 */ /* 0x000fe40004000000 */
[CC--:B------:R-:W-:Y:S02]  /*58b0*/  ISETP.GE.AND P0, PT, R3.reuse, R105.reuse, PT ;  /* 0x000000690300720c */ /* 0x0c0fe40003f06270 */
[-C--:B------:R-:W-:Y:S01]  /*58c0*/  ISETP.GE.AND P6, PT, R4, R105.reuse, PT ;  /* 0x000000690400720c */ /* 0x080fe20003fc6270 */
[----:B------:R-:W-:Y:S01]  /*58d0*/  VIADD R4, R3, 0x38 ;  /* 0x0000003803047836 */ /* 0x000fe20000000000 */
[----:B------:R-:W-:Y:S02]  /*58e0*/  FSEL R18, R8, -INF , !P0 ;  /* 0xff80000008127808 */ /* 0x000fe40004000000 */
[----:B------:R-:W-:-:S02]  /*58f0*/  ISETP.GE.AND P5, PT, R5, R105, PT ;  /* 0x000000690500720c */ /* 0x000fc40003fa6270 */
[----:B------:R-:W-:Y:S02]  /*5900*/  FSEL R24, R30, -INF , !P4 ;  /* 0xff8000001e187808 */ /* 0x000fe40006000000 */
[----:B------:R-:W-:Y:S02]  /*5910*/  PLOP3.LUT P0, PT, PT, PT, UP0, 0x80, 0x0 ;  /* 0x000000000000781c */ /* 0x000fe40003f0f008 */
[-C--:B------:R-:W-:Y:S02]  /*5920*/  ISETP.GE.AND P4, PT, R5, R104.reuse, PT ;  /* 0x000000680500720c */ /* 0x080fe40003f86270 */
[----:B------:R-:W-:Y:S02]  /*5930*/  FSEL R94, R9, -INF , !P5 ;  /* 0xff800000095e7808 */ /* 0x000fe40006800000 */
[----:B------:R-:W-:Y:S02]  /*5940*/  FSEL R16, R29, -INF , !P6 ;  /* 0xff8000001d107808 */ /* 0x000fe40007000000 */
[C---:B------:R-:W-:Y:S01]  /*5950*/  ISETP.GE.AND P5, PT, R3.reuse, R104, PT ;  /* 0x000000680300720c */ /* 0x040fe20003fa6270 */
[----:B------:R-:W-:Y:S01]  /*5960*/  VIADD R3, R3, 0x39 ;  /* 0x0000003903037836 */ /* 0x000fe20000000000 */
[----:B------:R-:W-:-:S02]  /*5970*/  FSEL R11, R11, -INF , !P4 ;  /* 0xff8000000b0b7808 */ /* 0x000fc40006000000 */
[CC--:B------:R-:W-:Y:S02]  /*5980*/  ISETP.GE.AND P6, PT, R4.reuse, R105.reuse, PT ;  /* 0x000000690400720c */ /* 0x0c0fe40003fc6270 */
[-C--:B------:R-:W-:Y:S02]  /*5990*/  ISETP.GE.AND P4, PT, R4, R104.reuse, PT ;  /* 0x000000680400720c */ /* 0x080fe40003f86270 */
[----:B------:R-:W-:Y:S02]  /*59a0*/  FSEL R84, R84, -INF , !P6 ;  /* 0xff80000054547808 */ /* 0x000fe40007000000 */
[----:B------:R-:W-:Y:S02]  /*59b0*/  FSEL R86, R86, -INF , !P4 ;  /* 0xff80000056567808 */ /* 0x000fe40006000000 */
        /* <DEDUP_REMOVED lines=19> */
[----:B------:R-:W-:Y:S02]  /*5af0*/  UIADD3 UR4, UR23, UR4, URZ ;  /* 0x0000000417047290 */ /* 0x000fe4000fffe03f */
[----:B------:R-:W-:-:S04]  /*5b00*/  LEA R3, P4, R3, R126, 0x6 ;  /* 0x0000007e03037211 */ /* 0x000fc800078830ff */
[----:B------:R-:W-:-:S05]  /*5b10*/  IMAD.U32 R9, RZ, RZ, UR4 ;  /* 0x00000004ff097e24 */ /* 0x000fca000f8e00ff */
[----:B------:R-:W-:Y:S02]  /*5b20*/  LEA.HI.X R10, R10, R129, R9, 0x6, P4 ;  /* 0x000000810a0a7211 */ /* 0x000fe400020f3409 */
[----:B------:R-:W4:Y:S01]  /*5b30*/  @!P1 LDC.64 R8, c[0x0][0x218] ;  /* 0x00008600ff089b82 */ /* 0x000f220000000a00 */
[----:B-1----:R-:W-:-:S04]  /*5b40*/  @!P3 LEA R22, P4, R3, R6, 0x1 ;  /* 0x000000060316b211 */ /* 0x002fc800078808ff */
[C-C-:B------:R-:W-:Y:S02]  /*5b50*/  @!P3 LEA.HI.X R23, R3.reuse, R7, R10.reuse, 0x1, P4 ;  /* 0x000000070317b211 */ /* 0x140fe400020f0c0a */
[C---:B---3--:R-:W-:Y:S01]  /*5b60*/  @!P2 LEA R20, P4, R3.reuse, R4, 0x1 ;  /* 0x000000040314a211 */ /* 0x048fe200078808ff */
[----:B------:R-:W1:Y:S02]  /*5b70*/  @!P3 LDC.64 R6, c[0x0][0x218] ;  /* 0x00008600ff06bb82 */ /* 0x000e640000000a00 */
[----:B------:R-:W-:Y:S01]  /*5b80*/  @!PT LDS RZ, [RZ] ;  /* 0x00000000fffff984 */ /* 0x000fe20000000800 */
[----:B------:R-:W-:Y:S01]  /*5b90*/  @!PT LDS RZ, [RZ] ;  /* 0x00000000fffff984 */ /* 0x000fe20000000800 */
[----:B------:R-:W-:Y:S01]  /*5ba0*/  @!PT LDS RZ, [RZ] ;  /* 0x00000000fffff984 */ /* 0x000fe20000000800 */
[----:B------:R2:W-:Y:S01]  /*5bb0*/  @!P3 LDGSTS.E.BYPASS.LTC128B.128 [R122+0x3000], desc[UR18][R22.64] ;  /* 0x03000000167abfae */ /* 0x0005e2000b901d52 */
[----:B------:R-:W-:-:S03]  /*5bc0*/  @!P2 LEA.HI.X R21, R3, R5, R10, 0x1, P4 ;  /* 0x000000050315a211 */ /* 0x000fc600020f0c0a */
[----:B------:R2:W-:Y:S02]  /*5bd0*/  @P2 STS.128 [R122+0x4000], RZ ;  /* 0x004000ff7a002388 */ /* 0x0005e40000000c00 */
[----:B------:R-:W3:Y:S02]  /*5be0*/  @!P2 LDC.64 R4, c[0x0][0x218] ;  /* 0x00008600ff04ab82 */ /* 0x000ee40000000a00 */
[----:B------:R-:W-:Y:S01]  /*5bf0*/  @!PT LDS RZ, [RZ] ;  /* 0x00000000fffff984 */ /* 0x000fe20000000800 */
[----:B------:R-:W-:Y:S01]  /*5c00*/  @!PT LDS RZ, [RZ] ;  /* 0x00000000fffff984 */ /* 0x000fe20000000800 */
[----:B------:R-:W-:Y:S01]  /*5c10*/  @!PT LDS RZ, [RZ] ;  /* 0x00000000fffff984 */ /* 0x000fe20000000800 */
[----:B------:R2:W-:Y:S04]  /*5c20*/  @!P2 LDGSTS.E.BYPASS.LTC128B.128 [R122+0x4000], desc[UR18][R20.64+0x40] ;  /* 0x04000040147aafae */ /* 0x0005e8000b901d52 */
[----:B------:R2:W-:Y:S01]  /*5c30*/  @P1 STS.128 [R122+0x5000], RZ ;  /* 0x005000ff7a001388 */ /* 0x0005e20000000c00 */
[----:B----4-:R-:W-:-:S04]  /*5c40*/  @!P1 LEA R8, P4, R3, R8, 0x1 ;  /* 0x0000000803089211 */ /* 0x010fc800078808ff */
[C---:B------:R-:W-:Y:S02]  /*5c50*/  @!P1 LEA.HI.X R9, R3.reuse, R9, R10, 0x1, P4 ;  /* 0x0000000903099211 */ /* 0x040fe400020f0c0a */
[----:B------:R-:W-:-:S03]  /*5c60*/  IADD3 R3, P4, R3, UR25, RZ ;  /* 0x0000001903037c10 */ /* 0x000fc6000ff9e0ff */
[----:B------:R-:W-:Y:S01]  /*5c70*/  @!PT LDS RZ, [RZ] ;  /* 0x00000000fffff984 */ /* 0x000fe20000000800 */
[----:B------:R-:W-:Y:S01]  /*5c80*/  @!PT LDS RZ, [RZ] ;  /* 0x00000000fffff984 */ /* 0x000fe20000000800 */
[----:B------:R-:W-:Y:S01]  /*5c90*/  @!PT LDS RZ, [RZ] ;  /* 0x00000000fffff984 */ /* 0x000fe20000000800 */
[----:B------:R2:W-:Y:S01]  /*5ca0*/  @!P1 LDGSTS.E.BYPASS.LTC128B.128 [R122+0x5000], desc[UR18][R8.64+0x80] ;  /* 0x05000080087a9fae */ /* 0x0005e2000b901d52 */
[C---:B-1----:R-:W-:Y:S02]  /*5cb0*/  @!P3 LEA R6, P5, R3.reuse, R6, 0x1 ;  /* 0x000000060306b211 */ /* 0x042fe400078a08ff */
[----:B------:R-:W-:Y:S01]  /*5cc0*/  IADD3.X R10, R10, UR24, RZ, P4, !PT ;  /* 0x000000180a0a7c10 */ /* 0x000fe2000a7fe4ff */
[----:B------:R2:W-:Y:S01]  /*5cd0*/  @P3 STS.128 [R122+0x3800], RZ ;  /* 0x003800ff7a003388 */ /* 0x0005e20000000c00 */
[C---:B---3--:R-:W-:Y:S02]  /*5ce0*/  @!P2 LEA R4, P4, R3.reuse, R4, 0x1 ;  /* 0x000000040304a211 */ /* 0x048fe400078808ff */
        /* <DEDUP_REMOVED lines=20> */
.L_x_832:
[----:B------:R-:W-:Y:S05]  /*5e30*/  BSYNC B0 ;  /* 0x0000000000007941 */ /* 0x000fea0003800000 */
.L_x_831:
[----:B------:R-:W0:Y:S02]  /*5e40*/  LDGDEPBAR ;  /* 0x00000000000079af */ /* 0x000e240000000000 */
.L_x_830:
[----:B------:R-:W-:Y:S01]  /*5e50*/  FMNMX.FTZ R3, R2, R18, !PT ;  /* 0x0000001202037209 */ /* 0x000fe20007810000 */
[----:B------:R-:W-:Y:S01]  /*5e60*/  IMAD.WIDE.U32 R30, R103, -0x326172a9, RZ ;  /* 0xcd9e8d57671e7825 */ /* 0x000fe200078e00ff */
[----:B-12---:R-:W-:Y:S01]  /*5e70*/  FMNMX.FTZ R4, R0, R105, !PT ;  /* 0x0000006900047209 */ /* 0x006fe20007810000 */
[----:B------:R-:W-:Y:S01]  /*5e80*/  USHF.L.U32 UR6, UR15, 0x1, URZ ;  /* 0x000000010f067899 */ /* 0x000fe2000800063f */
[----:B------:R-:W-:Y:S01]  /*5e90*/  FMNMX.FTZ R3, R94, R3, !PT ;  /* 0x000000035e037209 */ /* 0x000fe20007810000 */
[----:B------:R-:W-:Y:S01]  /*5ea0*/  @UP0 UIADD3 UR16, UR16, -0x3, URZ ;  /* 0xfffffffd10100890 */ /* 0x000fe2000fffe03f */
[----:B------:R-:W-:Y:S01]  /*5eb0*/  FMNMX.FTZ R4, R11, R4, !PT ;  /* 0x000000040b047209 */ /* 0x000fe20007810000 */
[----:B------:R-:W-:Y:S01]  /*5ec0*/  UIADD3 UR4, UR6, 0x1, URZ ;  /* 0x0000000106047890 */ /* 0x000fe2000fffe03f */
        /* <DEDUP_REMOVED lines=20> */
[----:B------:R-:W-:-:S03]  /*6010*/  FMNMX.FTZ R3, R14, R3, !PT ;  /* 0x000000030e037209 */ /* 0x000fc60007810000 */
[----:B------:R-:W-:Y:S01]  /*6020*/  IMAD.WIDE.U32 R28, R28, -0x2daee0ad, RZ ;  /* 0xd2511f531c1c7825 */ /* 0x000fe200078e00ff */
[----:B------:R-:W-:-:S04]  /*6030*/  FMNMX.FTZ R3, R16, R3, !PT ;  /* 0x0000000310037209 */ /* 0x000fc80007810000 */
[----:B------:R-:W-:Y:S02]  /*6040*/  FMNMX.FTZ R6, R84, R3, !PT ;  /* 0x0000000354067209 */ /* 0x000fe40007810000 */
[----:B------:R-:W-:Y:S02]  /*6050*/  FMNMX.FTZ R3, R95, R4, !PT ;  /* 0x000000045f037209 */ /* 0x000fe40007810000 */
[----:B------:R-:W-:Y:S02]  /*6060*/  FMNMX.FTZ R6, R85, R6, !PT ;  /* 0x0000000655067209 */ /* 0x000fe40007810000 */
[----:B------:R-:W-:-:S03]  /*6070*/  FMNMX.FTZ R4, R24, R3, !PT ;  /* 0x0000000318047209 */ /* 0x000fc60007810000 */
[----:B------:R-:W1:Y:S01]  /*6080*/  SHFL.BFLY PT, R9, R6, 0x2, 0x1f ;  /* 0x0c401f0006097f89 */ /* 0x000e6200000e0000 */
[----:B------:R-:W-:-:S04]  /*6090*/  FMNMX.FTZ R3, R25, R4, !PT ;  /* 0x0000000419037209 */ /* 0x000fc80007810000 */
[----:B------:R-:W-:-:S04]  /*60a0*/  FMNMX.FTZ R4, R86, R3, !PT ;  /* 0x0000000356047209 */ /* 0x000fc80007810000 */
[----:B------:R-:W-:-:S05]  /*60b0*/  FMNMX.FTZ R7, R87, R4, !PT ;  /* 0x0000000457077209 */ /* 0x000fca0007810000 */
[----:B------:R-:W2:Y:S01]  /*60c0*/  SHFL.BFLY PT, R8, R7, 0x2, 0x1f ;  /* 0x0c401f0007087f89 */ /* 0x000ea200000e0000 */
[----:B-1----:R-:W-:-:S05]  /*60d0*/  FMNMX.FTZ R9, R6, R9, !PT ;  /* 0x0000000906097209 */ /* 0x002fca0007810000 */
[----:B------:R-:W1:Y:S01]  /*60e0*/  SHFL.BFLY PT, R32, R9, 0x1, 0x1f ;  /* 0x0c201f0009207f89 */ /* 0x000e6200000e0000 */
[----:B--2---:R-:W-:Y:S01]  /*60f0*/  FMNMX.FTZ R8, R7, R8, !PT ;  /* 0x0000000807087209 */ /* 0x004fe20007810000 */
[----:B------:R-:W-:-:S04]  /*6100*/  IMAD.WIDE.U32 R6, R96, -0x2daee0ad, RZ ;  /* 0xd2511f5360067825 */ /* 0x000fc800078e00ff */
[----:B------:R-:W2:Y:S01]  /*6110*/  SHFL.BFLY PT, R3, R8, 0x1, 0x1f ;  /* 0x0c201f0008037f89 */ /* 0x000ea200000e0000 */
[----:B-1----:R-:W-:Y:S01]  /*6120*/  FMNMX.FTZ R32, R9, R32, !PT ;  /* 0x0000002009207209 */ /* 0x002fe20007810000 */
[----:B------:R-:W-:-:S03]  /*6130*/  VIADD R9, R134, 0x3c6ef372 ;  /* 0x3c6ef37286097836 */ /* 0x000fc60000000000 */
[C---:B------:R-:W-:Y:S01]  /*6140*/  FSETP.NEU.FTZ.AND P1, PT, R32.reuse, -INF , PT ;  /* 0xff8000002000780b */ /* 0x040fe20003f3d000 */
[----:B------:R-:W-:-:S03]  /*6150*/  FMUL.FTZ R21, R32, UR14 ;  /* 0x0000000e20157c20 */ /* 0x000fc60008410000 */
[----:B------:R-:W-:Y:S02]  /*6160*/  FSEL R5, R32, RZ, P1 ;  /* 0x000000ff20057208 */ /* 0x000fe40000800000 */
[----:B------:R-:W-:-:S03]  /*6170*/  FSEL R21, R21, RZ, P1 ;  /* 0x000000ff15157208 */ /* 0x000fc60000800000 */
[----:B------:R-:W-:Y:S01]  /*6180*/  FADD.FTZ R10, R2, -R5 ;  /* 0x80000005020a7221 */ /* 0x000fe20000010000 */
[----:B------:R-:W-:Y:S02]  /*6190*/  VIADD R5, R135, 0xbb67ae85 ;  /* 0xbb67ae8587057836 */ /* 0x000fe40000000000 */
[----:B------:R-:W-:Y:S01]  /*61a0*/  FFMA.FTZ R4, R18, UR14, -R21 ;  /* 0x0000000e12047c23 */ /* 0x000fe20008010815 */
[----:B--2---:R-:W-:Y:S01]  /*61b0*/  FMNMX.FTZ R3, R8, R3, !PT ;  /* 0x0000000308037209 */ /* 0x004fe20007810000 */
[----:B------:R-:W-:Y:S01]  /*61c0*/  FMUL.FTZ R10, R10, UR14 ;  /* 0x0000000e0a0a7c20 */ /* 0x000fe20008410000 */
[----:B------:R-:W-:Y:S01]  /*61d0*/  LOP3.LUT R2, R7, UR4, R135, 0x96, !PT ;  /* 0x0000000407027c12 */ /* 0x000fe2000f8e9687 */
[----:B------:R-:W-:Y:S01]  /*61e0*/  FFMA.FTZ R27, R26, UR14, -R21 ;  /* 0x0000000e1a1b7c23 */ /* 0x000fe20008010815 */
[----:B------:R-:W-:Y:S01]  /*61f0*/  LOP3.LUT R22, R29, R6, R5, 0x96, !PT ;  /* 0x000000061d167212 */ /* 0x000fe200078e9605 */
[----:B------:R-:W-:Y:S01]  /*6200*/  MUFU.EX2 R4, R4 ;  /* 0x0000000400047308 */ /* 0x000fe20000000800 */
[----:B------:R-:W-:Y:S01]  /*6210*/  LOP3.LUT R6, R7, UR6, R135, 0x96, !PT ;  /* 0x0000000607067c12 */ /* 0x000fe2000f8e9687 */
[----:B------:R-:W-:Y:S01]  /*6220*/  IMAD.WIDE.U32 R110, R2, -0x326172a9, RZ ;  /* 0xcd9e8d57026e7825 */ /* 0x000fe200078e00ff */
[----:B------:R-:W-:-:S03]  /*6230*/  FSETP.NEU.FTZ.AND P1, PT, R3, -INF , PT ;  /* 0xff8000000300780b */ /* 0x000fc60003f3d000 */
[----:B------:R-:W-:Y:S01]  /*6240*/  FFMA.FTZ R104, R94, UR14, -R21 ;  /* 0x0000000e5e687c23 */ /* 0x000fe20008010815 */
[----:B------:R-:W-:Y:S01]  /*6250*/  PRMT R26, R102, 0x7054, R102 ;  /* 0x00007054661a7816 */ /* 0x000fe20000000066 */
[----:B------:R-:W-:Y:S01]  /*6260*/  IMAD.WIDE.U32 R6, R6, -0x326172a9, RZ ;  /* 0xcd9e8d5706067825 */ /* 0x000fe200078e00ff */
[----:B------:R-:W1:Y:S03]  /*6270*/  MUFU.EX2 R8, R10 ;  /* 0x0000000a00087308 */ /* 0x000e660000000800 */
[----:B------:R-:W-:-:S04]  /*6280*/  IMAD.WIDE.U32 R22, R22, -0x326172a9, RZ ;  /* 0xcd9e8d5716167825 */ /* 0x000fc800078e00ff */
[----:B------:R-:W-:Y:S01]  /*6290*/  VIADD R5, R134, 0x9e3779b9 ;  /* 0x9e3779b986057836 */ /* 0x000fe20000000000 */
[C-C-:B------:R-:W-:Y:S01]  /*62a0*/  LOP3.LUT R6, R23.reuse, R6, R9.reuse, 0x96, !PT ;  /* 0x0000000617067212 */ /* 0x140fe200078e9609 */
[----:B------:R-:W-:Y:S01]  /*62b0*/  MUFU.EX2 R27, R27 ;  /* 0x0000001b001b7308 */ /* 0x000fe20000000800 */
[----:B------:R-:W-:Y:S02]  /*62c0*/  LOP3.LUT R2, R23, R110, R9, 0x96, !PT ;  /* 0x0000006e17027212 */ /* 0x000fe400078e9609 */
[----:B------:R-:W-:Y:S02]  /*62d0*/  FSEL R9, R3, RZ, P1 ;  /* 0x000000ff03097208 */ /* 0x000fe40000800000 */
[-CC-:B------:R-:W-:Y:S02]  /*62e0*/  LOP3.LUT R7, R7, R30.reuse, R5.reuse, 0x96, !PT ;  /* 0x0000001e07077212 */ /* 0x180fe400078e9605 */
[----:B------:R-:W-:Y:S01]  /*62f0*/  LOP3.LUT R5, R111, R30, R5, 0x96, !PT ;  /* 0x0000001e6f057212 */ /* 0x000fe200078e9605 */
[----:B------:R-:W-:-:S04]  /*6300*/  IMAD.WIDE.U32 R110, R6, -0x2daee0ad, RZ ;  /* 0xd2511f53066e7825 */ /* 0x000fc800078e00ff */
[-C--:B-1----:R-:W-:Y:S01]  /*6310*/  FFMA.FTZ R137, R137, R8.reuse, R4 ;  /* 0x0000000889897223 */ /* 0x082fe20000010004 */
        /* <DEDUP_REMOVED lines=24> */
[----:B------:R-:W-:Y:S01]  /*64a0*/  FADD.FTZ R8, R0, -R9 ;  /* 0x8000000900087221 */ /* 0x000fe20000010000 */
[----:B------:R-:W-:Y:S01]  /*64b0*/  VIADD R9, R135, 0x76cf5d0a ;  /* 0x76cf5d0a87097836 */ /* 0x000fe20000000000 */
[----:B------:R-:W1:Y:S01]  /*64c0*/  MUFU.EX2 R104, R104 ;  /* 0x0000006800687308 */ /* 0x000e620000000800 */
[----:B------:R-:W-:-:S04]  /*64d0*/  IMAD.WIDE.U32 R114, R7, -0x2daee0ad, RZ ;  /* 0xd2511f5307727825 */ /* 0x000fc800078e00ff */
[----:B------:R-:W-:Y:S01]  /*64e0*/  IMAD.WIDE.U32 R30, R5, -0x2daee0ad, RZ ;  /* 0xd2511f53051e7825 */ /* 0x000fe200078e00ff */
[----:B------:R-:W-:-:S03]  /*64f0*/  LOP3.LUT R0, R115, R28, R9, 0x96, !PT ;  /* 0x0000001c73007212 */ /* 0x000fc600078e9609 */
[----:B------:R-:W-:Y:S01]  /*6500*/  VIADD R6, R135, 0x32370b8f ;  /* 0x32370b8f87067836 */ /* 0x000fe20000000000 */
[----:B------:R-:W-:Y:S01]  /*6510*/  LOP3.LUT R9, R31, R28, R9, 0x96, !PT ;  /* 0x0000001c1f097212 */ /* 0x000fe200078e9609 */
[----:B------:R-:W-:-:S03]  /*6520*/  IMAD.WIDE.U32 R28, R2, -0x2daee0ad, RZ ;  /* 0xd2511f53021c7825 */ /* 0x000fc600078e00ff */
[--C-:B------:R-:W-:Y:S01]  /*6530*/  LOP3.LUT R5, R111, R114, R6.reuse, 0x96, !PT ;  /* 0x000000726f057212 */ /* 0x100fe200078e9606 */
[----:B------:R-:W-:Y:S01]  /*6540*/  IMAD.WIDE.U32 R138, R0, -0x326172a9, RZ ;  /* 0xcd9e8d57008a7825 */ /* 0x000fe200078e00ff */
[----:B------:R-:W-:Y:S02]  /*6550*/  LOP3.LUT R2, R29, R30, R6, 0x96, !PT ;  /* 0x0000001e1d027212 */ /* 0x000fe400078e9606 */
[----:B-1----:R-:W-:Y:S01]  /*6560*/  F2FP.BF16.F32.PACK_AB R4, R104, R4 ;  /* 0x000000046804723e */ /* 0x002fe200000010ff */
[----:B------:R-:W-:Y:S02]  /*6570*/  VIADD R7, R134, 0xdaa66d2b ;  /* 0xdaa66d2b86077836 */ /* 0x000fe40000000000 */
[----:B------:R-:W-:-:S03]  /*6580*/  IMAD.WIDE.U32 R30, R9, -0x326172a9, RZ ;  /* 0xcd9e8d57091e7825 */ /* 0x000fc600078e00ff */
[-CC-:B------:R-:W-:Y:S02]  /*6590*/  LOP3.LUT R6, R139, R22.reuse, R7.reuse, 0x96, !PT ;  /* 0x000000168b067212 */ /* 0x180fe400078e9607 */
[----:B------:R-:W-:-:S03]  /*65a0*/  LOP3.LUT R0, R31, R22, R7, 0x96, !PT ;  /* 0x000000161f007212 */ /* 0x000fc600078e9607 */
[----:B------:R-:W-:-:S04]  /*65b0*/  IMAD.WIDE.U32 R114, R6, -0x2daee0ad, RZ ;  /* 0xd2511f5306727825 */ /* 0x000fc800078e00ff */
[----:B------:R-:W-:Y:S01]  /*65c0*/  VIADD R6, R134, 0x78dde6e4 ;  /* 0x78dde6e486067836 */ /* 0x000fe20000000000 */
[----:B------:R-:W-:Y:S01]  /*65d0*/  LOP3.LUT R7, R115, R110, R131, 0x96, !PT ;  /* 0x0000006e73077212 */ /* 0x000fe200078e9683 */
[----:B------:R-:W-:-:S04]  /*65e0*/  IMAD.WIDE.U32 R110, R5, -0x326172a9, RZ ;  /* 0xcd9e8d57056e7825 */ /* 0x000fc800078e00ff */
[----:B------:R-:W-:Y:S01]  /*65f0*/  IMAD.WIDE.U32 R140, R7, -0x326172a9, RZ ;  /* 0xcd9e8d57078c7825 */ /* 0x000fe200078e00ff */
[----:B------:R-:W-:-:S03]  /*6600*/  LOP3.LUT R22, R111, R138, R6, 0x96, !PT ;  /* 0x0000008a6f167212 */ /* 0x000fc600078e9606 */
        /* <DEDUP_REMOVED lines=11> */
[----:B------:R-:W-:-:S03]  /*66c0*/  LOP3.LUT R0, R114, 0xffff, RZ, 0xc0, !PT ;  /* 0x0000ffff72007812 */ /* 0x000fc600078ec0ff */
[----:B------:R-:W-:Y:S01]  /*66d0*/  VIADD R7, R134, 0xb54cda56 ;  /* 0xb54cda5686077836 */ /* 0x000fe20000000000 */
[----:B------:R-:W-:Y:S01]  /*66e0*/  LOP3.LUT R28, R143, R138, R130, 0x96, !PT ;  /* 0x0000008a8f1c7212 */ /* 0x000fe200078e9682 */
[----:B------:R-:W-:Y:S01]  /*66f0*/  IMAD.WIDE.U32 R30, R30, -0x326172a9, RZ ;  /* 0xcd9e8d571e1e7825 */ /* 0x000fe200078e00ff */
[----:B------:R-:W-:Y:S02]  /*6700*/  SHF.R.U32.HI R0, RZ, 0x8, R0 ;  /* 0x00000008ff007819 */ /* 0x000fe40000011600 */
[--C-:B------:R-:W-:Y:S01]  /*6710*/  LOP3.LUT R5, R115, R140, R7.reuse, 0x96, !PT ;  /* 0x0000008c73057212 */ /* 0x100fe200078e9607 */
[----:B------:R-:W-:Y:S01]  /*6720*/  IMAD.WIDE.U32 R110, R110, -0x2daee0ad, RZ ;  /* 0xd2511f536e6e7825 */ /* 0x000fe200078e00ff */
[----:B------:R-:W-:Y:S02]  /*6730*/  LOP3.LUT R18, R31, R142, R7, 0x96, !PT ;  /* 0x0000008e1f127212 */ /* 0x000fe400078e9607 */
[----:B------:R-:W-:Y:S01]  /*6740*/  LOP3.LUT R9, R5, 0xff, RZ, 0xc0, !PT ;  /* 0x000000ff05097812 */ /* 0x000fe200078ec0ff */
[----:B------:R-:W-:-:S02]  /*6750*/  VIADD R7, R135, 0x646e171e ;  /* 0x646e171e87077836 */ /* 0x000fc40000000000 */
[----:B------:R-:W-:-:S03]  /*6760*/  IMAD.WIDE.U32 R28, R28, -0x2daee0ad, RZ ;  /* 0xd2511f531c1c7825 */ /* 0x000fc600078e00ff */
[----:B------:R-:W-:Y:S01]  /*6770*/  LOP3.LUT R107, R111, R22, R7, 0x96, !PT ;  /* 0x000000166f6b7212 */ /* 0x000fe200078e9607 */
[----:B------:R-:W-:Y:S01]  /*6780*/  FFMA.FTZ R22, R108, UR14, -R21 ;  /* 0x0000000e6c167c23 */ /* 0x000fe20008010815 */
[----:B------:R-:W-:Y:S01]  /*6790*/  LOP3.LUT R2, R29, R6, R7, 0x96, !PT ;  /* 0x000000061d027212 */ /* 0x000fe200078e9607 */
[----:B------:R-:W-:Y:S01]  /*67a0*/  FMUL.FTZ R108, R8, UR14 ;  /* 0x0000000e086c7c20 */ /* 0x000fe20008410000 */
[----:B------:R-:W-:-:S03]  /*67b0*/  LOP3.LUT R7, R114, 0xff, RZ, 0xc0, !PT ;  /* 0x000000ff72077812 */ /* 0x000fc600078ec0ff */
[----:B------:R-:W1:Y:S01]  /*67c0*/  MUFU.EX2 R22, R22 ;  /* 0x0000001600167308 */ /* 0x000e620000000800 */
[----:B------:R-:W-:Y:S02]  /*67d0*/  PRMT R7, R7, 0x5410, R0 ;  /* 0x0000541007077816 */ /* 0x000fe40000000000 */
[----:B------:R-:W-:-:S03]  /*67e0*/  SHF.R.U32.HI R0, RZ, 0x18, R114 ;  /* 0x00000018ff007819 */ /* 0x000fc60000011672 */
[----:B------:R-:W-:Y:S02]  /*67f0*/  HSET2.LE.AND R6, R7, R26, PT ;  /* 0x0000001a07067233 */ /* 0x000fe40003803000 */
[----:B------:R-:W2:Y:S01]  /*6800*/  MUFU.EX2 R108, R108 ;  /* 0x0000006c006c7308 */ /* 0x000ea20000000800 */
[----:B-1----:R-:W-:-:S04]  /*6810*/  F2FP.BF16.F32.PACK_AB R7, R22, R27 ;  /* 0x0000001b1607723e */ /* 0x002fc800000010ff */
[----:B------:R-:W-:Y:S02]  /*6820*/  LOP3.LUT R6, R6, R7, RZ, 0xc0, !PT ;  /* 0x0000000706067212 */ /* 0x000fe400078ec0ff */
[----:B------:R-:W-:Y:S01]  /*6830*/  SHF.R.U32.HI R7, RZ, 0x10, R114 ;  /* 0x00000010ff077819 */ /* 0x000fe20000011672 */
[-C--:B--2---:R-:W-:Y:S01]  /*6840*/  FMUL.FTZ R74, R74, R108.reuse ;  /* 0x0000006c4a4a7220 */ /* 0x084fe20000410000 */
[-C--:B------:R-:W-:Y:S02]  /*6850*/  FMUL.FTZ R75, R75, R108.reuse ;  /* 0x0000006c4b4b7220 */ /* 0x080fe40000410000 */
[----:B------:R-:W-:Y:S01]  /*6860*/  LOP3.LUT R7, R7, 0xff, RZ, 0xc0, !PT ;  /* 0x000000ff07077812 */ /* 0x000fe200078ec0ff */
[-C--:B------:R-:W-:Y:S01]  /*6870*/  FMUL.FTZ R78, R78, R108.reuse ;  /* 0x0000006c4e4e7220 */ /* 0x080fe20000410000 */
[-C--:B------:R-:W-:Y:S01]  /*6880*/  FMUL.FTZ R79, R79, R108.reuse ;  /* 0x0000006c4f4f7220 */ /* 0x080fe20000410000 */
[-C--:B------:R-:W-:Y:S01]  /*6890*/  FMUL.FTZ R82, R82, R108.reuse ;  /* 0x0000006c52527220 */ /* 0x080fe20000410000 */
[----:B------:R-:W-:Y:S01]  /*68a0*/  PRMT R7, R7, 0x5410, R0 ;  /* 0x0000541007077816 */ /* 0x000fe20000000000 */
[----:B------:R-:W-:Y:S01]  /*68b0*/  FMUL.FTZ R0, R3, UR14 ;  /* 0x0000000e03007c20 */ /* 0x000fe20008410000 */
[-C--:B------:R-:W-:Y:S01]  /*68c0*/  FMUL.FTZ R83, R83, R108.reuse ;  /* 0x0000006c53537220 */ /* 0x080fe20000410000 */
[-C--:B------:R-:W-:Y:S01]  /*68d0*/  FMUL.FTZ R38, R38, R108.reuse ;  /* 0x0000006c26267220 */ /* 0x080fe20000410000 */
[-C--:B------:R-:W-:Y:S01]  /*68e0*/  FMUL.FTZ R39, R39, R108.reuse ;  /* 0x0000006c27277220 */ /* 0x080fe20000410000 */
[----:B------:R-:W-:Y:S01]  /*68f0*/  HSET2.LE.AND R7, R7, R26, PT ;  /* 0x0000001a07077233 */ /* 0x000fe20003803000 */
[-C--:B------:R-:W-:Y:S01]  /*6900*/  FMUL.FTZ R42, R42, R108.reuse ;  /* 0x0000006c2a2a7220 */ /* 0x080fe20000410000 */
[----:B------:R-:W-:Y:S01]  /*6910*/  FSEL R0, R0, RZ, P1 ;  /* 0x000000ff00007208 */ /* 0x000fe20000800000 */
[-C--:B------:R-:W-:Y:S01]  /*6920*/  FMUL.FTZ R43, R43, R108.reuse ;  /* 0x0000006c2b2b7220 */ /* 0x080fe20000410000 */
[-C--:B------:R-:W-:Y:S01]  /*6930*/  FMUL.FTZ R46, R46, R108.reuse ;  /* 0x0000006c2e2e7220 */ /* 0x080fe20000410000 */
[-C--:B------:R-:W-:Y:S01]  /*6940*/  FMUL.FTZ R47, R47, R108.reuse ;  /* 0x0000006c2f2f7220 */ /* 0x080fe20000410000 */
[-C--:B------:R-:W-:Y:S01]  /*6950*/  FMUL.FTZ R50, R50, R108.reuse ;  /* 0x0000006c32327220 */ /* 0x080fe20000410000 */
[--C-:B------:R-:W-:Y:S01]  /*6960*/  FFMA.FTZ R23, R109, UR14, -R0.reuse ;  /* 0x0000000e6d177c23 */ /* 0x100fe20008010800 */
[--C-:B------:R-:W-:Y:S01]  /*6970*/  FFMA.FTZ R20, R113, UR14, -R0.reuse ;  /* 0x0000000e71147c23 */ /* 0x100fe20008010800 */
[--C-:B------:R-:W-:Y:S01]  /*6980*/  FFMA.FTZ R105, R105, UR14, -R0.reuse ;  /* 0x0000000e69697c23 */ /* 0x100fe20008010800 */
[--C-:B------:R-:W-:Y:S01]  /*6990*/  FFMA.FTZ R94, R11, UR14, -R0.reuse ;  /* 0x0000000e0b5e7c23 */ /* 0x100fe20008010800 */
        /* <DEDUP_REMOVED lines=12> */
[----:B------:R-:W-:Y:S01]  /*6a60*/  FMUL.FTZ R71, R71, R108 ;  /* 0x0000006c47477220 */ /* 0x000fe20000410000 */
[--C-:B------:R-:W-:Y:S01]  /*6a70*/  FFMA.FTZ R109, R88, UR14, -R21.reuse ;  /* 0x0000000e586d7c23 */ /* 0x100fe20008010815 */
[----:B------:R-:W-:Y:S01]  /*6a80*/  FFMA.FTZ R88, R106, UR14, -R21 ;  /* 0x0000000e6a587c23 */ /* 0x000fe20008010815 */
[--C-:B------:R-:W-:Y:S01]  /*6a90*/  FFMA.FTZ R89, R89, UR14, -R0.reuse ;  /* 0x0000000e59597c23 */ /* 0x100fe20008010800 */
[----:B------:R-:W-:-:S02]  /*6aa0*/  FFMA.FTZ R86, R86, UR14, -R0 ;  /* 0x0000000e56567c23 */ /* 0x000fc40008010800 */
[----:B------:R-:W-:Y:S08]  /*6ab0*/  MUFU.EX2 R105, R105 ;  /* 0x0000006900697308 */ /* 0x000ff00000000800 */
[----:B------:R-:W2:Y:S01]  /*6ac0*/  MUFU.EX2 R94, R94 ;  /* 0x0000005e005e7308 */ /* 0x000ea20000000800 */
[----:B-1----:R-:W-:-:S04]  /*6ad0*/  F2FP.BF16.F32.PACK_AB R10, R20, R23 ;  /* 0x00000017140a723e */ /* 0x002fc800000010ff */
[----:B------:R-:W-:Y:S02]  /*6ae0*/  LOP3.LUT R7, R7, R10, RZ, 0xc0, !PT ;  /* 0x0000000a07077212 */ /* 0x000fe400078ec0ff */
[----:B------:R-:W-:Y:S01]  /*6af0*/  LOP3.LUT R10, R5, 0xffff, RZ, 0xc0, !PT ;  /* 0x0000ffff050a7812 */ /* 0x000fe200078ec0ff */
[----:B------:R-:W-:Y:S03]  /*6b00*/  MUFU.EX2 R88, R88 ;  /* 0x0000005800587308 */ /* 0x000fe60000000800 */
[----:B------:R-:W-:-:S04]  /*6b10*/  SHF.R.U32.HI R10, RZ, 0x8, R10 ;  /* 0x00000008ff0a7819 */ /* 0x000fc8000001160a */
[----:B------:R-:W-:Y:S01]  /*6b20*/  PRMT R9, R9, 0x5410, R10 ;  /* 0x0000541009097816 */ /* 0x000fe2000000000a */
[----:B------:R-:W-:Y:S04]  /*6b30*/  MUFU.EX2 R89, R89 ;  /* 0x0000005900597308 */ /* 0x000fe80000000800 */
[----:B------:R-:W-:-:S04]  /*6b40*/  HSET2.LE.AND R9, R9, R26, PT ;  /* 0x0000001a09097233 */ /* 0x000fc80003803000 */
[----:B------:R-:W-:Y:S01]  /*6b50*/  MUFU.EX2 R109, R109 ;  /* 0x0000006d006d7308 */ /* 0x000fe20000000800 */
[----:B------:R-:W-:Y:S02]  /*6b60*/  LOP3.LUT R4, R9, R4, RZ, 0xc0, !PT ;  /* 0x0000000409047212 */ /* 0x000fe400078ec0ff */
[--C-:B------:R-:W-:Y:S02]  /*6b70*/  SHF.R.U32.HI R9, RZ, 0x10, R5.reuse ;  /* 0x00000010ff097819 */ /* 0x100fe40000011605 */
[----:B------:R-:W-:Y:S02]  /*6b80*/  SHF.R.U32.HI R5, RZ, 0x18, R5 ;  /* 0x00000018ff057819 */ /* 0x000fe40000011605 */
[----:B------:R-:W-:-:S04]  /*6b90*/  LOP3.LUT R10, R9, 0xff, RZ, 0xc0, !PT ;  /* 0x000000ff090a7812 */ /* 0x000fc800078ec0ff */
[----:B------:R-:W-:Y:S02]  /*6ba0*/  PRMT R5, R10, 0x5410, R5 ;  /* 0x000054100a057816 */ /* 0x000fe40000000005 */
[----:B--2---:R-:W-:-:S03]  /*6bb0*/  F2FP.BF16.F32.PACK_AB R10, R94, R105 ;  /* 0x000000695e0a723e */ /* 0x004fc600000010ff */
[----:B------:R-:W-:-:S05]  /*6bc0*/  HSET2.LE.AND R5, R5, R26, PT ;  /* 0x0000001a05057233 */ /* 0x000fca0003803000 */
[----:B------:R-:W-:Y:S02]  /*6bd0*/  LOP3.LUT R5, R5, R10, RZ, 0xc0, !PT ;  /* 0x0000000a05057212 */ /* 0x000fe400078ec0ff */
        /* <DEDUP_REMOVED lines=18> */
[----:B------:R-:W-:-:S06]  /*6d00*/  LOP3.LUT R9, R107, 0xff, RZ, 0xc0, !PT ;  /* 0x000000ff6b097812 */ /* 0x000fcc00078ec0ff */
[----:B------:R-:W-:Y:S01]  /*6d10*/  LOP3.LUT R4, R110, 0xffff, RZ, 0xc0, !PT ;  /* 0x0000ffff6e047812 */ /* 0x000fe200078ec0ff */
[----:B------:R-:W-:Y:S01]  /*6d20*/  FFMA.FTZ R5, R146, R108, R105 ;  /* 0x0000006c92057223 */ /* 0x000fe20000010069 */
[----:B------:R-:W-:Y:S01]  /*6d30*/  LOP3.LUT R11, R110, 0xff, RZ, 0xc0, !PT ;  /* 0x000000ff6e0b7812 */ /* 0x000fe200078ec0ff */
[--C-:B------:R-:W-:Y:S01]  /*6d40*/  FFMA.FTZ R108, R34, UR14, -R21.reuse ;  /* 0x0000000e226c7c23 */ /* 0x100fe20008010815 */
[----:B------:R-:W-:Y:S01]  /*6d50*/  SHF.R.U32.HI R4, RZ, 0x8, R4 ;  /* 0x00000008ff047819 */ /* 0x000fe20000011604 */
[----:B------:R-:W-:Y:S01]  /*6d60*/  FFMA.FTZ R105, R90, UR14, -R21 ;  /* 0x0000000e5a697c23 */ /* 0x000fe20008010815 */
[----:B------:R-:W-:Y:S01]  /*6d70*/  FFMA.FTZ R34, R91, UR14, -R0 ;  /* 0x0000000e5b227c23 */ /* 0x000fe20008010800 */
[----:B------:R-:W-:Y:S01]  /*6d80*/  SHF.R.U32.HI R6, RZ, 0x10, R110 ;  /* 0x00000010ff067819 */ /* 0x000fe2000001166e */
[----:B------:R-:W-:Y:S01]  /*6d90*/  FADD.FTZ R90, R104, R137 ;  /* 0x00000089685a7221 */ /* 0x000fe20000010000 */
[----:B------:R-:W-:Y:S01]  /*6da0*/  PRMT R11, R11, 0x5410, R4 ;  /* 0x000054100b0b7816 */ /* 0x000fe20000000004 */
[----:B------:R-:W-:Y:S01]  /*6db0*/  MUFU.EX2 R108, R108 ;  /* 0x0000006c006c7308 */ /* 0x000fe20000000800 */
[----:B------:R-:W-:Y:S01]  /*6dc0*/  LOP3.LUT R4, R107, 0xffff, RZ, 0xc0, !PT ;  /* 0x0000ffff6b047812 */ /* 0x000fe200078ec0ff */
[----:B------:R-:W-:Y:S01]  /*6dd0*/  FADD.FTZ R94, R94, R5 ;  /* 0x000000055e5e7221 */ /* 0x000fe20000010000 */
[----:B------:R-:W-:Y:S01]  /*6de0*/  SHF.R.U32.HI R7, RZ, 0x18, R110 ;  /* 0x00000018ff077819 */ /* 0x000fe2000001166e */
[----:B------:R-:W-:Y:S01]  /*6df0*/  FADD.FTZ R27, R27, R90 ;  /* 0x0000005a1b1b7221 */ /* 0x000fe20000010000 */
[----:B------:R-:W-:Y:S01]  /*6e00*/  SHF.R.U32.HI R4, RZ, 0x8, R4 ;  /* 0x00000008ff047819 */ /* 0x000fe20000011604 */
[----:B------:R-:W-:Y:S01]  /*6e10*/  FFMA.FTZ R90, R93, UR14, -R21 ;  /* 0x0000000e5d5a7c23 */ /* 0x000fe20008010815 */
[----:B------:R-:W-:Y:S01]  /*6e20*/  LOP3.LUT R6, R6, 0xff, RZ, 0xc0, !PT ;  /* 0x000000ff06067812 */ /* 0x000fe200078ec0ff */
[----:B------:R-:W1:Y:S01]  /*6e30*/  MUFU.EX2 R105, R105 ;  /* 0x0000006900697308 */ /* 0x000e620000000800 */
[----:B------:R-:W-:Y:S01]  /*6e40*/  PRMT R9, R9, 0x5410, R4 ;  /* 0x0000541009097816 */ /* 0x000fe20000000004 */
[----:B------:R-:W-:Y:S01]  /*6e50*/  FADD.FTZ R27, R22, R27 ;  /* 0x0000001b161b7221 */ /* 0x000fe20000010000 */
[--C-:B------:R-:W-:Y:S01]  /*6e60*/  SHF.R.U32.HI R4, RZ, 0x10, R107.reuse ;  /* 0x00000010ff047819 */ /* 0x100fe2000001166b */
[--C-:B------:R-:W-:Y:S01]  /*6e70*/  FFMA.FTZ R93, R17, UR14, -R0.reuse ;  /* 0x0000000e115d7c23 */ /* 0x100fe20008010800 */
[----:B------:R-:W-:Y:S01]  /*6e80*/  SHF.R.U32.HI R107, RZ, 0x18, R107 ;  /* 0x00000018ff6b7819 */ /* 0x000fe2000001166b */
[----:B------:R-:W-:Y:S01]  /*6e90*/  FFMA.FTZ R137, R85, UR14, -R21 ;  /* 0x0000000e55897c23 */ /* 0x000fe20008010815 */
[----:B------:R-:W-:Y:S01]  /*6ea0*/  LOP3.LUT R4, R4, 0xff, RZ, 0xc0, !PT ;  /* 0x000000ff04047812 */ /* 0x000fe200078ec0ff */
[----:B------:R-:W2:Y:S01]  /*6eb0*/  MUFU.EX2 R34, R34 ;  /* 0x0000002200227308 */ /* 0x000ea20000000800 */
[----:B------:R-:W-:Y:S01]  /*6ec0*/  PRMT R7, R6, 0x5410, R7 ;  /* 0x0000541006077816 */ /* 0x000fe20000000007 */
[--C-:B------:R-:W-:Y:S01]  /*6ed0*/  FFMA.FTZ R85, R19, UR14, -R0.reuse ;  /* 0x0000000e13557c23 */ /* 0x100fe20008010800 */
[----:B------:R-:W-:Y:S01]  /*6ee0*/  PRMT R91, R4, 0x5410, R107 ;  /* 0x00005410045b7816 */ /* 0x000fe2000000006b */
[--C-:B------:R-:W-:Y:S01]  /*6ef0*/  FFMA.FTZ R4, R33, UR14, -R0.reuse ;  /* 0x0000000e21047c23 */ /* 0x100fe20008010800 */
[--C-:B------:R-:W-:Y:S01]  /*6f00*/  FFMA.FTZ R33, R35, UR14, -R0.reuse ;  /* 0x0000000e23217c23 */ /* 0x100fe20008010800 */
[--C-:B------:R-:W-:Y:S01]  /*6f10*/  HSET2.LE.AND R6, R11, R26.reuse, PT ;  /* 0x0000001a0b067233 */ /* 0x100fe20003803000 */
[--C-:B------:R-:W-:Y:S01]  /*6f20*/  FFMA.FTZ R35, R92, UR14, -R21.reuse ;  /* 0x0000000e5c237c23 */ /* 0x100fe20008010815 */
[----:B------:R3:W4:Y:S01]  /*6f30*/  MUFU.EX2 R104, R4 ;  /* 0x0000000400687308 */ /* 0x0007220000000800 */
[--C-:B------:R-:W-:Y:S01]  /*6f40*/  HSET2.LE.AND R7, R7, R26.reuse, PT ;  /* 0x0000001a07077233 */ /* 0x100fe20003803000 */
[----:B------:R-:W-:Y:S01]  /*6f50*/  FFMA.FTZ R92, R15, UR14, -R0 ;  /* 0x0000000e0f5c7c23 */ /* 0x000fe20008010800 */
[----:B-1----:R-:W-:Y:S01]  /*6f60*/  F2FP.BF16.F32.PACK_AB R5, R88, R105 ;  /* 0x000000695805723e */ /* 0x002fe200000010ff */
[----:B------:R-:W-:Y:S01]  /*6f70*/  FADD.FTZ R23, R23, R94 ;  /* 0x0000005e17177221 */ /* 0x000fe20000010000 */
[--C-:B------:R-:W-:Y:S01]  /*6f80*/  HSET2.LE.AND R9, R9, R26.reuse, PT ;  /* 0x0000001a09097233 */ /* 0x100fe20003803000 */
[----:B------:R-:W-:Y:S01]  /*6f90*/  FFMA.FTZ R94, R14, UR14, -R21 ;  /* 0x0000000e0e5e7c23 */ /* 0x000fe20008010815 */
[----:B------:R-:W-:Y:S01]  /*6fa0*/  LOP3.LUT R6, R6, R5, RZ, 0xc0, !PT ;  /* 0x0000000506067212 */ /* 0x000fe200078ec0ff */
[----:B------:R-:W1:Y:S01]  /*6fb0*/  MUFU.EX2 R33, R33 ;  /* 0x0000002100217308 */ /* 0x000e620000000800 */
[----:B--2---:R-:W-:Y:S01]  /*6fc0*/  F2FP.BF16.F32.PACK_AB R8, R34, R89 ;  /* 0x000000592208723e */ /* 0x004fe200000010ff */
[----:B------:R-:W-:Y:S01]  /*6fd0*/  FADD.FTZ R23, R20, R23 ;  /* 0x0000001714177221 */ /* 0x000fe20000010000 */
[----:B------:R-:W-:Y:S01]  /*6fe0*/  HSET2.LE.AND R5, R91, R26, PT ;  /* 0x0000001a5b057233 */ /* 0x000fe20003803000 */
[----:B------:R-:W-:Y:S01]  /*6ff0*/  FFMA.FTZ R91, R13, UR14, -R21 ;  /* 0x0000000e0d5b7c23 */ /* 0x000fe20008010815 */
[----:B------:R-:W-:Y:S01]  /*7000*/  LOP3.LUT R7, R7, R8, RZ, 0xc0, !PT ;  /* 0x0000000807077212 */ /* 0x000fe200078ec0ff */
[--C-:B------:R-:W-:Y:S01]  /*7010*/  FFMA.FTZ R146, R87, UR14, -R0.reuse ;  /* 0x0000000e57927c23 */ /* 0x100fe20008010800 */
[----:B------:R-:W-:Y:S01]  /*7020*/  LOP3.LUT R107, R30, 0xff, RZ, 0xc0, !PT ;  /* 0x000000ff1e6b7812 */ /* 0x000fe200078ec0ff */
[----:B------:R-:W-:Y:S01]  /*7030*/  MUFU.EX2 R93, R93 ;  /* 0x0000005d005d7308 */ /* 0x000fe20000000800 */
[----:B---3--:R-:W-:Y:S01]  /*7040*/  F2FP.BF16.F32.PACK_AB R4, R109, R108 ;  /* 0x0000006c6d04723e */ /* 0x008fe200000010ff */
[----:B------:R-:W-:Y:S01]  /*7050*/  FADD.FTZ R108, R108, R27 ;  /* 0x0000001b6c6c7221 */ /* 0x000fe20000010000 */
[----:B------:R-:W-:Y:S01]  /*7060*/  FFMA.FTZ R27, R84, UR14, -R21 ;  /* 0x0000000e541b7c23 */ /* 0x000fe20008010815 */
[----:B------:R-:W-:Y:S01]  /*7070*/  FFMA.FTZ R84, R95, UR14, -R0 ;  /* 0x0000000e5f547c23 */ /* 0x000fe20008010800 */
[----:B------:R-:W-:Y:S01]  /*7080*/  LOP3.LUT R4, R9, R4, RZ, 0xc0, !PT ;  /* 0x0000000409047212 */ /* 0x000fe200078ec0ff */
[----:B----4-:R-:W-:Y:S01]  /*7090*/  FADD.FTZ R106, R104, R23 ;  /* 0x00000017686a7221 */ /* 0x010fe20000010000 */
[----:B------:R-:W-:Y:S01]  /*70a0*/  SHF.R.U32.HI R13, RZ, 0x18, R18 ;  /* 0x00000018ff0d7819 */ /* 0x000fe20000011612 */
[----:B------:R-:W-:Y:S01]  /*70b0*/  MUFU.EX2 R91, R91 ;  /* 0x0000005b005b7308 */ /* 0x000fe20000000800 */
[----:B-1----:R-:W-:Y:S01]  /*70c0*/  F2FP.BF16.F32.PACK_AB R8, R33, R104 ;  /* 0x000000682108723e */ /* 0x002fe200000010ff */
[----:B------:R-:W-:Y:S01]  /*70d0*/  FADD.FTZ R108, R109, R108 ;  /* 0x0000006c6d6c7221 */ /* 0x000fe20000010000 */
[----:B------:R-:W-:Y:S01]  /*70e0*/  LOP3.LUT R109, R28, 0xff, RZ, 0xc0, !PT ;  /* 0x000000ff1c6d7812 */ /* 0x000fe200078ec0ff */
[----:B------:R-:W-:Y:S01]  /*70f0*/  FADD.FTZ R106, R33, R106 ;  /* 0x0000006a216a7221 */ /* 0x000fe20000010000 */
[----:B------:R-:W-:Y:S01]  /*7100*/  LOP3.LUT R5, R5, R8, RZ, 0xc0, !PT ;  /* 0x0000000805057212 */ /* 0x000fe200078ec0ff */
[----:B------:R-:W-:Y:S01]  /*7110*/  FADD.FTZ R105, R105, R108 ;  /* 0x0000006c69697221 */ /* 0x000fe20000010000 */
[----:B------:R-:W1:Y:S01]  /*7120*/  LDSM.16.MT88.4 R8, [R118+0x6400] ;  /* 0x006400007608783b */ /* 0x000e620000004200 */
[----:B------:R-:W2:Y:S01]  /*7130*/  MUFU.EX2 R92, R92 ;  /* 0x0000005c005c7308 */ /* 0x000ea20000000800 */
[----:B------:R-:W-:Y:S01]  /*7140*/  FFMA.FTZ R33, R25, UR14, -R0 ;  /* 0x0000000e19217c23 */ /* 0x000fe20008010800 */
[----:B------:R-:W-:Y:S01]  /*7150*/  FADD.FTZ R105, R88, R105 ;  /* 0x0000006958697221 */ /* 0x000fe20000010000 */
[----:B------:R-:W-:-:S04]  /*7160*/  FADD.FTZ R89, R89, R106 ;  /* 0x0000006a59597221 */ /* 0x000fc80000010000 */
[----:B------:R-:W-:Y:S01]  /*7170*/  FADD.FTZ R34, R34, R89 ;  /* 0x0000005922227221 */ /* 0x000fe20000010000 */
[----:B------:R-:W-:Y:S08]  /*7180*/  MUFU.EX2 R35, R35 ;  /* 0x0000002300237308 */ /* 0x000ff00000000800 */
[----:B------:R-:W-:Y:S08]  /*7190*/  MUFU.EX2 R90, R90 ;  /* 0x0000005a005a7308 */ /* 0x000ff00000000800 */
[----:B------:R-:W-:Y:S08]  /*71a0*/  MUFU.EX2 R85, R85 ;  /* 0x0000005500557308 */ /* 0x000ff00000000800 */
[----:B------:R-:W-:Y:S01]  /*71b0*/  MUFU.EX2 R84, R84 ;  /* 0x0000005400547308 */ /* 0x000fe20000000800 */
[C---:B-1----:R-:W-:Y:S07]  /*71c0*/  HMMA.16816.F32.BF16 R72, R4.reuse, R8, R72 ;  /* 0x000000080448723c */ /* 0x042fee0000041848 */
[----:B------:R-:W-:Y:S01]  /*71d0*/  MUFU.EX2 R94, R94 ;  /* 0x0000005e005e7308 */ /* 0x000fe20000000800 */
[C---:B------:R-:W-:Y:S01]  /*71e0*/  HMMA.16816.F32.BF16 R76, R4.reuse, R10, R76 ;  /* 0x0000000a044c723c */ /* 0x040fe2000004184c */
[----:B------:R-:W1:Y:S06]  /*71f0*/  LDSM.16.MT88.4 R8, [R116+0x6400] ;  /* 0x006400007408783b */ /* 0x000e6c0000004200 */
[----:B------:R-:W-:Y:S08]  /*7200*/  MUFU.EX2 R104, R27 ;  /* 0x0000001b00687308 */ /* 0x000ff00000000800 */
[----:B------:R-:W-:Y:S08]  /*7210*/  MUFU.EX2 R137, R137 ;  /* 0x0000008900897308 */ /* 0x000ff00000000800 */
[----:B------:R-:W-:Y:S08]  /*7220*/  MUFU.EX2 R33, R33 ;  /* 0x0000002100217308 */ /* 0x000ff00000000800 */
[----:B------:R-:W-:Y:S08]  /*7230*/  MUFU.EX2 R87, R86 ;  /* 0x0000005600577308 */ /* 0x000ff00000000800 */
        /* <DEDUP_REMOVED lines=16> */
[----:B------:R-:W-:-:S02]  /*7340*/  SHF.R.U32.HI R4, RZ, 0x10, R30 ;  /* 0x00000010ff047819 */ /* 0x000fc4000001161e */
[----:B------:R-:W-:Y:S01]  /*7350*/  LOP3.LUT R5, R30, 0xffff, RZ, 0xc0, !PT ;  /* 0x0000ffff1e057812 */ /* 0x000fe200078ec0ff */
[--C-:B------:R-:W-:Y:S01]  /*7360*/  FFMA.FTZ R31, R16, UR14, -R21.reuse ;  /* 0x0000000e101f7c23 */ /* 0x100fe20008010815 */
[----:B------:R-:W-:Y:S01]  /*7370*/  SHF.R.U32.HI R7, RZ, 0x18, R30 ;  /* 0x00000018ff077819 */ /* 0x000fe2000001161e */
[----:B------:R-:W-:Y:S01]  /*7380*/  FFMA.FTZ R30, R12, UR14, -R21 ;  /* 0x0000000e0c1e7c23 */ /* 0x000fe20008010815 */
[----:B------:R-:W-:Y:S01]  /*7390*/  LOP3.LUT R4, R4, 0xff, RZ, 0xc0, !PT ;  /* 0x000000ff04047812 */ /* 0x000fe200078ec0ff */
[----:B------:R-:W-:Y:S01]  /*73a0*/  LDSM.16.MT88.4 R20, [R116+0x6800] ;  /* 0x006800007414783b */ /* 0x000fe20000004200 */
[----:B------:R-:W-:Y:S01]  /*73b0*/  SHF.R.U32.HI R6, RZ, 0x8, R5 ;  /* 0x00000008ff067819 */ /* 0x000fe20000011605 */
[----:B------:R-:W-:Y:S01]  /*73c0*/  MUFU.EX2 R95, R31 ;  /* 0x0000001f005f7308 */ /* 0x000fe20000000800 */
[----:B------:R-:W-:Y:S02]  /*73d0*/  PRMT R7, R4, 0x5410, R7 ;  /* 0x0000541004077816 */ /* 0x000fe40000000007 */
[----:B------:R-:W-:-:S02]  /*73e0*/  LOP3.LUT R4, R18, 0xffff, RZ, 0xc0, !PT ;  /* 0x0000ffff12047812 */ /* 0x000fc400078ec0ff */
[----:B------:R-:W-:Y:S02]  /*73f0*/  LOP3.LUT R5, R18, 0xff, RZ, 0xc0, !PT ;  /* 0x000000ff12057812 */ /* 0x000fe400078ec0ff */
[----:B------:R-:W-:Y:S01]  /*7400*/  SHF.R.U32.HI R4, RZ, 0x8, R4 ;  /* 0x00000008ff047819 */ /* 0x000fe20000011604 */
[----:B------:R-:W3:Y:S01]  /*7410*/  MUFU.EX2 R30, R30 ;  /* 0x0000001e001e7308 */ /* 0x000ee20000000800 */
[----:B------:R-:W-:Y:S02]  /*7420*/  PRMT R107, R107, 0x5410, R6 ;  /* 0x000054106b6b7816 */ /* 0x000fe40000000006 */
[----:B------:R-:W-:Y:S02]  /*7430*/  PRMT R5, R5, 0x5410, R4 ;  /* 0x0000541005057816 */ /* 0x000fe40000000004 */
[----:B------:R-:W-:Y:S02]  /*7440*/  SHF.R.U32.HI R4, RZ, 0x10, R18 ;  /* 0x00000010ff047819 */ /* 0x000fe40000011612 */
[----:B--2---:R-:W-:Y:S01]  /*7450*/  F2FP.BF16.F32.PACK_AB R6, R92, R93 ;  /* 0x0000005d5c06723e */ /* 0x004fe200000010ff */
[----:B------:R-:W2:Y:S01]  /*7460*/  LDSM.16.MT88.4 R16, [R118+0x7800] ;  /* 0x007800007610783b */ /* 0x000ea20000004200 */
[----:B------:R-:W-:Y:S01]  /*7470*/  LOP3.LUT R4, R4, 0xff, RZ, 0xc0, !PT ;  /* 0x000000ff04047812 */ /* 0x000fe200078ec0ff */
[----:B------:R-:W-:Y:S01]  /*7480*/  FADD.FTZ R93, R93, R34 ;  /* 0x000000225d5d7221 */ /* 0x000fe20000010000 */
[----:B------:R-:W-:-:S02]  /*7490*/  HSET2.LE.AND R7, R7, R26, PT ;  /* 0x0000001a07077233 */ /* 0x000fc40003803000 */
[----:B------:R-:W-:Y:S01]  /*74a0*/  PRMT R13, R4, 0x5410, R13 ;  /* 0x00005410040d7816 */ /* 0x000fe2000000000d */
[----:B------:R-:W-:Y:S01]  /*74b0*/  FADD.FTZ R92, R92, R93 ;  /* 0x0000005d5c5c7221 */ /* 0x000fe20000010000 */
[--C-:B------:R-:W-:Y:S02]  /*74c0*/  HSET2.LE.AND R4, R5, R26.reuse, PT ;  /* 0x0000001a05047233 */ /* 0x100fe40003803000 */
[----:B---3--:R-:W-:Y:S02]  /*74d0*/  F2FP.BF16.F32.PACK_AB R5, R91, R30 ;  /* 0x0000001e5b05723e */ /* 0x008fe400000010ff */
[----:B------:R-:W-:Y:S01]  /*74e0*/  F2FP.BF16.F32.PACK_AB R12, R84, R85 ;  /* 0x00000055540c723e */ /* 0x000fe200000010ff */
[----:B------:R-:W-:Y:S01]  /*74f0*/  FADD.FTZ R85, R85, R92 ;  /* 0x0000005c55557221 */ /* 0x000fe20000010000 */
[----:B------:R-:W-:Y:S02]  /*7500*/  LOP3.LUT R4, R4, R5, RZ, 0xc0, !PT ;  /* 0x0000000504047212 */ /* 0x000fe400078ec0ff */
[----:B------:R-:W-:Y:S01]  /*7510*/  HSET2.LE.AND R5, R13, R26, PT ;  /* 0x0000001a0d057233 */ /* 0x000fe20003803000 */
[----:B------:R-:W-:Y:S01]  /*7520*/  FADD.FTZ R85, R84, R85 ;  /* 0x0000005554557221 */ /* 0x000fe20000010000 */
[----:B------:R-:W-:-:S02]  /*7530*/  F2FP.BF16.F32.PACK_AB R13, R90, R35 ;  /* 0x000000235a0d723e */ /* 0x000fc400000010ff */
[----:B------:R-:W-:Y:S02]  /*7540*/  LOP3.LUT R7, R7, R12, RZ, 0xc0, !PT ;  /* 0x0000000c07077212 */ /* 0x000fe400078ec0ff */
[----:B------:R-:W-:Y:S02]  /*7550*/  LOP3.LUT R5, R5, R6, RZ, 0xc0, !PT ;  /* 0x0000000605057212 */ /* 0x000fe400078ec0ff */
[----:B------:R-:W-:Y:S02]  /*7560*/  HSET2.LE.AND R6, R107, R26, PT ;  /* 0x0000001a6b067233 */ /* 0x000fe40003803000 */
[----:B------:R-:W-:Y:S02]  /*7570*/  SHF.R.U32.HI R107, RZ, 0x18, R28 ;  /* 0x00000018ff6b7819 */ /* 0x000fe4000001161c */
[----:B------:R-:W-:Y:S02]  /*7580*/  F2FP.BF16.F32.PACK_AB R34, R146, R87 ;  /* 0x000000579222723e */ /* 0x000fe400000010ff */
[----:B------:R-:W-:-:S02]  /*7590*/  LOP3.LUT R6, R6, R13, RZ, 0xc0, !PT ;  /* 0x0000000d06067212 */ /* 0x000fc400078ec0ff */
[----:B------:R-:W3:Y:S05]  /*75a0*/  LDSM.16.MT88.4 R12, [R116+0x7800] ;  /* 0x00780000740c783b */ /* 0x000eea0000004200 */
[C---:B-1----:R-:W-:Y:S06]  /*75b0*/  HMMA.16816.F32.BF16 R72, R4.reuse, R8, R72 ;  /* 0x000000080448723c */ /* 0x042fec0000041848 */
[C---:B------:R-:W-:Y:S01]  /*75c0*/  HMMA.16816.F32.BF16 R76, R4.reuse, R10, R76 ;  /* 0x0000000a044c723c */ /* 0x040fe2000004184c */
[----:B------:R-:W1:Y:S05]  /*75d0*/  LDSM.16.MT88.4 R8, [R118+0x8800] ;  /* 0x008800007608783b */ /* 0x000e6a0000004200 */
[C---:B--2---:R-:W-:Y:S06]  /*75e0*/  HMMA.16816.F32.BF16 R40, R4.reuse, R16, R40 ;  /* 0x000000100428723c */ /* 0x044fec0000041828 */
[C---:B------:R-:W-:Y:S06]  /*75f0*/  HMMA.16816.F32.BF16 R80, R4.reuse, R20, R80 ;  /* 0x000000140450723c */ /* 0x040fec0000041850 */
[C---:B------:R-:W-:Y:S01]  /*7600*/  HMMA.16816.F32.BF16 R36, R4.reuse, R22, R36 ;  /* 0x000000160424723c */ /* 0x040fe20000041824 */
[----:B------:R-:W-:Y:S05]  /*7610*/  LDSM.16.MT88.4 R20, [R118+0x7c00] ;  /* 0x007c00007614783b */ /* 0x000fea0000004200 */
[C---:B------:R-:W-:Y:S06]  /*7620*/  HMMA.16816.F32.BF16 R44, R4.reuse, R18, R44 ;  /* 0x00000012042c723c */ /* 0x040fec000004182c */
[C---:B---3--:R-:W-:Y:S06]  /*7630*/  HMMA.16816.F32.BF16 R48, R4.reuse, R12, R48 ;  /* 0x0000000c0430723c */ /* 0x048fec0000041830 */
[C---:B------:R-:W-:Y:S01]  /*7640*/  HMMA.16816.F32.BF16 R52, R4.reuse, R14, R52 ;  /* 0x0000000e0434723c */ /* 0x040fe20000041834 */
[----:B------:R-:W2:Y:S05]  /*7650*/  LDSM.16.MT88.4 R12, [R116+0x8800] ;  /* 0x00880000740c783b */ /* 0x000eaa0000004200 */
[C---:B-1----:R-:W-:Y:S06]  /*7660*/  HMMA.16816.F32.BF16 R56, R4.reuse, R8, R56 ;  /* 0x000000080438723c */ /* 0x042fec0000041838 */
[----:B------:R-:W-:Y:S01]  /*7670*/  HMMA.16816.F32.BF16 R60, R4, R10, R60 ;  /* 0x0000000a043c723c */ /* 0x000fe2000004183c */
[----:B------:R-:W-:-:S02]  /*7680*/  LOP3.LUT R8, R28, 0xffff, RZ, 0xc0, !PT ;  /* 0x0000ffff1c087812 */ /* 0x000fc400078ec0ff */
[----:B------:R-:W-:Y:S02]  /*7690*/  SHF.R.U32.HI R9, RZ, 0x10, R28 ;  /* 0x00000010ff097819 */ /* 0x000fe4000001161c */
[----:B------:R-:W-:Y:S02]  /*76a0*/  SHF.R.U32.HI R16, RZ, 0x8, R8 ;  /* 0x00000008ff107819 */ /* 0x000fe40000011608 */
[----:B------:R-:W-:Y:S02]  /*76b0*/  LOP3.LUT R8, R9, 0xff, RZ, 0xc0, !PT ;  /* 0x000000ff09087812 */ /* 0x000fe400078ec0ff */
[----:B------:R-:W-:Y:S02]  /*76c0*/  LOP3.LUT R11, R2, 0xff, RZ, 0xc0, !PT ;  /* 0x000000ff020b7812 */ /* 0x000fe400078ec0ff */
[----:B------:R-:W-:Y:S02]  /*76d0*/  PRMT R107, R8, 0x5410, R107 ;  /* 0x00005410086b7816 */ /* 0x000fe4000000006b */
[----:B------:R-:W-:-:S02]  /*76e0*/  LOP3.LUT R8, R2, 0xffff, RZ, 0xc0, !PT ;  /* 0x0000ffff02087812 */ /* 0x000fc400078ec0ff */
[----:B------:R-:W-:Y:S02]  /*76f0*/  SHF.R.U32.HI R10, RZ, 0x10, R2 ;  /* 0x00000010ff0a7819 */ /* 0x000fe40000011602 */
[----:B------:R-:W-:Y:S02]  /*7700*/  SHF.R.U32.HI R8, RZ, 0x8, R8 ;  /* 0x00000008ff087819 */ /* 0x000fe40000011608 */
[----:B------:R-:W-:Y:S02]  /*7710*/  SHF.R.U32.HI R9, RZ, 0x18, R2 ;  /* 0x00000018ff097819 */ /* 0x000fe40000011602 */
[----:B------:R-:W-:Y:S02]  /*7720*/  PRMT R11, R11, 0x5410, R8 ;  /* 0x000054100b0b7816 */ /* 0x000fe40000000008 */
[----:B------:R-:W-:Y:S02]  /*7730*/  LOP3.LUT R2, R10, 0xff, RZ, 0xc0, !PT ;  /* 0x000000ff0a027812 */ /* 0x000fe400078ec0ff */
[----:B------:R-:W-:-:S02]  /*7740*/  PRMT R109, R109, 0x5410, R16 ;  /* 0x000054106d6d7816 */ /* 0x000fc40000000010 */
[----:B------:R-:W-:Y:S01]  /*7750*/  PRMT R9, R2, 0x5410, R9 ;  /* 0x0000541002097816 */ /* 0x000fe20000000009 */
[----:B------:R-:W-:Y:S01]  /*7760*/  FFMA.FTZ R2, R24, UR14, -R0 ;  /* 0x0000000e18027c23 */ /* 0x000fe20008010800 */
[--C-:B------:R-:W-:Y:S01]  /*7770*/  HSET2.LE.AND R8, R11, R26.reuse, PT ;  /* 0x0000001a0b087233 */ /* 0x100fe20003803000 */
[C---:B--2---:R-:W-:Y:S01]  /*7780*/  HMMA.16816.F32.BF16 R64, R4.reuse, R12, R64 ;  /* 0x0000000c0440723c */ /* 0x044fe20000041840 */
[--C-:B------:R-:W-:Y:S01]  /*7790*/  HSET2.LE.AND R109, R109, R26.reuse, PT ;  /* 0x0000001a6d6d7233 */ /* 0x100fe20003803000 */
[----:B------:R-:W-:Y:S01]  /*77a0*/  FADD.FTZ R0, R30, R105 ;  /* 0x000000691e007221 */ /* 0x000fe20000010000 */
[--C-:B------:R-:W-:Y:S01]  /*77b0*/  HSET2.LE.AND R110, R9, R26.reuse, PT ;  /* 0x0000001a096e7233 */ /* 0x100fe20003803000 */
[----:B------:R-:W1:Y:S01]  /*77c0*/  MUFU.EX2 R2, R2 ;  /* 0x0000000200027308 */ /* 0x000e620000000800 */
[----:B------:R-:W-:Y:S01]  /*77d0*/  HSET2.LE.AND R107, R107, R26, PT ;  /* 0x0000001a6b6b7233 */ /* 0x000fe20003803000 */
[----:B------:R-:W-:Y:S01]  /*77e0*/  HMMA.16816.F32.BF16 R68, R4, R14, R68 ;  /* 0x0000000e0444723c */ /* 0x000fe20000041844 */
[----:B------:R-:W2:Y:S01]  /*77f0*/  LDSM.16.MT88.4 R28, [R118+0x6c00] ;  /* 0x006c0000761c783b */ /* 0x000ea20000004200 */
[----:B------:R-:W-:-:S03]  /*7800*/  FADD.FTZ R0, R91, R0 ;  /* 0x000000005b007221 */ /* 0x000fc60000010000 */
[----:B------:R-:W3:Y:S02]  /*7810*/  LDSM.16.MT88.4 R24, [R116+0x6c00] ;  /* 0x006c00007418783b */ /* 0x000ee40000004200 */
[----:B------:R-:W-:Y:S02]  /*7820*/  F2FP.BF16.F32.PACK_AB R5, R95, R94 ;  /* 0x0000005e5f05723e */ /* 0x000fe400000010ff */
[----:B------:R-:W-:Y:S01]  /*7830*/  LDSM.16.MT88.4 R16, [R116+0x7c00] ;  /* 0x007c00007410783b */ /* 0x000fe20000004200 */
[----:B------:R-:W-:Y:S02]  /*7840*/  F2FP.BF16.F32.PACK_AB R6, R137, R104 ;  /* 0x000000688906723e */ /* 0x000fe400000010ff */
[----:B------:R-:W-:Y:S01]  /*7850*/  LOP3.LUT R4, R8, R5, RZ, 0xc0, !PT ;  /* 0x0000000508047212 */ /* 0x000fe200078ec0ff */
[----:B------:R-:W-:Y:S01]  /*7860*/  LDSM.16.MT88.4 R12, [R118+0x8c00] ;  /* 0x008c0000760c783b */ /* 0x000fe20000004200 */
[----:B------:R-:W-:Y:S02]  /*7870*/  LOP3.LUT R6, R109, R6, RZ, 0xc0, !PT ;  /* 0x000000066d067212 */ /* 0x000fe400078ec0ff */
[----:B-1----:R-:W-:Y:S01]  /*7880*/  F2FP.BF16.F32.PACK_AB R5, R33, R2 ;  /* 0x000000022105723e */ /* 0x002fe200000010ff */
[----:B------:R-:W1:Y:S01]  /*7890*/  LDSM.16.MT88.4 R8, [R116+0x8c00] ;  /* 0x008c00007408783b */ /* 0x000e620000004200 */
[----:B------:R-:W-:Y:S01]  /*78a0*/  LOP3.LUT R7, R107, R34, RZ, 0xc0, !PT ;  /* 0x000000226b077212 */ /* 0x000fe200078ec0ff */
[----:B------:R-:W-:Y:S01]  /*78b0*/  FADD.FTZ R2, R2, R85 ;  /* 0x0000005502027221 */ /* 0x000fe20000010000 */
[----:B------:R-:W-:-:S07]  /*78c0*/  LOP3.LUT R5, R110, R5, RZ, 0xc0, !PT ;  /* 0x000000056e057212 */ /* 0x000fce00078ec0ff */
[C---:B------:R-:W-:Y:S06]  /*78d0*/  HMMA.16816.F32.BF16 R40, R4.reuse, R20, R40 ;  /* 0x000000140428723c */ /* 0x040fec0000041828 */
[C---:B------:R-:W-:Y:S06]  /*78e0*/  HMMA.16816.F32.BF16 R44, R4.reuse, R22, R44 ;  /* 0x00000016042c723c */ /* 0x040fec000004182c */
[C---:B--2---:R-:W-:Y:S06]  /*78f0*/  HMMA.16816.F32.BF16 R72, R4.reuse, R28, R72 ;  /* 0x0000001c0448723c */ /* 0x044fec0000041848 */
[C---:B------:R-:W-:Y:S06]  /*7900*/  HMMA.16816.F32.BF16 R76, R4.reuse, R30, R76 ;  /* 0x0000001e044c723c */ /* 0x040fec000004184c */
[C---:B---3--:R-:W-:Y:S06]  /*7910*/  HMMA.16816.F32.BF16 R80, R4.reuse, R24, R80 ;  /* 0x000000180450723c */ /* 0x048fec0000041850 */
[C---:B-1----:R-:W-:Y:S06]  /*7920*/  HMMA.16816.F32.BF16 R64, R4.reuse, R8, R64 ;  /* 0x000000080440723c */ /* 0x042fec0000041840 */
[----:B------:R-:W-:Y:S01]  /*7930*/  HMMA.16816.F32.BF16 R36, R4, R26, R36 ;  /* 0x0000001a0424723c */ /* 0x000fe20000041824 */
[----:B------:R-:W-:Y:S01]  /*7940*/  FADD.FTZ R9, R35, R0 ;  /* 0x0000000023097221 */ /* 0x000fe20000010000 */
[----:B------:R-:W-:-:S02]  /*7950*/  IMAD.MOV.U32 R0, RZ, RZ, R3 ;  /* 0x000000ffff007224 */ /* 0x000fc400078e0003 */
[----:B------:R-:W-:Y:S02]  /*7960*/  @P0 IMAD.MOV.U32 R0, RZ, RZ, R3 ;  /* 0x000000ffff000224 */ /* 0x000fe400078e0003 */
[----:B------:R-:W-:Y:S01]  /*7970*/  FADD.FTZ R9, R90, R9 ;  /* 0x000000095a097221 */ /* 0x000fe20000010000 */
[----:B------:R-:W-:Y:S03]  /*7980*/  HMMA.16816.F32.BF16 R48, R4, R16, R48 ;  /* 0x000000100430723c */ /* 0x000fe60000041830 */
[----:B------:R-:W-:-:S03]  /*7990*/  FADD.FTZ R94, R94, R9 ;  /* 0x000000095e5e7221 */ /* 0x000fc60000010000 */
[----:B------:R-:W-:Y:S01]  /*79a0*/  HMMA.16816.F32.BF16 R52, R4, R18, R52 ;  /* 0x000000120434723c */ /* 0x000fe20000041834 */
[----:B------:R-:W-:-:S04]  /*79b0*/  FADD.FTZ R95, R95, R94 ;  /* 0x0000005e5f5f7221 */ /* 0x000fc80000010000 */
[----:B------:R-:W-:Y:S01]  /*79c0*/  FADD.FTZ R104, R104, R95 ;  /* 0x0000005f68687221 */ /* 0x000fe20000010000 */
[----:B------:R-:W-:Y:S03]  /*79d0*/  HMMA.16816.F32.BF16 R56, R4, R12, R56 ;  /* 0x0000000c0438723c */ /* 0x000fe60000041838 */
[----:B------:R-:W-:-:S03]  /*79e0*/  FADD.FTZ R137, R137, R104 ;  /* 0x0000006889897221 */ /* 0x000fc60000010000 */
[C---:B------:R-:W-:Y:S06]  /*79f0*/  HMMA.16816.F32.BF16 R60, R4.reuse, R14, R60 ;  /* 0x0000000e043c723c */ /* 0x040fec000004183c */
[----:B------:R-:W-:Y:S07]  /*7a00*/  HMMA.16816.F32.BF16 R68, R4, R10, R68 ;  /* 0x0000000a0444723c */ /* 0x000fee0000041844 */
[----:B------:R-:W-:Y:S01]  /*7a10*/  FADD.FTZ R4, R33, R2 ;  /* 0x0000000221047221 */ /* 0x000fe20000010000 */
[----:B------:R-:W-:-:S02]  /*7a20*/  IMAD.MOV.U32 R2, RZ, RZ, R32 ;  /* 0x000000ffff027224 */ /* 0x000fc400078e0020 */
[----:B------:R-:W-:Y:S02]  /*7a30*/  @P0 IMAD.MOV.U32 R2, RZ, RZ, R32 ;  /* 0x000000ffff020224 */ /* 0x000fe400078e0020 */
[----:B------:R-:W-:-:S04]  /*7a40*/  FADD.FTZ R87, R87, R4 ;  /* 0x0000000457577221 */ /* 0x000fc80000010000 */
[----:B------:R-:W-:Y:S01]  /*7a50*/  FADD.FTZ R146, R146, R87 ;  /* 0x0000005792927221 */ /* 0x000fe20000010000 */
[----:B------:R-:W-:Y:S07]  /*7a60*/  @P0 BRA `(.L_x_833) ;  /* 0x0000000000040947 */ /* 0x000fee0003800000 */
.L_x_829:
[----:B------:R-:W-:-:S12]  /*7a70*/  UIADD3 UR16, UR15, -0x1, URZ ;  /* 0xffffffff0f107890 */ /* 0x000fd8000fffe03f */
.L_x_833:
[----:B------:R-:W-:-:S13]  /*7a80*/  ISETP.LE.AND P0, PT, RZ, UR16, PT ;  /* 0x00000010ff007c0c */ /* 0x000fda000bf03270 */
[----:B------:R-:W-:Y:S05]  /*7a90*/  @!P0 BRA `(.L_x_834) ;  /* 0x00000028007c8947 */ /* 0x000fea0003800000 */
[----:B------:R-:W-:Y:S01]  /*7aa0*/  IMAD.WIDE.U32 R140, R103, -0x326172a9, RZ ;  /* 0xcd9e8d57678c7825 */ /* 0x000fe200078e00ff */
[----:B------:R-:W-:Y:S01]  /*7ab0*/  PRMT R136, R102, 0x7054, R102 ;  /* 0x0000705466887816 */ /* 0x000fe20000000066 */
[----:B------:R-:W-:Y:S01]  /*7ac0*/  ULDC UR4, c[0x0][0x2d0] ;  /* 0x0000b40000047ab9 */ /* 0x000fe20000000800 */
[----:B------:R-:W-:Y:S01]  /*7ad0*/  MOV R144, R98 ;  /* 0x0000006200907202 */ /* 0x000fe20000000f00 */
[----:B------:R-:W-:Y:S01]  /*7ae0*/  IMAD.MOV.U32 R85, RZ, RZ, R0 ;  /* 0x000000ffff557224 */ /* 0x000fe200078e0000 */
[----:B------:R-:W-:Y:S01]  /*7af0*/  LOP3.LUT R138, R141, R97, RZ, 0x3c, !PT ;  /* 0x000000618d8a7212 */ /* 0x000fe200078e3cff */
[----:B------:R-:W-:Y:S01]  /*7b00*/  IMAD.MOV.U32 R3, RZ, RZ, R2 ;  /* 0x000000ffff037224 */ /* 0x000fe200078e0002 */
[----:B------:R-:W-:Y:S01]  /*7b10*/  MOV R145, R101 ;  /* 0x0000006500917202 */ /* 0x000fe20000000f00 */
[----:B------:R-:W-:Y:S01]  /*7b20*/  IMAD.WIDE.U32 R142, R96, -0x2daee0ad, RZ ;  /* 0xd2511f53608e7825 */ /* 0x000fe200078e00ff */
[----:B------:R-:W-:Y:S01]  /*7b30*/  ISETP.GE.AND P4, PT, R132, UR4, PT ;  /* 0x0000000484007c0c */ /* 0x000fe2000bf86270 */
[----:B------:R-:W-:Y:S01]  /*7b40*/  ULDC UR10, c[0x0][0x2d0] ;  /* 0x0000b400000a7ab9 */ /* 0x000fe20000000800 */
[----:B------:R-:W-:Y:S01]  /*7b50*/  ULDC UR4, c[0x0][0x2ec] ;  /* 0x0000bb0000047ab9 */ /* 0x000fe20000000800 */
[----:B------:R-:W-:Y:S01]  /*7b60*/  IMAD.WIDE.U32 R138, R138, -0x2daee0ad, RZ ;  /* 0xd2511f538a8a7825 */ /* 0x000fe200078e00ff */
[----:B------:R-:W-:Y:S01]  /*7b70*/  ULDC.64 UR6, c[0x0][0x248] ;  /* 0x0000920000067ab9 */ /* 0x000fe20000000a00 */
[----:B------:R-:W-:Y:S08]  /*7b80*/  BRA `(.L_x_835) ;  /* 0x0000000400087947 */ /* 0x000ff00003800000 */
.L_x_837:
[----:B------:R-:W-:Y:S01]  /*7b90*/  ISETP.GE.AND P4, PT, R132, UR10, PT ;  /* 0x0000000a84007c0c */ /* 0x000fe2000bf86270 */
[----:B------:R-:W-:Y:S01]  /*7ba0*/  UIADD3 UR14, UR16, -0x1, URZ ;  /* 0xffffffff100e7890 */ /* 0x000fe2000fffe03f */
[----:B------:R-:W1:Y:S03]  /*7bb0*/  @!P3 LDC.64 R86, c[0x0][0x218] ;  /* 0x00008600ff56bb82 */ /* 0x000e660000000a00 */
[----:B------:R-:W-:Y:S02]  /*7bc0*/  USHF.R.S32.HI UR11, URZ, 0x1f, UR14 ;  /* 0x0000001f3f0b7899 */ /* 0x000fe4000801140e */
[----:B------:R-:W-:Y:S02]  /*7bd0*/  UIMAD.WIDE.U32 UR22, UR14, UR6, URZ ;  /* 0x000000060e1672a5 */ /* 0x000fe4000f8e003f */
[----:B------:R-:W-:Y:S01]  /*7be0*/  UIMAD UR11, UR11, UR6, URZ ;  /* 0x000000060b0b72a4 */ /* 0x000fe2000f8e023f */
[----:B------:R-:W2:Y:S03]  /*7bf0*/  @!P2 LDC.64 R92, c[0x0][0x218] ;  /* 0x00008600ff5cab82 */ /* 0x000ea60000000a00 */
[----:B------:R3:W-:Y:S01]  /*7c00*/  @P4 STS [R122+0x3000], RZ ;  /* 0x003000ff7a004388 */ /* 0x0007e20000000800 */
[----:B------:R-:W-:Y:S01]  /*7c10*/  UIMAD UR11, UR14, UR7, UR11 ;  /* 0x000000070e0b72a4 */ /* 0x000fe2000f8e020b */
[----:B------:R-:W-:Y:S02]  /*7c20*/  IMAD.U32 R91, RZ, RZ, UR22 ;  /* 0x00000016ff5b7e24 */ /* 0x000fe4000f8e00ff */
[----:B------:R3:W-:Y:S01]  /*7c30*/  @P4 STS [R122+0x3004], RZ ;  /* 0x003004ff7a004388 */ /* 0x0007e20000000800 */
[----:B------:R-:W4:Y:S01]  /*7c40*/  @!P4 LDC.64 R88, c[0x0][0x218] ;  /* 0x00008600ff58cb82 */ /* 0x000f220000000a00 */
[----:B------:R-:W-:Y:S01]  /*7c50*/  UIADD3 UR11, UR23, UR11, URZ ;  /* 0x0000000b170b7290 */ /* 0x000fe2000fffe03f */
[----:B------:R-:W-:Y:S01]  /*7c60*/  LEA R0, P0, R91, R126, 0x6 ;  /* 0x0000007e5b007211 */ /* 0x000fe200078030ff */
[----:B------:R3:W-:Y:S01]  /*7c70*/  @P4 STS.64 [R122+0x3008], RZ ;  /* 0x003008ff7a004388 */ /* 0x0007e20000000a00 */
[----:B------:R-:W-:Y:S03]  /*7c80*/  IMAD.U32 R2, RZ, RZ, UR22 ;  /* 0x00000016ff027e24 */ /* 0x000fe6000f8e00ff */
[----:B------:R-:W-:Y:S05]  /*7c90*/  IMAD.U32 R91, RZ, RZ, UR11 ;  /* 0x0000000bff5b7e24 */ /* 0x000fea000f8e00ff */
[----:B------:R-:W-:Y:S02]  /*7ca0*/  LEA.HI.X R2, R2, R129, R91, 0x6, P0 ;  /* 0x0000008102027211 */ /* 0x000fe400000f345b */
[----:B------:R-:W5:Y:S01]  /*7cb0*/  @!P4 LDC.64 R90, c[0x0][0x218] ;  /* 0x00008600ff5acb82 */ /* 0x000f620000000a00 */
[C---:B-1----:R-:W-:Y:S04]  /*7cc0*/  @!P3 LEA R94, P0, R0.reuse, R86, 0x1 ;  /* 0x00000056005eb211 */ /* 0x042fe800078008ff */
[C-C-:B------:R-:W-:Y:S02]  /*7cd0*/  @!P3 LEA.HI.X R95, R0.reuse, R87, R2.reuse, 0x1, P0 ;  /* 0x00000057005fb211 */ /* 0x140fe400000f0c02 */
[C---:B--2---:R-:W-:Y:S01]  /*7ce0*/  @!P2 LEA R92, P0, R0.reuse, R92, 0x1 ;  /* 0x0000005c005ca211 */ /* 0x044fe200078008ff */
[----:B------:R-:W1:Y:S01]  /*7cf0*/  @!P2 LDC.64 R86, c[0x0][0x218] ;  /* 0x00008600ff56ab82 */ /* 0x000e620000000a00 */
[C---:B----4-:R-:W-:Y:S02]  /*7d00*/  @!P4 LEA R88, P1, R0.reuse, R88, 0x1 ;  /* 0x000000580058c211 */ /* 0x050fe400078208ff */
[C-C-:B------:R-:W-:Y:S02]  /*7d10*/  @!P2 LEA.HI.X R93, R0.reuse, R93, R2.reuse, 0x1, P0 ;  /* 0x0000005d005da211 */ /* 0x140fe400000f0c02 */
[C---:B------:R-:W-:Y:S02]  /*7d20*/  @!P4 LEA.HI.X R89, R0.reuse, R89, R2, 0x1, P1 ;  /* 0x000000590059c211 */ /* 0x040fe400008f0c02 */
[----:B------:R-:W-:Y:S03]  /*7d30*/  IADD3 R0, P0, R0, UR25, RZ ;  /* 0x0000001900007c10 */ /* 0x000fe6000ff1e0ff */
[----:B------:R-:W-:Y:S01]  /*7d40*/  @!PT LDS RZ, [RZ] ;  /* 0x00000000fffff984 */ /* 0x000fe20000000800 */
[----:B------:R-:W-:Y:S01]  /*7d50*/  @!PT LDS RZ, [RZ] ;  /* 0x00000000fffff984 */ /* 0x000fe20000000800 */
[----:B------:R-:W-:Y:S01]  /*7d60*/  @!PT LDS RZ, [RZ] ;  /* 0x00000000fffff984 */ /* 0x000fe20000000800 */
[----:B------:R2:W-:Y:S01]  /*7d70*/  @!P4 LDGSTS.E.BYPASS.LTC128B.128 [R122+0x3000], desc[UR18][R88.64] ;  /* 0x03000000587acfae */ /* 0x0005e2000b901d52 */
[----:B------:R-:W-:Y:S03]  /*7d80*/  IADD3.X R2, R2, UR24, RZ, P0, !PT ;  /* 0x0000001802027c10 */ /* 0x000fe600087fe4ff */
[----:B------:R3:W-:Y:S01]  /*7d90*/  @P3 STS.128 [R122+0x4000], RZ ;  /* 0x004000ff7a003388 */ /* 0x0007e20000000c00 */
[C---:B-----5:R-:W-:Y:S03]  /*7da0*/  @!P4 LEA R90, P6, R0.reuse, R90, 0x1 ;  /* 0x0000005a005ac211 */ /* 0x060fe600078c08ff */
[----:B------:R-:W-:Y:S01]  /*7db0*/  @!PT LDS RZ, [RZ] ;  /* 0x00000000fffff984 */ /* 0x000fe20000000800 */
[----:B------:R-:W-:Y:S01]  /*7dc0*/  @!PT LDS RZ, [RZ] ;  /* 0x00000000fffff984 */ /* 0x000fe20000000800 */
[----:B------:R-:W-:Y:S01]  /*7dd0*/  @!PT LDS RZ, [RZ] ;  /* 0x00000000fffff984 */ /* 0x000fe20000000800 */
[----:B------:R3:W-:Y:S01]  /*7de0*/  @!P3 LDGSTS.E.BYPASS.LTC128B.128 [R122+0x4000], desc[UR18][R94.64+0x40] ;  /* 0x040000405e7abfae */ /* 0x0007e2000b901d52 */
[C-C-:B------:R-:W-:Y:S03]  /*7df0*/  @!P4 LEA.HI.X R91, R0.reuse, R91, R2.reuse, 0x1, P6 ;  /* 0x0000005b005bc211 */ /* 0x140fe600030f0c02 */
[----:B------:R3:W-:Y:S01]  /*7e00*/  @P2 STS.128 [R122+0x5000], RZ ;  /* 0x005000ff7a002388 */ /* 0x0007e20000000c00 */
[C---:B-1----:R-:W-:Y:S03]  /*7e10*/  @!P2 LEA R86, P0, R0.reuse, R86, 0x1 ;  /* 0x000000560056a211 */ /* 0x042fe600078008ff */
[----:B------:R-:W-:Y:S01]  /*7e20*/  @!PT LDS RZ, [RZ] ;  /* 0x00000000fffff984 */ /* 0x000fe20000000800 */
[----:B------:R-:W-:Y:S01]  /*7e30*/  @!PT LDS RZ, [RZ] ;  /* 0x00000000fffff984 */ /* 0x000fe20000000800 */
[----:B------:R-:W-:Y:S01]  /*7e40*/  @!PT LDS RZ, [RZ] ;  /* 0x00000000fffff984 */ /* 0x000fe20000000800 */
[----:B------:R3:W-:Y:S01]  /*7e50*/  @!P2 LDGSTS.E.BYPASS.LTC128B.128 [R122+0x5000], desc[UR18][R92.64+0x80] ;  /* 0x050000805c7aafae */ /* 0x0007e2000b901d52 */
[C-C-:B------:R-:W-:Y:S03]  /*7e60*/  @!P2 LEA.HI.X R87, R0.reuse, R87, R2.reuse, 0x1, P0 ;  /* 0x000000570057a211 */ /* 0x140fe600000f0c02 */
        /* <DEDUP_REMOVED lines=20> */
.L_x_835:
[----:B------:R-:W-:Y:S01]  /*7fb0*/  ISETP.GE.AND P3, PT, R124, UR10, PT ;  /* 0x0000000a7c007c0c */ /* 0x000fe2000bf66270 */
[----:B------:R-:W1:Y:S01]  /*7fc0*/  @!P4 LDC.64 R156, c[0x0][0x220] ;  /* 0x00008800ff9ccb82 */ /* 0x000e620000000a00 */
[----:B------:R-:W-:Y:S01]  /*7fd0*/  ISETP.GE.AND P2, PT, R123, UR10, PT ;  /* 0x0000000a7b007c0c */ /* 0x000fe2000bf46270 */
[----:B------:R-:W-:Y:S04]  /*7fe0*/  DEPBAR.LE SB0, 0x0 ;  /* 0x000080000000791a */ /* 0x000fe80000000000 */
[----:B------:R-:W-:Y:S01]  /*7ff0*/  USHF.R.S32.HI UR14, URZ, 0x1f, UR16 ;  /* 0x0000001f3f0e7899 */ /* 0x000fe20008011410 */
[----:B------:R-:W-:Y:S01]  /*8000*/  IMAD.U32 R159, RZ, RZ, UR16 ;  /* 0x00000010ff9f7e24 */ /* 0x000fe2000f8e00ff */
[----:B------:R-:W-:Y:S01]  /*8010*/  UIMAD UR11, UR20, UR16, URZ ;  /* 0x00000010140b72a4 */ /* 0x000fe2000f8e023f */
[----:B------:R-:W2:Y:S08]  /*8020*/  @!P4 LDC.64 R150, c[0x0][0x220] ;  /* 0x00008800ff96cb82 */ /* 0x000eb00000000a00 */
[----:B------:R-:W-:Y:S01]  /*8030*/  BAR.SYNC.DEFER_BLOCKING 0x0 ;  /* 0x0000000000007b1d */ /* 0x000fe20000010000 */
[----:B------:R-:W-:Y:S01]  /*8040*/  IMAD.WIDE.U32 R158, R159, UR26, R144 ;  /* 0x0000001a9f9e7c25 */ /* 0x000fe2000f8e0090 */
[----:B------:R-:W-:Y:S02]  /*8050*/  UIMAD UR11, UR14, UR26, UR11 ;  /* 0x0000001a0e0b72a4 */ /* 0x000fe4000f8e020b */
[C---:B------:R-:W-:Y:S04]  /*8060*/  IADD3 R2, P5, R158.reuse, UR8, RZ ;  /* 0x000000089e027c10 */ /* 0x040fe8000ffbe0ff */
[----:B------:R-:W-:Y:S01]  /*8070*/  VIADD R0, R159, UR11 ;  /* 0x0000000b9f007c36 */ /* 0x000fe20008000000 */
[----:B------:R-:W-:Y:S01]  /*8080*/  @P4 STS [R122+0x6000], RZ ;  /* 0x006000ff7a004388 */ /* 0x000fe20000000800 */
[----:B------:R-:W3:Y:S03]  /*8090*/  @!P3 LDC.64 R154, c[0x0][0x220] ;  /* 0x00008800ff9abb82 */ /* 0x000ee60000000a00 */
[----:B------:R-:W-:Y:S04]  /*80a0*/  @P4 STS [R122+0x6004], RZ ;  /* 0x006004ff7a004388 */ /* 0x000fe80000000800 */
[----:B------:R-:W-:Y:S01]  /*80b0*/  @P4 STS.64 [R122+0x6008], RZ ;  /* 0x006008ff7a004388 */ /* 0x000fe20000000a00 */
[----:B------:R-:W4:Y:S08]  /*80c0*/  @!P2 LDC.64 R152, c[0x0][0x220] ;  /* 0x00008800ff98ab82 */ /* 0x000f300000000a00 */
[----:B------:R-:W5:Y:S08]  /*80d0*/  @!P3 LDC.64 R148, c[0x0][0x220] ;  /* 0x00008800ff94bb82 */ /* 0x000f700000000a00 */
[----:B------:R-:W5:Y:S01]  /*80e0*/  @!P2 LDC.64 R86, c[0x0][0x220] ;  /* 0x00008800ff56ab82 */ /* 0x000f620000000a00 */
        /* <DEDUP_REMOVED lines=8> */
[----:B------:R1:W-:Y:S03]  /*8170*/  @!P4 LDGSTS.E.BYPASS.LTC128B.128 [R122+0x6000], desc[UR18][R156.64] ;  /* 0x060000009c7acfae */ /* 0x0003e6000b901d52 */
[----:B------:R-:W-:Y:S01]  /*8180*/  @!P2 LEA.HI.X R153, R158, R153, R0, 0x1, P0 ;  /* 0x000000999e99a211 */ /* 0x000fe200000f0c00 */
[----:B------:R-:W-:Y:S01]  /*8190*/  @P3 STS.128 [R122+0x7000], RZ ;  /* 0x007000ff7a003388 */ /* 0x000fe20000000c00 */
[----:B------:R-:W-:Y:S02]  /*81a0*/  IADD3.X R0, R0, UR9, RZ, P5, !PT ;  /* 0x0000000900007c10 */ /* 0x000fe4000affe4ff */
[C---:B--2---:R-:W-:Y:S01]  /*81b0*/  @!P4 LEA R150, P5, R2.reuse, R150, 0x1 ;  /* 0x000000960296c211 */ /* 0x044fe200078a08ff */
[----:B------:R-:W-:Y:S01]  /*81c0*/  @!PT LDS RZ, [RZ] ;  /* 0x00000000fffff984 */ /* 0x000fe20000000800 */
[----:B------:R-:W-:Y:S01]  /*81d0*/  @!PT LDS RZ, [RZ] ;  /* 0x00000000fffff984 */ /* 0x000fe20000000800 */
[----:B------:R-:W-:Y:S01]  /*81e0*/  @!PT LDS RZ, [RZ] ;  /* 0x00000000fffff984 */ /* 0x000fe20000000800 */
[----:B------:R1:W-:Y:S01]  /*81f0*/  @!P3 LDGSTS.E.BYPASS.LTC128B.128 [R122+0x7000], desc[UR18][R154.64+0x40] ;  /* 0x070000409a7abfae */ /* 0x0003e2000b901d52 */
[C---:B-----5:R-:W-:Y:S02]  /*8200*/  @!P3 LEA R148, P1, R2.reuse, R148, 0x1 ;  /* 0x000000940294b211 */ /* 0x060fe400078208ff */
[C-C-:B------:R-:W-:Y:S01]  /*8210*/  @!P4 LEA.HI.X R151, R2.reuse, R151, R0.reuse, 0x1, P5 ;  /* 0x000000970297c211 */ /* 0x140fe200028f0c00 */
[----:B------:R-:W-:Y:S01]  /*8220*/  @P2 STS.128 [R122+0x8000], RZ ;  /* 0x008000ff7a002388 */ /* 0x000fe20000000c00 */
[C-C-:B------:R-:W-:Y:S02]  /*8230*/  @!P3 LEA.HI.X R149, R2.reuse, R149, R0.reuse, 0x1, P1 ;  /* 0x000000950295b211 */ /* 0x140fe400008f0c00 */
[C---:B------:R-:W-:Y:S01]  /*8240*/  @!P2 LEA R86, P0, R2.reuse, R86, 0x1 ;  /* 0x000000560256a211 */ /* 0x040fe200078008ff */
[----:B------:R-:W-:Y:S01]  /*8250*/  @!PT LDS RZ, [RZ] ;  /* 0x00000000fffff984 */ /* 0x000fe20000000800 */
[----:B------:R-:W-:Y:S01]  /*8260*/  @!PT LDS RZ, [RZ] ;  /* 0x00000000fffff984 */ /* 0x000fe20000000800 */
[----:B------:R-:W-:Y:S01]  /*8270*/  @!PT LDS RZ, [RZ] ;  /* 0x00000000fffff984 */ /* 0x000fe20000000800 */
[----:B------:R1:W-:Y:S01]  /*8280*/  @!P2 LDGSTS.E.BYPASS.LTC128B.128 [R122+0x8000], desc[UR18][R152.64+0x80] ;  /* 0x08000080987aafae */ /* 0x0003e2000b901d52 */
[----:B------:R-:W-:Y:S02]  /*8290*/  ISETP.LT.AND P5, PT, RZ, UR16, PT ;  /* 0x00000010ff007c0c */ /* 0x000fe4000bfa1270 */
[----:B------:R-:W-:Y:S01]  /*82a0*/  @!P2 LEA.HI.X R87, R2, R87, R0, 0x1, P0 ;  /* 0x000000570257a211 */ /* 0x000fe200000f0c00 */
        /* <DEDUP_REMOVED lines=16> */
[----:B------:R-:W2:Y:S04]  /*83b0*/  LDSM.16.M88.4 R92, [R120+0x3000] ;  /* 0x00300000785c783b */ /* 0x000ea80000000200 */
[----:B------:R-:W3:Y:S04]  /*83c0*/  LDSM.16.M88.4 R96, [R120+0x3400] ;  /* 0x003400007860783b */ /* 0x000ee80000000200 */
[----:B------:R-:W4:Y:S04]  /*83d0*/  LDSM.16.M88.4 R100, [R120+0x3800] ;  /* 0x003800007864783b */ /* 0x000f280000000200 */
[----:B------:R-:W5:Y:S04]  /*83e0*/  LDSM.16.M88.4 R104, [R120+0x3c00] ;  /* 0x003c00007868783b */ /* 0x000f680000000200 */
[----:B------:R-:W0:Y:S04]  /*83f0*/  LDGDEPBAR ;  /* 0x00000000000079af */ /* 0x000e280000000000 */
[----:B------:R-:W-:Y:S04]  /*8400*/  LDSM.16.M88.4 R108, [R119] ;  /* 0x00000000776c783b */ /* 0x000fe80000000200 */
[----:B------:R-:W1:Y:S01]  /*8410*/  LDSM.16.M88.4 R112, [R117+0x3000] ;  /* 0x003000007570783b */ /* 0x000e620000000200 */
[C---:B--2---:R-:W-:Y:S06]  /*8420*/  HMMA.16816.F32.BF16 R4, R88.reuse, R92, RZ ;  /* 0x0000005c5804723c */ /* 0x044fec00000418ff */
[C---:B------:R-:W-:Y:S01]  /*8430*/  HMMA.16816.F32.BF16 R8, R88.reuse, R94, RZ ;  /* 0x0000005e5808723c */ /* 0x040fe200000418ff */
[----:B------:R-:W-:Y:S05]  /*8440*/  LDSM.16.M88.4 R92, [R117+0x3800] ;  /* 0x00380000755c783b */ /* 0x000fea0000000200 */
[C---:B---3--:R-:W-:Y:S06]  /*8450*/  HMMA.16816.F32.BF16 R12, R88.reuse, R96, RZ ;  /* 0x00000060580c723c */ /* 0x048fec00000418ff */
[C---:B------:R-:W-:Y:S01]  /*8460*/  HMMA.16816.F32.BF16 R16, R88.reuse, R98, RZ ;  /* 0x000000625810723c */ /* 0x040fe200000418ff */
[----:B------:R-:W-:Y:S05]  /*8470*/  LDSM.16.M88.4 R96, [R120+0x4400] ;  /* 0x004400007860783b */ /* 0x000fea0000000200 */
[C---:B----4-:R-:W-:Y:S06]  /*8480*/  HMMA.16816.F32.BF16 R20, R88.reuse, R100, RZ ;  /* 0x000000645814723c */ /* 0x050fec00000418ff */
[C---:B------:R-:W-:Y:S06]  /*8490*/  HMMA.16816.F32.BF16 R24, R88.reuse, R102, RZ ;  /* 0x000000665818723c */ /* 0x040fec00000418ff */
[C---:B-----5:R-:W-:Y:S06]  /*84a0*/  HMMA.16816.F32.BF16 R28, R88.reuse, R104, RZ ;  /* 0x00000068581c723c */ /* 0x060fec00000418ff */
[----:B------:R-:W-:Y:S01]  /*84b0*/  HMMA.16816.F32.BF16 R32, R88, R106, RZ ;  /* 0x0000006a5820723c */ /* 0x000fe200000418ff */
[----:B------:R-:W2:Y:S05]  /*84c0*/  LDSM.16.M88.4 R88, [R117+0x3400] ;  /* 0x003400007558783b */ /* 0x000eaa0000000200 */
[C---:B-1----:R-:W-:Y:S06]  /*84d0*/  HMMA.16816.F32.BF16 R4, R108.reuse, R112, R4 ;  /* 0x000000706c04723c */ /* 0x042fec0000041804 */
[C---:B------:R-:W-:Y:S06]  /*84e0*/  HMMA.16816.F32.BF16 R8, R108.reuse, R114, R8 ;  /* 0x000000726c08723c */ /* 0x040fec0000041808 */
[C---:B--2---:R-:W-:Y:S06]  /*84f0*/  HMMA.16816.F32.BF16 R12, R108.reuse, R88, R12 ;  /* 0x000000586c0c723c */ /* 0x044fec000004180c */
        /* <DEDUP_REMOVED lines=62> */
.L_x_836:
[----:B------:R-:W-:Y:S01]  /*88e0*/  FMNMX.FTZ R2, R4, R3, !PT ;  /* 0x0000000304027209 */ /* 0x000fe20007810000 */
[----:B------:R-:W-:Y:S01]  /*88f0*/  VIADD R107, R134, 0x9e3779b9 ;  /* 0x9e3779b9866b7836 */ /* 0x000fe20000000000 */
[----:B------:R-:W-:Y:S01]  /*8900*/  FMNMX.FTZ R0, R6, R85, !PT ;  /* 0x0000005506007209 */ /* 0x000fe20007810000 */
[----:B------:R-:W-:Y:S01]  /*8910*/  USHF.L.U32 UR11, UR16, 0x1, URZ ;  /* 0x00000001100b7899 */ /* 0x000fe2000800063f */
[----:B---3--:R-:W-:Y:S01]  /*8920*/  FMNMX.FTZ R89, R5, R2, !PT ;  /* 0x0000000205597209 */ /* 0x008fe20007810000 */
[----:B------:R-:W-:Y:S01]  /*8930*/  UIADD3 UR16, UR16, -0x1, URZ ;  /* 0xffffffff10107890 */ /* 0x000fe2000fffe03f */
        /* <DEDUP_REMOVED lines=29> */
[--C-:B------:R-:W-:Y:S01]  /*8b10*/  LOP3.LUT R84, R143, UR11, R135.reuse, 0x96, !PT ;  /* 0x0000000b8f547c12 */ /* 0x100fe2000f8e9687 */
[----:B------:R-:W-:Y:S01]  /*8b20*/  SHFL.BFLY PT, R91, R86, 0x2, 0x1f ;  /* 0x0c401f00565b7f89 */ /* 0x000fe200000e0000 */
[----:B------:R-:W-:Y:S07]  /*8b30*/  UIADD3 UR11, UR11, 0x1, URZ ;  /* 0x000000010b0b7890 */ /* 0x000fee000fffe03f */
[----:B------:R-:W1:Y:S02]  /*8b40*/  SHFL.BFLY PT, R0, R89, 0x2, 0x1f ;  /* 0x0c401f0059007f89 */ /* 0x000e6400000e0000 */
[----:B-1----:R-:W-:Y:S01]  /*8b50*/  FMNMX.FTZ R87, R89, R0, !PT ;  /* 0x0000000059577209 */ /* 0x002fe20007810000 */
[----:B------:R-:W-:Y:S01]  /*8b60*/  IMAD.WIDE.U32 R88, R84, -0x326172a9, RZ ;  /* 0xcd9e8d5754587825 */ /* 0x000fe200078e00ff */
[----:B------:R-:W-:Y:S02]  /*8b70*/  FMNMX.FTZ R2, R86, R91, !PT ;  /* 0x0000005b56027209 */ /* 0x000fe40007810000 */
[----:B------:R-:W-:Y:S02]  /*8b80*/  LOP3.LUT R84, R143, UR11, R135, 0x96, !PT ;  /* 0x0000000b8f547c12 */ /* 0x000fe4000f8e9687 */
[----:B------:R-:W1:Y:S01]  /*8b90*/  SHFL.BFLY PT, R0, R87, 0x1, 0x1f ;  /* 0x0c201f0057007f89 */ /* 0x000e6200000e0000 */
[----:B------:R-:W-:Y:S01]  /*8ba0*/  VIADD R91, R135, 0xbb67ae85 ;  /* 0xbb67ae85875b7836 */ /* 0x000fe20000000000 */
[----:B------:R-:W-:Y:S06]  /*8bb0*/  LOP3.LUT R106, R89, R140, R107, 0x96, !PT ;  /* 0x0000008c596a7212 */ /* 0x000fec00078e966b */
[----:B------:R-:W2:Y:S01]  /*8bc0*/  SHFL.BFLY PT, R93, R2, 0x1, 0x1f ;  /* 0x0c201f00025d7f89 */ /* 0x000ea200000e0000 */
[----:B------:R-:W-:Y:S01]  /*8bd0*/  IMAD.WIDE.U32 R114, R84, -0x326172a9, RZ ;  /* 0xcd9e8d5754727825 */ /* 0x000fe200078e00ff */
[----:B------:R-:W-:Y:S03]  /*8be0*/  LOP3.LUT R154, R139, R142, R91, 0x96, !PT ;  /* 0x0000008e8b9a7212 */ /* 0x000fe600078e965b */
[----:B------:R-:W-:Y:S01]  /*8bf0*/  VIADD R91, R134, 0x3c6ef372 ;  /* 0x3c6ef372865b7836 */ /* 0x000fe20000000000 */
[----:B------:R-:W-:Y:S01]  /*8c00*/  LOP3.LUT R107, R115, R140, R107, 0x96, !PT ;  /* 0x0000008c736b7212 */ /* 0x000fe200078e966b */
[----:B------:R-:W-:Y:S05]  /*8c10*/  IMAD.WIDE.U32 R154, R154, -0x326172a9, RZ ;  /* 0xcd9e8d579a9a7825 */ /* 0x000fea00078e00ff */
[C-C-:B------:R-:W-:Y:S02]  /*8c20*/  LOP3.LUT R101, R155.reuse, R88, R91.reuse, 0x96, !PT ;  /* 0x000000589b657212 */ /* 0x140fe400078e965b */
[----:B------:R-:W-:Y:S02]  /*8c30*/  LOP3.LUT R114, R155, R114, R91, 0x96, !PT ;  /* 0x000000729b727212 */ /* 0x000fe400078e965b */
[----:B-1----:R-:W-:Y:S02]  /*8c40*/  FMNMX.FTZ R0, R87, R0, !PT ;  /* 0x0000000057007209 */ /* 0x002fe40007810000 */
[----:B--2---:R-:W-:Y:S03]  /*8c50*/  FMNMX.FTZ R2, R2, R93, !PT ;  /* 0x0000005d02027209 */ /* 0x004fe60007810000 */
[C---:B------:R-:W-:Y:S01]  /*8c60*/  FMUL.FTZ R87, R0.reuse, UR4 ;  /* 0x0000000400577c20 */ /* 0x040fe20008410000 */
[----:B------:R-:W-:Y:S02]  /*8c70*/  FSETP.NEU.FTZ.AND P0, PT, R0, -INF , PT ;  /* 0xff8000000000780b */ /* 0x000fe40003f1d000 */
[C---:B------:R-:W-:Y:S01]  /*8c80*/  FSETP.NEU.FTZ.AND P1, PT, R2.reuse, -INF , PT ;  /* 0xff8000000200780b */ /* 0x040fe20003f3d000 */
[C---:B------:R-:W-:Y:S01]  /*8c90*/  FADD.FTZ R86, -R2.reuse, R3 ;  /* 0x0000000302567221 */ /* 0x040fe20000010100 */
[----:B------:R-:W-:Y:S01]  /*8ca0*/  FMUL.FTZ R108, R2, UR4 ;  /* 0x00000004026c7c20 */ /* 0x000fe20008410000 */
[----:B------:R-:W-:Y:S01]  /*8cb0*/  FADD.FTZ R3, -R0, R85 ;  /* 0x0000005500037221 */ /* 0x000fe20000010100 */
[----:B------:R-:W-:Y:S02]  /*8cc0*/  IMAD.MOV.U32 R85, RZ, RZ, R0 ;  /* 0x000000ffff557224 */ /* 0x000fe400078e0000 */
[----:B------:R-:W-:Y:S01]  /*8cd0*/  FMUL.FTZ R84, R86, UR4 ;  /* 0x0000000456547c20 */ /* 0x000fe20008410000 */
[----:B------:R-:W-:Y:S01]  /*8ce0*/  FSEL R86, R87, RZ, P0 ;  /* 0x000000ff57567208 */ /* 0x000fe20000000000 */
[----:B------:R-:W-:Y:S01]  /*8cf0*/  FMUL.FTZ R3, R3, UR4 ;  /* 0x0000000403037c20 */ /* 0x000fe20008410000 */
[----:B------:R-:W-:Y:S03]  /*8d00*/  FSEL R108, R108, RZ, P1 ;  /* 0x000000ff6c6c7208 */ /* 0x000fe60000800000 */
[----:B------:R-:W1:Y:S01]  /*8d10*/  MUFU.EX2 R84, R84 ;  /* 0x0000005400547308 */ /* 0x000e620000000800 */
[----:B------:R-:W-:Y:S01]  /*8d20*/  FFMA.FTZ R91, R22, UR4, -R86 ;  /* 0x00000004165b7c23 */ /* 0x000fe20008010856 */
[--C-:B------:R-:W-:Y:S01]  /*8d30*/  FFMA.FTZ R115, R5, UR4, -R108.reuse ;  /* 0x0000000405737c23 */ /* 0x100fe2000801086c */
[--C-:B------:R-:W-:Y:S01]  /*8d40*/  FFMA.FTZ R112, R24, UR4, -R108.reuse ;  /* 0x0000000418707c23 */ /* 0x100fe2000801086c */
[----:B------:R-:W-:Y:S01]  /*8d50*/  FFMA.FTZ R94, R25, UR4, -R108 ;  /* 0x00000004195e7c23 */ /* 0x000fe2000801086c */
[----:B------:R-:W-:Y:S01]  /*8d60*/  FFMA.FTZ R103, R23, UR4, -R86 ;  /* 0x0000000417677c23 */ /* 0x000fe20008010856 */
[--C-:B------:R-:W-:Y:S01]  /*8d70*/  FFMA.FTZ R147, R4, UR4, -R108.reuse ;  /* 0x0000000404937c23 */ /* 0x100fe2000801086c */
[----:B------:R-:W-:Y:S03]  /*8d80*/  VIADD R23, R135, 0x76cf5d0a ;  /* 0x76cf5d0a87177836 */ /* 0x000fe60000000000 */
[----:B------:R-:W2:Y:S01]  /*8d90*/  MUFU.EX2 R3, R3 ;  /* 0x0000000300037308 */ /* 0x000ea20000000800 */
[--C-:B------:R-:W-:Y:S01]  /*8da0*/  FFMA.FTZ R89, R21, UR4, -R108.reuse ;  /* 0x0000000415597c23 */ /* 0x100fe2000801086c */
[--C-:B------:R-:W-:Y:S01]  /*8db0*/  FFMA.FTZ R98, R28, UR4, -R108.reuse ;  /* 0x000000041c627c23 */ /* 0x100fe2000801086c */
[--C-:B------:R-:W-:Y:S01]  /*8dc0*/  FFMA.FTZ R97, R29, UR4, -R108.reuse ;  /* 0x000000041d617c23 */ /* 0x100fe2000801086c */
[----:B------:R-:W-:Y:S01]  /*8dd0*/  FFMA.FTZ R96, R32, UR4, -R108 ;  /* 0x0000000420607c23 */ /* 0x000fe2000801086c */
[--C-:B------:R-:W-:Y:S01]  /*8de0*/  FFMA.FTZ R104, R26, UR4, -R86.reuse ;  /* 0x000000041a687c23 */ /* 0x100fe20008010856 */
[--C-:B------:R-:W-:Y:S01]  /*8df0*/  FFMA.FTZ R100, R30, UR4, -R86.reuse ;  /* 0x000000041e647c23 */ /* 0x100fe20008010856 */
[----:B------:R-:W-:Y:S03]  /*8e00*/  FFMA.FTZ R99, R31, UR4, -R86 ;  /* 0x000000041f637c23 */ /* 0x000fe60008010856 */
[----:B------:R-:W-:Y:S01]  /*8e10*/  MUFU.EX2 R22, R115 ;  /* 0x0000007300167308 */ /* 0x000fe20000000800 */
[C---:B-1----:R-:W-:Y:S01]  /*8e20*/  FMUL.FTZ R24, R84.reuse, R72 ;  /* 0x0000004854187220 */ /* 0x042fe20000410000 */
[----:B------:R-:W-:Y:S01]  /*8e30*/  FMUL.FTZ R25, R84, R73 ;  /* 0x0000004954197220 */ /* 0x000fe20000410000 */
[----:B------:R-:W-:Y:S04]  /*8e40*/  IMAD.WIDE.U32 R72, R106, -0x2daee0ad, RZ ;  /* 0xd2511f536a487825 */ /* 0x000fe800078e00ff */
[--C-:B------:R-:W-:Y:S01]  /*8e50*/  FFMA.FTZ R150, R8, UR4, -R108.reuse ;  /* 0x0000000408967c23 */ /* 0x100fe2000801086c */
[--C-:B------:R-:W-:Y:S01]  /*8e60*/  FFMA.FTZ R113, R9, UR4, -R108.reuse ;  /* 0x0000000409717c23 */ /* 0x100fe2000801086c */
[--C-:B------:R-:W-:Y:S01]  /*8e70*/  FFMA.FTZ R93, R16, UR4, -R108.reuse ;  /* 0x00000004105d7c23 */ /* 0x100fe2000801086c */
[----:B------:R-:W1:Y:S01]  /*8e80*/  MUFU.EX2 R21, R147 ;  /* 0x0000009300157308 */ /* 0x000e620000000800 */
[----:B------:R-:W-:Y:S01]  /*8e90*/  LOP3.LUT R73, R73, R138, R23, 0x96, !PT ;  /* 0x0000008a49497212 */ /* 0x000fe200078e9617 */
[--C-:B------:R-:W-:Y:S01]  /*8ea0*/  FFMA.FTZ R95, R17, UR4, -R108.reuse ;  /* 0x00000004115f7c23 */ /* 0x100fe2000801086c */
[--C-:B------:R-:W-:Y:S01]  /*8eb0*/  FFMA.FTZ R90, R12, UR4, -R108.reuse ;  /* 0x000000040c5a7c23 */ /* 0x100fe2000801086c */
[--C-:B------:R-:W-:Y:S01]  /*8ec0*/  FFMA.FTZ R92, R13, UR4, -R108.reuse ;  /* 0x000000040d5c7c23 */ /* 0x100fe2000801086c */
[--C-:B------:R-:W-:Y:S01]  /*8ed0*/  FFMA.FTZ R88, R20, UR4, -R108.reuse ;  /* 0x0000000414587c23 */ /* 0x100fe2000801086c */
[----:B------:R-:W-:Y:S01]  /*8ee0*/  FFMA.FTZ R108, R33, UR4, -R108 ;  /* 0x00000004216c7c23 */ /* 0x000fe2000801086c */
[C---:B--2---:R-:W-:Y:S01]  /*8ef0*/  FMUL.FTZ R26, R3.reuse, R74 ;  /* 0x0000004a031a7220 */ /* 0x044fe20000410000 */
[C---:B------:R-:W-:Y:S01]  /*8f00*/  FMUL.FTZ R30, R3.reuse, R78 ;  /* 0x0000004e031e7220 */ /* 0x040fe20000410000 */
[----:B------:R-:W-:Y:S01]  /*8f10*/  FMUL.FTZ R31, R3, R79 ;  /* 0x0000004f031f7220 */ /* 0x000fe20000410000 */
[C---:B------:R-:W-:Y:S01]  /*8f20*/  FMUL.FTZ R28, R84.reuse, R76 ;  /* 0x0000004c541c7220 */ /* 0x040fe20000410000 */
[C---:B------:R-:W-:Y:S01]  /*8f30*/  FMUL.FTZ R29, R84.reuse, R77 ;  /* 0x0000004d541d7220 */ /* 0x040fe20000410000 */
[C---:B------:R-:W-:Y:S01]  /*8f40*/  FMUL.FTZ R32, R84.reuse, R80 ;  /* 0x0000005054207220 */ /* 0x040fe20000410000 */
[C---:B------:R-:W-:Y:S01]  /*8f50*/  FMUL.FTZ R33, R84.reuse, R81 ;  /* 0x0000005154217220 */ /* 0x040fe20000410000 */
[----:B------:R-:W-:Y:S04]  /*8f60*/  IMAD.WIDE.U32 R78, R101, -0x2daee0ad, RZ ;  /* 0xd2511f53654e7825 */ /* 0x000fe800078e00ff */
[----:B------:R-:W-:Y:S01]  /*8f70*/  FFMA.FTZ R102, R27, UR4, -R86 ;  /* 0x000000041b667c23 */ /* 0x000fe20008010856 */
[----:B------:R-:W-:Y:S01]  /*8f80*/  MUFU.EX2 R113, R113 ;  /* 0x0000007100717308 */ /* 0x000fe20000000800 */
[----:B-1----:R-:W-:Y:S01]  /*8f90*/  FFMA.FTZ R147, R84, R137, R21 ;  /* 0x0000008954937223 */ /* 0x002fe20000010015 */
[----:B------:R-:W-:Y:S01]  /*8fa0*/  VIADD R74, R135, 0x32370b8f ;  /* 0x32370b8f874a7836 */ /* 0x000fe20000000000 */
[C---:B------:R-:W-:Y:S01]  /*8fb0*/  F2FP.BF16.F32.PACK_AB R21, R22.reuse, R21 ;  /* 0x000000151615723e */ /* 0x040fe200000010ff */
[----:B------:R-:W-:Y:S04]  /*8fc0*/  IMAD.WIDE.U32 R80, R73, -0x326172a9, RZ ;  /* 0xcd9e8d5749507825 */ /* 0x000fe800078e00ff */
[----:B------:R-:W-:Y:S01]  /*8fd0*/  FADD.FTZ R147, R22, R147 ;  /* 0x0000009316937221 */ /* 0x000fe20000010000 */
[----:B------:R-:W-:Y:S01]  /*8fe0*/  LOP3.LUT R72, R79, R72, R74, 0x96, !PT ;  /* 0x000000484f487212 */ /* 0x000fe200078e964a */
[----:B------:R-:W-:Y:S04]  /*8ff0*/  IMAD.WIDE.U32 R76, R107, -0x2daee0ad, RZ ;  /* 0xd2511f536b4c7825 */ /* 0x000fe800078e00ff */
[----:B------:R-:W-:Y:S01]  /*9000*/  FMUL.FTZ R27, R3, R75 ;  /* 0x0000004b031b7220 */ /* 0x000fe20000410000 */
[----:B------:R-:W-:Y:S01]  /*9010*/  MUFU.EX2 R150, R150 ;  /* 0x0000009600967308 */ /* 0x000fe20000000800 */
[----:B------:R-:W-:Y:S01]  /*9020*/  FFMA.FTZ R87, R34, UR4, -R86 ;  /* 0x0000000422577c23 */ /* 0x000fe20008010856 */
[----:B------:R-:W-:Y:S01]  /*9030*/  IMAD.WIDE.U32 R114, R114, -0x2daee0ad, RZ ;  /* 0xd2511f5372727825 */ /* 0x000fe200078e00ff */
[----:B------:R-:W-:Y:S03]  /*9040*/  LOP3.LUT R23, R77, R138, R23, 0x96, !PT ;  /* 0x0000008a4d177212 */ /* 0x000fe600078e9617 */
[----:B------:R-:W-:Y:S01]  /*9050*/  FMUL.FTZ R34, R3, R82 ;  /* 0x0000005203227220 */ /* 0x000fe20000410000 */
[----:B------:R-:W-:Y:S01]  /*9060*/  VIADD R73, R134, 0xdaa66d2b ;  /* 0xdaa66d2b86497836 */ /* 0x000fe20000000000 */
[----:B------:R-:W-:Y:S01]  /*9070*/  LOP3.LUT R74, R115, R76, R74, 0x96, !PT ;  /* 0x0000004c734a7212 */ /* 0x000fe200078e964a */
[----:B------:R-:W-:Y:S04]  /*9080*/  IMAD.WIDE.U32 R106, R23, -0x326172a9, RZ ;  /* 0xcd9e8d57176a7825 */ /* 0x000fe800078e00ff */
[--C-:B------:R-:W-:Y:S01]  /*9090*/  FFMA.FTZ R151, R10, UR4, -R86.reuse ;  /* 0x000000040a977c23 */ /* 0x100fe20008010856 */
[----:B------:R-:W-:Y:S01]  /*90a0*/  MUFU.EX2 R112, R112 ;  /* 0x0000007000707308 */ /* 0x000fe20000000800 */
[-CC-:B------:R-:W-:Y:S01]  /*90b0*/  LOP3.LUT R76, R81, R154.reuse, R73.reuse, 0x96, !PT ;  /* 0x0000009a514c7212 */ /* 0x180fe200078e9649 */
[----:B------:R-:W-:Y:S01]  /*90c0*/  IMAD.WIDE.U32 R74, R74, -0x326172a9, RZ ;  /* 0xcd9e8d574a4a7825 */ /* 0x000fe200078e00ff */
[----:B------:R-:W-:Y:S03]  /*90d0*/  LOP3.LUT R154, R107, R154, R73, 0x96, !PT ;  /* 0x0000009a6b9a7212 */ /* 0x000fe600078e9649 */
[--C-:B------:R-:W-:Y:S01]  /*90e0*/  FFMA.FTZ R148, R11, UR4, -R86.reuse ;  /* 0x000000040b947c23 */ /* 0x100fe20008010856 */
[----:B------:R-:W-:Y:S04]  /*90f0*/  IMAD.WIDE.U32 R76, R76, -0x2daee0ad, RZ ;  /* 0xd2511f534c4c7825 */ /* 0x000fe800078e00ff */
[--C-:B------:R-:W-:Y:S01]  /*9100*/  FFMA.FTZ R105, R19, UR4, -R86.reuse ;  /* 0x0000000413697c23 */ /* 0x100fe20008010856 */
[----:B------:R-:W-:Y:S01]  /*9110*/  MUFU.EX2 R92, R92 ;  /* 0x0000005c005c7308 */ /* 0x000fe20000000800 */
[--C-:B------:R-:W-:Y:S01]  /*9120*/  FFMA.FTZ R109, R14, UR4, -R86.reuse ;  /* 0x000000040e6d7c23 */ /* 0x100fe20008010856 */
[----:B------:R-:W-:Y:S01]  /*9130*/  IMAD.WIDE.U32 R154, R154, -0x2daee0ad, RZ ;  /* 0xd2511f539a9a7825 */ /* 0x000fe200078e00ff */
[--C-:B------:R-:W-:Y:S03]  /*9140*/  LOP3.LUT R22, R77, R78, R131.reuse, 0x96, !PT ;  /* 0x0000004e4d167212 */ /* 0x100fe600078e9683 */
[--C-:B------:R-:W-:Y:S01]  /*9150*/  FFMA.FTZ R110, R18, UR4, -R86.reuse ;  /* 0x00000004126e7c23 */ /* 0x100fe20008010856 */
[----:B------:R-:W-:Y:S04]  /*9160*/  IMAD.WIDE.U32 R78, R72, -0x326172a9, RZ ;  /* 0xcd9e8d57484e7825 */ /* 0x000fe800078e00ff */
[--C-:B------:R-:W-:Y:S01]  /*9170*/  FFMA.FTZ R111, R15, UR4, -R86.reuse ;  /* 0x000000040f6f7c23 */ /* 0x100fe20008010856 */
[----:B------:R-:W-:Y:S01]  /*9180*/  MUFU.EX2 R105, R105 ;  /* 0x0000006900697308 */ /* 0x000fe20000000800 */
[--C-:B------:R-:W-:Y:S01]  /*9190*/  FFMA.FTZ R156, R6, UR4, -R86.reuse ;  /* 0x00000004069c7c23 */ /* 0x100fe20008010856 */
[C---:B------:R-:W-:Y:S02]  /*91a0*/  VIADD R72, R134.reuse, 0x78dde6e4 ;  /* 0x78dde6e486487836 */ /* 0x040fe40000000000 */
[--C-:B------:R-:W-:Y:S01]  /*91b0*/  FFMA.FTZ R152, R7, UR4, -R86.reuse ;  /* 0x0000000407987c23 */ /* 0x100fe20008010856 */
[----:B------:R-:W-:Y:S01]  /*91c0*/  FFMA.FTZ R86, R35, UR4, -R86 ;  /* 0x0000000423567c23 */ /* 0x000fe20008010856 */
[----:B------:R-:W-:Y:S01]  /*91d0*/  FMUL.FTZ R35, R3, R83 ;  /* 0x0000005303237220 */ /* 0x000fe20000410000 */
[----:B------:R-:W-:Y:S01]  /*91e0*/  LOP3.LUT R114, R155, R114, R131, 0x96, !PT ;  /* 0x000000729b727212 */ /* 0x000fe200078e9683 */
[----:B------:R-:W-:Y:S01]  /*91f0*/  VIADD R81, R134, 0xb54cda56 ;  /* 0xb54cda5686517836 */ /* 0x000fe20000000000 */
[--C-:B------:R-:W-:Y:S01]  /*9200*/  LOP3.LUT R106, R75, R106, R72.reuse, 0x96, !PT ;  /* 0x0000006a4b6a7212 */ /* 0x100fe200078e9648 */
[----:B------:R-:W1:Y:S01]  /*9210*/  MUFU.EX2 R156, R156 ;  /* 0x0000009c009c7308 */ /* 0x000e620000000800 */
[----:B------:R-:W-:Y:S01]  /*9220*/  LOP3.LUT R23, R79, R80, R72, 0x96, !PT ;  /* 0x000000504f177212 */ /* 0x000fe200078e9648 */
[----:B------:R-:W-:Y:S04]  /*9230*/  IMAD.WIDE.U32 R114, R114, -0x326172a9, RZ ;  /* 0xcd9e8d5772727825 */ /* 0x000fe800078e00ff */
[C---:B------:R-:W-:Y:S01]  /*9240*/  FMUL.FTZ R36, R84.reuse, R36 ;  /* 0x0000002454247220 */ /* 0x040fe20000410000 */
[----:B------:R-:W-:Y:S01]  /*9250*/  FMUL.FTZ R37, R84, R37 ;  /* 0x0000002554257220 */ /* 0x000fe20000410000 */
[----:B------:R-:W-:Y:S01]  /*9260*/  IMAD.WIDE.U32 R106, R106, -0x2daee0ad, RZ ;  /* 0xd2511f536a6a7825 */ /* 0x000fe200078e00ff */
[----:B------:R-:W-:Y:S01]  /*9270*/  LOP3.LUT R101, R115, R74, R130, 0x96, !PT ;  /* 0x0000004a73657212 */ /* 0x000fe200078e9682 */
[----:B------:R-:W-:Y:S02]  /*9280*/  MUFU.EX2 R80, R148 ;  /* 0x0000009400507308 */ /* 0x000fe40000000800 */
[C---:B------:R-:W-:Y:S01]  /*9290*/  FMUL.FTZ R40, R84.reuse, R40 ;  /* 0x0000002854287220 */ /* 0x040fe20000410000 */
[C---:B------:R-:W-:Y:S01]  /*92a0*/  FMUL.FTZ R41, R84.reuse, R41 ;  /* 0x0000002954297220 */ /* 0x040fe20000410000 */
[--C-:B------:R-:W-:Y:S01]  /*92b0*/  LOP3.LUT R82, R107, R154, R125.reuse, 0x96, !PT ;  /* 0x0000009a6b527212 */ /* 0x100fe200078e967d */
[C---:B------:R-:W-:Y:S01]  /*92c0*/  FMUL.FTZ R44, R84.reuse, R44 ;  /* 0x0000002c542c7220 */ /* 0x040fe20000410000 */
[C---:B------:R-:W-:Y:S01]  /*92d0*/  FMUL.FTZ R45, R84.reuse, R45 ;  /* 0x0000002d542d7220 */ /* 0x040fe20000410000 */
[C---:B------:R-:W-:Y:S01]  /*92e0*/  FMUL.FTZ R48, R84.reuse, R48 ;  /* 0x0000003054307220 */ /* 0x040fe20000410000 */
[----:B------:R-:W-:Y:S01]  /*92f0*/  FMUL.FTZ R49, R84, R49 ;  /* 0x0000003154317220 */ /* 0x000fe20000410000 */
[----:B------:R-:W-:Y:S01]  /*9300*/  IMAD.WIDE.U32 R82, R82, -0x326172a9, RZ ;  /* 0xcd9e8d5752527825 */ /* 0x000fe200078e00ff */
[----:B------:R-:W2:Y:S03]  /*9310*/  MUFU.EX2 R115, R151 ;  /* 0x0000009700737308 */ /* 0x000ea60000000800 */
[C---:B------:R-:W-:Y:S01]  /*9320*/  FMUL.FTZ R52, R84.reuse, R52 ;  /* 0x0000003454347220 */ /* 0x040fe20000410000 */
[----:B------:R-:W-:Y:S01]  /*9330*/  FMUL.FTZ R53, R84, R53 ;  /* 0x0000003554357220 */ /* 0x000fe20000410000 */
[----:B------:R-:W-:Y:S01]  /*9340*/  LOP3.LUT R72, R82, 0xffff, RZ, 0xc0, !PT ;  /* 0x0000ffff52487812 */ /* 0x000fe200078ec0ff */
[----:B------:R-:W-:Y:S01]  /*9350*/  FMUL.FTZ R56, R84, R56 ;  /* 0x0000003854387220 */ /* 0x000fe20000410000 */
[----:B------:R-:W-:Y:S01]  /*9360*/  LOP3.LUT R137, R82, 0xff, RZ, 0xc0, !PT ;  /* 0x000000ff52897812 */ /* 0x000fe200078ec0ff */
[C---:B------:R-:W-:Y:S01]  /*9370*/  FMUL.FTZ R57, R84.reuse, R57 ;  /* 0x0000003954397220 */ /* 0x040fe20000410000 */
[----:B------:R-:W-:Y:S01]  /*9380*/  SHF.R.U32.HI R72, RZ, 0x8, R72 ;  /* 0x00000008ff487819 */ /* 0x000fe20000011648 */
[C---:B------:R-:W-:Y:S01]  /*9390*/  FMUL.FTZ R60, R84.reuse, R60 ;  /* 0x0000003c543c7220 */ /* 0x040fe20000410000 */
[C---:B------:R-:W-:Y:S01]  /*93a0*/  FMUL.FTZ R61, R84.reuse, R61 ;  /* 0x0000003d543d7220 */ /* 0x040fe20000410000 */
[C---:B------:R-:W-:Y:S01]  /*93b0*/  FMUL.FTZ R68, R84.reuse, R68 ;  /* 0x0000004454447220 */ /* 0x040fe20000410000 */
[----:B------:R-:W-:Y:S01]  /*93c0*/  PRMT R137, R137, 0x5410, R72 ;  /* 0x0000541089897816 */ /* 0x000fe20000000048 */
[----:B------:R-:W-:Y:S04]  /*93d0*/  IMAD.WIDE.U32 R72, R23, -0x2daee0ad, RZ ;  /* 0xd2511f5317487825 */ /* 0x000fe800078e00ff */
[C---:B------:R-:W-:Y:S01]  /*93e0*/  FMUL.FTZ R69, R84.reuse, R69 ;  /* 0x0000004554457220 */ /* 0x040fe20000410000 */
[----:B------:R-:W3:Y:S01]  /*93f0*/  MUFU.EX2 R152, R152 ;  /* 0x0000009800987308 */ /* 0x000ee20000000800 */
[----:B------:R-:W-:Y:S01]  /*9400*/  FMUL.FTZ R64, R84, R64 ;  /* 0x0000004054407220 */ /* 0x000fe20000410000 */
[----:B------:R-:W-:Y:S01]  /*9410*/  IMAD.WIDE.U32 R22, R22, -0x326172a9, RZ ;  /* 0xcd9e8d5716167825 */ /* 0x000fe200078e00ff */
[----:B------:R-:W-:Y:S03]  /*9420*/  LOP3.LUT R76, R73, R76, R125, 0x96, !PT ;  /* 0x0000004c494c7212 */ /* 0x000fe600078e967d */
[----:B------:R-:W-:Y:S01]  /*9430*/  FMUL.FTZ R65, R84, R65 ;  /* 0x0000004154417220 */ /* 0x000fe20000410000 */
[----:B------:R-:W-:Y:S01]  /*9440*/  VIADD R84, R135, 0x646e171e ;  /* 0x646e171e87547836 */ /* 0x000fe20000000000 */
[----:B------:R-:W-:Y:S01]  /*9450*/  LOP3.LUT R154, R23, R78, R130, 0x96, !PT ;  /* 0x0000004e179a7212 */ /* 0x000fe200078e9682 */
[----:B------:R-:W-:Y:S04]  /*9460*/  IMAD.WIDE.U32 R76, R76, -0x326172a9, RZ ;  /* 0xcd9e8d574c4c7825 */ /* 0x000fe800078e00ff */
[C---:B-1----:R-:W-:Y:S01]  /*9470*/  FFMA.FTZ R149, R3.reuse, R146, R156 ;  /* 0x0000009203957223 */ /* 0x042fe2000001009c */
[----:B------:R1:W-:Y:S01]  /*9480*/  MUFU.EX2 R107, R95 ;  /* 0x0000005f006b7308 */ /* 0x0003e20000000800 */
[----:B------:R-:W-:Y:S01]  /*9490*/  FMUL.FTZ R38, R3, R38 ;  /* 0x0000002603267220 */ /* 0x000fe20000410000 */
[----:B------:R-:W-:Y:S01]  /*94a0*/  IMAD.WIDE.U32 R154, R154, -0x2daee0ad, RZ ;  /* 0xd2511f539a9a7825 */ /* 0x000fe200078e00ff */
[----:B------:R-:W-:Y:S02]  /*94b0*/  LOP3.LUT R73, R77, R22, R81, 0x96, !PT ;  /* 0x000000164d497212 */ /* 0x000fe400078e9651 */
[C---:B------:R-:W-:Y:S01]  /*94c0*/  LOP3.LUT R22, R76.reuse, 0xffff, RZ, 0xc0, !PT ;  /* 0x0000ffff4c167812 */ /* 0x040fe200078ec0ff */
[C---:B------:R-:W-:Y:S01]  /*94d0*/  FMUL.FTZ R39, R3.reuse, R39 ;  /* 0x0000002703277220 */ /* 0x040fe20000410000 */
[----:B------:R-:W-:Y:S01]  /*94e0*/  LOP3.LUT R23, R76, 0xff, RZ, 0xc0, !PT ;  /* 0x000000ff4c177812 */ /* 0x000fe200078ec0ff */
[C---:B------:R-:W-:Y:S01]  /*94f0*/  FMUL.FTZ R42, R3.reuse, R42 ;  /* 0x0000002a032a7220 */ /* 0x040fe20000410000 */
[----:B------:R-:W-:Y:S01]  /*9500*/  SHF.R.U32.HI R22, RZ, 0x8, R22 ;  /* 0x00000008ff167819 */ /* 0x000fe20000011616 */
[C---:B------:R-:W-:Y:S01]  /*9510*/  FMUL.FTZ R43, R3.reuse, R43 ;  /* 0x0000002b032b7220 */ /* 0x040fe20000410000 */
[----:B------:R-:W-:Y:S01]  /*9520*/  SHF.R.U32.HI R75, RZ, 0x10, R76 ;  /* 0x00000010ff4b7819 */ /* 0x000fe2000001164c */
[----:B------:R-:W-:Y:S01]  /*9530*/  FMUL.FTZ R46, R3, R46 ;  /* 0x0000002e032e7220 */ /* 0x000fe20000410000 */
[----:B------:R-:W-:Y:S01]  /*9540*/  PRMT R23, R23, 0x5410, R22 ;  /* 0x0000541017177816 */ /* 0x000fe20000000016 */
[C---:B------:R-:W-:Y:S01]  /*9550*/  FMUL.FTZ R47, R3.reuse, R47 ;  /* 0x0000002f032f7220 */ /* 0x040fe20000410000 */
[----:B------:R-:W-:Y:S01]  /*9560*/  SHF.R.U32.HI R22, RZ, 0x18, R76 ;  /* 0x00000018ff167819 */ /* 0x000fe2000001164c */
[----:B------:R-:W-:Y:S01]  /*9570*/  FMUL.FTZ R50, R3, R50 ;  /* 0x0000003203327220 */ /* 0x000fe20000410000 */
[----:B------:R-:W-:Y:S01]  /*9580*/  LOP3.LUT R75, R75, 0xff, RZ, 0xc0, !PT ;  /* 0x000000ff4b4b7812 */ /* 0x000fe200078ec0ff */
[----:B------:R-:W4:Y:S01]  /*9590*/  LDSM.16.MT88.4 R76, [R118+0x6000] ;  /* 0x00600000764c783b */ /* 0x000f220000004200 */
[--C-:B------:R-:W-:Y:S01]  /*95a0*/  HSET2.LE.AND R74, R23, R136.reuse, PT ;  /* 0x00000088174a7233 */ /* 0x100fe20003803000 */
[----:B------:R-:W-:Y:S01]  /*95b0*/  FMUL.FTZ R51, R3, R51 ;  /* 0x0000003303337220 */ /* 0x000fe20000410000 */
[----:B------:R-:W-:Y:S01]  /*95c0*/  PRMT R75, R75, 0x5410, R22 ;  /* 0x000054104b4b7816 */ /* 0x000fe20000000016 */
[----:B------:R-:W-:Y:S01]  /*95d0*/  FMUL.FTZ R54, R3, R54 ;  /* 0x0000003603367220 */ /* 0x000fe20000410000 */
[----:B------:R-:W-:Y:S01]  /*95e0*/  F2FP.BF16.F32.PACK_AB R23, R113, R150 ;  /* 0x000000967117723e */ /* 0x000fe200000010ff */
[C---:B------:R-:W-:Y:S01]  /*95f0*/  FMUL.FTZ R55, R3.reuse, R55 ;  /* 0x0000003703377220 */ /* 0x040fe20000410000 */
[----:B--2---:R-:W-:Y:S01]  /*9600*/  F2FP.BF16.F32.PACK_AB R22, R80, R115 ;  /* 0x000000735016723e */ /* 0x004fe200000010ff */
[C---:B------:R-:W-:Y:S01]  /*9610*/  FMUL.FTZ R58, R3.reuse, R58 ;  /* 0x0000003a033a7220 */ /* 0x040fe20000410000 */
[--C-:B------:R-:W-:Y:S01]  /*9620*/  HSET2.LE.AND R75, R75, R136.reuse, PT ;  /* 0x000000884b4b7233 */ /* 0x100fe20003803000 */
[C---:B------:R-:W-:Y:S01]  /*9630*/  FMUL.FTZ R59, R3.reuse, R59 ;  /* 0x0000003b033b7220 */ /* 0x040fe20000410000 */
[----:B------:R-:W-:Y:S01]  /*9640*/  LOP3.LUT R74, R74, R23, RZ, 0xc0, !PT ;  /* 0x000000174a4a7212 */ /* 0x000fe200078ec0ff */
[----:B------:R-:W-:Y:S01]  /*9650*/  FMUL.FTZ R62, R3, R62 ;  /* 0x0000003e033e7220 */ /* 0x000fe20000410000 */
[----:B------:R-:W-:Y:S01]  /*9660*/  LOP3.LUT R23, R73, 0xffff, RZ, 0xc0, !PT ;  /* 0x0000ffff49177812 */ /* 0x000fe200078ec0ff */
[----:B------:R-:W-:Y:S01]  /*9670*/  FMUL.FTZ R63, R3, R63 ;  /* 0x0000003f033f7220 */ /* 0x000fe20000410000 */
[----:B------:R-:W-:Y:S01]  /*9680*/  LOP3.LUT R75, R75, R22, RZ, 0xc0, !PT ;  /* 0x000000164b4b7212 */ /* 0x000fe200078ec0ff */
[C---:B------:R-:W-:Y:S01]  /*9690*/  FMUL.FTZ R66, R3.reuse, R66 ;  /* 0x0000004203427220 */ /* 0x040fe20000410000 */
[----:B------:R-:W-:Y:S01]  /*96a0*/  SHF.R.U32.HI R23, RZ, 0x8, R23 ;  /* 0x00000008ff177819 */ /* 0x000fe20000011617 */
[----:B------:R-:W-:Y:S01]  /*96b0*/  FMUL.FTZ R67, R3, R67 ;  /* 0x0000004303437220 */ /* 0x000fe20000410000 */
[----:B------:R-:W-:Y:S01]  /*96c0*/  LOP3.LUT R22, R73, 0xff, RZ, 0xc0, !PT ;  /* 0x000000ff49167812 */ /* 0x000fe200078ec0ff */
[----:B------:R-:W2:Y:S01]  /*96d0*/  MUFU.EX2 R148, R93 ;  /* 0x0000005d00947308 */ /* 0x000ea20000000800 */
[----:B------:R-:W-:Y:S01]  /*96e0*/  LOP3.LUT R146, R155, R72, R84, 0x96, !PT ;  /* 0x000000489b927212 */ /* 0x000fe200078e9654 */
[C---:B------:R-:W-:Y:S01]  /*96f0*/  FMUL.FTZ R70, R3.reuse, R70 ;  /* 0x0000004603467220 */ /* 0x040fe20000410000 */
[----:B------:R-:W-:Y:S01]  /*9700*/  PRMT R23, R22, 0x5410, R23 ;  /* 0x0000541016177816 */ /* 0x000fe20000000017 */
[----:B------:R-:W-:Y:S01]  /*9710*/  FMUL.FTZ R71, R3, R71 ;  /* 0x0000004703477220 */ /* 0x000fe20000410000 */
[----:B------:R-:W-:Y:S01]  /*9720*/  LOP3.LUT R81, R83, R114, R81, 0x96, !PT ;  /* 0x0000007253517212 */ /* 0x000fe200078e9651 */
[----:B------:R-:W-:Y:S01]  /*9730*/  FADD.FTZ R150, R150, R147 ;  /* 0x0000009396967221 */ /* 0x000fe20000010000 */
[----:B------:R-:W-:Y:S01]  /*9740*/  IMAD.MOV.U32 R3, RZ, RZ, R2 ;  /* 0x000000ffff037224 */ /* 0x000fe200078e0002 */
[--C-:B------:R-:W-:Y:S02]  /*9750*/  HSET2.LE.AND R72, R23, R136.reuse, PT ;  /* 0x0000008817487233 */ /* 0x100fe40003803000 */
[----:B------:R-:W5:Y:S01]  /*9760*/  MUFU.EX2 R110, R110 ;  /* 0x0000006e006e7308 */ /* 0x000f620000000800 */
[----:B------:R-:W-:Y:S02]  /*9770*/  FADD.FTZ R150, R113, R150 ;  /* 0x0000009671967221 */ /* 0x000fe40000010000 */
[----:B------:R-:W-:Y:S02]  /*9780*/  LOP3.LUT R72, R72, R21, RZ, 0xc0, !PT ;  /* 0x0000001548487212 */ /* 0x000fe400078ec0ff */
[--C-:B------:R-:W-:Y:S02]  /*9790*/  SHF.R.U32.HI R21, RZ, 0x10, R73.reuse ;  /* 0x00000010ff157819 */ /* 0x100fe40000011649 */
[----:B------:R-:W-:Y:S03]  /*97a0*/  SHF.R.U32.HI R73, RZ, 0x18, R73 ;  /* 0x00000018ff497819 */ /* 0x000fe60000011649 */
[----:B------:R2:W-:Y:S01]  /*97b0*/  MUFU.EX2 R93, R90 ;  /* 0x0000005a005d7308 */ /* 0x0005e20000000800 */
[----:B------:R-:W-:Y:S02]  /*97c0*/  LOP3.LUT R22, R21, 0xff, RZ, 0xc0, !PT ;  /* 0x000000ff15167812 */ /* 0x000fe400078ec0ff */
[----:B------:R-:W-:Y:S02]  /*97d0*/  LOP3.LUT R21, R154, 0xffff, RZ, 0xc0, !PT ;  /* 0x0000ffff9a157812 */ /* 0x000fe400078ec0ff */
[----:B------:R-:W-:Y:S02]  /*97e0*/  PRMT R73, R22, 0x5410, R73 ;  /* 0x0000541016497816 */ /* 0x000fe40000000049 */
[C---:B---3--:R-:W-:Y:S03]  /*97f0*/  F2FP.BF16.F32.PACK_AB R22, R152.reuse, R156 ;  /* 0x0000009c9816723e */ /* 0x048fe600000010ff */
[----:B------:R-:W3:Y:S01]  /*9800*/  MUFU.EX2 R23, R94 ;  /* 0x0000005e00177308 */ /* 0x000ee20000000800 */
[----:B------:R-:W-:Y:S01]  /*9810*/  SHF.R.U32.HI R21, RZ, 0x8, R21 ;  /* 0x00000008ff157819 */ /* 0x000fe20000011615 */
[----:B------:R-:W-:Y:S01]  /*9820*/  FADD.FTZ R152, R152, R149 ;  /* 0x0000009598987221 */ /* 0x000fe20000010000 */
[--C-:B------:R-:W-:Y:S03]  /*9830*/  HSET2.LE.AND R73, R73, R136.reuse, PT ;  /* 0x0000008849497233 */ /* 0x100fe60003803000 */
[----:B------:R-:W-:Y:S02]  /*9840*/  FADD.FTZ R115, R115, R152 ;  /* 0x0000009873737221 */ /* 0x000fe40000010000 */
[----:B------:R-:W-:Y:S02]  /*9850*/  LOP3.LUT R73, R73, R22, RZ, 0xc0, !PT ;  /* 0x0000001649497212 */ /* 0x000fe400078ec0ff */
[----:B------:R-:W-:Y:S01]  /*9860*/  MUFU.EX2 R147, R103 ;  /* 0x0000006700937308 */ /* 0x000fe20000000800 */
[----:B-1----:R-:W-:Y:S01]  /*9870*/  FADD.FTZ R95, R80, R115 ;  /* 0x00000073505f7221 */ /* 0x002fe20000010000 */
[--C-:B--2---:R-:W-:Y:S02]  /*9880*/  HSET2.LE.AND R90, R137, R136.reuse, PT ;  /* 0x00000088895a7233 */ /* 0x104fe40003803000 */
[----:B------:R-:W-:Y:S01]  /*9890*/  SHF.R.U32.HI R137, RZ, 0x18, R82 ;  /* 0x00000018ff897819 */ /* 0x000fe20000011652 */
[C---:B----4-:R-:W-:Y:S05]  /*98a0*/  HMMA.16816.F32.BF16 R24, R72.reuse, R76, R24 ;  /* 0x0000004c4818723c */ /* 0x050fea0000041818 */
[----:B------:R-:W-:Y:S01]  /*98b0*/  MUFU.EX2 R113, R104 ;  /* 0x0000006800717308 */ /* 0x000fe20000000800 */
[----:B------:R-:W-:Y:S01]  /*98c0*/  LOP3.LUT R22, R154, 0xff, RZ, 0xc0, !PT ;  /* 0x000000ff9a167812 */ /* 0x000fe200078ec0ff */
[C---:B------:R-:W-:Y:S01]  /*98d0*/  HMMA.16816.F32.BF16 R28, R72.reuse, R78, R28 ;  /* 0x0000004e481c723c */ /* 0x040fe2000004181c */
[----:B------:R-:W1:Y:S07]  /*98e0*/  LDSM.16.MT88.4 R76, [R116+0x6000] ;  /* 0x00600000744c783b */ /* 0x000e6e0000004200 */
[----:B------:R-:W-:Y:S03]  /*98f0*/  MUFU.EX2 R114, R102 ;  /* 0x0000006600727308 */ /* 0x000fe60000000800 */
[----:B------:R-:W-:Y:S07]  /*9900*/  PRMT R21, R22, 0x5410, R21 ;  /* 0x0000541016157816 */ /* 0x000fee0000000015 */
[----:B------:R-:W-:Y:S10]  /*9910*/  MUFU.EX2 R151, R96 ;  /* 0x0000006000977308 */ /* 0x000ff40000000800 */
[----:B------:R-:W-:Y:S10]  /*9920*/  MUFU.EX2 R152, R108 ;  /* 0x0000006c00987308 */ /* 0x000ff40000000800 */
[----:B------:R2:W-:Y:S10]  /*9930*/  MUFU.EX2 R94, R109 ;  /* 0x0000006d005e7308 */ /* 0x0005f40000000800 */
[----:B------:R-:W4:Y:S01]  /*9940*/  MUFU.EX2 R111, R111 ;  /* 0x0000006f006f7308 */ /* 0x000f220000000800 */
[C---:B-1----:R-:W-:Y:S09]  /*9950*/  HMMA.16816.F32.BF16 R32, R72.reuse, R76, R32 ;  /* 0x0000004c4820723c */ /* 0x042ff20000041820 */
[----:B------:R-:W-:Y:S02]  /*9960*/  MUFU.EX2 R115, R89 ;  /* 0x0000005900737308 */ /* 0x000fe40000000800 */
[----:B--2---:R-:W-:Y:S01]  /*9970*/  SHF.R.U32.HI R109, RZ, 0x18, R81 ;  /* 0x00000018ff6d7819 */ /* 0x004fe20000011651 */
[C---:B------:R-:W-:Y:S01]  /*9980*/  HMMA.16816.F32.BF16 R36, R72.reuse, R78, R36 ;  /* 0x0000004e4824723c */ /* 0x040fe20000041824 */
[----:B------:R-:W1:Y:S06]  /*9990*/  LDSM.16.MT88.4 R76, [R118+0x7000] ;  /* 0x00700000764c783b */ /* 0x000e6c0000004200 */
        /* <DEDUP_REMOVED lines=12> */
[----:B------:R-:W-:Y:S05]  /*9a60*/  HMMA.16816.F32.BF16 R68, R72, R78, R68 ;  /* 0x0000004e4844723c */ /* 0x000fea0000041844 */
[----:B------:R-:W-:Y:S02]  /*9a70*/  SHF.R.U32.HI R77, RZ, 0x10, R146 ;  /* 0x00000010ff4d7819 */ /* 0x000fe40000011692 */
[--C-:B------:R-:W-:Y:S04]  /*9a80*/  HSET2.LE.AND R74, R21, R136.reuse, PT ;  /* 0x00000088154a7233 */ /* 0x100fe80003803000 */
[----:B------:R-:W-:Y:S02]  /*9a90*/  F2FP.BF16.F32.PACK_AB R21, R107, R148 ;  /* 0x000000946b15723e */ /* 0x000fe400000010ff */
[--C-:B------:R-:W-:Y:S02]  /*9aa0*/  SHF.R.U32.HI R75, RZ, 0x10, R154.reuse ;  /* 0x00000010ff4b7819 */ /* 0x100fe4000001169a */
[----:B------:R-:W-:Y:S02]  /*9ab0*/  LOP3.LUT R74, R74, R21, RZ, 0xc0, !PT ;  /* 0x000000154a4a7212 */ /* 0x000fe400078ec0ff */
[----:B------:R-:W-:Y:S02]  /*9ac0*/  SHF.R.U32.HI R154, RZ, 0x18, R154 ;  /* 0x00000018ff9a7819 */ /* 0x000fe4000001169a */
[C---:B------:R-:W-:Y:S02]  /*9ad0*/  LOP3.LUT R21, R146.reuse, 0xffff, RZ, 0xc0, !PT ;  /* 0x0000ffff92157812 */ /* 0x040fe400078ec0ff */
[----:B------:R-:W-:Y:S02]  /*9ae0*/  LOP3.LUT R75, R75, 0xff, RZ, 0xc0, !PT ;  /* 0x000000ff4b4b7812 */ /* 0x000fe400078ec0ff */
[----:B------:R-:W-:Y:S02]  /*9af0*/  LOP3.LUT R73, R146, 0xff, RZ, 0xc0, !PT ;  /* 0x000000ff92497812 */ /* 0x000fe400078ec0ff */
[----:B------:R-:W-:Y:S02]  /*9b00*/  PRMT R75, R75, 0x5410, R154 ;  /* 0x000054104b4b7816 */ /* 0x000fe4000000009a */
[----:B------:R-:W-:Y:S02]  /*9b10*/  SHF.R.U32.HI R22, RZ, 0x8, R21 ;  /* 0x00000008ff167819 */ /* 0x000fe40000011615 */
[----:B------:R-:W-:Y:S02]  /*9b20*/  SHF.R.U32.HI R146, RZ, 0x18, R146 ;  /* 0x00000018ff927819 */ /* 0x000fe40000011692 */
[----:B------:R-:W-:Y:S02]  /*9b30*/  LOP3.LUT R77, R77, 0xff, RZ, 0xc0, !PT ;  /* 0x000000ff4d4d7812 */ /* 0x000fe400078ec0ff */
[----:B------:R-:W-:Y:S02]  /*9b40*/  PRMT R73, R73, 0x5410, R22 ;  /* 0x0000541049497816 */ /* 0x000fe40000000016 */
[----:B------:R-:W-:Y:S02]  /*9b50*/  PRMT R77, R77, 0x5410, R146 ;  /* 0x000054104d4d7816 */ /* 0x000fe40000000092 */
[--C-:B------:R-:W-:Y:S01]  /*9b60*/  HSET2.LE.AND R75, R75, R136.reuse, PT ;  /* 0x000000884b4b7233 */ /* 0x100fe20003803000 */
[----:B------:R-:W1:Y:S01]  /*9b70*/  MUFU.EX2 R146, R88 ;  /* 0x0000005800927308 */ /* 0x000e620000000800 */
[----:B-----5:R-:W-:Y:S02]  /*9b80*/  F2FP.BF16.F32.PACK_AB R76, R105, R110 ;  /* 0x0000006e694c723e */ /* 0x020fe400000010ff */
[--C-:B------:R-:W-:Y:S02]  /*9b90*/  HSET2.LE.AND R72, R73, R136.reuse, PT ;  /* 0x0000008849487233 */ /* 0x100fe40003803000 */
[--C-:B------:R-:W-:Y:S02]  /*9ba0*/  HSET2.LE.AND R73, R77, R136.reuse, PT ;  /* 0x000000884d497233 */ /* 0x100fe40003803000 */
[----:B------:R-:W-:Y:S02]  /*9bb0*/  LOP3.LUT R75, R75, R76, RZ, 0xc0, !PT ;  /* 0x0000004c4b4b7212 */ /* 0x000fe400078ec0ff */
[----:B------:R-:W2:Y:S01]  /*9bc0*/  LDSM.16.MT88.4 R76, [R118+0x6400] ;  /* 0x00640000764c783b */ /* 0x000ea20000004200 */
[----:B---3--:R-:W-:Y:S02]  /*9bd0*/  F2FP.BF16.F32.PACK_AB R21, R23, R112 ;  /* 0x000000701715723e */ /* 0x008fe400000010ff */
[----:B----4-:R-:W-:Y:S01]  /*9be0*/  F2FP.BF16.F32.PACK_AB R22, R111, R94 ;  /* 0x0000005e6f16723e */ /* 0x010fe200000010ff */
[----:B------:R-:W-:Y:S01]  /*9bf0*/  FADD.FTZ R94, R94, R95 ;  /* 0x0000005f5e5e7221 */ /* 0x000fe20000010000 */
[----:B------:R-:W-:Y:S02]  /*9c00*/  LOP3.LUT R90, R90, R21, RZ, 0xc0, !PT ;  /* 0x000000155a5a7212 */ /* 0x000fe400078ec0ff */
[----:B------:R-:W-:Y:S01]  /*9c10*/  F2FP.BF16.F32.PACK_AB R21, R92, R93 ;  /* 0x0000005d5c15723e */ /* 0x000fe200000010ff */
[----:B------:R-:W-:Y:S01]  /*9c20*/  FADD.FTZ R93, R93, R150 ;  /* 0x000000965d5d7221 */ /* 0x000fe20000010000 */
[----:B------:R-:W-:Y:S01]  /*9c30*/  LOP3.LUT R73, R73, R22, RZ, 0xc0, !PT ;  /* 0x0000001649497212 */ /* 0x000fe200078ec0ff */
[----:B------:R-:W-:Y:S01]  /*9c40*/  FADD.FTZ R111, R111, R94 ;  /* 0x0000005e6f6f7221 */ /* 0x000fe20000010000 */
[----:B------:R-:W-:Y:S01]  /*9c50*/  LOP3.LUT R72, R72, R21, RZ, 0xc0, !PT ;  /* 0x0000001548487212 */ /* 0x000fe200078ec0ff */
[----:B------:R-:W-:Y:S01]  /*9c60*/  FADD.FTZ R149, R92, R93 ;  /* 0x0000005d5c957221 */ /* 0x000fe20000010000 */
[----:B------:R-:W-:Y:S01]  /*9c70*/  SHF.R.U32.HI R21, RZ, 0x10, R82 ;  /* 0x00000010ff157819 */ /* 0x000fe20000011652 */
[----:B------:R-:W-:Y:S01]  /*9c80*/  LDSM.16.MT88.4 R92, [R116+0x6800] ;  /* 0x00680000745c783b */ /* 0x000fe20000004200 */
[----:B------:R-:W-:Y:S01]  /*9c90*/  FADD.FTZ R110, R110, R111 ;  /* 0x0000006f6e6e7221 */ /* 0x000fe20000010000 */
[----:B------:R3:W4:Y:S01]  /*9ca0*/  MUFU.EX2 R150, R91 ;  /* 0x0000005b00967308 */ /* 0x0007220000000800 */
[----:B------:R-:W-:Y:S01]  /*9cb0*/  LOP3.LUT R22, R21, 0xff, RZ, 0xc0, !PT ;  /* 0x000000ff15167812 */ /* 0x000fe200078ec0ff */
[----:B------:R-:W-:Y:S01]  /*9cc0*/  FADD.FTZ R154, R148, R149 ;  /* 0x00000095949a7221 */ /* 0x000fe20000010000 */
[C---:B------:R-:W-:Y:S02]  /*9cd0*/  LOP3.LUT R21, R81.reuse, 0xffff, RZ, 0xc0, !PT ;  /* 0x0000ffff51157812 */ /* 0x040fe400078ec0ff */
[----:B------:R-:W-:Y:S02]  /*9ce0*/  PRMT R137, R22, 0x5410, R137 ;  /* 0x0000541016897816 */ /* 0x000fe40000000089 */
[----:B------:R-:W-:Y:S03]  /*9cf0*/  LOP3.LUT R22, R81, 0xff, RZ, 0xc0, !PT ;  /* 0x000000ff51167812 */ /* 0x000fe600078ec0ff */
[----:B------:R-:W-:Y:S01]  /*9d00*/  MUFU.EX2 R148, R97 ;  /* 0x0000006100947308 */ /* 0x000fe20000000800 */
[----:B------:R-:W-:Y:S04]  /*9d10*/  SHF.R.U32.HI R21, RZ, 0x8, R21 ;  /* 0x00000008ff157819 */ /* 0x000fe80000011615 */
[----:B------:R-:W-:Y:S02]  /*9d20*/  PRMT R21, R22, 0x5410, R21 ;  /* 0x0000541016157816 */ /* 0x000fe40000000015 */
[----:B------:R-:W-:Y:S03]  /*9d30*/  SHF.R.U32.HI R22, RZ, 0x10, R81 ;  /* 0x00000010ff167819 */ /* 0x000fe60000011651 */
[----:B------:R5:W-:Y:S01]  /*9d40*/  MUFU.EX2 R149, R100 ;  /* 0x0000006400957308 */ /* 0x000be20000000800 */
[----:B------:R-:W-:Y:S01]  /*9d50*/  LDSM.16.MT88.4 R80, [R116+0x8400] ;  /* 0x008400007450783b */ /* 0x000fe20000004200 */
[--C-:B---3--:R-:W-:Y:S02]  /*9d60*/  HSET2.LE.AND R91, R137, R136.reuse, PT ;  /* 0x00000088895b7233 */ /* 0x108fe40003803000 */
[----:B------:R-:W-:Y:S02]  /*9d70*/  LOP3.LUT R22, R22, 0xff, RZ, 0xc0, !PT ;  /* 0x000000ff16167812 */ /* 0x000fe400078ec0ff */
[--C-:B------:R-:W-:Y:S01]  /*9d80*/  HSET2.LE.AND R88, R21, R136.reuse, PT ;  /* 0x0000008815587233 */ /* 0x100fe20003803000 */
[C---:B--2---:R-:W-:Y:S03]  /*9d90*/  HMMA.16816.F32.BF16 R24, R72.reuse, R76, R24 ;  /* 0x0000004c4818723c */ /* 0x044fe60000041818 */
[----:B------:R-:W2:Y:S01]  /*9da0*/  MUFU.EX2 R137, R98 ;  /* 0x0000006200897308 */ /* 0x000ea20000000800 */
[----:B------:R-:W-:Y:S02]  /*9db0*/  PRMT R109, R22, 0x5410, R109 ;  /* 0x00005410166d7816 */ /* 0x000fe4000000006d */
[----:B-1----:R-:W-:Y:S01]  /*9dc0*/  F2FP.BF16.F32.PACK_AB R21, R115, R146 ;  /* 0x000000927315723e */ /* 0x002fe200000010ff */
[C---:B------:R-:W-:Y:S01]  /*9dd0*/  HMMA.16816.F32.BF16 R28, R72.reuse, R78, R28 ;  /* 0x0000004e481c723c */ /* 0x040fe2000004181c */
[----:B------:R-:W1:Y:S03]  /*9de0*/  LDSM.16.MT88.4 R76, [R116+0x6400] ;  /* 0x00640000744c783b */ /* 0x000e660000004200 */
[--C-:B------:R-:W-:Y:S01]  /*9df0*/  HSET2.LE.AND R89, R109, R136.reuse, PT ;  /* 0x000000886d597233 */ /* 0x100fe20003803000 */
[----:B------:R-:W-:Y:S01]  /*9e00*/  FADD.FTZ R109, R105, R110 ;  /* 0x0000006e696d7221 */ /* 0x000fe20000010000 */
[----:B------:R-:W-:Y:S02]  /*9e10*/  LOP3.LUT R88, R88, R21, RZ, 0xc0, !PT ;  /* 0x0000001558587212 */ /* 0x000fe400078ec0ff */
[----:B------:R-:W-:Y:S04]  /*9e20*/  F2FP.BF16.F32.PACK_AB R22, R114, R113 ;  /* 0x000000717216723e */ /* 0x000fe800000010ff */
[----:B------:R-:W-:Y:S01]  /*9e30*/  LOP3.LUT R91, R91, R22, RZ, 0xc0, !PT ;  /* 0x000000165b5b7212 */ /* 0x000fe200078ec0ff */
        /* <DEDUP_REMOVED lines=12> */
[C---:B------:R-:W-:Y:S06]  /*9f00*/  HMMA.16816.F32.BF16 R64, R72.reuse, R80, R64 ;  /* 0x000000504840723c */ /* 0x040fec0000041840 */
[----:B------:R-:W-:Y:S01]  /*9f10*/  HMMA.16816.F32.BF16 R68, R72, R82, R68 ;  /* 0x000000524844723c */ /* 0x000fe20000041844 */
[----:B------:R-:W3:Y:S04]  /*9f20*/  LDSM.16.MT88.4 R72, [R118+0x7800] ;  /* 0x007800007648783b */ /* 0x000ee80000004200 */
[----:B----4-:R-:W-:Y:S06]  /*9f30*/  F2FP.BF16.F32.PACK_AB R80, R147, R150 ;  /* 0x000000969350723e */ /* 0x010fec00000010ff */
[----:B------:R-:W-:Y:S02]  /*9f40*/  LOP3.LUT R89, R89, R80, RZ, 0xc0, !PT ;  /* 0x0000005059597212 */ /* 0x000fe400078ec0ff */
[----:B------:R-:W4:Y:S05]  /*9f50*/  LDSM.16.MT88.4 R80, [R116+0x7800] ;  /* 0x007800007450783b */ /* 0x000f2a0000004200 */
[C---:B-1----:R-:W-:Y:S06]  /*9f60*/  HMMA.16816.F32.BF16 R24, R88.reuse, R76, R24 ;  /* 0x0000004c5818723c */ /* 0x042fec0000041818 */
[C---:B------:R-:W-:Y:S01]  /*9f70*/  HMMA.16816.F32.BF16 R28, R88.reuse, R78, R28 ;  /* 0x0000004e581c723c */ /* 0x040fe2000004181c */
[----:B------:R-:W1:Y:S05]  /*9f80*/  LDSM.16.MT88.4 R76, [R118+0x8800] ;  /* 0x00880000764c783b */ /* 0x000e6a0000004200 */
[C---:B------:R-:W-:Y:S06]  /*9f90*/  HMMA.16816.F32.BF16 R32, R88.reuse, R92, R32 ;  /* 0x0000005c5820723c */ /* 0x040fec0000041820 */
[C---:B------:R-:W-:Y:S01]  /*9fa0*/  HMMA.16816.F32.BF16 R36, R88.reuse, R94, R36 ;  /* 0x0000005e5824723c */ /* 0x040fe20000041824 */
[----:B------:R-:W2:Y:S05]  /*9fb0*/  LDSM.16.MT88.4 R92, [R116+0x8800] ;  /* 0x00880000745c783b */ /* 0x000eaa0000004200 */
[C---:B---3--:R-:W-:Y:S06]  /*9fc0*/  HMMA.16816.F32.BF16 R40, R88.reuse, R72, R40 ;  /* 0x000000485828723c */ /* 0x048fec0000041828 */
[C---:B------:R-:W-:Y:S05]  /*9fd0*/  HMMA.16816.F32.BF16 R44, R88.reuse, R74, R44 ;  /* 0x0000004a582c723c */ /* 0x040fea000004182c */
[----:B------:R-:W-:Y:S01]  /*9fe0*/  IMAD.WIDE.U32 R72, R101, -0x2daee0ad, RZ ;  /* 0xd2511f5365487825 */ /* 0x000fe200078e00ff */
[C---:B----4-:R-:W-:Y:S01]  /*9ff0*/  HMMA.16816.F32.BF16 R48, R88.reuse, R80, R48 ;  /* 0x000000505830723c */ /* 0x050fe20000041830 */
[----:B-----5:R-:W-:Y:S04]  /*a000*/  LDSM.16.MT88.4 R100, [R118+0x7c00] ;  /* 0x007c00007664783b */ /* 0x020fe80000004200 */
[----:B------:R-:W-:Y:S01]  /*a010*/  LOP3.LUT R106, R73, R106, R84, 0x96, !PT ;  /* 0x0000006a496a7212 */ /* 0x000fe200078e9654 */
[C---:B------:R-:W-:Y:S01]  /*a020*/  HMMA.16816.F32.BF16 R52, R88.reuse, R82, R52 ;  /* 0x000000525834723c */ /* 0x040fe20000041834 */
[----:B------:R3:W4:Y:S04]  /*a030*/  MUFU.EX2 R84, R99 ;  /* 0x0000006300547308 */ /* 0x0007280000000800 */
[----:B------:R-:W-:Y:S01]  /*a040*/  SHF.R.U32.HI R81, RZ, 0x10, R106 ;  /* 0x00000010ff517819 */ /* 0x000fe2000001166a */
[C---:B-1----:R-:W-:Y:S05]  /*a050*/  HMMA.16816.F32.BF16 R56, R88.reuse, R76, R56 ;  /* 0x0000004c5838723c */ /* 0x042fea0000041838 */
[----:B------:R-:W-:Y:S01]  /*a060*/  FADD.FTZ R83, R107, R154 ;  /* 0x0000009a6b537221 */ /* 0x000fe20000010000 */
[C---:B------:R-:W-:Y:S01]  /*a070*/  HMMA.16816.F32.BF16 R60, R88.reuse, R78, R60 ;  /* 0x0000004e583c723c */ /* 0x040fe2000004183c */
[----:B------:R-:W1:Y:S04]  /*a080*/  LDSM.16.MT88.4 R76, [R118+0x6c00] ;  /* 0x006c0000764c783b */ /* 0x000e680000004200 */
[C---:B------:R-:W-:Y:S01]  /*a090*/  LOP3.LUT R21, R72.reuse, 0xffff, RZ, 0xc0, !PT ;  /* 0x0000ffff48157812 */ /* 0x040fe200078ec0ff */
[C---:B--2---:R-:W-:Y:S03]  /*a0a0*/  HMMA.16816.F32.BF16 R64, R88.reuse, R92, R64 ;  /* 0x0000005c5840723c */ /* 0x044fe60000041840 */
[----:B---3--:R-:W2:Y:S02]  /*a0b0*/  LDSM.16.MT88.4 R96, [R116+0x6c00] ;  /* 0x006c00007460783b */ /* 0x008ea40000004200 */
[--C-:B------:R-:W-:Y:S01]  /*a0c0*/  SHF.R.U32.HI R22, RZ, 0x10, R72.reuse ;  /* 0x00000010ff167819 */ /* 0x100fe20000011648 */
[----:B------:R-:W-:Y:S05]  /*a0d0*/  HMMA.16816.F32.BF16 R68, R88, R94, R68 ;  /* 0x0000005e5844723c */ /* 0x000fea0000041844 */
[----:B------:R-:W-:Y:S01]  /*a0e0*/  LOP3.LUT R75, R72, 0xff, RZ, 0xc0, !PT ;  /* 0x000000ff484b7812 */ /* 0x000fe200078ec0ff */
[----:B------:R-:W-:Y:S01]  /*a0f0*/  LDSM.16.MT88.4 R92, [R118+0x8c00] ;  /* 0x008c0000765c783b */ /* 0x000fe20000004200 */
[----:B------:R-:W-:Y:S04]  /*a100*/  SHF.R.U32.HI R73, RZ, 0x18, R72 ;  /* 0x00000018ff497819 */ /* 0x000fe80000011648 */
[C---:B------:R-:W-:Y:S02]  /*a110*/  LOP3.LUT R72, R106.reuse, 0xffff, RZ, 0xc0, !PT ;  /* 0x0000ffff6a487812 */ /* 0x040fe400078ec0ff */
[----:B------:R-:W-:Y:S02]  /*a120*/  SHF.R.U32.HI R74, RZ, 0x8, R21 ;  /* 0x00000008ff4a7819 */ /* 0x000fe40000011615 */
[----:B------:R-:W-:Y:S02]  /*a130*/  LOP3.LUT R21, R106, 0xff, RZ, 0xc0, !PT ;  /* 0x000000ff6a157812 */ /* 0x000fe400078ec0ff */
[----:B------:R-:W-:Y:S02]  /*a140*/  SHF.R.U32.HI R72, RZ, 0x8, R72 ;  /* 0x00000008ff487819 */ /* 0x000fe40000011648 */
[----:B------:R-:W-:Y:S02]  /*a150*/  SHF.R.U32.HI R106, RZ, 0x18, R106 ;  /* 0x00000018ff6a7819 */ /* 0x000fe4000001166a */
[----:B------:R-:W-:Y:S02]  /*a160*/  PRMT R21, R21, 0x5410, R72 ;  /* 0x0000541015157816 */ /* 0x000fe40000000048 */
[----:B------:R-:W-:Y:S02]  /*a170*/  LOP3.LUT R81, R81, 0xff, RZ, 0xc0, !PT ;  /* 0x000000ff51517812 */ /* 0x000fe400078ec0ff */
[----:B------:R-:W-:Y:S02]  /*a180*/  LOP3.LUT R22, R22, 0xff, RZ, 0xc0, !PT ;  /* 0x000000ff16167812 */ /* 0x000fe400078ec0ff */
[----:B------:R-:W-:Y:S02]  /*a190*/  PRMT R81, R81, 0x5410, R106 ;  /* 0x0000541051517816 */ /* 0x000fe4000000006a */
[----:B------:R-:W-:Y:S01]  /*a1a0*/  PRMT R73, R22, 0x5410, R73 ;  /* 0x0000541016497816 */ /* 0x000fe20000000049 */
[----:B------:R-:W-:Y:S01]  /*a1b0*/  FADD.FTZ R22, R146, R83 ;  /* 0x0000005392167221 */ /* 0x000fe20000010000 */
[----:B------:R-:W-:Y:S01]  /*a1c0*/  PRMT R75, R75, 0x5410, R74 ;  /* 0x000054104b4b7816 */ /* 0x000fe2000000004a */
[----:B------:R-:W3:Y:S01]  /*a1d0*/  LDSM.16.MT88.4 R104, [R116+0x7c00] ;  /* 0x007c00007468783b */ /* 0x000ee20000004200 */
[--C-:B------:R-:W-:Y:S01]  /*a1e0*/  HSET2.LE.AND R88, R21, R136.reuse, PT ;  /* 0x0000008815587233 */ /* 0x100fe20003803000 */
[----:B------:R-:W-:Y:S01]  /*a1f0*/  FADD.FTZ R115, R115, R22 ;  /* 0x0000001673737221 */ /* 0x000fe20000010000 */
[----:B------:R-:W-:Y:S01]  /*a200*/  F2FP.BF16.F32.PACK_AB R21, R148, R137 ;  /* 0x000000899415723e */ /* 0x000fe200000010ff */
[----:B------:R-:W-:Y:S01]  /*a210*/  FADD.FTZ R146, R150, R109 ;  /* 0x0000006d96927221 */ /* 0x000fe20000010000 */
[--C-:B------:R-:W-:Y:S01]  /*a220*/  HSET2.LE.AND R90, R75, R136.reuse, PT ;  /* 0x000000884b5a7233 */ /* 0x100fe20003803000 */
[----:B------:R-:W-:Y:S01]  /*a230*/  FADD.FTZ R112, R112, R115 ;  /* 0x0000007370707221 */ /* 0x000fe20000010000 */
[----:B------:R-:W-:Y:S01]  /*a240*/  LOP3.LUT R88, R88, R21, RZ, 0xc0, !PT ;  /* 0x0000001558587212 */ /* 0x000fe200078ec0ff */
[----:B------:R-:W5:Y:S01]  /*a250*/  LDSM.16.MT88.4 R108, [R116+0x8c00] ;  /* 0x008c0000746c783b */ /* 0x000f620000004200 */
[--C-:B------:R-:W-:Y:S01]  /*a260*/  HSET2.LE.AND R91, R73, R136.reuse, PT ;  /* 0x00000088495b7233 */ /* 0x100fe20003803000 */
[----:B------:R-:W-:Y:S01]  /*a270*/  FADD.FTZ R146, R147, R146 ;  /* 0x0000009293927221 */ /* 0x000fe20000010000 */
[----:B------:R-:W-:Y:S01]  /*a280*/  HSET2.LE.AND R89, R81, R136, PT ;  /* 0x0000008851597233 */ /* 0x000fe20003803000 */
[----:B------:R-:W-:Y:S01]  /*a290*/  FADD.FTZ R112, R23, R112 ;  /* 0x0000007017707221 */ /* 0x000fe20000010000 */
[----:B----4-:R-:W-:Y:S01]  /*a2a0*/  F2FP.BF16.F32.PACK_AB R72, R84, R149 ;  /* 0x000000955448723e */ /* 0x010fe200000010ff */
        /* <DEDUP_REMOVED lines=10> */
[----:B------:R-:W-:Y:S02]  /*a350*/  FADD.FTZ R137, R151, R148 ;  /* 0x0000009497897221 */ /* 0x000fe40000010000 */
[----:B------:R-:W-:Y:S02]  /*a360*/  FADD.FTZ R84, R84, R149 ;  /* 0x0000009554547221 */ /* 0x000fe40000010000 */
[----:B------:R-:W-:Y:S02]  /*a370*/  FADD.FTZ R137, R152, R137 ;  /* 0x0000008998897221 */ /* 0x000fe40000010000 */
[C---:B-1----:R-:W-:Y:S03]  /*a380*/  HMMA.16816.F32.BF16 R72, R88.reuse, R76, R24 ;  /* 0x0000004c5848723c */ /* 0x042fe60000041818 */
[----:B------:R-:W-:Y:S03]  /*a390*/  FADD.FTZ R87, R87, R84 ;  /* 0x0000005457577221 */ /* 0x000fe60000010000 */
[C---:B------:R-:W-:Y:S05]  /*a3a0*/  HMMA.16816.F32.BF16 R76, R88.reuse, R78, R28 ;  /* 0x0000004e584c723c */ /* 0x040fea000004181c */
[----:B------:R-:W-:Y:S01]  /*a3b0*/  FADD.FTZ R146, R86, R87 ;  /* 0x0000005756927221 */ /* 0x000fe20000010000 */
[C---:B--2---:R-:W-:Y:S06]  /*a3c0*/  HMMA.16816.F32.BF16 R80, R88.reuse, R96, R32 ;  /* 0x000000605850723c */ /* 0x044fec0000041820 */
[C---:B------:R-:W-:Y:S06]  /*a3d0*/  HMMA.16816.F32.BF16 R36, R88.reuse, R98, R36 ;  /* 0x000000625824723c */ /* 0x040fec0000041824 */
[C---:B------:R-:W-:Y:S06]  /*a3e0*/  HMMA.16816.F32.BF16 R40, R88.reuse, R100, R40 ;  /* 0x000000645828723c */ /* 0x040fec0000041828 */
[C---:B------:R-:W-:Y:S06]  /*a3f0*/  HMMA.16816.F32.BF16 R44, R88.reuse, R102, R44 ;  /* 0x00000066582c723c */ /* 0x040fec000004182c */
[C---:B---3--:R-:W-:Y:S06]  /*a400*/  HMMA.16816.F32.BF16 R48, R88.reuse, R104, R48 ;  /* 0x000000685830723c */ /* 0x048fec0000041830 */
[C---:B------:R-:W-:Y:S06]  /*a410*/  HMMA.16816.F32.BF16 R52, R88.reuse, R106, R52 ;  /* 0x0000006a5834723c */ /* 0x040fec0000041834 */
[C---:B------:R-:W-:Y:S06]  /*a420*/  HMMA.16816.F32.BF16 R56, R88.reuse, R92, R56 ;  /* 0x0000005c5838723c */ /* 0x040fec0000041838 */
[C---:B------:R-:W-:Y:S06]  /*a430*/  HMMA.16816.F32.BF16 R60, R88.reuse, R94, R60 ;  /* 0x0000005e583c723c */ /* 0x040fec000004183c */
[C---:B-----5:R-:W-:Y:S06]  /*a440*/  HMMA.16816.F32.BF16 R64, R88.reuse, R108, R64 ;  /* 0x0000006c5840723c */ /* 0x060fec0000041840 */
[----:B------:R-:W-:Y:S01]  /*a450*/  HMMA.16816.F32.BF16 R68, R88, R110, R68 ;  /* 0x0000006e5844723c */ /* 0x000fe20000041844 */
[----:B------:R-:W-:Y:S11]  /*a460*/  @!UPT UIADD3 URZ, URZ, URZ, URZ ;  /* 0x0000003f3f3ff290 */ /* 0x000ff6000fffe03f */
[----:B------:R-:W-:Y:S01]  /*a470*/  @!UPT UIADD3 URZ, URZ, URZ, URZ ;  /* 0x0000003f3f3ff290 */ /* 0x000fe2000fffe03f */
[----:B------:R-:W-:Y:S11]  /*a480*/  @P5 BRA `(.L_x_835) ;  /* 0xffffffd800c85947 */ /* 0x000ff6000383ffff */
.L_x_834:
[----:B------:R-:W1:Y:S01]  /*a490*/  SHFL.BFLY PT, R8, R137, 0x2, 0x1f ;  /* 0x0c401f0089087f89 */ /* 0x000e6200000e0000 */
[----:B------:R-:W-:Y:S01]  /*a4a0*/  MOV R7, 0x3f800000 ;  /* 0x3f80000000077802 */ /* 0x000fe20000000f00 */
[----:B------:R-:W-:Y:S01]  /*a4b0*/  ULDC UR4, c[0x0][0x38c] ;  /* 0x0000e30000047ab9 */ /* 0x000fe20000000800 */
[----:B------:R-:W-:Y:S01]  /*a4c0*/  MOV R6, 0x3f800000 ;  /* 0x3f80000000067802 */ /* 0x000fe20000000f00 */
[----:B------:R-:W2:Y:S01]  /*a4d0*/  SHFL.BFLY PT, R9, R146, 0x2, 0x1f ;  /* 0x0c401f0092097f89 */ /* 0x000ea200000e0000 */
[----:B------:R-:W-:Y:S01]  /*a4e0*/  UMOV UR6, 0x400 ;  /* 0x0000040000067882 */ /* 0x000fe20000000000 */
[----:B------:R-:W-:Y:S01]  /*a4f0*/  UISETP.NE.AND UP0, UPT, UR5, -0x1, UPT ;  /* 0xffffffff0500788c */ /* 0x000fe2000bf05270 */
[----:B------:R-:W3:Y:S01]  /*a500*/  S2R R3, SR_TID.X ;  /* 0x0000000000037919 */ /* 0x000ee20000002100 */
[----:B-1----:R-:W-:Y:S01]  /*a510*/  FADD.FTZ R8, R8, R137 ;  /* 0x0000008908087221 */ /* 0x002fe20000010000 */
[----:B--2---:R-:W-:-:S04]  /*a520*/  FADD.FTZ R9, R9, R146 ;  /* 0x0000009209097221 */ /* 0x004fc80000010000 */
[----:B------:R-:W1:Y:S04]  /*a530*/  SHFL.BFLY PT, R5, R8, 0x1, 0x1f ;  /* 0x0c201f0008057f89 */ /* 0x000e6800000e0000 */
[----:B------:R-:W2:Y:S01]  /*a540*/  SHFL.BFLY PT, R4, R9, 0x1, 0x1f ;  /* 0x0c201f0009047f89 */ /* 0x000ea200000e0000 */
[----:B-1----:R-:W-:Y:S01]  /*a550*/  FADD.FTZ R5, R8, R5 ;  /* 0x0000000508057221 */ /* 0x002fe20000010000 */
[----:B---3--:R-:W-:Y:S01]  /*a560*/  SHF.R.S32.HI R8, RZ, 0x1f, R3 ;  /* 0x0000001fff087819 */ /* 0x008fe20000011403 */
[----:B--2---:R-:W-:-:S03]  /*a570*/  FADD.FTZ R4, R9, R4 ;  /* 0x0000000409047221 */ /* 0x004fc60000010000 */
[----:B------:R-:W-:Y:S02]  /*a580*/  FSETP.NE.FTZ.AND P4, PT, R5, RZ, PT ;  /* 0x000000ff0500720b */ /* 0x000fe40003f95000 */
[----:B------:R-:W-:Y:S02]  /*a590*/  LEA.HI R9, R8, R3, RZ, 0x2 ;  /* 0x0000000308097211 */ /* 0x000fe400078f10ff */
[----:B------:R-:W-:Y:S02]  /*a5a0*/  FSETP.NE.FTZ.AND P3, PT, R4, RZ, PT ;  /* 0x000000ff0400720b */ /* 0x000fe40003f75000 */
[----:B------:R-:W-:Y:S02]  /*a5b0*/  SHF.R.S32.HI R10, RZ, 0x2, R9 ;  /* 0x00000002ff0a7819 */ /* 0x000fe40000011409 */
[----:B------:R-:W-:Y:S02]  /*a5c0*/  LOP3.LUT R14, R9, 0xfffffffc, RZ, 0xc0, !PT ;  /* 0xfffffffc090e7812 */ /* 0x000fe400078ec0ff */
[----:B------:R-:W-:-:S03]  /*a5d0*/  SHF.R.S32.HI R11, RZ, 0x1f, R10 ;  /* 0x0000001fff0b7819 */ /* 0x000fc6000001140a */
[----:B------:R-:W1:Y:S01]  /*a5e0*/  @P4 MUFU.RCP R7, R5 ;  /* 0x0000000500074308 */ /* 0x000e620000001000 */
[----:B------:R-:W-:Y:S01]  /*a5f0*/  LEA.HI R11, R11, R10, RZ, 0x3 ;  /* 0x0000000a0b0b7211 */ /* 0x000fe200078f18ff */
[----:B------:R-:W-:-:S03]  /*a600*/  IMAD.IADD R13, R3, 0x1, -R14 ;  /* 0x00000001030d7824 */ /* 0x000fc600078e0a0e */
[----:B------:R-:W-:-:S03]  /*a610*/  LOP3.LUT R11, R11, 0xfffffff8, RZ, 0xc0, !PT ;  /* 0xfffffff80b0b7812 */ /* 0x000fc600078ec0ff */
[----:B------:R-:W2:Y:S01]  /*a620*/  @P3 MUFU.RCP R6, R4 ;  /* 0x0000000400063308 */ /* 0x000ea20000001000 */
[----:B------:R-:W-:Y:S01]  /*a630*/  IADD3 R11, R10, -R11, RZ ;  /* 0x8000000b0a0b7210 */ /* 0x000fe20007ffe0ff */
[----:B-1----:R-:W-:-:S04]  /*a640*/  FMUL.FTZ R7, R7, UR4 ;  /* 0x0000000407077c20 */ /* 0x002fc80008410000 */
[C---:B------:R-:W-:Y:S01]  /*a650*/  FMUL.FTZ R72, R7.reuse, R72 ;  /* 0x0000004807487220 */ /* 0x040fe20000410000 */
[C---:B------:R-:W-:Y:S01]  /*a660*/  FMUL.FTZ R73, R7.reuse, R73 ;  /* 0x0000004907497220 */ /* 0x040fe20000410000 */
[C---:B------:R-:W-:Y:S01]  /*a670*/  FMUL.FTZ R76, R7.reuse, R76 ;  /* 0x0000004c074c7220 */ /* 0x040fe20000410000 */
[C---:B------:R-:W-:Y:S01]  /*a680*/  FMUL.FTZ R77, R7.reuse, R77 ;  /* 0x0000004d074d7220 */ /* 0x040fe20000410000 */
[----:B--2---:R-:W-:Y:S01]  /*a690*/  FMUL.FTZ R6, R6, UR4 ;  /* 0x0000000406067c20 */ /* 0x004fe20008410000 */
[----:B------:R-:W1:Y:S01]  /*a6a0*/  S2UR UR4, SR_CgaCtaId ;  /* 0x00000000000479c3 */ /* 0x000e620000008800 */
        /* <DEDUP_REMOVED lines=28> */
[----:B------:R-:W-:Y:S01]  /*a870*/  LEA.HI R8, R11, R11, RZ, 0x1 ;  /* 0x0000000b0b087211 */ /* 0x000fe200078f08ff */
[C---:B------:R-:W-:Y:S01]  /*a880*/  FMUL.FTZ R36, R7.reuse, R36 ;  /* 0x0000002407247220 */ /* 0x040fe20000410000 */
[----:B------:R-:W-:Y:S01]  /*a890*/  SHF.R.S32.HI R12, RZ, 0x5, R6 ;  /* 0x00000005ff0c7819 */ /* 0x000fe20000011406 */
[----:B------:R-:W-:Y:S01]  /*a8a0*/  FMUL.FTZ R37, R7, R37 ;  /* 0x0000002507257220 */ /* 0x000fe20000410000 */
[----:B------:R-:W-:Y:S01]  /*a8b0*/  LOP3.LUT R16, R8, 0x3fffffe, RZ, 0xc0, !PT ;  /* 0x03fffffe08107812 */ /* 0x000fe200078ec0ff */
[----:B------:R-:W-:Y:S01]  /*a8c0*/  @UP0 ULDC.64 UR6, c[0x0][0x298] ;  /* 0x0000a60000060ab9 */ /* 0x000fe20000000a00 */
[----:B------:R-:W-:Y:S01]  /*a8d0*/  SHF.R.S32.HI R8, RZ, 0x1, R8 ;  /* 0x00000001ff087819 */ /* 0x000fe20000011408 */
[----:B------:R-:W-:Y:S01]  /*a8e0*/  IMAD R13, R12, 0x100, R13 ;  /* 0x000001000c0d7824 */ /* 0x000fe200078e020d */
[----:B------:R-:W-:Y:S01]  /*a8f0*/  IADD3 R16, R11, -R16, RZ ;  /* 0x800000100b107210 */ /* 0x000fe20007ffe0ff */
[----:B------:R-:W-:Y:S01]  /*a900*/  @UP0 UIMAD.WIDE.U32 UR10, UR5, UR6, URZ ;  /* 0x00000006050a02a5 */ /* 0x000fe2000f8e003f */
[C---:B------:R-:W-:Y:S01]  /*a910*/  SHF.L.U32 R11, R8.reuse, 0x6, RZ ;  /* 0x00000006080b7819 */ /* 0x040fe200000006ff */
[C---:B------:R-:W-:Y:S01]  /*a920*/  FMUL.FTZ R40, R7.reuse, R40 ;  /* 0x0000002807287220 */ /* 0x040fe20000410000 */
[----:B------:R-:W-:Y:S01]  /*a930*/  LOP3.LUT R14, R8, 0x1, RZ, 0xc0, !PT ;  /* 0x00000001080e7812 */ /* 0x000fe200078ec0ff */
[----:B------:R-:W-:Y:S01]  /*a940*/  FMUL.FTZ R41, R7, R41 ;  /* 0x0000002907297220 */ /* 0x000fe20000410000 */
[----:B------:R-:W-:Y:S01]  /*a950*/  LOP3.LUT R11, R11, 0xc0, RZ, 0xc0, !PT ;  /* 0x000000c00b0b7812 */ /* 0x000fe200078ec0ff */
[C---:B------:R-:W-:Y:S01]  /*a960*/  FMUL.FTZ R44, R7.reuse, R44 ;  /* 0x0000002c072c7220 */ /* 0x040fe20000410000 */
[----:B------:R-:W-:Y:S01]  /*a970*/  LEA R13, R16, R13, 0x4 ;  /* 0x0000000d100d7211 */ /* 0x000fe200078e20ff */
[----:B------:R-:W-:Y:S01]  /*a980*/  FMUL.FTZ R45, R7, R45 ;  /* 0x0000002d072d7220 */ /* 0x000fe20000410000 */
[----:B------:R-:W-:Y:S01]  /*a990*/  LEA.HI R16, R11, R11, RZ, 0x1d ;  /* 0x0000000b0b107211 */ /* 0x000fe200078fe8ff */
[C---:B------:R-:W-:Y:S01]  /*a9a0*/  FMUL.FTZ R48, R7.reuse, R48 ;  /* 0x0000003007307220 */ /* 0x040fe20000410000 */
[----:B------:R-:W-:Y:S01]  /*a9b0*/  ISETP.NE.U32.AND P1, PT, R14, 0x1, PT ;  /* 0x000000010e00780c */ /* 0x000fe20003f25070 */
[----:B------:R-:W-:Y:S01]  /*a9c0*/  FMUL.FTZ R49, R7, R49 ;  /* 0x0000003107317220 */ /* 0x000fe20000410000 */
[----:B------:R-:W-:Y:S01]  /*a9d0*/  LEA R13, R13, R16, 0x1 ;  /* 0x000000100d0d7211 */ /* 0x000fe200078e08ff */
[----:B------:R-:W1:Y:S01]  /*a9e0*/  S2R R14, SR_TID.X ;  /* 0x00000000000e7919 */ /* 0x000e620000002100 */
[----:B------:R-:W-:Y:S01]  /*a9f0*/  LOP3.LUT P0, RZ, R8, 0x2, RZ, 0xc0, !PT ;  /* 0x0000000208ff7812 */ /* 0x000fe2000780c0ff */
[----:B------:R-:W-:Y:S01]  /*aa00*/  FMUL.FTZ R52, R7, R52 ;  /* 0x0000003407347220 */ /* 0x000fe20000410000 */
[----:B------:R-:W-:Y:S01]  /*aa10*/  LEA R13, R13, UR4, 0x1 ;  /* 0x000000040d0d7c11 */ /* 0x000fe2000f8e08ff */
[C---:B------:R-:W-:Y:S01]  /*aa20*/  FMUL.FTZ R53, R7.reuse, R53 ;  /* 0x0000003507357220 */ /* 0x040fe20000410000 */
[----:B------:R-:W-:Y:S01]  /*aa30*/  MOV R8, 0x20 ;  /* 0x0000002000087802 */ /* 0x000fe20000000f00 */
[----:B------:R-:W-:Y:S01]  /*aa40*/  FMUL.FTZ R56, R7, R56 ;  /* 0x0000003807387220 */ /* 0x000fe20000410000 */
[----:B------:R-:W-:Y:S01]  /*aa50*/  F2FP.BF16.F32.PACK_AB R72, R73, R72 ;  /* 0x000000484948723e */ /* 0x000fe200000010ff */
[----:B------:R-:W-:Y:S01]  /*aa60*/  VIADD R11, R13, 0xfffffff0 ;  /* 0xfffffff00d0b7836 */ /* 0x000fe20000000000 */
[----:B------:R-:W-:Y:S01]  /*aa70*/  SEL R8, R8, 0xffffffe0, !P0 ;  /* 0xffffffe008087807 */ /* 0x000fe20004000000 */
[----:B------:R-:W-:Y:S01]  /*aa80*/  FMUL.FTZ R57, R7, R57 ;  /* 0x0000003907397220 */ /* 0x000fe20000410000 */
[----:B------:R-:W-:Y:S01]  /*aa90*/  @P1 IADD3 R11, R13, 0x10, RZ ;  /* 0x000000100d0b1810 */ /* 0x000fe20007ffe0ff */
[----:B------:R2:W-:Y:S01]  /*aaa0*/  STS [R13], R72 ;  /* 0x000000480d007388 */ /* 0x0005e20000000800 */
[----:B------:R-:W-:Y:S01]  /*aab0*/  F2FP.BF16.F32.PACK_AB R74, R75, R74 ;  /* 0x0000004a4b4a723e */ /* 0x000fe200000010ff */
[----:B------:R-:W-:Y:S01]  /*aac0*/  FMUL.FTZ R60, R7, R60 ;  /* 0x0000003c073c7220 */ /* 0x000fe20000410000 */
[----:B------:R-:W-:Y:S01]  /*aad0*/  F2FP.BF16.F32.PACK_AB R76, R77, R76 ;  /* 0x0000004c4d4c723e */ /* 0x000fe200000010ff */
[----:B------:R-:W-:Y:S01]  /*aae0*/  FMUL.FTZ R61, R7, R61 ;  /* 0x0000003d073d7220 */ /* 0x000fe20000410000 */
[----:B------:R-:W-:Y:S01]  /*aaf0*/  F2FP.BF16.F32.PACK_AB R78, R79, R78 ;  /* 0x0000004e4f4e723e */ /* 0x000fe200000010ff */
[----:B------:R2:W-:Y:S01]  /*ab00*/  STS [R13+0x200], R74 ;  /* 0x0002004a0d007388 */ /* 0x0005e20000000800 */
[----:B------:R-:W-:Y:S01]  /*ab10*/  F2FP.BF16.F32.PACK_AB R80, R81, R80 ;  /* 0x000000505150723e */ /* 0x000fe200000010ff */
[----:B------:R-:W-:Y:S01]  /*ab20*/  FMUL.FTZ R64, R7, R64 ;  /* 0x0000004007407220 */ /* 0x000fe20000410000 */
[----:B------:R-:W-:Y:S01]  /*ab30*/  F2FP.BF16.F32.PACK_AB R82, R83, R82 ;  /* 0x000000525352723e */ /* 0x000fe200000010ff */
[----:B------:R2:W-:Y:S01]  /*ab40*/  STS [R11], R76 ;  /* 0x0000004c0b007388 */ /* 0x0005e20000000800 */
[----:B------:R-:W-:Y:S01]  /*ab50*/  IADD3 R15, R13, R8, RZ ;  /* 0x000000080d0f7210 */ /* 0x000fe20007ffe0ff */
[----:B------:R-:W-:Y:S01]  /*ab60*/  FMUL.FTZ R65, R7, R65 ;  /* 0x0000004107417220 */ /* 0x000fe20000410000 */
[----:B------:R-:W-:Y:S01]  /*ab70*/  F2FP.BF16.F32.PACK_AB R36, R37, R36 ;  /* 0x000000242524723e */ /* 0x000fe200000010ff */
[----:B------:R2:W-:Y:S01]  /*ab80*/  STS [R11+0x200], R78 ;  /* 0x0002004e0b007388 */ /* 0x0005e20000000800 */
[----:B------:R-:W-:Y:S01]  /*ab90*/  IADD3 R17, R8, R11, RZ ;  /* 0x0000000b08117210 */ /* 0x000fe20007ffe0ff */
[C---:B------:R-:W-:Y:S01]  /*aba0*/  FMUL.FTZ R68, R7.reuse, R68 ;  /* 0x0000004407447220 */ /* 0x040fe20000410000 */
[----:B------:R-:W-:Y:S01]  /*abb0*/  PLOP3.LUT P0, PT, PT, PT, UP0, 0x80, 0x0 ;  /* 0x000000000000781c */ /* 0x000fe20003f0f008 */
[----:B------:R2:W-:Y:S01]  /*abc0*/  STS [R15], R80 ;  /* 0x000000500f007388 */ /* 0x0005e20000000800 */
[----:B------:R-:W-:Y:S01]  /*abd0*/  FMUL.FTZ R7, R7, R69 ;  /* 0x0000004507077220 */ /* 0x000fe20000410000 */
[----:B------:R-:W-:Y:S01]  /*abe0*/  @UP0 UIMAD UR7, UR5, UR7, UR11 ;  /* 0x00000007050702a4 */ /* 0x000fe2000f8e020b */
[----:B------:R-:W-:Y:S01]  /*abf0*/  F2FP.BF16.F32.PACK_AB R38, R39, R38 ;  /* 0x000000262726723e */ /* 0x000fe200000010ff */
[----:B------:R2:W-:Y:S01]  /*ac00*/  STS [R15+0x200], R82 ;  /* 0x000200520f007388 */ /* 0x0005e20000000800 */
[----:B------:R-:W-:-:S02]  /*ac10*/  F2FP.BF16.F32.PACK_AB R40, R41, R40 ;  /* 0x000000282928723e */ /* 0x000fc400000010ff */
[----:B------:R-:W-:Y:S01]  /*ac20*/  F2FP.BF16.F32.PACK_AB R42, R43, R42 ;  /* 0x0000002a2b2a723e */ /* 0x000fe200000010ff */
[----:B------:R2:W-:Y:S01]  /*ac30*/  STS [R17], R36 ;  /* 0x0000002411007388 */ /* 0x0005e20000000800 */
        /* <DEDUP_REMOVED lines=13> */
[----:B------:R-:W-:Y:S01]  /*ad10*/  F2FP.BF16.F32.PACK_AB R70, R71, R70 ;  /* 0x000000464746723e */ /* 0x000fe200000010ff */
[----:B-12---:R-:W-:Y:S06]  /*ad20*/  @P0 BRA `(.L_x_838) ;  /* 0x00000000001c0947 */ /* 0x006fec0003800000 */
[----:B------:R-:W1:Y:S01]  /*ad30*/  S2UR UR8, SR_CTAID.Y ;  /* 0x00000000000879c3 */ /* 0x000e620000002600 */
[----:B------:R-:W-:Y:S01]  /*ad40*/  ULDC.64 UR6, c[0x0][0x290] ;  /* 0x0000a40000067ab9 */ /* 0x000fe20000000a00 */
[----:B-1----:R-:W-:Y:S02]  /*ad50*/  USHF.R.S32.HI UR4, URZ, 0x1f, UR8 ;  /* 0x0000001f3f047899 */ /* 0x002fe40008011408 */
[----:B------:R-:W-:Y:S02]  /*ad60*/  UIMAD.WIDE.U32 UR10, UR8, UR6, URZ ;  /* 0x00000006080a72a5 */ /* 0x000fe4000f8e003f */
[----:B------:R-:W-:-:S04]  /*ad70*/  UIMAD UR4, UR4, UR6, URZ ;  /* 0x00000006040472a4 */ /* 0x000fc8000f8e023f */
[----:B------:R-:W-:-:S04]  /*ad80*/  UIMAD UR7, UR8, UR7, UR4 ;  /* 0x00000007080772a4 */ /* 0x000fc8000f8e0204 */
[----:B------:R-:W-:-:S12]  /*ad90*/  UIADD3 UR7, UR11, UR7, URZ ;  /* 0x000000070b077290 */ /* 0x000fd8000fffe03f */
.L_x_838:
[----:B------:R-:W-:Y:S01]  /*ada0*/  ULDC.U8 UR6, c[0x0][0x3d9] ;  /* 0x0000f64000067ab9 */ /* 0x000fe20000000000 */
[----:B------:R-:W-:Y:S01]  /*adb0*/  STS [R17+0x200], R38 ;  /* 0x0002002611007388 */ /* 0x000fe20000000800 */
[----:B------:R-:W-:Y:S01]  /*adc0*/  ISETP.NE.AND P1, PT, RZ, UR6, PT ;  /* 0x00000006ff007c0c */ /* 0x000fe2000bf25270 */
[----:B------:R-:W-:Y:S01]  /*add0*/  ULDC.U8 UR9, c[0x0][0x3d8] ;  /* 0x0000f60000097ab9 */ /* 0x000fe20000000000 */
[----:B------:R-:W1:Y:S01]  /*ade0*/  @P4 MUFU.LG2 R5, R5 ;  /* 0x0000000500054308 */ /* 0x000e620000000c00 */
[----:B------:R-:W-:Y:S01]  /*adf0*/  STS [R13+0x1000], R40 ;  /* 0x001000280d007388 */ /* 0x000fe20000000800 */
[----:B------:R-:W-:Y:S01]  /*ae00*/  ISETP.NE.AND P2, PT, RZ, UR9, PT ;  /* 0x00000009ff007c0c */ /* 0x000fe2000bf45270 */
[----:B------:R-:W2:Y:S02]  /*ae10*/  S2UR UR4, SR_CTAID.X ;  /* 0x00000000000479c3 */ /* 0x000ea40000002500 */
[----:B------:R-:W-:Y:S01]  /*ae20*/  STS [R13+0x1200], R42 ;  /* 0x0012002a0d007388 */ /* 0x000fe20000000800 */
[----:B------:R-:W-:-:S03]  /*ae30*/  ISETP.EQ.AND P2, PT, RZ, UR6, P2 ;  /* 0x00000006ff007c0c */ /* 0x000fc60009742270 */
[----:B------:R-:W-:Y:S02]  /*ae40*/  STS [R11+0x1000], R44 ;  /* 0x0010002c0b007388 */ /* 0x000fe40000000800 */
[----:B------:R-:W3:Y:S02]  /*ae50*/  @P1 LDC.64 R18, c[0x0][0x2c0] ;  /* 0x0000b000ff121b82 */ /* 0x000ee40000000a00 */
[----:B------:R-:W-:Y:S04]  /*ae60*/  STS [R11+0x1200], R46 ;  /* 0x0012002e0b007388 */ /* 0x000fe80000000800 */
[----:B------:R-:W-:Y:S02]  /*ae70*/  STS [R15+0x1000], R48 ;  /* 0x001000300f007388 */ /* 0x000fe40000000800 */
[----:B------:R-:W-:-:S02]  /*ae80*/  @!P2 PLOP3.LUT P0, PT, PT, PT, PT, 0x8, 0x0 ;  /* 0x000000000000a81c */ /* 0x000fc40003f0e170 */
[----:B------:R-:W-:Y:S01]  /*ae90*/  @!P2 CS2R R30, SRZ ;  /* 0x00000000001ea805 */ /* 0x000fe2000001ff00 */
[----:B------:R-:W-:Y:S04]  /*aea0*/  STS [R15+0x1200], R50 ;  /* 0x001200320f007388 */ /* 0x000fe80000000800 */
[----:B------:R-:W-:Y:S04]  /*aeb0*/  STS [R17+0x1000], R52 ;  /* 0x0010003411007388 */ /* 0x000fe80000000800 */
[----:B------:R-:W-:Y:S04]  /*aec0*/  STS [R17+0x1200], R54 ;  /* 0x0012003611007388 */ /* 0x000fe80000000800 */
[----:B------:R-:W-:Y:S01]  /*aed0*/  STS [R13+0x2000], R56 ;  /* 0x002000380d007388 */ /* 0x000fe20000000800 */
[----:B---3--:R-:W-:-:S03]  /*aee0*/  @P1 IMAD R24, R19, R18, RZ ;  /* 0x0000001213181224 */ /* 0x008fc600078e02ff */
[----:B------:R3:W-:Y:S04]  /*aef0*/  STS [R13+0x2200], R58 ;  /* 0x0022003a0d007388 */ /* 0x0007e80000000800 */
[----:B------:R-:W-:Y:S04]  /*af00*/  STS [R11+0x2000], R60 ;  /* 0x0020003c0b007388 */ /* 0x000fe80000000800 */
[----:B------:R4:W-:Y:S04]  /*af10*/  STS [R11+0x2200], R62 ;  /* 0x0022003e0b007388 */ /* 0x0009e80000000800 */
[----:B------:R-:W-:Y:S04]  /*af20*/  STS [R15+0x2000], R64 ;  /* 0x002000400f007388 */ /* 0x000fe80000000800 */
[----:B------:R5:W-:Y:S01]  /*af30*/  STS [R15+0x2200], R66 ;  /* 0x002200420f007388 */ /* 0x000be20000000800 */
[----:B------:R-:W1:Y:S01]  /*af40*/  S2R R8, SR_CTAID.Y ;  /* 0x0000000000087919 */ /* 0x000e620000002600 */
[----:B------:R-:W1:Y:S01]  /*af50*/  S2R R7, SR_CTAID.Z ;  /* 0x0000000000077919 */ /* 0x000e620000002700 */
[----:B---3--:R-:W-:Y:S01]  /*af60*/  SHF.R.S32.HI R13, RZ, 0x1f, R14 ;  /* 0x0000001fff0d7819 */ /* 0x008fe2000001140e */
[----:B------:R3:W-:Y:S03]  /*af70*/  STS [R17+0x2000], R68 ;  /* 0x0020004411007388 */ /* 0x0007e60000000800 */
[----:B------:R-:W-:Y:S01]  /*af80*/  LEA.HI R25, R13, R14, RZ, 0x5 ;  /* 0x0000000e0d197211 */ /* 0x000fe200078f28ff */
[----:B------:R3:W-:Y:S01]  /*af90*/  STS [R17+0x2200], R70 ;  /* 0x0022004611007388 */ /* 0x0007e20000000800 */
[----:B----4-:R-:W4:Y:S02]  /*afa0*/  @P1 LDC R11, c[0x0][0x2c0] ;  /* 0x0000b000ff0b1b82 */ /* 0x010f240000000800 */
[----:B------:R-:W-:Y:S01]  /*afb0*/  LOP3.LUT R25, R25, 0xffffffe0, RZ, 0xc0, !PT ;  /* 0xffffffe019197812 */ /* 0x000fe200078ec0ff */
[----:B-----5:R-:W-:Y:S01]  /*afc0*/  @P1 IMAD.MOV.U32 R15, RZ, RZ, 0x1 ;  /* 0x00000001ff0f1424 */ /* 0x020fe200078e00ff */
[----:B--2---:R-:W-:Y:S06]  /*afd0*/  @!P2 BRA `(.L_x_839) ;  /* 0x000000000020a947 */ /* 0x004fec0003800000 */
[----:B------:R-:W2:Y:S01]  /*afe0*/  S2UR UR6, SR_CTAID.Y ;  /* 0x00000000000679c3 */ /* 0x000ea20000002600 */
[----:B------:R-:W-:Y:S01]  /*aff0*/  ULDC UR8, c[0x0][0x2c4] ;  /* 0x0000b10000087ab9 */ /* 0x000fe20000000800 */
[----:B------:R-:W-:Y:S01]  /*b000*/  PLOP3.LUT P0, PT, PT, PT, PT, 0x80, 0x0 ;  /* 0x000000000000781c */ /* 0x000fe20003f0f070 */
[----:B--2---:R-:W-:-:S04]  /*b010*/  UIMAD UR6, UR6, UR8, URZ ;  /* 0x00000008060672a4 */ /* 0x004fc8000f8e023f */
[----:B------:R-:W-:-:S04]  /*b020*/  USEL UR6, UR6, UR5, !UP0 ;  /* 0x0000000506067287 */ /* 0x000fc8000c000000 */
[----:B------:R-:W-:Y:S02]  /*b030*/  USHF.R.S32.HI UR5, URZ, 0x1f, UR6 ;  /* 0x0000001f3f057899 */ /* 0x000fe40008011406 */
[----:B------:R-:W-:-:S04]  /*b040*/  IMAD.U32 R30, RZ, RZ, UR6 ;  /* 0x00000006ff1e7e24 */ /* 0x000fc8000f8e00ff */
[----:B------:R-:W-:Y:S02]  /*b050*/  MOV R31, UR5 ;  /* 0x00000005001f7c02 */ /* 0x000fe40008000f00 */
.L_x_839:
[----:B------:R-:W-:Y:S05]  /*b060*/  @P1 BRA `(.L_x_840) ;  /* 0x0000000000181947 */ /* 0x000fea0003800000 */
[----:B------:R-:W2:Y:S01]  /*b070*/  LDC R24, c[0x0][0x2c4] ;  /* 0x0000b100ff187b82 */ /* 0x000ea20000000800 */
[----:B------:R-:W-:Y:S02]  /*b080*/  ISETP.NE.AND P1, PT, RZ, UR9, PT ;  /* 0x00000009ff007c0c */ /* 0x000fe4000bf25270 */
[----:B----4-:R-:W-:-:S05]  /*b090*/  MOV R11, 0x1 ;  /* 0x00000001000b7802 */ /* 0x010fca0000000f00 */
[----:B------:R-:W4:Y:S08]  /*b0a0*/  LDC R15, c[0x0][0x270] ;  /* 0x00009c00ff0f7b82 */ /* 0x000f300000000800 */
[----:B--2---:R-:W4:Y:S02]  /*b0b0*/  @P1 LDC R24, c[0x0][0x2e4] ;  /* 0x0000b900ff181b82 */ /* 0x004f240000000800 */
[----:B----4-:R-:W-:-:S07]  /*b0c0*/  IMAD R15, R24, R15, RZ ;  /* 0x0000000f180f7224 */ /* 0x010fce00078e02ff */
.L_x_840:
[----:B------:R-:W-:Y:S01]  /*b0d0*/  BAR.SYNC.DEFER_BLOCKING 0x0 ;  /* 0x0000000000007b1d */ /* 0x000fe20000010000 */
[----:B------:R-:W-:Y:S01]  /*b0e0*/  LOP3.LUT R6, R6, 0xffffffe0, RZ, 0xc0, !PT ;  /* 0xffffffe006067812 */ /* 0x000fe200078ec0ff */
[----:B-1----:R-:W-:Y:S01]  /*b0f0*/  IMAD R8, R8, R15, RZ ;  /* 0x0000000f08087224 */ /* 0x002fe200078e02ff */
[----:B------:R-:W-:Y:S01]  /*b100*/  LEA.HI R13, R13, R14, RZ, 0x2 ;  /* 0x0000000e0d0d7211 */ /* 0x000fe200078f10ff */
[----:B------:R-:W-:Y:S01]  /*b110*/  IMAD.IADD R14, R14, 0x1, -R25 ;  /* 0x000000010e0e7824 */ /* 0x000fe200078e0a19 */
[----:B------:R-:W-:-:S03]  /*b120*/  SHF.R.S32.HI R25, RZ, 0x1f, R12 ;  /* 0x0000001fff197819 */ /* 0x000fc6000001140c */
[----:B------:R-:W1:Y:S01]  /*b130*/  @P4 LDC R29, c[0x0][0x2e8] ;  /* 0x0000ba00ff1d4b82 */ /* 0x000e620000000800 */
[----:B------:R-:W2:Y:S01]  /*b140*/  @P3 MUFU.LG2 R4, R4 ;  /* 0x0000000400043308 */ /* 0x000ea20000000c00 */
[----:B------:R-:W-:Y:S01]  /*b150*/  IMAD.IADD R6, R3, 0x1, -R6 ;  /* 0x0000000103067824 */ /* 0x000fe200078e0a06 */
[----:B------:R-:W-:Y:S01]  /*b160*/  LEA.HI R25, R25, R12, RZ, 0x2 ;  /* 0x0000000c19197211 */ /* 0x000fe200078f10ff */
[----:B------:R-:W-:Y:S01]  /*b170*/  UIMAD UR6, UR4, -0x40, UR13 ;  /* 0xffffffc0040678a4 */ /* 0x000fe2000f8e020d */
[----:B------:R-:W-:Y:S01]  /*b180*/  SHF.R.S32.HI R3, RZ, 0x1f, R14 ;  /* 0x0000001fff037819 */ /* 0x000fe2000001140e */
[----:B------:R-:W-:Y:S01]  /*b190*/  @P4 FMUL.FTZ R5, R5, 0.69314718246459960938 ;  /* 0x3f31721805054820 */ /* 0x000fe20000410000 */
[----:B------:R-:W-:Y:S01]  /*b1a0*/  LOP3.LUT P5, RZ, R6, 0x3, RZ, 0xc0, !PT ;  /* 0x0000000306ff7812 */ /* 0x000fe200078ac0ff */
[----:B------:R-:W5:Y:S01]  /*b1b0*/  @P3 LDC R27, c[0x0][0x2e8] ;  /* 0x0000ba00ff1b3b82 */ /* 0x000f620000000800 */
[----:B------:R-:W-:Y:S01]  /*b1c0*/  SEL R8, R8, RZ, !P0 ;  /* 0x000000ff08087207 */ /* 0x000fe20004000000 */
[----:B----4-:R-:W-:Y:S01]  /*b1d0*/  IMAD R6, R11, UR4, RZ ;  /* 0x000000040b067c24 */ /* 0x010fe2000f8e02ff */
[----:B------:R-:W-:Y:S01]  /*b1e0*/  LOP3.LUT R25, R25, 0xffffffc, RZ, 0xc0, !PT ;  /* 0x0ffffffc19197812 */ /* 0x000fe200078ec0ff */
[----:B------:R-:W-:Y:S01]  /*b1f0*/  BSSY B0, `(.L_x_841) ;  /* 0x0000026000007945 */ /* 0x000fe20003800000 */
[----:B------:R-:W-:Y:S01]  /*b200*/  LEA.HI R3, R3, R14, RZ, 0x2 ;  /* 0x0000000e03037211 */ /* 0x000fe200078f10ff */
[----:B------:R-:W-:Y:S01]  /*b210*/  IMAD.SHL.U32 R6, R6, 0x40, RZ ;  /* 0x0000004006067824 */ /* 0x000fe200078e00ff */
[----:B------:R-:W-:Y:S01]  /*b220*/  ISETP.GE.AND P2, PT, R10, UR6, PT ;  /* 0x000000060a007c0c */ /* 0x000fe2000bf46270 */
[----:B------:R-:W-:Y:S01]  /*b230*/  IMAD R15, R7, R24, R8 ;  /* 0x00000018070f7224 */ /* 0x000fe200078e0208 */
[----:B------:R4:W4:Y:S01]  /*b240*/  LDS.128 R20, [R122+0x800] ;  /* 0x000800007a147984 */ /* 0x0009220000000c00 */
[----:B------:R-:W-:Y:S01]  /*b250*/  IMAD.IADD R25, R12, 0x1, -R25 ;  /* 0x000000010c197824 */ /* 0x000fe200078e0a19 */
[----:B------:R-:W-:Y:S01]  /*b260*/  SHF.R.S32.HI R12, RZ, 0x2, R3 ;  /* 0x00000002ff0c7819 */ /* 0x000fe20000011403 */
[----:B--2---:R-:W-:Y:S01]  /*b270*/  @P3 FMUL.FTZ R33, R4, 0.69314718246459960938 ;  /* 0x3f31721804213820 */ /* 0x004fe20000410000 */
[----:B---3--:R2:W3:Y:S01]  /*b280*/  LDS.128 R16, [R122+0x1800] ;  /* 0x001800007a107984 */ /* 0x0084e20000000c00 */
[----:B------:R-:W-:Y:S01]  /*b290*/  SHF.R.S32.HI R3, RZ, 0x1f, R6 ;  /* 0x0000001fff037819 */ /* 0x000fe20000011406 */
[----:B------:R-:W-:Y:S01]  /*b2a0*/  IMAD.MOV.U32 R8, RZ, RZ, 0x7f800000 ;  /* 0x7f800000ff087424 */ /* 0x000fe200078e00ff */
[--C-:B------:R-:W-:Y:S01]  /*b2b0*/  IADD3 R6, P1, P0, R6, R30, R15.reuse ;  /* 0x0000001e06067210 */ /* 0x100fe2000783e00f */
[----:B------:R-:W-:Y:S01]  /*b2c0*/  IMAD.MOV.U32 R10, RZ, RZ, 0x7f800000 ;  /* 0x7f800000ff0a7424 */ /* 0x000fe200078e00ff */
[----:B------:R-:W-:Y:S01]  /*b2d0*/  SHF.R.S32.HI R30, RZ, 0x1f, R15 ;  /* 0x0000001fff1e7819 */ /* 0x000fe2000001140f */
[----:B------:R-:W-:-:S02]  /*b2e0*/  IMAD R12, R25, 0x10, R12 ;  /* 0x00000010190c7824 */ /* 0x000fc400078e020c */
[----:B-1----:R-:W-:Y:S01]  /*b2f0*/  @P4 FFMA.FTZ R8, R2, R29, R5 ;  /* 0x0000001d02084223 */ /* 0x002fe20000010005 */
[----:B------:R-:W-:Y:S01]  /*b300*/  IADD3.X R30, R3, R31, R30, P1, P0 ;  /* 0x0000001f031e7210 */ /* 0x000fe20000fe041e */
[----:B-----5:R-:W-:Y:S01]  /*b310*/  @P3 FFMA.FTZ R10, R0, R27, R33 ;  /* 0x0000001b000a3223 */ /* 0x020fe20000010021 */
[----:B--2-4-:R-:W-:Y:S06]  /*b320*/  @P5 BRA `(.L_x_842) ;  /* 0x0000000000485947 */ /* 0x014fec0003800000 */
[----:B------:R-:W-:Y:S01]  /*b330*/  UIMAD UR5, UR4, -0x40, UR13 ;  /* 0xffffffc0040578a4 */ /* 0x000fe2000f8e020d */
[----:B------:R-:W-:-:S05]  /*b340*/  VIADD R0, R12, 0x8 ;  /* 0x000000080c007836 */ /* 0x000fca0000000000 */
[----:B------:R-:W-:Y:S02]  /*b350*/  ISETP.GE.AND P4, PT, R12, UR5, PT ;  /* 0x000000050c007c0c */ /* 0x000fe4000bf86270 */
[----:B------:R-:W-:-:S11]  /*b360*/  ISETP.GE.AND P3, PT, R0, UR5, PT ;  /* 0x0000000500007c0c */ /* 0x000fd6000bf66270 */
        /* <DEDUP_REMOVED lines=14> */
.L_x_842:
[----:B------:R-:W-:Y:S05]  /*b450*/  BSYNC B0 ;  /* 0x0000000000007941 */ /* 0x000fea0003800000 */
.L_x_841:
[----:B------:R-:W-:Y:S01]  /*b460*/  SHF.R.S32.HI R0, RZ, 0x1f, R132 ;  /* 0x0000001fff007819 */ /* 0x000fe20000011484 */
[----:B------:R-:W-:Y:S01]  /*b470*/  ULDC.64 UR4, c[0x0][0x2a0] ;  /* 0x0000a80000047ab9 */ /* 0x000fe20000000a00 */
[----:B-1----:R-:W-:Y:S01]  /*b480*/  SHF.R.S32.HI R2, RZ, 0x1f, R7 ;  /* 0x0000001fff027819 */ /* 0x002fe20000011407 */
[----:B------:R-:W-:Y:S01]  /*b490*/  BSSY B0, `(.L_x_843) ;  /* 0x0000021000007945 */ /* 0x000fe20003800000 */
[----:B------:R-:W-:Y:S02]  /*b4a0*/  IADD3 R24, P0, R132, UR10, RZ ;  /* 0x0000000a84187c10 */ /* 0x000fe4000ff1e0ff */
[----:B------:R-:W-:Y:S02]  /*b4b0*/  SHF.R.S32.HI R4, RZ, 0x2, R13 ;  /* 0x00000002ff047819 */ /* 0x000fe4000001140d */
[----:B------:R-:W-:Y:S01]  /*b4c0*/  IADD3.X R25, R0, UR7, RZ, P0, !PT ;  /* 0x0000000700197c10 */ /* 0x000fe200087fe4ff */
[----:B------:R-:W-:Y:S01]  /*b4d0*/  IMAD R0, R2, UR4, RZ ;  /* 0x0000000402007c24 */ /* 0x000fe2000f8e02ff */
[----:B------:R-:W-:Y:S01]  /*b4e0*/  LEA.HI.SX32 R9, R9, 0x20, 0x1e ;  /* 0x0000002009097811 */ /* 0x000fe200078ff2ff */
[----:B------:R-:W-:Y:S01]  /*b4f0*/  IMAD.U32 R2, RZ, RZ, UR12 ;  /* 0x0000000cff027e24 */ /* 0x000fe2000f8e00ff */
[----:B------:R-:W-:Y:S01]  /*b500*/  SHF.R.S32.HI R5, RZ, 0x1f, R4 ;  /* 0x0000001fff057819 */ /* 0x000fe20000011404 */
[----:B------:R-:W-:Y:S01]  /*b510*/  IMAD R0, R7, UR5, R0 ;  /* 0x0000000507007c24 */ /* 0x000fe2000f8e0200 */
[----:B------:R-:W-:Y:S01]  /*b520*/  ISETP.GE.AND P0, PT, R9, UR6, PT ;  /* 0x0000000609007c0c */ /* 0x000fe2000bf06270 */
[----:B------:R-:W-:Y:S01]  /*b530*/  IMAD.WIDE.U32 R24, R7, UR4, R24 ;  /* 0x0000000407187c25 */ /* 0x000fe2000f8e0018 */
[----:B------:R1:W2:Y:S03]  /*b540*/  LDS.128 R12, [R122] ;  /* 0x000000007a0c7984 */ /* 0x0002a60000000c00 */
[----:B------:R-:W-:Y:S01]  /*b550*/  IMAD.WIDE R2, R2, 0x40, R4 ;  /* 0x0000004002027825 */ /* 0x000fe200078e0204 */
[----:B------:R1:W4:Y:S03]  /*b560*/  LDS.128 R8, [R122+0x1000] ;  /* 0x001000007a087984 */ /* 0x0003260000000c00 */
[----:B------:R-:W-:Y:S01]  /*b570*/  IMAD.IADD R27, R25, 0x1, R0 ;  /* 0x00000001191b7824 */ /* 0x000fe200078e0200 */
[----:B------:R1:W1:Y:S01]  /*b580*/  LDS.128 R4, [R122+0x2000] ;  /* 0x002000007a047984 */ /* 0x0002620000000c00 */
        /* <DEDUP_REMOVED lines=15> */
[----:B----4-:R2:W-:Y:S04]  /*b680*/  @!P3 STG.E.128 desc[UR18][R30.64+0x40], R8 ;  /* 0x000040081e00b986 */ /* 0x0105e8000c101d12 */
[----:B-1----:R2:W-:Y:S02]  /*b690*/  @!P2 STG.E.128 desc[UR18][R30.64+0x80], R4 ;  /* 0x000080041e00a986 */ /* 0x0025e4000c101d12 */
.L_x_844:
[----:B------:R-:W-:Y:S05]  /*b6a0*/  BSYNC B0 ;  /* 0x0000000000007941 */ /* 0x000fea0003800000 */
.L_x_843:
[----:B-12---:R1:W2:Y:S01]  /*b6b0*/  LDS.128 R4, [R122+0x2800] ;  /* 0x002800007a047984 */ /* 0x0062a20000000c00 */
[----:B------:R-:W-:Y:S05]  /*b6c0*/  @P0 EXIT ;  /* 0x000000000000094d */ /* 0x000fea0003800000 */
[----:B------:R-:W-:Y:S01]  /*b6d0*/  IADD3 R0, P0, R2, 0x20, RZ ;  /* 0x0000002002007810 */ /* 0x000fe20007f1e0ff */
[----:B------:R-:W-:Y:S01]  /*b6e0*/  ULDC.64 UR4, c[0x0][0x298] ;  /* 0x0000a60000047ab9 */ /* 0x000fe20000000a00 */
[----:B----4-:R-:W-:Y:S01]  /*b6f0*/  MOV R9, R27 ;  /* 0x0000001b00097202 */ /* 0x010fe20000000f00 */
        /* <DEDUP_REMOVED lines=16> */
[----:B--2---:R-:W-:Y:S01]  /*b800*/  STG.E.128 desc[UR18][R2.64+0x80], R4 ;  /* 0x0000800402007986 */ /* 0x004fe2000c101d12 */
[----:B------:R-:W-:Y:S05]  /*b810*/  EXIT ;  /* 0x000000000000794d */ /* 0x000fea0003800000 */
.L_x_811:
[----:B------:R-:W-:Y:S01]  /*b820*/  ULDC.U8 UR11, c[0x0][0x3d9] ;  /* 0x0000f640000b7ab9 */ /* 0x000fe20000000000 */
[----:B------:R-:W-:Y:S01]  /*b830*/  UISETP.NE.AND UP0, UPT, UR5, -0x1, UPT ;  /* 0xffffffff0500788c */ /* 0x000fe2000bf05270 */
[----:B------:R-:W-:Y:S01]  /*b840*/  LEA.HI R3, R3, R90, RZ, 0x2 ;  /* 0x0000005a03037211 */ /* 0x000fe200078f10ff */
[----:B------:R-:W-:Y:S01]  /*b850*/  UISETP.NE.AND UP3, UPT, UR11, URZ, UPT ;  /* 0x0000003f0b00728c */ /* 0x000fe2000bf65270 */
[----:B------:R-:W-:Y:S01]  /*b860*/  IMAD.U32 R11, RZ, RZ, UR12 ;  /* 0x0000000cff0b7e24 */ /* 0x000fe2000f8e00ff */
[----:B------:R-:W-:Y:S01]  /*b870*/  UIADD3 UR13, -UR20, UR13, URZ ;  /* 0x0000000d140d7290 */ /* 0x000fe2000fffe13f */
[----:B------:R-:W-:Y:S01]  /*b880*/  LOP3.LUT R5, R3, 0xfffffffc, RZ, 0xc0, !PT ;  /* 0xfffffffc03057812 */ /* 0x000fe200078ec0ff */
[----:B------:R-:W-:Y:S01]  /*b890*/  BSSY B0, `(.L_x_845) ;  /* 0x000004e000007945 */ /* 0x000fe20003800000 */
[----:B------:R-:W-:-:S03]  /*b8a0*/  SHF.R.S32.HI R12, RZ, 0x2, R3 ;  /* 0x00000002ff0c7819 */ /* 0x000fc60000011403 */
[----:B------:R-:W-:Y:S01]  /*b8b0*/  IMAD.IADD R90, R90, 0x1, -R5 ;  /* 0x000000015a5a7824 */ /* 0x000fe200078e0a05 */
[----:B------:R-:W-:Y:S01]  /*b8c0*/  @UP0 ULDC.64 UR8, c[0x0][0x298] ;  /* 0x0000a60000080ab9 */ /* 0x000fe20000000a00 */
[----:B------:R-:W-:Y:S01]  /*b8d0*/  @!UP0 USHF.R.S32.HI UR14, URZ, 0x1f, UR15 ;  /* 0x0000001f3f0e8899 */ /* 0x000fe2000801140f */
[--C-:B------:R-:W-:Y:S01]  /*b8e0*/  SHF.R.S32.HI R13, RZ, 0x1f, R12.reuse ;  /* 0x0000001fff0d7819 */ /* 0x100fe2000001140c */
[----:B------:R-:W-:Y:S01]  /*b8f0*/  @UP3 ULDC.64 UR6, c[0x0][0x2c0] ;  /* 0x0000b00000063ab9 */ /* 0x000fe20000000a00 */
[----:B------:R-:W-:Y:S01]  /*b900*/  @UP0 UIMAD.WIDE.U32 UR16, UR5, UR8, URZ ;  /* 0x00000008051002a5 */ /* 0x000fe2000f8e003f */
[C---:B------:R-:W-:Y:S01]  /*b910*/  IMAD.SHL.U32 R4, R90.reuse, 0x8, RZ ;  /* 0x000000085a047824 */ /* 0x040fe200078e00ff */
[----:B------:R-:W-:Y:S01]  /*b920*/  @UP3 UIMAD UR8, UR7, UR6, URZ ;  /* 0x00000006070832a4 */ /* 0x000fe2000f8e023f */
[----:B------:R-:W-:Y:S01]  /*b930*/  ISETP.NE.AND P5, PT, R90, RZ, PT ;  /* 0x000000ff5a00720c */ /* 0x000fe20003fa5270 */
[----:B------:R-:W-:Y:S01]  /*b940*/  @UP0 UIMAD UR9, UR5, UR9, UR17 ;  /* 0x00000009050902a4 */ /* 0x000fe2000f8e0211 */
[C---:B------:R-:W-:Y:S01]  /*b950*/  VIADD R0, R12.reuse, 0x20 ;  /* 0x000000200c007836 */ /* 0x040fe20000000000 */
[----:B------:R-:W-:Y:S01]  /*b960*/  @!UP0 ULDC.64 UR6, c[0x0][0x290] ;  /* 0x0000a40000068ab9 */ /* 0x000fe20000000a00 */
[----:B------:R-:W-:Y:S01]  /*b970*/  ULDC.U8 UR17, c[0x0][0x3d8] ;  /* 0x0000f60000117ab9 */ /* 0x000fe20000000000 */
[----:B------:R-:W-:Y:S01]  /*b980*/  @!UP0 UIMAD UR14, UR14, UR6, URZ ;  /* 0x000000060e0e82a4 */ /* 0x000fe2000f8e023f */
[----:B------:R-:W-:Y:S01]  /*b990*/  ISETP.GE.OR P6, PT, R12, UR13, P5 ;  /* 0x0000000d0c007c0c */ /* 0x000fe2000afc6670 */
[----:B------:R-:W-:Y:S01]  /*b9a0*/  @!UP0 UIMAD.WIDE.U32 UR22, UR15, UR6, URZ ;  /* 0x000000060f1682a5 */ /* 0x000fe2000f8e003f */
[C---:B------:R-:W-:Y:S01]  /*b9b0*/  ISETP.GE.AND P4, PT, R0.reuse, UR13, PT ;  /* 0x0000000d00007c0c */ /* 0x040fe2000bf86270 */
[----:B------:R-:W-:Y:S01]  /*b9c0*/  @!UP0 UIMAD UR21, UR15, UR7, UR14 ;  /* 0x000000070f1582a4 */ /* 0x000fe2000f8e020e */
[----:B------:R-:W-:Y:S01]  /*b9d0*/  ISETP.GE.OR P5, PT, R0, UR13, P5 ;  /* 0x0000000d00007c0c */ /* 0x000fe2000afa6670 */
[----:B------:R-:W-:Y:S01]  /*b9e0*/  UISETP.NE.AND UP2, UPT, UR17, URZ, UPT ;  /* 0x0000003f1100728c */ /* 0x000fe2000bf45270 */
[----:B------:R-:W-:Y:S01]  /*b9f0*/  IMAD.WIDE R10, R11, 0x40, R12 ;  /* 0x000000400b0a7825 */ /* 0x000fe200078e020c */
[----:B------:R-:W-:Y:S01]  /*ba00*/  @!UP0 UIADD3 UR9, UR23, UR21, URZ ;  /* 0x0000001517098290 */ /* 0x000fe2000fffe03f */
[----:B------:R-:W-:Y:S01]  /*ba10*/  @!UP0 UMOV UR16, UR22 ;  /* 0x0000001600108c82 */ /* 0x000fe20008000000 */
[----:B------:R-:W-:Y:S01]  /*ba20*/  UISETP.NE.AND UP0, UPT, UR17, URZ, !UP3 ;  /* 0x0000003f1100728c */ /* 0x000fe2000df05270 */
[C---:B------:R-:W-:Y:S01]  /*ba30*/  IADD3 R8, P0, R4.reuse, UR16, RZ ;  /* 0x0000001004087c10 */ /* 0x040fe2000ff1e0ff */
[----:B------:R-:W-:Y:S01]  /*ba40*/  USHF.R.S32.HI UR14, URZ, 0x1f, UR4 ;  /* 0x0000001f3f0e7899 */ /* 0x000fe20008011404 */
[C---:B------:R-:W-:Y:S01]  /*ba50*/  VIADD R3, R4.reuse, 0x20 ;  /* 0x0000002004037836 */ /* 0x040fe20000000000 */
[----:B------:R-:W-:Y:S01]  /*ba60*/  UISETP.EQ.AND UP2, UPT, UR11, URZ, UP2 ;  /* 0x0000003f0b00728c */ /* 0x000fe20009742270 */
[----:B------:R-:W-:Y:S01]  /*ba70*/  LEA.HI.X.SX32 R9, R4, UR9, 0x1, P0 ;  /* 0x0000000904097c11 */ /* 0x000fe200080f0eff */
[----:B------:R-:W-:Y:S01]  /*ba80*/  ULDC.64 UR6, c[0x0][0x2a0] ;  /* 0x0000a80000067ab9 */ /* 0x000fe20000000a00 */
[----:B------:R-:W-:Y:S01]  /*ba90*/  @UP3 UMOV UR11, 0x1 ;  /* 0x00000001000b3882 */ /* 0x000fe20000000000 */
[----:B------:R-:W-:Y:S01]  /*baa0*/  UIMAD UR14, UR14, UR6, URZ ;  /* 0x000000060e0e72a4 */ /* 0x000fe2000f8e023f */
[----:B------:R-:W-:Y:S01]  /*bab0*/  IMAD.U32 R6, RZ, RZ, UR6 ;  /* 0x00000006ff067e24 */ /* 0x000fe2000f8e00ff */
[----:B------:R-:W-:Y:S01]  /*bac0*/  UISETP.NE.OR UP1, UPT, UR5, -0x1, !UP2 ;  /* 0xffffffff0500788c */ /* 0x000fe2000d725670 */
[----:B------:R-:W-:Y:S01]  /*bad0*/  ISETP.GE.AND P0, PT, R12, UR13, PT ;  /* 0x0000000d0c007c0c */ /* 0x000fe2000bf06270 */
[----:B------:R-:W-:Y:S01]  /*bae0*/  @!UP3 ULDC UR6, c[0x0][0x2c4] ;  /* 0x0000b1000006bab9 */ /* 0x000fe20000000800 */
[----:B------:R-:W-:Y:S01]  /*baf0*/  @UP0 ULDC UR6, c[0x0][0x2e4] ;  /* 0x0000b90000060ab9 */ /* 0x000fe20000000800 */
[----:B------:R-:W-:Y:S01]  /*bb00*/  UIMAD UR7, UR4, UR7, UR14 ;  /* 0x00000007040772a4 */ /* 0x000fe2000f8e020e */
[----:B------:R-:W-:Y:S01]  /*bb10*/  IMAD.WIDE.U32 R6, R6, UR4, R8 ;  /* 0x0000000406067c25 */ /* 0x000fe2000f8e0008 */
[----:B------:R-:W-:Y:S01]  /*bb20*/  @!UP3 UIMAD UR11, UR6, UR10, URZ ;  /* 0x0000000a060bb2a4 */ /* 0x000fe2000f8e023f */
[----:B------:R-:W-:Y:S01]  /*bb30*/  @UP2 ULDC UR9, c[0x0][0x2c4] ;  /* 0x0000b10000092ab9 */ /* 0x000fe20000000800 */
[----:B------:R-:W-:-:S02]  /*bb40*/  @UP3 ULDC UR14, c[0x0][0x2c0] ;  /* 0x0000b000000e3ab9 */ /* 0x000fc40000000800 */
[----:B------:R-:W-:Y:S01]  /*bb50*/  UIMAD UR11, UR15, UR11, URZ ;  /* 0x0000000b0f0b72a4 */ /* 0x000fe2000f8e023f */
[----:B------:R-:W-:Y:S01]  /*bb60*/  VIADD R9, R7, UR7 ;  /* 0x0000000707097c36 */ /* 0x000fe20008000000 */
[----:B------:R-:W-:Y:S01]  /*bb70*/  @!UP1 UIMAD UR5, UR15, UR9, URZ ;  /* 0x000000090f0592a4 */ /* 0x000fe2000f8e023f */
[----:B------:R-:W-:Y:S01]  /*bb80*/  VIADD R2, R4, 0x40 ;  /* 0x0000004004027836 */ /* 0x000fe20000000000 */
        /* <DEDUP_REMOVED lines=30> */
.L_x_846:
[----:B------:R-:W-:Y:S05]  /*bd70*/  BSYNC B0 ;  /* 0x0000000000007941 */ /* 0x000fea0003800000 */
.L_x_845:
[----:B------:R-:W-:Y:S04]  /*bd80*/  BSSY B0, `(.L_x_847) ;  /* 0x0000014000007945 */ /* 0x000fe80003800000 */
        /* <DEDUP_REMOVED lines=19> */
.L_x_848:
[----:B------:R-:W-:Y:S05]  /*bec0*/  BSYNC B0 ;  /* 0x0000000000007941 */ /* 0x000fea0003800000 */
.L_x_847:
[----:B------:R-:W-:Y:S04]  /*bed0*/  BSSY B0, `(.L_x_849) ;  /* 0x000000a000007945 */ /* 0x000fe80003800000 */
[----:B------:R-:W-:Y:S05]  /*bee0*/  @P6 BRA `(.L_x_850) ;  /* 0x0000000000206947 */ /* 0x000fea0003800000 */
[----:B--2---:R-:W-:Y:S01]  /*bef0*/  IMAD R2, R12, UR14, RZ ;  /* 0x0000000e0c027c24 */ /* 0x004fe2000f8e02ff */
[----:B------:R-:W-:-:S04]  /*bf00*/  ULDC.64 UR6, c[0x0][0x2b0] ;  /* 0x0000ac0000067ab9 */ /* 0x000fc80000000a00 */
[----:B------:R-:W-:-:S04]  /*bf10*/  IADD3 R3, P0, R2, UR4, RZ ;  /* 0x0000000402037c10 */ /* 0x000fc8000ff1e0ff */
[----:B------:R-:W-:Y:S02]  /*bf20*/  LEA.HI.X.SX32 R2, R2, UR16, 0x1, P0 ;  /* 0x0000001002027c11 */ /* 0x000fe400080f0eff */
[----:B------:R-:W-:-:S04]  /*bf30*/  LEA R4, P0, R3, UR6, 0x2 ;  /* 0x0000000603047c11 */ /* 0x000fc8000f8010ff */
[----:B------:R-:W-:Y:S01]  /*bf40*/  LEA.HI.X R5, R3, UR7, R2, 0x2, P0 ;  /* 0x0000000703057c11 */ /* 0x000fe200080f1402 */
[----:B------:R-:W-:-:S05]  /*bf50*/  IMAD.MOV.U32 R3, RZ, RZ, 0x7f800000 ;  /* 0x7f800000ff037424 */ /* 0x000fca00078e00ff */
[----:B------:R3:W-:Y:S03]  /*bf60*/  STG.E desc[UR18][R4.64], R3 ;  /* 0x0000000304007986 */ /* 0x0007e6000c101912 */
.L_x_850:
[----:B------:R-:W-:Y:S05]  /*bf70*/  BSYNC B0 ;  /* 0x0000000000007941 */ /* 0x000fea0003800000 */
.L_x_849:
[----:B------:R-:W-:Y:S05]  /*bf80*/  @P5 EXIT ;  /* 0x000000000000594d */ /* 0x000fea0003800000 */
[----:B------:R-:W-:Y:S01]  /*bf90*/  IMAD R0, R0, UR14, RZ ;  /* 0x0000000e00007c24 */ /* 0x000fe2000f8e02ff */
[----:B------:R-:W-:Y:S01]  /*bfa0*/  ULDC.64 UR6, c[0x0][0x2b0] ;  /* 0x0000ac0000067ab9 */ /* 0x000fe20000000a00 */
[----:B---3--:R-:W-:-:S03]  /*bfb0*/  IMAD.MOV.U32 R5, RZ, RZ, 0x7f800000 ;  /* 0x7f800000ff057424 */ /* 0x008fc600078e00ff */
[----:B--2---:R-:W-:-:S04]  /*bfc0*/  IADD3 R3, P0, R0, UR4, RZ ;  /* 0x0000000400037c10 */ /* 0x004fc8000ff1e0ff */
[----:B------:R-:W-:Y:S02]  /*bfd0*/  LEA.HI.X.SX32 R0, R0, UR16, 0x1, P0 ;  /* 0x0000001000007c11 */ /* 0x000fe400080f0eff */
[----:B------:R-:W-:-:S04]  /*bfe0*/  LEA R2, P0, R3, UR6, 0x2 ;  /* 0x0000000603027c11 */ /* 0x000fc8000f8010ff */
[----:B------:R-:W-:-:S05]  /*bff0*/  LEA.HI.X R3, R3, UR7, R0, 0x2, P0 ;  /* 0x0000000703037c11 */ /* 0x000fca00080f1400 */
[----:B------:R-:W-:Y:S01]  /*c000*/  STG.E desc[UR18][R2.64], R5 ;  /* 0x0000000502007986 */ /* 0x000fe2000c101912 */
[----:B------:R-:W-:Y:S05]  /*c010*/  EXIT ;  /* 0x000000000000794d */ /* 0x000fea0003800000 */
.L_x_851:
        /* <DEDUP_REMOVED lines=14> */
.L_x_1159:


//--------------------- .text._ZN5flash16flash_fwd_kernelI23Flash_fwd_kernel_traitsILi96ELi64ELi64ELi4ELb0ELb0EN7cutlass10bfloat16_tE19Flash_kernel_traitsILi96ELi64ELi64ELi4ES3_EELb1ELb1ELb0ELb0ELb1ELb1ELb0ELb0EEEvNS_16Flash_fwd_paramsE --------------------------
	.section	.text._ZN5flash16flash_fwd_kernelI23Flash_fwd_kernel_traitsILi96ELi64ELi64ELi4ELb0ELb0EN7cutlass10bfloat16_tE19Flash_kernel_traitsILi96ELi64ELi64ELi4ES3_EELb1ELb1ELb0ELb0ELb1ELb1ELb0ELb0EEEvNS_16Flash_fwd_paramsE,"ax",@progbits
	.align	128
        .global         _ZN5flash16flash_fwd_kernelI23Flash_fwd_kernel_traitsILi96ELi64ELi64ELi4ELb0ELb0EN7cutlass10bfloat16_tE19Flash_kernel_traitsILi96ELi64ELi64ELi4ES3_EELb1ELb1ELb0ELb0ELb1ELb1ELb0ELb0EEEvNS_16Flash_fwd_paramsE
        .type           _ZN5flash16flash_fwd_kernelI23Flash_fwd_kernel_traitsILi96ELi64ELi64ELi4ELb0ELb0EN7cutlass10bfloat16_tE19Flash_kernel_traitsILi96ELi64ELi64ELi4ES3_EELb1ELb1ELb0ELb0ELb1ELb1ELb0ELb0EEEvNS_16Flash_fwd_paramsE,@function
        .size           _ZN5flash16flash_fwd_kernelI23Flash_fwd_kernel_traitsILi96ELi64ELi64ELi4ELb0ELb0EN7cutlass10bfloat16_tE19Flash_kernel_traitsILi96ELi64ELi64ELi4ES3_EELb1ELb1ELb0ELb0ELb1ELb1ELb0ELb0EEEvNS_16Flash_fwd_paramsE,(.L_x_1160 - _ZN5flash16flash_fwd_kernelI23Flash_fwd_kernel_traitsILi96ELi64ELi64ELi4ELb0ELb0EN7cutlass10bfloat16_tE19Flash_kernel_traitsILi96ELi64ELi64ELi4ES3_EELb1ELb1ELb0ELb0ELb1ELb1ELb0ELb0EEEvNS_16Flash_fwd_paramsE)
        .other          _ZN5flash16flash_fwd_kernelI23Flash_fwd_kernel_traitsILi96ELi64ELi64ELi4ELb0ELb0EN7cutlass10bfloat16_tE19Flash_kernel_traitsILi96ELi64ELi64ELi4ES3_EELb1ELb1ELb0ELb0ELb1ELb1ELb0ELb0EEEvNS_16Flash_fwd_paramsE,@"STO_CUDA_ENTRY STV_DEFAULT"
_ZN5flash16flash_fwd_kernelI23Flash_fwd_kernel_traitsILi96ELi64ELi64ELi4ELb0ELb0EN7cutlass10bfloat16_tE19Flash_kernel_traitsILi96ELi64ELi64ELi4ES3_EELb1ELb1ELb0ELb0ELb1ELb1ELb0ELb0EEEvNS_16Flash_fwd_paramsE:
.text._ZN5flash16flash_fwd_kernelI23Flash_fwd_kernel_traitsILi96ELi64ELi64ELi4ELb0ELb0EN7cutlass10bfloat16_tE19Flash_kernel_traitsILi96ELi64ELi64ELi4ES3_EELb1ELb1ELb0ELb0ELb1ELb1ELb0ELb0EEEvNS_16Flash_fwd_paramsE:
        /* <DEDUP_REMOVED lines=10> */
[----:B------:R-:W-:-:S06]  /*00a0*/  ULDC UR19, c[0x0][0x2c4] ;  /* 0x0000b10000137ab9 */ /* 0x000fcc0000000800 */
[----:B------:R-:W4:Y:S01]  /*00b0*/  @P3 LDG.E.64 R10, desc[UR32][R10.64] ;  /* 0x000000200a0a3981 */ /* 0x000f22000c1e1b00 */
[----:B------:R-:W5:Y:S01]  /*00c0*/  LDC.64 R6, c[0x0][0x300] ;  /* 0x0000c000ff067b82 */ /* 0x000f620000000a00 */
[----:B-1----:R-:W-:Y:S01]  /*00d0*/  @P3 IMAD.MOV.U32 R85, RZ, RZ, R3 ;  /* 0x000000ffff553224 */ /* 0x002fe200078e0003 */
[----:B------:R-:W3:Y:S06]  /*00e0*/  S2R R19, SR_CTAID.Y ;  /* 0x0000000000137919 */ /* 0x000eec0000002600 */
[----:B------:R-:W1:Y:S01]  /*00f0*/  LDC.64 R4, c[0x0][0x308] ;  /* 0x0000c200ff047b82 */ /* 0x000e620000000a00 */
[----:B--2---:R-:W2:Y:S01]  /*0100*/  @P3 LDG.E.64 R8, desc[UR32][R84.64] ;  /* 0x0000002054083981 */ /* 0x004ea2000c1e1b00 */
[----:B------:R-:W3:Y:S01]  /*0110*/  S2R R16, SR_CTAID.Z ;  /* 0x0000000000107919 */ /* 0x000ee20000002700 */
[----:B------:R-:W3:Y:S01]  /*0120*/  S2R R2, SR_TID.X ;  /* 0x0000000000027919 */ /* 0x000ee20000002100 */
[----:B-----5:R-:W-:-:S04]  /*0130*/  ISETP.NE.U32.AND P2, PT, R6, RZ, PT ;  /* 0x000000ff0600720c */ /* 0x020fc80003f45070 */
[----:B------:R-:W-:Y:S02]  /*0140*/  ISETP.NE.AND.EX P2, PT, R7, RZ, PT, P2 ;  /* 0x000000ff0700720c */ /* 0x000fe40003f45320 */
[----:B-1----:R-:W-:-:S04]  /*0150*/  ISETP.NE.U32.AND P1, PT, R4, RZ, PT ;  /* 0x000000ff0400720c */ /* 0x002fc80003f25070 */
[----:B------:R-:W-:Y:S02]  /*0160*/  ISETP.NE.AND.EX P1, PT, R5, RZ, PT, P1 ;  /* 0x000000ff0500720c */ /* 0x000fe40003f25310 */
[----:B------:R-:W2:Y:S11]  /*0170*/  @P3 LDC R5, c[0x0][0x3b0] ;  /* 0x0000ec00ff053b82 */ /* 0x000eb60000000800 */
[----:B------:R-:W1:Y:S01]  /*0180*/  @P1 LDC.64 R6, c[0x0][0x308] ;  /* 0x0000c200ff061b82 */ /* 0x000e620000000a00 */
[----:B---3--:R-:W-:-:S04]  /*0190*/  LOP3.LUT R13, R16, R83, R19, 0xfe, !PT ;  /* 0x00000053100d7212 */ /* 0x008fc800078efe13 */
[----:B------:R-:W-:-:S03]  /*01a0*/  LOP3.LUT P4, RZ, R13, R2, RZ, 0xfc, !PT ;  /* 0x000000020dff7212 */ /* 0x000fc6000788fcff */
[----:B------:R-:W3:Y:S10]  /*01b0*/  @P2 LDC.64 R12, c[0x0][0x300] ;  /* 0x0000c000ff0c2b82 */ /* 0x000ef40000000a00 */
[----:B------:R-:W5:Y:S01]  /*01c0*/  @!P4 LDC.64 R14, c[0x0][0x3b8] ;  /* 0x0000ee00ff0ecb82 */ /* 0x000f620000000a00 */
[----:B---3--:R-:W-:Y:S01]  /*01d0*/  @P2 IMAD.WIDE R12, R19, 0x4, R12 ;  /* 0x00000004130c2825 */ /* 0x008fe200078e020c */
[----:B----4-:R-:W-:-:S02]  /*01e0*/  @P3 R2UR UR34, R10 ;  /* 0x000000000a2232ca */ /* 0x010fc400000e0000 */
[----:B------:R-:W-:Y:S01]  /*01f0*/  @P3 R2UR UR35, R11 ;  /* 0x000000000b2332ca */ /* 0x000fe200000e0000 */
[----:B------:R-:W-:-:S10]  /*0200*/  IMAD.MOV.U32 R11, RZ, RZ, RZ ;  /* 0x000000ffff0b7224 */ /* 0x000fd400078e00ff */
[----:B------:R-:W-:Y:S02]  /*0210*/  IMAD.U32 R20, RZ, RZ, UR34 ;  /* 0x00000022ff147e24 */ /* 0x000fe4000f8e00ff */
[----:B------:R-:W-:Y:S01]  /*0220*/  IMAD.U32 R21, RZ, RZ, UR35 ;  /* 0x00000023ff157e24 */ /* 0x000fe2000f8e00ff */
[----:B--2---:R-:W-:Y:S02]  /*0230*/  @P3 IADD3 R84, P0, R8, R5, RZ ;  /* 0x0000000508543210 */ /* 0x004fe40007f1e0ff */
[----:B------:R-:W2:Y:S02]  /*0240*/  @!P1 LDC.64 R4, c[0x0][0x2c8] ;  /* 0x0000b200ff049b82 */ /* 0x000ea40000000a00 */
[----:B-----5:R3:W-:Y:S01]  /*0250*/  @!P4 STG.E.64 desc[UR32][R14.64], R20 ;  /* 0x000000140e00c986 */ /* 0x0207e2000c101b20 */
[----:B------:R-:W-:Y:S02]  /*0260*/  @P3 IMAD.X R3, RZ, RZ, R9, P0 ;  /* 0x000000ffff033224 */ /* 0x000fe400000e0609 */
[----:B-1----:R-:W-:-:S03]  /*0270*/  @P1 IMAD.WIDE R8, R19, 0x4, R6 ;  /* 0x0000000413081825 */ /* 0x002fc600078e0206 */
[----:B------:R-:W1:Y:S01]  /*0280*/  @!P1 LDC.64 R6, c[0x0][0x318] ;  /* 0x0000c600ff069b82 */ /* 0x000e620000000a00 */
[----:B------:R-:W-:-:S05]  /*0290*/  @!P4 IMAD.MOV.U32 R85, RZ, RZ, R3 ;  /* 0x000000ffff55c224 */ /* 0x000fca00078e0003 */
[----:B------:R3:W-:Y:S04]  /*02a0*/  @!P4 STG.E.64 desc[UR32][R14.64+0x8], R84 ;  /* 0x000008540e00c986 */ /* 0x0007e8000c101b20 */
[----:B------:R-:W4:Y:S04]  /*02b0*/  @P2 LDG.E R11, desc[UR32][R12.64] ;  /* 0x000000200c0b2981 */ /* 0x000f28000c1e1900 */
[----:B------:R-:W4:Y:S01]  /*02c0*/  @P1 LDG.E R82, desc[UR32][R8.64] ;  /* 0x0000002008521981 */ /* 0x000f22000c1e1900 */
[----:B------:R-:W-:-:S05]  /*02d0*/  IMAD.SHL.U32 R89, R83, 0x40, RZ ;  /* 0x0000004053597824 */ /* 0x000fca00078e00ff */
[----:B------:R-:W-:Y:S02]  /*02e0*/  ISETP.GE.AND P0, PT, R89, UR19, PT ;  /* 0x0000001359007c0c */ /* 0x000fe4000bf06270 */
[----:B-1----:R-:W-:-:S04]  /*02f0*/  @!P1 ISETP.NE.U32.AND P2, PT, R6, RZ, PT ;  /* 0x000000ff0600920c */ /* 0x002fc80003f45070 */
[----:B------:R-:W-:-:S04]  /*0300*/  @!P1 ISETP.NE.AND.EX P2, PT, R7, RZ, PT, P2 ;  /* 0x000000ff0700920c */ /* 0x000fc80003f45320 */
[----:B--2---:R-:W-:Y:S01]  /*0310*/  @!P1 SEL R5, R5, RZ, P2 ;  /* 0x000000ff05059207 */ /* 0x004fe20001000000 */
[----:B----4-:R-:W-:-:S03]  /*0320*/  @P1 IMAD.IADD R82, R82, 0x1, -R11 ;  /* 0x0000000152521824 */ /* 0x010fc600078e0a0b */
[----:B------:R-:W-:Y:S01]  /*0330*/  @!P1 IADD3 R82, R5, R4, -R11 ;  /* 0x0000000405529210 */ /* 0x000fe20007ffe80b */
[----:B---3--:R-:W-:Y:S06]  /*0340*/  @P0 EXIT ;  /* 0x000000000000094d */ /* 0x008fec0003800000 */
[----:B------:R-:W-:Y:S01]  /*0350*/  VIADD R5, R89, 0x7f ;  /* 0x0000007f59057836 */ /* 0x000fe20000000000 */
[----:B------:R-:W-:Y:S01]  /*0360*/  ULDC UR18, c[0x0][0x398] ;  /* 0x0000e60000127ab9 */ /* 0x000fe20000000800 */
[----:B------:R-:W-:Y:S01]  /*0370*/  SHF.R.S32.HI R15, RZ, 0x1f, R2 ;  /* 0x0000001fff0f7819 */ /* 0x000fe20000011402 */
[----:B------:R-:W-:Y:S02]  /*0380*/  ULDC UR6, c[0x0][0x270] ;  /* 0x00009c0000067ab9 */ /* 0x000fe40000000800 */
[C---:B------:R-:W-:Y:S01]  /*0390*/  IADD3 R4, R82.reuse, -UR19, R5 ;  /* 0x8000001352047c10 */ /* 0x040fe2000fffe005 */
[----:B------:R-:W-:Y:S01]  /*03a0*/  VIADD R5, R82, 0x3f ;  /* 0x0000003f52057836 */ /* 0x000fe20000000000 */
[----:B------:R-:W-:-:S03]  /*03b0*/  LEA.HI R87, R15, R2, RZ, 0x5 ;  /* 0x000000020f577211 */ /* 0x000fc600078f28ff */
[----:B------:R-:W-:Y:S01]  /*03c0*/  VIADD R4, R4, UR18 ;  /* 0x0000001204047c36 */ /* 0x000fe20008000000 */
[----:B------:R-:W-:Y:S02]  /*03d0*/  SHF.R.S32.HI R0, RZ, 0x1f, R5 ;  /* 0x0000001fff007819 */ /* 0x000fe40000011405 */
[----:B------:R-:W-:Y:S02]  /*03e0*/  LOP3.LUT R7, R87, 0xffffffe0, RZ, 0xc0, !PT ;  /* 0xffffffe057077812 */ /* 0x000fe400078ec0ff */
[----:B------:R-:W-:Y:S02]  /*03f0*/  SHF.R.S32.HI R85, RZ, 0x1f, R4 ;  /* 0x0000001fff557819 */ /* 0x000fe40000011404 */
[----:B------:R-:W-:Y:S01]  /*0400*/  LEA.HI R0, R0, R5, RZ, 0x6 ;  /* 0x0000000500007211 */ /* 0x000fe200078f30ff */
[----:B------:R-:W-:Y:S01]  /*0410*/  IMAD R5, R19, UR6, R16 ;  /* 0x0000000613057c24 */ /* 0x000fe2000f8e0210 */
[----:B------:R-:W-:Y:S01]  /*0420*/  LEA.HI R85, R85, R4, RZ, 0x6 ;  /* 0x0000000455557211 */ /* 0x000fe200078f30ff */
[----:B------:R-:W-:Y:S01]  /*0430*/  IMAD.IADD R88, R2, 0x1, -R7 ;  /* 0x0000000102587824 */ /* 0x000fe200078e0a07 */
[----:B------:R-:W-:Y:S01]  /*0440*/  SHF.R.S32.HI R0, RZ, 0x6, R0 ;  /* 0x00000006ff007819 */ /* 0x000fe20000011400 */
[----:B------:R-:W-:Y:S01]  /*0450*/  IMAD.SHL.U32 R5, R5, 0x20, RZ ;  /* 0x0000002005057824 */ /* 0x000fe200078e00ff */
[----:B------:R-:W-:-:S04]  /*0460*/  SHF.R.S32.HI R85, RZ, 0x6, R85 ;  /* 0x00000006ff557819 */ /* 0x000fc80000011455 */
        /* <DEDUP_REMOVED lines=12> */
[----:B------:R-:W-:Y:S01]  /*0530*/  LEA.HI R15, R15, R2, RZ, 0x3 ;  /* 0x000000020f0f7211 */ /* 0x000fe200078f18ff */
[----:B------:R-:W-:Y:S01]  /*0540*/  ULDC.64 UR10, c[0x0][0x250] ;  /* 0x00009400000a7ab9 */ /* 0x000fe20000000a00 */
[----:B------:R-:W-:Y:S01]  /*0550*/  SHF.R.S32.HI R6, RZ, 0x4, R21 ;  /* 0x00000004ff067819 */ /* 0x000fe20000011415 */
[----:B------:R-:W-:Y:S01]  /*0560*/  ULDC.64 UR6, c[0x0][0x238] ;  /* 0x00008e0000067ab9 */ /* 0x000fe20000000a00 */
[----:B------:R-:W-:Y:S01]  /*0570*/  SHF.R.S32.HI R5, RZ, 0x3, R15 ;  /* 0x00000003ff057819 */ /* 0x000fe2000001140f */
[----:B------:R-:W2:Y:S01]  /*0580*/  S2UR UR12, SR_CgaCtaId ;  /* 0x00000000000c79c3 */ /* 0x000ea20000008800 */
[----:B------:R-:W-:Y:S01]  /*0590*/  IABS R4, R16 ;  /* 0x0000001000047213 */ /* 0x000fe20000000000 */
[----:B------:R-:W-:Y:S01]  /*05a0*/  VIADD R81, R85, 0xffffffff ;  /* 0xffffffff55517836 */ /* 0x000fe20000000000 */
[----:B------:R-:W-:Y:S01]  /*05b0*/  LEA.HI R13, R21, R6, RZ, 0x1 ;  /* 0x00000006150d7211 */ /* 0x000fe200078f08ff */
[----:B------:R-:W-:Y:S01]  /*05c0*/  IMAD.SHL.U32 R5, R5, 0x40, RZ ;  /* 0x0000004005057824 */ /* 0x000fe200078e00ff */
[----:B------:R-:W-:Y:S01]  /*05d0*/  LOP3.LUT R21, R21, 0xfffffff0, RZ, 0xc0, !PT ;  /* 0xfffffff015157812 */ /* 0x000fe200078ec0ff */
[----:B------:R-:W-:Y:S01]  /*05e0*/  USHF.L.U64.HI UR14, UR8, 0x6, UR9 ;  /* 0x00000006080e7899 */ /* 0x000fe20008010209 */
[----:B------:R-:W-:Y:S01]  /*05f0*/  LOP3.LUT R13, R13, 0xfffffffe, RZ, 0xc0, !PT ;  /* 0xfffffffe0d0d7812 */ /* 0x000fe200078ec0ff */
[----:B------:R-:W-:Y:S01]  /*0600*/  USHF.L.U32 UR15, UR8, 0x6, URZ ;  /* 0x00000006080f7899 */ /* 0x000fe2000800063f */
[----:B------:R-:W-:Y:S01]  /*0610*/  LOP3.LUT R5, R5, 0xc0, RZ, 0xc0, !PT ;  /* 0x000000c005057812 */ /* 0x000fe200078ec0ff */
[----:B------:R-:W-:Y:S01]  /*0620*/  IMAD.IADD R21, R2, 0x1, -R21 ;  /* 0x0000000102157824 */ /* 0x000fe200078e0a15 */
[----:B------:R-:W-:Y:S01]  /*0630*/  SHF.R.S32.HI R116, RZ, 0x1f, R19 ;  /* 0x0000001fff747819 */ /* 0x000fe20000011413 */
[----:B------:R-:W-:Y:S01]  /*0640*/  IMAD.IADD R13, R6, 0x1, -R13 ;  /* 0x00000001060d7824 */ /* 0x000fe200078e0a0d */
[----:B------:R-:W-:Y:S01]  /*0650*/  SHF.R.U32.HI R18, RZ, 0x3, R5 ;  /* 0x00000003ff127819 */ /* 0x000fe20000011605 */
[----:B------:R-:W-:Y:S01]  /*0660*/  USHF.L.U32 UR17, UR10, 0x6, URZ ;  /* 0x000000060a117899 */ /* 0x000fe2000800063f */
[----:B-1----:R-:W-:Y:S01]  /*0670*/  IABS R0, R9 ;  /* 0x0000000900007213 */ /* 0x002fe20000000000 */
[----:B------:R-:W-:Y:S01]  /*0680*/  USHF.L.U64.HI UR16, UR10, 0x6, UR11 ;  /* 0x000000060a107899 */ /* 0x000fe2000801020b */
[----:B------:R-:W-:-:S02]  /*0690*/  SHF.R.S32.HI R128, RZ, 0x2, R115 ;  /* 0x00000002ff807819 */ /* 0x000fc40000011473 */
[----:B------:R-:W1:Y:S01]  /*06a0*/  I2F.RP R3, R0 ;  /* 0x0000000000037306 */ /* 0x000e620000209400 */
[----:B------:R-:W-:Y:S02]  /*06b0*/  SHF.R.S32.HI R10, RZ, 0x1f, R21 ;  /* 0x0000001fff0a7819 */ /* 0x000fe40000011415 */
[----:B------:R-:W-:Y:S02]  /*06c0*/  SHF.R.S32.HI R129, RZ, 0x1f, R128 ;  /* 0x0000001fff817819 */ /* 0x000fe40000011480 */
[----:B------:R-:W-:Y:S02]  /*06d0*/  IADD3 R27, P0, R128, R11, RZ ;  /* 0x0000000b801b7210 */ /* 0x000fe40007f1e0ff */
[----:B------:R-:W-:Y:S02]  /*06e0*/  LOP3.LUT R17, R15, 0xfffffff8, RZ, 0xc0, !PT ;  /* 0xfffffff80f117812 */ /* 0x000fe400078ec0ff */
[----:B------:R-:W-:-:S03]  /*06f0*/  SHF.R.S32.HI R86, RZ, 0x5, R87 ;  /* 0x00000005ff567819 */ /* 0x000fc60000011457 */
[----:B------:R-:W-:Y:S02]  /*0700*/  IMAD.IADD R17, R2, 0x1, -R17 ;  /* 0x0000000102117824 */ /* 0x000fe400078e0a11 */
[----:B------:R-:W-:Y:S01]  /*0710*/  IMAD R89, R86, 0x10, R89 ;  /* 0x0000001056597824 */ /* 0x000fe200078e0259 */
[----:B-1----:R-:W1:Y:S02]  /*0720*/  MUFU.RCP R22, R3 ;  /* 0x0000000300167308 */ /* 0x002e640000001000 */
[----:B------:R-:W-:-:S04]  /*0730*/  LEA.HI R8, R17, R17, RZ, 0x1 ;  /* 0x0000001111087211 */ /* 0x000fc800078f08ff */
[----:B------:R-:W-:Y:S02]  /*0740*/  LOP3.LUT R12, R8, 0x3fffffe, RZ, 0xc0, !PT ;  /* 0x03fffffe080c7812 */ /* 0x000fe400078ec0ff */
[----:B------:R-:W-:-:S03]  /*0750*/  SHF.R.S32.HI R8, RZ, 0x1, R8 ;  /* 0x00000001ff087819 */ /* 0x000fc60000011408 */
[----:B------:R-:W-:Y:S01]  /*0760*/  IMAD.IADD R12, R17, 0x1, -R12 ;  /* 0x00000001110c7824 */ /* 0x000fe200078e0a0c */
[----:B------:R-:W-:Y:S01]  /*0770*/  SHF.R.S32.HI R17, RZ, 0x1f, R16 ;  /* 0x0000001fff117819 */ /* 0x000fe20000011410 */
[----:B-1----:R-:W-:Y:S01]  /*0780*/  VIADD R22, R22, 0xffffffe ;  /* 0x0ffffffe16167836 */ /* 0x002fe20000000000 */
[C---:B------:R-:W-:Y:S02]  /*0790*/  LOP3.LUT R3, R115.reuse, 0xfffffffc, RZ, 0xc0, !PT ;  /* 0xfffffffc73037812 */ /* 0x040fe400078ec0ff */
[----:B------:R-:W-:Y:S01]  /*07a0*/  LEA.HI R115, R115, R128, RZ, 0x1 ;  /* 0x0000008073737211 */ /* 0x000fe200078f08ff */
[----:B------:R-:W1:Y:S02]  /*07b0*/  F2I.FTZ.U32.TRUNC.NTZ R23, R22 ;  /* 0x0000001600177305 */ /* 0x000e64000021f000 */
[C---:B------:R-:W-:Y:S01]  /*07c0*/  IMAD.IADD R124, R2.reuse, 0x1, -R3 ;  /* 0x00000001027c7824 */ /* 0x040fe200078e0a03 */
[----:B------:R-:W-:Y:S01]  /*07d0*/  LEA.HI R3, R21, R21, RZ, 0x1 ;  /* 0x0000001515037211 */ /* 0x000fe200078f08ff */
[----:B------:R-:W-:Y:S01]  /*07e0*/  IMAD.SHL.U32 R2, R2, 0x2, RZ ;  /* 0x0000000202027824 */ /* 0x000fe200078e00ff */
[----:B------:R-:W-:Y:S01]  /*07f0*/  LOP3.LUT R115, R115, 0x7fffffe, RZ, 0xc0, !PT ;  /* 0x07fffffe73737812 */ /* 0x000fe200078ec0ff */
[----:B------:R-:W-:Y:S01]  /*0800*/  IMAD.SHL.U32 R124, R124, 0x8, RZ ;  /* 0x000000087c7c7824 */ /* 0x000fe200078e00ff */
[----:B------:R-:W-:-:S02]  /*0810*/  LOP3.LUT R6, R3, 0x7fffffe, RZ, 0xc0, !PT ;  /* 0x07fffffe03067812 */ /* 0x000fc400078ec0ff */
[----:B------:R-:W-:Y:S01]  /*0820*/  LOP3.LUT R2, R2, 0x6, RZ, 0xc0, !PT ;  /* 0x0000000602027812 */ /* 0x000fe200078ec0ff */
[----:B------:R-:W-:Y:S01]  /*0830*/  IMAD.IADD R115, R128, 0x1, -R115 ;  /* 0x0000000180737824 */ /* 0x000fe200078e0a73 */
[----:B------:R-:W-:Y:S01]  /*0840*/  SHF.R.S32.HI R125, RZ, 0x1f, R124 ;  /* 0x0000001fff7d7819 */ /* 0x000fe2000001147c */
[----:B------:R-:W-:Y:S02]  /*0850*/  IMAD.IADD R6, R21, 0x1, -R6 ;  /* 0x0000000115067824 */ /* 0x000fe400078e0a06 */
[----:B------:R-:W-:Y:S02]  /*0860*/  IMAD R115, R86, 0x8, R115 ;  /* 0x0000000856737824 */ /* 0x000fe400078e0273 */
[----:B-1----:R-:W-:Y:S02]  /*0870*/  IMAD.MOV R7, RZ, RZ, -R23 ;  /* 0x000000ffff077224 */ /* 0x002fe400078e0a17 */
[----:B------:R-:W-:Y:S02]  /*0880*/  IMAD.MOV.U32 R22, RZ, RZ, RZ ;  /* 0x000000ffff167224 */ /* 0x000fe400078e00ff */
[----:B------:R-:W-:-:S02]  /*0890*/  IMAD R7, R7, R0, RZ ;  /* 0x0000000007077224 */ /* 0x000fc400078e02ff */
[----:B------:R-:W-:-:S04]  /*08a0*/  IMAD.WIDE.U32 R24, R19, UR4, R124 ;  /* 0x0000000413187c25 */ /* 0x000fc8000f8e007c */
[----:B------:R-:W-:-:S04]  /*08b0*/  IMAD.HI.U32 R7, R23, R7, R22 ;  /* 0x0000000717077227 */ /* 0x000fc800078e0016 */
[----:B------:R-:W-:Y:S02]  /*08c0*/  IMAD R22, R116, UR4, RZ ;  /* 0x0000000474167c24 */ /* 0x000fe4000f8e02ff */
[----:B------:R-:W-:Y:S01]  /*08d0*/  IMAD.HI.U32 R14, R7, R4, RZ ;  /* 0x00000004070e7227 */ /* 0x000fe200078e00ff */
[----:B------:R-:W-:-:S03]  /*08e0*/  LOP3.LUT R7, R5, 0x18, R124, 0xf8, !PT ;  /* 0x0000001805077812 */ /* 0x000fc600078ef87c */
[----:B------:R-:W-:Y:S01]  /*08f0*/  IMAD.MOV R5, RZ, RZ, -R14 ;  /* 0x000000ffff057224 */ /* 0x000fe200078e0a0e */
[----:B------:R-:W-:Y:S01]  /*0900*/  LOP3.LUT R18, R7, R18, RZ, 0x3c, !PT ;  /* 0x0000001207127212 */ /* 0x000fe200078e3cff */
[----:B------:R-:W-:Y:S01]  /*0910*/  IMAD R22, R19, UR5, R22 ;  /* 0x0000000513167c24 */ /* 0x000fe2000f8e0216 */
[----:B------:R-:W-:Y:S01]  /*0920*/  LEA.HI R7, R10, R21, RZ, 0x3 ;  /* 0x000000150a077211 */ /* 0x000fe200078f18ff */
[C---:B------:R-:W-:Y:S01]  /*0930*/  IMAD R5, R0.reuse, R5, R4 ;  /* 0x0000000500057224 */ /* 0x040fe200078e0204 */
[--C-:B------:R-:W-:Y:S01]  /*0940*/  SHF.R.S32.HI R4, RZ, 0x1, R3.reuse ;  /* 0x00000001ff047819 */ /* 0x100fe20000011403 */
[----:B------:R-:W-:Y:S01]  /*0950*/  ULDC.64 UR4, c[0x0][0x230] ;  /* 0x00008c0000047ab9 */ /* 0x000fe20000000a00 */
[----:B------:R-:W-:Y:S01]  /*0960*/  SHF.R.S32.HI R3, RZ, 0x1f, R3 ;  /* 0x0000001fff037819 */ /* 0x000fe20000011403 */
[----:B------:R-:W-:Y:S01]  /*0970*/  IMAD.U32 R115, R115, 0x20, R18 ;  /* 0x0000002073737824 */ /* 0x000fe200078e0012 */
[----:B------:R-:W-:Y:S01]  /*0980*/  ISETP.GT.U32.AND P1, PT, R0, R5, PT ;  /* 0x000000050000720c */ /* 0x000fe20003f24070 */
[----:B------:R-:W-:Y:S01]  /*0990*/  IMAD.IADD R23, R25, 0x1, R22 ;  /* 0x0000000119177824 */ /* 0x000fe200078e0216 */
[----:B------:R-:W-:Y:S01]  /*09a0*/  LEA.HI R3, R3, R4, RZ, 0x2 ;  /* 0x0000000403037211 */ /* 0x000fe200078f10ff */
[----:B------:R-:W-:Y:S01]  /*09b0*/  IMAD.MOV.U32 R22, RZ, RZ, R24 ;  /* 0x000000ffff167224 */ /* 0x000fe200078e0018 */
[----:B------:R-:W-:Y:S01]  /*09c0*/  LEA.HI.X.SX32 R10, R11, R129, 0x1, P0 ;  /* 0x000000810b0a7211 */ /* 0x000fe200000f0eff */
[----:B------:R-:W-:Y:S01]  /*09d0*/  IMAD.WIDE R128, R83, 0x40, R128 ;  /* 0x0000004053807825 */ /* 0x000fe200078e0280 */
[----:B------:R-:W-:-:S03]  /*09e0*/  LOP3.LUT R3, R3, 0xfffffffc, RZ, 0xc0, !PT ;  /* 0xfffffffc03037812 */ /* 0x000fc600078ec0ff */
[----:B------:R-:W-:Y:S02]  /*09f0*/  IMAD R20, R10, UR8, RZ ;  /* 0x000000080a147c24 */ /* 0x000fe4000f8e02ff */
[----:B------:R-:W-:Y:S02]  /*0a00*/  IMAD.IADD R3, R4, 0x1, -R3 ;  /* 0x0000000104037824 */ /* 0x000fe400078e0a03 */
[----:B------:R-:W-:Y:S02]  /*0a10*/  @!P1 IMAD.IADD R5, R5, 0x1, -R0 ;  /* 0x0000000105059824 */ /* 0x000fe400078e0a00 */
[----:B------:R-:W-:Y:S02]  /*0a20*/  IMAD R4, R116, UR4, RZ ;  /* 0x0000000474047c24 */ /* 0x000fe4000f8e02ff */
[----:B------:R-:W-:Y:S01]  /*0a30*/  IMAD R10, R10, UR10, RZ ;  /* 0x0000000a0a0a7c24 */ /* 0x000fe2000f8e02ff */
[----:B------:R-:W-:Y:S01]  /*0a40*/  ISETP.GE.U32.AND P2, PT, R5, R0, PT ;  /* 0x000000000500720c */ /* 0x000fe20003f46070 */
[----:B------:R-:W-:Y:S01]  /*0a50*/  IMAD R0, R19, UR5, R4 ;  /* 0x0000000513007c24 */ /* 0x000fe2000f8e0204 */
[----:B------:R-:W-:Y:S01]  /*0a60*/  LOP3.LUT R4, R16, R9, RZ, 0x3c, !PT ;  /* 0x0000000910047212 */ /* 0x000fe200078e3cff */
[----:B------:R-:W-:-:S02]  /*0a70*/  IMAD R11, R27, UR9, R20 ;  /* 0x000000091b0b7c24 */ /* 0x000fc4000f8e0214 */
[C---:B------:R-:W-:Y:S01]  /*0a80*/  IMAD.WIDE.U32 R20, R27.reuse, UR8, R124 ;  /* 0x000000081b147c25 */ /* 0x040fe2000f8e007c */
[----:B------:R-:W-:Y:S02]  /*0a90*/  ISETP.GE.AND P0, PT, R4, RZ, PT ;  /* 0x000000ff0400720c */ /* 0x000fe40003f06270 */
[----:B------:R-:W1:Y:S01]  /*0aa0*/  LDC.64 R4, c[0x0][0x240] ;  /* 0x00009000ff047b82 */ /* 0x000e620000000a00 */
[C---:B------:R-:W-:Y:S02]  /*0ab0*/  IMAD R10, R27.reuse, UR11, R10 ;  /* 0x0000000b1b0a7c24 */ /* 0x040fe4000f8e020a */
[----:B------:R-:W-:-:S04]  /*0ac0*/  IMAD.WIDE.U32 R26, R27, UR10, R124 ;  /* 0x0000000a1b1a7c25 */ /* 0x000fc8000f8e007c */
[----:B------:R-:W-:Y:S02]  /*0ad0*/  IMAD.IADD R21, R21, 0x1, R11 ;  /* 0x0000000115157824 */ /* 0x000fe400078e020b */
[----:B------:R-:W-:Y:S02]  /*0ae0*/  IMAD.IADD R11, R27, 0x1, R10 ;  /* 0x000000011b0b7824 */ /* 0x000fe400078e020a */
[----:B------:R-:W-:Y:S02]  /*0af0*/  IMAD R116, R116, UR6, RZ ;  /* 0x0000000674747c24 */ /* 0x000fe4000f8e02ff */
[----:B------:R-:W-:Y:S02]  /*0b00*/  IMAD.MOV.U32 R10, RZ, RZ, R26 ;  /* 0x000000ffff0a7224 */ /* 0x000fe400078e001a */
[----:B------:R-:W-:Y:S01]  /*0b10*/  @!P1 VIADD R14, R14, 0x1 ;  /* 0x000000010e0e9836 */ /* 0x000fe20000000000 */
[----:B------:R-:W-:Y:S01]  /*0b20*/  ISETP.NE.AND P1, PT, R9, RZ, PT ;  /* 0x000000ff0900720c */ /* 0x000fe20003f25270 */
[----:B------:R-:W-:Y:S01]  /*0b30*/  IMAD.WIDE.U32 R20, R19, UR4, R20 ;  /* 0x0000000413147c25 */ /* 0x000fe2000f8e0014 */
[----:B------:R-:W-:-:S03]  /*0b40*/  ULDC.64 UR4, c[0x0][0x258] ;  /* 0x0000960000047ab9 */ /* 0x000fc60000000a00 */
[C---:B------:R-:W-:Y:S02]  /*0b50*/  IMAD R116, R19.reuse, UR7, R116 ;  /* 0x0000000713747c24 */ /* 0x040fe4000f8e0274 */
[----:B------:R-:W-:Y:S01]  /*0b60*/  IMAD.WIDE.U32 R18, R19, UR6, R10 ;  /* 0x0000000613127c25 */ /* 0x000fe2000f8e000a */
[----:B------:R-:W-:-:S03]  /*0b70*/  ULDC.64 UR6, c[0x0][0x260] ;  /* 0x0000980000067ab9 */ /* 0x000fc60000000a00 */
[----:B------:R-:W-:Y:S02]  /*0b80*/  IMAD.SHL.U32 R11, R8, 0x40, RZ ;  /* 0x00000040080b7824 */ /* 0x000fe400078e00ff */
[----:B------:R-:W-:Y:S02]  /*0b90*/  @P2 VIADD R14, R14, 0x1 ;  /* 0x000000010e0e2836 */ /* 0x000fe40000000000 */
[----:B------:R-:W-:Y:S01]  /*0ba0*/  IMAD R17, R17, UR4, RZ ;  /* 0x0000000411117c24 */ /* 0x000fe2000f8e02ff */
[----:B------:R-:W-:Y:S01]  /*0bb0*/  LOP3.LUT R24, R11, 0xc0, RZ, 0xc0, !PT ;  /* 0x000000c00b187812 */ /* 0x000fe200078ec0ff */
[----:B------:R-:W-:Y:S01]  /*0bc0*/  @!P0 IMAD.MOV R14, RZ, RZ, -R14 ;  /* 0x000000ffff0e8224 */ /* 0x000fe200078e0a0e */
[----:B------:R-:W-:Y:S01]  /*0bd0*/  @!P1 LOP3.LUT R14, RZ, R9, RZ, 0x33, !PT ;  /* 0x00000009ff0e9212 */ /* 0x000fe200078e33ff */
[----:B------:R-:W-:Y:S01]  /*0be0*/  IMAD R10, R16, UR5, R17 ;  /* 0x00000005100a7c24 */ /* 0x000fe2000f8e0211 */
[----:B------:R-:W-:Y:S01]  /*0bf0*/  LOP3.LUT R15, R24, 0x8, R15, 0xf8, !PT ;  /* 0x00000008180f7812 */ /* 0x000fe200078ef80f */
[----:B------:R-:W-:Y:S01]  /*0c00*/  IMAD.WIDE.U32 R16, R16, UR4, R22 ;  /* 0x0000000410107c25 */ /* 0x000fe2000f8e0016 */
[----:B------:R-:W-:Y:S01]  /*0c10*/  SHF.R.U32.HI R24, RZ, 0x3, R24 ;  /* 0x00000003ff187819 */ /* 0x000fe20000011618 */
[----:B------:R-:W-:Y:S01]  /*0c20*/  ULDC.64 UR4, c[0x0][0x210] ;  /* 0x0000840000047ab9 */ /* 0x000fe20000000a00 */
[----:B------:R-:W-:Y:S01]  /*0c30*/  SHF.R.S32.HI R9, RZ, 0x1f, R14 ;  /* 0x0000001fff097819 */ /* 0x000fe2000001140e */
[----:B------:R-:W-:Y:S01]  /*0c40*/  IMAD.IADD R21, R21, 0x1, R0 ;  /* 0x0000000115157824 */ /* 0x000fe200078e0200 */
[----:B------:R-:W-:Y:S01]  /*0c50*/  LOP3.LUT R0, R15, R24, RZ, 0x3c, !PT ;  /* 0x000000180f007212 */ /* 0x000fe200078e3cff */
[----:B------:R-:W-:Y:S01]  /*0c60*/  IMAD.IADD R17, R17, 0x1, R10 ;  /* 0x0000000111117824 */ /* 0x000fe200078e020a */
[----:B------:R-:W-:Y:S01]  /*0c70*/  SHF.R.S32.HI R11, RZ, 0x1f, R81 ;  /* 0x0000001fff0b7819 */ /* 0x000fe20000011451 */
[----:B-1----:R-:W-:-:S02]  /*0c80*/  IMAD R15, R129, R4, RZ ;  /* 0x00000004810f7224 */ /* 0x002fc400078e02ff */
[----:B------:R-:W-:Y:S02]  /*0c90*/  IMAD R121, R9, UR6, RZ ;  /* 0x0000000609797c24 */ /* 0x000fe4000f8e02ff */
[C---:B------:R-:W-:Y:S02]  /*0ca0*/  IMAD R15, R128.reuse, R5, R15 ;  /* 0x00000005800f7224 */ /* 0x040fe400078e020f */
[----:B------:R-:W-:-:S04]  /*0cb0*/  IMAD.WIDE.U32 R16, R128, R4, R16 ;  /* 0x0000000480107225 */ /* 0x000fc800078e0010 */
[----:B------:R-:W-:Y:S02]  /*0cc0*/  IMAD.IADD R117, R19, 0x1, R116 ;  /* 0x0000000113757824 */ /* 0x000fe400078e0274 */
[----:B------:R-:W-:-:S04]  /*0cd0*/  IMAD.WIDE.U32 R118, R14, UR6, R20 ;  /* 0x000000060e767c25 */ /* 0x000fc8000f8e0014 */
[----:B------:R-:W-:Y:S01]  /*0ce0*/  IMAD R121, R14, UR7, R121 ;  /* 0x000000070e797c24 */ /* 0x000fe2000f8e0279 */
[----:B------:R-:W-:Y:S01]  /*0cf0*/  ULDC.64 UR6, c[0x0][0x218] ;  /* 0x0000860000067ab9 */ /* 0x000fe20000000a00 */
[----:B------:R-:W-:Y:S01]  /*0d00*/  IMAD.MOV.U32 R116, RZ, RZ, R18 ;  /* 0x000000ffff747224 */ /* 0x000fe200078e0012 */
[----:B------:R-:W-:Y:S01]  /*0d10*/  LEA R18, P0, R16, UR4, 0x1 ;  /* 0x0000000410127c11 */ /* 0x000fe2000f8008ff */
[----:B------:R-:W-:Y:S01]  /*0d20*/  IMAD.IADD R15, R17, 0x1, R15 ;  /* 0x00000001110f7824 */ /* 0x000fe200078e020f */
[----:B------:R-:W-:Y:S01]  /*0d30*/  UMOV UR4, 0x400 ;  /* 0x0000040000047882 */ /* 0x000fe20000000000 */
[----:B------:R-:W-:Y:S01]  /*0d40*/  IMAD R10, R81, UR14, RZ ;  /* 0x0000000e510a7c24 */ /* 0x000fe2000f8e02ff */
[----:B------:R-:W-:Y:S01]  /*0d50*/  LEA R22, P1, R4, R18, 0x6 ;  /* 0x0000001204167211 */ /* 0x000fe200078230ff */
[----:B------:R-:W-:Y:S01]  /*0d60*/  IMAD.IADD R121, R119, 0x1, R121 ;  /* 0x0000000177797824 */ /* 0x000fe200078e0279 */
[----:B------:R-:W-:Y:S01]  /*0d70*/  LEA.HI.X R19, R16, UR5, R15, 0x1, P0 ;  /* 0x0000000510137c11 */ /* 0x000fe200080f0c0f */
[----:B------:R-:W-:Y:S01]  /*0d80*/  IMAD.MOV.U32 R120, RZ, RZ, R118 ;  /* 0x000000ffff787224 */ /* 0x000fe200078e0076 */
[----:B--2---:R-:W-:Y:S01]  /*0d90*/  ULEA UR5, UR12, UR4, 0x18 ;  /* 0x000000040c057291 */ /* 0x004fe2000f8ec03f */
[----:B------:R-:W-:Y:S01]  /*0da0*/  IMAD R10, R11, UR15, R10 ;  /* 0x0000000f0b0a7c24 */ /* 0x000fe2000f8e020a */
[----:B------:R-:W-:Y:S01]  /*0db0*/  LEA.HI.X R23, R4, R19, R5, 0x6, P1 ;  /* 0x0000001304177211 */ /* 0x000fe200008f3405 */
[----:B------:R-:W-:Y:S01]  /*0dc0*/  IMAD.WIDE.U32 R16, R81, UR15, R120 ;  /* 0x0000000f51107c25 */ /* 0x000fe2000f8e0078 */
[----:B------:R-:W-:Y:S01]  /*0dd0*/  ULDC.64 UR12, c[0x0][0x268] ;  /* 0x00009a00000c7ab9 */ /* 0x000fe20000000a00 */
[----:B------:R-:W-:Y:S01]  /*0de0*/  UIADD3 UR4, UR5, 0x3000, URZ ;  /* 0x0000300005047890 */ /* 0x000fe2000fffe03f */
[----:B------:R-:W-:Y:S01]  /*0df0*/  LEA R115, R115, UR5, 0x1 ;  /* 0x0000000573737c11 */ /* 0x000fe2000f8e08ff */
[----:B------:R-:W-:Y:S01]  /*0e00*/  IMAD.IADD R10, R17, 0x1, R10 ;  /* 0x00000001110a7824 */ /* 0x000fe200078e020a */
[C---:B------:R-:W-:Y:S01]  /*0e10*/  LEA R20, P0, R16.reuse, UR6, 0x1 ;  /* 0x0000000610147c11 */ /* 0x040fe2000f8008ff */
[----:B------:R-:W-:Y:S01]  /*0e20*/  IMAD R9, R9, UR12, RZ ;  /* 0x0000000c09097c24 */ /* 0x000fe2000f8e02ff */
[----:B------:R-:W-:Y:S01]  /*0e30*/  LOP3.LUT P1, RZ, R3, 0x2, RZ, 0xc0, !PT ;  /* 0x0000000203ff7812 */ /* 0x000fe2000782c0ff */
[----:B------:R-:W-:Y:S01]  /*0e40*/  @!PT LDS RZ, [RZ] ;  /* 0x00000000fffff984 */ /* 0x000fe20000000800 */
[----:B------:R-:W-:Y:S01]  /*0e50*/  @!PT LDS RZ, [RZ] ;  /* 0x00000000fffff984 */ /* 0x000fe20000000800 */
[----:B------:R-:W-:Y:S01]  /*0e60*/  @!PT LDS RZ, [RZ] ;  /* 0x00000000fffff984 */ /* 0x000fe20000000800 */
[----:B------:R-:W-:Y:S01]  /*0e70*/  LDGSTS.E.BYPASS.LTC128B.128 [R115], desc[UR32][R18.64] ;  /* 0x0000000012737fae */ /* 0x000fe2000b901d60 */
[----:B------:R-:W-:Y:S01]  /*0e80*/  LEA.HI.X R21, R16, UR7, R10, 0x1, P0 ;  /* 0x0000000710157c11 */ /* 0x000fe200080f0c0a */
[----:B------:R-:W-:Y:S01]  /*0e90*/  IMAD R4, R11, UR10, RZ ;  /* 0x0000000a0b047c24 */ /* 0x000fe2000f8e02ff */
[----:B------:R-:W-:Y:S01]  /*0ea0*/  IADD3 R16, P0, R20, UR15, RZ ;  /* 0x0000000f14107c10 */ /* 0x000fe2000ff1e0ff */
[----:B------:R-:W-:Y:S01]  /*0eb0*/  LDGSTS.E.BYPASS.LTC128B.128 [R115+0x1000], desc[UR32][R18.64+0x40] ;  /* 0x0100004012737fae */ /* 0x000fe2000b901d60 */
[----:B------:R-:W-:-:S02]  /*0ec0*/  IMAD.WIDE.U32 R116, R14, UR12, R116 ;  /* 0x0000000c0e747c25 */ /* 0x000fc4000f8e0074 */
[----:B------:R-:W-:Y:S01]  /*0ed0*/  IADD3.X R17, R21, UR14, RZ, P0, !PT ;  /* 0x0000000e15117c10 */ /* 0x000fe200087fe4ff */
[----:B------:R-:W-:Y:S01]  /*0ee0*/  LDGSTS.E.BYPASS.LTC128B.128 [R115+0x2000], desc[UR32][R18.64+0x80] ;  /* 0x0200008012737fae */ /* 0x000fe2000b901d60 */
[----:B------:R-:W-:Y:S01]  /*0ef0*/  IMAD R9, R14, UR13, R9 ;  /* 0x0000000d0e097c24 */ /* 0x000fe2000f8e0209 */
[----:B------:R-:W-:Y:S01]  /*0f00*/  ULDC.64 UR12, c[0x0][0x220] ;  /* 0x00008800000c7ab9 */ /* 0x000fe20000000a00 */
[C---:B------:R-:W-:Y:S01]  /*0f10*/  IMAD.WIDE.U32 R14, R81.reuse, UR10, RZ ;  /* 0x0000000a510e7c25 */ /* 0x040fe2000f8e00ff */
[----:B------:R-:W-:Y:S03]  /*0f20*/  LDGSTS.E.BYPASS.LTC128B.128 [R115+0x800], desc[UR32][R22.64] ;  /* 0x0080000016737fae */ /* 0x000fe6000b901d60 */
[----:B------:R-:W-:Y:S01]  /*0f30*/  IMAD R5, R81, UR11, R4 ;  /* 0x0000000b51057c24 */ /* 0x000fe2000f8e0204 */
[----:B------:R-:W-:Y:S01]  /*0f40*/  LDGSTS.E.BYPASS.LTC128B.128 [R115+0x1800], desc[UR32][R22.64+0x40] ;  /* 0x0180004016737fae */ /* 0x000fe2000b901d60 */
[----:B------:R-:W-:Y:S01]  /*0f50*/  IMAD.SHL.U32 R10, R3, 0x40, RZ ;  /* 0x00000040030a7824 */ /* 0x000fe200078e00ff */
[----:B------:R-:W-:Y:S01]  /*0f60*/  LEA R4, P0, R14, R116, 0x6 ;  /* 0x000000740e047211 */ /* 0x000fe200078030ff */
[----:B------:R-:W-:Y:S01]  /*0f70*/  IMAD.SHL.U32 R7, R7, 0x20, RZ ;  /* 0x0000002007077824 */ /* 0x000fe200078e00ff */
[----:B------:R-:W-:Y:S01]  /*0f80*/  LDGSTS.E.BYPASS.LTC128B.128 [R115+0x2800], desc[UR32][R22.64+0x80] ;  /* 0x0280008016737fae */ /* 0x000fe2000b901d60 */
[----:B------:R-:W-:Y:S01]  /*0f90*/  IMAD.IADD R5, R15, 0x1, R5 ;  /* 0x000000010f057824 */ /* 0x000fe200078e0205 */
[----:B------:R-:W-:Y:S01]  /*0fa0*/  LOP3.LUT R10, R10, 0xc0, RZ, 0xc0, !PT ;  /* 0x000000c00a0a7812 */ /* 0x000fe200078ec0ff */
[----:B------:R-:W-:Y:S01]  /*0fb0*/  IMAD R11, R13, 0x8, R12 ;  /* 0x000000080d0b7824 */ /* 0x000fe200078e020c */
[----:B------:R-:W-:Y:S01]  /*0fc0*/  LDGSTS.E.BYPASS.LTC128B.128 [R115+0x3000], desc[UR32][R20.64] ;  /* 0x0300000014737fae */ /* 0x000fe2000b901d60 */
[----:B------:R-:W-:Y:S01]  /*0fd0*/  IMAD.IADD R114, R117, 0x1, R9 ;  /* 0x0000000175727824 */ /* 0x000fe200078e0209 */
[----:B------:R-:W-:Y:S01]  /*0fe0*/  LOP3.LUT R7, R7, 0xffffff00, RZ, 0xc0, !PT ;  /* 0xffffff0007077812 */ /* 0x000fe200078ec0ff */
[----:B------:R-:W-:Y:S01]  /*0ff0*/  IMAD.SHL.U32 R13, R13, 0x8, RZ ;  /* 0x000000080d0d7824 */ /* 0x000fe200078e00ff */
[----:B------:R-:W-:Y:S01]  /*1000*/  LDGSTS.E.BYPASS.LTC128B.128 [R115+0x4000], desc[UR32][R20.64+0x40] ;  /* 0x0400004014737fae */ /* 0x000fe2000b901d60 */
[----:B------:R-:W-:Y:S01]  /*1010*/  IMAD.U32 R0, R11, 0x20, R0 ;  /* 0x000000200b007824 */ /* 0x000fe200078e0000 */
[----:B------:R-:W-:Y:S01]  /*1020*/  LEA.HI.X R15, R14, R114, R5, 0x6, P0 ;  /* 0x000000720e0f7211 */ /* 0x000fe200000f3405 */
[----:B------:R-:W-:Y:S01]  /*1030*/  IMAD R9, R86, 0x200, R7 ;  /* 0x0000020056097824 */ /* 0x000fe200078e0207 */
[----:B------:R-:W-:Y:S01]  /*1040*/  LDGSTS.E.BYPASS.LTC128B.128 [R115+0x5000], desc[UR32][R20.64+0x80] ;  /* 0x0500008014737fae */ /* 0x000fe2000b901d60 */
[----:B------:R-:W-:-:S02]  /*1050*/  LOP3.LUT R5, R10, 0x8, R13, 0xf8, !PT ;  /* 0x000000080a057812 */ /* 0x000fc400078ef80d */
[----:B------:R-:W-:Y:S01]  /*1060*/  SHF.R.U32.HI R10, RZ, 0x3, R10 ;  /* 0x00000003ff0a7819 */ /* 0x000fe2000001160a */
[----:B------:R-:W-:Y:S01]  /*1070*/  LDGSTS.E.BYPASS.LTC128B.128 [R115+0x3800], desc[UR32][R16.64] ;  /* 0x0380000010737fae */ /* 0x000fe2000b901d60 */
[C---:B------:R-:W-:Y:S02]  /*1080*/  LEA R12, P0, R4.reuse, UR12, 0x1 ;  /* 0x0000000c040c7c11 */ /* 0x040fe4000f8008ff */
[----:B------:R-:W-:Y:S01]  /*1090*/  LOP3.LUT R5, R5, R10, RZ, 0x3c, !PT ;  /* 0x0000000a05057212 */ /* 0x000fe200078e3cff */
[----:B------:R-:W-:Y:S01]  /*10a0*/  LDGSTS.E.BYPASS.LTC128B.128 [R115+0x4800], desc[UR32][R16.64+0x40] ;  /* 0x0480004010737fae */ /* 0x000fe2000b901d60 */
[----:B------:R-:W-:Y:S01]  /*10b0*/  LEA.HI.X R13, R4, UR13, R15, 0x1, P0 ;  /* 0x0000000d040d7c11 */ /* 0x000fe200080f0c0f */
[----:B------:R-:W-:Y:S01]  /*10c0*/  IMAD R4, R6, 0x20, R9 ;  /* 0x0000002006047824 */ /* 0x000fe200078e0209 */
[----:B------:R-:W-:Y:S01]  /*10d0*/  IADD3 R10, P0, R12, UR17, RZ ;  /* 0x000000110c0a7c10 */ /* 0x000fe2000ff1e0ff */
[----:B------:R-:W-:Y:S01]  /*10e0*/  LDGSTS.E.BYPASS.LTC128B.128 [R115+0x5800], desc[UR32][R16.64+0x80] ;  /* 0x0580008010737fae */ /* 0x000fe2000b901d60 */
[----:B------:R-:W-:Y:S01]  /*10f0*/  LEA R90, R0, UR5, 0x1 ;  /* 0x00000005005a7c11 */ /* 0x000fe2000f8e08ff */
[----:B------:R-:W-:Y:S01]  /*1100*/  IMAD.IADD R113, R5, 0x1, R4 ;  /* 0x0000000105717824 */ /* 0x000fe200078e0204 */
[----:B------:R-:W-:Y:S01]  /*1110*/  IADD3.X R11, R13, UR16, RZ, P0, !PT ;  /* 0x000000100d0b7c10 */ /* 0x000fe200087fe4ff */
[----:B------:R-:W0:Y:S01]  /*1120*/  LDGDEPBAR ;  /* 0x00000000000079af */ /* 0x000e220000000000 */
[----:B------:R-:W-:Y:S01]  /*1130*/  IMAD.MOV.U32 R4, RZ, RZ, 0x20 ;  /* 0x00000020ff047424 */ /* 0x000fe200078e00ff */
[----:B------:R-:W-:-:S02]  /*1140*/  LOP3.LUT P0, RZ, R8, 0x2, RZ, 0xc0, !PT ;  /* 0x0000000208ff7812 */ /* 0x000fc4000780c0ff */
[----:B------:R-:W-:Y:S02]  /*1150*/  LEA R113, R113, UR5, 0x1 ;  /* 0x0000000571717c11 */ /* 0x000fe4000f8e08ff */
[C---:B------:R-:W-:Y:S02]  /*1160*/  SEL R3, R4.reuse, 0xffffffe0, !P0 ;  /* 0xffffffe004037807 */ /* 0x040fe40004000000 */
[----:B------:R-:W-:Y:S02]  /*1170*/  SEL R4, R4, 0xffffffe0, !P1 ;  /* 0xffffffe004047807 */ /* 0x000fe40004800000 */
[----:B------:R-:W-:-:S03]  /*1180*/  LEA R112, R0, UR4, 0x1 ;  /* 0x0000000400707c11 */ /* 0x000fc6000f8e08ff */
[----:B------:R-:W-:Y:S02]  /*1190*/  IMAD.IADD R111, R113, 0x1, R4 ;  /* 0x00000001716f7824 */ /* 0x000fe400078e0204 */
[----:B------:R-:W-:Y:S01]  /*11a0*/  IMAD.IADD R110, R112, 0x1, R3 ;  /* 0x00000001706e7824 */ /* 0x000fe200078e0203 */
[----:B------:R-:W-:-:S04]  /*11b0*/  SHF.R.S32.HI R3, RZ, 0x1f, R88 ;  /* 0x0000001fff037819 */ /* 0x000fc80000011458 */
[----:B------:R-:W-:Y:S01]  /*11c0*/  LEA.HI R122, R3, R88, RZ, 0x2 ;  /* 0x00000058037a7211 */ /* 0x000fe200078f10ff */
[----:B------:R-:W-:Y:S01]  /*11d0*/  IMAD R3, R81, 0x40, R2 ;  /* 0x0000004051037824 */ /* 0x000fe200078e0202 */
[----:B------:R-:W-:-:S04]  /*11e0*/  DEPBAR.LE SB0, 0x0 ;  /* 0x000080000000791a */ /* 0x000fc80000000000 */
[----:B------:R-:W-:Y:S01]  /*11f0*/  BAR.SYNC.DEFER_BLOCKING 0x0 ;  /* 0x0000000000007b1d */ /* 0x000fe20000010000 */
        /* <DEDUP_REMOVED lines=13> */
[----:B------:R-:W3:Y:S04]  /*12d0*/  LDSM.16.M88.4 R40, [R90+0x3000] ;  /* 0x003000005a28783b */ /* 0x000ee80000000200 */
[----:B------:R-:W4:Y:S04]  /*12e0*/  LDSM.16.M88.4 R32, [R90+0x3400] ;  /* 0x003400005a20783b */ /* 0x000f280000000200 */
[----:B------:R-:W5:Y:S04]  /*12f0*/  LDSM.16.M88.4 R24, [R90+0x3800] ;  /* 0x003800005a18783b */ /* 0x000f680000000200 */
[----:B-1----:R-:W1:Y:S04]  /*1300*/  LDSM.16.M88.4 R12, [R90+0x3c00] ;  /* 0x003c00005a0c783b */ /* 0x002e680000000200 */
[----:B------:R-:W-:Y:S04]  /*1310*/  LDSM.16.M88.4 R56, [R110] ;  /* 0x000000006e38783b */ /* 0x000fe80000000200 */
[----:B--2---:R-:W2:Y:S04]  /*1320*/  LDSM.16.M88.4 R8, [R111] ;  /* 0x000000006f08783b */ /* 0x004ea80000000200 */
[----:B------:R-:W2:Y:S04]  /*1330*/  LDSM.16.M88.4 R52, [R110+0x400] ;  /* 0x000400006e34783b */ /* 0x000ea80000000200 */
[----:B------:R-:W2:Y:S04]  /*1340*/  LDSM.16.M88.4 R16, [R110+0x800] ;  /* 0x000800006e10783b */ /* 0x000ea80000000200 */
[----:B------:R-:W2:Y:S04]  /*1350*/  LDSM.16.M88.4 R64, [R110+0xc00] ;  /* 0x000c00006e40783b */ /* 0x000ea80000000200 */
[----:B------:R-:W-:Y:S01]  /*1360*/  LDSM.16.M88.4 R48, [R113+0x1000] ;  /* 0x001000007130783b */ /* 0x000fe20000000200 */
[C---:B---3--:R-:W-:Y:S03]  /*1370*/  HMMA.16816.F32.BF16 R44, R68.reuse, R40, RZ ;  /* 0x00000028442c723c */ /* 0x048fe600000418ff */
[----:B------:R-:W-:Y:S04]  /*1380*/  LDSM.16.M88.4 R60, [R90+0x4400] ;  /* 0x004400005a3c783b */ /* 0x000fe80000000200 */
[----:B------:R-:W-:Y:S01]  /*1390*/  LDSM.16.M88.4 R72, [R111+0x1000] ;  /* 0x001000006f48783b */ /* 0x000fe20000000200 */
[C---:B------:R-:W-:Y:S03]  /*13a0*/  HMMA.16816.F32.BF16 R40, R68.reuse, R42, RZ ;  /* 0x0000002a4428723c */ /* 0x040fe600000418ff */
[----:B------:R-:W-:Y:S03]  /*13b0*/  LDSM.16.M88.4 R76, [R110+0x1c00] ;  /* 0x001c00006e4c783b */ /* 0x000fe60000000200 */
[C---:B----4-:R-:W-:Y:S01]  /*13c0*/  HMMA.16816.F32.BF16 R36, R68.reuse, R32, RZ ;  /* 0x000000204424723c */ /* 0x050fe200000418ff */
[----:B------:R-:W0:Y:S05]  /*13d0*/  LDGDEPBAR ;  /* 0x00000000000079af */ /* 0x000e2a0000000000 */
[C---:B-----5:R-:W-:Y:S06]  /*13e0*/  HMMA.16816.F32.BF16 R28, R68.reuse, R24, RZ ;  /* 0x00000018441c723c */ /* 0x060fec00000418ff */
[C---:B------:R-:W-:Y:S06]  /*13f0*/  HMMA.16816.F32.BF16 R32, R68.reuse, R34, RZ ;  /* 0x000000224420723c */ /* 0x040fec00000418ff */
[C---:B------:R-:W-:Y:S06]  /*1400*/  HMMA.16816.F32.BF16 R24, R68.reuse, R26, RZ ;  /* 0x0000001a4418723c */ /* 0x040fec00000418ff */
[C---:B-1----:R-:W-:Y:S06]  /*1410*/  HMMA.16816.F32.BF16 R20, R68.reuse, R12, RZ ;  /* 0x0000000c4414723c */ /* 0x042fec00000418ff */
[----:B------:R-:W-:Y:S01]  /*1420*/  HMMA.16816.F32.BF16 R68, R68, R14, RZ ;  /* 0x0000000e4444723c */ /* 0x000fe200000418ff */
[----:B------:R-:W1:Y:S05]  /*1430*/  LDSM.16.M88.4 R12, [R90+0x4000] ;  /* 0x004000005a0c783b */ /* 0x000e6a0000000200 */
[C---:B--2---:R-:W-:Y:S06]  /*1440*/  HMMA.16816.F32.BF16 R44, R8.reuse, R56, R44 ;  /* 0x00000038082c723c */ /* 0x044fec000004182c */
[C---:B------:R-:W-:Y:S01]  /*1450*/  HMMA.16816.F32.BF16 R40, R8.reuse, R58, R40 ;  /* 0x0000003a0828723c */ /* 0x040fe20000041828 */
[----:B------:R-:W2:Y:S05]  /*1460*/  LDSM.16.M88.4 R56, [R90+0x4800] ;  /* 0x004800005a38783b */ /* 0x000eaa0000000200 */
[C---:B------:R-:W-:Y:S06]  /*1470*/  HMMA.16816.F32.BF16 R36, R8.reuse, R52, R36 ;  /* 0x000000340824723c */ /* 0x040fec0000041824 */
[C---:B------:R-:W-:Y:S01]  /*1480*/  HMMA.16816.F32.BF16 R32, R8.reuse, R54, R32 ;  /* 0x000000360820723c */ /* 0x040fe20000041820 */
[----:B------:R-:W3:Y:S05]  /*1490*/  LDSM.16.M88.4 R52, [R90+0x4c00] ;  /* 0x004c00005a34783b */ /* 0x000eea0000000200 */
[C---:B------:R-:W-:Y:S06]  /*14a0*/  HMMA.16816.F32.BF16 R28, R8.reuse, R16, R28 ;  /* 0x00000010081c723c */ /* 0x040fec000004181c */
[C---:B------:R-:W-:Y:S01]  /*14b0*/  HMMA.16816.F32.BF16 R24, R8.reuse, R18, R24 ;  /* 0x000000120818723c */ /* 0x040fe20000041818 */
[----:B------:R-:W4:Y:S05]  /*14c0*/  LDSM.16.M88.4 R16, [R110+0x1000] ;  /* 0x001000006e10783b */ /* 0x000f2a0000000200 */
[C---:B------:R-:W-:Y:S06]  /*14d0*/  HMMA.16816.F32.BF16 R20, R8.reuse, R64, R20 ;  /* 0x000000400814723c */ /* 0x040fec0000041814 */
[----:B------:R-:W-:Y:S01]  /*14e0*/  HMMA.16816.F32.BF16 R68, R8, R66, R68 ;  /* 0x000000420844723c */ /* 0x000fe20000041844 */
[----:B------:R-:W5:Y:S04]  /*14f0*/  LDSM.16.M88.4 R8, [R110+0x1400] ;  /* 0x001400006e08783b */ /* 0x000f680000000200 */
[----:B------:R-:W-:Y:S01]  /*1500*/  LDSM.16.M88.4 R64, [R113+0x2000] ;  /* 0x002000007140783b */ /* 0x000fe20000000200 */
[C---:B-1----:R-:W-:Y:S06]  /*1510*/  HMMA.16816.F32.BF16 R44, R48.reuse, R12, R44 ;  /* 0x0000000c302c723c */ /* 0x042fec000004182c */
[C---:B------:R-:W-:Y:S01]  /*1520*/  HMMA.16816.F32.BF16 R40, R48.reuse, R14, R40 ;  /* 0x0000000e3028723c */ /* 0x040fe20000041828 */
[----:B------:R-:W1:Y:S05]  /*1530*/  LDSM.16.M88.4 R12, [R110+0x1800] ;  /* 0x001800006e0c783b */ /* 0x000e6a0000000200 */
[C---:B------:R-:W-:Y:S06]  /*1540*/  HMMA.16816.F32.BF16 R36, R48.reuse, R60, R36 ;  /* 0x0000003c3024723c */ /* 0x040fec0000041824 */
[C---:B------:R-:W-:Y:S01]  /*1550*/  HMMA.16816.F32.BF16 R32, R48.reuse, R62, R32 ;  /* 0x0000003e3020723c */ /* 0x040fe20000041820 */
[----:B------:R-:W1:Y:S05]  /*1560*/  LDSM.16.M88.4 R60, [R90+0x5000] ;  /* 0x005000005a3c783b */ /* 0x000e6a0000000200 */
[C---:B--2---:R-:W-:Y:S06]  /*1570*/  HMMA.16816.F32.BF16 R28, R48.reuse, R56, R28 ;  /* 0x00000038301c723c */ /* 0x044fec000004181c */
[C---:B------:R-:W-:Y:S01]  /*1580*/  HMMA.16816.F32.BF16 R24, R48.reuse, R58, R24 ;  /* 0x0000003a3018723c */ /* 0x040fe20000041818 */
[----:B------:R-:W2:Y:S05]  /*1590*/  LDSM.16.M88.4 R56, [R90+0x5400] ;  /* 0x005400005a38783b */ /* 0x000eaa0000000200 */
[C---:B---3--:R-:W-:Y:S06]  /*15a0*/  HMMA.16816.F32.BF16 R20, R48.reuse, R52, R20 ;  /* 0x000000343014723c */ /* 0x048fec0000041814 */
[----:B------:R-:W-:Y:S01]  /*15b0*/  HMMA.16816.F32.BF16 R68, R48, R54, R68 ;  /* 0x000000363044723c */ /* 0x000fe20000041844 */
[----:B------:R-:W3:Y:S04]  /*15c0*/  LDSM.16.M88.4 R52, [R90+0x5800] ;  /* 0x005800005a34783b */ /* 0x000ee80000000200 */
[----:B------:R-:W-:Y:S01]  /*15d0*/  LDSM.16.M88.4 R48, [R90+0x5c00] ;  /* 0x005c00005a30783b */ /* 0x000fe20000000200 */
[C---:B----4-:R-:W-:Y:S06]  /*15e0*/  HMMA.16816.F32.BF16 R44, R72.reuse, R16, R44 ;  /* 0x00000010482c723c */ /* 0x050fec000004182c */
[C---:B------:R-:W-:Y:S01]  /*15f0*/  HMMA.16816.F32.BF16 R40, R72.reuse, R18, R40 ;  /* 0x000000124828723c */ /* 0x040fe20000041828 */
[----:B------:R-:W-:Y:S05]  /*1600*/  LDSM.16.M88.4 R16, [R110+0x2000] ;  /* 0x002000006e10783b */ /* 0x000fea0000000200 */
[C---:B-----5:R-:W-:Y:S06]  /*1610*/  HMMA.16816.F32.BF16 R36, R72.reuse, R8, R36 ;  /* 0x000000084824723c */ /* 0x060fec0000041824 */
[C---:B------:R-:W-:Y:S01]  /*1620*/  HMMA.16816.F32.BF16 R32, R72.reuse, R10, R32 ;  /* 0x0000000a4820723c */ /* 0x040fe20000041820 */
[----:B------:R-:W4:Y:S05]  /*1630*/  LDSM.16.M88.4 R8, [R111+0x2000] ;  /* 0x002000006f08783b */ /* 0x000f2a0000000200 */
[C---:B-1----:R-:W-:Y:S06]  /*1640*/  HMMA.16816.F32.BF16 R28, R72.reuse, R12, R28 ;  /* 0x0000000c481c723c */ /* 0x042fec000004181c */
[----:B------:R-:W-:Y:S01]  /*1650*/  HMMA.16816.F32.BF16 R24, R72, R14, R24 ;  /* 0x0000000e4818723c */ /* 0x000fe20000041818 */
[----:B------:R-:W1:Y:S05]  /*1660*/  LDSM.16.M88.4 R12, [R110+0x2400] ;  /* 0x002400006e0c783b */ /* 0x000e6a0000000200 */
[----:B------:R-:W-:Y:S06]  /*1670*/  HMMA.16816.F32.BF16 R44, R64, R60, R44 ;  /* 0x0000003c402c723c */ /* 0x000fec000004182c */
[C---:B------:R-:W-:Y:S06]  /*1680*/  HMMA.16816.F32.BF16 R20, R72.reuse, R76, R20 ;  /* 0x0000004c4814723c */ /* 0x040fec0000041814 */
[----:B------:R-:W-:Y:S06]  /*1690*/  HMMA.16816.F32.BF16 R68, R72, R78, R68 ;  /* 0x0000004e4844723c */ /* 0x000fec0000041844 */
[C---:B------:R-:W-:Y:S01]  /*16a0*/  HMMA.16816.F32.BF16 R60, R64.reuse, R62, R40 ;  /* 0x0000003e403c723c */ /* 0x040fe20000041828 */
[----:B------:R-:W5:Y:S05]  /*16b0*/  LDSM.16.M88.4 R40, [R110+0x2800] ;  /* 0x002800006e28783b */ /* 0x000f6a0000000200 */
[C---:B--2---:R-:W-:Y:S06]  /*16c0*/  HMMA.16816.F32.BF16 R32, R64.reuse, R58, R32 ;  /* 0x0000003a4020723c */ /* 0x044fec0000041820 */
[C---:B---3--:R-:W-:Y:S06]  /*16d0*/  HMMA.16816.F32.BF16 R28, R64.reuse, R52, R28 ;  /* 0x00000034401c723c */ /* 0x048fec000004181c */
[----:B------:R-:W-:Y:S01]  /*16e0*/  HMMA.16816.F32.BF16 R24, R64, R54, R24 ;  /* 0x000000364018723c */ /* 0x000fe20000041818 */
[----:B------:R-:W2:Y:S01]  /*16f0*/  LDSM.16.M88.4 R52, [R110+0x2c00] ;  /* 0x002c00006e34783b */ /* 0x000ea20000000200 */
[----:B------:R-:W-:-:S04]  /*1700*/  DEPBAR.LE SB0, 0x0 ;  /* 0x000080000000791a */ /* 0x000fc80000000000 */
[----:B------:R-:W-:Y:S06]  /*1710*/  HMMA.16816.F32.BF16 R36, R64, R56, R36 ;  /* 0x000000384024723c */ /* 0x000fec0000041824 */
[----:B----4-:R-:W-:Y:S06]  /*1720*/  HMMA.16816.F32.BF16 R44, R8, R16, R44 ;  /* 0x00000010082c723c */ /* 0x010fec000004182c */
[----:B------:R-:W-:Y:S01]  /*1730*/  HMMA.16816.F32.BF16 R20, R64, R48, R20 ;  /* 0x000000304014723c */ /* 0x000fe20000041814 */
[----:B------:R-:W-:-:S05]  /*1740*/  VIADD R17, R3, 0x21 ;  /* 0x0000002103117836 */ /* 0x000fca0000000000 */
[----:B------:R-:W-:Y:S01]  /*1750*/  HMMA.16816.F32.BF16 R68, R64, R50, R68 ;  /* 0x000000324044723c */ /* 0x000fe20000041844 */
[----:B------:R-:W-:-:S05]  /*1760*/  VIADD R49, R3, 0x10 ;  /* 0x0000001003317836 */ /* 0x000fca0000000000 */
[C---:B------:R-:W-:Y:S06]  /*1770*/  HMMA.16816.F32.BF16 R60, R8.reuse, R18, R60 ;  /* 0x00000012083c723c */ /* 0x040fec000004183c */
[----:B-1----:R-:W-:Y:S01]  /*1780*/  HMMA.16816.F32.BF16 R32, R8, R14, R32 ;  /* 0x0000000e0820723c */ /* 0x002fe20000041820 */
[----:B------:R-:W-:-:S05]  /*1790*/  VIADD R19, R3, 0x20 ;  /* 0x0000002003137836 */ /* 0x000fca0000000000 */
[----:B------:R-:W-:Y:S01]  /*17a0*/  HMMA.16816.F32.BF16 R36, R8, R12, R36 ;  /* 0x0000000c0824723c */ /* 0x000fe20000041824 */
[----:B------:R-:W-:-:S05]  /*17b0*/  VIADD R15, R0, UR18 ;  /* 0x00000012000f7c36 */ /* 0x000fca0008000000 */
[----:B------:R-:W-:Y:S01]  /*17c0*/  VIMNMX R2, R15, R82, PT ;  /* 0x000000520f027248 */ /* 0x000fe20003fe0100 */
[----:B------:R-:W-:Y:S01]  /*17d0*/  VIADD R13, R3, 0x1 ;  /* 0x00000001030d7836 */ /* 0x000fe20000000000 */
[----:B------:R-:W-:Y:S01]  /*17e0*/  VIADDMNMX R82, R15, 0x8, R82, PT ;  /* 0x000000080f527846 */ /* 0x000fe20003800152 */
[C---:B------:R-:W-:Y:S01]  /*17f0*/  VIADD R15, R3.reuse, 0x8 ;  /* 0x00000008030f7836 */ /* 0x040fe20000000000 */
[-C--:B------:R-:W-:Y:S01]  /*1800*/  ISETP.GE.AND P6, PT, R3, R2.reuse, PT ;  /* 0x000000020300720c */ /* 0x080fe20003fc6270 */
[C---:B-----5:R-:W-:Y:S01]  /*1810*/  HMMA.16816.F32.BF16 R28, R8.reuse, R40, R28 ;  /* 0x00000028081c723c */ /* 0x060fe2000004181c */
[C---:B------:R-:W-:Y:S02]  /*1820*/  ISETP.GE.AND P5, PT, R13.reuse, R2, PT ;  /* 0x000000020d00720c */ /* 0x040fe40003fa6270 */
[----:B------:R-:W-:Y:S01]  /*1830*/  ISETP.GE.AND P2, PT, R13, R82, PT ;  /* 0x000000520d00720c */ /* 0x000fe20003f46270 */
[----:B------:R-:W-:Y:S01]  /*1840*/  VIADD R13, R3, 0x9 ;  /* 0x00000009030d7836 */ /* 0x000fe20000000000 */
[-C--:B------:R-:W-:Y:S01]  /*1850*/  ISETP.GE.AND P4, PT, R15, R2.reuse, PT ;  /* 0x000000020f00720c */ /* 0x080fe20003f86270 */
[C---:B------:R-:W-:Y:S01]  /*1860*/  HMMA.16816.F32.BF16 R24, R8.reuse, R42, R24 ;  /* 0x0000002a0818723c */ /* 0x040fe20000041818 */
[----:B------:R-:W-:Y:S01]  /*1870*/  FSEL R18, R45, -INF , !P5 ;  /* 0xff8000002d127808 */ /* 0x000fe20006800000 */
[C---:B------:R-:W-:Y:S01]  /*1880*/  VIADD R45, R3.reuse, 0x11 ;  /* 0x00000011032d7836 */ /* 0x040fe20000000000 */
[----:B------:R-:W-:Y:S01]  /*1890*/  FSEL R44, R44, -INF , !P6 ;  /* 0xff8000002c2c7808 */ /* 0x000fe20007000000 */
[----:B------:R-:W-:Y:S01]  /*18a0*/  VIADD R41, R3, 0x19 ;  /* 0x0000001903297836 */ /* 0x000fe20000000000 */
[----:B------:R-:W-:Y:S01]  /*18b0*/  BAR.SYNC.DEFER_BLOCKING 0x0 ;  /* 0x0000000000007b1d */ /* 0x000fe20000010000 */
[----:B--2---:R-:W-:Y:S01]  /*18c0*/  HMMA.16816.F32.BF16 R20, R8, R52, R20 ;  /* 0x000000340814723c */ /* 0x004fe20000041814 */
[----:B------:R-:W-:Y:S01]  /*18d0*/  ISETP.GE.AND P3, PT, R13, R2, PT ;  /* 0x000000020d00720c */ /* 0x000fe20003f66270 */
[----:B------:R-:W-:Y:S01]  /*18e0*/  VIADD R43, R3, 0x18 ;  /* 0x00000018032b7836 */ /* 0x000fe20000000000 */
[----:B------:R-:W-:-:S02]  /*18f0*/  FSEL R60, R60, -INF , !P4 ;  /* 0xff8000003c3c7808 */ /* 0x000fc40006000000 */
[-C--:B------:R-:W-:Y:S01]  /*1900*/  ISETP.GE.AND P4, PT, R49, R2.reuse, PT ;  /* 0x000000023100720c */ /* 0x080fe20003f86270 */
[----:B------:R-:W-:Y:S01]  /*1910*/  HMMA.16816.F32.BF16 R68, R8, R54, R68 ;  /* 0x000000360844723c */ /* 0x000fe20000041844 */
[----:B------:R-:W-:Y:S02]  /*1920*/  FSEL R40, R61, -INF , !P3 ;  /* 0xff8000003d287808 */ /* 0x000fe40005800000 */
[----:B------:R-:W-:Y:S02]  /*1930*/  ISETP.GE.AND P3, PT, R45, R2, PT ;  /* 0x000000022d00720c */ /* 0x000fe40003f66270 */
[----:B------:R-:W-:Y:S02]  /*1940*/  FSEL R36, R36, -INF , !P4 ;  /* 0xff80000024247808 */ /* 0x000fe40006000000 */
[----:B------:R-:W-:Y:S01]  /*1950*/  FMNMX.FTZ R9, R44, R18, !PT ;  /* 0x000000122c097209 */ /* 0x000fe20007810000 */
[----:B------:R-:W-:Y:S01]  /*1960*/  VIADD R11, R3, 0x30 ;  /* 0x00000030030b7836 */ /* 0x000fe20000000000 */
        /* <DEDUP_REMOVED lines=9> */
[----:B------:R-:W-:Y:S02]  /*1a00*/  ISETP.GE.AND P4, PT, R19, R2, PT ;  /* 0x000000021300720c */ /* 0x000fe40003f86270 */
[----:B------:R-:W-:Y:S01]  /*1a10*/  FMNMX.FTZ R33, R32, R9, !PT ;  /* 0x0000000920217209 */ /* 0x000fe20007810000 */
[----:B------:R-:W-:Y:S01]  /*1a20*/  VIADD R9, R3, 0x31 ;  /* 0x0000003103097836 */ /* 0x000fe20000000000 */
[----:B------:R-:W-:Y:S01]  /*1a30*/  ISETP.GE.AND P1, PT, R15, R82, PT ;  /* 0x000000520f00720c */ /* 0x000fe20003f26270 */
[----:B------:R-:W-:Y:S01]  /*1a40*/  VIADD R15, R3, 0x28 ;  /* 0x00000028030f7836 */ /* 0x000fe20000000000 */
[----:B------:R-:W-:-:S02]  /*1a50*/  ISETP.GE.AND P3, PT, R17, R2, PT ;  /* 0x000000021100720c */ /* 0x000fc40003f66270 */
[----:B------:R-:W-:Y:S02]  /*1a60*/  FSEL R94, R28, -INF , !P4 ;  /* 0xff8000001c5e7808 */ /* 0x000fe40006000000 */
[----:B------:R-:W-:Y:S02]  /*1a70*/  FMNMX.FTZ R33, R8, R33, !PT ;  /* 0x0000002108217209 */ /* 0x000fe40007810000 */
[----:B------:R-:W-:Y:S01]  /*1a80*/  ISETP.GE.AND P0, PT, R13, R82, PT ;  /* 0x000000520d00720c */ /* 0x000fe20003f06270 */
[----:B------:R-:W-:Y:S01]  /*1a90*/  VIADD R13, R3, 0x29 ;  /* 0x00000029030d7836 */ /* 0x000fe20000000000 */
[----:B------:R-:W-:Y:S02]  /*1aa0*/  ISETP.GE.AND P4, PT, R15, R2, PT ;  /* 0x000000020f00720c */ /* 0x000fe40003f86270 */
[----:B------:R-:W-:Y:S01]  /*1ab0*/  FSEL R93, R29, -INF , !P3 ;  /* 0xff8000001d5d7808 */ /* 0x000fe20005800000 */
[----:B------:R-:W-:Y:S01]  /*1ac0*/  VIADD R29, R3, 0x38 ;  /* 0x00000038031d7836 */ /* 0x000fe20000000000 */
[----:B------:R-:W-:-:S02]  /*1ad0*/  FMNMX.FTZ R10, R94, R33, !PT ;  /* 0x000000215e0a7209 */ /* 0x000fc40007810000 */
[----:B------:R-:W-:Y:S02]  /*1ae0*/  ISETP.GE.AND P3, PT, R13, R2, PT ;  /* 0x000000020d00720c */ /* 0x000fe40003f66270 */
[----:B------:R-:W-:Y:S02]  /*1af0*/  FSEL R92, R24, -INF , !P4 ;  /* 0xff800000185c7808 */ /* 0x000fe40006000000 */
[----:B------:R-:W-:Y:S02]  /*1b00*/  FMNMX.FTZ R33, R93, R10, !PT ;  /* 0x0000000a5d217209 */ /* 0x000fe40007810000 */
[----:B------:R-:W-:Y:S02]  /*1b10*/  ISETP.GE.AND P4, PT, R11, R2, PT ;  /* 0x000000020b00720c */ /* 0x000fe40003f86270 */
[----:B------:R-:W-:Y:S01]  /*1b20*/  FSEL R91, R25, -INF , !P3 ;  /* 0xff800000195b7808 */ /* 0x000fe20005800000 */
[----:B------:R-:W-:Y:S01]  /*1b30*/  VIADD R25, R3, 0x39 ;  /* 0x0000003903197836 */ /* 0x000fe20000000000 */
[----:B------:R-:W-:-:S02]  /*1b40*/  FMNMX.FTZ R10, R92, R33, !PT ;  /* 0x000000215c0a7209 */ /* 0x000fc40007810000 */
[----:B------:R-:W-:Y:S02]  /*1b50*/  ISETP.GE.AND P3, PT, R9, R2, PT ;  /* 0x000000020900720c */ /* 0x000fe40003f66270 */
[----:B------:R-:W-:Y:S02]  /*1b60*/  FSEL R90, R20, -INF , !P4 ;  /* 0xff800000145a7808 */ /* 0x000fe40006000000 */
[----:B------:R-:W-:Y:S02]  /*1b70*/  FMNMX.FTZ R33, R91, R10, !PT ;  /* 0x0000000a5b217209 */ /* 0x000fe40007810000 */
[----:B------:R-:W-:Y:S02]  /*1b80*/  FSEL R20, R47, -INF , !P2 ;  /* 0xff8000002f147808 */ /* 0x000fe40005000000 */
[----:B------:R-:W-:Y:S02]  /*1b90*/  ISETP.NE.AND P2, PT, R85, 0x1, PT ;  /* 0x000000015500780c */ /* 0x000fe40003f45270 */
[----:B------:R-:W-:-:S02]  /*1ba0*/  FSEL R88, R21, -INF , !P3 ;  /* 0xff80000015587808 */ /* 0x000fc40005800000 */
[-C--:B------:R-:W-:Y:S02]  /*1bb0*/  ISETP.GE.AND P5, PT, R29, R2.reuse, PT ;  /* 0x000000021d00720c */ /* 0x080fe40003fa6270 */
[----:B------:R-:W-:Y:S02]  /*1bc0*/  FMNMX.FTZ R21, R90, R33, !PT ;  /* 0x000000215a157209 */ /* 0x000fe40007810000 */
[----:B------:R-:W-:Y:S02]  /*1bd0*/  ISETP.GE.AND P4, PT, R25, R2, PT ;  /* 0x000000021900720c */ /* 0x000fe40003f86270 */
[----:B------:R-:W-:Y:S02]  /*1be0*/  FSEL R97, R68, -INF , !P5 ;  /* 0xff80000044617808 */ /* 0x000fe40006800000 */
[----:B------:R-:W-:Y:S02]  /*1bf0*/  FMNMX.FTZ R2, R88, R21, !PT ;  /* 0x0000001558027209 */ /* 0x000fe40007810000 */
[----:B------:R-:W-:-:S02]  /*1c00*/  ISETP.GE.AND P3, PT, R3, R82, PT ;  /* 0x000000520300720c */ /* 0x000fc40003f66270 */
[----:B------:R-:W-:Y:S02]  /*1c10*/  FSEL R98, R69, -INF , !P4 ;  /* 0xff80000045627808 */ /* 0x000fe40006000000 */
[----:B------:R-:W-:Y:S02]  /*1c20*/  FMNMX.FTZ R3, R97, R2, !PT ;  /* 0x0000000261037209 */ /* 0x000fe40007810000 */
[----:B------:R-:W-:Y:S02]  /*1c30*/  FSEL R46, R46, -INF , !P3 ;  /* 0xff8000002e2e7808 */ /* 0x000fe40005800000 */
[----:B------:R-:W-:Y:S01]  /*1c40*/  FMNMX.FTZ R3, R98, R3, !PT ;  /* 0x0000000362037209 */ /* 0x000fe20007810000 */
[----:B------:R-:W-:Y:S06]  /*1c50*/  @!P2 BRA `(.L_x_853) ;  /* 0x000000000060a947 */ /* 0x000fec0003800000 */
[----:B------:R-:W-:Y:S01]  /*1c60*/  VIADD R33, R85, 0xfffffffe ;  /* 0xfffffffe55217836 */ /* 0x000fe20000000000 */
[----:B------:R-:W-:Y:S02]  /*1c70*/  USHF.L.U32 UR4, UR8, 0x5, URZ ;  /* 0x0000000508047899 */ /* 0x000fe4000800063f */
[----:B------:R-:W-:Y:S01]  /*1c80*/  USHF.L.U64.HI UR8, UR8, 0x5, UR9 ;  /* 0x0000000508087899 */ /* 0x000fe20008010209 */
[C---:B------:R-:W-:Y:S01]  /*1c90*/  IMAD R2, R33.reuse, UR14, RZ ;  /* 0x0000000e21027c24 */ /* 0x040fe2000f8e02ff */
[----:B------:R-:W-:Y:S01]  /*1ca0*/  SHF.R.S32.HI R21, RZ, 0x1f, R33 ;  /* 0x0000001fff157819 */ /* 0x000fe20000011421 */
[----:B------:R-:W-:-:S04]  /*1cb0*/  IMAD.WIDE.U32 R50, R33, UR15, R120 ;  /* 0x0000000f21327c25 */ /* 0x000fc8000f8e0078 */
[----:B------:R-:W-:Y:S01]  /*1cc0*/  IMAD R2, R21, UR15, R2 ;  /* 0x0000000f15027c24 */ /* 0x000fe2000f8e0202 */
[----:B------:R-:W-:Y:S01]  /*1cd0*/  LEA R52, P4, R50, UR6, 0x1 ;  /* 0x0000000632347c11 */ /* 0x000fe2000f8808ff */
[----:B------:R-:W-:-:S03]  /*1ce0*/  IMAD.U32 R21, RZ, RZ, UR4 ;  /* 0x00000004ff157e24 */ /* 0x000fc6000f8e00ff */
[----:B------:R-:W-:Y:S01]  /*1cf0*/  IADD3 R10, R51, R2, RZ ;  /* 0x00000002330a7210 */ /* 0x000fe20007ffe0ff */
[----:B------:R-:W-:Y:S01]  /*1d00*/  IMAD.U32 R2, RZ, RZ, UR8 ;  /* 0x00000008ff027e24 */ /* 0x000fe2000f8e00ff */
        /* <DEDUP_REMOVED lines=13> */
.L_x_853:
[----:B------:R-:W-:Y:S01]  /*1de0*/  FSEL R62, R62, -INF , !P1 ;  /* 0xff8000003e3e7808 */ /* 0x000fe20004800000 */
[----:B------:R-:W2:Y:S01]  /*1df0*/  SHFL.BFLY PT, R2, R3, 0x2, 0x1f ;  /* 0x0c401f0003027f89 */ /* 0x000ea200000e0000 */
[----:B------:R-:W-:Y:S01]  /*1e00*/  FMNMX.FTZ R21, R46, R20, !PT ;  /* 0x000000142e157209 */ /* 0x000fe20007810000 */
[----:B------:R-:W-:Y:S01]  /*1e10*/  IMAD.WIDE.U32 R132, R84, -0x2daee0ad, RZ ;  /* 0xd2511f5354847825 */ /* 0x000fe200078e00ff */
[-C--:B------:R-:W-:Y:S01]  /*1e20*/  ISETP.GE.AND P3, PT, R49, R82.reuse, PT ;  /* 0x000000523100720c */ /* 0x080fe20003f66270 */
[----:B------:R-:W-:Y:S01]  /*1e30*/  UIADD3 UR27, UR34, -0x61c88647, URZ ;  /* 0x9e3779b9221b7890 */ /* 0x000fe2000fffe03f */
[----:B------:R-:W-:Y:S01]  /*1e40*/  FSEL R16, R63, -INF , !P0 ;  /* 0xff8000003f107808 */ /* 0x000fe20004000000 */
[----:B------:R-:W-:Y:S01]  /*1e50*/  UIADD3 UR26, UR35, -0x4498517b, URZ ;  /* 0xbb67ae85231a7890 */ /* 0x000fe2000fffe03f */
[----:B------:R-:W-:Y:S01]  /*1e60*/  FMNMX.FTZ R21, R62, R21, !PT ;  /* 0x000000153e157209 */ /* 0x000fe20007810000 */
[----:B------:R-:W-:Y:S01]  /*1e70*/  ULDC UR4, c[0x0][0x2ec] ;  /* 0x0000bb0000047ab9 */ /* 0x000fe20000000800 */
[-C--:B------:R-:W-:Y:S01]  /*1e80*/  ISETP.GE.AND P1, PT, R45, R82.reuse, PT ;  /* 0x000000522d00720c */ /* 0x080fe20003f26270 */
[----:B------:R-:W-:Y:S01]  /*1e90*/  UIADD3 UR24, UR35, 0x76cf5d0a, URZ ;  /* 0x76cf5d0a23187890 */ /* 0x000fe2000fffe03f */
[----:B------:R-:W-:Y:S01]  /*1ea0*/  FSEL R38, R38, -INF , !P3 ;  /* 0xff80000026267808 */ /* 0x000fe20005800000 */
[----:B------:R-:W-:Y:S01]  /*1eb0*/  UIADD3 UR25, UR34, 0x3c6ef372, URZ ;  /* 0x3c6ef37222197890 */ /* 0x000fe2000fffe03f */
[----:B------:R-:W-:Y:S01]  /*1ec0*/  FMNMX.FTZ R21, R16, R21, !PT ;  /* 0x0000001510157209 */ /* 0x000fe20007810000 */
[----:B------:R-:W-:Y:S01]  /*1ed0*/  UIADD3 UR23, UR34, -0x255992d5, URZ ;  /* 0xdaa66d2b22177890 */ /* 0x000fe2000fffe03f */
[-C--:B------:R-:W-:Y:S01]  /*1ee0*/  ISETP.GE.AND P0, PT, R43, R82.reuse, PT ;  /* 0x000000522b00720c */ /* 0x080fe20003f06270 */
[----:B------:R-:W-:Y:S01]  /*1ef0*/  UIADD3 UR22, UR35, 0x32370b8f, URZ ;  /* 0x32370b8f23167890 */ /* 0x000fe2000fffe03f */
[----:B------:R-:W-:Y:S01]  /*1f00*/  FSEL R12, R39, -INF , !P1 ;  /* 0xff800000270c7808 */ /* 0x000fe20004800000 */
[----:B------:R-:W-:Y:S01]  /*1f10*/  UIADD3 UR20, UR35, -0x126145ec, URZ ;  /* 0xed9eba1423147890 */ /* 0x000fe2000fffe03f */
[----:B------:R-:W-:Y:S01]  /*1f20*/  FMNMX.FTZ R21, R38, R21, !PT ;  /* 0x0000001526157209 */ /* 0x000fe20007810000 */
[----:B------:R-:W-:Y:S01]  /*1f30*/  UIADD3 UR21, UR34, 0x78dde6e4, URZ ;  /* 0x78dde6e422157890 */ /* 0x000fe2000fffe03f */
[-C--:B------:R-:W-:Y:S01]  /*1f40*/  ISETP.GE.AND P1, PT, R41, R82.reuse, PT ;  /* 0x000000522900720c */ /* 0x080fe20003f26270 */
[----:B------:R-:W-:Y:S01]  /*1f50*/  UIADD3 UR19, UR34, 0x1715609d, URZ ;  /* 0x1715609d22137890 */ /* 0x000fe2000fffe03f */
[----:B------:R-:W-:Y:S01]  /*1f60*/  FSEL R14, R34, -INF , !P0 ;  /* 0xff800000220e7808 */ /* 0x000fe20004000000 */
[----:B------:R-:W-:Y:S01]  /*1f70*/  UIADD3 UR18, UR35, -0x56f99767, URZ ;  /* 0xa906689923127890 */ /* 0x000fe2000fffe03f */
[----:B------:R-:W-:Y:S01]  /*1f80*/  FMNMX.FTZ R21, R12, R21, !PT ;  /* 0x000000150c157209 */ /* 0x000fe20007810000 */
[----:B------:R-:W-:Y:S01]  /*1f90*/  UIADD3 UR28, UR35, 0x646e171e, URZ ;  /* 0x646e171e231c7890 */ /* 0x000fe2000fffe03f */
[-C--:B------:R-:W-:Y:S01]  /*1fa0*/  ISETP.GE.AND P0, PT, R19, R82.reuse, PT ;  /* 0x000000521300720c */ /* 0x080fe20003f06270 */
[----:B------:R-:W-:Y:S01]  /*1fb0*/  UIADD3 UR29, UR34, -0x4ab325aa, URZ ;  /* 0xb54cda56221d7890 */ /* 0x000fe2000fffe03f */
[----:B------:R-:W-:Y:S01]  /*1fc0*/  FSEL R10, R35, -INF , !P1 ;  /* 0xff800000230a7808 */ /* 0x000fe20004800000 */
[----:B------:R-:W-:Y:S01]  /*1fd0*/  ULDC.U8 UR30, c[0x0][0x388] ;  /* 0x0000e200001e7ab9 */ /* 0x000fe20000000000 */
[----:B------:R-:W-:Y:S01]  /*1fe0*/  FMNMX.FTZ R19, R14, R21, !PT ;  /* 0x000000150e137209 */ /* 0x000fe20007810000 */
[----:B------:R-:W-:Y:S01]  /*1ff0*/  IMAD.U32 R130, RZ, RZ, UR30 ;  /* 0x0000001eff827e24 */ /* 0x000fe2000f8e00ff */
[----:B------:R-:W-:-:S02]  /*2000*/  ISETP.GE.AND P1, PT, R17, R82, PT ;  /* 0x000000521100720c */ /* 0x000fc40003f26270 */
[----:B------:R-:W-:Y:S02]  /*2010*/  FSEL R101, R30, -INF , !P0 ;  /* 0xff8000001e657808 */ /* 0x000fe40004000000 */
[----:B------:R-:W-:Y:S02]  /*2020*/  FMNMX.FTZ R24, R10, R19, !PT ;  /* 0x000000130a187209 */ /* 0x000fe40007810000 */
[----:B--2---:R-:W-:Y:S02]  /*2030*/  FMNMX.FTZ R2, R3, R2, !PT ;  /* 0x0000000203027209 */ /* 0x004fe40007810000 */
[----:B------:R-:W-:Y:S02]  /*2040*/  ISETP.GE.AND P0, PT, R15, R82, PT ;  /* 0x000000520f00720c */ /* 0x000fe40003f06270 */
[----:B------:R-:W-:Y:S01]  /*2050*/  FSEL R106, R31, -INF , !P1 ;  /* 0xff8000001f6a7808 */ /* 0x000fe20004800000 */
[----:B------:R-:W2:Y:S01]  /*2060*/  SHFL.BFLY PT, R15, R2, 0x1, 0x1f ;  /* 0x0c201f00020f7f89 */ /* 0x000ea200000e0000 */
[----:B------:R-:W-:-:S02]  /*2070*/  FMNMX.FTZ R3, R101, R24, !PT ;  /* 0x0000001865037209 */ /* 0x000fc40007810000 */
[-C--:B------:R-:W-:Y:S02]  /*2080*/  ISETP.GE.AND P1, PT, R13, R82.reuse, PT ;  /* 0x000000520d00720c */ /* 0x080fe40003f26270 */
        /* <DEDUP_REMOVED lines=8> */
[-C--:B------:R-:W-:Y:S02]  /*2110*/  ISETP.GE.AND P1, PT, R29, R82.reuse, PT ;  /* 0x000000521d00720c */ /* 0x080fe40003f26270 */
[----:B------:R-:W-:Y:S02]  /*2120*/  FSEL R107, R23, -INF , !P3 ;  /* 0xff800000176b7808 */ /* 0x000fe40005800000 */
[----:B------:R-:W-:Y:S01]  /*2130*/  FMNMX.FTZ R22, R102, R3, !PT ;  /* 0x0000000366167209 */ /* 0x000fe20007810000 */
[----:B------:R-:W-:Y:S01]  /*2140*/  IMAD R3, R83, 0x4, R86 ;  /* 0x0000000453037824 */ /* 0x000fe200078e0256 */
[----:B------:R-:W-:-:S02]  /*2150*/  ISETP.GE.AND P0, PT, R25, R82, PT ;  /* 0x000000521900720c */ /* 0x000fc40003f06270 */
[----:B------:R-:W-:Y:S01]  /*2160*/  FSEL R123, R70, -INF , !P1 ;  /* 0xff800000467b7808 */ /* 0x000fe20004800000 */
[----:B------:R-:W-:Y:S01]  /*2170*/  IMAD.SHL.U32 R70, R81, 0x2, RZ ;  /* 0x0000000251467824 */ /* 0x000fe200078e00ff */
[----:B------:R-:W-:Y:S01]  /*2180*/  FMNMX.FTZ R22, R107, R22, !PT ;  /* 0x000000166b167209 */ /* 0x000fe20007810000 */
[----:B------:R-:W-:Y:S01]  /*2190*/  IMAD.WIDE.U32 R68, R3, -0x326172a9, RZ ;  /* 0xcd9e8d5703447825 */ /* 0x000fe200078e00ff */
[----:B------:R-:W-:Y:S02]  /*21a0*/  FSEL R126, R71, -INF , !P0 ;  /* 0xff800000477e7808 */ /* 0x000fe40004000000 */
[----:B------:R-:W-:Y:S02]  /*21b0*/  FMNMX.FTZ R9, R123, R22, !PT ;  /* 0x000000167b097209 */ /* 0x000fe40007810000 */
[----:B------:R-:W-:Y:S02]  /*21c0*/  LOP3.LUT R21, R80, UR34, RZ, 0x3c, !PT ;  /* 0x0000002250157c12 */ /* 0x000fe4000f8e3cff */
[----:B------:R-:W-:-:S02]  /*21d0*/  FMNMX.FTZ R24, R126, R9, !PT ;  /* 0x000000097e187209 */ /* 0x000fc40007810000 */
[----:B------:R-:W-:Y:S02]  /*21e0*/  LOP3.LUT R28, R133, UR35, R70, 0x96, !PT ;  /* 0x00000023851c7c12 */ /* 0x000fe4000f8e9646 */
[----:B------:R-:W-:Y:S01]  /*21f0*/  LOP3.LUT R78, R69, R21, RZ, 0x3c, !PT ;  /* 0x00000015454e7212 */ /* 0x000fe200078e3cff */
[----:B------:R-:W3:Y:S01]  /*2200*/  SHFL.BFLY PT, R11, R24, 0x2, 0x1f ;  /* 0x0c401f00180b7f89 */ /* 0x000ee200000e0000 */
[----:B--2---:R-:W-:Y:S01]  /*2210*/  FMNMX.FTZ R2, R2, R15, !PT ;  /* 0x0000000f02027209 */ /* 0x004fe20007810000 */
[----:B------:R-:W-:Y:S01]  /*2220*/  IMAD.WIDE.U32 R28, R28, -0x326172a9, RZ ;  /* 0xcd9e8d571c1c7825 */ /* 0x000fe200078e00ff */
[----:B------:R-:W-:Y:S02]  /*2230*/  LEA R130, R130, UR30, 0x10 ;  /* 0x0000001e82827c11 */ /* 0x000fe4000f8e80ff */
[----:B------:R-:W-:Y:S01]  /*2240*/  FSETP.NEU.FTZ.AND P0, PT, R2, -INF , PT ;  /* 0xff8000000200780b */ /* 0x000fe20003f1d000 */
[----:B------:R-:W-:Y:S01]  /*2250*/  IMAD.WIDE.U32 R78, R78, -0x2daee0ad, RZ ;  /* 0xd2511f534e4e7825 */ /* 0x000fe200078e00ff */
[----:B------:R-:W-:-:S03]  /*2260*/  LOP3.LUT R26, R29, UR27, R68, 0x96, !PT ;  /* 0x0000001b1d1a7c12 */ /* 0x000fc6000f8e9644 */
[----:B------:R-:W-:Y:S01]  /*2270*/  FMUL.FTZ R131, R2, UR4 ;  /* 0x0000000402837c20 */ /* 0x000fe20008410000 */
[----:B------:R-:W-:Y:S02]  /*2280*/  SHF.R.S32.HI R87, RZ, 0x1f, R87 ;  /* 0x0000001fff577819 */ /* 0x000fe40000011457 */
[----:B------:R-:W-:Y:S01]  /*2290*/  LOP3.LUT R76, R79, UR26, R132, 0x96, !PT ;  /* 0x0000001a4f4c7c12 */ /* 0x000fe2000f8e9684 */
[----:B------:R-:W-:Y:S01]  /*22a0*/  IMAD.WIDE.U32 R26, R26, -0x2daee0ad, RZ ;  /* 0xd2511f531a1a7825 */ /* 0x000fe200078e00ff */
[----:B------:R-:W-:Y:S02]  /*22b0*/  FSEL R131, R131, RZ, P0 ;  /* 0x000000ff83837208 */ /* 0x000fe40000000000 */
[----:B------:R-:W-:Y:S01]  /*22c0*/  LEA.HI R87, R87, R86, RZ, 0x2 ;  /* 0x0000005657577211 */ /* 0x000fe200078f10ff */
[----:B------:R-:W-:Y:S01]  /*22d0*/  IMAD.WIDE.U32 R76, R76, -0x326172a9, RZ ;  /* 0xcd9e8d574c4c7825 */ /* 0x000fe200078e00ff */
[----:B------:R-:W-:-:S03]  /*22e0*/  LOP3.LUT R22, R27, UR24, R78, 0x96, !PT ;  /* 0x000000181b167c12 */ /* 0x000fc6000f8e964e */
[--C-:B------:R-:W-:Y:S01]  /*22f0*/  FFMA.FTZ R34, R18, UR4, -R131.reuse ;  /* 0x0000000412227c23 */ /* 0x100fe20008010883 */
[--C-:B------:R-:W-:Y:S01]  /*2300*/  FFMA.FTZ R60, R60, UR4, -R131.reuse ;  /* 0x000000043c3c7c23 */ /* 0x100fe20008010883 */
[----:B------:R-:W-:Y:S01]  /*2310*/  FFMA.FTZ R89, R44, UR4, -R131 ;  /* 0x000000042c597c23 */ /* 0x000fe20008010883 */
[----:B------:R-:W-:Y:S01]  /*2320*/  LOP3.LUT R9, R77, UR25, R28, 0x96, !PT ;  /* 0x000000194d097c12 */ /* 0x000fe2000f8e961c */
[----:B------:R-:W-:-:S04]  /*2330*/  IMAD.WIDE.U32 R22, R22, -0x326172a9, RZ ;  /* 0xcd9e8d5716167825 */ /* 0x000fc800078e00ff */
[----:B------:R-:W-:Y:S01]  /*2340*/  FFMA.FTZ R28, R40, UR4, -R131 ;  /* 0x00000004281c7c23 */ /* 0x000fe20008010883 */
[----:B---3--:R-:W-:Y:S01]  /*2350*/  FMNMX.FTZ R18, R24, R11, !PT ;  /* 0x0000000b18127209 */ /* 0x008fe20007810000 */
[----:B------:R-:W-:Y:S01]  /*2360*/  MUFU.EX2 R34, R34 ;  /* 0x0000002200227308 */ /* 0x000fe20000000800 */
[----:B------:R-:W-:Y:S01]  /*2370*/  IMAD.WIDE.U32 R24, R9, -0x2daee0ad, RZ ;  /* 0xd2511f5309187825 */ /* 0x000fe200078e00ff */
[----:B------:R-:W-:-:S03]  /*2380*/  LOP3.LUT R30, R23, UR23, R76, 0x96, !PT ;  /* 0x00000017171e7c12 */ /* 0x000fc6000f8e964c */
[--C-:B------:R-:W-:Y:S01]  /*2390*/  FFMA.FTZ R23, R32, UR4, -R131.reuse ;  /* 0x0000000420177c23 */ /* 0x100fe20008010883 */
[----:B------:R-:W2:Y:S01]  /*23a0*/  SHFL.BFLY PT, R9, R18, 0x1, 0x1f ;  /* 0x0c201f0012097f89 */ /* 0x000ea200000e0000 */
[----:B------:R-:W-:Y:S01]  /*23b0*/  VIADD R132, R70, 0x1 ;  /* 0x0000000146847836 */ /* 0x000fe20000000000 */
[----:B------:R-:W-:Y:S01]  /*23c0*/  LOP3.LUT R11, R25, UR22, R26, 0x96, !PT ;  /* 0x00000016190b7c12 */ /* 0x000fe2000f8e961a */
[----:B------:R-:W-:Y:S01]  /*23d0*/  IMAD.WIDE.U32 R30, R30, -0x2daee0ad, RZ ;  /* 0xd2511f531e1e7825 */ /* 0x000fe200078e00ff */
[----:B------:R-:W-:Y:S03]  /*23e0*/  MUFU.EX2 R28, R28 ;  /* 0x0000001c001c7308 */ /* 0x000fe60000000800 */
[--C-:B------:R-:W-:Y:S01]  /*23f0*/  FFMA.FTZ R96, R91, UR4, -R131.reuse ;  /* 0x000000045b607c23 */ /* 0x100fe20008010883 */
[----:B------:R-:W-:Y:S01]  /*2400*/  LOP3.LUT R132, R133, UR35, R132, 0x96, !PT ;  /* 0x0000002385847c12 */ /* 0x000fe2000f8e9684 */
[----:B------:R-:W-:Y:S01]  /*2410*/  FFMA.FTZ R103, R94, UR4, -R131 ;  /* 0x000000045e677c23 */ /* 0x000fe20008010883 */
[----:B------:R-:W-:Y:S01]  /*2420*/  LOP3.LUT R26, R31, UR20, R24, 0x96, !PT ;  /* 0x000000141f1a7c12 */ /* 0x000fe2000f8e9618 */
[----:B------:R-:W-:-:S04]  /*2430*/  IMAD.WIDE.U32 R24, R11, -0x326172a9, RZ ;  /* 0xcd9e8d570b187825 */ /* 0x000fc800078e00ff */
[--C-:B------:R-:W-:Y:S01]  /*2440*/  FFMA.FTZ R100, R93, UR4, -R131.reuse ;  /* 0x000000045d647c23 */ /* 0x100fe20008010883 */
[----:B------:R-:W-:Y:S01]  /*2450*/  FFMA.FTZ R137, R98, UR4, -R131 ;  /* 0x0000000462897c23 */ /* 0x000fe20008010883 */
[----:B------:R-:W3:Y:S01]  /*2460*/  MUFU.EX2 R31, R60 ;  /* 0x0000003c001f7308 */ /* 0x000ee20000000800 */
[----:B------:R-:W-:Y:S01]  /*2470*/  IMAD.WIDE.U32 R26, R26, -0x326172a9, RZ ;  /* 0xcd9e8d571a1a7825 */ /* 0x000fe200078e00ff */
[----:B------:R-:W-:-:S03]  /*2480*/  LOP3.LUT R13, R25, UR21, R22, 0x96, !PT ;  /* 0x00000015190d7c12 */ /* 0x000fc6000f8e9616 */
[--C-:B------:R-:W-:Y:S01]  /*2490*/  FFMA.FTZ R99, R92, UR4, -R131.reuse ;  /* 0x000000045c637c23 */ /* 0x100fe20008010883 */
[----:B------:R-:W-:Y:S01]  /*24a0*/  FFMA.FTZ R94, R88, UR4, -R131 ;  /* 0x00000004585e7c23 */ /* 0x000fe20008010883 */
[----:B------:R-:W-:Y:S01]  /*24b0*/  IMAD R22, R6, 0x20, R7 ;  /* 0x0000002006167824 */ /* 0x000fe200078e0207 */
[----:B------:R-:W-:Y:S01]  /*24c0*/  LOP3.LUT R11, R27, UR19, R24, 0x96, !PT ;  /* 0x000000131b0b7c12 */ /* 0x000fe2000f8e9618 */
[----:B------:R-:W-:-:S04]  /*24d0*/  IMAD.WIDE.U32 R40, R13, -0x2daee0ad, RZ ;  /* 0xd2511f530d287825 */ /* 0x000fc800078e00ff */
[--C-:B------:R-:W-:Y:S01]  /*24e0*/  FFMA.FTZ R24, R0, UR4, -R131.reuse ;  /* 0x0000000400187c23 */ /* 0x100fe20008010883 */
[----:B------:R-:W-:Y:S01]  /*24f0*/  FFMA.FTZ R27, R36, UR4, -R131 ;  /* 0x00000004241b7c23 */ /* 0x000fe20008010883 */
[----:B------:R-:W-:Y:S01]  /*2500*/  MUFU.EX2 R89, R89 ;  /* 0x0000005900597308 */ /* 0x000fe20000000800 */
[----:B------:R-:W-:Y:S01]  /*2510*/  IMAD.IADD R109, R5, 0x1, R22 ;  /* 0x00000001056d7824 */ /* 0x000fe200078e0216 */
[----:B--2---:R-:W-:Y:S01]  /*2520*/  FMNMX.FTZ R0, R18, R9, !PT ;  /* 0x0000000912007209 */ /* 0x004fe20007810000 */
[----:B------:R-:W-:Y:S01]  /*2530*/  IMAD.WIDE.U32 R6, R11, -0x2daee0ad, RZ ;  /* 0xd2511f530b067825 */ /* 0x000fe200078e00ff */
[----:B------:R-:W-:-:S03]  /*2540*/  LOP3.LUT R36, R41, UR18, R30, 0x96, !PT ;  /* 0x0000001229247c12 */ /* 0x000fc6000f8e961e */
[----:B------:R-:W-:Y:S01]  /*2550*/  FFMA.FTZ R92, R97, UR4, -R131 ;  /* 0x00000004615c7c23 */ /* 0x000fe20008010883 */
[----:B------:R-:W-:Y:S01]  /*2560*/  LEA R109, R109, UR5, 0x1 ;  /* 0x000000056d6d7c11 */ /* 0x000fe2000f8e08ff */
[C---:B------:R-:W-:Y:S01]  /*2570*/  FMUL.FTZ R127, R0.reuse, UR4 ;  /* 0x00000004007f7c20 */ /* 0x040fe20008410000 */
[----:B------:R-:W-:Y:S01]  /*2580*/  FSETP.NEU.FTZ.AND P0, PT, R0, -INF , PT ;  /* 0xff8000000000780b */ /* 0x000fe20003f1d000 */
[----:B------:R-:W-:Y:S01]  /*2590*/  IMAD.WIDE.U32 R36, R36, -0x326172a9, RZ ;  /* 0xcd9e8d5724247825 */ /* 0x000fe200078e00ff */
[----:B------:R-:W-:Y:S01]  /*25a0*/  LOP3.LUT R5, R7, UR28, R40, 0x96, !PT ;  /* 0x0000001c07057c12 */ /* 0x000fe2000f8e9628 */
[----:B------:R-:W-:Y:S01]  /*25b0*/  LDSM.16.MT88.4 R56, [R109+0x7000] ;  /* 0x007000006d38783b */ /* 0x000fe20000004200 */
[--C-:B------:R-:W-:Y:S01]  /*25c0*/  SHF.R.U32.HI R18, RZ, 0x10, R6.reuse ;  /* 0x00000010ff127819 */ /* 0x100fe20000011606 */
[----:B------:R-:W-:Y:S01]  /*25d0*/  IMAD.IADD R108, R4, 0x1, R109 ;  /* 0x00000001046c7824 */ /* 0x000fe200078e026d */
[----:B------:R-:W-:Y:S01]  /*25e0*/  FSEL R127, R127, RZ, P0 ;  /* 0x000000ff7f7f7208 */ /* 0x000fe20000000000 */
[----:B------:R-:W2:Y:S01]  /*25f0*/  LDSM.16.MT88.4 R40, [R109+0x6000] ;  /* 0x006000006d28783b */ /* 0x000ea20000004200 */
[C---:B------:R-:W-:Y:S01]  /*2600*/  LOP3.LUT R22, R6.reuse, 0xffff, RZ, 0xc0, !PT ;  /* 0x0000ffff06167812 */ /* 0x040fe200078ec0ff */
[----:B------:R-:W-:Y:S01]  /*2610*/  MUFU.EX2 R27, R27 ;  /* 0x0000001b001b7308 */ /* 0x000fe20000000800 */
[----:B------:R-:W-:Y:S01]  /*2620*/  LOP3.LUT R45, R6, 0xff, RZ, 0xc0, !PT ;  /* 0x000000ff062d7812 */ /* 0x000fe200078ec0ff */
[--C-:B------:R-:W-:Y:S01]  /*2630*/  FFMA.FTZ R35, R46, UR4, -R127.reuse ;  /* 0x000000042e237c23 */ /* 0x100fe2000801087f */
[----:B------:R-:W-:Y:S01]  /*2640*/  SHF.R.U32.HI R15, RZ, 0x18, R6 ;  /* 0x00000018ff0f7819 */ /* 0x000fe20000011606 */
[--C-:B------:R-:W-:Y:S01]  /*2650*/  FFMA.FTZ R32, R20, UR4, -R127.reuse ;  /* 0x0000000414207c23 */ /* 0x100fe2000801087f */
[----:B------:R-:W-:Y:S01]  /*2660*/  LOP3.LUT R18, R18, 0xff, RZ, 0xc0, !PT ;  /* 0x000000ff12127812 */ /* 0x000fe200078ec0ff */
[--C-:B------:R-:W-:Y:S01]  /*2670*/  FFMA.FTZ R33, R62, UR4, -R127.reuse ;  /* 0x000000043e217c23 */ /* 0x100fe2000801087f */
[----:B------:R-:W-:Y:S01]  /*2680*/  LOP3.LUT R6, R36, 0xffff, RZ, 0xc0, !PT ;  /* 0x0000ffff24067812 */ /* 0x000fe200078ec0ff */
[----:B------:R-:W-:Y:S01]  /*2690*/  FFMA.FTZ R30, R16, UR4, -R127 ;  /* 0x00000004101e7c23 */ /* 0x000fe2000801087f */
[----:B------:R-:W-:Y:S01]  /*26a0*/  SHF.R.U32.HI R7, RZ, 0x10, R36 ;  /* 0x00000010ff077819 */ /* 0x000fe20000011624 */
[----:B------:R-:W-:Y:S01]  /*26b0*/  MUFU.EX2 R35, R35 ;  /* 0x0000002300237308 */ /* 0x000fe20000000800 */
[----:B------:R-:W-:Y:S01]  /*26c0*/  PRMT R15, R18, 0x5410, R15 ;  /* 0x00005410120f7816 */ /* 0x000fe2000000000f */
[----:B------:R-:W4:Y:S01]  /*26d0*/  LDSM.16.MT88.4 R48, [R108+0x6000] ;  /* 0x006000006c30783b */ /* 0x000f220000004200 */
[----:B------:R-:W-:Y:S01]  /*26e0*/  LOP3.LUT R9, R36, 0xff, RZ, 0xc0, !PT ;  /* 0x000000ff24097812 */ /* 0x000fe200078ec0ff */
[--C-:B------:R-:W-:Y:S01]  /*26f0*/  FFMA.FTZ R20, R10, UR4, -R127.reuse ;  /* 0x000000040a147c23 */ /* 0x100fe2000801087f */
[----:B------:R-:W-:Y:S01]  /*2700*/  SHF.R.U32.HI R18, RZ, 0x8, R6 ;  /* 0x00000008ff127819 */ /* 0x000fe20000011606 */
[--C-:B------:R-:W-:Y:S01]  /*2710*/  FFMA.FTZ R29, R38, UR4, -R127.reuse ;  /* 0x00000004261d7c23 */ /* 0x100fe2000801087f */
[----:B------:R-:W-:Y:S01]  /*2720*/  SHF.R.U32.HI R83, RZ, 0x18, R36 ;  /* 0x00000018ff537819 */ /* 0x000fe20000011624 */
[----:B------:R-:W-:Y:S01]  /*2730*/  MUFU.EX2 R32, R32 ;  /* 0x0000002000207308 */ /* 0x000fe20000000800 */
[----:B------:R-:W-:Y:S01]  /*2740*/  LOP3.LUT R6, R7, 0xff, RZ, 0xc0, !PT ;  /* 0x000000ff07067812 */ /* 0x000fe200078ec0ff */
[--C-:B------:R-:W-:Y:S01]  /*2750*/  FFMA.FTZ R25, R14, UR4, -R127.reuse ;  /* 0x000000040e197c23 */ /* 0x100fe2000801087f */
[----:B------:R-:W-:Y:S01]  /*2760*/  LOP3.LUT R81, R37, UR29, R26, 0x96, !PT ;  /* 0x0000001d25517c12 */ /* 0x000fe2000f8e961a */
[----:B------:R-:W-:Y:S01]  /*2770*/  FFMA.FTZ R26, R12, UR4, -R127 ;  /* 0x000000040c1a7c23 */ /* 0x000fe2000801087f */
[----:B------:R-:W-:Y:S01]  /*2780*/  PRMT R9, R9, 0x5410, R18 ;  /* 0x0000541009097816 */ /* 0x000fe20000000012 */
[----:B------:R-:W-:Y:S01]  /*2790*/  LDSM.16.MT88.4 R64, [R108+0x7000] ;  /* 0x007000006c40783b */ /* 0x000fe20000004200 */
[----:B------:R-:W-:Y:S01]  /*27a0*/  PRMT R83, R6, 0x5410, R83 ;  /* 0x0000541006537816 */ /* 0x000fe20000000053 */
[----:B------:R-:W-:Y:S01]  /*27b0*/  MUFU.EX2 R33, R33 ;  /* 0x0000002100217308 */ /* 0x000fe20000000800 */
[C---:B------:R-:W-:Y:S01]  /*27c0*/  LOP3.LUT R6, R81.reuse, 0xffff, RZ, 0xc0, !PT ;  /* 0x0000ffff51067812 */ /* 0x040fe200078ec0ff */
[----:B------:R-:W-:Y:S01]  /*27d0*/  LDSM.16.MT88.4 R16, [R108+0x6400] ;  /* 0x006400006c10783b */ /* 0x000fe20000004200 */
[----:B------:R-:W-:Y:S01]  /*27e0*/  SHF.R.U32.HI R4, RZ, 0x10, R81 ;  /* 0x00000010ff047819 */ /* 0x000fe20000011651 */
[----:B------:R-:W-:Y:S01]  /*27f0*/  IMAD.WIDE.U32 R132, R132, -0x326172a9, RZ ;  /* 0xcd9e8d5784847825 */ /* 0x000fe200078e00ff */
[----:B------:R-:W-:Y:S01]  /*2800*/  LOP3.LUT R7, R81, 0xff, RZ, 0xc0, !PT ;  /* 0x000000ff51077812 */ /* 0x000fe200078ec0ff */
[----:B------:R-:W-:Y:S01]  /*2810*/  LDSM.16.MT88.4 R72, [R109+0x8000] ;  /* 0x008000006d48783b */ /* 0x000fe20000004200 */
[----:B------:R-:W-:Y:S01]  /*2820*/  HSET2.LE.AND R82, R9, R130, PT ;  /* 0x0000008209527233 */ /* 0x000fe20003803000 */
[----:B------:R-:W5:Y:S01]  /*2830*/  MUFU.EX2 R30, R30 ;  /* 0x0000001e001e7308 */ /* 0x000f620000000800 */
[----:B------:R-:W-:Y:S01]  /*2840*/  SHF.R.U32.HI R22, RZ, 0x8, R22 ;  /* 0x00000008ff167819 */ /* 0x000fe20000011616 */
[----:B------:R-:W-:Y:S01]  /*2850*/  FFMA.FTZ R101, R101, UR4, -R127 ;  /* 0x0000000465657c23 */ /* 0x000fe2000801087f */
[----:B------:R-:W-:Y:S01]  /*2860*/  SHF.R.U32.HI R81, RZ, 0x18, R81 ;  /* 0x00000018ff517819 */ /* 0x000fe20000011651 */
[--C-:B------:R-:W-:Y:S01]  /*2870*/  FFMA.FTZ R98, R106, UR4, -R127.reuse ;  /* 0x000000046a627c23 */ /* 0x100fe2000801087f */
[----:B------:R-:W-:Y:S01]  /*2880*/  SHF.R.U32.HI R6, RZ, 0x8, R6 ;  /* 0x00000008ff067819 */ /* 0x000fe20000011606 */
[--C-:B------:R-:W-:Y:S01]  /*2890*/  FFMA.FTZ R97, R105, UR4, -R127.reuse ;  /* 0x0000000469617c23 */ /* 0x100fe2000801087f */
[----:B------:R-:W-:Y:S01]  /*28a0*/  LOP3.LUT R4, R4, 0xff, RZ, 0xc0, !PT ;  /* 0x000000ff04047812 */ /* 0x000fe200078ec0ff */
[----:B------:R-:W-:Y:S01]  /*28b0*/  MUFU.EX2 R24, R24 ;  /* 0x0000001800187308 */ /* 0x000fe20000000800 */
[----:B---3--:R-:W-:Y:S01]  /*28c0*/  F2FP.BF16.F32.PACK_AB R9, R28, R31 ;  /* 0x0000001f1c09723e */ /* 0x008fe200000010ff */
[----:B------:R-:W-:Y:S01]  /*28d0*/  FFMA.FTZ R88, R107, UR4, -R127 ;  /* 0x000000046b587c23 */ /* 0x000fe2000801087f */
[----:B------:R-:W-:Y:S01]  /*28e0*/  PRMT R45, R45, 0x5410, R22 ;  /* 0x000054102d2d7816 */ /* 0x000fe20000000016 */
[----:B------:R-:W-:Y:S01]  /*28f0*/  FFMA.FTZ R22, R8, UR4, -R131 ;  /* 0x0000000408167c23 */ /* 0x000fe20008010883 */
[----:B------:R-:W-:Y:S01]  /*2900*/  PRMT R7, R7, 0x5410, R6 ;  /* 0x0000541007077816 */ /* 0x000fe20000000006 */
[----:B------:R-:W-:Y:S01]  /*2910*/  FFMA.FTZ R136, R126, UR4, -R127 ;  /* 0x000000047e887c23 */ /* 0x000fe2000801087f */
[----:B------:R-:W-:Y:S01]  /*2920*/  PRMT R81, R4, 0x5410, R81 ;  /* 0x0000541004517816 */ /* 0x000fe20000000051 */
[----:B------:R-:W-:Y:S01]  /*2930*/  MUFU.EX2 R23, R23 ;  /* 0x0000001700177308 */ /* 0x000fe20000000800 */
[----:B------:R-:W-:-:S02]  /*2940*/  LOP3.LUT R82, R82, R9, RZ, 0xc0, !PT ;  /* 0x0000000952527212 */ /* 0x000fc400078ec0ff */
[----:B------:R-:W3:Y:S01]  /*2950*/  LDSM.16.MT88.4 R8, [R109+0x6400] ;  /* 0x006400006d08783b */ /* 0x000ee20000004200 */
[--C-:B------:R-:W-:Y:S02]  /*2960*/  HSET2.LE.AND R83, R83, R130.reuse, PT ;  /* 0x0000008253537233 */ /* 0x100fe40003803000 */
[--C-:B------:R-:W-:Y:S02]  /*2970*/  HSET2.LE.AND R80, R7, R130.reuse, PT ;  /* 0x0000008207507233 */ /* 0x100fe40003803000 */
[----:B------:R-:W-:Y:S01]  /*2980*/  HSET2.LE.AND R81, R81, R130, PT ;  /* 0x0000008251517233 */ /* 0x000fe20003803000 */
[----:B------:R-:W4:Y:S01]  /*2990*/  MUFU.EX2 R22, R22 ;  /* 0x0000001600167308 */ /* 0x000f220000000800 */
[----:B-----5:R-:W-:Y:S02]  /*29a0*/  F2FP.BF16.F32.PACK_AB R6, R30, R33 ;  /* 0x000000211e06723e */ /* 0x020fe400000010ff */
[----:B------:R-:W-:Y:S01]  /*29b0*/  F2FP.BF16.F32.PACK_AB R7, R34, R89 ;  /* 0x000000592207723e */ /* 0x000fe200000010ff */
[----:B------:R-:W-:Y:S01]  /*29c0*/  FADD.FTZ R34, R89, R34 ;  /* 0x0000002259227221 */ /* 0x000fe20000010000 */
[----:B------:R-:W-:Y:S01]  /*29d0*/  F2FP.BF16.F32.PACK_AB R4, R32, R35 ;  /* 0x000000232004723e */ /* 0x000fe200000010ff */
[----:B------:R-:W-:Y:S01]  /*29e0*/  FADD.FTZ R32, R35, R32 ;  /* 0x0000002023207221 */ /* 0x000fe20000010000 */
[----:B------:R-:W-:Y:S01]  /*29f0*/  LOP3.LUT R83, R83, R6, RZ, 0xc0, !PT ;  /* 0x0000000653537212 */ /* 0x000fe200078ec0ff */
[----:B------:R-:W-:Y:S01]  /*2a00*/  MUFU.EX2 R29, R29 ;  /* 0x0000001d001d7308 */ /* 0x000fe20000000800 */
[----:B------:R-:W-:Y:S01]  /*2a10*/  LOP3.LUT R80, R80, R7, RZ, 0xc0, !PT ;  /* 0x0000000750507212 */ /* 0x000fe200078ec0ff */
[----:B------:R-:W-:Y:S01]  /*2a20*/  FADD.FTZ R31, R31, R34 ;  /* 0x000000221f1f7221 */ /* 0x000fe20000010000 */
[----:B------:R-:W-:Y:S01]  /*2a30*/  LOP3.LUT R81, R81, R4, RZ, 0xc0, !PT ;  /* 0x0000000451517212 */ /* 0x000fe200078ec0ff */
[----:B------:R-:W-:Y:S01]  /*2a40*/  FADD.FTZ R33, R33, R32 ;  /* 0x0000002021217221 */ /* 0x000fe20000010000 */
[C---:B------:R-:W-:Y:S01]  /*2a50*/  LOP3.LUT R4, R5.reuse, 0xffff, RZ, 0xc0, !PT ;  /* 0x0000ffff05047812 */ /* 0x040fe200078ec0ff */
[----:B------:R-:W-:Y:S01]  /*2a60*/  FADD.FTZ R28, R28, R31 ;  /* 0x0000001f1c1c7221 */ /* 0x000fe20000010000 */
[----:B------:R-:W-:Y:S01]  /*2a70*/  SHF.R.U32.HI R13, RZ, 0x10, R5 ;  /* 0x00000010ff0d7819 */ /* 0x000fe20000011605 */
[----:B------:R-:W-:Y:S01]  /*2a80*/  MUFU.EX2 R25, R25 ;  /* 0x0000001900197308 */ /* 0x000fe20000000800 */
[----:B-1----:R-:W-:Y:S01]  /*2a90*/  LOP3.LUT R53, R5, 0xff, RZ, 0xc0, !PT ;  /* 0x000000ff05357812 */ /* 0x002fe200078ec0ff */
[----:B--2---:R-:W-:Y:S01]  /*2aa0*/  HMMA.16816.F32.BF16 R36, R80, R40, RZ ;  /* 0x000000285024723c */ /* 0x004fe200000418ff */
[----:B------:R-:W-:Y:S01]  /*2ab0*/  SHF.R.U32.HI R4, RZ, 0x8, R4 ;  /* 0x00000008ff047819 */ /* 0x000fe20000011604 */
[----:B------:R-:W-:Y:S01]  /*2ac0*/  FADD.FTZ R30, R30, R33 ;  /* 0x000000211e1e7221 */ /* 0x000fe20000010000 */
[----:B------:R-:W-:-:S02]  /*2ad0*/  SHF.R.U32.HI R12, RZ, 0x18, R5 ;  /* 0x00000018ff0c7819 */ /* 0x000fc40000011605 */
[----:B------:R-:W-:Y:S01]  /*2ae0*/  LOP3.LUT R13, R13, 0xff, RZ, 0xc0, !PT ;  /* 0x000000ff0d0d7812 */ /* 0x000fe200078ec0ff */
[----:B------:R-:W1:Y:S01]  /*2af0*/  MUFU.EX2 R20, R20 ;  /* 0x0000001400147308 */ /* 0x000e620000000800 */
[C---:B------:R-:W-:Y:S01]  /*2b00*/  HMMA.16816.F32.BF16 R40, R80.reuse, R42, RZ ;  /* 0x0000002a5028723c */ /* 0x040fe200000418ff */
[----:B------:R-:W-:Y:S02]  /*2b10*/  PRMT R53, R53, 0x5410, R4 ;  /* 0x0000541035357816 */ /* 0x000fe40000000004 */
[----:B------:R-:W-:Y:S01]  /*2b20*/  PRMT R13, R13, 0x5410, R12 ;  /* 0x000054100d0d7816 */ /* 0x000fe2000000000c */
[----:B------:R-:W2:Y:S01]  /*2b30*/  LDSM.16.MT88.4 R4, [R109+0x7400] ;  /* 0x007400006d04783b */ /* 0x000ea20000004200 */
[--C-:B------:R-:W-:Y:S02]  /*2b40*/  HSET2.LE.AND R14, R45, R130.reuse, PT ;  /* 0x000000822d0e7233 */ /* 0x100fe40003803000 */
[----:B------:R-:W5:Y:S01]  /*2b50*/  MUFU.EX2 R26, R26 ;  /* 0x0000001a001a7308 */ /* 0x000f620000000800 */
[--C-:B------:R-:W-:Y:S01]  /*2b60*/  HSET2.LE.AND R15, R15, R130.reuse, PT ;  /* 0x000000820f0f7233 */ /* 0x100fe20003803000 */
[----:B----4-:R-:W-:Y:S01]  /*2b70*/  HMMA.16816.F32.BF16 R44, R80, R48, RZ ;  /* 0x00000030502c723c */ /* 0x010fe200000418ff */
[----:B------:R-:W-:-:S02]  /*2b80*/  HSET2.LE.AND R12, R53, R130, PT ;  /* 0x00000082350c7233 */ /* 0x000fc40003803000 */
[----:B------:R-:W-:Y:S02]  /*2b90*/  HSET2.LE.AND R13, R13, R130, PT ;  /* 0x000000820d0d7233 */ /* 0x000fe40003803000 */
[----:B------:R-:W-:Y:S01]  /*2ba0*/  F2FP.BF16.F32.PACK_AB R55, R22, R23 ;  /* 0x000000171637723e */ /* 0x000fe200000010ff */
[----:B------:R-:W-:Y:S01]  /*2bb0*/  MUFU.EX2 R103, R103 ;  /* 0x0000006700677308 */ /* 0x000fe20000000800 */
[----:B-1----:R-:W-:Y:S02]  /*2bc0*/  F2FP.BF16.F32.PACK_AB R48, R20, R25 ;  /* 0x000000191430723e */ /* 0x002fe400000010ff */
[----:B------:R-:W-:Y:S01]  /*2bd0*/  F2FP.BF16.F32.PACK_AB R53, R24, R27 ;  /* 0x0000001b1835723e */ /* 0x000fe200000010ff */
[----:B------:R-:W-:Y:S01]  /*2be0*/  FADD.FTZ R27, R27, R28 ;  /* 0x0000001c1b1b7221 */ /* 0x000fe20000010000 */
[----:B------:R-:W-:Y:S02]  /*2bf0*/  LOP3.LUT R14, R14, R55, RZ, 0xc0, !PT ;  /* 0x000000370e0e7212 */ /* 0x000fe400078ec0ff */
[----:B------:R-:W-:Y:S01]  /*2c00*/  LOP3.LUT R15, R15, R48, RZ, 0xc0, !PT ;  /* 0x000000300f0f7212 */ /* 0x000fe200078ec0ff */
[----:B------:R-:W1:Y:S01]  /*2c10*/  MUFU.EX2 R100, R100 ;  /* 0x0000006400647308 */ /* 0x000e620000000800 */
[----:B-----5:R-:W-:Y:S01]  /*2c20*/  F2FP.BF16.F32.PACK_AB R60, R26, R29 ;  /* 0x0000001d1a3c723e */ /* 0x020fe200000010ff */
[C---:B------:R-:W-:Y:S01]  /*2c30*/  HMMA.16816.F32.BF16 R48, R80.reuse, R50, RZ ;  /* 0x000000325030723c */ /* 0x040fe200000418ff */
[----:B------:R-:W-:Y:S01]  /*2c40*/  LOP3.LUT R12, R12, R53, RZ, 0xc0, !PT ;  /* 0x000000350c0c7212 */ /* 0x000fe200078ec0ff */
[----:B------:R-:W-:Y:S01]  /*2c50*/  FADD.FTZ R29, R29, R30 ;  /* 0x0000001e1d1d7221 */ /* 0x000fe20000010000 */
[----:B------:R-:W-:Y:S01]  /*2c60*/  LOP3.LUT R13, R13, R60, RZ, 0xc0, !PT ;  /* 0x0000003c0d0d7212 */ /* 0x000fe200078ec0ff */
[----:B------:R-:W-:Y:S01]  /*2c70*/  FADD.FTZ R24, R24, R27 ;  /* 0x0000001b18187221 */ /* 0x000fe20000010000 */
[----:B------:R-:W-:Y:S01]  /*2c80*/  LOP3.LUT R87, R87, 0xfffffffc, RZ, 0xc0, !PT ;  /* 0xfffffffc57577812 */ /* 0x000fe200078ec0ff */
[----:B------:R-:W-:Y:S01]  /*2c90*/  HMMA.16816.F32.BF16 R52, R80, R56, RZ ;  /* 0x000000385034723c */ /* 0x000fe200000418ff */
[----:B------:R-:W-:Y:S01]  /*2ca0*/  MUFU.EX2 R101, R101 ;  /* 0x0000006500657308 */ /* 0x000fe20000000800 */
[----:B------:R-:W-:Y:S01]  /*2cb0*/  FADD.FTZ R26, R26, R29 ;  /* 0x0000001d1a1a7221 */ /* 0x000fe20000010000 */
[----:B------:R-:W-:-:S03]  /*2cc0*/  FADD.FTZ R23, R23, R24 ;  /* 0x0000001817177221 */ /* 0x000fc60000010000 */
[C---:B---3--:R-:W-:Y:S01]  /*2cd0*/  HMMA.16816.F32.BF16 R36, R12.reuse, R8, R36 ;  /* 0x000000080c24723c */ /* 0x048fe20000041824 */
[----:B------:R-:W-:Y:S01]  /*2ce0*/  FADD.FTZ R25, R25, R26 ;  /* 0x0000001a19197221 */ /* 0x000fe20000010000 */
[----:B------:R-:W-:Y:S01]  /*2cf0*/  FADD.FTZ R22, R22, R23 ;  /* 0x0000001716167221 */ /* 0x000fe20000010000 */
[----:B------:R-:W3:Y:S02]  /*2d00*/  MUFU.EX2 R98, R98 ;  /* 0x0000006200627308 */ /* 0x000ee40000000800 */
[----:B------:R-:W-:Y:S01]  /*2d10*/  FADD.FTZ R20, R20, R25 ;  /* 0x0000001914147221 */ /* 0x000fe20000010000 */
[----:B------:R-:W-:Y:S01]  /*2d20*/  HMMA.16816.F32.BF16 R40, R12, R10, R40 ;  /* 0x0000000a0c28723c */ /* 0x000fe20000041828 */
[----:B------:R-:W4:Y:S04]  /*2d30*/  LDSM.16.MT88.4 R8, [R108+0x7400] ;  /* 0x007400006c08783b */ /* 0x000f280000004200 */
[----:B------:R-:W-:Y:S01]  /*2d40*/  MUFU.EX2 R99, R99 ;  /* 0x0000006300637308 */ /* 0x000fe20000000800 */
[C---:B------:R-:W-:Y:S06]  /*2d50*/  HMMA.16816.F32.BF16 R56, R80.reuse, R58, RZ ;  /* 0x0000003a5038723c */ /* 0x040fec00000418ff */
[C---:B------:R-:W-:Y:S01]  /*2d60*/  HMMA.16816.F32.BF16 R60, R80.reuse, R64, RZ ;  /* 0x00000040503c723c */ /* 0x040fe200000418ff */
[----:B------:R-:W5:Y:S05]  /*2d70*/  MUFU.EX2 R96, R96 ;  /* 0x0000006000607308 */ /* 0x000f6a0000000800 */
[----:B------:R-:W-:Y:S03]  /*2d80*/  HMMA.16816.F32.BF16 R64, R80, R66, RZ ;  /* 0x000000425040723c */ /* 0x000fe600000418ff */
[----:B------:R-:W-:Y:S03]  /*2d90*/  MUFU.EX2 R94, R94 ;  /* 0x0000005e005e7308 */ /* 0x000fe60000000800 */
[C---:B--2---:R-:W-:Y:S05]  /*2da0*/  HMMA.16816.F32.BF16 R52, R12.reuse, R4, R52 ;  /* 0x000000040c34723c */ /* 0x044fea0000041834 */
[----:B------:R-:W-:Y:S01]  /*2db0*/  MUFU.EX2 R97, R97 ;  /* 0x0000006100617308 */ /* 0x000fe20000000800 */
[C---:B------:R-:W-:Y:S01]  /*2dc0*/  HMMA.16816.F32.BF16 R56, R12.reuse, R6, R56 ;  /* 0x000000060c38723c */ /* 0x040fe20000041838 */
[----:B------:R-:W2:Y:S05]  /*2dd0*/  LDSM.16.MT88.4 R4, [R109+0x8400] ;  /* 0x008400006d04783b */ /* 0x000eaa0000004200 */
[C---:B------:R-:W-:Y:S01]  /*2de0*/  HMMA.16816.F32.BF16 R44, R12.reuse, R16, R44 ;  /* 0x000000100c2c723c */ /* 0x040fe2000004182c */
[----:B------:R-:W-:Y:S05]  /*2df0*/  MUFU.EX2 R92, R92 ;  /* 0x0000005c005c7308 */ /* 0x000fea0000000800 */
[----:B----4-:R-:W-:Y:S01]  /*2e00*/  HMMA.16816.F32.BF16 R60, R12, R8, R60 ;  /* 0x000000080c3c723c */ /* 0x010fe2000004183c */
[----:B------:R-:W-:-:S02]  /*2e10*/  LOP3.LUT R16, R77, UR25, R132, 0x96, !PT ;  /* 0x000000194d107c12 */ /* 0x000fc4000f8e9684 */
[----:B------:R-:W-:Y:S03]  /*2e20*/  MUFU.EX2 R137, R137 ;  /* 0x0000008900897308 */ /* 0x000fe60000000800 */
[----:B------:R-:W-:Y:S01]  /*2e30*/  IMAD.WIDE.U32 R16, R16, -0x2daee0ad, RZ ;  /* 0xd2511f5310107825 */ /* 0x000fe200078e00ff */
[----:B------:R-:W-:Y:S01]  /*2e40*/  LOP3.LUT R8, R133, UR27, R68, 0x96, !PT ;  /* 0x0000001b85087c12 */ /* 0x000fe2000f8e9644 */
[----:B------:R-:W-:Y:S03]  /*2e50*/  HMMA.16816.F32.BF16 R64, R12, R10, R64 ;  /* 0x0000000a0c40723c */ /* 0x000fe60000041840 */
[----:B------:R-:W-:Y:S01]  /*2e60*/  MUFU.EX2 R88, R88 ;  /* 0x0000005800587308 */ /* 0x000fe20000000800 */
[----:B------:R-:W-:Y:S02]  /*2e70*/  IMAD.WIDE.U32 R8, R8, -0x2daee0ad, RZ ;  /* 0xd2511f5308087825 */ /* 0x000fe400078e00ff */
[----:B------:R-:W-:Y:S03]  /*2e80*/  HMMA.16816.F32.BF16 R68, R80, R72, RZ ;  /* 0x000000485044723c */ /* 0x000fe600000418ff */
[----:B------:R-:W-:-:S02]  /*2e90*/  LOP3.LUT R78, R9, UR24, R78, 0x96, !PT ;  /* 0x00000018094e7c12 */ /* 0x000fc4000f8e964e */
[----:B------:R-:W-:Y:S01]  /*2ea0*/  LOP3.LUT R10, R17, UR22, R8, 0x96, !PT ;  /* 0x00000016110a7c12 */ /* 0x000fe2000f8e9608 */
[----:B------:R-:W-:Y:S01]  /*2eb0*/  HMMA.16816.F32.BF16 R72, R80, R74, RZ ;  /* 0x0000004a5048723c */ /* 0x000fe200000418ff */
[----:B------:R-:W-:Y:S01]  /*2ec0*/  MUFU.EX2 R136, R136 ;  /* 0x0000008800887308 */ /* 0x000fe20000000800 */
[----:B------:R-:W-:-:S04]  /*2ed0*/  IMAD.WIDE.U32 R78, R78, -0x326172a9, RZ ;  /* 0xcd9e8d574e4e7825 */ /* 0x000fc800078e00ff */
[----:B------:R-:W-:Y:S01]  /*2ee0*/  IMAD.WIDE.U32 R10, R10, -0x326172a9, RZ ;  /* 0xcd9e8d570a0a7825 */ /* 0x000fe200078e00ff */
[----:B------:R-:W-:Y:S01]  /*2ef0*/  LOP3.LUT R76, R79, UR23, R76, 0x96, !PT ;  /* 0x000000174f4c7c12 */ /* 0x000fe2000f8e964c */
[----:B------:R-:W-:Y:S03]  /*2f00*/  HMMA.16816.F32.BF16 R48, R12, R18, R48 ;  /* 0x000000120c30723c */ /* 0x000fe60000041830 */
[----:B------:R-:W-:Y:S01]  /*2f10*/  LOP3.LUT R8, R11, UR21, R78, 0x96, !PT ;  /* 0x000000150b087c12 */ /* 0x000fe2000f8e964e */
[----:B------:R-:W-:-:S04]  /*2f20*/  IMAD.WIDE.U32 R76, R76, -0x2daee0ad, RZ ;  /* 0xd2511f534c4c7825 */ /* 0x000fc800078e00ff */
[----:B------:R-:W-:Y:S01]  /*2f30*/  IMAD.WIDE.U32 R8, R8, -0x2daee0ad, RZ ;  /* 0xd2511f5308087825 */ /* 0x000fe200078e00ff */
[----:B------:R-:W-:Y:S01]  /*2f40*/  LOP3.LUT R16, R77, UR20, R16, 0x96, !PT ;  /* 0x000000144d107c12 */ /* 0x000fe2000f8e9610 */
[C---:B--2---:R-:W-:Y:S04]  /*2f50*/  HMMA.16816.F32.BF16 R68, R12.reuse, R4, R68 ;  /* 0x000000040c44723c */ /* 0x044fe80000041844 */
[----:B------:R-:W-:Y:S02]  /*2f60*/  IMAD.WIDE.U32 R16, R16, -0x326172a9, RZ ;  /* 0xcd9e8d5710107825 */ /* 0x000fe400078e00ff */
[----:B------:R-:W-:Y:S01]  /*2f70*/  HMMA.16816.F32.BF16 R72, R12, R6, R72 ;  /* 0x000000060c48723c */ /* 0x000fe20000041848 */
[----:B------:R-:W-:Y:S02]  /*2f80*/  LOP3.LUT R4, R9, UR18, R76, 0x96, !PT ;  /* 0x0000001209047c12 */ /* 0x000fe4000f8e964c */
[----:B------:R-:W-:-:S04]  /*2f90*/  LOP3.LUT R11, R17, UR19, R10, 0x96, !PT ;  /* 0x00000013110b7c12 */ /* 0x000fc8000f8e960a */
[----:B------:R-:W-:-:S03]  /*2fa0*/  IMAD.WIDE.U32 R6, R4, -0x326172a9, RZ ;  /* 0xcd9e8d5704067825 */ /* 0x000fc600078e00ff */
[C---:B------:R-:W-:Y:S02]  /*2fb0*/  LOP3.LUT R4, R6.reuse, 0xffff, RZ, 0xc0, !PT ;  /* 0x0000ffff06047812 */ /* 0x040fe400078ec0ff */
[----:B------:R-:W-:Y:S02]  /*2fc0*/  LOP3.LUT R10, R7, UR29, R16, 0x96, !PT ;  /* 0x0000001d070a7c12 */ /* 0x000fe4000f8e9610 */
[----:B------:R-:W-:Y:S02]  /*2fd0*/  LOP3.LUT R9, R6, 0xff, RZ, 0xc0, !PT ;  /* 0x000000ff06097812 */ /* 0x000fe400078ec0ff */
[--C-:B------:R-:W-:Y:S02]  /*2fe0*/  SHF.R.U32.HI R95, RZ, 0x10, R6.reuse ;  /* 0x00000010ff5f7819 */ /* 0x100fe40000011606 */
[----:B------:R-:W-:Y:S01]  /*2ff0*/  SHF.R.U32.HI R19, RZ, 0x18, R6 ;  /* 0x00000018ff137819 */ /* 0x000fe20000011606 */
[----:B------:R-:W-:Y:S01]  /*3000*/  IMAD.WIDE.U32 R6, R11, -0x2daee0ad, RZ ;  /* 0xd2511f530b067825 */ /* 0x000fe200078e00ff */
[----:B------:R-:W-:-:S04]  /*3010*/  SHF.R.U32.HI R4, RZ, 0x8, R4 ;  /* 0x00000008ff047819 */ /* 0x000fc80000011604 */
[----:B------:R-:W-:Y:S02]  /*3020*/  LOP3.LUT R8, R7, UR28, R8, 0x96, !PT ;  /* 0x0000001c07087c12 */ /* 0x000fe4000f8e9608 */
[C---:B------:R-:W-:Y:S02]  /*3030*/  LOP3.LUT R17, R6.reuse, 0xffff, RZ, 0xc0, !PT ;  /* 0x0000ffff06117812 */ /* 0x040fe400078ec0ff */
[----:B------:R-:W-:Y:S02]  /*3040*/  LOP3.LUT R18, R6, 0xff, RZ, 0xc0, !PT ;  /* 0x000000ff06127812 */ /* 0x000fe400078ec0ff */
[--C-:B------:R-:W-:Y:S02]  /*3050*/  SHF.R.U32.HI R16, RZ, 0x10, R6.reuse ;  /* 0x00000010ff107819 */ /* 0x100fe40000011606 */
[----:B------:R-:W-:Y:S02]  /*3060*/  SHF.R.U32.HI R11, RZ, 0x18, R6 ;  /* 0x00000018ff0b7819 */ /* 0x000fe40000011606 */
[----:B------:R-:W-:-:S02]  /*3070*/  PRMT R9, R9, 0x5410, R4 ;  /* 0x0000541009097816 */ /* 0x000fc40000000004 */
[----:B------:R-:W2:Y:S01]  /*3080*/  LDSM.16.MT88.4 R4, [R108+0x8000] ;  /* 0x008000006c04783b */ /* 0x000ea20000004200 */
[----:B------:R-:W-:Y:S02]  /*3090*/  LOP3.LUT R91, R8, 0xffff, RZ, 0xc0, !PT ;  /* 0x0000ffff085b7812 */ /* 0x000fe400078ec0ff */
[----:B------:R-:W-:Y:S02]  /*30a0*/  SHF.R.U32.HI R93, RZ, 0x18, R8 ;  /* 0x00000018ff5d7819 */ /* 0x000fe40000011608 */
[----:B------:R-:W-:Y:S02]  /*30b0*/  SHF.R.U32.HI R91, RZ, 0x8, R91 ;  /* 0x00000008ff5b7819 */ /* 0x000fe4000001165b */
[----:B------:R-:W-:-:S04]  /*30c0*/  LOP3.LUT R16, R16, 0xff, RZ, 0xc0, !PT ;  /* 0x000000ff10107812 */ /* 0x000fc800078ec0ff */
[----:B------:R-:W-:-:S05]  /*30d0*/  PRMT R11, R16, 0x5410, R11 ;  /* 0x00005410100b7816 */ /* 0x000fca000000000b */
[----:B------:R-:W-:Y:S01]  /*30e0*/  HSET2.LE.AND R16, R11, R130, PT ;  /* 0x000000820b107233 */ /* 0x000fe20003803000 */
[C---:B--2---:R-:W-:Y:S06]  /*30f0*/  HMMA.16816.F32.BF16 R76, R80.reuse, R4, RZ ;  /* 0x00000004504c723c */ /* 0x044fec00000418ff */
[----:B------:R-:W-:Y:S01]  /*3100*/  HMMA.16816.F32.BF16 R80, R80, R6, RZ ;  /* 0x000000065050723c */ /* 0x000fe200000418ff */
[----:B------:R-:W-:Y:S01]  /*3110*/  LOP3.LUT R4, R95, 0xff, RZ, 0xc0, !PT ;  /* 0x000000ff5f047812 */ /* 0x000fe200078ec0ff */
[----:B------:R-:W-:Y:S01]  /*3120*/  FFMA.FTZ R95, R90, UR4, -R131 ;  /* 0x000000045a5f7c23 */ /* 0x000fe20008010883 */
[----:B------:R-:W-:Y:S01]  /*3130*/  SHF.R.U32.HI R5, RZ, 0x8, R17 ;  /* 0x00000008ff057819 */ /* 0x000fe20000011611 */
[----:B------:R-:W-:Y:S01]  /*3140*/  FFMA.FTZ R90, R104, UR4, -R127 ;  /* 0x00000004685a7c23 */ /* 0x000fe2000801087f */
[----:B------:R-:W-:-:S02]  /*3150*/  PRMT R19, R4, 0x5410, R19 ;  /* 0x0000541004137816 */ /* 0x000fc40000000013 */
[C---:B------:R-:W-:Y:S01]  /*3160*/  LOP3.LUT R4, R10.reuse, 0xffff, RZ, 0xc0, !PT ;  /* 0x0000ffff0a047812 */ /* 0x040fe200078ec0ff */
[----:B------:R-:W2:Y:S01]  /*3170*/  MUFU.EX2 R95, R95 ;  /* 0x0000005f005f7308 */ /* 0x000ea20000000800 */
[----:B------:R-:W-:Y:S02]  /*3180*/  LOP3.LUT R17, R10, 0xff, RZ, 0xc0, !PT ;  /* 0x000000ff0a117812 */ /* 0x000fe400078ec0ff */
[----:B------:R-:W-:Y:S02]  /*3190*/  SHF.R.U32.HI R4, RZ, 0x8, R4 ;  /* 0x00000008ff047819 */ /* 0x000fe40000011604 */
[----:B------:R-:W-:Y:S02]  /*31a0*/  SHF.R.U32.HI R7, RZ, 0x10, R10 ;  /* 0x00000010ff077819 */ /* 0x000fe4000001160a */
[----:B------:R-:W-:Y:S01]  /*31b0*/  PRMT R17, R17, 0x5410, R4 ;  /* 0x0000541011117816 */ /* 0x000fe20000000004 */
[----:B------:R-:W4:Y:S01]  /*31c0*/  MUFU.EX2 R90, R90 ;  /* 0x0000005a005a7308 */ /* 0x000f220000000800 */
[----:B------:R-:W-:-:S02]  /*31d0*/  LOP3.LUT R4, R8, 0xff, RZ, 0xc0, !PT ;  /* 0x000000ff08047812 */ /* 0x000fc400078ec0ff */
[----:B------:R-:W-:Y:S02]  /*31e0*/  PRMT R5, R18, 0x5410, R5 ;  /* 0x0000541012057816 */ /* 0x000fe40000000005 */
[----:B------:R-:W-:Y:S02]  /*31f0*/  PRMT R91, R4, 0x5410, R91 ;  /* 0x00005410045b7816 */ /* 0x000fe4000000005b */
[----:B------:R-:W-:Y:S02]  /*3200*/  SHF.R.U32.HI R4, RZ, 0x10, R8 ;  /* 0x00000010ff047819 */ /* 0x000fe40000011608 */
[----:B------:R-:W-:Y:S02]  /*3210*/  SHF.R.U32.HI R10, RZ, 0x18, R10 ;  /* 0x00000018ff0a7819 */ /* 0x000fe4000001160a */
[----:B------:R-:W-:Y:S02]  /*3220*/  LOP3.LUT R4, R4, 0xff, RZ, 0xc0, !PT ;  /* 0x000000ff04047812 */ /* 0x000fe400078ec0ff */
[----:B------:R-:W-:-:S02]  /*3230*/  LOP3.LUT R7, R7, 0xff, RZ, 0xc0, !PT ;  /* 0x000000ff07077812 */ /* 0x000fc400078ec0ff */
[----:B------:R-:W-:Y:S02]  /*3240*/  PRMT R93, R4, 0x5410, R93 ;  /* 0x00005410045d7816 */ /* 0x000fe4000000005d */
[----:B------:R-:W-:Y:S02]  /*3250*/  PRMT R7, R7, 0x5410, R10 ;  /* 0x0000541007077816 */ /* 0x000fe4000000000a */
[--C-:B------:R-:W-:Y:S02]  /*3260*/  HSET2.LE.AND R6, R5, R130.reuse, PT ;  /* 0x0000008205067233 */ /* 0x100fe40003803000 */
[--C-:B------:R-:W-:Y:S01]  /*3270*/  HSET2.LE.AND R5, R93, R130.reuse, PT ;  /* 0x000000825d057233 */ /* 0x100fe20003803000 */
[--C-:B------:R-:W-:Y:S01]  /*3280*/  FFMA.FTZ R93, R102, UR4, -R127.reuse ;  /* 0x00000004665d7c23 */ /* 0x100fe2000801087f */
[--C-:B------:R-:W-:Y:S01]  /*3290*/  HSET2.LE.AND R4, R91, R130.reuse, PT ;  /* 0x000000825b047233 */ /* 0x100fe20003803000 */
[----:B------:R-:W-:Y:S01]  /*32a0*/  FFMA.FTZ R91, R123, UR4, -R127 ;  /* 0x000000047b5b7c23 */ /* 0x000fe2000801087f */
[--C-:B------:R-:W-:Y:S01]  /*32b0*/  HSET2.LE.AND R10, R9, R130.reuse, PT ;  /* 0x00000082090a7233 */ /* 0x100fe20003803000 */
[----:B------:R-:W-:Y:S01]  /*32c0*/  IMAD.IADD R127, R86, 0x1, -R87 ;  /* 0x00000001567f7824 */ /* 0x000fe200078e0a57 */
[--C-:B------:R-:W-:Y:S01]  /*32d0*/  HSET2.LE.AND R8, R17, R130.reuse, PT ;  /* 0x0000008211087233 */ /* 0x100fe20003803000 */
[----:B------:R-:W4:Y:S01]  /*32e0*/  MUFU.EX2 R93, R93 ;  /* 0x0000005d005d7308 */ /* 0x000f220000000800 */
[----:B------:R-:W-:-:S02]  /*32f0*/  HSET2.LE.AND R7, R7, R130, PT ;  /* 0x0000008207077233 */ /* 0x000fc40003803000 */
[----:B-1----:R-:W-:Y:S01]  /*3300*/  F2FP.BF16.F32.PACK_AB R9, R100, R103 ;  /* 0x000000676409723e */ /* 0x002fe200000010ff */
[----:B------:R-:W-:Y:S01]  /*3310*/  FADD.FTZ R103, R103, R22 ;  /* 0x0000001667677221 */ /* 0x000fe20000010000 */
[----:B---3--:R-:W-:Y:S01]  /*3320*/  F2FP.BF16.F32.PACK_AB R18, R98, R101 ;  /* 0x000000656212723e */ /* 0x008fe200000010ff */
[----:B------:R-:W-:Y:S01]  /*3330*/  FADD.FTZ R101, R101, R20 ;  /* 0x0000001465657221 */ /* 0x000fe20000010000 */
[----:B------:R-:W-:Y:S01]  /*3340*/  LOP3.LUT R8, R8, R9, RZ, 0xc0, !PT ;  /* 0x0000000908087212 */ /* 0x000fe200078ec0ff */
[----:B------:R-:W1:Y:S01]  /*3350*/  MUFU.EX2 R91, R91 ;  /* 0x0000005b005b7308 */ /* 0x000e620000000800 */
[----:B------:R-:W-:Y:S01]  /*3360*/  LOP3.LUT R9, R7, R18, RZ, 0xc0, !PT ;  /* 0x0000001207097212 */ /* 0x000fe200078ec0ff */
[----:B------:R-:W-:Y:S01]  /*3370*/  FADD.FTZ R100, R100, R103 ;  /* 0x0000006764647221 */ /* 0x000fe20000010000 */
[----:B-----5:R-:W-:Y:S01]  /*3380*/  F2FP.BF16.F32.PACK_AB R7, R96, R99 ;  /* 0x000000636007723e */ /* 0x020fe200000010ff */
[----:B------:R-:W-:Y:S01]  /*3390*/  FADD.FTZ R98, R98, R101 ;  /* 0x0000006562627221 */ /* 0x000fe20000010000 */
[----:B------:R-:W-:Y:S01]  /*33a0*/  HSET2.LE.AND R19, R19, R130, PT ;  /* 0x0000008213137233 */ /* 0x000fe20003803000 */
[----:B------:R-:W-:Y:S01]  /*33b0*/  FADD.FTZ R99, R99, R100 ;  /* 0x0000006463637221 */ /* 0x000fe20000010000 */
[----:B------:R-:W-:-:S02]  /*33c0*/  LOP3.LUT R10, R10, R7, RZ, 0xc0, !PT ;  /* 0x000000070a0a7212 */ /* 0x000fc400078ec0ff */
[----:B--2---:R-:W-:Y:S01]  /*33d0*/  F2FP.BF16.F32.PACK_AB R7, R94, R95 ;  /* 0x0000005f5e07723e */ /* 0x004fe200000010ff */
[----:B------:R-:W-:Y:S01]  /*33e0*/  FADD.FTZ R96, R96, R99 ;  /* 0x0000006360607221 */ /* 0x000fe20000010000 */
[----:B----4-:R-:W-:Y:S01]  /*33f0*/  F2FP.BF16.F32.PACK_AB R18, R90, R97 ;  /* 0x000000615a12723e */ /* 0x010fe200000010ff */
[----:B------:R-:W-:Y:S01]  /*3400*/  FADD.FTZ R97, R97, R98 ;  /* 0x0000006261617221 */ /* 0x000fe20000010000 */
[----:B------:R-:W-:Y:S01]  /*3410*/  LOP3.LUT R4, R4, R7, RZ, 0xc0, !PT ;  /* 0x0000000704047212 */ /* 0x000fe200078ec0ff */
[----:B------:R-:W-:Y:S01]  /*3420*/  FADD.FTZ R95, R95, R96 ;  /* 0x000000605f5f7221 */ /* 0x000fe20000010000 */
[----:B------:R-:W-:Y:S01]  /*3430*/  F2FP.BF16.F32.PACK_AB R7, R137, R92 ;  /* 0x0000005c8907723e */ /* 0x000fe200000010ff */
[----:B------:R-:W-:Y:S01]  /*3440*/  FADD.FTZ R90, R90, R97 ;  /* 0x000000615a5a7221 */ /* 0x000fe20000010000 */
[----:B------:R-:W-:Y:S01]  /*3450*/  LOP3.LUT R11, R19, R18, RZ, 0xc0, !PT ;  /* 0x00000012130b7212 */ /* 0x000fe200078ec0ff */
[----:B------:R-:W-:Y:S01]  /*3460*/  FADD.FTZ R95, R94, R95 ;  /* 0x0000005f5e5f7221 */ /* 0x000fe20000010000 */
[----:B------:R-:W-:Y:S01]  /*3470*/  F2FP.BF16.F32.PACK_AB R18, R88, R93 ;  /* 0x0000005d5812723e */ /* 0x000fe200000010ff */
[----:B------:R-:W-:Y:S01]  /*3480*/  FADD.FTZ R93, R93, R90 ;  /* 0x0000005a5d5d7221 */ /* 0x000fe20000010000 */
[----:B------:R-:W-:Y:S01]  /*3490*/  LOP3.LUT R6, R6, R7, RZ, 0xc0, !PT ;  /* 0x0000000706067212 */ /* 0x000fe200078ec0ff */
[----:B------:R-:W-:Y:S01]  /*34a0*/  FADD.FTZ R92, R92, R95 ;  /* 0x0000005f5c5c7221 */ /* 0x000fe20000010000 */
[----:B-1----:R-:W-:Y:S01]  /*34b0*/  F2FP.BF16.F32.PACK_AB R7, R136, R91 ;  /* 0x0000005b8807723e */ /* 0x002fe200000010ff */
[----:B------:R-:W-:Y:S01]  /*34c0*/  FADD.FTZ R88, R88, R93 ;  /* 0x0000005d58587221 */ /* 0x000fe20000010000 */
[----:B------:R-:W-:Y:S01]  /*34d0*/  LOP3.LUT R5, R5, R18, RZ, 0xc0, !PT ;  /* 0x0000001205057212 */ /* 0x000fe200078ec0ff */
[----:B------:R-:W-:Y:S01]  /*34e0*/  FADD.FTZ R137, R137, R92 ;  /* 0x0000005c89897221 */ /* 0x000fe20000010000 */
[----:B------:R-:W-:Y:S01]  /*34f0*/  LOP3.LUT R7, R16, R7, RZ, 0xc0, !PT ;  /* 0x0000000710077212 */ /* 0x000fe200078ec0ff */
[----:B------:R-:W-:Y:S01]  /*3500*/  FADD.FTZ R91, R91, R88 ;  /* 0x000000585b5b7221 */ /* 0x000fe20000010000 */
[----:B------:R-:W1:Y:S03]  /*3510*/  LDSM.16.MT88.4 R16, [R108+0x8400] ;  /* 0x008400006c10783b */ /* 0x000e660000004200 */
[----:B------:R-:W-:Y:S01]  /*3520*/  FADD.FTZ R136, R136, R91 ;  /* 0x0000005b88887221 */ /* 0x000fe20000010000 */
[C---:B-1----:R-:W-:Y:S06]  /*3530*/  HMMA.16816.F32.BF16 R76, R12.reuse, R16, R76 ;  /* 0x000000100c4c723c */ /* 0x042fec000004184c */
[----:B------:R-:W-:Y:S01]  /*3540*/  HMMA.16816.F32.BF16 R80, R12, R18, R80 ;  /* 0x000000120c50723c */ /* 0x000fe20000041850 */
[----:B------:R-:W1:Y:S04]  /*3550*/  LDSM.16.MT88.4 R16, [R109+0x6800] ;  /* 0x006800006d10783b */ /* 0x000e680000004200 */
[----:B------:R-:W2:Y:S01]  /*3560*/  LDSM.16.MT88.4 R12, [R108+0x6800] ;  /* 0x006800006c0c783b */ /* 0x000ea20000004200 */
        /* <DEDUP_REMOVED lines=29> */
[C---:B------:R-:W-:Y:S06]  /*3740*/  HMMA.16816.F32.BF16 R64, R4.reuse, R18, R64 ;  /* 0x000000120440723c */ /* 0x040fec0000041840 */
[C---:B--2---:R-:W-:Y:S06]  /*3750*/  HMMA.16816.F32.BF16 R68, R4.reuse, R12, R68 ;  /* 0x0000000c0444723c */ /* 0x044fec0000041844 */
[C---:B------:R-:W-:Y:S06]  /*3760*/  HMMA.16816.F32.BF16 R72, R4.reuse, R14, R72 ;  /* 0x0000000e0448723c */ /* 0x040fec0000041848 */
[C---:B---3--:R-:W-:Y:S06]  /*3770*/  HMMA.16816.F32.BF16 R76, R4.reuse, R8, R76 ;  /* 0x00000008044c723c */ /* 0x048fec000004184c */
[----:B------:R-:W-:Y:S01]  /*3780*/  HMMA.16816.F32.BF16 R80, R4, R10, R80 ;  /* 0x0000000a0450723c */ /* 0x000fe20000041850 */
[----:B------:R-:W-:-:S08]  /*3790*/  NOP ;  /* 0x0000000000007918 */ /* 0x000fd00000000000 */
[----:B------:R-:W-:-:S15]  /*37a0*/  @!P2 BRA `(.L_x_854) ;  /* 0x000000240008a947 */ /* 0x000fde0003800000 */
[----:B------:R-:W-:Y:S01]  /*37b0*/  IMAD.WIDE.U32 R132, R3, -0x326172a9, RZ ;  /* 0xcd9e8d5703847825 */ /* 0x000fe200078e00ff */
[----:B------:R-:W-:Y:S01]  /*37c0*/  IADD3 R126, R85, -0x2, RZ ;  /* 0xfffffffe557e7810 */ /* 0x000fe20007ffe0ff */
[----:B------:R-:W-:Y:S01]  /*37d0*/  ULDC UR4, c[0x0][0x2ec] ;  /* 0x0000bb0000047ab9 */ /* 0x000fe20000000800 */
[----:B------:R-:W-:Y:S01]  /*37e0*/  MOV R3, R0 ;  /* 0x0000000000037202 */ /* 0x000fe20000000f00 */
[----:B------:R-:W-:Y:S01]  /*37f0*/  IMAD.WIDE.U32 R134, R84, -0x2daee0ad, RZ ;  /* 0xd2511f5354867825 */ /* 0x000fe200078e00ff */
[----:B------:R-:W-:Y:S01]  /*3800*/  LOP3.LUT R130, R133, R21, RZ, 0x3c, !PT ;  /* 0x0000001585827212 */ /* 0x000fe200078e3cff */
[----:B------:R-:W-:Y:S01]  /*3810*/  ULDC.64 UR10, c[0x0][0x220] ;  /* 0x00008800000a7ab9 */ /* 0x000fe20000000a00 */
[----:B------:R-:W-:Y:S01]  /*3820*/  MOV R85, R2 ;  /* 0x0000000200557202 */ /* 0x000fe20000000f00 */
[----:B------:R-:W-:Y:S01]  /*3830*/  ULDC.64 UR12, c[0x0][0x250] ;  /* 0x00009400000c7ab9 */ /* 0x000fe20000000a00 */
[----:B------:R-:W-:Y:S01]  /*3840*/  MOV R123, 0x7054 ;  /* 0x00007054007b7802 */ /* 0x000fe20000000f00 */
[----:B------:R-:W-:Y:S01]  /*3850*/  IMAD.WIDE.U32 R130, R130, -0x2daee0ad, RZ ;  /* 0xd2511f5382827825 */ /* 0x000fe200078e00ff */
[----:B------:R-:W-:Y:S01]  /*3860*/  ULDC.64 UR6, c[0x0][0x218] ;  /* 0x0000860000067ab9 */ /* 0x000fe20000000a00 */
[----:B------:R-:W-:Y:S01]  /*3870*/  ULDC.64 UR8, c[0x0][0x248] ;  /* 0x0000920000087ab9 */ /* 0x000fe20000000a00 */
[----:B------:R-:W-:Y:S05]  /*3880*/  BRA `(.L_x_855) ;  /* 0x00000000005c7947 */ /* 0x000fea0003800000 */
.L_x_857:
        /* <DEDUP_REMOVED lines=23> */
.L_x_855:
        /* <DEDUP_REMOVED lines=28> */
[----:B------:R-:W0:Y:S01]  /*3bc0*/  LDGDEPBAR ;  /* 0x00000000000079af */ /* 0x000e220000000000 */
[C---:B---3--:R-:W-:Y:S06]  /*3bd0*/  HMMA.16816.F32.BF16 R4, R88.reuse, R92, RZ ;  /* 0x0000005c5804723c */ /* 0x048fec00000418ff */
[C---:B------:R-:W-:Y:S01]  /*3be0*/  HMMA.16816.F32.BF16 R8, R88.reuse, R94, RZ ;  /* 0x0000005e5808723c */ /* 0x040fe200000418ff */
[----:B------:R-:W-:Y:S05]  /*3bf0*/  LDSM.16.M88.4 R92, [R111] ;  /* 0x000000006f5c783b */ /* 0x000fea0000000200 */
[C---:B----4-:R-:W-:Y:S06]  /*3c00*/  HMMA.16816.F32.BF16 R12, R88.reuse, R96, RZ ;  /* 0x00000060580c723c */ /* 0x050fec00000418ff */
[C---:B------:R-:W-:Y:S01]  /*3c10*/  HMMA.16816.F32.BF16 R16, R88.reuse, R98, RZ ;  /* 0x000000625810723c */ /* 0x040fe200000418ff */
[----:B------:R-:W3:Y:S05]  /*3c20*/  LDSM.16.M88.4 R96, [R110] ;  /* 0x000000006e60783b */ /* 0x000eea0000000200 */
[C---:B-----5:R-:W-:Y:S06]  /*3c30*/  HMMA.16816.F32.BF16 R20, R88.reuse, R100, RZ ;  /* 0x000000645814723c */ /* 0x060fec00000418ff */
[C---:B------:R-:W-:Y:S06]  /*3c40*/  HMMA.16816.F32.BF16 R24, R88.reuse, R102, RZ ;  /* 0x000000665818723c */ /* 0x040fec00000418ff */
[C---:B-1----:R-:W-:Y:S06]  /*3c50*/  HMMA.16816.F32.BF16 R28, R88.reuse, R104, RZ ;  /* 0x00000068581c723c */ /* 0x042fec00000418ff */
[----:B------:R-:W-:Y:S01]  /*3c60*/  HMMA.16816.F32.BF16 R32, R88, R106, RZ ;  /* 0x0000006a5820723c */ /* 0x000fe200000418ff */
[----:B------:R-:W1:Y:S05]  /*3c70*/  LDSM.16.M88.4 R88, [R110+0x400] ;  /* 0x000400006e58783b */ /* 0x000e6a0000000200 */
[C---:B---3--:R-:W-:Y:S06]  /*3c80*/  HMMA.16816.F32.BF16 R4, R92.reuse, R96, R4 ;  /* 0x000000605c04723c */ /* 0x048fec0000041804 */
[C---:B------:R-:W-:Y:S01]  /*3c90*/  HMMA.16816.F32.BF16 R8, R92.reuse, R98, R8 ;  /* 0x000000625c08723c */ /* 0x040fe20000041808 */
[----:B------:R-:W3:Y:S05]  /*3ca0*/  LDSM.16.M88.4 R96, [R110+0x800] ;  /* 0x000800006e60783b */ /* 0x000eea0000000200 */
[C---:B-1----:R-:W-:Y:S06]  /*3cb0*/  HMMA.16816.F32.BF16 R12, R92.reuse, R88, R12 ;  /* 0x000000585c0c723c */ /* 0x042fec000004180c */
[C---:B------:R-:W-:Y:S01]  /*3cc0*/  HMMA.16816.F32.BF16 R16, R92.reuse, R90, R16 ;  /* 0x0000005a5c10723c */ /* 0x040fe20000041810 */
[----:B------:R-:W1:Y:S05]  /*3cd0*/  LDSM.16.M88.4 R88, [R110+0xc00] ;  /* 0x000c00006e58783b */ /* 0x000e6a0000000200 */
[C---:B---3--:R-:W-:Y:S06]  /*3ce0*/  HMMA.16816.F32.BF16 R20, R92.reuse, R96, R20 ;  /* 0x000000605c14723c */ /* 0x048fec0000041814 */
[C---:B------:R-:W-:Y:S01]  /*3cf0*/  HMMA.16816.F32.BF16 R24, R92.reuse, R98, R24 ;  /* 0x000000625c18723c */ /* 0x040fe20000041818 */
[----:B------:R-:W-:Y:S05]  /*3d00*/  LDSM.16.M88.4 R96, [R113+0x1000] ;  /* 0x001000007160783b */ /* 0x000fea0000000200 */
[C---:B-1----:R-:W-:Y:S06]  /*3d10*/  HMMA.16816.F32.BF16 R28, R92.reuse, R88, R28 ;  /* 0x000000585c1c723c */ /* 0x042fec000004181c */
[----:B------:R-:W-:Y:S01]  /*3d20*/  HMMA.16816.F32.BF16 R32, R92, R90, R32 ;  /* 0x0000005a5c20723c */ /* 0x000fe20000041820 */
[----:B------:R-:W1:Y:S04]  /*3d30*/  LDSM.16.M88.4 R88, [R112+0x1000] ;  /* 0x001000007058783b */ /* 0x000e680000000200 */
[----:B------:R-:W3:Y:S01]  /*3d40*/  LDSM.16.M88.4 R92, [R112+0x1400] ;  /* 0x00140000705c783b */ /* 0x000ee20000000200 */
[C---:B-1----:R-:W-:Y:S06]  /*3d50*/  HMMA.16816.F32.BF16 R4, R96.reuse, R88, R4 ;  /* 0x000000586004723c */ /* 0x042fec0000041804 */
[C---:B------:R-:W-:Y:S01]  /*3d60*/  HMMA.16816.F32.BF16 R8, R96.reuse, R90, R8 ;  /* 0x0000005a6008723c */ /* 0x040fe20000041808 */
[----:B------:R-:W1:Y:S05]  /*3d70*/  LDSM.16.M88.4 R88, [R112+0x1800] ;  /* 0x001800007058783b */ /* 0x000e6a0000000200 */
[C---:B---3--:R-:W-:Y:S06]  /*3d80*/  HMMA.16816.F32.BF16 R12, R96.reuse, R92, R12 ;  /* 0x0000005c600c723c */ /* 0x048fec000004180c */
[C---:B------:R-:W-:Y:S01]  /*3d90*/  HMMA.16816.F32.BF16 R16, R96.reuse, R94, R16 ;  /* 0x0000005e6010723c */ /* 0x040fe20000041810 */
[----:B------:R-:W3:Y:S05]  /*3da0*/  LDSM.16.M88.4 R92, [R112+0x1c00] ;  /* 0x001c0000705c783b */ /* 0x000eea0000000200 */
[C---:B-1----:R-:W-:Y:S06]  /*3db0*/  HMMA.16816.F32.BF16 R20, R96.reuse, R88, R20 ;  /* 0x000000586014723c */ /* 0x042fec0000041814 */
[C---:B------:R-:W-:Y:S01]  /*3dc0*/  HMMA.16816.F32.BF16 R24, R96.reuse, R90, R24 ;  /* 0x0000005a6018723c */ /* 0x040fe20000041818 */
[----:B------:R-:W-:Y:S05]  /*3dd0*/  LDSM.16.M88.4 R88, [R111+0x1000] ;  /* 0x001000006f58783b */ /* 0x000fea0000000200 */
[C---:B---3--:R-:W-:Y:S06]  /*3de0*/  HMMA.16816.F32.BF16 R28, R96.reuse, R92, R28 ;  /* 0x0000005c601c723c */ /* 0x048fec000004181c */
        /* <DEDUP_REMOVED lines=34> */
[----:B------:R-:W3:Y:S01]  /*4010*/  LDSM.16.M88.4 R96, [R110+0x2c00] ;  /* 0x002c00006e60783b */ /* 0x000ee20000000200 */
[----:B------:R-:W-:Y:S04]  /*4020*/  DEPBAR.LE SB0, 0x0 ;  /* 0x000080000000791a */ /* 0x000fe80000000000 */
[----:B------:R-:W-:Y:S01]  /*4030*/  FMNMX.FTZ R0, R4, R85, !PT ;  /* 0x0000005504007209 */ /* 0x000fe20007810000 */
[----:B------:R-:W-:Y:S01]  /*4040*/  BAR.SYNC.DEFER_BLOCKING 0x0 ;  /* 0x0000000000007b1d */ /* 0x000fe20000010000 */
        /* <DEDUP_REMOVED lines=11> */
[C---:B-1----:R-:W-:Y:S05]  /*4100*/  HMMA.16816.F32.BF16 R20, R88.reuse, R92, R20 ;  /* 0x0000005c5814723c */ /* 0x042fea0000041814 */
[----:B------:R-:W-:Y:S01]  /*4110*/  FMNMX.FTZ R84, R16, R139, !PT ;  /* 0x0000008b10547209 */ /* 0x000fe20007810000 */
[C---:B------:R-:W-:Y:S05]  /*4120*/  HMMA.16816.F32.BF16 R24, R88.reuse, R94, R24 ;  /* 0x0000005e5818723c */ /* 0x040fea0000041818 */
[----:B------:R-:W-:Y:S01]  /*4130*/  FMNMX.FTZ R0, R18, R141, !PT ;  /* 0x0000008d12007209 */ /* 0x000fe20007810000 */
[C---:B---3--:R-:W-:Y:S05]  /*4140*/  HMMA.16816.F32.BF16 R28, R88.reuse, R96, R28 ;  /* 0x00000060581c723c */ /* 0x048fea000004181c */
        /* <DEDUP_REMOVED lines=18> */
[----:B--2---:R-:W-:Y:S06]  /*4270*/  @P0 BRA `(.L_x_857) ;  /* 0xfffffff400840947 */ /* 0x004fec000383ffff */
.L_x_856:
[----:B-1----:R-:W-:Y:S01]  /*4280*/  FMNMX.FTZ R89, R35, R2, !PT ;  /* 0x0000000223597209 */ /* 0x002fe20007810000 */
[----:B------:R-:W-:Y:S01]  /*4290*/  SHFL.BFLY PT, R88, R139, 0x2, 0x1f ;  /* 0x0c401f008b587f89 */ /* 0x000fe200000e0000 */
[----:B------:R-:W-:Y:S01]  /*42a0*/  LOP3.LUT R98, R131, UR26, R134, 0x96, !PT ;  /* 0x0000001a83627c12 */ /* 0x000fe2000f8e9686 */
[C---:B------:R-:W-:Y:S06]  /*42b0*/  IMAD.SHL.U32 R101, R126.reuse, 0x2, RZ ;  /* 0x000000027e657824 */ /* 0x040fec00078e00ff */
[----:B------:R-:W1:Y:S01]  /*42c0*/  SHFL.BFLY PT, R2, R89, 0x2, 0x1f ;  /* 0x0c401f0059027f89 */ /* 0x000e6200000e0000 */
[----:B------:R-:W-:Y:S01]  /*42d0*/  VIADD R126, R126, 0xffffffff ;  /* 0xffffffff7e7e7836 */ /* 0x000fe20000000000 */
[----:B------:R-:W-:Y:S01]  /*42e0*/  LOP3.LUT R90, R135, UR35, R101, 0x96, !PT ;  /* 0x00000023875a7c12 */ /* 0x000fe2000f8e9665 */
[----:B------:R-:W-:Y:S04]  /*42f0*/  IMAD.WIDE.U32 R98, R98, -0x326172a9, RZ ;  /* 0xcd9e8d5762627825 */ /* 0x000fe800078e00ff */
[----:B------:R-:W-:Y:S03]  /*4300*/  IMAD.WIDE.U32 R92, R90, -0x326172a9, RZ ;  /* 0xcd9e8d575a5c7825 */ /* 0x000fe600078e00ff */
[----:B------:R-:W-:Y:S02]  /*4310*/  LOP3.LUT R92, R99, UR25, R92, 0x96, !PT ;  /* 0x00000019635c7c12 */ /* 0x000fe4000f8e965c */
[----:B-1----:R-:W-:Y:S02]  /*4320*/  FMNMX.FTZ R87, R89, R2, !PT ;  /* 0x0000000259577209 */ /* 0x002fe40007810000 */
[----:B------:R-:W-:Y:S03]  /*4330*/  FMNMX.FTZ R91, R139, R88, !PT ;  /* 0x000000588b5b7209 */ /* 0x000fe60007810000 */
[----:B------:R-:W1:Y:S08]  /*4340*/  SHFL.BFLY PT, R86, R87, 0x1, 0x1f ;  /* 0x0c201f0057567f89 */ /* 0x000e7000000e0000 */
[----:B------:R-:W2:Y:S01]  /*4350*/  SHFL.BFLY PT, R88, R91, 0x1, 0x1f ;  /* 0x0c201f005b587f89 */ /* 0x000ea200000e0000 */
[----:B-1----:R-:W-:Y:S02]  /*4360*/  FMNMX.FTZ R0, R87, R86, !PT ;  /* 0x0000005657007209 */ /* 0x002fe40007810000 */
[----:B--2---:R-:W-:Y:S03]  /*4370*/  FMNMX.FTZ R2, R91, R88, !PT ;  /* 0x000000585b027209 */ /* 0x004fe60007810000 */
[----:B------:R-:W-:Y:S01]  /*4380*/  FADD.FTZ R3, -R0, R3 ;  /* 0x0000000300037221 */ /* 0x000fe20000010100 */
[----:B------:R-:W-:Y:S01]  /*4390*/  LOP3.LUT R88, R93, UR27, R132, 0x96, !PT ;  /* 0x0000001b5d587c12 */ /* 0x000fe2000f8e9684 */
[----:B------:R-:W-:Y:S01]  /*43a0*/  IMAD.WIDE.U32 R92, R92, -0x2daee0ad, RZ ;  /* 0xd2511f535c5c7825 */ /* 0x000fe200078e00ff */
[C---:B------:R-:W-:Y:S03]  /*43b0*/  FSETP.NEU.FTZ.AND P2, PT, R2.reuse, -INF , PT ;  /* 0xff8000000200780b */ /* 0x040fe60003f5d000 */
[----:B------:R-:W-:Y:S01]  /*43c0*/  FMUL.FTZ R100, R2, UR4 ;  /* 0x0000000402647c20 */ /* 0x000fe20008410000 */
[----:B------:R-:W-:Y:S04]  /*43d0*/  IMAD.WIDE.U32 R90, R88, -0x2daee0ad, RZ ;  /* 0xd2511f53585a7825 */ /* 0x000fe800078e00ff */
[C---:B------:R-:W-:Y:S01]  /*43e0*/  FMUL.FTZ R88, R0.reuse, UR4 ;  /* 0x0000000400587c20 */ /* 0x040fe20008410000 */
[----:B------:R-:W-:Y:S01]  /*43f0*/  FSETP.NEU.FTZ.AND P1, PT, R0, -INF , PT ;  /* 0xff8000000000780b */ /* 0x000fe20003f3d000 */
[----:B------:R-:W-:Y:S01]  /*4400*/  FADD.FTZ R84, -R2, R85 ;  /* 0x0000005502547221 */ /* 0x000fe20000010100 */
[----:B------:R-:W-:Y:S01]  /*4410*/  FSEL R100, R100, RZ, P2 ;  /* 0x000000ff64647208 */ /* 0x000fe20001000000 */
[----:B------:R-:W-:Y:S01]  /*4420*/  FMUL.FTZ R86, R3, UR4 ;  /* 0x0000000403567c20 */ /* 0x000fe20008410000 */
[----:B------:R-:W-:Y:S01]  /*4430*/  LOP3.LUT R91, R91, UR24, R130, 0x96, !PT ;  /* 0x000000185b5b7c12 */ /* 0x000fe2000f8e9682 */
[----:B------:R-:W-:Y:S01]  /*4440*/  FMUL.FTZ R85, R84, UR4 ;  /* 0x0000000454557c20 */ /* 0x000fe20008410000 */
[----:B------:R-:W-:Y:S01]  /*4450*/  LOP3.LUT R90, R93, UR22, R90, 0x96, !PT ;  /* 0x000000165d5a7c12 */ /* 0x000fe2000f8e965a */
[--C-:B------:R-:W-:Y:S01]  /*4460*/  FFMA.FTZ R105, R8, UR4, -R100.reuse ;  /* 0x0000000408697c23 */ /* 0x100fe20008010864 */
[----:B------:R-:W-:Y:S01]  /*4470*/  FSEL R88, R88, RZ, P1 ;  /* 0x000000ff58587208 */ /* 0x000fe20000800000 */
[----:B------:R-:W-:Y:S04]  /*4480*/  IMAD.WIDE.U32 R102, R91, -0x326172a9, RZ ;  /* 0xcd9e8d575b667825 */ /* 0x000fe800078e00ff */
[--C-:B------:R-:W-:Y:S01]  /*4490*/  FFMA.FTZ R94, R16, UR4, -R100.reuse ;  /* 0x00000004105e7c23 */ /* 0x100fe20008010864 */
[----:B------:R-:W1:Y:S01]  /*44a0*/  MUFU.EX2 R84, R85 ;  /* 0x0000005500547308 */ /* 0x000e620000000800 */
[----:B------:R-:W-:Y:S01]  /*44b0*/  FFMA.FTZ R16, R17, UR4, -R100 ;  /* 0x0000000411107c23 */ /* 0x000fe20008010864 */
[----:B------:R-:W-:Y:S01]  /*44c0*/  IMAD.WIDE.U32 R138, R90, -0x326172a9, RZ ;  /* 0xcd9e8d575a8a7825 */ /* 0x000fe200078e00ff */
[----:B------:R-:W-:Y:S03]  /*44d0*/  LOP3.LUT R91, R103, UR23, R98, 0x96, !PT ;  /* 0x00000017675b7c12 */ /* 0x000fe6000f8e9662 */
[--C-:B------:R-:W-:Y:S01]  /*44e0*/  FFMA.FTZ R103, R10, UR4, -R88.reuse ;  /* 0x000000040a677c23 */ /* 0x100fe20008010858 */
[----:B------:R-:W-:Y:S01]  /*44f0*/  FFMA.FTZ R104, R11, UR4, -R88 ;  /* 0x000000040b687c23 */ /* 0x000fe20008010858 */
[----:B------:R-:W-:Y:S01]  /*4500*/  FFMA.FTZ R95, R4, UR4, -R100 ;  /* 0x00000004045f7c23 */ /* 0x000fe20008010864 */
[----:B------:R-:W-:Y:S01]  /*4510*/  IMAD.WIDE.U32 R106, R91, -0x2daee0ad, RZ ;  /* 0xd2511f535b6a7825 */ /* 0x000fe200078e00ff */
[----:B------:R-:W-:Y:S03]  /*4520*/  MUFU.EX2 R105, R105 ;  /* 0x0000006900697308 */ /* 0x000fe60000000800 */
[--C-:B------:R-:W-:Y:S01]  /*4530*/  FFMA.FTZ R96, R6, UR4, -R88.reuse ;  /* 0x0000000406607c23 */ /* 0x100fe20008010858 */
[----:B------:R-:W-:Y:S01]  /*4540*/  FFMA.FTZ R7, R7, UR4, -R88 ;  /* 0x0000000407077c23 */ /* 0x000fe20008010858 */
[----:B------:R-:W-:Y:S01]  /*4550*/  LOP3.LUT R91, R107, UR20, R92, 0x96, !PT ;  /* 0x000000146b5b7c12 */ /* 0x000fe2000f8e965c */
[----:B------:R-:W-:Y:S01]  /*4560*/  FFMA.FTZ R28, R28, UR4, -R100 ;  /* 0x000000041c1c7c23 */ /* 0x000fe20008010864 */
[----:B------:R-:W-:Y:S01]  /*4570*/  LOP3.LUT R92, R139, UR21, R102, 0x96, !PT ;  /* 0x000000158b5c7c12 */ /* 0x000fe2000f8e9666 */
[----:B------:R-:W-:Y:S02]  /*4580*/  FFMA.FTZ R102, R9, UR4, -R100 ;  /* 0x0000000409667c23 */ /* 0x000fe40008010864 */
[----:B------:R-:W-:Y:S01]  /*4590*/  MUFU.EX2 R103, R103 ;  /* 0x0000006700677308 */ /* 0x000fe20000000800 */
[----:B------:R-:W-:Y:S04]  /*45a0*/  IMAD.WIDE.U32 R90, R91, -0x326172a9, RZ ;  /* 0xcd9e8d575b5a7825 */ /* 0x000fe800078e00ff */
[C---:B-1----:R-:W-:Y:S01]  /*45b0*/  FMUL.FTZ R36, R84.reuse, R36 ;  /* 0x0000002454247220 */ /* 0x042fe20000410000 */
[----:B------:R-:W-:Y:S01]  /*45c0*/  FMUL.FTZ R37, R84, R37 ;  /* 0x0000002554257220 */ /* 0x000fe20000410000 */
[----:B------:R-:W-:Y:S01]  /*45d0*/  IMAD.WIDE.U32 R92, R92, -0x2daee0ad, RZ ;  /* 0xd2511f535c5c7825 */ /* 0x000fe200078e00ff */
[----:B------:R-:W-:Y:S02]  /*45e0*/  LOP3.LUT R91, R91, UR19, R138, 0x96, !PT ;  /* 0x000000135b5b7c12 */ /* 0x000fe4000f8e968a */
[----:B------:R-:W1:Y:S01]  /*45f0*/  MUFU.EX2 R102, R102 ;  /* 0x0000006600667308 */ /* 0x000e620000000800 */
[----:B------:R-:W-:Y:S01]  /*4600*/  FFMA.FTZ R138, R5, UR4, -R100 ;  /* 0x00000004058a7c23 */ /* 0x000fe20008010864 */
[----:B------:R-:W-:Y:S01]  /*4610*/  LOP3.LUT R106, R93, UR18, R106, 0x96, !PT ;  /* 0x000000125d6a7c12 */ /* 0x000fe2000f8e966a */
[----:B------:R-:W-:Y:S01]  /*4620*/  FFMA.FTZ R93, R18, UR4, -R88 ;  /* 0x00000004125d7c23 */ /* 0x000fe20008010858 */
[C---:B------:R-:W-:Y:S01]  /*4630*/  FMUL.FTZ R40, R84.reuse, R40 ;  /* 0x0000002854287220 */ /* 0x040fe20000410000 */
[C---:B------:R-:W-:Y:S01]  /*4640*/  FMUL.FTZ R41, R84.reuse, R41 ;  /* 0x0000002954297220 */ /* 0x040fe20000410000 */
[----:B------:R-:W-:Y:S01]  /*4650*/  FMUL.FTZ R44, R84, R44 ;  /* 0x0000002c542c7220 */ /* 0x000fe20000410000 */
[----:B------:R-:W-:Y:S03]  /*4660*/  IMAD.WIDE.U32 R106, R106, -0x326172a9, RZ ;  /* 0xcd9e8d576a6a7825 */ /* 0x000fe600078e00ff */
[----:B------:R-:W2:Y:S01]  /*4670*/  MUFU.EX2 R104, R104 ;  /* 0x0000006800687308 */ /* 0x000ea20000000800 */
[C---:B------:R-:W-:Y:S01]  /*4680*/  FMUL.FTZ R45, R84.reuse, R45 ;  /* 0x0000002d542d7220 */ /* 0x040fe20000410000 */
[----:B------:R-:W-:Y:S01]  /*4690*/  FMUL.FTZ R48, R84, R48 ;  /* 0x0000003054307220 */ /* 0x000fe20000410000 */
[----:B------:R-:W-:Y:S01]  /*46a0*/  LOP3.LUT R8, R106, 0xffff, RZ, 0xc0, !PT ;  /* 0x0000ffff6a087812 */ /* 0x000fe200078ec0ff */
[----:B------:R-:W-:Y:S01]  /*46b0*/  FMUL.FTZ R49, R84, R49 ;  /* 0x0000003154317220 */ /* 0x000fe20000410000 */
[----:B------:R-:W-:Y:S01]  /*46c0*/  LOP3.LUT R97, R107, UR29, R90, 0x96, !PT ;  /* 0x0000001d6b617c12 */ /* 0x000fe2000f8e965a */
[----:B------:R-:W-:Y:S01]  /*46d0*/  IMAD.U32 R90, RZ, RZ, UR30 ;  /* 0x0000001eff5a7e24 */ /* 0x000fe2000f8e00ff */
[----:B------:R-:W-:Y:S03]  /*46e0*/  LOP3.LUT R9, R106, 0xff, RZ, 0xc0, !PT ;  /* 0x000000ff6a097812 */ /* 0x000fe600078ec0ff */
[----:B------:R-:W-:Y:S01]  /*46f0*/  MUFU.EX2 R94, R94 ;  /* 0x0000005e005e7308 */ /* 0x000fe20000000800 */
[----:B------:R-:W-:Y:S01]  /*4700*/  SHF.R.U32.HI R8, RZ, 0x8, R8 ;  /* 0x00000008ff087819 */ /* 0x000fe20000011608 */
[----:B------:R-:W-:Y:S01]  /*4710*/  FMUL.FTZ R52, R84, R52 ;  /* 0x0000003454347220 */ /* 0x000fe20000410000 */
[----:B------:R-:W-:Y:S01]  /*4720*/  PRMT R90, R90, R123, UR30 ;  /* 0x0000001e5a5a7e16 */ /* 0x000fe2000800007b */
[C---:B------:R-:W-:Y:S01]  /*4730*/  FMUL.FTZ R53, R84.reuse, R53 ;  /* 0x0000003554357220 */ /* 0x040fe20000410000 */
[----:B------:R-:W-:Y:S01]  /*4740*/  PRMT R9, R9, 0x5410, R8 ;  /* 0x0000541009097816 */ /* 0x000fe20000000008 */
[C---:B------:R-:W-:Y:S01]  /*4750*/  FMUL.FTZ R56, R84.reuse, R56 ;  /* 0x0000003854387220 */ /* 0x040fe20000410000 */
[--C-:B------:R-:W-:Y:S03]  /*4760*/  SHF.R.U32.HI R8, RZ, 0x10, R106.reuse ;  /* 0x00000010ff087819 */ /* 0x100fe6000001166a */
[----:B------:R-:W-:Y:S01]  /*4770*/  MUFU.EX2 R93, R93 ;  /* 0x0000005d005d7308 */ /* 0x000fe20000000800 */
[----:B------:R-:W-:Y:S01]  /*4780*/  LOP3.LUT R5, R97, 0xff, RZ, 0xc0, !PT ;  /* 0x000000ff61057812 */ /* 0x000fe200078ec0ff */
[C---:B------:R-:W-:Y:S01]  /*4790*/  FMUL.FTZ R57, R84.reuse, R57 ;  /* 0x0000003954397220 */ /* 0x040fe20000410000 */
[--C-:B------:R-:W-:Y:S01]  /*47a0*/  HSET2.LE.AND R10, R9, R90.reuse, PT ;  /* 0x0000005a090a7233 */ /* 0x100fe20003803000 */
[----:B------:R-:W-:Y:S01]  /*47b0*/  FMUL.FTZ R60, R84, R60 ;  /* 0x0000003c543c7220 */ /* 0x000fe20000410000 */
[----:B-1----:R-:W-:Y:S01]  /*47c0*/  F2FP.BF16.F32.PACK_AB R9, R102, R105 ;  /* 0x000000696609723e */ /* 0x002fe200000010ff */
[----:B------:R-:W-:Y:S01]  /*47d0*/  FMUL.FTZ R61, R84, R61 ;  /* 0x0000003d543d7220 */ /* 0x000fe20000410000 */
[----:B------:R-:W-:Y:S03]  /*47e0*/  LOP3.LUT R8, R8, 0xff, RZ, 0xc0, !PT ;  /* 0x000000ff08087812 */ /* 0x000fe600078ec0ff */
[----:B------:R-:W1:Y:S01]  /*47f0*/  MUFU.EX2 R95, R95 ;  /* 0x0000005f005f7308 */ /* 0x000e620000000800 */
[----:B------:R-:W-:Y:S01]  /*4800*/  LOP3.LUT R10, R10, R9, RZ, 0xc0, !PT ;  /* 0x000000090a0a7212 */ /* 0x000fe200078ec0ff */
[C---:B------:R-:W-:Y:S01]  /*4810*/  FMUL.FTZ R64, R84.reuse, R64 ;  /* 0x0000004054407220 */ /* 0x040fe20000410000 */
[----:B------:R-:W-:Y:S01]  /*4820*/  SHF.R.U32.HI R9, RZ, 0x18, R106 ;  /* 0x00000018ff097819 */ /* 0x000fe2000001166a */
[----:B------:R-:W-:Y:S04]  /*4830*/  IMAD.WIDE.U32 R106, R91, -0x2daee0ad, RZ ;  /* 0xd2511f535b6a7825 */ /* 0x000fe800078e00ff */
[----:B------:R-:W-:Y:S01]  /*4840*/  FMUL.FTZ R65, R84, R65 ;  /* 0x0000004154417220 */ /* 0x000fe20000410000 */
[----:B------:R-:W-:Y:S01]  /*4850*/  PRMT R9, R8, 0x5410, R9 ;  /* 0x0000541008097816 */ /* 0x000fe20000000009 */
[----:B------:R-:W3:Y:S01]  /*4860*/  MUFU.EX2 R91, R16 ;  /* 0x00000010005b7308 */ /* 0x000ee20000000800 */
[----:B--2---:R-:W-:Y:S01]  /*4870*/  F2FP.BF16.F32.PACK_AB R8, R104, R103 ;  /* 0x000000676808723e */ /* 0x004fe200000010ff */
[C---:B------:R-:W-:Y:S01]  /*4880*/  FMUL.FTZ R68, R84.reuse, R68 ;  /* 0x0000004454447220 */ /* 0x040fe20000410000 */
[----:B------:R-:W-:Y:S01]  /*4890*/  LOP3.LUT R17, R107, UR28, R92, 0x96, !PT ;  /* 0x0000001c6b117c12 */ /* 0x000fe2000f8e965c */
[----:B------:R-:W-:Y:S01]  /*48a0*/  FFMA.FTZ R92, R19, UR4, -R88 ;  /* 0x00000004135c7c23 */ /* 0x000fe20008010858 */
[--C-:B------:R-:W-:Y:S01]  /*48b0*/  HSET2.LE.AND R11, R9, R90.reuse, PT ;  /* 0x0000005a090b7233 */ /* 0x100fe20003803000 */
[----:B------:R-:W-:Y:S01]  /*48c0*/  FMUL.FTZ R69, R84, R69 ;  /* 0x0000004554457220 */ /* 0x000fe20000410000 */
[----:B------:R-:W-:Y:S03]  /*48d0*/  LOP3.LUT R9, R106, 0xffff, RZ, 0xc0, !PT ;  /* 0x0000ffff6a097812 */ /* 0x000fe600078ec0ff */
[----:B------:R-:W-:Y:S01]  /*48e0*/  MUFU.EX2 R138, R138 ;  /* 0x0000008a008a7308 */ /* 0x000fe20000000800 */
[C---:B-1----:R-:W-:Y:S01]  /*48f0*/  FFMA.FTZ R137, R84.reuse, R137, R95 ;  /* 0x0000008954897223 */ /* 0x042fe2000001005f */
[----:B------:R-:W-:Y:S01]  /*4900*/  LOP3.LUT R11, R11, R8, RZ, 0xc0, !PT ;  /* 0x000000080b0b7212 */ /* 0x000fe200078ec0ff */
[----:B------:R-:W-:Y:S01]  /*4910*/  FMUL.FTZ R72, R84, R72 ;  /* 0x0000004854487220 */ /* 0x000fe20000410000 */
[----:B------:R-:W-:Y:S01]  /*4920*/  LOP3.LUT R8, R106, 0xff, RZ, 0xc0, !PT ;  /* 0x000000ff6a087812 */ /* 0x000fe200078ec0ff */
[C---:B------:R-:W-:Y:S01]  /*4930*/  FMUL.FTZ R73, R84.reuse, R73 ;  /* 0x0000004954497220 */ /* 0x040fe20000410000 */
[----:B------:R-:W-:Y:S01]  /*4940*/  SHF.R.U32.HI R9, RZ, 0x8, R9 ;  /* 0x00000008ff097819 */ /* 0x000fe20000011609 */
[C---:B------:R-:W-:Y:S03]  /*4950*/  FMUL.FTZ R76, R84.reuse, R76 ;  /* 0x0000004c544c7220 */ /* 0x040fe60000410000 */
[----:B------:R-:W1:Y:S01]  /*4960*/  MUFU.EX2 R92, R92 ;  /* 0x0000005c005c7308 */ /* 0x000e620000000800 */
[----:B------:R-:W-:Y:S01]  /*4970*/  FMUL.FTZ R77, R84, R77 ;  /* 0x0000004d544d7220 */ /* 0x000fe20000410000 */
[----:B------:R-:W-:Y:S01]  /*4980*/  PRMT R9, R8, 0x5410, R9 ;  /* 0x0000541008097816 */ /* 0x000fe20000000009 */
[C---:B------:R-:W-:Y:S01]  /*4990*/  FMUL.FTZ R80, R84.reuse, R80 ;  /* 0x0000005054507220 */ /* 0x040fe20000410000 */
[--C-:B------:R-:W-:Y:S01]  /*49a0*/  SHF.R.U32.HI R8, RZ, 0x10, R106.reuse ;  /* 0x00000010ff087819 */ /* 0x100fe2000001166a */
[----:B------:R-:W-:Y:S01]  /*49b0*/  FMUL.FTZ R81, R84, R81 ;  /* 0x0000005154517220 */ /* 0x000fe20000410000 */
[----:B------:R-:W-:Y:S01]  /*49c0*/  SHF.R.U32.HI R106, RZ, 0x18, R106 ;  /* 0x00000018ff6a7819 */ /* 0x000fe2000001166a */
[----:B------:R-:W-:Y:S01]  /*49d0*/  FFMA.FTZ R29, R29, UR4, -R100 ;  /* 0x000000041d1d7c23 */ /* 0x000fe20008010864 */
[--C-:B------:R-:W-:Y:S02]  /*49e0*/  HSET2.LE.AND R18, R9, R90.reuse, PT ;  /* 0x0000005a09127233 */ /* 0x100fe40003803000 */
[----:B------:R-:W-:Y:S01]  /*49f0*/  MUFU.EX2 R96, R96 ;  /* 0x0000006000607308 */ /* 0x000fe20000000800 */
[----:B---3--:R-:W-:Y:S01]  /*4a00*/  F2FP.BF16.F32.PACK_AB R9, R91, R94 ;  /* 0x0000005e5b09723e */ /* 0x008fe200000010ff */
[----:B------:R-:W-:Y:S01]  /*4a10*/  FFMA.FTZ R107, R31, UR4, -R88 ;  /* 0x000000041f6b7c23 */ /* 0x000fe20008010858 */
[----:B------:R-:W-:Y:S02]  /*4a20*/  IMAD.MOV.U32 R85, RZ, RZ, R2 ;  /* 0x000000ffff557224 */ /* 0x000fe400078e0002 */
[----:B------:R-:W-:Y:S02]  /*4a30*/  LOP3.LUT R18, R18, R9, RZ, 0xc0, !PT ;  /* 0x0000000912127212 */ /* 0x000fe400078ec0ff */
[----:B------:R-:W-:Y:S03]  /*4a40*/  LOP3.LUT R9, R8, 0xff, RZ, 0xc0, !PT ;  /* 0x000000ff08097812 */ /* 0x000fe600078ec0ff */
[----:B------:R-:W-:Y:S01]  /*4a50*/  MUFU.EX2 R7, R7 ;  /* 0x0000000700077308 */ /* 0x000fe20000000800 */
[----:B-1----:R-:W-:Y:S02]  /*4a60*/  F2FP.BF16.F32.PACK_AB R8, R92, R93 ;  /* 0x0000005d5c08723e */ /* 0x002fe400000010ff */
[----:B------:R-:W-:Y:S01]  /*4a70*/  PRMT R9, R9, 0x5410, R106 ;  /* 0x0000541009097816 */ /* 0x000fe2000000006a */
[----:B------:R-:W-:Y:S04]  /*4a80*/  FFMA.FTZ R106, R12, UR4, -R100 ;  /* 0x000000040c6a7c23 */ /* 0x000fe80008010864 */
[--C-:B------:R-:W-:Y:S02]  /*4a90*/  HSET2.LE.AND R19, R9, R90.reuse, PT ;  /* 0x0000005a09137233 */ /* 0x100fe40003803000 */
[----:B------:R-:W1:Y:S03]  /*4aa0*/  MUFU.EX2 R3, R86 ;  /* 0x0000005600037308 */ /* 0x000e660000000800 */
[----:B------:R-:W-:Y:S02]  /*4ab0*/  LOP3.LUT R19, R19, R8, RZ, 0xc0, !PT ;  /* 0x0000000813137212 */ /* 0x000fe400078ec0ff */
[----:B------:R-:W-:Y:S05]  /*4ac0*/  LOP3.LUT R8, R97, 0xffff, RZ, 0xc0, !PT ;  /* 0x0000ffff61087812 */ /* 0x000fea00078ec0ff */
[----:B------:R-:W-:Y:S01]  /*4ad0*/  MUFU.EX2 R106, R106 ;  /* 0x0000006a006a7308 */ /* 0x000fe20000000800 */
[----:B------:R-:W-:Y:S04]  /*4ae0*/  SHF.R.U32.HI R8, RZ, 0x8, R8 ;  /* 0x00000008ff087819 */ /* 0x000fe80000011608 */
[----:B------:R-:W-:Y:S05]  /*4af0*/  PRMT R5, R5, 0x5410, R8 ;  /* 0x0000541005057816 */ /* 0x000fea0000000008 */
[----:B------:R-:W-:Y:S01]  /*4b00*/  MUFU.EX2 R107, R107 ;  /* 0x0000006b006b7308 */ /* 0x000fe20000000800 */
[C---:B-1----:R-:W-:Y:S01]  /*4b10*/  FFMA.FTZ R136, R3.reuse, R136, R96 ;  /* 0x0000008803887223 */ /* 0x042fe20000010060 */
[C---:B------:R-:W-:Y:S01]  /*4b20*/  FMUL.FTZ R38, R3.reuse, R38 ;  /* 0x0000002603267220 */ /* 0x040fe20000410000 */
[--C-:B------:R-:W-:Y:S01]  /*4b30*/  HSET2.LE.AND R8, R5, R90.reuse, PT ;  /* 0x0000005a05087233 */ /* 0x100fe20003803000 */
[----:B------:R-:W-:Y:S01]  /*4b40*/  FMUL.FTZ R39, R3, R39 ;  /* 0x0000002703277220 */ /* 0x000fe20000410000 */
[----:B------:R-:W-:Y:S01]  /*4b50*/  F2FP.BF16.F32.PACK_AB R5, R138, R95 ;  /* 0x0000005f8a05723e */ /* 0x000fe200000010ff */
[----:B------:R-:W-:Y:S01]  /*4b60*/  FFMA.FTZ R95, R13, UR4, -R100 ;  /* 0x000000040d5f7c23 */ /* 0x000fe20008010864 */
[C---:B------:R-:W-:Y:S01]  /*4b70*/  FMUL.FTZ R42, R3.reuse, R42 ;  /* 0x0000002a032a7220 */ /* 0x040fe20000410000 */
[C---:B------:R-:W-:Y:S01]  /*4b80*/  FMUL.FTZ R43, R3.reuse, R43 ;  /* 0x0000002b032b7220 */ /* 0x040fe20000410000 */
[----:B------:R-:W-:Y:S01]  /*4b90*/  LOP3.LUT R8, R8, R5, RZ, 0xc0, !PT ;  /* 0x0000000508087212 */ /* 0x000fe200078ec0ff */
[C---:B------:R-:W-:Y:S01]  /*4ba0*/  FMUL.FTZ R46, R3.reuse, R46 ;  /* 0x0000002e032e7220 */ /* 0x040fe20000410000 */
[--C-:B------:R-:W-:Y:S01]  /*4bb0*/  SHF.R.U32.HI R5, RZ, 0x10, R97.reuse ;  /* 0x00000010ff057819 */ /* 0x100fe20000011661 */
[----:B------:R-:W1:Y:S01]  /*4bc0*/  MUFU.EX2 R95, R95 ;  /* 0x0000005f005f7308 */ /* 0x000e620000000800 */
[----:B------:R-:W-:Y:S01]  /*4bd0*/  SHF.R.U32.HI R97, RZ, 0x18, R97 ;  /* 0x00000018ff617819 */ /* 0x000fe20000011661 */
[----:B------:R-:W-:Y:S01]  /*4be0*/  FMUL.FTZ R47, R3, R47 ;  /* 0x0000002f032f7220 */ /* 0x000fe20000410000 */
[----:B------:R-:W-:Y:S01]  /*4bf0*/  LOP3.LUT R12, R5, 0xff, RZ, 0xc0, !PT ;  /* 0x000000ff050c7812 */ /* 0x000fe200078ec0ff */
[----:B------:R-:W-:Y:S01]  /*4c00*/  FMUL.FTZ R50, R3, R50 ;  /* 0x0000003203327220 */ /* 0x000fe20000410000 */
[----:B------:R-:W-:Y:S01]  /*4c10*/  LOP3.LUT R5, R17, 0xff, RZ, 0xc0, !PT ;  /* 0x000000ff11057812 */ /* 0x000fe200078ec0ff */
[----:B------:R-:W-:Y:S01]  /*4c20*/  FMUL.FTZ R51, R3, R51 ;  /* 0x0000003303337220 */ /* 0x000fe20000410000 */
[----:B------:R-:W-:Y:S01]  /*4c30*/  PRMT R9, R12, 0x5410, R97 ;  /* 0x000054100c097816 */ /* 0x000fe20000000061 */
[--C-:B------:R-:W-:Y:S01]  /*4c40*/  FFMA.FTZ R97, R14, UR4, -R88.reuse ;  /* 0x000000040e617c23 */ /* 0x100fe20008010858 */
[----:B------:R-:W-:Y:S01]  /*4c50*/  F2FP.BF16.F32.PACK_AB R12, R7, R96 ;  /* 0x00000060070c723e */ /* 0x000fe200000010ff */
[----:B------:R-:W-:Y:S01]  /*4c60*/  FFMA.FTZ R96, R15, UR4, -R88 ;  /* 0x000000040f607c23 */ /* 0x000fe20008010858 */
[C---:B------:R-:W-:Y:S01]  /*4c70*/  FMUL.FTZ R54, R3.reuse, R54 ;  /* 0x0000003603367220 */ /* 0x040fe20000410000 */
[--C-:B------:R-:W-:Y:S01]  /*4c80*/  HSET2.LE.AND R9, R9, R90.reuse, PT ;  /* 0x0000005a09097233 */ /* 0x100fe20003803000 */
[C---:B------:R-:W-:Y:S01]  /*4c90*/  FMUL.FTZ R55, R3.reuse, R55 ;  /* 0x0000003703377220 */ /* 0x040fe20000410000 */
[----:B------:R-:W-:Y:S01]  /*4ca0*/  MUFU.EX2 R97, R97 ;  /* 0x0000006100617308 */ /* 0x000fe20000000800 */
[C---:B------:R-:W-:Y:S01]  /*4cb0*/  FMUL.FTZ R58, R3.reuse, R58 ;  /* 0x0000003a033a7220 */ /* 0x040fe20000410000 */
[----:B------:R-:W-:Y:S01]  /*4cc0*/  FMUL.FTZ R59, R3, R59 ;  /* 0x0000003b033b7220 */ /* 0x000fe20000410000 */
[----:B------:R-:W-:Y:S01]  /*4cd0*/  LOP3.LUT R9, R9, R12, RZ, 0xc0, !PT ;  /* 0x0000000c09097212 */ /* 0x000fe200078ec0ff */
[----:B------:R-:W-:Y:S01]  /*4ce0*/  FMUL.FTZ R62, R3, R62 ;  /* 0x0000003e033e7220 */ /* 0x000fe20000410000 */
[----:B------:R-:W-:Y:S01]  /*4cf0*/  LOP3.LUT R12, R17, 0xffff, RZ, 0xc0, !PT ;  /* 0x0000ffff110c7812 */ /* 0x000fe200078ec0ff */
[C---:B------:R-:W-:Y:S01]  /*4d00*/  FMUL.FTZ R63, R3.reuse, R63 ;  /* 0x0000003f033f7220 */ /* 0x040fe20000410000 */
[C---:B------:R-:W-:Y:S03]  /*4d10*/  FMUL.FTZ R66, R3.reuse, R66 ;  /* 0x0000004203427220 */ /* 0x040fe60000410000 */
[----:B------:R-:W2:Y:S01]  /*4d20*/  MUFU.EX2 R96, R96 ;  /* 0x0000006000607308 */ /* 0x000ea20000000800 */
[----:B------:R-:W-:Y:S01]  /*4d30*/  SHF.R.U32.HI R12, RZ, 0x8, R12 ;  /* 0x00000008ff0c7819 */ /* 0x000fe2000001160c */
[C---:B------:R-:W-:Y:S01]  /*4d40*/  FMUL.FTZ R67, R3.reuse, R67 ;  /* 0x0000004303437220 */ /* 0x040fe20000410000 */
[C---:B------:R-:W-:Y:S01]  /*4d50*/  FMUL.FTZ R70, R3.reuse, R70 ;  /* 0x0000004603467220 */ /* 0x040fe20000410000 */
[----:B------:R-:W-:Y:S01]  /*4d60*/  FMUL.FTZ R71, R3, R71 ;  /* 0x0000004703477220 */ /* 0x000fe20000410000 */
[----:B------:R-:W-:Y:S01]  /*4d70*/  PRMT R5, R5, 0x5410, R12 ;  /* 0x0000541005057816 */ /* 0x000fe2000000000c */
[C---:B------:R-:W-:Y:S01]  /*4d80*/  FMUL.FTZ R74, R3.reuse, R74 ;  /* 0x0000004a034a7220 */ /* 0x040fe20000410000 */
[C---:B------:R-:W-:Y:S01]  /*4d90*/  FMUL.FTZ R75, R3.reuse, R75 ;  /* 0x0000004b034b7220 */ /* 0x040fe20000410000 */
[C---:B------:R-:W-:Y:S01]  /*4da0*/  FMUL.FTZ R78, R3.reuse, R78 ;  /* 0x0000004e034e7220 */ /* 0x040fe20000410000 */
[C---:B------:R-:W-:Y:S01]  /*4db0*/  FMUL.FTZ R79, R3.reuse, R79 ;  /* 0x0000004f034f7220 */ /* 0x040fe20000410000 */
[--C-:B------:R-:W-:Y:S01]  /*4dc0*/  HSET2.LE.AND R16, R5, R90.reuse, PT ;  /* 0x0000005a05107233 */ /* 0x100fe20003803000 */
[----:B------:R-:W-:Y:S01]  /*4dd0*/  FMUL.FTZ R82, R3, R82 ;  /* 0x0000005203527220 */ /* 0x000fe20000410000 */
[----:B-1----:R-:W-:Y:S01]  /*4de0*/  F2FP.BF16.F32.PACK_AB R5, R95, R106 ;  /* 0x0000006a5f05723e */ /* 0x002fe200000010ff */
[----:B------:R-:W-:Y:S01]  /*4df0*/  FMUL.FTZ R83, R3, R83 ;  /* 0x0000005303537220 */ /* 0x000fe20000410000 */
[----:B------:R-:W-:Y:S01]  /*4e00*/  FADD.FTZ R136, R7, R136 ;  /* 0x0000008807887221 */ /* 0x000fe20000010000 */
[----:B------:R-:W-:Y:S01]  /*4e10*/  FADD.FTZ R138, R138, R137 ;  /* 0x000000898a8a7221 */ /* 0x000fe20000010000 */
[----:B------:R-:W-:Y:S01]  /*4e20*/  LOP3.LUT R16, R16, R5, RZ, 0xc0, !PT ;  /* 0x0000000510107212 */ /* 0x000fe200078ec0ff */
[----:B------:R-:W-:Y:S01]  /*4e30*/  FFMA.FTZ R137, R32, UR4, -R100 ;  /* 0x0000000420897c23 */ /* 0x000fe20008010864 */
[--C-:B------:R-:W-:Y:S01]  /*4e40*/  SHF.R.U32.HI R5, RZ, 0x10, R17.reuse ;  /* 0x00000010ff057819 */ /* 0x100fe20000011611 */
[----:B------:R-:W-:Y:S01]  /*4e50*/  FADD.FTZ R105, R105, R138 ;  /* 0x0000008a69697221 */ /* 0x000fe20000010000 */
[----:B------:R-:W-:Y:S01]  /*4e60*/  SHF.R.U32.HI R17, RZ, 0x18, R17 ;  /* 0x00000018ff117819 */ /* 0x000fe20000011611 */
[----:B------:R-:W-:Y:S01]  /*4e70*/  IMAD.MOV.U32 R3, RZ, RZ, R0 ;  /* 0x000000ffff037224 */ /* 0x000fe200078e0000 */
[----:B------:R-:W-:Y:S01]  /*4e80*/  LOP3.LUT R12, R5, 0xff, RZ, 0xc0, !PT ;  /* 0x000000ff050c7812 */ /* 0x000fe200078ec0ff */
[----:B------:R-:W-:Y:S02]  /*4e90*/  VIADD R5, R101, 0x1 ;  /* 0x0000000165057836 */ /* 0x000fe40000000000 */
[--C-:B------:R-:W-:Y:S01]  /*4ea0*/  FFMA.FTZ R101, R20, UR4, -R100.reuse ;  /* 0x0000000414657c23 */ /* 0x100fe20008010864 */
[----:B------:R-:W-:Y:S01]  /*4eb0*/  FADD.FTZ R105, R102, R105 ;  /* 0x0000006966697221 */ /* 0x000fe20000010000 */
[----:B------:R-:W-:Y:S01]  /*4ec0*/  PRMT R17, R12, 0x5410, R17 ;  /* 0x000054100c117816 */ /* 0x000fe20000000011 */
[----:B------:R-:W-:Y:S01]  /*4ed0*/  MUFU.EX2 R137, R137 ;  /* 0x0000008900897308 */ /* 0x000fe20000000800 */
[----:B--2---:R-:W-:Y:S02]  /*4ee0*/  F2FP.BF16.F32.PACK_AB R12, R96, R97 ;  /* 0x00000061600c723e */ /* 0x004fe400000010ff */
[----:B------:R-:W-:Y:S02]  /*4ef0*/  LOP3.LUT R5, R135, UR35, R5, 0x96, !PT ;  /* 0x0000002387057c12 */ /* 0x000fe4000f8e9605 */
[--C-:B------:R-:W-:Y:S05]  /*4f00*/  HSET2.LE.AND R17, R17, R90.reuse, PT ;  /* 0x0000005a11117233 */ /* 0x100fea0003803000 */
[----:B------:R-:W-:Y:S01]  /*4f10*/  MUFU.EX2 R101, R101 ;  /* 0x0000006500657308 */ /* 0x000fe20000000800 */
[----:B------:R-:W-:Y:S02]  /*4f20*/  LOP3.LUT R17, R17, R12, RZ, 0xc0, !PT ;  /* 0x0000000c11117212 */ /* 0x000fe400078ec0ff */
[----:B------:R-:W1:Y:S02]  /*4f30*/  LDSM.16.MT88.4 R12, [R109+0x6000] ;  /* 0x006000006d0c783b */ /* 0x000e640000004200 */
        /* <DEDUP_REMOVED lines=17> */
[----:B------:R-:W1:Y:S04]  /*5050*/  LDSM.16.MT88.4 R8, [R109+0x6400] ;  /* 0x006400006d08783b */ /* 0x000e680000004200 */
[--C-:B------:R-:W-:Y:S01]  /*5060*/  FFMA.FTZ R12, R24, UR4, -R100.reuse ;  /* 0x00000004180c7c23 */ /* 0x100fe20008010864 */
[--C-:B------:R-:W-:Y:S03]  /*5070*/  FFMA.FTZ R13, R21, UR4, -R100.reuse ;  /* 0x00000004150d7c23 */ /* 0x100fe60008010864 */
[----:B------:R-:W-:Y:S02]  /*5080*/  MUFU.EX2 R102, R12 ;  /* 0x0000000c00667308 */ /* 0x000fe40000000800 */
[----:B------:R-:W-:Y:S04]  /*5090*/  IMAD.WIDE.U32 R14, R5, -0x326172a9, RZ ;  /* 0xcd9e8d57050e7825 */ /* 0x000fe800078e00ff */
[--C-:B------:R-:W-:Y:S01]  /*50a0*/  FFMA.FTZ R5, R25, UR4, -R100.reuse ;  /* 0x0000000419057c23 */ /* 0x100fe20008010864 */
[----:B------:R-:W-:Y:S01]  /*50b0*/  FFMA.FTZ R100, R33, UR4, -R100 ;  /* 0x0000000421647c23 */ /* 0x000fe20008010864 */
[----:B------:R-:W-:Y:S02]  /*50c0*/  LOP3.LUT R140, R15, UR27, R132, 0x96, !PT ;  /* 0x0000001b0f8c7c12 */ /* 0x000fe4000f8e9684 */
[----:B------:R-:W-:Y:S01]  /*50d0*/  MUFU.EX2 R33, R5 ;  /* 0x0000000500217308 */ /* 0x000fe20000000800 */
[----:B------:R-:W-:Y:S02]  /*50e0*/  LOP3.LUT R14, R99, UR25, R14, 0x96, !PT ;  /* 0x00000019630e7c12 */ /* 0x000fe4000f8e960e */
[----:B------:R-:W-:Y:S04]  /*50f0*/  IMAD.WIDE.U32 R140, R140, -0x2daee0ad, RZ ;  /* 0xd2511f538c8c7825 */ /* 0x000fe800078e00ff */
[----:B------:R-:W-:Y:S01]  /*5100*/  IMAD.WIDE.U32 R14, R14, -0x2daee0ad, RZ ;  /* 0xd2511f530e0e7825 */ /* 0x000fe200078e00ff */
[----:B------:R-:W-:Y:S02]  /*5110*/  LOP3.LUT R7, R141, UR24, R130, 0x96, !PT ;  /* 0x000000188d077c12 */ /* 0x000fe4000f8e9682 */
[----:B------:R-:W-:Y:S02]  /*5120*/  MUFU.EX2 R100, R100 ;  /* 0x0000006400647308 */ /* 0x000fe40000000800 */
[----:B------:R-:W-:Y:S01]  /*5130*/  LOP3.LUT R20, R15, UR22, R140, 0x96, !PT ;  /* 0x000000160f147c12 */ /* 0x000fe2000f8e968c */
[----:B------:R-:W-:Y:S01]  /*5140*/  FADD.FTZ R15, R103, R136 ;  /* 0x00000088670f7221 */ /* 0x000fe20000010000 */
[----:B------:R-:W-:Y:S04]  /*5150*/  IMAD.WIDE.U32 R138, R7, -0x326172a9, RZ ;  /* 0xcd9e8d57078a7825 */ /* 0x000fe800078e00ff */
[--C-:B------:R-:W-:Y:S01]  /*5160*/  FFMA.FTZ R103, R26, UR4, -R88.reuse ;  /* 0x000000041a677c23 */ /* 0x100fe20008010858 */
[----:B------:R-:W-:Y:S01]  /*5170*/  FADD.FTZ R26, R106, R105 ;  /* 0x000000696a1a7221 */ /* 0x000fe20000010000 */
[----:B------:R-:W-:Y:S01]  /*5180*/  IMAD.WIDE.U32 R20, R20, -0x326172a9, RZ ;  /* 0xcd9e8d5714147825 */ /* 0x000fe200078e00ff */
[----:B------:R-:W-:Y:S03]  /*5190*/  MUFU.EX2 R105, R29 ;  /* 0x0000001d00697308 */ /* 0x000fe60000000800 */
[----:B------:R-:W-:Y:S01]  /*51a0*/  FFMA.FTZ R106, R30, UR4, -R88 ;  /* 0x000000041e6a7c23 */ /* 0x000fe20008010858 */
[----:B------:R-:W-:Y:S01]  /*51b0*/  FADD.FTZ R95, R95, R26 ;  /* 0x0000001a5f5f7221 */ /* 0x000fe20000010000 */
[C---:B-1----:R-:W-:Y:S05]  /*51c0*/  HMMA.16816.F32.BF16 R36, R16.reuse, R8, R36 ;  /* 0x000000081024723c */ /* 0x042fea0000041824 */
[----:B------:R-:W-:Y:S01]  /*51d0*/  MUFU.EX2 R136, R13 ;  /* 0x0000000d00887308 */ /* 0x000fe20000000800 */
[----:B------:R-:W-:Y:S01]  /*51e0*/  FADD.FTZ R94, R94, R95 ;  /* 0x0000005f5e5e7221 */ /* 0x000fe20000010000 */
[C---:B------:R-:W-:Y:S01]  /*51f0*/  HMMA.16816.F32.BF16 R40, R16.reuse, R10, R40 ;  /* 0x0000000a1028723c */ /* 0x040fe20000041828 */
[----:B------:R-:W1:Y:S03]  /*5200*/  LDSM.16.MT88.4 R8, [R108+0x6400] ;  /* 0x006400006c08783b */ /* 0x000e660000004200 */
[----:B------:R-:W-:Y:S01]  /*5210*/  LOP3.LUT R140, R21, UR21, R138, 0x96, !PT ;  /* 0x00000015158c7c12 */ /* 0x000fe2000f8e968a */
[----:B------:R-:W-:Y:S03]  /*5220*/  FFMA.FTZ R138, R22, UR4, -R88 ;  /* 0x00000004168a7c23 */ /* 0x000fe60008010858 */
[----:B------:R-:W-:Y:S03]  /*5230*/  MUFU.EX2 R103, R103 ;  /* 0x0000006700677308 */ /* 0x000fe60000000800 */
[----:B------:R-:W-:Y:S01]  /*5240*/  LOP3.LUT R98, R139, UR23, R98, 0x96, !PT ;  /* 0x000000178b627c12 */ /* 0x000fe2000f8e9662 */
[----:B------:R-:W-:Y:S04]  /*5250*/  IMAD.WIDE.U32 R140, R140, -0x2daee0ad, RZ ;  /* 0xd2511f538c8c7825 */ /* 0x000fe800078e00ff */
[----:B------:R-:W-:Y:S02]  /*5260*/  IMAD.WIDE.U32 R98, R98, -0x2daee0ad, RZ ;  /* 0xd2511f5362627825 */ /* 0x000fe400078e00ff */
[----:B------:R-:W-:Y:S03]  /*5270*/  MUFU.EX2 R138, R138 ;  /* 0x0000008a008a7308 */ /* 0x000fe60000000800 */
[----:B------:R-:W-:Y:S01]  /*5280*/  LOP3.LUT R24, R99, UR20, R14, 0x96, !PT ;  /* 0x0000001463187c12 */ /* 0x000fe2000f8e960e */
[----:B------:R-:W-:Y:S01]  /*5290*/  FFMA.FTZ R99, R23, UR4, -R88 ;  /* 0x0000000417637c23 */ /* 0x000fe20008010858 */
[----:B------:R-:W-:Y:S01]  /*52a0*/  LOP3.LUT R7, R141, UR18, R98, 0x96, !PT ;  /* 0x000000128d077c12 */ /* 0x000fe2000f8e9662 */
[----:B------:R-:W-:Y:S04]  /*52b0*/  FFMA.FTZ R98, R27, UR4, -R88 ;  /* 0x000000041b627c23 */ /* 0x000fe80008010858 */
[----:B------:R-:W-:Y:S01]  /*52c0*/  MUFU.EX2 R106, R106 ;  /* 0x0000006a006a7308 */ /* 0x000fe20000000800 */
[----:B------:R-:W-:Y:S04]  /*52d0*/  IMAD.WIDE.U32 R24, R24, -0x326172a9, RZ ;  /* 0xcd9e8d5718187825 */ /* 0x000fe800078e00ff */
[----:B------:R-:W-:Y:S01]  /*52e0*/  IMAD.WIDE.U32 R142, R7, -0x326172a9, RZ ;  /* 0xcd9e8d57078e7825 */ /* 0x000fe200078e00ff */
[----:B------:R-:W-:Y:S04]  /*52f0*/  LOP3.LUT R25, R25, UR19, R20, 0x96, !PT ;  /* 0x0000001319197c12 */ /* 0x000fe8000f8e9614 */
[----:B------:R-:W2:Y:S01]  /*5300*/  MUFU.EX2 R99, R99 ;  /* 0x0000006300637308 */ /* 0x000ea20000000800 */
[----:B------:R-:W-:Y:S09]  /*5310*/  LOP3.LUT R21, R142, 0xff, RZ, 0xc0, !PT ;  /* 0x000000ff8e157812 */ /* 0x000ff200078ec0ff */
[----:B------:R-:W3:Y:S01]  /*5320*/  MUFU.EX2 R98, R98 ;  /* 0x0000006200627308 */ /* 0x000ee20000000800 */
        /* <DEDUP_REMOVED lines=14> */
[----:B------:R-:W-:Y:S01]  /*5410*/  LOP3.LUT R8, R143, UR29, R24, 0x96, !PT ;  /* 0x0000001d8f087c12 */ /* 0x000fe2000f8e9618 */
[----:B------:R-:W-:Y:S01]  /*5420*/  FADD.FTZ R24, R104, R15 ;  /* 0x0000000f68187221 */ /* 0x000fe20000010000 */
[----:B--2---:R-:W-:Y:S01]  /*5430*/  F2FP.BF16.F32.PACK_AB R18, R99, R138 ;  /* 0x0000008a6312723e */ /* 0x004fe200000010ff */
[----:B------:R1:W-:Y:S03]  /*5440*/  MUFU.EX2 R104, R28 ;  /* 0x0000001c00687308 */ /* 0x0003e60000000800 */
[----:B------:R-:W-:Y:S01]  /*5450*/  SHF.R.U32.HI R9, RZ, 0x10, R8 ;  /* 0x00000010ff097819 */ /* 0x000fe20000011608 */
[----:B------:R-:W-:Y:S01]  /*5460*/  FADD.FTZ R27, R97, R24 ;  /* 0x00000018611b7221 */ /* 0x000fe20000010000 */
[----:B------:R-:W-:Y:S01]  /*5470*/  LOP3.LUT R14, R8, 0xffff, RZ, 0xc0, !PT ;  /* 0x0000ffff080e7812 */ /* 0x000fe200078ec0ff */
[----:B------:R-:W-:Y:S01]  /*5480*/  FFMA.FTZ R97, R34, UR4, -R88 ;  /* 0x0000000422617c23 */ /* 0x000fe20008010858 */
[----:B------:R-:W-:Y:S01]  /*5490*/  LOP3.LUT R7, R8, 0xff, RZ, 0xc0, !PT ;  /* 0x000000ff08077812 */ /* 0x000fe200078ec0ff */
[----:B------:R-:W-:Y:S01]  /*54a0*/  FADD.FTZ R96, R96, R27 ;  /* 0x0000001b60607221 */ /* 0x000fe20000010000 */
[----:B------:R-:W-:Y:S01]  /*54b0*/  SHF.R.U32.HI R8, RZ, 0x18, R8 ;  /* 0x00000018ff087819 */ /* 0x000fe20000011608 */
[----:B------:R-:W-:Y:S01]  /*54c0*/  FFMA.FTZ R88, R35, UR4, -R88 ;  /* 0x0000000423587c23 */ /* 0x000fe20008010858 */
[----:B------:R-:W-:Y:S01]  /*54d0*/  LOP3.LUT R9, R9, 0xff, RZ, 0xc0, !PT ;  /* 0x000000ff09097812 */ /* 0x000fe200078ec0ff */
[----:B------:R-:W-:Y:S01]  /*54e0*/  FADD.FTZ R93, R93, R96 ;  /* 0x000000605d5d7221 */ /* 0x000fe20000010000 */
[----:B------:R-:W-:Y:S01]  /*54f0*/  SHF.R.U32.HI R14, RZ, 0x8, R14 ;  /* 0x00000008ff0e7819 */ /* 0x000fe2000001160e */
[----:B------:R-:W-:Y:S01]  /*5500*/  MUFU.EX2 R97, R97 ;  /* 0x0000006100617308 */ /* 0x000fe20000000800 */
[----:B------:R-:W-:Y:S02]  /*5510*/  PRMT R9, R9, 0x5410, R8 ;  /* 0x0000541009097816 */ /* 0x000fe40000000008 */
[----:B------:R-:W-:Y:S01]  /*5520*/  LOP3.LUT R8, R142, 0xffff, RZ, 0xc0, !PT ;  /* 0x0000ffff8e087812 */ /* 0x000fe200078ec0ff */
[----:B-1----:R-:W-:Y:S01]  /*5530*/  LDSM.16.MT88.4 R28, [R109+0x8c00] ;  /* 0x008c00006d1c783b */ /* 0x002fe20000004200 */
[----:B------:R-:W-:Y:S02]  /*5540*/  PRMT R7, R7, 0x5410, R14 ;  /* 0x0000541007077816 */ /* 0x000fe4000000000e */
[----:B------:R-:W-:Y:S03]  /*5550*/  SHF.R.U32.HI R8, RZ, 0x8, R8 ;  /* 0x00000008ff087819 */ /* 0x000fe60000011608 */
[----:B------:R1:W2:Y:S01]  /*5560*/  MUFU.EX2 R96, R88 ;  /* 0x0000005800607308 */ /* 0x0002a20000000800 */
[--C-:B------:R-:W-:Y:S02]  /*5570*/  HSET2.LE.AND R9, R9, R90.reuse, PT ;  /* 0x0000005a09097233 */ /* 0x100fe40003803000 */
[----:B------:R-:W-:Y:S02]  /*5580*/  PRMT R21, R21, 0x5410, R8 ;  /* 0x0000541015157816 */ /* 0x000fe40000000008 */
[--C-:B------:R-:W-:Y:S02]  /*5590*/  SHF.R.U32.HI R8, RZ, 0x10, R142.reuse ;  /* 0x00000010ff087819 */ /* 0x100fe4000001168e */
[----:B------:R-:W-:Y:S02]  /*55a0*/  SHF.R.U32.HI R142, RZ, 0x18, R142 ;  /* 0x00000018ff8e7819 */ /* 0x000fe4000001168e */
[----:B------:R-:W-:Y:S02]  /*55b0*/  LOP3.LUT R13, R8, 0xff, RZ, 0xc0, !PT ;  /* 0x000000ff080d7812 */ /* 0x000fe400078ec0ff */
[----:B---3--:R-:W-:Y:S02]  /*55c0*/  F2FP.BF16.F32.PACK_AB R16, R98, R103 ;  /* 0x000000676210723e */ /* 0x008fe400000010ff */
[----:B------:R-:W-:Y:S01]  /*55d0*/  PRMT R5, R13, 0x5410, R142 ;  /* 0x000054100d057816 */ /* 0x000fe2000000008e */
[----:B------:R-:W-:Y:S01]  /*55e0*/  IMAD.WIDE.U32 R142, R25, -0x2daee0ad, RZ ;  /* 0xd2511f53198e7825 */ /* 0x000fe200078e00ff */
[----:B------:R-:W3:Y:S02]  /*55f0*/  LDSM.16.MT88.4 R12, [R109+0x6800] ;  /* 0x006800006d0c783b */ /* 0x000ee40000004200 */
[----:B------:R-:W-:Y:S02]  /*5600*/  LOP3.LUT R9, R9, R18, RZ, 0xc0, !PT ;  /* 0x0000001209097212 */ /* 0x000fe400078ec0ff */
[--C-:B------:R-:W-:Y:S02]  /*5610*/  HSET2.LE.AND R11, R5, R90.reuse, PT ;  /* 0x0000005a050b7233 */ /* 0x100fe40003803000 */
[--C-:B------:R-:W-:Y:S02]  /*5620*/  HSET2.LE.AND R10, R21, R90.reuse, PT ;  /* 0x0000005a150a7233 */ /* 0x100fe40003803000 */
[--C-:B------:R-:W-:Y:S01]  /*5630*/  HSET2.LE.AND R8, R7, R90.reuse, PT ;  /* 0x0000005a07087233 */ /* 0x100fe20003803000 */
[----:B------:R-:W-:Y:S01]  /*5640*/  LDSM.16.MT88.4 R20, [R109+0x8800] ;  /* 0x008800006d14783b */ /* 0x000fe20000004200 */
[----:B------:R-:W-:Y:S02]  /*5650*/  LOP3.LUT R11, R11, R16, RZ, 0xc0, !PT ;  /* 0x000000100b0b7212 */ /* 0x000fe400078ec0ff */
[----:B------:R-:W-:Y:S02]  /*5660*/  F2FP.BF16.F32.PACK_AB R7, R136, R101 ;  /* 0x000000658807723e */ /* 0x000fe400000010ff */
[----:B------:R-:W-:Y:S02]  /*5670*/  F2FP.BF16.F32.PACK_AB R5, R33, R102 ;  /* 0x000000662105723e */ /* 0x000fe400000010ff */
[----:B------:R-:W-:Y:S01]  /*5680*/  LOP3.LUT R8, R8, R7, RZ, 0xc0, !PT ;  /* 0x0000000708087212 */ /* 0x000fe200078ec0ff */
[----:B------:R-:W4:Y:S01]  /*5690*/  LDSM.16.MT88.4 R16, [R108+0x6800] ;  /* 0x006800006c10783b */ /* 0x000f220000004200 */
[----:B------:R-:W-:Y:S02]  /*56a0*/  LOP3.LUT R10, R10, R5, RZ, 0xc0, !PT ;  /* 0x000000050a0a7212 */ /* 0x000fe400078ec0ff */
[----:B------:R-:W-:Y:S02]  /*56b0*/  LOP3.LUT R140, R143, UR28, R140, 0x96, !PT ;  /* 0x0000001c8f8c7c12 */ /* 0x000fe4000f8e968c */
[----:B------:R-:W-:Y:S02]  /*56c0*/  LOP3.LUT R5, R142, 0xffff, RZ, 0xc0, !PT ;  /* 0x0000ffff8e057812 */ /* 0x000fe400078ec0ff */
[----:B------:R-:W-:Y:S02]  /*56d0*/  LOP3.LUT R25, R140, 0xff, RZ, 0xc0, !PT ;  /* 0x000000ff8c197812 */ /* 0x000fe400078ec0ff */
[----:B------:R-:W-:Y:S02]  /*56e0*/  LOP3.LUT R7, R142, 0xff, RZ, 0xc0, !PT ;  /* 0x000000ff8e077812 */ /* 0x000fe400078ec0ff */
[----:B-1----:R-:W-:Y:S02]  /*56f0*/  F2FP.BF16.F32.PACK_AB R88, R107, R106 ;  /* 0x0000006a6b58723e */ /* 0x002fe400000010ff */
[----:B--2---:R-:W-:Y:S01]  /*5700*/  F2FP.BF16.F32.PACK_AB R34, R96, R97 ;  /* 0x000000616022723e */ /* 0x004fe200000010ff */
[C---:B---3--:R-:W-:Y:S06]  /*5710*/  HMMA.16816.F32.BF16 R36, R8.reuse, R12, R36 ;  /* 0x0000000c0824723c */ /* 0x048fec0000041824 */
[C---:B------:R-:W-:Y:S01]  /*5720*/  HMMA.16816.F32.BF16 R40, R8.reuse, R14, R40 ;  /* 0x0000000e0828723c */ /* 0x040fe20000041828 */
[----:B------:R-:W1:Y:S05]  /*5730*/  LDSM.16.MT88.4 R12, [R109+0x7800] ;  /* 0x007800006d0c783b */ /* 0x000e6a0000004200 */
[C---:B----4-:R-:W-:Y:S06]  /*5740*/  HMMA.16816.F32.BF16 R44, R8.reuse, R16, R44 ;  /* 0x00000010082c723c */ /* 0x050fec000004182c */
[C---:B------:R-:W-:Y:S01]  /*5750*/  HMMA.16816.F32.BF16 R48, R8.reuse, R18, R48 ;  /* 0x000000120830723c */ /* 0x040fe20000041830 */
[----:B------:R-:W2:Y:S05]  /*5760*/  LDSM.16.MT88.4 R16, [R108+0x7800] ;  /* 0x007800006c10783b */ /* 0x000eaa0000004200 */
[C---:B-1----:R-:W-:Y:S06]  /*5770*/  HMMA.16816.F32.BF16 R52, R8.reuse, R12, R52 ;  /* 0x0000000c0834723c */ /* 0x042fec0000041834 */
[C---:B------:R-:W-:Y:S01]  /*5780*/  HMMA.16816.F32.BF16 R56, R8.reuse, R14, R56 ;  /* 0x0000000e0838723c */ /* 0x040fe20000041838 */
[----:B------:R-:W1:Y:S05]  /*5790*/  LDSM.16.MT88.4 R12, [R108+0x8800] ;  /* 0x008800006c0c783b */ /* 0x000e6a0000004200 */
[C---:B--2---:R-:W-:Y:S06]  /*57a0*/  HMMA.16816.F32.BF16 R60, R8.reuse, R16, R60 ;  /* 0x00000010083c723c */ /* 0x044fec000004183c */
[C---:B------:R-:W-:Y:S05]  /*57b0*/  HMMA.16816.F32.BF16 R64, R8.reuse, R18, R64 ;  /* 0x000000120840723c */ /* 0x040fea0000041840 */
[----:B------:R-:W-:Y:S01]  /*57c0*/  SHF.R.U32.HI R16, RZ, 0x8, R5 ;  /* 0x00000008ff107819 */ /* 0x000fe20000011605 */
[C---:B------:R-:W-:Y:S05]  /*57d0*/  HMMA.16816.F32.BF16 R68, R8.reuse, R20, R68 ;  /* 0x000000140844723c */ /* 0x040fea0000041844 */
[----:B------:R-:W-:Y:S01]  /*57e0*/  PRMT R7, R7, 0x5410, R16 ;  /* 0x0000541007077816 */ /* 0x000fe20000000010 */
[C---:B------:R-:W-:Y:S05]  /*57f0*/  HMMA.16816.F32.BF16 R72, R8.reuse, R22, R72 ;  /* 0x000000160848723c */ /* 0x040fea0000041848 */
[----:B------:R-:W-:Y:S02]  /*5800*/  LOP3.LUT R17, R140, 0xffff, RZ, 0xc0, !PT ;  /* 0x0000ffff8c117812 */ /* 0x000fe400078ec0ff */
[--C-:B------:R-:W-:Y:S04]  /*5810*/  SHF.R.U32.HI R16, RZ, 0x10, R142.reuse ;  /* 0x00000010ff107819 */ /* 0x100fe8000001168e */
[----:B------:R-:W-:Y:S01]  /*5820*/  LOP3.LUT R16, R16, 0xff, RZ, 0xc0, !PT ;  /* 0x000000ff10107812 */ /* 0x000fe200078ec0ff */
[C---:B-1----:R-:W-:Y:S03]  /*5830*/  HMMA.16816.F32.BF16 R76, R8.reuse, R12, R76 ;  /* 0x0000000c084c723c */ /* 0x042fe6000004184c */
[----:B------:R-:W-:Y:S02]  /*5840*/  SHF.R.U32.HI R18, RZ, 0x8, R17 ;  /* 0x00000008ff127819 */ /* 0x000fe40000011611 */
[----:B------:R-:W-:Y:S01]  /*5850*/  SHF.R.U32.HI R5, RZ, 0x18, R142 ;  /* 0x00000018ff057819 */ /* 0x000fe2000001168e */
[----:B------:R-:W-:Y:S01]  /*5860*/  HMMA.16816.F32.BF16 R80, R8, R14, R80 ;  /* 0x0000000e0850723c */ /* 0x000fe20000041850 */
[----:B------:R-:W-:Y:S04]  /*5870*/  LDSM.16.MT88.4 R8, [R108+0x6c00] ;  /* 0x006c00006c08783b */ /* 0x000fe80000004200 */
[----:B------:R-:W-:Y:S02]  /*5880*/  PRMT R5, R16, 0x5410, R5 ;  /* 0x0000541010057816 */ /* 0x000fe40000000005 */
[----:B------:R-:W-:Y:S02]  /*5890*/  PRMT R25, R25, 0x5410, R18 ;  /* 0x0000541019197816 */ /* 0x000fe40000000012 */
[----:B------:R-:W1:Y:S02]  /*58a0*/  LDSM.16.MT88.4 R16, [R109+0x6c00] ;  /* 0x006c00006d10783b */ /* 0x000e640000004200 */
[--C-:B------:R-:W-:Y:S02]  /*58b0*/  SHF.R.U32.HI R20, RZ, 0x10, R140.reuse ;  /* 0x00000010ff147819 */ /* 0x100fe4000001168c */
[----:B------:R-:W-:Y:S02]  /*58c0*/  SHF.R.U32.HI R21, RZ, 0x18, R140 ;  /* 0x00000018ff157819 */ /* 0x000fe4000001168c */
[----:B------:R-:W-:Y:S02]  /*58d0*/  LOP3.LUT R20, R20, 0xff, RZ, 0xc0, !PT ;  /* 0x000000ff14147812 */ /* 0x000fe400078ec0ff */
[--C-:B------:R-:W-:Y:S02]  /*58e0*/  HSET2.LE.AND R12, R25, R90.reuse, PT ;  /* 0x0000005a190c7233 */ /* 0x100fe40003803000 */
[----:B------:R-:W-:Y:S01]  /*58f0*/  PRMT R23, R20, 0x5410, R21 ;  /* 0x0000541014177816 */ /* 0x000fe20000000015 */
[----:B------:R-:W-:Y:S01]  /*5900*/  LDSM.16.MT88.4 R24, [R108+0x7c00] ;  /* 0x007c00006c18783b */ /* 0x000fe20000004200 */
[----:B------:R-:W-:Y:S02]  /*5910*/  F2FP.BF16.F32.PACK_AB R21, R105, R104 ;  /* 0x000000686915723e */ /* 0x000fe400000010ff */
[--C-:B------:R-:W-:Y:S02]  /*5920*/  HSET2.LE.AND R7, R7, R90.reuse, PT ;  /* 0x0000005a07077233 */ /* 0x100fe40003803000 */
[--C-:B------:R-:W-:Y:S02]  /*5930*/  HSET2.LE.AND R13, R23, R90.reuse, PT ;  /* 0x0000005a170d7233 */ /* 0x100fe40003803000 */
[----:B------:R-:W-:Y:S02]  /*5940*/  LOP3.LUT R12, R12, R21, RZ, 0xc0, !PT ;  /* 0x000000150c0c7212 */ /* 0x000fe400078ec0ff */
[----:B------:R-:W2:Y:S01]  /*5950*/  LDSM.16.MT88.4 R20, [R109+0x7c00] ;  /* 0x007c00006d14783b */ /* 0x000ea20000004200 */
[----:B------:R-:W-:Y:S01]  /*5960*/  HSET2.LE.AND R5, R5, R90, PT ;  /* 0x0000005a05057233 */ /* 0x000fe20003803000 */
[----:B------:R-:W-:Y:S01]  /*5970*/  FADD.FTZ R90, R91, R94 ;  /* 0x0000005e5b5a7221 */ /* 0x000fe20000010000 */
[----:B------:R-:W-:Y:S01]  /*5980*/  F2FP.BF16.F32.PACK_AB R14, R100, R137 ;  /* 0x00000089640e723e */ /* 0x000fe200000010ff */
[----:B------:R-:W-:Y:S01]  /*5990*/  FADD.FTZ R91, R92, R93 ;  /* 0x0000005d5c5b7221 */ /* 0x000fe20000010000 */
[----:B------:R-:W-:Y:S02]  /*59a0*/  LOP3.LUT R13, R13, R88, RZ, 0xc0, !PT ;  /* 0x000000580d0d7212 */ /* 0x000fe400078ec0ff */
[----:B------:R-:W-:Y:S01]  /*59b0*/  LOP3.LUT R14, R7, R14, RZ, 0xc0, !PT ;  /* 0x0000000e070e7212 */ /* 0x000fe200078ec0ff */
[----:B------:R-:W3:Y:S01]  /*59c0*/  LDSM.16.MT88.4 R92, [R108+0x8c00] ;  /* 0x008c00006c5c783b */ /* 0x000ee20000004200 */
[----:B------:R-:W-:Y:S01]  /*59d0*/  LOP3.LUT R15, R5, R34, RZ, 0xc0, !PT ;  /* 0x00000022050f7212 */ /* 0x000fe200078ec0ff */
[----:B------:R-:W-:Y:S01]  /*59e0*/  FADD.FTZ R5, R101, R90 ;  /* 0x0000005a65057221 */ /* 0x000fe20000010000 */
[----:B------:R-:W-:Y:S03]  /*59f0*/  FADD.FTZ R138, R138, R91 ;  /* 0x0000005b8a8a7221 */ /* 0x000fe60000010000 */
[----:B------:R-:W-:Y:S01]  /*5a00*/  FADD.FTZ R5, R136, R5 ;  /* 0x0000000588057221 */ /* 0x000fe20000010000 */
[----:B------:R-:W-:Y:S03]  /*5a10*/  FADD.FTZ R138, R99, R138 ;  /* 0x0000008a638a7221 */ /* 0x000fe60000010000 */
[----:B------:R-:W-:Y:S01]  /*5a20*/  FADD.FTZ R102, R102, R5 ;  /* 0x0000000566667221 */ /* 0x000fe20000010000 */
[----:B------:R-:W-:Y:S01]  /*5a30*/  FADD.FTZ R103, R103, R138 ;  /* 0x0000008a67677221 */ /* 0x000fe20000010000 */
[C---:B-1----:R-:W-:Y:S05]  /*5a40*/  HMMA.16816.F32.BF16 R36, R12.reuse, R16, R36 ;  /* 0x000000100c24723c */ /* 0x042fea0000041824 */
[----:B------:R-:W-:Y:S01]  /*5a50*/  FADD.FTZ R33, R33, R102 ;  /* 0x0000006621217221 */ /* 0x000fe20000010000 */
[C---:B------:R-:W-:Y:S05]  /*5a60*/  HMMA.16816.F32.BF16 R40, R12.reuse, R18, R40 ;  /* 0x000000120c28723c */ /* 0x040fea0000041828 */
[----:B------:R-:W-:Y:S01]  /*5a70*/  FADD.FTZ R103, R98, R103 ;  /* 0x0000006762677221 */ /* 0x000fe20000010000 */
[C---:B------:R-:W-:Y:S05]  /*5a80*/  HMMA.16816.F32.BF16 R44, R12.reuse, R8, R44 ;  /* 0x000000080c2c723c */ /* 0x040fea000004182c */
[----:B------:R-:W-:Y:S01]  /*5a90*/  FADD.FTZ R104, R104, R33 ;  /* 0x0000002168687221 */ /* 0x000fe20000010000 */
[C---:B------:R-:W-:Y:S05]  /*5aa0*/  HMMA.16816.F32.BF16 R48, R12.reuse, R10, R48 ;  /* 0x0000000a0c30723c */ /* 0x040fea0000041830 */
[----:B------:R-:W-:Y:S01]  /*5ab0*/  FADD.FTZ R106, R106, R103 ;  /* 0x000000676a6a7221 */ /* 0x000fe20000010000 */
[C---:B--2---:R-:W-:Y:S05]  /*5ac0*/  HMMA.16816.F32.BF16 R52, R12.reuse, R20, R52 ;  /* 0x000000140c34723c */ /* 0x044fea0000041834 */
[----:B------:R-:W-:Y:S01]  /*5ad0*/  FADD.FTZ R104, R105, R104 ;  /* 0x0000006869687221 */ /* 0x000fe20000010000 */
[C---:B------:R-:W-:Y:S05]  /*5ae0*/  HMMA.16816.F32.BF16 R56, R12.reuse, R22, R56 ;  /* 0x000000160c38723c */ /* 0x040fea0000041838 */
        /* <DEDUP_REMOVED lines=9> */
[C---:B---3--:R-:W-:Y:S06]  /*5b80*/  HMMA.16816.F32.BF16 R76, R12.reuse, R92, R76 ;  /* 0x0000005c0c4c723c */ /* 0x048fec000004184c */
[----:B------:R-:W-:Y:S01]  /*5b90*/  HMMA.16816.F32.BF16 R80, R12, R94, R80 ;  /* 0x0000005e0c50723c */ /* 0x000fe20000041850 */
[----:B------:R-:W-:Y:S11]  /*5ba0*/  @!UPT UIADD3 URZ, URZ, URZ, URZ ;  /* 0x0000003f3f3ff290 */ /* 0x000ff6000fffe03f */
[----:B------:R-:W-:Y:S01]  /*5bb0*/  @!UPT UIADD3 URZ, URZ, URZ, URZ ;  /* 0x0000003f3f3ff290 */ /* 0x000fe2000fffe03f */
[----:B------:R-:W-:Y:S11]  /*5bc0*/  @P0 BRA `(.L_x_855) ;  /* 0xffffffdc008c0947 */ /* 0x000ff6000383ffff */
.L_x_854:
        /* <DEDUP_REMOVED lines=8> */
[----:B------:R-:W3:Y:S01]  /*5c50*/  S2R R8, SR_TID.X ;  /* 0x0000000000087919 */ /* 0x000ee20000002100 */
[----:B------:R-:W-:Y:S01]  /*5c60*/  UMOV UR15, URZ ;  /* 0x0000003f000f7c82 */ /* 0x000fe20008000000 */
[----:B------:R-:W-:Y:S01]  /*5c70*/  BSSY B0, `(.L_x_858) ;  /* 0x00000d0000007945 */ /* 0x000fe20003800000 */
[----:B------:R-:W-:-:S02]  /*5c80*/  MOV R12, 0x7f800000 ;  /* 0x7f800000000c7802 */ /* 0x000fc40000000f00 */
[----:B------:R-:W-:Y:S01]  /*5c90*/  LEA R127, R127, R122, 0x4 ;  /* 0x0000007a7f7f7211 */ /* 0x000fe200078e20ff */
[----:B------:R-:W-:Y:S08]  /*5ca0*/  S2UR UR8, SR_CTAID.X ;  /* 0x00000000000879c3 */ /* 0x000ff00000002500 */
[----:B------:R-:W-:Y:S01]  /*5cb0*/  S2UR UR9, SR_CTAID.Z ;  /* 0x00000000000979c3 */ /* 0x000fe20000002700 */
[----:B-1----:R-:W-:Y:S01]  /*5cc0*/  FADD.FTZ R5, R4, R137 ;  /* 0x0000008904057221 */ /* 0x002fe20000010000 */
[----:B--2---:R-:W-:-:S04]  /*5cd0*/  FADD.FTZ R4, R3, R136 ;  /* 0x0000008803047221 */ /* 0x004fc80000010000 */
[----:B------:R-:W1:Y:S04]  /*5ce0*/  SHFL.BFLY PT, R6, R5, 0x1, 0x1f ;  /* 0x0c201f0005067f89 */ /* 0x000e6800000e0000 */
[----:B------:R-:W2:Y:S01]  /*5cf0*/  SHFL.BFLY PT, R7, R4, 0x1, 0x1f ;  /* 0x0c201f0004077f89 */ /* 0x000ea200000e0000 */
[----:B---3--:R-:W-:Y:S01]  /*5d00*/  SHF.R.S32.HI R3, RZ, 0x1f, R8 ;  /* 0x0000001fff037819 */ /* 0x008fe20000011408 */
[----:B-1----:R-:W-:-:S03]  /*5d10*/  FADD.FTZ R9, R5, R6 ;  /* 0x0000000605097221 */ /* 0x002fc60000010000 */
[-C--:B------:R-:W-:Y:S01]  /*5d20*/  LEA.HI R6, R3, R8.reuse, RZ, 0x2 ;  /* 0x0000000803067211 */ /* 0x080fe200078f10ff */
[----:B--2---:R-:W-:Y:S01]  /*5d30*/  FADD.FTZ R7, R4, R7 ;  /* 0x0000000704077221 */ /* 0x004fe20000010000 */
[----:B------:R-:W-:Y:S02]  /*5d40*/  FSETP.NE.FTZ.AND P3, PT, R9, RZ, PT ;  /* 0x000000ff0900720b */ /* 0x000fe40003f75000 */
[----:B------:R-:W-:Y:S02]  /*5d50*/  LEA.HI R4, R3, R8, RZ, 0x5 ;  /* 0x0000000803047211 */ /* 0x000fe400078f28ff */
[----:B------:R-:W-:Y:S02]  /*5d60*/  FSETP.NE.FTZ.AND P2, PT, R7, RZ, PT ;  /* 0x000000ff0700720b */ /* 0x000fe40003f55000 */
[----:B------:R-:W-:Y:S02]  /*5d70*/  LOP3.LUT R3, R4, 0xffffffe0, RZ, 0xc0, !PT ;  /* 0xffffffe004037812 */ /* 0x000fe400078ec0ff */
[----:B------:R-:W-:-:S02]  /*5d80*/  LOP3.LUT R5, R6, 0xfffffffc, RZ, 0xc0, !PT ;  /* 0xfffffffc06057812 */ /* 0x000fc400078ec0ff */
[-C--:B------:R-:W-:Y:S02]  /*5d90*/  IADD3 R3, -R3, R8.reuse, RZ ;  /* 0x0000000803037210 */ /* 0x080fe40007ffe1ff */
[----:B------:R-:W-:Y:S01]  /*5da0*/  SHF.R.S32.HI R6, RZ, 0x2, R6 ;  /* 0x00000002ff067819 */ /* 0x000fe20000011406 */
[----:B------:R-:W1:Y:S01]  /*5db0*/  @P3 MUFU.RCP R10, R9 ;  /* 0x00000009000a3308 */ /* 0x000e620000001000 */
[----:B------:R-:W-:Y:S01]  /*5dc0*/  LOP3.LUT P4, RZ, R3, 0x3, RZ, 0xc0, !PT ;  /* 0x0000000303ff7812 */ /* 0x000fe2000788c0ff */
[----:B------:R-:W2:Y:S01]  /*5dd0*/  @P3 LDC R19, c[0x0][0x2e8] ;  /* 0x0000ba00ff133b82 */ /* 0x000ea20000000800 */
[----:B------:R-:W-:Y:S02]  /*5de0*/  SHF.R.S32.HI R3, RZ, 0x1f, R6 ;  /* 0x0000001fff037819 */ /* 0x000fe40000011406 */
[----:B------:R-:W-:Y:S02]  /*5df0*/  IADD3 R5, -R5, R8, RZ ;  /* 0x0000000805057210 */ /* 0x000fe40007ffe1ff */
[----:B------:R-:W-:Y:S01]  /*5e00*/  LEA.HI R3, R3, R6, RZ, 0x3 ;  /* 0x0000000603037211 */ /* 0x000fe200078f18ff */
[----:B------:R-:W3:Y:S01]  /*5e10*/  @P2 MUFU.RCP R11, R7 ;  /* 0x00000007000b2308 */ /* 0x000ee20000001000 */
[----:B------:R-:W-:Y:S01]  /*5e20*/  SHF.R.S32.HI R4, RZ, 0x5, R4 ;  /* 0x00000005ff047819 */ /* 0x000fe20000011404 */
[----:B------:R-:W4:Y:S01]  /*5e30*/  @P2 LDC R17, c[0x0][0x2e8] ;  /* 0x0000ba00ff112b82 */ /* 0x000f220000000800 */
[----:B------:R-:W-:-:S03]  /*5e40*/  LOP3.LUT R3, R3, 0xfffffff8, RZ, 0xc0, !PT ;  /* 0xfffffff803037812 */ /* 0x000fc600078ec0ff */
[----:B------:R-:W-:Y:S01]  /*5e50*/  IMAD R4, R4, 0x100, R5 ;  /* 0x0000010004047824 */ /* 0x000fe200078e0205 */
[----:B------:R-:W-:Y:S01]  /*5e60*/  IADD3 R3, R6, -R3, RZ ;  /* 0x8000000306037210 */ /* 0x000fe20007ffe0ff */
[----:B------:R-:W5:Y:S01]  /*5e70*/  @P2 MUFU.LG2 R7, R7 ;  /* 0x0000000700072308 */ /* 0x000f620000000c00 */
[----:B-1----:R-:W-:Y:S02]  /*5e80*/  FMUL.FTZ R10, R10, UR4 ;  /* 0x000000040a0a7c20 */ /* 0x002fe40008410000 */
[----:B------:R-:W-:Y:S02]  /*5e90*/  LEA.HI R5, R3, R3, RZ, 0x1 ;  /* 0x0000000303057211 */ /* 0x000fe400078f08ff */
[C---:B------:R-:W-:Y:S01]  /*5ea0*/  FMUL.FTZ R36, R10.reuse, R36 ;  /* 0x000000240a247220 */ /* 0x040fe20000410000 */
[C---:B------:R-:W-:Y:S01]  /*5eb0*/  FMUL.FTZ R37, R10.reuse, R37 ;  /* 0x000000250a257220 */ /* 0x040fe20000410000 */
[----:B------:R-:W-:Y:S01]  /*5ec0*/  SHF.R.S32.HI R6, RZ, 0x1, R5 ;  /* 0x00000001ff067819 */ /* 0x000fe20000011405 */
[C---:B------:R-:W-:Y:S01]  /*5ed0*/  FMUL.FTZ R40, R10.reuse, R40 ;  /* 0x000000280a287220 */ /* 0x040fe20000410000 */
[----:B---3--:R-:W-:Y:S01]  /*5ee0*/  FMUL.FTZ R11, R11, UR4 ;  /* 0x000000040b0b7c20 */ /* 0x008fe20008410000 */
[----:B------:R-:W1:Y:S01]  /*5ef0*/  S2UR UR4, SR_CgaCtaId ;  /* 0x00000000000479c3 */ /* 0x000e620000008800 */
[----:B------:R-:W-:Y:S01]  /*5f00*/  LOP3.LUT R8, R5, 0x3fffffe, RZ, 0xc0, !PT ;  /* 0x03fffffe05087812 */ /* 0x000fe200078ec0ff */
[----:B------:R-:W-:Y:S01]  /*5f10*/  FMUL.FTZ R41, R10, R41 ;  /* 0x000000290a297220 */ /* 0x000fe20000410000 */
[C---:B------:R-:W-:Y:S01]  /*5f20*/  SHF.L.U32 R5, R6.reuse, 0x6, RZ ;  /* 0x0000000606057819 */ /* 0x040fe200000006ff */
[----:B------:R-:W-:Y:S01]  /*5f30*/  FMUL.FTZ R38, R11, R38 ;  /* 0x000000260b267220 */ /* 0x000fe20000410000 */
[----:B------:R-:W-:Y:S01]  /*5f40*/  IADD3 R3, R3, -R8, RZ ;  /* 0x8000000803037210 */ /* 0x000fe20007ffe0ff */
[----:B------:R-:W-:Y:S01]  /*5f50*/  FMUL.FTZ R39, R11, R39 ;  /* 0x000000270b277220 */ /* 0x000fe20000410000 */
[----:B------:R-:W-:Y:S01]  /*5f60*/  LOP3.LUT R5, R5, 0xc0, RZ, 0xc0, !PT ;  /* 0x000000c005057812 */ /* 0x000fe200078ec0ff */
[----:B------:R-:W-:Y:S01]  /*5f70*/  FMUL.FTZ R42, R11, R42 ;  /* 0x0000002a0b2a7220 */ /* 0x000fe20000410000 */
[C---:B------:R-:W-:Y:S01]  /*5f80*/  LOP3.LUT P0, RZ, R6.reuse, 0x2, RZ, 0xc0, !PT ;  /* 0x0000000206ff7812 */ /* 0x040fe2000780c0ff */
[----:B------:R-:W-:Y:S01]  /*5f90*/  IMAD R3, R3, 0x10, R4 ;  /* 0x0000001003037824 */ /* 0x000fe200078e0204 */
[----:B------:R-:W-:Y:S01]  /*5fa0*/  LEA.HI R8, R5, R5, RZ, 0x1d ;  /* 0x0000000505087211 */ /* 0x000fe200078fe8ff */
[----:B------:R-:W-:Y:S01]  /*5fb0*/  FMUL.FTZ R43, R11, R43 ;  /* 0x0000002b0b2b7220 */ /* 0x000fe20000410000 */
[----:B------:R-:W-:Y:S01]  /*5fc0*/  LOP3.LUT R4, R6, 0x1, RZ, 0xc0, !PT ;  /* 0x0000000106047812 */ /* 0x000fe200078ec0ff */
[C---:B------:R-:W-:Y:S01]  /*5fd0*/  FMUL.FTZ R44, R10.reuse, R44 ;  /* 0x0000002c0a2c7220 */ /* 0x040fe20000410000 */
[----:B------:R-:W-:Y:S01]  /*5fe0*/  LEA R3, R3, R8, 0x1 ;  /* 0x0000000803037211 */ /* 0x000fe200078e08ff */
[----:B------:R-:W-:Y:S01]  /*5ff0*/  FMUL.FTZ R45, R10, R45 ;  /* 0x0000002d0a2d7220 */ /* 0x000fe20000410000 */
[----:B------:R-:W-:Y:S01]  /*6000*/  ISETP.NE.U32.AND P1, PT, R4, 0x1, PT ;  /* 0x000000010400780c */ /* 0x000fe20003f25070 */
[C---:B------:R-:W-:Y:S01]  /*6010*/  FMUL.FTZ R46, R11.reuse, R46 ;  /* 0x0000002e0b2e7220 */ /* 0x040fe20000410000 */
[----:B------:R-:W-:Y:S01]  /*6020*/  MOV R4, 0x20 ;  /* 0x0000002000047802 */ /* 0x000fe20000000f00 */
[C---:B------:R-:W-:Y:S01]  /*6030*/  FMUL.FTZ R47, R11.reuse, R47 ;  /* 0x0000002f0b2f7220 */ /* 0x040fe20000410000 */
[C---:B------:R-:W-:Y:S01]  /*6040*/  FMUL.FTZ R48, R10.reuse, R48 ;  /* 0x000000300a307220 */ /* 0x040fe20000410000 */
[----:B------:R-:W-:Y:S01]  /*6050*/  FMUL.FTZ R49, R10, R49 ;  /* 0x000000310a317220 */ /* 0x000fe20000410000 */
[C---:B------:R-:W-:Y:S01]  /*6060*/  FMUL.FTZ R50, R11.reuse, R50 ;  /* 0x000000320b327220 */ /* 0x040fe20000410000 */
[----:B-1----:R-:W-:Y:S01]  /*6070*/  ULEA UR4, UR4, UR5, 0x18 ;  /* 0x0000000504047291 */ /* 0x002fe2000f8ec03f */
[C---:B------:R-:W-:Y:S01]  /*6080*/  FMUL.FTZ R51, R11.reuse, R51 ;  /* 0x000000330b337220 */ /* 0x040fe20000410000 */
[----:B------:R-:W-:Y:S01]  /*6090*/  SEL R4, R4, 0xffffffe0, !P0 ;  /* 0xffffffe004047807 */ /* 0x000fe20004000000 */
[C---:B------:R-:W-:Y:S01]  /*60a0*/  FMUL.FTZ R52, R10.reuse, R52 ;  /* 0x000000340a347220 */ /* 0x040fe20000410000 */
[----:B------:R-:W-:Y:S01]  /*60b0*/  FMUL.FTZ R53, R10, R53 ;  /* 0x000000350a357220 */ /* 0x000fe20000410000 */
[----:B------:R-:W-:Y:S01]  /*60c0*/  FMUL.FTZ R54, R11, R54 ;  /* 0x000000360b367220 */ /* 0x000fe20000410000 */
[----:B------:R-:W-:Y:S01]  /*60d0*/  LEA R3, R3, UR4, 0x1 ;  /* 0x0000000403037c11 */ /* 0x000fe2000f8e08ff */
[----:B------:R-:W-:Y:S01]  /*60e0*/  ULDC.U8 UR4, c[0x0][0x3d9] ;  /* 0x0000f64000047ab9 */ /* 0x000fe20000000000 */
[----:B------:R-:W-:Y:S01]  /*60f0*/  FMUL.FTZ R55, R11, R55 ;  /* 0x000000370b377220 */ /* 0x000fe20000410000 */
[----:B------:R-:W-:Y:S01]  /*6100*/  UISETP.NE.AND UP0, UPT, UR4, URZ, UPT ;  /* 0x0000003f0400728c */ /* 0x000fe2000bf05270 */
[C---:B------:R-:W-:Y:S01]  /*6110*/  IADD3 R5, R3.reuse, -0x10, RZ ;  /* 0xfffffff003057810 */ /* 0x040fe20007ffe0ff */
[----:B------:R-:W-:-:S02]  /*6120*/  @P1 VIADD R5, R3, 0x10 ;  /* 0x0000001003051836 */ /* 0x000fc40000000000 */
[C---:B------:R-:W-:Y:S01]  /*6130*/  FMUL.FTZ R56, R10.reuse, R56 ;  /* 0x000000380a387220 */ /* 0x040fe20000410000 */
[C---:B------:R-:W-:Y:S01]  /*6140*/  FMUL.FTZ R57, R10.reuse, R57 ;  /* 0x000000390a397220 */ /* 0x040fe20000410000 */
[C---:B------:R-:W-:Y:S01]  /*6150*/  FMUL.FTZ R58, R11.reuse, R58 ;  /* 0x0000003a0b3a7220 */ /* 0x040fe20000410000 */
[----:B------:R-:W-:Y:S01]  /*6160*/  FMUL.FTZ R59, R11, R59 ;  /* 0x0000003b0b3b7220 */ /* 0x000fe20000410000 */
[----:B------:R-:W-:Y:S01]  /*6170*/  F2FP.BF16.F32.PACK_AB R36, R37, R36 ;  /* 0x000000242524723e */ /* 0x000fe200000010ff */
[----:B------:R-:W-:Y:S01]  /*6180*/  ULDC.U8 UR5, c[0x0][0x3d8] ;  /* 0x0000f60000057ab9 */ /* 0x000fe20000000000 */
[----:B------:R-:W-:Y:S01]  /*6190*/  F2FP.BF16.F32.PACK_AB R38, R39, R38 ;  /* 0x000000262726723e */ /* 0x000fe200000010ff */
[C---:B------:R-:W-:Y:S01]  /*61a0*/  FMUL.FTZ R60, R10.reuse, R60 ;  /* 0x0000003c0a3c7220 */ /* 0x040fe20000410000 */
[C---:B------:R-:W-:Y:S01]  /*61b0*/  FMUL.FTZ R61, R10.reuse, R61 ;  /* 0x0000003d0a3d7220 */ /* 0x040fe20000410000 */
[C---:B------:R-:W-:Y:S01]  /*61c0*/  FMUL.FTZ R62, R11.reuse, R62 ;  /* 0x0000003e0b3e7220 */ /* 0x040fe20000410000 */
        /* <DEDUP_REMOVED lines=8> */
[----:B------:R-:W-:Y:S01]  /*6250*/  UISETP.NE.AND UP1, UPT, UR5, URZ, UPT ;  /* 0x0000003f0500728c */ /* 0x000fe2000bf25270 */
[----:B------:R-:W-:Y:S01]  /*6260*/  F2FP.BF16.F32.PACK_AB R46, R47, R46 ;  /* 0x0000002e2f2e723e */ /* 0x000fe200000010ff */
[----:B------:R-:W-:Y:S01]  /*6270*/  @UP0 ULDC.64 UR6, c[0x0][0x2c0] ;  /* 0x0000b00000060ab9 */ /* 0x000fe20000000a00 */
[----:B------:R-:W-:Y:S01]  /*6280*/  IADD3 R13, R3, R4, RZ ;  /* 0x00000004030d7210 */ /* 0x000fe20007ffe0ff */
[C---:B------:R-:W-:Y:S01]  /*6290*/  FMUL.FTZ R68, R10.reuse, R68 ;  /* 0x000000440a447220 */ /* 0x040fe20000410000 */
[C---:B------:R-:W-:Y:S01]  /*62a0*/  FMUL.FTZ R69, R10.reuse, R69 ;  /* 0x000000450a457220 */ /* 0x040fe20000410000 */
        /* <DEDUP_REMOVED lines=10> */
[----:B------:R-:W-:Y:S01]  /*6350*/  @UP0 UIMAD UR6, UR7, UR6, URZ ;  /* 0x00000006070602a4 */ /* 0x000fe2000f8e023f */
[----:B------:R-:W-:Y:S01]  /*6360*/  F2FP.BF16.F32.PACK_AB R54, R55, R54 ;  /* 0x000000363736723e */ /* 0x000fe200000010ff */
[----:B------:R-:W-:Y:S01]  /*6370*/  STS [R3], R36 ;  /* 0x0000002403007388 */ /* 0x000fe20000000800 */
[----:B------:R-:W-:Y:S01]  /*6380*/  F2FP.BF16.F32.PACK_AB R56, R57, R56 ;  /* 0x000000383938723e */ /* 0x000fe200000010ff */
[----:B------:R-:W-:Y:S01]  /*6390*/  @!UP0 ULDC UR12, c[0x0][0x2e4] ;  /* 0x0000b900000c8ab9 */ /* 0x000fe20000000800 */
[----:B------:R-:W-:Y:S01]  /*63a0*/  F2FP.BF16.F32.PACK_AB R58, R59, R58 ;  /* 0x0000003a3b3a723e */ /* 0x000fe200000010ff */
[----:B------:R-:W-:Y:S01]  /*63b0*/  STS [R3+0x200], R38 ;  /* 0x0002002603007388 */ /* 0x000fe20000000800 */
[----:B------:R-:W-:Y:S01]  /*63c0*/  @!UP0 ULDC UR7, c[0x0][0x2c4] ;  /* 0x0000b10000078ab9 */ /* 0x000fe20000000800 */
[----:B------:R-:W-:Y:S01]  /*63d0*/  F2FP.BF16.F32.PACK_AB R60, R61, R60 ;  /* 0x0000003c3d3c723e */ /* 0x000fe200000010ff */
[----:B------:R-:W-:Y:S01]  /*63e0*/  UISETP.NE.OR UP2, UPT, UR4, URZ, !UP1 ;  /* 0x0000003f0400728c */ /* 0x000fe2000cf45670 */
[----:B------:R-:W-:Y:S01]  /*63f0*/  F2FP.BF16.F32.PACK_AB R62, R63, R62 ;  /* 0x0000003e3f3e723e */ /* 0x000fe200000010ff */
[----:B------:R-:W-:Y:S01]  /*6400*/  STS [R5], R40 ;  /* 0x0000002805007388 */ /* 0x000fe20000000800 */
        /* <DEDUP_REMOVED lines=12> */
[----:B------:R-:W-:Y:S01]  /*64d0*/  @!UP0 UIMAD UR13, UR6, UR4, URZ ;  /* 0x00000004060d82a4 */ /* 0x000fe2000f8e023f */
[C---:B------:R-:W-:Y:S01]  /*64e0*/  FMUL.FTZ R76, R10.reuse, R76 ;  /* 0x0000004c0a4c7220 */ /* 0x040fe20000410000 */
[----:B------:R-:W-:Y:S01]  /*64f0*/  @UP0 ULDC UR11, c[0x0][0x2c0] ;  /* 0x0000b000000b0ab9 */ /* 0x000fe20000000800 */
[----:B------:R-:W-:Y:S01]  /*6500*/  STS [R15], R48 ;  /* 0x000000300f007388 */ /* 0x000fe20000000800 */
[----:B------:R-:W-:Y:S01]  /*6510*/  UIMAD UR12, UR10, UR13, URZ ;  /* 0x0000000d0a0c72a4 */ /* 0x000fe2000f8e023f */
[C---:B------:R-:W-:Y:S01]  /*6520*/  FMUL.FTZ R77, R10.reuse, R77 ;  /* 0x0000004d0a4d7220 */ /* 0x040fe20000410000 */
[----:B------:R-:W-:Y:S01]  /*6530*/  @!UP2 ULDC UR5, c[0x0][0x2c4] ;  /* 0x0000b1000005aab9 */ /* 0x000fe20000000800 */
[----:B------:R-:W-:Y:S01]  /*6540*/  STS [R15+0x200], R50 ;  /* 0x000200320f007388 */ /* 0x000fe20000000800 */
[----:B------:R-:W-:Y:S01]  /*6550*/  @!UP0 UMOV UR11, 0x1 ;  /* 0x00000001000b8882 */ /* 0x000fe20000000000 */
[----:B------:R-:W-:Y:S01]  /*6560*/  @!UP2 UIMAD UR5, UR10, UR5, URZ ;  /* 0x000000050a05a2a4 */ /* 0x000fe2000f8e023f */
[C---:B------:R-:W-:Y:S01]  /*6570*/  FMUL.FTZ R78, R11.reuse, R78 ;  /* 0x0000004e0b4e7220 */ /* 0x040fe20000410000 */
[----:B------:R-:W-:Y:S01]  /*6580*/  STS [R3+0x1000], R52 ;  /* 0x0010003403007388 */ /* 0x000fe20000000800 */
[----:B------:R-:W-:Y:S01]  /*6590*/  USEL UR12, UR12, URZ, UP2 ;  /* 0x0000003f0c0c7287 */ /* 0x000fe20009000000 */
[C---:B------:R-:W-:Y:S01]  /*65a0*/  FMUL.FTZ R79, R11.reuse, R79 ;  /* 0x0000004f0b4f7220 */ /* 0x040fe20000410000 */
[C---:B------:R-:W-:Y:S01]  /*65b0*/  FMUL.FTZ R82, R11.reuse, R82 ;  /* 0x000000520b527220 */ /* 0x040fe20000410000 */
[----:B------:R-:W-:Y:S01]  /*65c0*/  STS [R3+0x1200], R54 ;  /* 0x0012003603007388 */ /* 0x000fe20000000800 */
[----:B------:R-:W-:Y:S01]  /*65d0*/  UIMAD UR4, UR8, UR11, URZ ;  /* 0x0000000b080472a4 */ /* 0x000fe2000f8e023f */
[C---:B------:R-:W-:Y:S01]  /*65e0*/  FMUL.FTZ R80, R10.reuse, R80 ;  /* 0x000000500a507220 */ /* 0x040fe20000410000 */
[----:B------:R-:W-:Y:S01]  /*65f0*/  FMUL.FTZ R81, R10, R81 ;  /* 0x000000510a517220 */ /* 0x000fe20000410000 */
[----:B------:R-:W-:Y:S01]  /*6600*/  STS [R5+0x1000], R56 ;  /* 0x0010003805007388 */ /* 0x000fe20000000800 */
[----:B------:R-:W-:Y:S01]  /*6610*/  FMUL.FTZ R11, R11, R83 ;  /* 0x000000530b0b7220 */ /* 0x000fe20000410000 */
[----:B------:R-:W-:Y:S01]  /*6620*/  UIMAD UR6, UR9, UR6, UR12 ;  /* 0x00000006090672a4 */ /* 0x000fe2000f8e020c */
[----:B------:R-:W-:Y:S01]  /*6630*/  F2FP.BF16.F32.PACK_AB R76, R77, R76 ;  /* 0x0000004c4d4c723e */ /* 0x000fe200000010ff */
[----:B------:R-:W-:Y:S01]  /*6640*/  STS [R5+0x1200], R58 ;  /* 0x0012003a05007388 */ /* 0x000fe20000000800 */
[----:B------:R-:W-:Y:S01]  /*6650*/  USHF.L.U32 UR13, UR4, 0x6, URZ ;  /* 0x00000006040d7899 */ /* 0x000fe2000800063f */
[----:B------:R-:W-:Y:S01]  /*6660*/  F2FP.BF16.F32.PACK_AB R78, R79, R78 ;  /* 0x0000004e4f4e723e */ /* 0x000fe200000010ff */
[----:B------:R-:W-:Y:S01]  /*6670*/  @!UP2 UMOV UR14, UR5 ;  /* 0x00000005000eac82 */ /* 0x000fe20008000000 */
[----:B------:R-:W-:Y:S01]  /*6680*/  STS [R13+0x1000], R60 ;  /* 0x0010003c0d007388 */ /* 0x000fe20000000800 */
[----:B------:R-:W-:Y:S01]  /*6690*/  F2FP.BF16.F32.PACK_AB R80, R81, R80 ;  /* 0x000000505150723e */ /* 0x000fe200000010ff */
[----:B------:R-:W-:Y:S01]  /*66a0*/  USHF.R.S32.HI UR12, URZ, 0x1f, UR6 ;  /* 0x0000001f3f0c7899 */ /* 0x000fe20008011406 */
[----:B------:R-:W-:Y:S01]  /*66b0*/  F2FP.BF16.F32.PACK_AB R11, R11, R82 ;  /* 0x000000520b0b723e */ /* 0x000fe200000010ff */
[----:B------:R-:W-:Y:S01]  /*66c0*/  STS [R13+0x1200], R62 ;  /* 0x0012003e0d007388 */ /* 0x000fe20000000800 */
[----:B------:R-:W-:Y:S01]  /*66d0*/  @!UP2 USHF.R.S32.HI UR15, URZ, 0x1f, UR5 ;  /* 0x0000001f3f0fa899 */ /* 0x000fe20008011405 */
[----:B-----5:R-:W-:Y:S01]  /*66e0*/  @P2 FMUL.FTZ R7, R7, 0.69314718246459960938 ;  /* 0x3f31721807072820 */ /* 0x020fe20000410000 */
[----:B------:R-:W-:Y:S01]  /*66f0*/  USHF.R.S32.HI UR4, URZ, 0x1f, UR13 ;  /* 0x0000001f3f047899 */ /* 0x000fe2000801140d */
[----:B------:R-:W-:Y:S01]  /*6700*/  STS [R15+0x1000], R64 ;  /* 0x001000400f007388 */ /* 0x000fe20000000800 */
[----:B------:R-:W-:Y:S01]  /*6710*/  UIADD3 UR6, UP1, UP0, UR13, UR14, UR6 ;  /* 0x0000000e0d067290 */ /* 0x000fe2000f83e006 */
[----:B------:R-:W-:Y:S01]  /*6720*/  MOV R10, 0x7f800000 ;  /* 0x7f800000000a7802 */ /* 0x000fe20000000f00 */
[----:B----4-:R-:W-:Y:S01]  /*6730*/  @P2 FFMA.FTZ R12, R0, R17, R7 ;  /* 0x00000011000c2223 */ /* 0x010fe20000010007 */
[----:B------:R-:W-:Y:S01]  /*6740*/  STS [R15+0x1200], R66 ;  /* 0x001200420f007388 */ /* 0x000fe20000000800 */
[----:B------:R-:W-:-:S03]  /*6750*/  UIADD3.X UR12, UR4, UR15, UR12, UP1, UP0 ;  /* 0x0000000f040c7290 */ /* 0x000fc60008fe040c */
        /* <DEDUP_REMOVED lines=8> */
[----:B-1----:R1:W5:Y:S01]  /*67e0*/  @P3 MUFU.LG2 R3, R9 ;  /* 0x0000000900033308 */ /* 0x0023620000000c00 */
[----:B---3--:R-:W3:Y:S08]  /*67f0*/  LDC.64 R4, c[0x0][0x2a0] ;  /* 0x0000a800ff047b82 */ /* 0x008ef00000000a00 */
[----:B-1----:R-:W1:Y:S01]  /*6800*/  LDC.64 R8, c[0x0][0x290] ;  /* 0x0000a400ff087b82 */ /* 0x002e620000000a00 */
[----:B-----5:R-:W-:-:S04]  /*6810*/  @P3 FMUL.FTZ R3, R3, 0.69314718246459960938 ;  /* 0x3f31721803033820 */ /* 0x020fc80000410000 */
[----:B--2---:R-:W-:-:S03]  /*6820*/  @P3 FFMA.FTZ R10, R2, R19, R3 ;  /* 0x00000013020a3223 */ /* 0x004fc60000010003 */
[----:B------:R-:W-:Y:S06]  /*6830*/  BAR.SYNC.DEFER_BLOCKING 0x0 ;  /* 0x0000000000007b1d */ /* 0x000fec0000010000 */
[----:B----4-:R-:W-:Y:S05]  /*6840*/  @P4 BRA `(.L_x_859) ;  /* 0x0000000000484947 */ /* 0x010fea0003800000 */
[----:B------:R-:W-:Y:S01]  /*6850*/  UIMAD UR4, UR8, -0x40, UR7 ;  /* 0xffffffc0080478a4 */ /* 0x000fe2000f8e0207 */
[----:B------:R-:W-:-:S05]  /*6860*/  VIADD R14, R127, 0x8 ;  /* 0x000000087f0e7836 */ /* 0x000fca0000000000 */
[----:B------:R-:W-:Y:S02]  /*6870*/  ISETP.GE.AND P3, PT, R127, UR4, PT ;  /* 0x000000047f007c0c */ /* 0x000fe4000bf66270 */
[----:B------:R-:W-:-:S11]  /*6880*/  ISETP.GE.AND P2, PT, R14, UR4, PT ;  /* 0x000000040e007c0c */ /* 0x000fd6000bf46270 */
[----:B------:R-:W2:Y:S01]  /*6890*/  @!P3 LDC.64 R6, c[0x0][0x2b0] ;  /* 0x0000ac00ff06bb82 */ /* 0x000ea20000000a00 */
[----:B------:R-:W-:Y:S02]  /*68a0*/  @!P3 IMAD R0, R127, UR11, RZ ;  /* 0x0000000b7f00bc24 */ /* 0x000fe4000f8e02ff */
[----:B------:R-:W-:-:S03]  /*68b0*/  @!P2 IMAD R14, R14, UR11, RZ ;  /* 0x0000000b0e0eac24 */ /* 0x000fc6000f8e02ff */
[----:B------:R-:W-:Y:S02]  /*68c0*/  @!P3 IADD3 R11, P1, R0, UR6, RZ ;  /* 0x00000006000bbc10 */ /* 0x000fe4000ff3e0ff */
[----:B------:R-:W4:Y:S01]  /*68d0*/  @!P2 LDC.64 R2, c[0x0][0x2b0] ;  /* 0x0000ac00ff02ab82 */ /* 0x000f220000000a00 */
[----:B------:R-:W-:Y:S02]  /*68e0*/  @!P2 IADD3 R13, P0, R14, UR6, RZ ;  /* 0x000000060e0dac10 */ /* 0x000fe4000ff1e0ff */
[----:B------:R-:W-:Y:S02]  /*68f0*/  @!P3 LEA.HI.X.SX32 R0, R0, UR12, 0x1, P1 ;  /* 0x0000000c0000bc11 */ /* 0x000fe400088f0eff */
[----:B------:R-:W-:Y:S02]  /*6900*/  @!P2 LEA.HI.X.SX32 R14, R14, UR12, 0x1, P0 ;  /* 0x0000000c0e0eac11 */ /* 0x000fe400080f0eff */
[----:B--2---:R-:W-:-:S04]  /*6910*/  @!P3 LEA R6, P1, R11, R6, 0x2 ;  /* 0x000000060b06b211 */ /* 0x004fc800078210ff */
[----:B------:R-:W-:Y:S02]  /*6920*/  @!P3 LEA.HI.X R7, R11, R7, R0, 0x2, P1 ;  /* 0x000000070b07b211 */ /* 0x000fe400008f1400 */
[----:B----4-:R-:W-:-:S03]  /*6930*/  @!P2 LEA R2, P0, R13, R2, 0x2 ;  /* 0x000000020d02a211 */ /* 0x010fc600078010ff */
[----:B------:R2:W-:Y:S01]  /*6940*/  @!P3 STG.E desc[UR32][R6.64], R10 ;  /* 0x0000000a0600b986 */ /* 0x0005e2000c101920 */
[----:B------:R-:W-:-:S05]  /*6950*/  @!P2 LEA.HI.X R3, R13, R3, R14, 0x2, P0 ;  /* 0x000000030d03a211 */ /* 0x000fca00000f140e */
[----:B------:R2:W-:Y:S04]  /*6960*/  @!P2 STG.E desc[UR32][R2.64], R12 ;  /* 0x0000000c0200a986 */ /* 0x0005e8000c101920 */
.L_x_859:
[----:B------:R-:W-:Y:S05]  /*6970*/  BSYNC B0 ;  /* 0x0000000000007941 */ /* 0x000fea0003800000 */
.L_x_858:
[----:B------:R-:W-:Y:S01]  /*6980*/  USHF.R.S32.HI UR4, URZ, 0x1f, UR10 ;  /* 0x0000001f3f047899 */ /* 0x000fe2000801140a */
[--C-:B------:R-:W-:Y:S01]  /*6990*/  SHF.R.S32.HI R125, RZ, 0x1f, R124.reuse ;  /* 0x0000001fff7d7819 */ /* 0x100fe2000001147c */
[----:B--2---:R-:W2:Y:S01]  /*69a0*/  LDC.64 R2, c[0x0][0x298] ;  /* 0x0000a600ff027b82 */ /* 0x004ea20000000a00 */
[----:B------:R-:W4:Y:S03]  /*69b0*/  LDS.128 R24, [R115] ;  /* 0x0000000073187984 */ /* 0x000f260000000c00 */
[C---:B-1----:R-:W-:Y:S01]  /*69c0*/  IMAD R0, R8.reuse, UR4, RZ ;  /* 0x0000000408007c24 */ /* 0x042fe2000f8e02ff */
[----:B------:R-:W1:Y:S01]  /*69d0*/  LDS.128 R16, [R115+0x1000] ;  /* 0x0010000073107984 */ /* 0x000e620000000c00 */
[----:B------:R-:W-:Y:S01]  /*69e0*/  IMAD.WIDE.U32 R6, R8, UR10, R124 ;  /* 0x0000000a08067c25 */ /* 0x000fe2000f8e007c */
[----:B------:R-:W-:Y:S02]  /*69f0*/  USHF.R.S32.HI UR4, URZ, 0x1f, UR9 ;  /* 0x0000001f3f047899 */ /* 0x000fe40008011409 */
[----:B------:R-:W-:Y:S01]  /*6a00*/  LDS.128 R20, [R115+0x800] ;  /* 0x0008000073147984 */ /* 0x000fe20000000c00 */
[----:B------:R-:W-:-:S03]  /*6a10*/  IMAD R0, R9, UR10, R0 ;  /* 0x0000000a09007c24 */ /* 0x000fc6000f8e0200 */
[----:B------:R-:W5:Y:S02]  /*6a20*/  LDS.128 R8, [R115+0x2000] ;  /* 0x0020000073087984 */ /* 0x000f640000000c00 */
[----:B------:R-:W-:Y:S01]  /*6a30*/  IADD3 R7, R7, R0, RZ ;  /* 0x0000000007077210 */ /* 0x000fe20007ffe0ff */
[C---:B---3--:R-:W-:Y:S01]  /*6a40*/  IMAD R0, R4.reuse, UR4, RZ ;  /* 0x0000000404007c24 */ /* 0x048fe2000f8e02ff */
[----:B------:R-:W3:Y:S01]  /*6a50*/  LDS.128 R12, [R115+0x1800] ;  /* 0x00180000730c7984 */ /* 0x000ee20000000c00 */
[----:B------:R-:W-:Y:S02]  /*6a60*/  ULDC.64 UR4, c[0x0][0x280] ;  /* 0x0000a00000047ab9 */ /* 0x000fe40000000a00 */
[----:B------:R-:W-:Y:S01]  /*6a70*/  IMAD R0, R5, UR9, R0 ;  /* 0x0000000905007c24 */ /* 0x000fe2000f8e0200 */
[----:B------:R-:W3:Y:S01]  /*6a80*/  LDS.128 R28, [R115+0x2800] ;  /* 0x00280000731c7984 */ /* 0x000ee20000000c00 */
[----:B------:R-:W-:-:S05]  /*6a90*/  IMAD.WIDE.U32 R4, R4, UR9, R6 ;  /* 0x0000000904047c25 */ /* 0x000fca000f8e0006 */
[----:B------:R-:W-:Y:S01]  /*6aa0*/  IADD3 R5, R5, R0, RZ ;  /* 0x0000000005057210 */ /* 0x000fe20007ffe0ff */
[----:B--2---:R-:W-:-:S04]  /*6ab0*/  IMAD R0, R129, R2, RZ ;  /* 0x0000000281007224 */ /* 0x004fc800078e02ff */
        /* <DEDUP_REMOVED lines=8> */
[----:B-1----:R-:W-:Y:S04]  /*6b40*/  STG.E.128 desc[UR32][R6.64+0x40], R16 ;  /* 0x0000401006007986 */ /* 0x002fe8000c101d20 */
[----:B-----5:R-:W-:Y:S04]  /*6b50*/  STG.E.128 desc[UR32][R6.64+0x80], R8 ;  /* 0x0000800806007986 */ /* 0x020fe8000c101d20 */
[----:B------:R-:W-:Y:S04]  /*6b60*/  STG.E.128 desc[UR32][R4.64], R20 ;  /* 0x0000001404007986 */ /* 0x000fe8000c101d20 */
[----:B---3--:R-:W-:Y:S04]  /*6b70*/  STG.E.128 desc[UR32][R4.64+0x40], R12 ;  /* 0x0000400c04007986 */ /* 0x008fe8000c101d20 */
[----:B------:R-:W-:Y:S01]  /*6b80*/  STG.E.128 desc[UR32][R4.64+0x80], R28 ;  /* 0x0000801c04007986 */ /* 0x000fe2000c101d20 */
[----:B------:R-:W-:Y:S05]  /*6b90*/  EXIT ;  /* 0x000000000000794d */ /* 0x000fea0003800000 */
.L_x_852:
[----:B------:R-:W-:Y:S01]  /*6ba0*/  LEA.HI R6, R15, R2, RZ, 0x2 ;  /* 0x000000020f067211 */ /* 0x000fe200078f10ff */
[----:B------:R-:W-:Y:S01]  /*6bb0*/  ULDC.64 UR4, c[0x0][0x290] ;  /* 0x0000a40000047ab9 */ /* 0x000fe20000000a00 */
[----:B------:R-:W-:Y:S01]  /*6bc0*/  SHF.R.S32.HI R0, RZ, 0x1f, R19 ;  /* 0x0000001fff007819 */ /* 0x000fe20000011413 */
[----:B------:R-:W-:Y:S01]  /*6bd0*/  ULDC.U8 UR7, c[0x0][0x3d9] ;  /* 0x0000f64000077ab9 */ /* 0x000fe20000000000 */
[----:B------:R-:W-:Y:S01]  /*6be0*/  LOP3.LUT R3, R6, 0x1ffffffc, RZ, 0xc0, !PT ;  /* 0x1ffffffc06037812 */ /* 0x000fe200078ec0ff */
[----:B------:R-:W1:Y:S01]  /*6bf0*/  LDC.64 R4, c[0x0][0x298] ;  /* 0x0000a600ff047b82 */ /* 0x000e620000000a00 */
[----:B------:R-:W-:Y:S01]  /*6c00*/  UISETP.NE.AND UP1, UPT, UR7, URZ, UPT ;  /* 0x0000003f0700728c */ /* 0x000fe2000bf25270 */
[----:B------:R-:W-:Y:S01]  /*6c10*/  IMAD R0, R0, UR4, RZ ;  /* 0x0000000400007c24 */ /* 0x000fe2000f8e02ff */
[----:B------:R-:W-:Y:S01]  /*6c20*/  ULDC.U8 UR9, c[0x0][0x3d8] ;  /* 0x0000f60000097ab9 */ /* 0x000fe20000000000 */
[----:B------:R-:W-:Y:S01]  /*6c30*/  IMAD.IADD R8, R2, 0x1, -R3 ;  /* 0x0000000102087824 */ /* 0x000fe200078e0a03 */
[----:B------:R-:W-:Y:S01]  /*6c40*/  SHF.R.S32.HI R3, RZ, 0x1f, R16 ;  /* 0x0000001fff037819 */ /* 0x000fe20000011410 */
[C---:B------:R-:W-:Y:S01]  /*6c50*/  IMAD R7, R19.reuse, UR5, R0 ;  /* 0x0000000513077c24 */ /* 0x040fe2000f8e0200 */
[----:B------:R-:W-:Y:S01]  /*6c60*/  SHF.R.S32.HI R6, RZ, 0x2, R6 ;  /* 0x00000002ff067819 */ /* 0x000fe20000011406 */
[----:B------:R-:W-:Y:S01]  /*6c70*/  IMAD.SHL.U32 R8, R8, 0x8, RZ ;  /* 0x0000000808087824 */ /* 0x000fe200078e00ff */
[----:B------:R-:W-:Y:S01]  /*6c80*/  ISETP.NE.AND P1, PT, RZ, UR9, PT ;  /* 0x00000009ff007c0c */ /* 0x000fe2000bf25270 */
[----:B------:R-:W-:Y:S01]  /*6c90*/  BSSY B0, `(.L_x_860) ;  /* 0x000003e000007945 */ /* 0x000fe20003800000 */
[----:B------:R-:W-:Y:S01]  /*6ca0*/  LOP3.LUT P3, RZ, R2, 0x3, RZ, 0xc0, !PT ;  /* 0x0000000302ff7812 */ /* 0x000fe2000786c0ff */
[----:B------:R-:W-:Y:S01]  /*6cb0*/  @!UP1 UISETP.NE.AND UP0, UPT, UR9, URZ, UPT ;  /* 0x0000003f0900928c */ /* 0x000fe2000bf05270 */
[--C-:B------:R-:W-:Y:S01]  /*6cc0*/  SHF.R.S32.HI R9, RZ, 0x1f, R8.reuse ;  /* 0x0000001fff097819 */ /* 0x100fe20000011408 */
[----:B------:R-:W-:Y:S01]  /*6cd0*/  @UP1 ULDC UR8, c[0x0][0x2c0] ;  /* 0x0000b00000081ab9 */ /* 0x000fe20000000800 */
[----:B------:R-:W-:Y:S01]  /*6ce0*/  ISETP.EQ.AND P1, PT, RZ, UR7, P1 ;  /* 0x00000007ff007c0c */ /* 0x000fe20008f22270 */
[----:B------:R-:W-:Y:S01]  /*6cf0*/  @UP1 UIMAD UR8, UR19, UR8, URZ ;  /* 0x00000008130812a4 */ /* 0x000fe2000f8e023f */
        /* <DEDUP_REMOVED lines=12> */
[----:B------:R-:W-:Y:S01]  /*6dc0*/  IMAD.IADD R11, R0, 0x1, R11 ;  /* 0x00000001000b7824 */ /* 0x000fe200078e020b */
[----:B------:R-:W-:Y:S01]  /*6dd0*/  @UP1 ULDC UR6, c[0x0][0x2c0] ;  /* 0x0000b00000061ab9 */ /* 0x000fe20000000800 */
[-C--:B-1----:R-:W-:Y:S01]  /*6de0*/  IMAD R0, R9, R4.reuse, RZ ;  /* 0x0000000409007224 */ /* 0x082fe200078e02ff */
[----:B------:R-:W-:Y:S01]  /*6df0*/  @!UP1 UMOV UR6, 0x1 ;  /* 0x0000000100069882 */ /* 0x000fe20000000000 */
[----:B------:R-:W-:Y:S01]  /*6e00*/  IMAD R3, R19, UR4, RZ ;  /* 0x0000000413037c24 */ /* 0x000fe2000f8e02ff */
[----:B------:R-:W-:Y:S01]  /*6e10*/  ULDC.64 UR4, c[0x0][0x280] ;  /* 0x0000a00000047ab9 */ /* 0x000fe20000000a00 */
[C---:B------:R-:W-:Y:S02]  /*6e20*/  IMAD R0, R8.reuse, R5, R0 ;  /* 0x0000000508007224 */ /* 0x040fe400078e0200 */
[----:B------:R-:W-:Y:S01]  /*6e30*/  IMAD.WIDE.U32 R8, R8, R4, R10 ;  /* 0x0000000408087225 */ /* 0x000fe200078e000a */
[----:B------:R-:W-:-:S03]  /*6e40*/  SEL R3, R3, RZ, !P1 ;  /* 0x000000ff03037207 */ /* 0x000fc60004800000 */
[----:B------:R-:W-:Y:S01]  /*6e50*/  IMAD.IADD R9, R0, 0x1, R9 ;  /* 0x0000000100097824 */ /* 0x000fe200078e0209 */
[----:B------:R-:W-:Y:S01]  /*6e60*/  LEA R2, P0, R8, UR4, 0x1 ;  /* 0x0000000408027c11 */ /* 0x000fe2000f8008ff */
[----:B------:R-:W-:Y:S02]  /*6e70*/  IMAD R16, R16, UR8, R3 ;  /* 0x0000000810107c24 */ /* 0x000fe4000f8e0203 */
[----:B------:R-:W-:Y:S01]  /*6e80*/  IMAD R19, R19, UR19, RZ ;  /* 0x0000001313137c24 */ /* 0x000fe2000f8e02ff */
[----:B------:R-:W-:Y:S01]  /*6e90*/  LEA.HI.X R3, R8, UR5, R9, 0x1, P0 ;  /* 0x0000000508037c11 */ /* 0x000fe200080f0c09 */
[C---:B------:R-:W-:Y:S01]  /*6ea0*/  IMAD R9, R89.reuse, UR6, RZ ;  /* 0x0000000659097c24 */ /* 0x040fe2000f8e02ff */
[----:B------:R-:W-:Y:S01]  /*6eb0*/  LEA R10, P0, R4, R2, 0x6 ;  /* 0x00000002040a7211 */ /* 0x000fe200078030ff */
[----:B------:R-:W-:Y:S01]  /*6ec0*/  VIADD R8, R6, 0x20 ;  /* 0x0000002006087836 */ /* 0x000fe20000000000 */
[----:B------:R-:W-:Y:S01]  /*6ed0*/  IADD3 R89, -R89, UR19, RZ ;  /* 0x0000001359597c10 */ /* 0x000fe2000fffe1ff */
[----:B------:R1:W-:Y:S01]  /*6ee0*/  STG.E.128 desc[UR32][R2.64], RZ ;  /* 0x000000ff02007986 */ /* 0x0003e2000c101d20 */
[----:B------:R-:W-:-:S02]  /*6ef0*/  LEA.HI.X R11, R4, R3, R5, 0x6, P0 ;  /* 0x00000003040b7211 */ /* 0x000fc400000f3405 */
[----:B------:R-:W-:Y:S01]  /*6f00*/  ISETP.GE.OR P4, PT, R6, R89, P3 ;  /* 0x000000590600720c */ /* 0x000fe20001f86670 */
[----:B------:R1:W-:Y:S01]  /*6f10*/  STG.E.128 desc[UR32][R2.64+0x40], RZ ;  /* 0x000040ff02007986 */ /* 0x0003e2000c101d20 */
[----:B------:R-:W-:Y:S02]  /*6f20*/  SHF.R.S32.HI R0, RZ, 0x1f, R19 ;  /* 0x0000001fff007819 */ /* 0x000fe40000011413 */
[----:B------:R-:W-:Y:S01]  /*6f30*/  SEL R19, R19, RZ, P1 ;  /* 0x000000ff13137207 */ /* 0x000fe20000800000 */
[----:B------:R1:W-:Y:S01]  /*6f40*/  STG.E.128 desc[UR32][R2.64+0x80], RZ ;  /* 0x000080ff02007986 */ /* 0x0003e2000c101d20 */
[----:B------:R-:W-:Y:S02]  /*6f50*/  SEL R0, R0, RZ, P1 ;  /* 0x000000ff00007207 */ /* 0x000fe40000800000 */
[----:B------:R-:W-:Y:S01]  /*6f60*/  IADD3 R19, P2, P1, R9, R19, R16 ;  /* 0x0000001309137210 */ /* 0x000fe2000795e010 */
[----:B------:R1:W-:Y:S01]  /*6f70*/  STG.E.128 desc[UR32][R10.64], RZ ;  /* 0x000000ff0a007986 */ /* 0x0003e2000c101d20 */
[----:B------:R-:W-:-:S02]  /*6f80*/  SHF.R.S32.HI R9, RZ, 0x1f, R9 ;  /* 0x0000001fff097819 */ /* 0x000fc40000011409 */
[----:B------:R-:W-:Y:S01]  /*6f90*/  SHF.R.S32.HI R16, RZ, 0x1f, R16 ;  /* 0x0000001fff107819 */ /* 0x000fe20000011410 */
[----:B------:R1:W-:Y:S01]  /*6fa0*/  STG.E.128 desc[UR32][R10.64+0x40], RZ ;  /* 0x000040ff0a007986 */ /* 0x0003e2000c101d20 */
[----:B------:R-:W-:Y:S02]  /*6fb0*/  ISETP.GE.OR P3, PT, R8, R89, P3 ;  /* 0x000000590800720c */ /* 0x000fe40001f66670 */
[----:B------:R-:W-:Y:S01]  /*6fc0*/  IADD3.X R0, R9, R0, R16, P2, P1 ;  /* 0x0000000009007210 */ /* 0x000fe200017e2410 */
[----:B------:R1:W-:Y:S01]  /*6fd0*/  STG.E.128 desc[UR32][R10.64+0x80], RZ ;  /* 0x000080ff0a007986 */ /* 0x0003e2000c101d20 */
[----:B------:R-:W-:Y:S09]  /*6fe0*/  @P4 BRA `(.L_x_861) ;  /* 0x0000000000204947 */ /* 0x000ff20003800000 */
        /* <DEDUP_REMOVED lines=8> */
.L_x_861:
[----:B------:R-:W-:Y:S05]  /*7070*/  BSYNC B0 ;  /* 0x0000000000007941 */ /* 0x000fea0003800000 */
.L_x_860:
[----:B------:R-:W-:Y:S05]  /*7080*/  @P3 EXIT ;  /* 0x000000000000394d */ /* 0x000fea0003800000 */
[----:B------:R-:W-:Y:S01]  /*7090*/  IMAD R8, R8, UR6, RZ ;  /* 0x0000000608087c24 */ /* 0x000fe2000f8e02ff */
[----:B------:R-:W-:Y:S01]  /*70a0*/  ULDC.64 UR4, c[0x0][0x2b0] ;  /* 0x0000ac0000047ab9 */ /* 0x000fe20000000a00 */
[----:B--2---:R-:W-:-:S03]  /*70b0*/  IMAD.MOV.U32 R5, RZ, RZ, 0x7f800000 ;  /* 0x7f800000ff057424 */ /* 0x004fc600078e00ff */
[----:B------:R-:W-:-:S04]  /*70c0*/  IADD3 R19, P0, R8, R19, RZ ;  /* 0x0000001308137210 */ /* 0x000fc80007f1e0ff */
[----:B------:R-:W-:Y:S02]  /*70d0*/  LEA.HI.X.SX32 R0, R8, R0, 0x1, P0 ;  /* 0x0000000008007211 */ /* 0x000fe400000f0eff */
[----:B-1----:R-:W-:-:S04]  /*70e0*/  LEA R2, P0, R19, UR4, 0x2 ;  /* 0x0000000413027c11 */ /* 0x002fc8000f8010ff */
[----:B------:R-:W-:-:S05]  /*70f0*/  LEA.HI.X R3, R19, UR5, R0, 0x2, P0 ;  /* 0x0000000513037c11 */ /* 0x000fca00080f1400 */
[----:B------:R-:W-:Y:S01]  /*7100*/  STG.E desc[UR32][R2.64], R5 ;  /* 0x0000000502007986 */ /* 0x000fe2000c101920 */
[----:B------:R-:W-:Y:S05]  /*7110*/  EXIT ;  /* 0x000000000000794d */ /* 0x000fea0003800000 */
.L_x_862:
        /* <DEDUP_REMOVED lines=14> */
.L_x_1160:


//--------------------- .text._ZN5flash16flash_fwd_kernelI23Flash_fwd_kernel_traitsILi96ELi64ELi64ELi4ELb0ELb0EN7cutlass10bfloat16_tE19Flash_kernel_traitsILi96ELi64ELi64ELi4ES3_EELb0ELb1ELb0ELb0ELb1ELb1ELb1ELb0EEEvNS_16Flash_fwd_paramsE --------------------------
	.section	.text._ZN5flash16flash_fwd_kernelI23Flash_fwd_kernel_traitsILi96ELi64ELi64ELi4ELb0ELb0EN7cutlass10bfloat16_tE19Flash_kernel_traitsILi96ELi64ELi64ELi4ES3_EELb0ELb1ELb0ELb0ELb1ELb1ELb1ELb0EEEvNS_16Flash_fwd_paramsE,"ax",@progbits
	.align	128
        .global         _ZN5flash16flash_fwd_kernelI23Flash_fwd_kernel_traitsILi96ELi64ELi64ELi4ELb0ELb0EN7cutlass10bfloat16_tE19Flash_kernel_traitsILi96ELi64ELi64ELi4ES3_EELb0ELb1ELb0ELb0ELb1ELb1ELb1ELb0EEEvNS_16Flash_fwd_paramsE
        .type           _ZN5flash16flash_fwd_kernelI23Flash_fwd_kernel_traitsILi96ELi64ELi64ELi4ELb0ELb0EN7cutlass10bfloat16_tE19Flash_kernel_traitsILi96ELi64ELi64ELi4ES3_EELb0ELb1ELb0ELb0ELb1ELb1ELb1ELb0EEEvNS_16Flash_fwd_paramsE,@function
        .size           _ZN5flash16flash_fwd_kernelI23Flash_fwd_kernel_traitsILi96ELi64ELi64ELi4ELb0ELb0EN7cutlass10bfloat16_tE19Flash_kernel_traitsILi96ELi64ELi64ELi4ES3_EELb0ELb1ELb0ELb0ELb1ELb1ELb1ELb0EEEvNS_16Flash_fwd_paramsE,(.L_x_1161 - _ZN5flash16flash_fwd_kernelI23Flash_fwd_kernel_traitsILi96ELi64ELi64ELi4ELb0ELb0EN7cutlass10bfloat16_tE19Flash_kernel_traitsILi96ELi64ELi64ELi4ES3_EELb0ELb1ELb0ELb0ELb1ELb1ELb1ELb0EEEvNS_16Flash_fwd_paramsE)
        .other          _ZN5flash16flash_fwd_kernelI23Flash_fwd_kernel_traitsILi96ELi64ELi64ELi4ELb0ELb0EN7cutlass10bfloat16_tE19Flash_kernel_traitsILi96ELi64ELi64ELi4ES3_EELb0ELb1ELb0ELb0ELb1ELb1ELb1ELb0EEEvNS_16Flash_fwd_paramsE,@"STO_CUDA_ENTRY STV_DEFAULT"
_ZN5flash16flash_fwd_kernelI23Flash_fwd_kernel_traitsILi96ELi64ELi64ELi4ELb0ELb0EN7cutlass10bfloat16_tE19Flash_kernel_traitsILi96ELi64ELi64ELi4ES3_EELb0ELb1ELb0ELb0ELb1ELb1ELb1ELb0EEEvNS_16Flash_fwd_paramsE:
.text._ZN5flash16flash_fwd_kernelI23Flash_fwd_kernel_traitsILi96ELi64ELi64ELi4ELb0ELb0EN7cutlass10bfloat16_tE19Flash_kernel_traitsILi96ELi64ELi64ELi4ES3_EELb0ELb1ELb0ELb0ELb1ELb1ELb1ELb0EEEvNS_16Flash_fwd_paramsE:
        /* <DEDUP_REMOVED lines=51> */
[CC--:B------:R-:W-:Y:S01]  /*0330*/  LEA.HI R3, R7.reuse, R2.reuse, RZ, 0x4 ;  /* 0x0000000207037211 */ /* 0x0c0fe200078f20ff */
[----:B------:R-:W-:Y:S01]  /*0340*/  ULDC.64 UR10, c[0x0][0x268] ;  /* 0x00009a00000a7ab9 */ /* 0x000fe20000000a00 */
[----:B------:R-:W-:Y:S01]  /*0350*/  SHF.R.S32.HI R20, RZ, 0x2, R13 ;  /* 0x00000002ff147819 */ /* 0x000fe2000001140d */
[----:B------:R-:W-:Y:S01]  /*0360*/  USHF.L.U32 UR14, UR8, 0x6, URZ ;  /* 0x00000006080e7899 */ /* 0x000fe2000800063f */
[----:B------:R-:W-:Y:S01]  /*0370*/  LEA.HI R10, R7, R2, RZ, 0x3 ;  /* 0x00000002070a7211 */ /* 0x000fe200078f18ff */
[----:B------:R-:W-:Y:S01]  /*0380*/  USHF.L.U64.HI UR15, UR8, 0x6, UR9 ;  /* 0x00000006080f7899 */ /* 0x000fe20008010209 */
[----:B------:R-:W-:-:S02]  /*0390*/  SHF.R.S32.HI R21, RZ, 0x1f, R20 ;  /* 0x0000001fff157819 */ /* 0x000fc40000011414 */
[----:B------:R-:W-:Y:S02]  /*03a0*/  IADD3 R11, P0, R20, R5, RZ ;  /* 0x00000005140b7210 */ /* 0x000fe40007f1e0ff */
[----:B------:R-:W-:Y:S01]  /*03b0*/  LOP3.LUT R15, R13, 0xfffffffc, RZ, 0xc0, !PT ;  /* 0xfffffffc0d0f7812 */ /* 0x000fe200078ec0ff */
[----:B------:R-:W-:Y:S01]  /*03c0*/  IMAD.WIDE R136, R137, 0x40, R20 ;  /* 0x0000004089887825 */ /* 0x000fe200078e0214 */
[----:B------:R-:W-:Y:S02]  /*03d0*/  LEA.HI.X.SX32 R5, R5, R21, 0x1, P0 ;  /* 0x0000001505057211 */ /* 0x000fe400000f0eff */
[----:B------:R-:W-:Y:S01]  /*03e0*/  SHF.R.S32.HI R21, RZ, 0x3, R10 ;  /* 0x00000003ff157819 */ /* 0x000fe2000001140a */
[----:B------:R-:W-:Y:S01]  /*03f0*/  IMAD.IADD R134, R2, 0x1, -R15 ;  /* 0x0000000102867824 */ /* 0x000fe200078e0a0f */
[----:B------:R-:W-:Y:S02]  /*0400*/  LEA.HI R24, R13, R20, RZ, 0x1 ;  /* 0x000000140d187211 */ /* 0x000fe400078f08ff */
[----:B-1----:R-:W-:Y:S01]  /*0410*/  IABS R0, R9 ;  /* 0x0000000900007213 */ /* 0x002fe20000000000 */
[----:B------:R-:W-:Y:S01]  /*0420*/  IMAD.SHL.U32 R21, R21, 0x40, RZ ;  /* 0x0000004015157824 */ /* 0x000fe200078e00ff */
[----:B------:R-:W-:Y:S01]  /*0430*/  LOP3.LUT R24, R24, 0x7fffffe, RZ, 0xc0, !PT ;  /* 0x07fffffe18187812 */ /* 0x000fe200078ec0ff */
[----:B------:R-:W-:Y:S01]  /*0440*/  IMAD.SHL.U32 R134, R134, 0x8, RZ ;  /* 0x0000000886867824 */ /* 0x000fe200078e00ff */
[----:B------:R-:W1:Y:S01]  /*0450*/  I2F.RP R6, R0 ;  /* 0x0000000000067306 */ /* 0x000e620000209400 */
[----:B------:R-:W-:-:S02]  /*0460*/  LEA.HI R90, R7, R2, RZ, 0x5 ;  /* 0x00000002075a7211 */ /* 0x000fc400078f28ff */
[----:B------:R-:W-:Y:S01]  /*0470*/  LOP3.LUT R21, R21, 0xc0, RZ, 0xc0, !PT ;  /* 0x000000c015157812 */ /* 0x000fe200078ec0ff */
[----:B------:R-:W-:Y:S01]  /*0480*/  IMAD.IADD R24, R20, 0x1, -R24 ;  /* 0x0000000114187824 */ /* 0x000fe200078e0a18 */
[----:B------:R-:W-:Y:S02]  /*0490*/  SHF.R.S32.HI R89, RZ, 0x5, R90 ;  /* 0x00000005ff597819 */ /* 0x000fe4000001145a */
[----:B------:R-:W-:Y:S02]  /*04a0*/  LOP3.LUT R15, R21, 0x18, R134, 0xf8, !PT ;  /* 0x00000018150f7812 */ /* 0x000fe400078ef886 */
[----:B------:R-:W-:Y:S01]  /*04b0*/  SHF.R.U32.HI R12, RZ, 0x3, R21 ;  /* 0x00000003ff0c7819 */ /* 0x000fe20000011615 */
[----:B------:R-:W-:Y:S01]  /*04c0*/  IMAD R125, R89, 0x8, R24 ;  /* 0x00000008597d7824 */ /* 0x000fe200078e0218 */
[--C-:B------:R-:W-:Y:S02]  /*04d0*/  SHF.R.S32.HI R135, RZ, 0x1f, R134.reuse ;  /* 0x0000001fff877819 */ /* 0x100fe40000011486 */
[----:B------:R-:W-:Y:S01]  /*04e0*/  LOP3.LUT R12, R15, R12, RZ, 0x3c, !PT ;  /* 0x0000000c0f0c7212 */ /* 0x000fe200078e3cff */
[----:B-1----:R-:W1:Y:S01]  /*04f0*/  MUFU.RCP R18, R6 ;  /* 0x0000000600127308 */ /* 0x002e620000001000 */
[----:B------:R-:W-:Y:S01]  /*0500*/  LOP3.LUT R15, R3, 0xfffffff0, RZ, 0xc0, !PT ;  /* 0xfffffff0030f7812 */ /* 0x000fe200078ec0ff */
[----:B------:R-:W-:-:S04]  /*0510*/  IMAD.WIDE.U32 R24, R17, UR4, R134 ;  /* 0x0000000411187c25 */ /* 0x000fc8000f8e0086 */
[----:B------:R-:W-:Y:S01]  /*0520*/  IMAD.IADD R22, R2, 0x1, -R15 ;  /* 0x0000000102167824 */ /* 0x000fe200078e0a0f */
[----:B------:R-:W-:Y:S01]  /*0530*/  SHF.R.S32.HI R15, RZ, 0x1f, R17 ;  /* 0x0000001fff0f7819 */ /* 0x000fe20000011411 */
[----:B------:R-:W-:Y:S02]  /*0540*/  IMAD.U32 R125, R125, 0x20, R12 ;  /* 0x000000207d7d7824 */ /* 0x000fe400078e000c */
[----:B------:R-:W-:Y:S01]  /*0550*/  IMAD.WIDE.U32 R26, R11, UR8, R134 ;  /* 0x000000080b1a7c25 */ /* 0x000fe2000f8e0086 */
[----:B------:R-:W-:-:S03]  /*0560*/  SHF.R.S32.HI R7, RZ, 0x1f, R22 ;  /* 0x0000001fff077819 */ /* 0x000fc60000011416 */
[----:B------:R-:W-:Y:S01]  /*0570*/  IMAD R12, R15, UR4, RZ ;  /* 0x000000040f0c7c24 */ /* 0x000fe2000f8e02ff */
[----:B------:R-:W-:Y:S01]  /*0580*/  LEA.HI R8, R7, R22, RZ, 0x3 ;  /* 0x0000001607087211 */ /* 0x000fe200078f18ff */
[----:B-1----:R-:W-:Y:S01]  /*0590*/  VIADD R18, R18, 0xffffffe ;  /* 0x0ffffffe12127836 */ /* 0x002fe20000000000 */
[----:B------:R-:W-:Y:S01]  /*05a0*/  SHF.R.S32.HI R6, RZ, 0x4, R3 ;  /* 0x00000004ff067819 */ /* 0x000fe20000011403 */
[----:B------:R-:W-:Y:S01]  /*05b0*/  IMAD R12, R17, UR5, R12 ;  /* 0x00000005110c7c24 */ /* 0x000fe2000f8e020c */
[----:B------:R-:W-:Y:S01]  /*05c0*/  ULDC.64 UR4, c[0x0][0x258] ;  /* 0x0000960000047ab9 */ /* 0x000fe20000000a00 */
[----:B------:R-:W1:Y:S01]  /*05d0*/  F2I.FTZ.U32.TRUNC.NTZ R19, R18 ;  /* 0x0000001200137305 */ /* 0x000e62000021f000 */
[----:B------:R-:W-:Y:S01]  /*05e0*/  LEA.HI R14, R3, R6, RZ, 0x1 ;  /* 0x00000006030e7211 */ /* 0x000fe200078f08ff */
[----:B------:R-:W-:Y:S01]  /*05f0*/  IMAD.IADD R25, R25, 0x1, R12 ;  /* 0x0000000119197824 */ /* 0x000fe200078e020c */
[----:B------:R-:W-:Y:S01]  /*0600*/  LOP3.LUT R3, R10, 0xfffffff8, RZ, 0xc0, !PT ;  /* 0xfffffff80a037812 */ /* 0x000fe200078ec0ff */
[----:B------:R-:W-:Y:S01]  /*0610*/  IMAD.SHL.U32 R8, R8, 0x20, RZ ;  /* 0x0000002008087824 */ /* 0x000fe200078e00ff */
[----:B------:R-:W-:Y:S01]  /*0620*/  LOP3.LUT R14, R14, 0xfffffffe, RZ, 0xc0, !PT ;  /* 0xfffffffe0e0e7812 */ /* 0x000fe200078ec0ff */
[----:B------:R-:W-:-:S03]  /*0630*/  IMAD.WIDE.U32 R24, R4, UR4, R24 ;  /* 0x0000000404187c25 */ /* 0x000fc6000f8e0018 */
[----:B------:R-:W-:Y:S01]  /*0640*/  LOP3.LUT R94, R8, 0xffffff00, RZ, 0xc0, !PT ;  /* 0xffffff00085e7812 */ /* 0x000fe200078ec0ff */
[----:B------:R-:W-:Y:S01]  /*0650*/  IMAD.IADD R14, R6, 0x1, -R14 ;  /* 0x00000001060e7824 */ /* 0x000fe200078e0a0e */
[----:B------:R-:W-:Y:S01]  /*0660*/  IABS R6, R4 ;  /* 0x0000000400067213 */ /* 0x000fe20000000000 */
[----:B------:R-:W-:Y:S02]  /*0670*/  IMAD.IADD R20, R2, 0x1, -R3 ;  /* 0x0000000102147824 */ /* 0x000fe400078e0a03 */
[----:B------:R-:W-:Y:S02]  /*0680*/  IMAD R8, R89, 0x200, R94 ;  /* 0x0000020059087824 */ /* 0x000fe400078e025e */
[----:B-1----:R-:W-:Y:S01]  /*0690*/  IMAD.MOV R13, RZ, RZ, -R19 ;  /* 0x000000ffff0d7224 */ /* 0x002fe200078e0a13 */
[----:B------:R-:W-:Y:S01]  /*06a0*/  LEA.HI R3, R20, R20, RZ, 0x1 ;  /* 0x0000001414037211 */ /* 0x000fe200078f08ff */
[----:B------:R-:W-:Y:S02]  /*06b0*/  IMAD.MOV.U32 R18, RZ, RZ, RZ ;  /* 0x000000ffff127224 */ /* 0x000fe400078e00ff */
[----:B------:R-:W-:-:S04]  /*06c0*/  IMAD R13, R13, R0, RZ ;  /* 0x000000000d0d7224 */ /* 0x000fc800078e02ff */
[----:B------:R-:W-:Y:S01]  /*06d0*/  IMAD.HI.U32 R13, R19, R13, R18 ;  /* 0x0000000d130d7227 */ /* 0x000fe200078e0012 */
[----:B------:R-:W-:-:S04]  /*06e0*/  LEA.HI R18, R22, R22, RZ, 0x1 ;  /* 0x0000001616127211 */ /* 0x000fc800078f08ff */
[----:B------:R-:W-:Y:S01]  /*06f0*/  LOP3.LUT R91, R18, 0x7fffffe, RZ, 0xc0, !PT ;  /* 0x07fffffe125b7812 */ /* 0x000fe200078ec0ff */
[----:B------:R-:W-:Y:S01]  /*0700*/  IMAD.HI.U32 R16, R13, R6, RZ ;  /* 0x000000060d107227 */ /* 0x000fe200078e00ff */
[----:B------:R-:W-:Y:S02]  /*0710*/  LOP3.LUT R13, R3, 0x3fffffe, RZ, 0xc0, !PT ;  /* 0x03fffffe030d7812 */ /* 0x000fe400078ec0ff */
[----:B------:R-:W-:Y:S01]  /*0720*/  SHF.R.S32.HI R3, RZ, 0x1, R3 ;  /* 0x00000001ff037819 */ /* 0x000fe20000011403 */
[----:B------:R-:W-:Y:S01]  /*0730*/  IMAD.MOV R21, RZ, RZ, -R16 ;  /* 0x000000ffff157224 */ /* 0x000fe200078e0a10 */
[--C-:B------:R-:W-:Y:S01]  /*0740*/  SHF.R.S32.HI R23, RZ, 0x1, R18.reuse ;  /* 0x00000001ff177819 */ /* 0x100fe20000011412 */
[----:B------:R-:W-:Y:S01]  /*0750*/  IMAD.IADD R13, R20, 0x1, -R13 ;  /* 0x00000001140d7824 */ /* 0x000fe200078e0a0d */
[----:B------:R-:W-:Y:S01]  /*0760*/  SHF.R.S32.HI R18, RZ, 0x1f, R18 ;  /* 0x0000001fff127819 */ /* 0x000fe20000011412 */
[----:B------:R-:W-:Y:S02]  /*0770*/  IMAD R21, R0, R21, R6 ;  /* 0x0000001500157224 */ /* 0x000fe400078e0206 */
[----:B------:R-:W-:Y:S01]  /*0780*/  IMAD R6, R5, UR8, RZ ;  /* 0x0000000805067c24 */ /* 0x000fe2000f8e02ff */
[----:B------:R-:W-:Y:S01]  /*0790*/  LEA.HI R18, R18, R23, RZ, 0x2 ;  /* 0x0000001712127211 */ /* 0x000fe200078f10ff */
[----:B------:R-:W-:Y:S01]  /*07a0*/  IMAD.SHL.U32 R20, R3, 0x40, RZ ;  /* 0x0000004003147824 */ /* 0x000fe200078e00ff */
[----:B------:R-:W-:Y:S01]  /*07b0*/  ISETP.GT.U32.AND P1, PT, R0, R21, PT ;  /* 0x000000150000720c */ /* 0x000fe20003f24070 */
[----:B------:R-:W-:Y:S01]  /*07c0*/  IMAD R19, R11, UR9, R6 ;  /* 0x000000090b137c24 */ /* 0x000fe2000f8e0206 */
[----:B------:R-:W-:Y:S01]  /*07d0*/  LOP3.LUT R18, R18, 0xfffffffc, RZ, 0xc0, !PT ;  /* 0xfffffffc12127812 */ /* 0x000fe200078ec0ff */
[----:B------:R-:W1:Y:S01]  /*07e0*/  LDC.64 R6, c[0x0][0x248] ;  /* 0x00009200ff067b82 */ /* 0x000e620000000a00 */
[----:B------:R-:W-:-:S02]  /*07f0*/  IMAD.IADD R91, R22, 0x1, -R91 ;  /* 0x00000001165b7824 */ /* 0x000fc400078e0a5b */
[----:B------:R-:W-:Y:S02]  /*0800*/  IMAD.IADD R19, R27, 0x1, R19 ;  /* 0x000000011b137824 */ /* 0x000fe400078e0213 */
[----:B------:R-:W-:Y:S02]  /*0810*/  IMAD.IADD R12, R23, 0x1, -R18 ;  /* 0x00000001170c7824 */ /* 0x000fe400078e0a12 */
[----:B------:R-:W-:Y:S02]  /*0820*/  IMAD.MOV.U32 R18, RZ, RZ, R26 ;  /* 0x000000ffff127224 */ /* 0x000fe400078e001a */
[----:B------:R-:W-:Y:S02]  /*0830*/  IMAD R13, R14, 0x8, R13 ;  /* 0x000000080e0d7824 */ /* 0x000fe400078e020d */
[----:B------:R-:W-:Y:S02]  /*0840*/  @!P1 IMAD.IADD R21, R21, 0x1, -R0 ;  /* 0x0000000115159824 */ /* 0x000fe400078e0a00 */
[----:B------:R-:W-:Y:S01]  /*0850*/  @!P1 VIADD R16, R16, 0x1 ;  /* 0x0000000110109836 */ /* 0x000fe20000000000 */
[----:B------:R-:W-:Y:S01]  /*0860*/  ISETP.NE.AND P1, PT, R9, RZ, PT ;  /* 0x000000ff0900720c */ /* 0x000fe20003f25270 */
[----:B------:R-:W-:Y:S01]  /*0870*/  IMAD.SHL.U32 R14, R14, 0x8, RZ ;  /* 0x000000080e0e7824 */ /* 0x000fe200078e00ff */
[----:B------:R-:W-:Y:S01]  /*0880*/  ISETP.GE.U32.AND P2, PT, R21, R0, PT ;  /* 0x000000001500720c */ /* 0x000fe20003f46070 */
[----:B------:R-:W-:Y:S01]  /*0890*/  IMAD R8, R91, 0x20, R8 ;  /* 0x000000205b087824 */ /* 0x000fe200078e0208 */
[----:B------:R-:W-:-:S02]  /*08a0*/  LOP3.LUT R21, R20, 0xc0, RZ, 0xc0, !PT ;  /* 0x000000c014157812 */ /* 0x000fc400078ec0ff */
[----:B------:R-:W-:Y:S02]  /*08b0*/  SHF.R.S32.HI R0, RZ, 0x1f, R4 ;  /* 0x0000001fff007819 */ /* 0x000fe40000011404 */
[----:B------:R-:W-:Y:S02]  /*08c0*/  LOP3.LUT R10, R21, 0x8, R10, 0xf8, !PT ;  /* 0x00000008150a7812 */ /* 0x000fe400078ef80a */
[----:B------:R-:W-:Y:S01]  /*08d0*/  LOP3.LUT R20, R4, R9, RZ, 0x3c, !PT ;  /* 0x0000000904147212 */ /* 0x000fe200078e3cff */
[----:B------:R-:W-:Y:S01]  /*08e0*/  IMAD R23, R0, UR4, RZ ;  /* 0x0000000400177c24 */ /* 0x000fe2000f8e02ff */
[----:B------:R-:W-:Y:S01]  /*08f0*/  SHF.R.U32.HI R21, RZ, 0x3, R21 ;  /* 0x00000003ff157819 */ /* 0x000fe20000011615 */
[-C--:B-1----:R-:W-:Y:S01]  /*0900*/  IMAD.WIDE.U32 R26, R11, R6.reuse, R134 ;  /* 0x000000060b1a7225 */ /* 0x082fe200078e0086 */
[----:B------:R-:W-:Y:S02]  /*0910*/  ISETP.GE.AND P0, PT, R20, RZ, PT ;  /* 0x000000ff1400720c */ /* 0x000fe40003f06270 */
[----:B------:R-:W-:Y:S01]  /*0920*/  LOP3.LUT R0, R10, R21, RZ, 0x3c, !PT ;  /* 0x000000150a007212 */ /* 0x000fe200078e3cff */
[----:B------:R-:W-:Y:S01]  /*0930*/  IMAD R10, R4, UR5, R23 ;  /* 0x00000005040a7c24 */ /* 0x000fe2000f8e0217 */
[----:B------:R-:W-:Y:S01]  /*0940*/  ULDC.64 UR4, c[0x0][0x238] ;  /* 0x00008e0000047ab9 */ /* 0x000fe20000000a00 */
[----:B------:R-:W-:Y:S01]  /*0950*/  IMAD R20, R5, R6, RZ ;  /* 0x0000000605147224 */ /* 0x000fe200078e02ff */
[----:B------:R-:W-:Y:S01]  /*0960*/  SHF.L.U64.HI R123, R6, 0x6, R7 ;  /* 0x00000006067b7819 */ /* 0x000fe20000010207 */
[----:B------:R-:W1:Y:S01]  /*0970*/  LDC.64 R4, c[0x0][0x240] ;  /* 0x00009000ff047b82 */ /* 0x000e620000000a00 */
[----:B------:R-:W-:-:S02]  /*0980*/  @P2 VIADD R16, R16, 0x1 ;  /* 0x0000000110102836 */ /* 0x000fc40000000000 */
[----:B------:R-:W-:Y:S02]  /*0990*/  IMAD R20, R11, R7, R20 ;  /* 0x000000070b147224 */ /* 0x000fe400078e0214 */
[----:B------:R-:W-:Y:S02]  /*09a0*/  IMAD R22, R15, UR4, RZ ;  /* 0x000000040f167c24 */ /* 0x000fe4000f8e02ff */
        /* <DEDUP_REMOVED lines=12> */
[-C--:B-1----:R-:W-:Y:S02]  /*0a70*/  IMAD R15, R137, R4.reuse, RZ ;  /* 0x00000004890f7224 */ /* 0x082fe400078e02ff */
[----:B------:R-:W-:Y:S01]  /*0a80*/  IMAD.IADD R27, R27, 0x1, R11 ;  /* 0x000000011b1b7824 */ /* 0x000fe200078e020b */
[----:B------:R-:W-:Y:S01]  /*0a90*/  SHF.R.S32.HI R11, RZ, 0x1f, R93 ;  /* 0x0000001fff0b7819 */ /* 0x000fe2000001145d */
[----:B------:R-:W-:Y:S02]  /*0aa0*/  IMAD R131, R9, UR4, RZ ;  /* 0x0000000409837c24 */ /* 0x000fe4000f8e02ff */
[C---:B------:R-:W-:Y:S02]  /*0ab0*/  IMAD R15, R136.reuse, R5, R15 ;  /* 0x00000005880f7224 */ /* 0x040fe400078e020f */
        /* <DEDUP_REMOVED lines=23> */
[----:B------:R-:W-:Y:S01]  /*0c30*/  IMAD.IADD R10, R19, 0x1, R10 ;  /* 0x00000001130a7824 */ /* 0x000fe200078e020a */
[----:B------:R-:W-:Y:S01]  /*0c40*/  @!PT LDS RZ, [RZ] ;  /* 0x00000000fffff984 */ /* 0x000fe20000000800 */
[----:B------:R-:W-:Y:S01]  /*0c50*/  @!PT LDS RZ, [RZ] ;  /* 0x00000000fffff984 */ /* 0x000fe20000000800 */
[----:B------:R-:W-:Y:S01]  /*0c60*/  @!PT LDS RZ, [RZ] ;  /* 0x00000000fffff984 */ /* 0x000fe20000000800 */
[----:B------:R-:W-:Y:S01]  /*0c70*/  LDGSTS.E.BYPASS.LTC128B.128 [R125], desc[UR16][R20.64] ;  /* 0x00000000147d7fae */ /* 0x000fe2000b901d50 */
[----:B------:R-:W-:-:S02]  /*0c80*/  IMAD R9, R9, UR10, RZ ;  /* 0x0000000a09097c24 */ /* 0x000fc4000f8e02ff */
[----:B------:R-:W-:Y:S01]  /*0c90*/  IMAD R4, R11, UR8, RZ ;  /* 0x000000080b047c24 */ /* 0x000fe2000f8e02ff */
[----:B------:R-:W-:Y:S01]  /*0ca0*/  LEA.HI.X R23, R18, UR7, R10, 0x1, P0 ;  /* 0x0000000712177c11 */ /* 0x000fe200080f0c0a */
[----:B------:R-:W-:Y:S01]  /*0cb0*/  LDGSTS.E.BYPASS.LTC128B.128 [R125+0x1000], desc[UR16][R20.64+0x40] ;  /* 0x01000040147d7fae */ /* 0x000fe2000b901d50 */
[----:B------:R-:W-:Y:S01]  /*0cc0*/  IADD3 R18, P0, R124, R22, RZ ;  /* 0x000000167c127210 */ /* 0x000fe20007f1e0ff */
[C---:B------:R-:W-:Y:S02]  /*0cd0*/  IMAD.WIDE.U32 R126, R16.reuse, UR10, R126 ;  /* 0x0000000a107e7c25 */ /* 0x040fe4000f8e007e */
[----:B------:R-:W-:Y:S02]  /*0ce0*/  LDGSTS.E.BYPASS.LTC128B.128 [R125+0x2000], desc[UR16][R20.64+0x80] ;  /* 0x02000080147d7fae */ /* 0x000fe4000b901d50 */
[----:B------:R-:W-:Y:S02]  /*0cf0*/  IMAD.X R19, R123, 0x1, R23, P0 ;  /* 0x000000017b137824 */ /* 0x000fe400000e0617 */
[----:B------:R-:W-:Y:S01]  /*0d00*/  LDGSTS.E.BYPASS.LTC128B.128 [R125+0x800], desc[UR16][R24.64] ;  /* 0x00800000187d7fae */ /* 0x000fe2000b901d50 */
[----:B------:R-:W-:Y:S01]  /*0d10*/  IMAD R9, R16, UR11, R9 ;  /* 0x0000000b10097c24 */ /* 0x000fe2000f8e0209 */
[----:B------:R-:W-:Y:S01]  /*0d20*/  ULDC.64 UR10, c[0x0][0x220] ;  /* 0x00008800000a7ab9 */ /* 0x000fe20000000a00 */
[C---:B------:R-:W-:Y:S01]  /*0d30*/  IMAD.WIDE.U32 R16, R93.reuse, UR8, RZ ;  /* 0x000000085d107c25 */ /* 0x040fe2000f8e00ff */
[----:B------:R-:W-:Y:S03]  /*0d40*/  LDGSTS.E.BYPASS.LTC128B.128 [R125+0x1800], desc[UR16][R24.64+0x40] ;  /* 0x01800040187d7fae */ /* 0x000fe6000b901d50 */
[----:B------:R-:W-:Y:S01]  /*0d50*/  IMAD R5, R93, UR9, R4 ;  /* 0x000000095d057c24 */ /* 0x000fe2000f8e0204 */
[----:B------:R1:W-:Y:S01]  /*0d60*/  LDGSTS.E.BYPASS.LTC128B.128 [R125+0x2800], desc[UR16][R24.64+0x80] ;  /* 0x02800080187d7fae */ /* 0x0003e2000b901d50 */
[----:B------:R-:W-:Y:S01]  /*0d70*/  IMAD.SHL.U32 R10, R12, 0x40, RZ ;  /* 0x000000400c0a7824 */ /* 0x000fe200078e00ff */
[----:B------:R-:W-:Y:S01]  /*0d80*/  LEA R4, P0, R16, R126, 0x6 ;  /* 0x0000007e10047211 */ /* 0x000fe200078030ff */
[----:B------:R-:W-:Y:S01]  /*0d90*/  IMAD.IADD R5, R17, 0x1, R5 ;  /* 0x0000000111057824 */ /* 0x000fe200078e0205 */
[----:B------:R-:W-:Y:S01]  /*0da0*/  LDGSTS.E.BYPASS.LTC128B.128 [R125+0x3000], desc[UR16][R22.64] ;  /* 0x03000000167d7fae */ /* 0x000fe2000b901d50 */
[----:B------:R-:W-:Y:S01]  /*0db0*/  IMAD.IADD R122, R127, 0x1, R9 ;  /* 0x000000017f7a7824 */ /* 0x000fe200078e0209 */
[----:B------:R-:W-:Y:S01]  /*0dc0*/  LOP3.LUT R9, R10, 0xc0, RZ, 0xc0, !PT ;  /* 0x000000c00a097812 */ /* 0x000fe200078ec0ff */
[----:B------:R-:W-:Y:S01]  /*0dd0*/  IMAD.U32 R0, R13, 0x20, R0 ;  /* 0x000000200d007824 */ /* 0x000fe200078e0000 */
[----:B------:R-:W-:Y:S02]  /*0de0*/  LDGSTS.E.BYPASS.LTC128B.128 [R125+0x4000], desc[UR16][R22.64+0x40] ;  /* 0x04000040167d7fae */ /* 0x000fe4000b901d50 */
[----:B------:R-:W-:-:S02]  /*0df0*/  LEA.HI.X R17, R16, R122, R5, 0x6, P0 ;  /* 0x0000007a10117211 */ /* 0x000fc400000f3405 */
[----:B------:R-:W-:Y:S01]  /*0e00*/  LDGSTS.E.BYPASS.LTC128B.128 [R125+0x5000], desc[UR16][R22.64+0x80] ;  /* 0x05000080167d7fae */ /* 0x000fe2000b901d50 */
[----:B------:R-:W-:Y:S02]  /*0e10*/  LOP3.LUT R5, R9, 0x8, R14, 0xf8, !PT ;  /* 0x0000000809057812 */ /* 0x000fe400078ef80e */
[----:B------:R-:W-:Y:S01]  /*0e20*/  SHF.R.U32.HI R10, RZ, 0x3, R9 ;  /* 0x00000003ff0a7819 */ /* 0x000fe20000011609 */
[----:B------:R-:W-:Y:S01]  /*0e30*/  LDGSTS.E.BYPASS.LTC128B.128 [R125+0x3800], desc[UR16][R18.64] ;  /* 0x03800000127d7fae */ /* 0x000fe2000b901d50 */
[C---:B------:R-:W-:Y:S02]  /*0e40*/  LEA R14, P0, R4.reuse, UR10, 0x1 ;  /* 0x0000000a040e7c11 */ /* 0x040fe4000f8008ff */
[----:B------:R-:W-:Y:S01]  /*0e50*/  LOP3.LUT R5, R5, R10, RZ, 0x3c, !PT ;  /* 0x0000000a05057212 */ /* 0x000fe200078e3cff */
[----:B------:R-:W-:Y:S01]  /*0e60*/  LDGSTS.E.BYPASS.LTC128B.128 [R125+0x4800], desc[UR16][R18.64+0x40] ;  /* 0x04800040127d7fae */ /* 0x000fe2000b901d50 */
[----:B------:R-:W-:Y:S01]  /*0e70*/  LEA.HI.X R15, R4, UR11, R17, 0x1, P0 ;  /* 0x0000000b040f7c11 */ /* 0x000fe200080f0c11 */
[----:B------:R-:W-:Y:S01]  /*0e80*/  IMAD.MOV.U32 R4, RZ, RZ, 0x20 ;  /* 0x00000020ff047424 */ /* 0x000fe200078e00ff */
[----:B------:R-:W-:Y:S01]  /*0e90*/  IADD3 R16, P0, R14, UR14, RZ ;  /* 0x0000000e0e107c10 */ /* 0x000fe2000ff1e0ff */
[----:B------:R-:W-:Y:S01]  /*0ea0*/  LDGSTS.E.BYPASS.LTC128B.128 [R125+0x5800], desc[UR16][R18.64+0x80] ;  /* 0x05800080127d7fae */ /* 0x000fe2000b901d50 */
[----:B------:R-:W-:Y:S01]  /*0eb0*/  IMAD.IADD R121, R5, 0x1, R8 ;  /* 0x0000000105797824 */ /* 0x000fe200078e0208 */
[----:B------:R-:W-:-:S02]  /*0ec0*/  LEA R95, R0, UR5, 0x1 ;  /* 0x00000005005f7c11 */ /* 0x000fc4000f8e08ff */
[----:B------:R-:W0:Y:S01]  /*0ed0*/  LDGDEPBAR ;  /* 0x00000000000079af */ /* 0x000e220000000000 */
[----:B------:R-:W-:Y:S02]  /*0ee0*/  IADD3.X R17, R15, UR15, RZ, P0, !PT ;  /* 0x0000000f0f117c10 */ /* 0x000fe400087fe4ff */
[----:B------:R-:W-:Y:S02]  /*0ef0*/  LEA R121, R121, UR5, 0x1 ;  /* 0x0000000579797c11 */ /* 0x000fe4000f8e08ff */
[----:B------:R-:W-:Y:S02]  /*0f00*/  LOP3.LUT P0, RZ, R3, 0x2, RZ, 0xc0, !PT ;  /* 0x0000000203ff7812 */ /* 0x000fe4000780c0ff */
[----:B------:R-:W-:Y:S01]  /*0f10*/  LEA R120, R0, UR4, 0x1 ;  /* 0x0000000400787c11 */ /* 0x000fe2000f8e08ff */
[----:B------:R-:W-:Y:S01]  /*0f20*/  ULDC UR4, c[0x0][0x39c] ;  /* 0x0000e70000047ab9 */ /* 0x000fe20000000800 */
[C---:B------:R-:W-:Y:S02]  /*0f30*/  SEL R3, R4.reuse, 0xffffffe0, !P0 ;  /* 0xffffffe004037807 */ /* 0x040fe40004000000 */
[----:B------:R-:W-:-:S03]  /*0f40*/  SEL R4, R4, 0xffffffe0, !P1 ;  /* 0xffffffe004047807 */ /* 0x000fc60004800000 */
[----:B------:R-:W-:Y:S02]  /*0f50*/  IMAD.IADD R118, R120, 0x1, R3 ;  /* 0x0000000178767824 */ /* 0x000fe400078e0203 */
[----:B------:R-:W-:Y:S01]  /*0f60*/  IMAD.IADD R119, R121, 0x1, R4 ;  /* 0x0000000179777824 */ /* 0x000fe200078e0204 */
[----:B------:R-:W-:-:S04]  /*0f70*/  DEPBAR.LE SB0, 0x0 ;  /* 0x000080000000791a */ /* 0x000fc80000000000 */
[----:B------:R-:W-:Y:S06]  /*0f80*/  BAR.SYNC.DEFER_BLOCKING 0x0 ;  /* 0x0000000000007b1d */ /* 0x000fec0000010000 */
        /* <DEDUP_REMOVED lines=10> */
[----:B-1----:R-:W1:Y:S04]  /*1030*/  LDSM.16.M88.4 R24, [R95+0x3000] ;  /* 0x003000005f18783b */ /* 0x002e680000000200 */
[----:B------:R-:W-:Y:S04]  /*1040*/  LDSM.16.M88.4 R72, [R119] ;  /* 0x000000007748783b */ /* 0x000fe80000000200 */
[----:B------:R-:W-:Y:S04]  /*1050*/  LDSM.16.M88.4 R52, [R121+0x1000] ;  /* 0x001000007934783b */ /* 0x000fe80000000200 */
[----:B--2---:R-:W-:Y:S04]  /*1060*/  LDSM.16.M88.4 R12, [R95+0x4000] ;  /* 0x004000005f0c783b */ /* 0x004fe80000000200 */
[----:B------:R-:W2:Y:S04]  /*1070*/  LDSM.16.M88.4 R44, [R95+0x3400] ;  /* 0x003400005f2c783b */ /* 0x000ea80000000200 */
[----:B---3--:R-:W3:Y:S04]  /*1080*/  LDSM.16.M88.4 R16, [R118] ;  /* 0x000000007610783b */ /* 0x008ee80000000200 */
[----:B------:R-:W-:Y:S04]  /*1090*/  LDSM.16.M88.4 R20, [R119+0x1000] ;  /* 0x001000007714783b */ /* 0x000fe80000000200 */
[----:B------:R-:W-:Y:S04]  /*10a0*/  LDSM.16.M88.4 R40, [R118+0x1000] ;  /* 0x001000007628783b */ /* 0x000fe80000000200 */
[----:B------:R-:W4:Y:S04]  /*10b0*/  LDSM.16.M88.4 R32, [R118+0x400] ;  /* 0x000400007620783b */ /* 0x000f280000000200 */
[----:B------:R-:W5:Y:S01]  /*10c0*/  LDSM.16.M88.4 R56, [R95+0x3800] ;  /* 0x003800005f38783b */ /* 0x000f620000000200 */
[C---:B-1----:R-:W-:Y:S03]  /*10d0*/  HMMA.16816.F32.BF16 R28, R8.reuse, R24, RZ ;  /* 0x00000018081c723c */ /* 0x042fe600000418ff */
[----:B------:R-:W-:Y:S04]  /*10e0*/  LDSM.16.M88.4 R64, [R95+0x5000] ;  /* 0x005000005f40783b */ /* 0x000fe80000000200 */
[----:B------:R-:W1:Y:S01]  /*10f0*/  LDSM.16.M88.4 R48, [R95+0x4400] ;  /* 0x004400005f30783b */ /* 0x000e620000000200 */
[C---:B------:R-:W-:Y:S03]  /*1100*/  HMMA.16816.F32.BF16 R24, R8.reuse, R26, RZ ;  /* 0x0000001a0818723c */ /* 0x040fe600000418ff */
[----:B------:R-:W-:Y:S04]  /*1110*/  LDSM.16.M88.4 R68, [R118+0x800] ;  /* 0x000800007644783b */ /* 0x000fe80000000200 */
[----:B------:R-:W-:Y:S01]  /*1120*/  LDSM.16.M88.4 R76, [R95+0x3c00] ;  /* 0x003c00005f4c783b */ /* 0x000fe20000000200 */
[C---:B--2---:R-:W-:Y:S03]  /*1130*/  HMMA.16816.F32.BF16 R36, R8.reuse, R44, RZ ;  /* 0x0000002c0824723c */ /* 0x044fe600000418ff */
[----:B------:R-:W-:Y:S04]  /*1140*/  LDSM.16.M88.4 R80, [R118+0x1400] ;  /* 0x001400007650783b */ /* 0x000fe80000000200 */
[----:B------:R-:W0:Y:S01]  /*1150*/  LDGDEPBAR ;  /* 0x00000000000079af */ /* 0x000e220000000000 */
[----:B------:R-:W-:Y:S06]  /*1160*/  HMMA.16816.F32.BF16 R44, R8, R46, RZ ;  /* 0x0000002e082c723c */ /* 0x000fec00000418ff */
[C---:B---3--:R-:W-:Y:S06]  /*1170*/  HMMA.16816.F32.BF16 R28, R72.reuse, R16, R28 ;  /* 0x00000010481c723c */ /* 0x048fec000004181c */
[C---:B------:R-:W-:Y:S01]  /*1180*/  HMMA.16816.F32.BF16 R24, R72.reuse, R18, R24 ;  /* 0x000000124818723c */ /* 0x040fe20000041818 */
[----:B------:R-:W2:Y:S05]  /*1190*/  LDSM.16.M88.4 R16, [R121+0x2000] ;  /* 0x002000007910783b */ /* 0x000eaa0000000200 */
[C---:B----4-:R-:W-:Y:S06]  /*11a0*/  HMMA.16816.F32.BF16 R36, R72.reuse, R32, R36 ;  /* 0x000000204824723c */ /* 0x050fec0000041824 */
[----:B------:R-:W-:Y:S01]  /*11b0*/  HMMA.16816.F32.BF16 R44, R72, R34, R44 ;  /* 0x00000022482c723c */ /* 0x000fe2000004182c */
[----:B------:R-:W-:Y:S05]  /*11c0*/  LDSM.16.M88.4 R32, [R118+0x2000] ;  /* 0x002000007620783b */ /* 0x000fea0000000200 */
[C---:B------:R-:W-:Y:S06]  /*11d0*/  HMMA.16816.F32.BF16 R28, R52.reuse, R12, R28 ;  /* 0x0000000c341c723c */ /* 0x040fec000004181c */
[----:B------:R-:W-:Y:S01]  /*11e0*/  HMMA.16816.F32.BF16 R24, R52, R14, R24 ;  /* 0x0000000e3418723c */ /* 0x000fe20000041818 */
[----:B------:R-:W3:Y:S05]  /*11f0*/  LDSM.16.M88.4 R12, [R119+0x2000] ;  /* 0x00200000770c783b */ /* 0x000eea0000000200 */
[----:B-----5:R-:W-:Y:S06]  /*1200*/  HMMA.16816.F32.BF16 R60, R8, R56, RZ ;  /* 0x00000038083c723c */ /* 0x020fec00000418ff */
[----:B-1----:R-:W-:Y:S06]  /*1210*/  HMMA.16816.F32.BF16 R36, R52, R48, R36 ;  /* 0x000000303424723c */ /* 0x002fec0000041824 */
[C---:B------:R-:W-:Y:S06]  /*1220*/  HMMA.16816.F32.BF16 R28, R20.reuse, R40, R28 ;  /* 0x00000028141c723c */ /* 0x040fec000004181c */
[----:B------:R-:W-:Y:S01]  /*1230*/  HMMA.16816.F32.BF16 R24, R20, R42, R24 ;  /* 0x0000002a1418723c */ /* 0x000fe20000041818 */
[----:B------:R-:W-:Y:S05]  /*1240*/  LDSM.16.M88.4 R40, [R95+0x5400] ;  /* 0x005400005f28783b */ /* 0x000fea0000000200 */
[----:B------:R-:W-:Y:S01]  /*1250*/  HMMA.16816.F32.BF16 R44, R52, R50, R44 ;  /* 0x00000032342c723c */ /* 0x000fe2000004182c */
[----:B------:R-:W1:Y:S05]  /*1260*/  LDSM.16.M88.4 R48, [R95+0x4800] ;  /* 0x004800005f30783b */ /* 0x000e6a0000000200 */
[----:B------:R-:W-:Y:S06]  /*1270*/  HMMA.16816.F32.BF16 R56, R8, R58, RZ ;  /* 0x0000003a0838723c */ /* 0x000fec00000418ff */
[C---:B--2---:R-:W-:Y:S06]  /*1280*/  HMMA.16816.F32.BF16 R28, R16.reuse, R64, R28 ;  /* 0x00000040101c723c */ /* 0x044fec000004181c */
[----:B------:R-:W-:Y:S01]  /*1290*/  HMMA.16816.F32.BF16 R24, R16, R66, R24 ;  /* 0x000000421018723c */ /* 0x000fe20000041818 */
[----:B------:R-:W2:Y:S05]  /*12a0*/  LDSM.16.M88.4 R64, [R118+0xc00] ;  /* 0x000c00007640783b */ /* 0x000eaa0000000200 */
[----:B------:R-:W-:Y:S06]  /*12b0*/  HMMA.16816.F32.BF16 R60, R72, R68, R60 ;  /* 0x00000044483c723c */ /* 0x000fec000004183c */
[C---:B------:R-:W-:Y:S06]  /*12c0*/  HMMA.16816.F32.BF16 R84, R8.reuse, R76, RZ ;  /* 0x0000004c0854723c */ /* 0x040fec00000418ff */
[----:B------:R-:W-:Y:S01]  /*12d0*/  HMMA.16816.F32.BF16 R76, R8, R78, RZ ;  /* 0x0000004e084c723c */ /* 0x000fe200000418ff */
[----:B------:R-:W-:Y:S05]  /*12e0*/  LDSM.16.M88.4 R8, [R118+0x2400] ;  /* 0x002400007608783b */ /* 0x000fea0000000200 */
[----:B---3--:R-:W-:Y:S06]  /*12f0*/  HMMA.16816.F32.BF16 R28, R12, R32, R28 ;  /* 0x000000200c1c723c */ /* 0x008fec000004181c */
[----:B------:R-:W-:Y:S01]  /*1300*/  HMMA.16816.F32.BF16 R68, R72, R70, R56 ;  /* 0x000000464844723c */ /* 0x000fe20000041838 */
[----:B------:R-:W3:Y:S05]  /*1310*/  LDSM.16.M88.4 R56, [R118+0x1800] ;  /* 0x001800007638783b */ /* 0x000eea0000000200 */
[C---:B------:R-:W-:Y:S06]  /*1320*/  HMMA.16816.F32.BF16 R36, R20.reuse, R80, R36 ;  /* 0x000000501424723c */ /* 0x040fec0000041824 */
[----:B------:R-:W-:Y:S01]  /*1330*/  HMMA.16816.F32.BF16 R44, R20, R82, R44 ;  /* 0x00000052142c723c */ /* 0x000fe2000004182c */
[----:B------:R-:W-:Y:S05]  /*1340*/  LDSM.16.M88.4 R80, [R95+0x5800] ;  /* 0x005800005f50783b */ /* 0x000fea0000000200 */
[----:B------:R-:W-:Y:S01]  /*1350*/  HMMA.16816.F32.BF16 R24, R12, R34, R24 ;  /* 0x000000220c18723c */ /* 0x000fe20000041818 */
[----:B------:R-:W4:Y:S01]  /*1360*/  LDSM.16.M88.4 R32, [R95+0x4c00] ;  /* 0x004c00005f20783b */ /* 0x000f220000000200 */
[----:B------:R-:W-:Y:S01]  /*1370*/  FMUL.FTZ R29, R29, UR4 ;  /* 0x000000041d1d7c20 */ /* 0x000fe20008410000 */
[----:B------:R-:W-:Y:S01]  /*1380*/  FMUL.FTZ R0, R28, UR4 ;  /* 0x000000041c007c20 */ /* 0x000fe20008410000 */
[----:B------:R-:W-:-:S02]  /*1390*/  FMUL.FTZ R3, R30, UR4 ;  /* 0x000000041e037c20 */ /* 0x000fc40008410000 */
[----:B-1----:R-:W-:Y:S01]  /*13a0*/  HMMA.16816.F32.BF16 R60, R52, R48, R60 ;  /* 0x00000030343c723c */ /* 0x002fe2000004183c */
[----:B------:R1:W-:Y:S05]  /*13b0*/  MUFU.TANH R48, R29 ;  /* 0x0000001d00307308 */ /* 0x0003ea0000002400 */
[C---:B--2---:R-:W-:Y:S01]  /*13c0*/  HMMA.16816.F32.BF16 R84, R72.reuse, R64, R84 ;  /* 0x000000404854723c */ /* 0x044fe20000041854 */
[----:B------:R-:W-:Y:S02]  /*13d0*/  FMUL.FTZ R49, R31, UR4 ;  /* 0x000000041f317c20 */ /* 0x000fe40008410000 */
[----:B------:R-:W-:Y:S03]  /*13e0*/  MUFU.TANH R0, R0 ;  /* 0x0000000000007308 */ /* 0x000fe60000002400 */
[----:B------:R-:W-:Y:S05]  /*13f0*/  HMMA.16816.F32.BF16 R76, R72, R66, R76 ;  /* 0x00000042484c723c */ /* 0x000fea000004184c */
[----:B------:R-:W-:Y:S01]  /*1400*/  MUFU.TANH R49, R49 ;  /* 0x0000003100317308 */ /* 0x000fe20000002400 */
[C---:B------:R-:W-:Y:S01]  /*1410*/  HMMA.16816.F32.BF16 R36, R16.reuse, R40, R36 ;  /* 0x000000281024723c */ /* 0x040fe20000041824 */
[----:B-1----:R-:W1:Y:S01]  /*1420*/  LDSM.16.M88.4 R28, [R118+0x1c00] ;  /* 0x001c0000761c783b */ /* 0x002e620000000200 */
[----:B------:R-:W-:Y:S01]  /*1430*/  FMUL.FTZ R25, R25, UR4 ;  /* 0x0000000419197c20 */ /* 0x000fe20008410000 */
[----:B------:R-:W-:Y:S01]  /*1440*/  FMUL.FTZ R24, R24, UR4 ;  /* 0x0000000418187c20 */ /* 0x000fe20008410000 */
[----:B------:R-:W-:Y:S01]  /*1450*/  FMUL.FTZ R26, R26, UR4 ;  /* 0x000000041a1a7c20 */ /* 0x000fe20008410000 */
[----:B------:R-:W-:Y:S01]  /*1460*/  FMUL.FTZ R27, R27, UR4 ;  /* 0x000000041b1b7c20 */ /* 0x000fe20008410000 */
[----:B------:R-:W-:Y:S01]  /*1470*/  HMMA.16816.F32.BF16 R44, R16, R42, R44 ;  /* 0x0000002a102c723c */ /* 0x000fe2000004182c */
[----:B------:R-:W-:Y:S01]  /*1480*/  LDSM.16.M88.4 R40, [R118+0x2800] ;  /* 0x002800007628783b */ /* 0x000fe20000000200 */
[----:B------:R-:W2:Y:S04]  /*1490*/  MUFU.TANH R64, R24 ;  /* 0x0000001800407308 */ /* 0x000ea80000002400 */
[----:B------:R-:W-:Y:S04]  /*14a0*/  HMMA.16816.F32.BF16 R68, R52, R50, R68 ;  /* 0x000000323444723c */ /* 0x000fe80000041844 */
[----:B------:R-:W5:Y:S02]  /*14b0*/  MUFU.TANH R50, R26 ;  /* 0x0000001a00327308 */ /* 0x000f640000002400 */
[----:B---3--:R-:W-:Y:S06]  /*14c0*/  HMMA.16816.F32.BF16 R60, R20, R56, R60 ;  /* 0x00000038143c723c */ /* 0x008fec000004183c */
[----:B------:R3:W-:Y:S01]  /*14d0*/  MUFU.TANH R56, R25 ;  /* 0x0000001900387308 */ /* 0x0007e20000002400 */
[C---:B----4-:R-:W-:Y:S06]  /*14e0*/  HMMA.16816.F32.BF16 R84, R52.reuse, R32, R84 ;  /* 0x000000203454723c */ /* 0x050fec0000041854 */
[----:B------:R-:W-:Y:S01]  /*14f0*/  HMMA.16816.F32.BF16 R76, R52, R34, R76 ;  /* 0x00000022344c723c */ /* 0x000fe2000004184c */
[----:B------:R4:W-:Y:S05]  /*1500*/  MUFU.TANH R32, R27 ;  /* 0x0000001b00207308 */ /* 0x0009ea0000002400 */
[----:B------:R-:W-:Y:S03]  /*1510*/  HMMA.16816.F32.BF16 R36, R12, R8, R36 ;  /* 0x000000080c24723c */ /* 0x000fe60000041824 */
[----:B------:R-:W-:Y:S01]  /*1520*/  MUFU.TANH R3, R3 ;  /* 0x0000000300037308 */ /* 0x000fe20000002400 */
[----:B---3--:R-:W-:-:S02]  /*1530*/  LOP3.LUT R25, R90, 0xffffffe0, RZ, 0xc0, !PT ;  /* 0xffffffe05a197812 */ /* 0x008fc400078ec0ff */
[----:B------:R-:W-:Y:S01]  /*1540*/  HMMA.16816.F32.BF16 R44, R12, R10, R44 ;  /* 0x0000000a0c2c723c */ /* 0x000fe2000004182c */
[----:B------:R-:W3:Y:S02]  /*1550*/  LDSM.16.M88.4 R8, [R95+0x5c00] ;  /* 0x005c00005f08783b */ /* 0x000ee40000000200 */
[----:B------:R-:W-:-:S03]  /*1560*/  IMAD.IADD R25, R2, 0x1, -R25 ;  /* 0x0000000102197824 */ /* 0x000fc600078e0a19 */
[----:B------:R-:W-:Y:S02]  /*1570*/  HMMA.16816.F32.BF16 R68, R20, R58, R68 ;  /* 0x0000003a1444723c */ /* 0x000fe40000041844 */
[----:B------:R-:W-:-:S04]  /*1580*/  SHF.R.S32.HI R132, RZ, 0x1f, R25 ;  /* 0x0000001fff847819 */ /* 0x000fc80000011419 */
[----:B------:R-:W-:Y:S01]  /*1590*/  LEA.HI R132, R132, R25, RZ, 0x2 ;  /* 0x0000001984847211 */ /* 0x000fe200078f10ff */
[----:B------:R-:W-:Y:S01]  /*15a0*/  IMAD R25, R89, 0x10, R96 ;  /* 0x0000001059197824 */ /* 0x000fe200078e0260 */
[C---:B-1----:R-:W-:Y:S02]  /*15b0*/  HMMA.16816.F32.BF16 R84, R20.reuse, R28, R84 ;  /* 0x0000001c1454723c */ /* 0x042fe40000041854 */
[----:B------:R-:W-:Y:S02]  /*15c0*/  SHF.R.S32.HI R132, RZ, 0x2, R132 ;  /* 0x00000002ff847819 */ /* 0x000fe40000011484 */
[----:B------:R-:W-:Y:S01]  /*15d0*/  FMUL.FTZ R33, R36, UR4 ;  /* 0x0000000424217c20 */ /* 0x000fe20008410000 */
[----:B------:R-:W-:Y:S01]  /*15e0*/  FMUL.FTZ R36, R37, UR4 ;  /* 0x0000000425247c20 */ /* 0x000fe20008410000 */
[----:B------:R-:W-:Y:S01]  /*15f0*/  IADD3 R25, R25, 0x1, R132 ;  /* 0x0000000119197810 */ /* 0x000fe20007ffe084 */
[----:B------:R-:W-:Y:S01]  /*1600*/  HMMA.16816.F32.BF16 R76, R20, R30, R76 ;  /* 0x0000001e144c723c */ /* 0x000fe2000004184c */
[----:B------:R-:W-:Y:S01]  /*1610*/  FMUL.FTZ R37, R38, UR4 ;  /* 0x0000000426257c20 */ /* 0x000fe20008410000 */
[----:B------:R-:W-:Y:S01]  /*1620*/  IMAD.SHL.U32 R38, R2, 0x2, RZ ;  /* 0x0000000202267824 */ /* 0x000fe200078e00ff */
[----:B------:R-:W-:Y:S01]  /*1630*/  IADD3 R25, R92, -UR13, R25 ;  /* 0x8000000d5c197c10 */ /* 0x000fe2000fffe019 */
[----:B------:R-:W-:Y:S01]  /*1640*/  FMUL.FTZ R34, R39, UR4 ;  /* 0x0000000427227c20 */ /* 0x000fe20008410000 */
[----:B------:R-:W-:Y:S01]  /*1650*/  FMUL.FTZ R28, R44, UR4 ;  /* 0x000000042c1c7c20 */ /* 0x000fe20008410000 */
[C---:B------:R-:W-:Y:S01]  /*1660*/  HMMA.16816.F32.BF16 R60, R16.reuse, R80, R60 ;  /* 0x00000050103c723c */ /* 0x040fe2000004183c */
[----:B------:R-:W-:Y:S01]  /*1670*/  LOP3.LUT R38, R38, 0x6, RZ, 0xc0, !PT ;  /* 0x0000000626267812 */ /* 0x000fe200078ec0ff */
[----:B------:R-:W-:Y:S01]  /*1680*/  VIADD R35, R25, UR12 ;  /* 0x0000000c19237c36 */ /* 0x000fe20008000000 */
[----:B------:R-:W-:Y:S01]  /*1690*/  MUFU.TANH R33, R33 ;  /* 0x0000002100217308 */ /* 0x000fe20000002400 */
[----:B----4-:R-:W1:Y:S01]  /*16a0*/  LDSM.16.M88.4 R24, [R118+0x2c00] ;  /* 0x002c00007618783b */ /* 0x010e620000000200 */
[----:B------:R-:W-:Y:S01]  /*16b0*/  FMUL.FTZ R29, R45, UR4 ;  /* 0x000000042d1d7c20 */ /* 0x000fe20008410000 */
[----:B------:R-:W-:Y:S01]  /*16c0*/  HMMA.16816.F32.BF16 R68, R16, R82, R68 ;  /* 0x000000521044723c */ /* 0x000fe20000041844 */
[----:B------:R-:W-:Y:S01]  /*16d0*/  IMAD R93, R93, 0x40, R38 ;  /* 0x000000405d5d7824 */ /* 0x000fe200078e0226 */
[C---:B------:R-:W-:Y:S01]  /*16e0*/  VIMNMX R22, R35.reuse, R92, PT ;  /* 0x0000005c23167248 */ /* 0x040fe20003fe0100 */
[----:B------:R-:W-:Y:S01]  /*16f0*/  FMUL.FTZ R2, R46, UR4 ;  /* 0x000000042e027c20 */ /* 0x000fe20008410000 */
[----:B------:R-:W-:Y:S01]  /*1700*/  VIADDMNMX R92, R35, 0x8, R92, PT ;  /* 0x00000008235c7846 */ /* 0x000fe2000380015c */
[----:B------:R-:W-:Y:S01]  /*1710*/  MUFU.TANH R34, R34 ;  /* 0x0000002200227308 */ /* 0x000fe20000002400 */
[----:B------:R-:W-:-:S02]  /*1720*/  VIADD R21, R93, 0x1 ;  /* 0x000000015d157836 */ /* 0x000fc40000000000 */
[----:B------:R-:W-:Y:S01]  /*1730*/  FMUL.FTZ R20, R47, UR4 ;  /* 0x000000042f147c20 */ /* 0x000fe20008410000 */
[----:B---3--:R-:W-:Y:S01]  /*1740*/  HMMA.16816.F32.BF16 R84, R16, R8, R84 ;  /* 0x000000081054723c */ /* 0x008fe20000041854 */
[----:B------:R-:W-:Y:S01]  /*1750*/  VIADD R23, R93, 0x30 ;  /* 0x000000305d177836 */ /* 0x000fe20000000000 */
[----:B------:R-:W-:-:S04]  /*1760*/  DEPBAR.LE SB0, 0x0 ;  /* 0x000080000000791a */ /* 0x000fc80000000000 */
[----:B------:R-:W-:Y:S01]  /*1770*/  HMMA.16816.F32.BF16 R76, R16, R10, R76 ;  /* 0x0000000a104c723c */ /* 0x000fe2000004184c */
[----:B------:R-:W-:Y:S01]  /*1780*/  VIADD R9, R93, 0x8 ;  /* 0x000000085d097836 */ /* 0x000fe20000000000 */
[----:B------:R-:W3:Y:S01]  /*1790*/  MUFU.TANH R28, R28 ;  /* 0x0000001c001c7308 */ /* 0x000ee20000002400 */
[C---:B------:R-:W-:Y:S02]  /*17a0*/  ISETP.GE.AND P2, PT, R21.reuse, R92, PT ;  /* 0x0000005c1500720c */ /* 0x040fe40003f46270 */
[-C--:B------:R-:W-:Y:S01]  /*17b0*/  ISETP.GE.AND P6, PT, R21, R22.reuse, PT ;  /* 0x000000161500720c */ /* 0x080fe20003fc6270 */
[C---:B------:R-:W-:Y:S01]  /*17c0*/  HMMA.16816.F32.BF16 R60, R12.reuse, R40, R60 ;  /* 0x000000280c3c723c */ /* 0x040fe2000004183c */
[----:B------:R-:W-:Y:S01]  /*17d0*/  ISETP.GE.AND P1, PT, R9, R22, PT ;  /* 0x000000160900720c */ /* 0x000fe20003f26270 */
[----:B------:R-:W-:Y:S01]  /*17e0*/  VIADD R11, R93, 0x18 ;  /* 0x000000185d0b7836 */ /* 0x000fe20000000000 */
[----:B------:R-:W-:Y:S01]  /*17f0*/  ISETP.GE.AND P0, PT, R9, R92, PT ;  /* 0x0000005c0900720c */ /* 0x000fe20003f06270 */
[----:B------:R-:W-:Y:S01]  /*1800*/  VIADD R9, R93, 0x9 ;  /* 0x000000095d097836 */ /* 0x000fe20000000000 */
[----:B--2---:R-:W-:Y:S01]  /*1810*/  FSEL R64, R64, -INF , !P1 ;  /* 0xff80000040407808 */ /* 0x004fe20004800000 */
[C---:B------:R-:W-:Y:S01]  /*1820*/  HMMA.16816.F32.BF16 R68, R12.reuse, R42, R68 ;  /* 0x0000002a0c44723c */ /* 0x040fe20000041844 */
[----:B------:R-:W-:Y:S01]  /*1830*/  FSEL R49, R49, -INF , !P2 ;  /* 0xff80000031317808 */ /* 0x000fe20005000000 */
[----:B------:R-:W2:Y:S01]  /*1840*/  MUFU.TANH R36, R36 ;  /* 0x0000002400247308 */ /* 0x000ea20000002400 */
[----:B------:R-:W-:Y:S01]  /*1850*/  ISETP.GE.AND P4, PT, R9, R22, PT ;  /* 0x000000160900720c */ /* 0x000fe20003f86270 */
[----:B------:R-:W-:Y:S01]  /*1860*/  VIADD R21, R93, 0x10 ;  /* 0x000000105d157836 */ /* 0x000fe20000000000 */
[----:B------:R-:W-:Y:S01]  /*1870*/  ISETP.GE.AND P5, PT, R9, R92, PT ;  /* 0x0000005c0900720c */ /* 0x000fe20003fa6270 */
[C---:B------:R-:W-:Y:S01]  /*1880*/  VIADD R9, R93.reuse, 0x11 ;  /* 0x000000115d097836 */ /* 0x040fe20000000000 */
[----:B------:R-:W-:Y:S01]  /*1890*/  FSEL R48, R48, -INF , !P6 ;  /* 0xff80000030307808 */ /* 0x000fe20007000000 */
[----:B------:R-:W-:Y:S01]  /*18a0*/  VIADD R19, R93, 0x19 ;  /* 0x000000195d137836 */ /* 0x000fe20000000000 */
[----:B------:R-:W-:Y:S01]  /*18b0*/  ISETP.GE.AND P3, PT, R21, R22, PT ;  /* 0x000000161500720c */ /* 0x000fe20003f66270 */
[----:B------:R-:W4:Y:S01]  /*18c0*/  MUFU.TANH R37, R37 ;  /* 0x0000002500257308 */ /* 0x000f220000002400 */
[C---:B------:R-:W-:Y:S01]  /*18d0*/  ISETP.GE.AND P1, PT, R9.reuse, R92, PT ;  /* 0x0000005c0900720c */ /* 0x040fe20003f26270 */
[----:B-1----:R-:W-:Y:S01]  /*18e0*/  HMMA.16816.F32.BF16 R84, R12, R24, R84 ;  /* 0x000000180c54723c */ /* 0x002fe20000041854 */
[----:B------:R-:W-:Y:S01]  /*18f0*/  ISETP.GE.AND P2, PT, R9, R22, PT ;  /* 0x000000160900720c */ /* 0x000fe20003f46270 */
[----:B------:R-:W-:Y:S01]  /*1900*/  VIADD R17, R93, 0x20 ;  /* 0x000000205d117836 */ /* 0x000fe20000000000 */
[----:B-----5:R-:W-:-:S02]  /*1910*/  FSEL R9, R50, -INF , !P0 ;  /* 0xff80000032097808 */ /* 0x020fc40004000000 */
[-C--:B------:R-:W-:Y:S01]  /*1920*/  ISETP.GE.AND P0, PT, R11, R22.reuse, PT ;  /* 0x000000160b00720c */ /* 0x080fe20003f06270 */
[----:B------:R-:W-:Y:S01]  /*1930*/  HMMA.16816.F32.BF16 R76, R12, R26, R76 ;  /* 0x0000001a0c4c723c */ /* 0x000fe2000004184c */
[----:B------:R-:W1:Y:S01]  /*1940*/  MUFU.TANH R29, R29 ;  /* 0x0000001d001d7308 */ /* 0x000e620000002400 */
[----:B------:R-:W-:Y:S01]  /*1950*/  FMUL.FTZ R60, R60, UR4 ;  /* 0x000000043c3c7c20 */ /* 0x000fe20008410000 */
[----:B---3--:R-:W-:Y:S01]  /*1960*/  FSEL R28, R28, -INF , !P0 ;  /* 0xff8000001c1c7808 */ /* 0x008fe20004000000 */
[----:B------:R-:W-:Y:S01]  /*1970*/  FMUL.FTZ R61, R61, UR4 ;  /* 0x000000043d3d7c20 */ /* 0x000fe20008410000 */
[----:B------:R-:W-:Y:S01]  /*1980*/  FSEL R56, R56, -INF , !P4 ;  /* 0xff80000038387808 */ /* 0x000fe20006000000 */
[----:B------:R-:W-:Y:S01]  /*1990*/  FMUL.FTZ R68, R68, UR4 ;  /* 0x0000000444447c20 */ /* 0x000fe20008410000 */
[----:B------:R-:W-:Y:S01]  /*19a0*/  FSEL R13, R34, -INF , !P1 ;  /* 0xff800000220d7808 */ /* 0x000fe20004800000 */
[C---:B------:R-:W-:Y:S01]  /*19b0*/  VIADD R15, R93.reuse, 0x21 ;  /* 0x000000215d0f7836 */ /* 0x040fe20000000000 */
[-C--:B------:R-:W-:Y:S01]  /*19c0*/  ISETP.GE.AND P1, PT, R93, R22.reuse, PT ;  /* 0x000000165d00720c */ /* 0x080fe20003f26270 */
[----:B------:R-:W3:Y:S01]  /*19d0*/  MUFU.TANH R110, R60 ;  /* 0x0000003c006e7308 */ /* 0x000ee20000002400 */
[----:B------:R-:W-:Y:S01]  /*19e0*/  FSEL R10, R33, -INF , !P3 ;  /* 0xff800000210a7808 */ /* 0x000fe20005800000 */
[----:B------:R-:W-:Y:S01]  /*19f0*/  FMUL.FTZ R69, R69, UR4 ;  /* 0x0000000445457c20 */ /* 0x000fe20008410000 */
[----:B------:R-:W-:Y:S01]  /*1a00*/  FSEL R0, R0, -INF , !P1 ;  /* 0xff80000000007808 */ /* 0x000fe20004800000 */
[----:B------:R-:W-:Y:S01]  /*1a10*/  VIADD R27, R93, 0x28 ;  /* 0x000000285d1b7836 */ /* 0x000fe20000000000 */
[----:B------:R-:W-:Y:S01]  /*1a20*/  ISETP.GE.AND P0, PT, R15, R22, PT ;  /* 0x000000160f00720c */ /* 0x000fe20003f06270 */
[----:B------:R-:W-:Y:S01]  /*1a30*/  VIADD R25, R93, 0x29 ;  /* 0x000000295d197836 */ /* 0x000fe20000000000 */
[----:B------:R-:W-:Y:S01]  /*1a40*/  ISETP.GE.AND P1, PT, R15, R92, PT ;  /* 0x0000005c0f00720c */ /* 0x000fe20003f26270 */
[----:B------:R-:W5:Y:S01]  /*1a50*/  MUFU.TANH R108, R61 ;  /* 0x0000003d006c7308 */ /* 0x000f620000002400 */
[----:B------:R-:W-:Y:S01]  /*1a60*/  FMNMX.FTZ R15, R0, R48, !PT ;  /* 0x00000030000f7209 */ /* 0x000fe20007810000 */
[----:B------:R-:W-:Y:S01]  /*1a70*/  FMUL.FTZ R84, R84, UR4 ;  /* 0x0000000454547c20 */ /* 0x000fe20008410000 */
[----:B--2---:R-:W-:Y:S01]  /*1a80*/  FSEL R36, R36, -INF , !P2 ;  /* 0xff80000024247808 */ /* 0x004fe20005000000 */
[----:B------:R-:W-:Y:S01]  /*1a90*/  FMUL.FTZ R85, R85, UR4 ;  /* 0x0000000455557c20 */ /* 0x000fe20008410000 */
[----:B------:R-:W-:Y:S01]  /*1aa0*/  FMNMX.FTZ R15, R64, R15, !PT ;  /* 0x0000000f400f7209 */ /* 0x000fe20007810000 */
[----:B------:R-:W-:Y:S01]  /*1ab0*/  FMUL.FTZ R76, R76, UR4 ;  /* 0x000000044c4c7c20 */ /* 0x000fe20008410000 */
[-C--:B------:R-:W-:Y:S01]  /*1ac0*/  ISETP.GE.AND P4, PT, R11, R92.reuse, PT ;  /* 0x0000005c0b00720c */ /* 0x080fe20003f86270 */
[----:B------:R-:W2:Y:S01]  /*1ad0*/  MUFU.TANH R106, R68 ;  /* 0x00000044006a7308 */ /* 0x000ea20000002400 */
[----:B------:R-:W-:Y:S01]  /*1ae0*/  FMNMX.FTZ R15, R56, R15, !PT ;  /* 0x0000000f380f7209 */ /* 0x000fe20007810000 */
[----:B------:R-:W-:Y:S01]  /*1af0*/  FMUL.FTZ R77, R77, UR4 ;  /* 0x000000044d4d7c20 */ /* 0x000fe20008410000 */
[----:B------:R-:W-:Y:S01]  /*1b00*/  ISETP.GE.AND P6, PT, R21, R92, PT ;  /* 0x0000005c1500720c */ /* 0x000fe20003fc6270 */
[----:B------:R-:W-:Y:S01]  /*1b10*/  VIADD R21, R93, 0x31 ;  /* 0x000000315d157836 */ /* 0x000fe20000000000 */
[----:B------:R-:W-:Y:S01]  /*1b20*/  FMNMX.FTZ R15, R10, R15, !PT ;  /* 0x0000000f0a0f7209 */ /* 0x000fe20007810000 */
[----:B------:R-:W-:Y:S01]  /*1b30*/  FMUL.FTZ R62, R62, UR4 ;  /* 0x000000043e3e7c20 */ /* 0x000fe20008410000 */
[----:B------:R-:W-:Y:S01]  /*1b40*/  FSEL R11, R32, -INF , !P5 ;  /* 0xff800000200b7808 */ /* 0x000fe20006800000 */
[----:B------:R-:W2:Y:S01]  /*1b50*/  MUFU.TANH R104, R69 ;  /* 0x0000004500687308 */ /* 0x000ea20000002400 */
[-C--:B------:R-:W-:Y:S01]  /*1b60*/  ISETP.GE.AND P5, PT, R19, R22.reuse, PT ;  /* 0x000000161300720c */ /* 0x080fe20003fa6270 */
[----:B------:R-:W-:Y:S01]  /*1b70*/  FMUL.FTZ R63, R63, UR4 ;  /* 0x000000043f3f7c20 */ /* 0x000fe20008410000 */
[----:B------:R-:W-:Y:S01]  /*1b80*/  FMNMX.FTZ R15, R36, R15, !PT ;  /* 0x0000000f240f7209 */ /* 0x000fe20007810000 */
[----:B------:R-:W-:Y:S01]  /*1b90*/  FMUL.FTZ R70, R70, UR4 ;  /* 0x0000000446467c20 */ /* 0x000fe20008410000 */
[----:B----4-:R-:W-:Y:S01]  /*1ba0*/  FSEL R37, R37, -INF , !P6 ;  /* 0xff80000025257808 */ /* 0x010fe20007000000 */
[----:B------:R-:W-:Y:S01]  /*1bb0*/  FMUL.FTZ R71, R71, UR4 ;  /* 0x0000000447477c20 */ /* 0x000fe20008410000 */
[----:B------:R-:W-:Y:S01]  /*1bc0*/  ISETP.GE.AND P6, PT, R17, R22, PT ;  /* 0x000000161100720c */ /* 0x000fe20003fc6270 */
[----:B------:R-:W4:Y:S01]  /*1bd0*/  MUFU.TANH R102, R84 ;  /* 0x0000005400667308 */ /* 0x000f220000002400 */
[----:B-1----:R-:W-:Y:S01]  /*1be0*/  FSEL R8, R29, -INF , !P5 ;  /* 0xff8000001d087808 */ /* 0x002fe20006800000 */
[----:B------:R-:W-:Y:S01]  /*1bf0*/  FMUL.FTZ R86, R86, UR4 ;  /* 0x0000000456567c20 */ /* 0x000fe20008410000 */
[----:B------:R-:W-:Y:S01]  /*1c00*/  FMNMX.FTZ R15, R28, R15, !PT ;  /* 0x0000000f1c0f7209 */ /* 0x000fe20007810000 */
[----:B------:R-:W-:Y:S01]  /*1c10*/  FMUL.FTZ R87, R87, UR4 ;  /* 0x0000000457577c20 */ /* 0x000fe20008410000 */
[----:B---3--:R-:W-:-:S02]  /*1c20*/  FSEL R110, R110, -INF , !P6 ;  /* 0xff8000006e6e7808 */ /* 0x008fc40007000000 */
[----:B------:R-:W-:Y:S01]  /*1c30*/  FMNMX.FTZ R15, R8, R15, !PT ;  /* 0x0000000f080f7209 */ /* 0x000fe20007810000 */
[----:B------:R-:W1:Y:S01]  /*1c40*/  MUFU.TANH R101, R85 ;  /* 0x0000005500657308 */ /* 0x000e620000002400 */
[----:B------:R-:W-:Y:S02]  /*1c50*/  ISETP.GE.AND P6, PT, R27, R22, PT ;  /* 0x000000161b00720c */ /* 0x000fe40003fc6270 */
[----:B-----5:R-:W-:Y:S02]  /*1c60*/  FSEL R108, R108, -INF , !P0 ;  /* 0xff8000006c6c7808 */ /* 0x020fe40004000000 */
[----:B------:R-:W-:Y:S02]  /*1c70*/  FMNMX.FTZ R15, R110, R15, !PT ;  /* 0x0000000f6e0f7209 */ /* 0x000fe40007810000 */
[-C--:B------:R-:W-:Y:S01]  /*1c80*/  ISETP.GE.AND P2, PT, R17, R92.reuse, PT ;  /* 0x0000005c1100720c */ /* 0x080fe20003f46270 */
[----:B------:R-:W3:Y:S01]  /*1c90*/  MUFU.TANH R100, R76 ;  /* 0x0000004c00647308 */ /* 0x000ee20000002400 */
[----:B------:R-:W-:-:S02]  /*1ca0*/  ISETP.GE.AND P5, PT, R93, R92, PT ;  /* 0x0000005c5d00720c */ /* 0x000fc40003fa6270 */
[-C--:B------:R-:W-:Y:S02]  /*1cb0*/  ISETP.GE.AND P0, PT, R25, R22.reuse, PT ;  /* 0x000000161900720c */ /* 0x080fe40003f06270 */
[----:B--2---:R-:W-:Y:S02]  /*1cc0*/  FSEL R106, R106, -INF , !P6 ;  /* 0xff8000006a6a7808 */ /* 0x004fe40007000000 */
[----:B------:R-:W-:Y:S01]  /*1cd0*/  FMNMX.FTZ R17, R108, R15, !PT ;  /* 0x0000000f6c117209 */ /* 0x000fe20007810000 */
[----:B------:R-:W2:Y:S01]  /*1ce0*/  MUFU.TANH R98, R77 ;  /* 0x0000004d00627308 */ /* 0x000ea20000002400 */
[----:B------:R-:W-:Y:S02]  /*1cf0*/  FSEL R104, R104, -INF , !P0 ;  /* 0xff80000068687808 */ /* 0x000fe40004000000 */
[----:B------:R-:W-:Y:S02]  /*1d00*/  FSEL R15, R3, -INF , !P5 ;  /* 0xff800000030f7808 */ /* 0x000fe40006800000 */
[----:B------:R-:W-:-:S02]  /*1d10*/  ISETP.GE.AND P6, PT, R23, R22, PT ;  /* 0x000000161700720c */ /* 0x000fc40003fc6270 */
[----:B------:R-:W-:Y:S01]  /*1d20*/  ISETP.GE.AND P0, PT, R21, R22, PT ;  /* 0x000000161500720c */ /* 0x000fe20003f06270 */
[----:B------:R-:W5:Y:S01]  /*1d30*/  MUFU.TANH R2, R2 ;  /* 0x0000000200027308 */ /* 0x000f620000002400 */
[----:B------:R-:W-:Y:S02]  /*1d40*/  FMNMX.FTZ R3, R106, R17, !PT ;  /* 0x000000116a037209 */ /* 0x000fe40007810000 */
[----:B------:R-:W-:Y:S01]  /*1d50*/  ISETP.GE.AND P3, PT, R19, R92, PT ;  /* 0x0000005c1300720c */ /* 0x000fe20003f66270 */
[C---:B------:R-:W-:Y:S01]  /*1d60*/  VIADD R19, R93.reuse, 0x38 ;  /* 0x000000385d137836 */ /* 0x040fe20000000000 */
[----:B----4-:R-:W-:Y:S01]  /*1d70*/  FSEL R102, R102, -INF , !P6 ;  /* 0xff80000066667808 */ /* 0x010fe20007000000 */
[----:B------:R-:W-:Y:S01]  /*1d80*/  VIADD R93, R93, 0x39 ;  /* 0x000000395d5d7836 */ /* 0x000fe20000000000 */
[----:B------:R-:W-:Y:S01]  /*1d90*/  FMNMX.FTZ R12, R15, R49, !PT ;  /* 0x000000310f0c7209 */ /* 0x000fe20007810000 */
[----:B------:R-:W4:Y:S01]  /*1da0*/  MUFU.TANH R20, R20 ;  /* 0x0000001400147308 */ /* 0x000f220000002400 */
[----:B------:R-:W-:-:S02]  /*1db0*/  FMNMX.FTZ R3, R104, R3, !PT ;  /* 0x0000000368037209 */ /* 0x000fc40007810000 */
[----:B-1----:R-:W-:Y:S02]  /*1dc0*/  FSEL R101, R101, -INF , !P0 ;  /* 0xff80000065657808 */ /* 0x002fe40004000000 */
[----:B------:R-:W-:Y:S02]  /*1dd0*/  ISETP.NE.AND P0, PT, R88, 0x1, PT ;  /* 0x000000015800780c */ /* 0x000fe40003f05270 */
[----:B------:R-:W-:Y:S01]  /*1de0*/  ISETP.GE.AND P6, PT, R19, R22, PT ;  /* 0x000000161300720c */ /* 0x000fe20003fc6270 */
[----:B------:R1:W1:Y:S01]  /*1df0*/  MUFU.TANH R111, R62 ;  /* 0x0000003e006f7308 */ /* 0x0002620000002400 */
[----:B------:R-:W-:Y:S02]  /*1e00*/  FMNMX.FTZ R12, R9, R12, !PT ;  /* 0x0000000c090c7209 */ /* 0x000fe40007810000 */
[----:B------:R-:W-:Y:S02]  /*1e10*/  FMNMX.FTZ R14, R102, R3, !PT ;  /* 0x00000003660e7209 */ /* 0x000fe40007810000 */
[----:B------:R-:W-:-:S02]  /*1e20*/  ISETP.GE.AND P5, PT, R93, R22, PT ;  /* 0x000000165d00720c */ /* 0x000fc40003fa6270 */
[----:B---3--:R-:W-:Y:S01]  /*1e30*/  FSEL R100, R100, -INF , !P6 ;  /* 0xff80000064647808 */ /* 0x008fe20007000000 */
[----:B------:R3:W1:Y:S01]  /*1e40*/  MUFU.TANH R109, R63 ;  /* 0x0000003f006d7308 */ /* 0x0006620000002400 */
[----:B------:R-:W-:Y:S02]  /*1e50*/  FMNMX.FTZ R12, R11, R12, !PT ;  /* 0x0000000c0b0c7209 */ /* 0x000fe40007810000 */
[----:B------:R-:W-:Y:S02]  /*1e60*/  FMNMX.FTZ R3, R101, R14, !PT ;  /* 0x0000000e65037209 */ /* 0x000fe40007810000 */
[----:B--2---:R-:W-:Y:S02]  /*1e70*/  FSEL R98, R98, -INF , !P5 ;  /* 0xff80000062627808 */ /* 0x004fe40006800000 */
[----:B------:R-:W-:Y:S01]  /*1e80*/  FMNMX.FTZ R12, R37, R12, !PT ;  /* 0x0000000c250c7209 */ /* 0x000fe20007810000 */
[----:B------:R3:W2:Y:S01]  /*1e90*/  MUFU.TANH R107, R70 ;  /* 0x00000046006b7308 */ /* 0x0006a20000002400 */
[----:B------:R-:W-:-:S02]  /*1ea0*/  FMNMX.FTZ R3, R100, R3, !PT ;  /* 0x0000000364037209 */ /* 0x000fc40007810000 */
[----:B-----5:R-:W-:Y:S02]  /*1eb0*/  FSEL R17, R2, -INF , !P4 ;  /* 0xff80000002117808 */ /* 0x020fe40006000000 */
[----:B------:R-:W-:Y:S02]  /*1ec0*/  FMNMX.FTZ R12, R13, R12, !PT ;  /* 0x0000000c0d0c7209 */ /* 0x000fe40007810000 */
[----:B------:R-:W-:Y:S01]  /*1ed0*/  FMNMX.FTZ R2, R98, R3, !PT ;  /* 0x0000000362027209 */ /* 0x000fe20007810000 */
[----:B------:R3:W1:Y:S08]  /*1ee0*/  MUFU.TANH R105, R71 ;  /* 0x0000004700697308 */ /* 0x0006700000002400 */
[----:B------:R3:W1:Y:S01]  /*1ef0*/  MUFU.TANH R99, R86 ;  /* 0x0000005600637308 */ /* 0x0006620000002400 */
[----:B------:R-:W-:Y:S06]  /*1f00*/  BAR.SYNC.DEFER_BLOCKING 0x0 ;  /* 0x0000000000007b1d */ /* 0x000fec0000010000 */
[----:B--2-4-:R-:W-:Y:S05]  /*1f10*/  @!P0 BRA `(.L_x_864) ;  /* 0x0000000000588947 */ /* 0x014fea0003800000 */
[----:B------:R-:W-:Y:S01]  /*1f20*/  VIADD R29, R88, 0xfffffffe ;  /* 0xfffffffe581d7836 */ /* 0x000fe20000000000 */
[----:B------:R-:W-:-:S03]  /*1f30*/  SHF.L.U64.HI R7, R6, 0x5, R7 ;  /* 0x0000000506077819 */ /* 0x000fc60000010207 */
[----:B------:R-:W-:Y:S01]  /*1f40*/  IMAD R3, R123, R29, RZ ;  /* 0x0000001d7b037224 */ /* 0x000fe200078e02ff */
[----:B------:R-:W-:Y:S01]  /*1f50*/  SHF.R.S32.HI R14, RZ, 0x1f, R29 ;  /* 0x0000001fff0e7819 */ /* 0x000fe2000001141d */
[----:B------:R-:W-:-:S04]  /*1f60*/  IMAD.WIDE.U32 R30, R29, R124, R130 ;  /* 0x0000007c1d1e7225 */ /* 0x000fc800078e0082 */
[----:B------:R-:W-:Y:S01]  /*1f70*/  IMAD R3, R14, R124, R3 ;  /* 0x0000007c0e037224 */ /* 0x000fe200078e0203 */
[----:B------:R-:W-:Y:S01]  /*1f80*/  LEA R32, P5, R30, UR6, 0x1 ;  /* 0x000000061e207c11 */ /* 0x000fe2000f8a08ff */
[----:B------:R-:W-:Y:S02]  /*1f90*/  IMAD.SHL.U32 R14, R6, 0x20, RZ ;  /* 0x00000020060e7824 */ /* 0x000fe400078e00ff */
        /* <DEDUP_REMOVED lines=14> */
.L_x_864:
[----:B------:R-:W-:Y:S01]  /*2080*/  FSEL R3, R20, -INF , !P3 ;  /* 0xff80000014037808 */ /* 0x000fe20005800000 */
[----:B------:R-:W4:Y:S01]  /*2090*/  MUFU.TANH R97, R87 ;  /* 0x0000005700617308 */ /* 0x000f220000002400 */
[----:B--2---:R-:W-:Y:S01]  /*20a0*/  FMNMX.FTZ R6, R17, R12, !PT ;  /* 0x0000000c11067209 */ /* 0x004fe20007810000 */
[----:B------:R-:W-:Y:S01]  /*20b0*/  FMUL.FTZ R78, R78, UR4 ;  /* 0x000000044e4e7c20 */ /* 0x000fe20008410000 */
[----:B-1----:R-:W-:Y:S01]  /*20c0*/  FSEL R111, R111, -INF , !P2 ;  /* 0xff8000006f6f7808 */ /* 0x002fe20005000000 */
[----:B------:R-:W-:Y:S01]  /*20d0*/  FMUL.FTZ R79, R79, UR4 ;  /* 0x000000044f4f7c20 */ /* 0x000fe20008410000 */
[----:B------:R-:W-:Y:S01]  /*20e0*/  FMNMX.FTZ R6, R3, R6, !PT ;  /* 0x0000000603067209 */ /* 0x000fe20007810000 */
[----:B------:R-:W1:Y:S01]  /*20f0*/  SHFL.BFLY PT, R7, R2, 0x2, 0x1f ;  /* 0x0c401f0002077f89 */ /* 0x000e6200000e0000 */
[----:B------:R-:W-:Y:S01]  /*2100*/  ISETP.GE.AND P2, PT, R27, R92, PT ;  /* 0x0000005c1b00720c */ /* 0x000fe20003f46270 */
[----:B------:R-:W2:Y:S01]  /*2110*/  MUFU.TANH R95, R78 ;  /* 0x0000004e005f7308 */ /* 0x000ea20000002400 */
[----:B------:R-:W-:Y:S01]  /*2120*/  FSEL R109, R109, -INF , !P1 ;  /* 0xff8000006d6d7808 */ /* 0x000fe20004800000 */
[----:B------:R-:W-:Y:S01]  /*2130*/  ULDC UR4, c[0x0][0x2ec] ;  /* 0x0000bb0000047ab9 */ /* 0x000fe20000000800 */
[----:B------:R-:W-:-:S02]  /*2140*/  FMNMX.FTZ R6, R111, R6, !PT ;  /* 0x000000066f067209 */ /* 0x000fc40007810000 */
[----:B------:R-:W-:Y:S02]  /*2150*/  ISETP.GE.AND P1, PT, R25, R92, PT ;  /* 0x0000005c1900720c */ /* 0x000fe40003f26270 */
[----:B------:R-:W-:Y:S02]  /*2160*/  FSEL R107, R107, -INF , !P2 ;  /* 0xff8000006b6b7808 */ /* 0x000fe40005000000 */
[----:B------:R-:W-:Y:S02]  /*2170*/  FMNMX.FTZ R12, R109, R6, !PT ;  /* 0x000000066d0c7209 */ /* 0x000fe40007810000 */
[----:B------:R-:W5:Y:S01]  /*2180*/  MUFU.TANH R6, R79 ;  /* 0x0000004f00067308 */ /* 0x000f620000002400 */
[----:B------:R-:W-:Y:S02]  /*2190*/  ISETP.GE.AND P2, PT, R23, R92, PT ;  /* 0x0000005c1700720c */ /* 0x000fe40003f46270 */
[----:B------:R-:W-:Y:S02]  /*21a0*/  FSEL R105, R105, -INF , !P1 ;  /* 0xff80000069697808 */ /* 0x000fe40004800000 */
[----:B------:R-:W-:-:S02]  /*21b0*/  FMNMX.FTZ R12, R107, R12, !PT ;  /* 0x0000000c6b0c7209 */ /* 0x000fc40007810000 */
[----:B------:R-:W-:Y:S02]  /*21c0*/  ISETP.GE.AND P1, PT, R21, R92, PT ;  /* 0x0000005c1500720c */ /* 0x000fe40003f26270 */
[----:B------:R-:W-:Y:S02]  /*21d0*/  FSEL R99, R99, -INF , !P2 ;  /* 0xff80000063637808 */ /* 0x000fe40005000000 */
[----:B------:R-:W-:Y:S02]  /*21e0*/  FMNMX.FTZ R12, R105, R12, !PT ;  /* 0x0000000c690c7209 */ /* 0x000fe40007810000 */
[----:B------:R-:W-:Y:S02]  /*21f0*/  ISETP.GE.AND P2, PT, R19, R92, PT ;  /* 0x0000005c1300720c */ /* 0x000fe40003f46270 */
[----:B----4-:R-:W-:Y:S02]  /*2200*/  FSEL R97, R97, -INF , !P1 ;  /* 0xff80000061617808 */ /* 0x010fe40004800000 */
[----:B------:R-:W-:-:S02]  /*2210*/  FMNMX.FTZ R12, R99, R12, !PT ;  /* 0x0000000c630c7209 */ /* 0x000fc40007810000 */
[----:B------:R-:W-:Y:S02]  /*2220*/  ISETP.GE.AND P1, PT, R93, R92, PT ;  /* 0x0000005c5d00720c */ /* 0x000fe40003f26270 */
[----:B--2---:R-:W-:Y:S02]  /*2230*/  FSEL R95, R95, -INF , !P2 ;  /* 0xff8000005f5f7808 */ /* 0x004fe40005000000 */
[----:B------:R-:W-:Y:S02]  /*2240*/  FMNMX.FTZ R12, R97, R12, !PT ;  /* 0x0000000c610c7209 */ /* 0x000fe40007810000 */
[----:B-----5:R-:W-:Y:S02]  /*2250*/  FSEL R93, R6, -INF , !P1 ;  /* 0xff800000065d7808 */ /* 0x020fe40004800000 */
[----:B------:R-:W-:Y:S02]  /*2260*/  FMNMX.FTZ R12, R95, R12, !PT ;  /* 0x0000000c5f0c7209 */ /* 0x000fe40007810000 */
[----:B-1----:R-:W-:-:S02]  /*2270*/  FMNMX.FTZ R7, R2, R7, !PT ;  /* 0x0000000702077209 */ /* 0x002fc40007810000 */
[----:B------:R-:W-:Y:S02]  /*2280*/  FMNMX.FTZ R19, R93, R12, !PT ;  /* 0x0000000c5d137209 */ /* 0x000fe40007810000 */
[----:B------:R-:W-:Y:S01]  /*2290*/  LEA R94, R91, R94, 0x5 ;  /* 0x0000005e5b5e7211 */ /* 0x000fe200078e28ff */
[----:B------:R-:W1:Y:S01]  /*22a0*/  SHFL.BFLY PT, R2, R7, 0x1, 0x1f ;  /* 0x0c201f0007027f89 */ /* 0x000e6200000e0000 */
[----:B------:R-:W-:Y:S02]  /*22b0*/  SHF.R.S32.HI R90, RZ, 0x1f, R90 ;  /* 0x0000001fff5a7819 */ /* 0x000fe4000001145a */
[----:B------:R-:W-:Y:S01]  /*22c0*/  IADD3 R117, R5, R94, RZ ;  /* 0x0000005e05757210 */ /* 0x000fe20007ffe0ff */
[----:B------:R-:W2:Y:S01]  /*22d0*/  SHFL.BFLY PT, R6, R19, 0x2, 0x1f ;  /* 0x0c401f0013067f89 */ /* 0x000ea200000e0000 */
[----:B------:R-:W-:Y:S02]  /*22e0*/  LEA.HI R90, R90, R89, RZ, 0x2 ;  /* 0x000000595a5a7211 */ /* 0x000fe400078f10ff */
[----:B------:R-:W-:-:S02]  /*22f0*/  LEA R117, R117, UR5, 0x1 ;  /* 0x0000000575757c11 */ /* 0x000fc4000f8e08ff */
[----:B------:R-:W-:Y:S02]  /*2300*/  LOP3.LUT R90, R90, 0xfffffffc, RZ, 0xc0, !PT ;  /* 0xfffffffc5a5a7812 */ /* 0x000fe400078ec0ff */
[----:B------:R-:W-:Y:S01]  /*2310*/  IADD3 R116, R4, R117, RZ ;  /* 0x0000007504747210 */ /* 0x000fe20007ffe0ff */
[----:B------:R-:W-:Y:S01]  /*2320*/  LDSM.16.MT88.4 R76, [R117+0x6000] ;  /* 0x00600000754c783b */ /* 0x000fe20000004200 */
[----:B------:R-:W-:-:S03]  /*2330*/  IADD3 R139, R89, -R90, RZ ;  /* 0x8000005a598b7210 */ /* 0x000fc60007ffe0ff */
[----:B------:R-:W-:Y:S04]  /*2340*/  LDSM.16.MT88.4 R52, [R116+0x7000] ;  /* 0x007000007434783b */ /* 0x000fe80000004200 */
[----:B---3--:R-:W-:Y:S01]  /*2350*/  LDSM.16.MT88.4 R68, [R116+0x6000] ;  /* 0x006000007444783b */ /* 0x008fe20000004200 */
        /* <DEDUP_REMOVED lines=17> */
[----:B------:R-:W-:Y:S01]  /*2470*/  LDSM.16.MT88.4 R24, [R117+0x6400] ;  /* 0x006400007518783b */ /* 0x000fe20000004200 */
[--C-:B------:R-:W-:Y:S01]  /*2480*/  FFMA.FTZ R141, R98, UR4, -R103.reuse ;  /* 0x00000004628d7c23 */ /* 0x100fe20008010867 */
[--C-:B------:R-:W-:Y:S01]  /*2490*/  FFMA.FTZ R102, R102, UR4, -R103.reuse ;  /* 0x0000000466667c23 */ /* 0x100fe20008010867 */
[--C-:B------:R-:W-:Y:S01]  /*24a0*/  FFMA.FTZ R101, R101, UR4, -R103.reuse ;  /* 0x0000000465657c23 */ /* 0x100fe20008010867 */
[----:B------:R-:W-:Y:S01]  /*24b0*/  LDSM.16.MT88.4 R20, [R117+0x7400] ;  /* 0x007400007514783b */ /* 0x000fe20000004200 */
[----:B------:R-:W2:Y:S01]  /*24c0*/  MUFU.EX2 R87, R87 ;  /* 0x0000005700577308 */ /* 0x000ea20000000800 */
[----:B------:R-:W-:Y:S01]  /*24d0*/  FFMA.FTZ R100, R100, UR4, -R103 ;  /* 0x0000000464647c23 */ /* 0x000fe20008010867 */
[----:B-1----:R-:W-:-:S06]  /*24e0*/  FMNMX.FTZ R0, R6, R7, !PT ;  /* 0x0000000706007209 */ /* 0x002fcc0007810000 */
[----:B------:R-:W-:Y:S01]  /*24f0*/  MUFU.EX2 R84, R84 ;  /* 0x0000005400547308 */ /* 0x000fe20000000800 */
[C---:B------:R-:W-:Y:S01]  /*2500*/  FSETP.NEU.FTZ.AND P1, PT, R0.reuse, -INF , PT ;  /* 0xff8000000000780b */ /* 0x040fe20003f3d000 */
[----:B------:R-:W-:-:S05]  /*2510*/  FMUL.FTZ R96, R0, UR4 ;  /* 0x0000000400607c20 */ /* 0x000fca0008410000 */
[----:B------:R-:W-:Y:S01]  /*2520*/  FSEL R96, R96, RZ, P1 ;  /* 0x000000ff60607208 */ /* 0x000fe20000800000 */
[----:B------:R-:W1:Y:S01]  /*2530*/  MUFU.EX2 R35, R35 ;  /* 0x0000002300237308 */ /* 0x000e620000000800 */
[----:B--2---:R-:W-:Y:S01]  /*2540*/  F2FP.BF16.F32.PACK_AB R48, R87, R92 ;  /* 0x0000005c5730723e */ /* 0x004fe200000010ff */
[----:B------:R-:W-:Y:S02]  /*2550*/  FADD.FTZ R87, R92, R87 ;  /* 0x000000575c577221 */ /* 0x000fe40000010000 */
[--C-:B------:R-:W-:Y:S01]  /*2560*/  FFMA.FTZ R94, R15, UR4, -R96.reuse ;  /* 0x000000040f5e7c23 */ /* 0x100fe20008010860 */
[--C-:B------:R-:W-:Y:S01]  /*2570*/  FFMA.FTZ R91, R49, UR4, -R96.reuse ;  /* 0x00000004315b7c23 */ /* 0x100fe20008010860 */
[--C-:B------:R-:W-:Y:S01]  /*2580*/  FFMA.FTZ R86, R9, UR4, -R96.reuse ;  /* 0x0000000409567c23 */ /* 0x100fe20008010860 */
[--C-:B------:R-:W-:Y:S01]  /*2590*/  FFMA.FTZ R85, R11, UR4, -R96.reuse ;  /* 0x000000040b557c23 */ /* 0x100fe20008010860 */
[--C-:B------:R-:W-:Y:S01]  /*25a0*/  FFMA.FTZ R34, R37, UR4, -R96.reuse ;  /* 0x0000000425227c23 */ /* 0x100fe20008010860 */
[----:B------:R-:W-:Y:S01]  /*25b0*/  LDSM.16.MT88.4 R8, [R116+0x7400] ;  /* 0x007400007408783b */ /* 0x000fe20000004200 */
[----:B------:R-:W-:Y:S01]  /*25c0*/  MUFU.EX2 R94, R94 ;  /* 0x0000005e005e7308 */ /* 0x000fe20000000800 */
[--C-:B------:R-:W-:Y:S01]  /*25d0*/  FFMA.FTZ R31, R13, UR4, -R96.reuse ;  /* 0x000000040d1f7c23 */ /* 0x100fe20008010860 */
[--C-:B------:R-:W-:Y:S01]  /*25e0*/  FFMA.FTZ R32, R17, UR4, -R96.reuse ;  /* 0x0000000411207c23 */ /* 0x100fe20008010860 */
[--C-:B------:R-:W-:Y:S01]  /*25f0*/  FFMA.FTZ R3, R3, UR4, -R96.reuse ;  /* 0x0000000403037c23 */ /* 0x100fe20008010860 */
[----:B------:R-:W2:Y:S01]  /*2600*/  LDSM.16.MT88.4 R16, [R116+0x8000] ;  /* 0x008000007410783b */ /* 0x000ea20000004200 */
[--C-:B------:R-:W-:Y:S01]  /*2610*/  FFMA.FTZ R98, R99, UR4, -R96.reuse ;  /* 0x0000000463627c23 */ /* 0x100fe20008010860 */
[--C-:B------:R-:W-:Y:S01]  /*2620*/  FFMA.FTZ R97, R97, UR4, -R96.reuse ;  /* 0x0000000461617c23 */ /* 0x100fe20008010860 */
[----:B-1----:R-:W-:Y:S01]  /*2630*/  F2FP.BF16.F32.PACK_AB R50, R35, R84 ;  /* 0x000000542332723e */ /* 0x002fe200000010ff */
[----:B------:R-:W1:Y:S01]  /*2640*/  MUFU.EX2 R91, R91 ;  /* 0x0000005b005b7308 */ /* 0x000e620000000800 */
[----:B------:R-:W3:Y:S01]  /*2650*/  LDSM.16.MT88.4 R12, [R116+0x6400] ;  /* 0x00640000740c783b */ /* 0x000ee20000004200 */
[--C-:B------:R-:W-:Y:S01]  /*2660*/  FFMA.FTZ R95, R95, UR4, -R96.reuse ;  /* 0x000000045f5f7c23 */ /* 0x100fe20008010860 */
[----:B------:R-:W-:-:S05]  /*2670*/  FFMA.FTZ R138, R93, UR4, -R96 ;  /* 0x000000045d8a7c23 */ /* 0x000fca0008010860 */
[----:B------:R-:W-:Y:S08]  /*2680*/  MUFU.EX2 R86, R86 ;  /* 0x0000005600567308 */ /* 0x000ff00000000800 */
[----:B------:R-:W4:Y:S01]  /*2690*/  MUFU.EX2 R85, R85 ;  /* 0x0000005500557308 */ /* 0x000f220000000800 */
[----:B-1----:R-:W-:Y:S01]  /*26a0*/  F2FP.BF16.F32.PACK_AB R49, R91, R94 ;  /* 0x0000005e5b31723e */ /* 0x002fe200000010ff */
[----:B------:R-:W-:-:S06]  /*26b0*/  FADD.FTZ R91, R94, R91 ;  /* 0x0000005b5e5b7221 */ /* 0x000fcc0000010000 */
[----:B------:R-:W-:Y:S08]  /*26c0*/  MUFU.EX2 R33, R33 ;  /* 0x0000002100217308 */ /* 0x000ff00000000800 */
[----:B------:R-:W1:Y:S01]  /*26d0*/  MUFU.EX2 R30, R30 ;  /* 0x0000001e001e7308 */ /* 0x000e620000000800 */
[----:B----4-:R-:W-:Y:S01]  /*26e0*/  F2FP.BF16.F32.PACK_AB R51, R85, R86 ;  /* 0x000000565533723e */ /* 0x010fe200000010ff */
[----:B------:R-:W-:-:S04]  /*26f0*/  FADD.FTZ R86, R86, R91 ;  /* 0x0000005b56567221 */ /* 0x000fc80000010000 */
[----:B------:R-:W-:Y:S02]  /*2700*/  FADD.FTZ R85, R85, R86 ;  /* 0x0000005655557221 */ /* 0x000fe40000010000 */
[C---:B------:R-:W-:Y:S01]  /*2710*/  HMMA.16816.F32.BF16 R56, R48.reuse, R52, RZ ;  /* 0x000000343038723c */ /* 0x040fe200000418ff */
[----:B------:R-:W-:Y:S05]  /*2720*/  MUFU.EX2 R29, R29 ;  /* 0x0000001d001d7308 */ /* 0x000fea0000000800 */
[----:B------:R-:W-:Y:S03]  /*2730*/  HMMA.16816.F32.BF16 R52, R48, R54, RZ ;  /* 0x000000363034723c */ /* 0x000fe600000418ff */
[----:B------:R-:W4:Y:S01]  /*2740*/  MUFU.EX2 R28, R28 ;  /* 0x0000001c001c7308 */ /* 0x000f220000000800 */
[----:B-1----:R-:W-:-:S02]  /*2750*/  F2FP.BF16.F32.PACK_AB R4, R30, R33 ;  /* 0x000000211e04723e */ /* 0x002fc400000010ff */
[C---:B------:R-:W-:Y:S05]  /*2760*/  HMMA.16816.F32.BF16 R72, R48.reuse, R68, RZ ;  /* 0x000000443048723c */ /* 0x040fea00000418ff */
[----:B------:R-:W-:Y:S01]  /*2770*/  MUFU.EX2 R34, R34 ;  /* 0x0000002200227308 */ /* 0x000fe20000000800 */
[C---:B------:R-:W-:Y:S06]  /*2780*/  HMMA.16816.F32.BF16 R68, R48.reuse, R70, RZ ;  /* 0x000000463044723c */ /* 0x040fec00000418ff */
[----:B------:R-:W-:Y:S01]  /*2790*/  HMMA.16816.F32.BF16 R80, R48, R76, RZ ;  /* 0x0000004c3050723c */ /* 0x000fe200000418ff */
[----:B------:R-:W1:Y:S01]  /*27a0*/  MUFU.EX2 R31, R31 ;  /* 0x0000001f001f7308 */ /* 0x000e620000000800 */
[----:B----4-:R-:W-:-:S04]  /*27b0*/  F2FP.BF16.F32.PACK_AB R6, R28, R29 ;  /* 0x0000001d1c06723e */ /* 0x010fc800000010ff */
[C---:B------:R-:W-:Y:S03]  /*27c0*/  HMMA.16816.F32.BF16 R64, R48.reuse, R60, RZ ;  /* 0x0000003c3040723c */ /* 0x040fe600000418ff */
[----:B------:R-:W-:Y:S03]  /*27d0*/  MUFU.EX2 R32, R32 ;  /* 0x0000002000207308 */ /* 0x000fe60000000800 */
[C---:B------:R-:W-:Y:S05]  /*27e0*/  HMMA.16816.F32.BF16 R36, R48.reuse, R40, RZ ;  /* 0x000000283024723c */ /* 0x040fea00000418ff */
[----:B------:R-:W4:Y:S01]  /*27f0*/  MUFU.EX2 R3, R3 ;  /* 0x0000000300037308 */ /* 0x000f220000000800 */
[----:B-1----:R-:W-:Y:S01]  /*2800*/  F2FP.BF16.F32.PACK_AB R5, R31, R34 ;  /* 0x000000221f05723e */ /* 0x002fe200000010ff */
[----:B------:R-:W-:Y:S01]  /*2810*/  HMMA.16816.F32.BF16 R76, R48, R78, RZ ;  /* 0x0000004e304c723c */ /* 0x000fe200000418ff */
[----:B------:R-:W-:-:S04]  /*2820*/  FADD.FTZ R34, R34, R85 ;  /* 0x0000005522227221 */ /* 0x000fc80000010000 */
[----:B------:R-:W-:Y:S01]  /*2830*/  FADD.FTZ R31, R31, R34 ;  /* 0x000000221f1f7221 */ /* 0x000fe20000010000 */
[C---:B------:R-:W-:Y:S01]  /*2840*/  HMMA.16816.F32.BF16 R60, R48.reuse, R62, RZ ;  /* 0x0000003e303c723c */ /* 0x040fe200000418ff */
[----:B------:R-:W-:Y:S05]  /*2850*/  MUFU.EX2 R102, R102 ;  /* 0x0000006600667308 */ /* 0x000fea0000000800 */
[----:B------:R-:W-:Y:S01]  /*2860*/  HMMA.16816.F32.BF16 R40, R48, R42, RZ ;  /* 0x0000002a3028723c */ /* 0x000fe200000418ff */
[----:B----4-:R-:W-:Y:S02]  /*2870*/  F2FP.BF16.F32.PACK_AB R7, R3, R32 ;  /* 0x000000200307723e */ /* 0x010fe400000010ff */
[----:B------:R-:W-:Y:S01]  /*2880*/  MUFU.EX2 R101, R101 ;  /* 0x0000006500657308 */ /* 0x000fe20000000800 */
[----:B------:R-:W-:-:S02]  /*2890*/  FADD.FTZ R32, R32, R31 ;  /* 0x0000001f20207221 */ /* 0x000fc40000010000 */
[----:B--2---:R-:W-:Y:S02]  /*28a0*/  HMMA.16816.F32.BF16 R44, R48, R16, RZ ;  /* 0x00000010302c723c */ /* 0x004fe400000418ff */
        /* <DEDUP_REMOVED lines=9> */
[C---:B---3--:R-:W-:Y:S06]  /*2940*/  HMMA.16816.F32.BF16 R72, R4.reuse, R12, R72 ;  /* 0x0000000c0448723c */ /* 0x048fec0000041848 */
[C---:B------:R-:W-:Y:S01]  /*2950*/  HMMA.16816.F32.BF16 R68, R4.reuse, R14, R68 ;  /* 0x0000000e0444723c */ /* 0x040fe20000041844 */
[----:B------:R-:W2:Y:S01]  /*2960*/  LDSM.16.MT88.4 R12, [R117+0x8400] ;  /* 0x00840000750c783b */ /* 0x000ea20000004200 */
[----:B------:R-:W-:Y:S04]  /*2970*/  MUFU.EX2 R97, R97 ;  /* 0x0000006100617308 */ /* 0x000fe80000000800 */
[C---:B------:R-:W-:Y:S04]  /*2980*/  HMMA.16816.F32.BF16 R80, R4.reuse, R24, R80 ;  /* 0x000000180450723c */ /* 0x040fe80000041850 */
[----:B------:R-:W-:Y:S02]  /*2990*/  MUFU.EX2 R95, R95 ;  /* 0x0000005f005f7308 */ /* 0x000fe40000000800 */
[----:B------:R-:W-:Y:S01]  /*29a0*/  HMMA.16816.F32.BF16 R76, R4, R26, R76 ;  /* 0x0000001a044c723c */ /* 0x000fe2000004184c */
[--C-:B------:R-:W-:Y:S01]  /*29b0*/  FFMA.FTZ R24, R111, UR4, -R96.reuse ;  /* 0x000000046f187c23 */ /* 0x100fe20008010860 */
[----:B------:R-:W-:-:S04]  /*29c0*/  FFMA.FTZ R25, R105, UR4, -R96 ;  /* 0x0000000469197c23 */ /* 0x000fc80008010860 */
        /* <DEDUP_REMOVED lines=27> */
[----:B------:R-:W1:Y:S01]  /*2b80*/  MUFU.EX2 R138, R138 ;  /* 0x0000008a008a7308 */ /* 0x000e620000000800 */
[----:B--2---:R-:W-:Y:S01]  /*2b90*/  F2FP.BF16.F32.PACK_AB R7, R25, R26 ;  /* 0x0000001a1907723e */ /* 0x004fe200000010ff */
[----:B------:R-:W-:-:S04]  /*2ba0*/  FADD.FTZ R26, R26, R27 ;  /* 0x0000001b1a1a7221 */ /* 0x000fc80000010000 */
[----:B------:R-:W-:Y:S02]  /*2bb0*/  FADD.FTZ R25, R25, R26 ;  /* 0x0000001a19197221 */ /* 0x000fe40000010000 */
[C---:B---3--:R-:W-:Y:S06]  /*2bc0*/  HMMA.16816.F32.BF16 R72, R4.reuse, R8, R72 ;  /* 0x000000080448723c */ /* 0x048fec0000041848 */
[C---:B------:R-:W-:Y:S01]  /*2bd0*/  HMMA.16816.F32.BF16 R68, R4.reuse, R10, R68 ;  /* 0x0000000a0444723c */ /* 0x040fe20000041844 */
[----:B------:R-:W2:Y:S05]  /*2be0*/  LDSM.16.MT88.4 R8, [R116+0x7800] ;  /* 0x007800007408783b */ /* 0x000eaa0000004200 */
[C---:B----4-:R-:W-:Y:S06]  /*2bf0*/  HMMA.16816.F32.BF16 R80, R4.reuse, R12, R80 ;  /* 0x0000000c0450723c */ /* 0x050fec0000041850 */
[C---:B------:R-:W-:Y:S01]  /*2c00*/  HMMA.16816.F32.BF16 R76, R4.reuse, R14, R76 ;  /* 0x0000000e044c723c */ /* 0x040fe2000004184c */
[----:B------:R-:W3:Y:S05]  /*2c10*/  LDSM.16.MT88.4 R12, [R117+0x8800] ;  /* 0x00880000750c783b */ /* 0x000eea0000004200 */
[C---:B------:R-:W-:Y:S06]  /*2c20*/  HMMA.16816.F32.BF16 R64, R4.reuse, R16, R64 ;  /* 0x000000100440723c */ /* 0x040fec0000041840 */
[C---:B------:R-:W-:Y:S01]  /*2c30*/  HMMA.16816.F32.BF16 R60, R4.reuse, R18, R60 ;  /* 0x00000012043c723c */ /* 0x040fe2000004183c */
[----:B------:R-:W-:Y:S05]  /*2c40*/  LDSM.16.MT88.4 R16, [R117+0x6c00] ;  /* 0x006c00007510783b */ /* 0x000fea0000004200 */
        /* <DEDUP_REMOVED lines=16> */
[----:B------:R-:W-:Y:S02]  /*2d50*/  HMMA.16816.F32.BF16 R80, R4, R16, R80 ;  /* 0x000000100450723c */ /* 0x000fe40000041850 */
[----:B------:R-:W-:-:S04]  /*2d60*/  FADD.FTZ R138, R138, R95 ;  /* 0x0000005f8a8a7221 */ /* 0x000fc80000010000 */
[C---:B------:R-:W-:Y:S01]  /*2d70*/  HMMA.16816.F32.BF16 R76, R4.reuse, R18, R76 ;  /* 0x00000012044c723c */ /* 0x040fe2000004184c */
[----:B------:R-:W1:Y:S05]  /*2d80*/  LDSM.16.MT88.4 R16, [R116+0x7c00] ;  /* 0x007c00007410783b */ /* 0x000e6a0000004200 */
[C---:B---3--:R-:W-:Y:S06]  /*2d90*/  HMMA.16816.F32.BF16 R72, R4.reuse, R12, R72 ;  /* 0x0000000c0448723c */ /* 0x048fec0000041848 */
[C---:B------:R-:W-:Y:S01]  /*2da0*/  HMMA.16816.F32.BF16 R68, R4.reuse, R14, R68 ;  /* 0x0000000e0444723c */ /* 0x040fe20000041844 */
[----:B------:R-:W3:Y:S05]  /*2db0*/  LDSM.16.MT88.4 R12, [R117+0x8c00] ;  /* 0x008c0000750c783b */ /* 0x000eea0000004200 */
[C---:B--2---:R-:W-:Y:S06]  /*2dc0*/  HMMA.16816.F32.BF16 R64, R4.reuse, R8, R64 ;  /* 0x000000080440723c */ /* 0x044fec0000041840 */
[C---:B------:R-:W-:Y:S01]  /*2dd0*/  HMMA.16816.F32.BF16 R60, R4.reuse, R10, R60 ;  /* 0x0000000a043c723c */ /* 0x040fe2000004183c */
[----:B------:R-:W2:Y:S05]  /*2de0*/  LDSM.16.MT88.4 R8, [R116+0x8c00] ;  /* 0x008c00007408783b */ /* 0x000eaa0000004200 */
[C---:B-1----:R-:W-:Y:S06]  /*2df0*/  HMMA.16816.F32.BF16 R56, R4.reuse, R16, R56 ;  /* 0x000000100438723c */ /* 0x042fec0000041838 */
[----:B------:R-:W-:Y:S01]  /*2e00*/  HMMA.16816.F32.BF16 R52, R4, R18, R52 ;  /* 0x000000120434723c */ /* 0x000fe20000041834 */
[----:B------:R-:W-:-:S04]  /*2e10*/  FADD.FTZ R16, R84, R87 ;  /* 0x0000005754107221 */ /* 0x000fc80000010000 */
[----:B------:R-:W-:Y:S01]  /*2e20*/  FADD.FTZ R16, R35, R16 ;  /* 0x0000001023107221 */ /* 0x000fe20000010000 */
[----:B---3--:R-:W-:Y:S03]  /*2e30*/  HMMA.16816.F32.BF16 R36, R4, R12, R36 ;  /* 0x0000000c0424723c */ /* 0x008fe60000041824 */
[----:B------:R-:W-:-:S03]  /*2e40*/  FADD.FTZ R33, R33, R16 ;  /* 0x0000001021217221 */ /* 0x000fc60000010000 */
[----:B------:R-:W-:Y:S01]  /*2e50*/  HMMA.16816.F32.BF16 R40, R4, R14, R40 ;  /* 0x0000000e0428723c */ /* 0x000fe20000041828 */
[----:B------:R-:W-:-:S04]  /*2e60*/  FADD.FTZ R30, R30, R33 ;  /* 0x000000211e1e7221 */ /* 0x000fc80000010000 */
[----:B------:R-:W-:Y:S01]  /*2e70*/  FADD.FTZ R29, R29, R30 ;  /* 0x0000001e1d1d7221 */ /* 0x000fe20000010000 */
[----:B--2---:R-:W-:Y:S03]  /*2e80*/  HMMA.16816.F32.BF16 R44, R4, R8, R44 ;  /* 0x00000008042c723c */ /* 0x004fe6000004182c */
        /* <DEDUP_REMOVED lines=14> */
[----:B------:R-:W-:Y:S01]  /*2f70*/  ULDC UR4, c[0x0][0x2ec] ;  /* 0x0000bb0000047ab9 */ /* 0x000fe20000000800 */
[----:B------:R-:W-:Y:S01]  /*2f80*/  MOV R87, R2 ;  /* 0x0000000200577202 */ /* 0x000fe20000000f00 */
[----:B------:R-:W-:Y:S01]  /*2f90*/  ULDC.64 UR10, c[0x0][0x220] ;  /* 0x00008800000a7ab9 */ /* 0x000fe20000000a00 */
[----:B------:R-:W-:Y:S01]  /*2fa0*/  ULDC.64 UR12, c[0x0][0x250] ;  /* 0x00009400000c7ab9 */ /* 0x000fe20000000a00 */
[----:B------:R-:W-:Y:S01]  /*2fb0*/  ULDC.64 UR6, c[0x0][0x218] ;  /* 0x0000860000067ab9 */ /* 0x000fe20000000a00 */
[----:B------:R-:W-:Y:S01]  /*2fc0*/  ULDC.64 UR8, c[0x0][0x248] ;  /* 0x0000920000087ab9 */ /* 0x000fe20000000a00 */
[----:B------:R-:W-:Y:S05]  /*2fd0*/  BRA `(.L_x_866) ;  /* 0x00000000005c7947 */ /* 0x000fea0003800000 */
.L_x_868:
        /* <DEDUP_REMOVED lines=23> */
.L_x_866:
        /* <DEDUP_REMOVED lines=17> */
[----:B------:R-:W-:Y:S05]  /*3260*/  ISETP.GT.AND P0, PT, R133, RZ, PT ;  /* 0x000000ff8500720c */ /* 0x000fea0003f04270 */
[----:B------:R-:W-:Y:S06]  /*3270*/  LDGSTS.E.BYPASS.LTC128B.128 [R125+0x7000], desc[UR16][R142.64+0x40] ;  /* 0x070000408e7d7fae */ /* 0x000fec000b901d50 */
[----:B------:R1:W-:Y:S06]  /*3280*/  LDGSTS.E.BYPASS.LTC128B.128 [R125+0x8000], desc[UR16][R142.64+0x80] ;  /* 0x080000808e7d7fae */ /* 0x0003ec000b901d50 */
[----:B------:R-:W-:Y:S06]  /*3290*/  LDGSTS.E.BYPASS.LTC128B.128 [R125+0x6800], desc[UR16][R144.64] ;  /* 0x06800000907d7fae */ /* 0x000fec000b901d50 */
[----:B------:R-:W-:Y:S06]  /*32a0*/  LDGSTS.E.BYPASS.LTC128B.128 [R125+0x7800], desc[UR16][R144.64+0x40] ;  /* 0x07800040907d7fae */ /* 0x000fec000b901d50 */
[----:B------:R2:W-:Y:S06]  /*32b0*/  LDGSTS.E.BYPASS.LTC128B.128 [R125+0x8800], desc[UR16][R144.64+0x80] ;  /* 0x08800080907d7fae */ /* 0x0005ec000b901d50 */
[----:B------:R-:W-:Y:S06]  /*32c0*/  LDSM.16.M88.4 R88, [R121] ;  /* 0x000000007958783b */ /* 0x000fec0000000200 */
[----:B------:R-:W3:Y:S06]  /*32d0*/  LDSM.16.M88.4 R92, [R120] ;  /* 0x00000000785c783b */ /* 0x000eec0000000200 */
[----:B------:R-:W4:Y:S06]  /*32e0*/  LDSM.16.M88.4 R96, [R120+0x400] ;  /* 0x000400007860783b */ /* 0x000f2c0000000200 */
[----:B------:R-:W5:Y:S06]  /*32f0*/  LDSM.16.M88.4 R100, [R120+0x800] ;  /* 0x000800007864783b */ /* 0x000f6c0000000200 */
[----:B------:R-:W1:Y:S06]  /*3300*/  LDSM.16.M88.4 R104, [R120+0xc00] ;  /* 0x000c00007868783b */ /* 0x000e6c0000000200 */
[----:B------:R-:W0:Y:S06]  /*3310*/  LDGDEPBAR ;  /* 0x00000000000079af */ /* 0x000e2c0000000000 */
[----:B------:R-:W-:Y:S06]  /*3320*/  LDSM.16.M88.4 R108, [R119] ;  /* 0x00000000776c783b */ /* 0x000fec0000000200 */
[----:B------:R-:W2:Y:S01]  /*3330*/  LDSM.16.M88.4 R112, [R118] ;  /* 0x000000007670783b */ /* 0x000ea20000000200 */
[C---:B---3--:R-:W-:Y:S06]  /*3340*/  HMMA.16816.F32.BF16 R4, R88.reuse, R92, RZ ;  /* 0x0000005c5804723c */ /* 0x048fec00000418ff */
[C---:B------:R-:W-:Y:S01]  /*3350*/  HMMA.16816.F32.BF16 R8, R88.reuse, R94, RZ ;  /* 0x0000005e5808723c */ /* 0x040fe200000418ff */
[----:B------:R-:W-:Y:S05]  /*3360*/  LDSM.16.M88.4 R92, [R118+0x800] ;  /* 0x00080000765c783b */ /* 0x000fea0000000200 */
        /* <DEDUP_REMOVED lines=31> */
[----:B------:R-:W1:Y:S06]  /*3560*/  LDSM.16.M88.4 R88, [R118+0x1400] ;  /* 0x001400007658783b */ /* 0x000e6c0000000200 */
        /* <DEDUP_REMOVED lines=12> */
[----:B------:R-:W2:Y:S06]  /*3630*/  LDSM.16.M88.4 R96, [R120+0x2400] ;  /* 0x002400007860783b */ /* 0x000eac0000000200 */
        /* <DEDUP_REMOVED lines=12> */
[----:B------:R-:W1:Y:S06]  /*3700*/  LDSM.16.M88.4 R88, [R118+0x2400] ;  /* 0x002400007658783b */ /* 0x000e6c0000000200 */
[----:B------:R-:W3:Y:S01]  /*3710*/  LDSM.16.M88.4 R92, [R118+0x2800] ;  /* 0x00280000765c783b */ /* 0x000ee20000000200 */
[C---:B--2---:R-:W-:Y:S06]  /*3720*/  HMMA.16816.F32.BF16 R4, R96.reuse, R100, R4 ;  /* 0x000000646004723c */ /* 0x044fec0000041804 */
[C---:B------:R-:W-:Y:S06]  /*3730*/  HMMA.16816.F32.BF16 R8, R96.reuse, R102, R8 ;  /* 0x000000666008723c */ /* 0x040fec0000041808 */
[C---:B-1----:R-:W-:Y:S11]  /*3740*/  HMMA.16816.F32.BF16 R12, R96.reuse, R88, R12 ;  /* 0x00000058600c723c */ /* 0x042ff6000004180c */
[----:B------:R-:W-:Y:S01]  /*3750*/  @!UPT UIADD3 URZ, URZ, URZ, URZ ;  /* 0x0000003f3f3ff290 */ /* 0x000fe2000fffe03f */
[----:B------:R-:W-:Y:S01]  /*3760*/  FMUL.FTZ R2, R4, UR5 ;  /* 0x0000000504027c20 */ /* 0x000fe20008410000 */
[----:B------:R-:W-:Y:S01]  /*3770*/  FMUL.FTZ R0, R5, UR5 ;  /* 0x0000000505007c20 */ /* 0x000fe20008410000 */
[----:B------:R-:W-:Y:S01]  /*3780*/  FMUL.FTZ R161, R6, UR5 ;  /* 0x0000000506a17c20 */ /* 0x000fe20008410000 */
[C---:B------:R-:W-:Y:S01]  /*3790*/  HMMA.16816.F32.BF16 R16, R96.reuse, R90, R16 ;  /* 0x0000005a6010723c */ /* 0x040fe20000041810 */
[----:B------:R1:W2:Y:S01]  /*37a0*/  MUFU.TANH R114, R2 ;  /* 0x0000000200727308 */ /* 0x0002a20000002400 */
[----:B------:R-:W4:Y:S01]  /*37b0*/  LDSM.16.M88.4 R88, [R118+0x2c00] ;  /* 0x002c00007658783b */ /* 0x000f220000000200 */
[----:B------:R-:W-:Y:S03]  /*37c0*/  FMUL.FTZ R84, R8, UR5 ;  /* 0x0000000508547c20 */ /* 0x000fe60008410000 */
[----:B------:R-:W-:Y:S05]  /*37d0*/  DEPBAR.LE SB0, 0x0 ;  /* 0x000080000000791a */ /* 0x000fea0000000000 */
[----:B------:R5:W4:Y:S01]  /*37e0*/  MUFU.TANH R106, R0 ;  /* 0x00000000006a7308 */ /* 0x000b220000002400 */
[----:B------:R-:W-:Y:S01]  /*37f0*/  BAR.SYNC.DEFER_BLOCKING 0x0 ;  /* 0x0000000000007b1d */ /* 0x000fe20000010000 */
[C---:B---3--:R-:W-:Y:S05]  /*3800*/  HMMA.16816.F32.BF16 R20, R96.reuse, R92, R20 ;  /* 0x0000005c6014723c */ /* 0x048fea0000041814 */
[----:B------:R-:W-:Y:S03]  /*3810*/  FMUL.FTZ R163, R7, UR5 ;  /* 0x0000000507a37c20 */ /* 0x000fe60008410000 */
[----:B------:R-:W3:Y:S03]  /*3820*/  MUFU.TANH R113, R84 ;  /* 0x0000005400717308 */ /* 0x000ee60000002400 */
[----:B-1----:R-:W-:Y:S01]  /*3830*/  FMUL.FTZ R2, R9, UR5 ;  /* 0x0000000509027c20 */ /* 0x002fe20008410000 */
[----:B------:R-:W-:Y:S01]  /*3840*/  FMUL.FTZ R159, R12, UR5 ;  /* 0x000000050c9f7c20 */ /* 0x000fe20008410000 */
[C---:B------:R-:W-:Y:S03]  /*3850*/  HMMA.16816.F32.BF16 R24, R96.reuse, R94, R24 ;  /* 0x0000005e6018723c */ /* 0x040fe60000041818 */
[----:B------:R-:W-:Y:S01]  /*3860*/  FMUL.FTZ R157, R13, UR5 ;  /* 0x000000050d9d7c20 */ /* 0x000fe20008410000 */
[----:B------:R-:W-:Y:S01]  /*3870*/  FMUL.FTZ R165, R10, UR5 ;  /* 0x000000050aa57c20 */ /* 0x000fe20008410000 */
[----:B------:R1:W3:Y:S01]  /*3880*/  MUFU.TANH R107, R2 ;  /* 0x00000002006b7308 */ /* 0x0002e20000002400 */
[----:B-----5:R-:W-:Y:S01]  /*3890*/  FMUL.FTZ R0, R11, UR5 ;  /* 0x000000050b007c20 */ /* 0x020fe20008410000 */
[----:B--2---:R-:W-:Y:S01]  /*38a0*/  FMNMX.FTZ R85, R114, R87, !PT ;  /* 0x0000005772557209 */ /* 0x004fe20007810000 */
[----:B------:R-:W-:Y:S03]  /*38b0*/  FMUL.FTZ R149, R16, UR5 ;  /* 0x0000000510957c20 */ /* 0x000fe60008410000 */
[----:B------:R-:W-:Y:S01]  /*38c0*/  FMUL.FTZ R151, R17, UR5 ;  /* 0x0000000511977c20 */ /* 0x000fe20008410000 */
[----:B------:R-:W-:Y:S03]  /*38d0*/  FMUL.FTZ R153, R14, UR5 ;  /* 0x000000050e997c20 */ /* 0x000fe60008410000 */
[----:B------:R-:W2:Y:S01]  /*38e0*/  MUFU.TANH R161, R161 ;  /* 0x000000a100a17308 */ /* 0x000ea20000002400 */
[----:B------:R-:W-:Y:S01]  /*38f0*/  FMUL.FTZ R155, R15, UR5 ;  /* 0x000000050f9b7c20 */ /* 0x000fe20008410000 */
[----:B------:R-:W-:Y:S01]  /*3900*/  FMUL.FTZ R154, R20, UR5 ;  /* 0x00000005149a7c20 */ /* 0x000fe20008410000 */
[----:B------:R-:W-:Y:S01]  /*3910*/  FMUL.FTZ R158, R21, UR5 ;  /* 0x00000005159e7c20 */ /* 0x000fe20008410000 */
[----:B------:R-:W-:Y:S01]  /*3920*/  FMUL.FTZ R147, R18, UR5 ;  /* 0x0000000512937c20 */ /* 0x000fe20008410000 */
[----:B------:R-:W-:Y:S01]  /*3930*/  FMUL.FTZ R164, R19, UR5 ;  /* 0x0000000513a47c20 */ /* 0x000fe20008410000 */
[----:B------:R-:W-:Y:S01]  /*3940*/  FMUL.FTZ R156, R22, UR5 ;  /* 0x00000005169c7c20 */ /* 0x000fe20008410000 */
[----:B------:R-:W-:Y:S03]  /*3950*/  FMUL.FTZ R162, R23, UR5 ;  /* 0x0000000517a27c20 */ /* 0x000fe60008410000 */
[----:B------:R2:W-:Y:S01]  /*3960*/  MUFU.TANH R105, R0 ;  /* 0x0000000000697308 */ /* 0x0005e20000002400 */
[C---:B----4-:R-:W-:Y:S03]  /*3970*/  HMMA.16816.F32.BF16 R28, R96.reuse, R88, R28 ;  /* 0x00000058601c723c */ /* 0x050fe6000004181c */
[----:B-1----:R-:W-:Y:S01]  /*3980*/  FMNMX.FTZ R2, R106, R85, !PT ;  /* 0x000000556a027209 */ /* 0x002fe20007810000 */
[----:B------:R-:W-:Y:S01]  /*3990*/  FMUL.FTZ R160, R24, UR5 ;  /* 0x0000000518a07c20 */ /* 0x000fe20008410000 */
[----:B------:R-:W-:Y:S01]  /*39a0*/  FMUL.FTZ R152, R25, UR5 ;  /* 0x0000000519987c20 */ /* 0x000fe20008410000 */
[----:B------:R-:W-:Y:S03]  /*39b0*/  HMMA.16816.F32.BF16 R32, R96, R90, R32 ;  /* 0x0000005a6020723c */ /* 0x000fe60000041820 */
[----:B------:R-:W1:Y:S02]  /*39c0*/  MUFU.TANH R159, R159 ;  /* 0x0000009f009f7308 */ /* 0x000e640000002400 */
[----:B---3--:R-:W-:Y:S01]  /*39d0*/  FMNMX.FTZ R2, R113, R2, !PT ;  /* 0x0000000271027209 */ /* 0x008fe20007810000 */
[----:B------:R-:W-:Y:S01]  /*39e0*/  FMUL.FTZ R150, R26, UR5 ;  /* 0x000000051a967c20 */ /* 0x000fe20008410000 */
[----:B------:R-:W-:Y:S06]  /*39f0*/  FMUL.FTZ R148, R27, UR5 ;  /* 0x000000051b947c20 */ /* 0x000fec0008410000 */
[----:B------:R-:W3:Y:S01]  /*3a00*/  MUFU.TANH R163, R163 ;  /* 0x000000a300a37308 */ /* 0x000ee20000002400 */
[----:B------:R-:W-:Y:S02]  /*3a10*/  FMNMX.FTZ R2, R107, R2, !PT ;  /* 0x000000026b027209 */ /* 0x000fe40007810000 */
[----:B--2---:R-:W-:Y:S07]  /*3a20*/  FMNMX.FTZ R0, R161, R3, !PT ;  /* 0x00000003a1007209 */ /* 0x004fee0007810000 */
[----:B------:R-:W2:Y:S01]  /*3a30*/  MUFU.TANH R157, R157 ;  /* 0x0000009d009d7308 */ /* 0x000ea20000002400 */
[----:B-1----:R-:W-:Y:S01]  /*3a40*/  FMNMX.FTZ R2, R159, R2, !PT ;  /* 0x000000029f027209 */ /* 0x002fe20007810000 */
[----:B------:R-:W-:Y:S01]  /*3a50*/  FMUL.FTZ R140, R28, UR5 ;  /* 0x000000051c8c7c20 */ /* 0x000fe20008410000 */
[----:B------:R-:W-:Y:S01]  /*3a60*/  FMUL.FTZ R142, R30, UR5 ;  /* 0x000000051e8e7c20 */ /* 0x000fe20008410000 */
[----:B------:R-:W-:Y:S01]  /*3a70*/  FMUL.FTZ R143, R29, UR5 ;  /* 0x000000051d8f7c20 */ /* 0x000fe20008410000 */
[----:B------:R-:W-:Y:S01]  /*3a80*/  FMUL.FTZ R144, R31, UR5 ;  /* 0x000000051f907c20 */ /* 0x000fe20008410000 */
[----:B------:R-:W-:Y:S04]  /*3a90*/  FMUL.FTZ R145, R32, UR5 ;  /* 0x0000000520917c20 */ /* 0x000fe80008410000 */
[----:B------:R-:W1:Y:S01]  /*3aa0*/  MUFU.TANH R165, R165 ;  /* 0x000000a500a57308 */ /* 0x000e620000002400 */
[----:B---3--:R-:W-:Y:S01]  /*3ab0*/  FMNMX.FTZ R0, R163, R0, !PT ;  /* 0x00000000a3007209 */ /* 0x008fe20007810000 */
[----:B------:R-:W-:Y:S01]  /*3ac0*/  FMUL.FTZ R86, R34, UR5 ;  /* 0x0000000522567c20 */ /* 0x000fe20008410000 */
[----:B------:R-:W-:Y:S01]  /*3ad0*/  FMUL.FTZ R146, R33, UR5 ;  /* 0x0000000521927c20 */ /* 0x000fe20008410000 */
[----:B------:R-:W-:Y:S06]  /*3ae0*/  FMUL.FTZ R35, R35, UR5 ;  /* 0x0000000523237c20 */ /* 0x000fec0008410000 */
[----:B------:R-:W3:Y:S01]  /*3af0*/  MUFU.TANH R149, R149 ;  /* 0x0000009500957308 */ /* 0x000ee20000002400 */
[----:B--2---:R-:W-:Y:S09]  /*3b00*/  FMNMX.FTZ R2, R157, R2, !PT ;  /* 0x000000029d027209 */ /* 0x004ff20007810000 */
[----:B------:R-:W2:Y:S01]  /*3b10*/  MUFU.TANH R151, R151 ;  /* 0x0000009700977308 */ /* 0x000ea20000002400 */
[----:B-1----:R-:W-:Y:S04]  /*3b20*/  FMNMX.FTZ R0, R165, R0, !PT ;  /* 0x00000000a5007209 */ /* 0x002fe80007810000 */
[----:B------:R-:W-:Y:S05]  /*3b30*/  FMNMX.FTZ R0, R105, R0, !PT ;  /* 0x0000000069007209 */ /* 0x000fea0007810000 */
[----:B------:R-:W1:Y:S01]  /*3b40*/  MUFU.TANH R153, R153 ;  /* 0x0000009900997308 */ /* 0x000e620000002400 */
[----:B---3--:R-:W-:Y:S09]  /*3b50*/  FMNMX.FTZ R2, R149, R2, !PT ;  /* 0x0000000295027209 */ /* 0x008ff20007810000 */
[----:B------:R-:W3:Y:S01]  /*3b60*/  MUFU.TANH R154, R154 ;  /* 0x0000009a009a7308 */ /* 0x000ee20000002400 */
[----:B--2---:R-:W-:Y:S09]  /*3b70*/  FMNMX.FTZ R85, R151, R2, !PT ;  /* 0x0000000297557209 */ /* 0x004ff20007810000 */
[----:B------:R-:W2:Y:S01]  /*3b80*/  MUFU.TANH R155, R155 ;  /* 0x0000009b009b7308 */ /* 0x000ea20000002400 */
[----:B-1----:R-:W-:Y:S09]  /*3b90*/  FMNMX.FTZ R0, R153, R0, !PT ;  /* 0x0000000099007209 */ /* 0x002ff20007810000 */
        /* <DEDUP_REMOVED lines=32> */
[----:B------:R3:W4:Y:S01]  /*3da0*/  MUFU.TANH R85, R35 ;  /* 0x0000002300557308 */ /* 0x0007220000002400 */
[----:B--2---:R-:W-:Y:S02]  /*3db0*/  FMNMX.FTZ R0, R86, R5, !PT ;  /* 0x0000000556007209 */ /* 0x004fe40007810000 */
[----:B-1----:R-:W-:Y:S01]  /*3dc0*/  FMNMX.FTZ R115, R146, R2, !PT ;  /* 0x0000000292737209 */ /* 0x002fe20007810000 */
[----:B------:R-:W-:Y:S06]  /*3dd0*/  @P0 BRA `(.L_x_868) ;  /* 0xfffffff000800947 */ /* 0x000fec000383ffff */
.L_x_867:
[----:B------:R-:W2:Y:S01]  /*3de0*/  SHFL.BFLY PT, R2, R115, 0x2, 0x1f ;  /* 0x0c401f0073027f89 */ /* 0x000ea200000e0000 */
[----:B-1--4-:R-:W-:Y:S02]  /*3df0*/  FMNMX.FTZ R7, R85, R0, !PT ;  /* 0x0000000055077209 */ /* 0x012fe40007810000 */
[----:B------:R-:W-:Y:S05]  /*3e00*/  IADD3 R133, R133, -0x1, RZ ;  /* 0xffffffff85857810 */ /* 0x000fea0007ffe0ff */
[----:B------:R-:W-:Y:S08]  /*3e10*/  LDSM.16.MT88.4 R12, [R117+0x6000] ;  /* 0x00600000750c783b */ /* 0x000ff00000004200 */
[----:B------:R-:W1:Y:S08]  /*3e20*/  SHFL.BFLY PT, R0, R7, 0x2, 0x1f ;  /* 0x0c401f0007007f89 */ /* 0x000e7000000e0000 */
[----:B------:R-:W-:Y:S08]  /*3e30*/  LDSM.16.MT88.4 R20, [R116+0x6000] ;  /* 0x006000007414783b */ /* 0x000ff00000004200 */
[----:B------:R-:W-:Y:S01]  /*3e40*/  LDSM.16.MT88.4 R28, [R117+0x7000] ;  /* 0x00700000751c783b */ /* 0x000fe20000004200 */
[----:B--2---:R-:W-:Y:S07]  /*3e50*/  FMNMX.FTZ R9, R115, R2, !PT ;  /* 0x0000000273097209 */ /* 0x004fee0007810000 */
[----:B------:R-:W2:Y:S01]  /*3e60*/  SHFL.BFLY PT, R2, R9, 0x1, 0x1f ;  /* 0x0c201f0009027f89 */ /* 0x000ea200000e0000 */
[----:B-1----:R-:W-:Y:S07]  /*3e70*/  FMNMX.FTZ R5, R7, R0, !PT ;  /* 0x0000000007057209 */ /* 0x002fee0007810000 */
[----:B------:R-:W1:Y:S01]  /*3e80*/  SHFL.BFLY PT, R0, R5, 0x1, 0x1f ;  /* 0x0c201f0005007f89 */ /* 0x000e6200000e0000 */
[----:B--2---:R-:W-:Y:S04]  /*3e90*/  FMNMX.FTZ R2, R9, R2, !PT ;  /* 0x0000000209027209 */ /* 0x004fe80007810000 */
[C---:B------:R-:W-:Y:S01]  /*3ea0*/  FSETP.NEU.FTZ.AND P1, PT, R2.reuse, -INF , PT ;  /* 0xff8000000200780b */ /* 0x040fe20003f3d000 */
[C---:B------:R-:W-:Y:S01]  /*3eb0*/  FMUL.FTZ R95, R2.reuse, UR4 ;  /* 0x00000004025f7c20 */ /* 0x040fe20008410000 */
[----:B------:R-:W-:Y:S01]  /*3ec0*/  FADD.FTZ R4, -R2, R87 ;  /* 0x0000005702047221 */ /* 0x000fe20000010100 */
[----:B-1----:R-:W-:Y:S03]  /*3ed0*/  FMNMX.FTZ R0, R5, R0, !PT ;  /* 0x0000000005007209 */ /* 0x002fe60007810000 */
[----:B------:R-:W-:Y:S01]  /*3ee0*/  FMUL.FTZ R84, R4, UR4 ;  /* 0x0000000404547c20 */ /* 0x000fe20008410000 */
[----:B------:R-:W-:Y:S02]  /*3ef0*/  FSEL R95, R95, RZ, P1 ;  /* 0x000000ff5f5f7208 */ /* 0x000fe40000800000 */
[C---:B------:R-:W-:Y:S01]  /*3f00*/  FSETP.NEU.FTZ.AND P1, PT, R0.reuse, -INF , PT ;  /* 0xff8000000000780b */ /* 0x040fe20003f3d000 */
[C---:B------:R-:W-:Y:S01]  /*3f10*/  FMUL.FTZ R97, R0.reuse, UR4 ;  /* 0x0000000400617c20 */ /* 0x040fe20008410000 */
[----:B------:R-:W-:Y:S01]  /*3f20*/  FADD.FTZ R3, -R0, R3 ;  /* 0x0000000300037221 */ /* 0x000fe20000010100 */
[--C-:B------:R-:W-:Y:S01]  /*3f30*/  FFMA.FTZ R93, R114, UR4, -R95.reuse ;  /* 0x00000004725d7c23 */ /* 0x100fe2000801085f */
[--C-:B------:R-:W-:Y:S01]  /*3f40*/  FFMA.FTZ R92, R106, UR4, -R95.reuse ;  /* 0x000000046a5c7c23 */ /* 0x100fe2000801085f */
[--C-:B------:R-:W-:Y:S01]  /*3f50*/  FFMA.FTZ R91, R113, UR4, -R95.reuse ;  /* 0x00000004715b7c23 */ /* 0x100fe2000801085f */
[----:B------:R-:W-:Y:S01]  /*3f60*/  FSEL R97, R97, RZ, P1 ;  /* 0x000000ff61617208 */ /* 0x000fe20000800000 */
[--C-:B------:R-:W-:Y:S01]  /*3f70*/  FFMA.FTZ R90, R107, UR4, -R95.reuse ;  /* 0x000000046b5a7c23 */ /* 0x100fe2000801085f */
[----:B------:R-:W-:Y:S01]  /*3f80*/  FMUL.FTZ R6, R3, UR4 ;  /* 0x0000000403067c20 */ /* 0x000fe20008410000 */
[----:B------:R-:W1:Y:S01]  /*3f90*/  MUFU.EX2 R84, R84 ;  /* 0x0000005400547308 */ /* 0x000e620000000800 */
[----:B------:R-:W-:Y:S01]  /*3fa0*/  FFMA.FTZ R96, R159, UR4, -R95 ;  /* 0x000000049f607c23 */ /* 0x000fe2000801085f */
[--C-:B------:R-:W-:Y:S01]  /*3fb0*/  FFMA.FTZ R94, R161, UR4, -R97.reuse ;  /* 0x00000004a15e7c23 */ /* 0x100fe20008010861 */
[--C-:B------:R-:W-:Y:S01]  /*3fc0*/  FFMA.FTZ R87, R163, UR4, -R97.reuse ;  /* 0x00000004a3577c23 */ /* 0x100fe20008010861 */
[--C-:B------:R-:W-:Y:S01]  /*3fd0*/  FFMA.FTZ R89, R165, UR4, -R97.reuse ;  /* 0x00000004a5597c23 */ /* 0x100fe20008010861 */
[----:B------:R-:W-:Y:S01]  /*3fe0*/  FFMA.FTZ R88, R105, UR4, -R97 ;  /* 0x0000000469587c23 */ /* 0x000fe20008010861 */
[----:B------:R-:W-:Y:S01]  /*3ff0*/  FFMA.FTZ R99, R157, UR4, -R95 ;  /* 0x000000049d637c23 */ /* 0x000fe2000801085f */
[--C-:B------:R-:W-:Y:S03]  /*4000*/  FFMA.FTZ R98, R153, UR4, -R97.reuse ;  /* 0x0000000499627c23 */ /* 0x100fe60008010861 */
[----:B------:R-:W2:Y:S01]  /*4010*/  MUFU.EX2 R3, R6 ;  /* 0x0000000600037308 */ /* 0x000ea20000000800 */
[----:B------:R-:W-:Y:S01]  /*4020*/  FFMA.FTZ R101, R155, UR4, -R97 ;  /* 0x000000049b657c23 */ /* 0x000fe20008010861 */
[--C-:B------:R-:W-:Y:S01]  /*4030*/  FFMA.FTZ R100, R149, UR4, -R95.reuse ;  /* 0x0000000495647c23 */ /* 0x100fe2000801085f */
[----:B------:R-:W-:Y:S01]  /*4040*/  FFMA.FTZ R103, R151, UR4, -R95 ;  /* 0x0000000497677c23 */ /* 0x000fe2000801085f */
[--C-:B------:R-:W-:Y:S01]  /*4050*/  FFMA.FTZ R102, R147, UR4, -R97.reuse ;  /* 0x0000000493667c23 */ /* 0x100fe20008010861 */
[----:B------:R-:W-:Y:S01]  /*4060*/  FFMA.FTZ R105, R164, UR4, -R97 ;  /* 0x00000004a4697c23 */ /* 0x000fe20008010861 */
[--C-:B------:R-:W-:Y:S01]  /*4070*/  FFMA.FTZ R106, R154, UR4, -R95.reuse ;  /* 0x000000049a6a7c23 */ /* 0x100fe2000801085f */
[----:B------:R-:W-:Y:S03]  /*4080*/  FFMA.FTZ R107, R158, UR4, -R95 ;  /* 0x000000049e6b7c23 */ /* 0x000fe6000801085f */
        /* <DEDUP_REMOVED lines=17> */
[----:B------:R-:W2:Y:S01]  /*41a0*/  LDSM.16.MT88.4 R68, [R116+0x7000] ;  /* 0x007000007444783b */ /* 0x000ea20000004200 */
[C---:B------:R-:W-:Y:S01]  /*41b0*/  FMUL.FTZ R26, R3.reuse, R62 ;  /* 0x0000003e031a7220 */ /* 0x040fe20000410000 */
[C---:B------:R-:W-:Y:S01]  /*41c0*/  FMUL.FTZ R27, R3.reuse, R63 ;  /* 0x0000003f031b7220 */ /* 0x040fe20000410000 */
[C---:B------:R-:W-:Y:S01]  /*41d0*/  FMUL.FTZ R32, R84.reuse, R52 ;  /* 0x0000003454207220 */ /* 0x040fe20000410000 */
[----:B------:R-:W-:Y:S01]  /*41e0*/  FMUL.FTZ R33, R84, R53 ;  /* 0x0000003554217220 */ /* 0x000fe20000410000 */
[C---:B------:R-:W-:Y:S01]  /*41f0*/  FMUL.FTZ R34, R3.reuse, R54 ;  /* 0x0000003603227220 */ /* 0x040fe20000410000 */
[C---:B---3--:R-:W-:Y:S03]  /*4200*/  FMUL.FTZ R35, R3.reuse, R55 ;  /* 0x0000003703237220 */ /* 0x048fe60000410000 */
[----:B------:R-:W3:Y:S01]  /*4210*/  MUFU.EX2 R87, R87 ;  /* 0x0000005700577308 */ /* 0x000ee20000000800 */
[----:B-1----:R-:W-:Y:S01]  /*4220*/  F2FP.BF16.F32.PACK_AB R80, R92, R93 ;  /* 0x0000005d5c50723e */ /* 0x002fe200000010ff */
[----:B------:R-:W1:Y:S01]  /*4230*/  LDSM.16.MT88.4 R60, [R117+0x8000] ;  /* 0x00800000753c783b */ /* 0x000e620000004200 */
[C---:B------:R-:W-:Y:S01]  /*4240*/  FMUL.FTZ R36, R84.reuse, R36 ;  /* 0x0000002454247220 */ /* 0x040fe20000410000 */
[C---:B------:R-:W-:Y:S01]  /*4250*/  FMUL.FTZ R37, R84.reuse, R37 ;  /* 0x0000002554257220 */ /* 0x040fe20000410000 */
[C---:B------:R-:W-:Y:S01]  /*4260*/  FMUL.FTZ R38, R3.reuse, R38 ;  /* 0x0000002603267220 */ /* 0x040fe20000410000 */
[C---:B------:R-:W-:Y:S01]  /*4270*/  FMUL.FTZ R39, R3.reuse, R39 ;  /* 0x0000002703277220 */ /* 0x040fe20000410000 */
[C---:B------:R-:W-:Y:S03]  /*4280*/  FMUL.FTZ R40, R84.reuse, R40 ;  /* 0x0000002854287220 */ /* 0x040fe60000410000 */
[----:B------:R-:W-:Y:S01]  /*4290*/  MUFU.EX2 R91, R91 ;  /* 0x0000005b005b7308 */ /* 0x000fe20000000800 */
[C---:B------:R-:W-:Y:S01]  /*42a0*/  FMUL.FTZ R41, R84.reuse, R41 ;  /* 0x0000002954297220 */ /* 0x040fe20000410000 */
[----:B------:R-:W4:Y:S01]  /*42b0*/  LDSM.16.MT88.4 R52, [R116+0x8000] ;  /* 0x008000007434783b */ /* 0x000f220000004200 */
[C---:B------:R-:W-:Y:S01]  /*42c0*/  FMUL.FTZ R42, R3.reuse, R42 ;  /* 0x0000002a032a7220 */ /* 0x040fe20000410000 */
[C---:B------:R-:W-:Y:S01]  /*42d0*/  FMUL.FTZ R43, R3.reuse, R43 ;  /* 0x0000002b032b7220 */ /* 0x040fe20000410000 */
[C---:B------:R-:W-:Y:S01]  /*42e0*/  FMUL.FTZ R44, R84.reuse, R44 ;  /* 0x0000002c542c7220 */ /* 0x040fe20000410000 */
[C---:B------:R-:W-:Y:S01]  /*42f0*/  FMUL.FTZ R45, R84.reuse, R45 ;  /* 0x0000002d542d7220 */ /* 0x040fe20000410000 */
[----:B------:R-:W-:Y:S03]  /*4300*/  FMUL.FTZ R46, R3, R46 ;  /* 0x0000002e032e7220 */ /* 0x000fe60000410000 */
[----:B------:R-:W5:Y:S01]  /*4310*/  MUFU.EX2 R90, R90 ;  /* 0x0000005a005a7308 */ /* 0x000f620000000800 */
[----:B---3--:R-:W-:Y:S01]  /*4320*/  F2FP.BF16.F32.PACK_AB R81, R87, R94 ;  /* 0x0000005e5751723e */ /* 0x008fe200000010ff */
[C---:B------:R-:W-:Y:S01]  /*4330*/  FMUL.FTZ R47, R3.reuse, R47 ;  /* 0x0000002f032f7220 */ /* 0x040fe20000410000 */
[C---:B------:R-:W-:Y:S01]  /*4340*/  FMUL.FTZ R48, R84.reuse, R48 ;  /* 0x0000003054307220 */ /* 0x040fe20000410000 */
[----:B------:R-:W-:Y:S01]  /*4350*/  FMUL.FTZ R49, R84, R49 ;  /* 0x0000003154317220 */ /* 0x000fe20000410000 */
[C---:B------:R-:W-:Y:S01]  /*4360*/  FMUL.FTZ R50, R3.reuse, R50 ;  /* 0x0000003203327220 */ /* 0x040fe20000410000 */
[----:B------:R-:W-:Y:S01]  /*4370*/  FMUL.FTZ R51, R3, R51 ;  /* 0x0000003303337220 */ /* 0x000fe20000410000 */
[----:B------:R-:W-:Y:S03]  /*4380*/  LDSM.16.MT88.4 R76, [R117+0x6c00] ;  /* 0x006c0000754c783b */ /* 0x000fe60000004200 */
[----:B------:R-:W-:Y:S01]  /*4390*/  MUFU.EX2 R89, R89 ;  /* 0x0000005900597308 */ /* 0x000fe20000000800 */
[--C-:B------:R-:W-:Y:S01]  /*43a0*/  FFMA.FTZ R109, R156, UR4, -R97.reuse ;  /* 0x000000049c6d7c23 */ /* 0x100fe20008010861 */
[----:B------:R-:W-:Y:S01]  /*43b0*/  FFMA.FTZ R104, R162, UR4, -R97 ;  /* 0x00000004a2687c23 */ /* 0x000fe20008010861 */
[--C-:B------:R-:W-:Y:S01]  /*43c0*/  FFMA.FTZ R108, R160, UR4, -R95.reuse ;  /* 0x00000004a06c7c23 */ /* 0x100fe2000801085f */
[----:B------:R-:W-:Y:S01]  /*43d0*/  FFMA.FTZ R111, R152, UR4, -R95 ;  /* 0x00000004986f7c23 */ /* 0x000fe2000801085f */
[--C-:B------:R-:W-:Y:S01]  /*43e0*/  FFMA.FTZ R110, R150, UR4, -R97.reuse ;  /* 0x00000004966e7c23 */ /* 0x100fe20008010861 */
[----:B------:R-:W-:Y:S01]  /*43f0*/  FFMA.FTZ R113, R148, UR4, -R97 ;  /* 0x0000000494717c23 */ /* 0x000fe20008010861 */
[----:B------:R-:W-:Y:S03]  /*4400*/  FFMA.FTZ R93, R84, R141, R93 ;  /* 0x0000008d545d7223 */ /* 0x000fe6000001005d */
[----:B------:R-:W3:Y:S01]  /*4410*/  MUFU.EX2 R88, R88 ;  /* 0x0000005800587308 */ /* 0x000ee20000000800 */
[----:B-----5:R-:W-:Y:S01]  /*4420*/  F2FP.BF16.F32.PACK_AB R82, R90, R91 ;  /* 0x0000005b5a52723e */ /* 0x020fe200000010ff */
[----:B------:R-:W-:Y:S01]  /*4430*/  FFMA.FTZ R115, R140, UR4, -R95 ;  /* 0x000000048c737c23 */ /* 0x000fe2000801085f */
[----:B------:R-:W-:Y:S01]  /*4440*/  FFMA.FTZ R140, R86, UR4, -R97 ;  /* 0x00000004568c7c23 */ /* 0x000fe20008010861 */
[----:B------:R-:W-:Y:S01]  /*4450*/  FFMA.FTZ R112, R143, UR4, -R95 ;  /* 0x000000048f707c23 */ /* 0x000fe2000801085f */
[----:B------:R-:W-:Y:S01]  /*4460*/  FFMA.FTZ R114, R142, UR4, -R97 ;  /* 0x000000048e727c23 */ /* 0x000fe20008010861 */
[----:B------:R-:W-:Y:S01]  /*4470*/  FFMA.FTZ R142, R145, UR4, -R95 ;  /* 0x00000004918e7c23 */ /* 0x000fe2000801085f */
[--C-:B------:R-:W-:Y:S03]  /*4480*/  FFMA.FTZ R143, R144, UR4, -R97.reuse ;  /* 0x00000004908f7c23 */ /* 0x100fe60008010861 */
[----:B------:R-:W-:Y:S01]  /*4490*/  MUFU.EX2 R96, R96 ;  /* 0x0000006000607308 */ /* 0x000fe20000000800 */
[----:B------:R-:W-:Y:S01]  /*44a0*/  FFMA.FTZ R97, R85, UR4, -R97 ;  /* 0x0000000455617c23 */ /* 0x000fe20008010861 */
[----:B------:R-:W-:Y:S01]  /*44b0*/  FFMA.FTZ R95, R146, UR4, -R95 ;  /* 0x00000004925f7c23 */ /* 0x000fe2000801085f */
[----:B------:R-:W-:Y:S01]  /*44c0*/  FFMA.FTZ R94, R3, R138, R94 ;  /* 0x0000008a035e7223 */ /* 0x000fe2000001005e */
[----:B------:R-:W-:Y:S03]  /*44d0*/  FADD.FTZ R92, R92, R93 ;  /* 0x0000005d5c5c7221 */ /* 0x000fe60000010000 */
[----:B------:R-:W-:Y:S03]  /*44e0*/  FADD.FTZ R94, R87, R94 ;  /* 0x0000005e575e7221 */ /* 0x000fe60000010000 */
[----:B------:R-:W5:Y:S01]  /*44f0*/  MUFU.EX2 R99, R99 ;  /* 0x0000006300637308 */ /* 0x000f620000000800 */
[C---:B---3--:R-:W-:Y:S01]  /*4500*/  F2FP.BF16.F32.PACK_AB R83, R88.reuse, R89 ;  /* 0x000000595853723e */ /* 0x048fe200000010ff */
[----:B------:R-:W-:Y:S04]  /*4510*/  FADD.FTZ R89, R89, R94 ;  /* 0x0000005e59597221 */ /* 0x000fe80000010000 */
[----:B------:R-:W-:Y:S02]  /*4520*/  FADD.FTZ R89, R88, R89 ;  /* 0x0000005958597221 */ /* 0x000fe40000010000 */
[C---:B------:R-:W-:Y:S02]  /*4530*/  HMMA.16816.F32.BF16 R4, R80.reuse, R12, R4 ;  /* 0x0000000c5004723c */ /* 0x040fe40000041804 */
[----:B------:R-:W-:Y:S04]  /*4540*/  MUFU.EX2 R106, R106 ;  /* 0x0000006a006a7308 */ /* 0x000fe80000000800 */
[C---:B------:R-:W-:Y:S06]  /*4550*/  HMMA.16816.F32.BF16 R8, R80.reuse, R14, R8 ;  /* 0x0000000e5008723c */ /* 0x040fec0000041808 */
[----:B------:R-:W-:Y:S01]  /*4560*/  MUFU.EX2 R98, R98 ;  /* 0x0000006200627308 */ /* 0x000fe20000000800 */
[C---:B------:R-:W-:Y:S01]  /*4570*/  FMUL.FTZ R12, R84.reuse, R72 ;  /* 0x00000048540c7220 */ /* 0x040fe20000410000 */
[C---:B------:R-:W-:Y:S03]  /*4580*/  FMUL.FTZ R13, R84.reuse, R73 ;  /* 0x00000049540d7220 */ /* 0x040fe60000410000 */
[C---:B------:R-:W-:Y:S01]  /*4590*/  FMUL.FTZ R14, R3.reuse, R74 ;  /* 0x0000004a030e7220 */ /* 0x040fe20000410000 */
[C---:B------:R-:W-:Y:S04]  /*45a0*/  FMUL.FTZ R15, R3.reuse, R75 ;  /* 0x0000004b030f7220 */ /* 0x040fe80000410000 */
[----:B------:R-:W-:Y:S03]  /*45b0*/  MUFU.EX2 R107, R107 ;  /* 0x0000006b006b7308 */ /* 0x000fe60000000800 */
[C---:B------:R-:W-:Y:S07]  /*45c0*/  HMMA.16816.F32.BF16 R12, R80.reuse, R20, R12 ;  /* 0x00000014500c723c */ /* 0x040fee000004180c */
[----:B------:R-:W-:Y:S01]  /*45d0*/  MUFU.EX2 R109, R109 ;  /* 0x0000006d006d7308 */ /* 0x000fe20000000800 */
[C---:B------:R-:W-:Y:S03]  /*45e0*/  HMMA.16816.F32.BF16 R16, R80.reuse, R22, R16 ;  /* 0x000000165010723c */ /* 0x040fe60000041810 */
[C---:B------:R-:W-:Y:S01]  /*45f0*/  FMUL.FTZ R20, R84.reuse, R64 ;  /* 0x0000004054147220 */ /* 0x040fe20000410000 */
[C---:B------:R-:W-:Y:S03]  /*4600*/  FMUL.FTZ R21, R84.reuse, R65 ;  /* 0x0000004154157220 */ /* 0x040fe60000410000 */
[C---:B------:R-:W-:Y:S01]  /*4610*/  FMUL.FTZ R22, R3.reuse, R66 ;  /* 0x0000004203167220 */ /* 0x040fe20000410000 */
[C---:B------:R-:W-:Y:S01]  /*4620*/  FMUL.FTZ R23, R3.reuse, R67 ;  /* 0x0000004303177220 */ /* 0x040fe20000410000 */
[----:B------:R-:W-:Y:S06]  /*4630*/  MUFU.EX2 R104, R104 ;  /* 0x0000006800687308 */ /* 0x000fec0000000800 */
[C---:B------:R-:W-:Y:S04]  /*4640*/  HMMA.16816.F32.BF16 R20, R80.reuse, R28, R20 ;  /* 0x0000001c5014723c */ /* 0x040fe80000041814 */
[----:B------:R-:W-:Y:S02]  /*4650*/  MUFU.EX2 R108, R108 ;  /* 0x0000006c006c7308 */ /* 0x000fe40000000800 */
[C---:B------:R-:W-:Y:S08]  /*4660*/  HMMA.16816.F32.BF16 R24, R80.reuse, R30, R24 ;  /* 0x0000001e5018723c */ /* 0x040ff00000041818 */
[----:B------:R-:W3:Y:S03]  /*4670*/  MUFU.EX2 R101, R101 ;  /* 0x0000006500657308 */ /* 0x000ee60000000800 */
[C---:B------:R-:W-:Y:S01]  /*4680*/  FMUL.FTZ R28, R84.reuse, R56 ;  /* 0x00000038541c7220 */ /* 0x040fe20000410000 */
[----:B------:R-:W-:Y:S01]  /*4690*/  FMUL.FTZ R29, R84, R57 ;  /* 0x00000039541d7220 */ /* 0x000fe20000410000 */
[C---:B------:R-:W-:Y:S01]  /*46a0*/  FMUL.FTZ R30, R3.reuse, R58 ;  /* 0x0000003a031e7220 */ /* 0x040fe20000410000 */
[----:B------:R-:W-:Y:S02]  /*46b0*/  FMUL.FTZ R31, R3, R59 ;  /* 0x0000003b031f7220 */ /* 0x000fe40000410000 */
[----:B------:R-:W3:Y:S01]  /*46c0*/  LDSM.16.MT88.4 R56, [R117+0x6400] ;  /* 0x006400007538783b */ /* 0x000ee20000004200 */
[----:B------:R-:W-:Y:S01]  /*46d0*/  FADD.FTZ R3, R91, R92 ;  /* 0x0000005c5b037221 */ /* 0x000fe20000010000 */
[----:B------:R-:W-:Y:S03]  /*46e0*/  MUFU.EX2 R111, R111 ;  /* 0x0000006f006f7308 */ /* 0x000fe60000000800 */
[C---:B--2---:R-:W-:Y:S03]  /*46f0*/  HMMA.16816.F32.BF16 R28, R80.reuse, R68, R28 ;  /* 0x00000044501c723c */ /* 0x044fe6000004181c */
[----:B------:R-:W-:Y:S04]  /*4700*/  FADD.FTZ R3, R90, R3 ;  /* 0x000000035a037221 */ /* 0x000fe80000010000 */
[----:B------:R-:W-:Y:S01]  /*4710*/  MUFU.EX2 R110, R110 ;  /* 0x0000006e006e7308 */ /* 0x000fe20000000800 */
[C---:B------:R-:W-:Y:S01]  /*4720*/  HMMA.16816.F32.BF16 R32, R80.reuse, R70, R32 ;  /* 0x000000465020723c */ /* 0x040fe20000041820 */
[----:B------:R-:W-:Y:S05]  /*4730*/  LDSM.16.MT88.4 R68, [R116+0x6c00] ;  /* 0x006c00007444783b */ /* 0x000fea0000004200 */
[C---:B-1----:R-:W-:Y:S03]  /*4740*/  HMMA.16816.F32.BF16 R36, R80.reuse, R60, R36 ;  /* 0x0000003c5024723c */ /* 0x042fe60000041824 */
[----:B------:R-:W-:Y:S03]  /*4750*/  MUFU.EX2 R113, R113 ;  /* 0x0000007100717308 */ /* 0x000fe60000000800 */
[C---:B------:R-:W-:Y:S01]  /*4760*/  HMMA.16816.F32.BF16 R40, R80.reuse, R62, R40 ;  /* 0x0000003e5028723c */ /* 0x040fe20000041828 */
[----:B------:R-:W1:Y:S06]  /*4770*/  LDSM.16.MT88.4 R60, [R116+0x6400] ;  /* 0x00640000743c783b */ /* 0x000e6c0000004200 */
[----:B------:R-:W-:Y:S01]  /*4780*/  MUFU.EX2 R100, R100 ;  /* 0x0000006400647308 */ /* 0x000fe20000000800 */
[C---:B----4-:R-:W-:Y:S09]  /*4790*/  HMMA.16816.F32.BF16 R44, R80.reuse, R52, R44 ;  /* 0x00000034502c723c */ /* 0x050ff2000004182c */
[----:B------:R-:W2:Y:S01]  /*47a0*/  MUFU.EX2 R103, R103 ;  /* 0x0000006700677308 */ /* 0x000ea20000000800 */
[----:B------:R-:W-:Y:S03]  /*47b0*/  HMMA.16816.F32.BF16 R48, R80, R54, R48 ;  /* 0x000000365030723c */ /* 0x000fe60000041830 */
[----:B-----5:R-:W-:Y:S01]  /*47c0*/  F2FP.BF16.F32.PACK_AB R52, R99, R96 ;  /* 0x000000606334723e */ /* 0x020fe200000010ff */
[----:B------:R-:W-:Y:S05]  /*47d0*/  FADD.FTZ R96, R96, R3 ;  /* 0x0000000360607221 */ /* 0x000fea0000010000 */
[----:B------:R-:W-:Y:S02]  /*47e0*/  MUFU.EX2 R102, R102 ;  /* 0x0000006600667308 */ /* 0x000fe40000000800 */
[----:B---3--:R-:W-:Y:S02]  /*47f0*/  F2FP.BF16.F32.PACK_AB R53, R101, R98 ;  /* 0x000000626535723e */ /* 0x008fe400000010ff */
[----:B------:R-:W-:Y:S01]  /*4800*/  MOV R3, R0 ;  /* 0x0000000000037202 */ /* 0x000fe20000000f00 */
[----:B------:R-:W-:Y:S01]  /*4810*/  FADD.FTZ R98, R98, R89 ;  /* 0x0000005962627221 */ /* 0x000fe20000010000 */
[----:B------:R-:W-:Y:S04]  /*4820*/  FADD.FTZ R99, R99, R96 ;  /* 0x0000006063637221 */ /* 0x000fe80000010000 */
[----:B------:R-:W3:Y:S01]  /*4830*/  MUFU.EX2 R105, R105 ;  /* 0x0000006900697308 */ /* 0x000ee20000000800 */
[----:B--2---:R-:W-:Y:S01]  /*4840*/  F2FP.BF16.F32.PACK_AB R54, R103, R100 ;  /* 0x000000646736723e */ /* 0x004fe200000010ff */
[----:B------:R-:W-:Y:S01]  /*4850*/  FADD.FTZ R101, R101, R98 ;  /* 0x0000006265657221 */ /* 0x000fe20000010000 */
[----:B------:R-:W-:Y:S04]  /*4860*/  FADD.FTZ R100, R100, R99 ;  /* 0x0000006364647221 */ /* 0x000fe80000010000 */
[----:B------:R-:W-:Y:S03]  /*4870*/  FADD.FTZ R103, R103, R100 ;  /* 0x0000006467677221 */ /* 0x000fe60000010000 */
[----:B------:R-:W-:Y:S10]  /*4880*/  MUFU.EX2 R115, R115 ;  /* 0x0000007300737308 */ /* 0x000ff40000000800 */
[----:B------:R-:W2:Y:S01]  /*4890*/  MUFU.EX2 R112, R112 ;  /* 0x0000007000707308 */ /* 0x000ea20000000800 */
[----:B---3--:R-:W-:Y:S07]  /*48a0*/  F2FP.BF16.F32.PACK_AB R55, R105, R102 ;  /* 0x000000666937723e */ /* 0x008fee00000010ff */
[C---:B------:R-:W-:Y:S02]  /*48b0*/  HMMA.16816.F32.BF16 R4, R52.reuse, R56, R4 ;  /* 0x000000383404723c */ /* 0x040fe40000041804 */
[----:B------:R-:W-:Y:S04]  /*48c0*/  MUFU.EX2 R114, R114 ;  /* 0x0000007200727308 */ /* 0x000fe80000000800 */
[C---:B------:R-:W-:Y:S01]  /*48d0*/  HMMA.16816.F32.BF16 R8, R52.reuse, R58, R8 ;  /* 0x0000003a3408723c */ /* 0x040fe20000041808 */
[----:B------:R-:W3:Y:S05]  /*48e0*/  LDSM.16.MT88.4 R56, [R117+0x7400] ;  /* 0x007400007538783b */ /* 0x000eea0000004200 */
[----:B------:R-:W4:Y:S01]  /*48f0*/  MUFU.EX2 R143, R143 ;  /* 0x0000008f008f7308 */ /* 0x000f220000000800 */
[----:B--2---:R-:W-:Y:S01]  /*4900*/  F2FP.BF16.F32.PACK_AB R84, R112, R115 ;  /* 0x000000737054723e */ /* 0x004fe200000010ff */
[C---:B-1----:R-:W-:Y:S08]  /*4910*/  HMMA.16816.F32.BF16 R12, R52.reuse, R60, R12 ;  /* 0x0000003c340c723c */ /* 0x042ff0000004180c */
[----:B------:R-:W-:Y:S01]  /*4920*/  MUFU.EX2 R142, R142 ;  /* 0x0000008e008e7308 */ /* 0x000fe20000000800 */
[C---:B------:R-:W-:Y:S01]  /*4930*/  HMMA.16816.F32.BF16 R16, R52.reuse, R62, R16 ;  /* 0x0000003e3410723c */ /* 0x040fe20000041810 */
[----:B------:R-:W1:Y:S08]  /*4940*/  LDSM.16.MT88.4 R60, [R116+0x7400] ;  /* 0x00740000743c783b */ /* 0x000e700000004200 */
[----:B------:R-:W2:Y:S02]  /*4950*/  MUFU.EX2 R95, R95 ;  /* 0x0000005f005f7308 */ /* 0x000ea40000000800 */
[----:B----4-:R-:W-:Y:S08]  /*4960*/  F2FP.BF16.F32.PACK_AB R85, R143, R114 ;  /* 0x000000728f55723e */ /* 0x010ff000000010ff */
[----:B------:R-:W-:Y:S10]  /*4970*/  MUFU.EX2 R140, R140 ;  /* 0x0000008c008c7308 */ /* 0x000ff40000000800 */
[----:B------:R-:W4:Y:S01]  /*4980*/  MUFU.EX2 R97, R97 ;  /* 0x0000006100617308 */ /* 0x000f220000000800 */
[----:B--2---:R-:W-:Y:S01]  /*4990*/  F2FP.BF16.F32.PACK_AB R86, R95, R142 ;  /* 0x0000008e5f56723e */ /* 0x004fe200000010ff */
[C---:B---3--:R-:W-:Y:S06]  /*49a0*/  HMMA.16816.F32.BF16 R20, R52.reuse, R56, R20 ;  /* 0x000000383414723c */ /* 0x048fec0000041814 */
[C---:B------:R-:W-:Y:S01]  /*49b0*/  HMMA.16816.F32.BF16 R24, R52.reuse, R58, R24 ;  /* 0x0000003a3418723c */ /* 0x040fe20000041818 */
[----:B------:R-:W2:Y:S04]  /*49c0*/  LDSM.16.MT88.4 R56, [R117+0x8400] ;  /* 0x008400007538783b */ /* 0x000ea80000004200 */
[----:B----4-:R-:W-:Y:S01]  /*49d0*/  F2FP.BF16.F32.PACK_AB R87, R97, R140 ;  /* 0x0000008c6157723e */ /* 0x010fe200000010ff */
[C---:B-1----:R-:W-:Y:S06]  /*49e0*/  HMMA.16816.F32.BF16 R28, R52.reuse, R60, R28 ;  /* 0x0000003c341c723c */ /* 0x042fec000004181c */
[C---:B------:R-:W-:Y:S01]  /*49f0*/  HMMA.16816.F32.BF16 R32, R52.reuse, R62, R32 ;  /* 0x0000003e3420723c */ /* 0x040fe20000041820 */
[----:B------:R-:W1:Y:S05]  /*4a00*/  LDSM.16.MT88.4 R60, [R116+0x8400] ;  /* 0x00840000743c783b */ /* 0x000e6a0000004200 */
[C---:B--2---:R-:W-:Y:S06]  /*4a10*/  HMMA.16816.F32.BF16 R36, R52.reuse, R56, R36 ;  /* 0x000000383424723c */ /* 0x044fec0000041824 */
[C---:B------:R-:W-:Y:S01]  /*4a20*/  HMMA.16816.F32.BF16 R40, R52.reuse, R58, R40 ;  /* 0x0000003a3428723c */ /* 0x040fe20000041828 */
[----:B------:R-:W2:Y:S05]  /*4a30*/  LDSM.16.MT88.4 R56, [R117+0x6800] ;  /* 0x006800007538783b */ /* 0x000eaa0000004200 */
[C---:B-1----:R-:W-:Y:S06]  /*4a40*/  HMMA.16816.F32.BF16 R44, R52.reuse, R60, R44 ;  /* 0x0000003c342c723c */ /* 0x042fec000004182c */
[----:B------:R-:W-:Y:S01]  /*4a50*/  HMMA.16816.F32.BF16 R48, R52, R62, R48 ;  /* 0x0000003e3430723c */ /* 0x000fe20000041830 */
[----:B------:R-:W1:Y:S06]  /*4a60*/  LDSM.16.MT88.4 R60, [R116+0x6800] ;  /* 0x00680000743c783b */ /* 0x000e6c0000004200 */
[C---:B------:R-:W-:Y:S01]  /*4a70*/  F2FP.BF16.F32.PACK_AB R52, R107.reuse, R106 ;  /* 0x0000006a6b34723e */ /* 0x040fe200000010ff */
[----:B------:R-:W-:Y:S03]  /*4a80*/  FADD.FTZ R106, R106, R103 ;  /* 0x000000676a6a7221 */ /* 0x000fe60000010000 */
[----:B------:R-:W-:Y:S01]  /*4a90*/  F2FP.BF16.F32.PACK_AB R53, R104, R109 ;  /* 0x0000006d6835723e */ /* 0x000fe200000010ff */
[----:B------:R-:W-:Y:S01]  /*4aa0*/  FADD.FTZ R107, R107, R106 ;  /* 0x0000006a6b6b7221 */ /* 0x000fe20000010000 */
[----:B------:R-:W-:Y:S02]  /*4ab0*/  F2FP.BF16.F32.PACK_AB R54, R111, R108 ;  /* 0x0000006c6f36723e */ /* 0x000fe400000010ff */
[----:B------:R-:W-:Y:S01]  /*4ac0*/  F2FP.BF16.F32.PACK_AB R55, R113, R110 ;  /* 0x0000006e7137723e */ /* 0x000fe200000010ff */
[----:B------:R-:W-:Y:S04]  /*4ad0*/  FADD.FTZ R108, R108, R107 ;  /* 0x0000006b6c6c7221 */ /* 0x000fe80000010000 */
[----:B------:R-:W-:Y:S04]  /*4ae0*/  FADD.FTZ R108, R111, R108 ;  /* 0x0000006c6f6c7221 */ /* 0x000fe80000010000 */
[----:B------:R-:W-:Y:S04]  /*4af0*/  FADD.FTZ R115, R115, R108 ;  /* 0x0000006c73737221 */ /* 0x000fe80000010000 */
[----:B------:R-:W-:Y:S01]  /*4b00*/  FADD.FTZ R115, R112, R115 ;  /* 0x0000007370737221 */ /* 0x000fe20000010000 */
[C---:B--2---:R-:W-:Y:S03]  /*4b10*/  HMMA.16816.F32.BF16 R4, R52.reuse, R56, R4 ;  /* 0x000000383404723c */ /* 0x044fe60000041804 */
[----:B------:R-:W-:Y:S03]  /*4b20*/  FADD.FTZ R142, R142, R115 ;  /* 0x000000738e8e7221 */ /* 0x000fe60000010000 */
[C---:B------:R-:W-:Y:S01]  /*4b30*/  HMMA.16816.F32.BF16 R8, R52.reuse, R58, R8 ;  /* 0x0000003a3408723c */ /* 0x040fe20000041808 */
[----:B------:R-:W2:Y:S04]  /*4b40*/  LDSM.16.MT88.4 R56, [R117+0x7800] ;  /* 0x007800007538783b */ /* 0x000ea80000004200 */
[----:B------:R-:W-:Y:S01]  /*4b50*/  FADD.FTZ R141, R95, R142 ;  /* 0x0000008e5f8d7221 */ /* 0x000fe20000010000 */
        /* <DEDUP_REMOVED lines=14> */
[----:B------:R-:W1:Y:S05]  /*4c40*/  LDSM.16.MT88.4 R52, [R116+0x7c00] ;  /* 0x007c00007434783b */ /* 0x000e6a0000004200 */
[C---:B------:R-:W-:Y:S03]  /*4c50*/  HMMA.16816.F32.BF16 R80, R84.reuse, R76, R4 ;  /* 0x0000004c5450723c */ /* 0x040fe60000041804 */
[----:B------:R-:W3:Y:S03]  /*4c60*/  LDSM.16.MT88.4 R4, [R117+0x8c00] ;  /* 0x008c00007504783b */ /* 0x000ee60000004200 */
[C---:B------:R-:W-:Y:S05]  /*4c70*/  HMMA.16816.F32.BF16 R76, R84.reuse, R78, R8 ;  /* 0x0000004e544c723c */ /* 0x040fea0000041808 */
[----:B------:R-:W4:Y:S01]  /*4c80*/  LDSM.16.MT88.4 R8, [R116+0x8c00] ;  /* 0x008c00007408783b */ /* 0x000f220000004200 */
[C---:B------:R-:W-:Y:S06]  /*4c90*/  HMMA.16816.F32.BF16 R72, R84.reuse, R68, R12 ;  /* 0x000000445448723c */ /* 0x040fec000004180c */
[C---:B------:R-:W-:Y:S05]  /*4ca0*/  HMMA.16816.F32.BF16 R68, R84.reuse, R70, R16 ;  /* 0x000000465444723c */ /* 0x040fea0000041810 */
[----:B------:R-:W-:Y:S01]  /*4cb0*/  FADD.FTZ R12, R102, R101 ;  /* 0x00000065660c7221 */ /* 0x000fe20000010000 */
[C---:B--2---:R-:W-:Y:S05]  /*4cc0*/  HMMA.16816.F32.BF16 R64, R84.reuse, R56, R20 ;  /* 0x000000385440723c */ /* 0x044fea0000041814 */
[----:B------:R-:W-:Y:S01]  /*4cd0*/  FADD.FTZ R12, R105, R12 ;  /* 0x0000000c690c7221 */ /* 0x000fe20000010000 */
[C---:B------:R-:W-:Y:S05]  /*4ce0*/  HMMA.16816.F32.BF16 R60, R84.reuse, R58, R24 ;  /* 0x0000003a543c723c */ /* 0x040fea0000041818 */
[----:B------:R-:W-:Y:S01]  /*4cf0*/  FADD.FTZ R109, R109, R12 ;  /* 0x0000000c6d6d7221 */ /* 0x000fe20000010000 */
[C---:B-1----:R-:W-:Y:S05]  /*4d00*/  HMMA.16816.F32.BF16 R56, R84.reuse, R52, R28 ;  /* 0x000000345438723c */ /* 0x042fea000004181c */
[----:B------:R-:W-:Y:S01]  /*4d10*/  FADD.FTZ R109, R104, R109 ;  /* 0x0000006d686d7221 */ /* 0x000fe20000010000 */
[C---:B------:R-:W-:Y:S05]  /*4d20*/  HMMA.16816.F32.BF16 R52, R84.reuse, R54, R32 ;  /* 0x000000365434723c */ /* 0x040fea0000041820 */
[----:B------:R-:W-:Y:S01]  /*4d30*/  FADD.FTZ R110, R110, R109 ;  /* 0x0000006d6e6e7221 */ /* 0x000fe20000010000 */
[C---:B---3--:R-:W-:Y:S05]  /*4d40*/  HMMA.16816.F32.BF16 R36, R84.reuse, R4, R36 ;  /* 0x000000045424723c */ /* 0x048fea0000041824 */
[----:B------:R-:W-:Y:S01]  /*4d50*/  FADD.FTZ R113, R113, R110 ;  /* 0x0000006e71717221 */ /* 0x000fe20000010000 */
[C---:B------:R-:W-:Y:S05]  /*4d60*/  HMMA.16816.F32.BF16 R40, R84.reuse, R6, R40 ;  /* 0x000000065428723c */ /* 0x040fea0000041828 */
[----:B------:R-:W-:Y:S01]  /*4d70*/  FADD.FTZ R114, R114, R113 ;  /* 0x0000007172727221 */ /* 0x000fe20000010000 */
[C---:B----4-:R-:W-:Y:S05]  /*4d80*/  HMMA.16816.F32.BF16 R44, R84.reuse, R8, R44 ;  /* 0x00000008542c723c */ /* 0x050fea000004182c */
[----:B------:R-:W-:Y:S01]  /*4d90*/  FADD.FTZ R143, R143, R114 ;  /* 0x000000728f8f7221 */ /* 0x000fe20000010000 */
[----:B------:R-:W-:Y:S05]  /*4da0*/  HMMA.16816.F32.BF16 R48, R84, R10, R48 ;  /* 0x0000000a5430723c */ /* 0x000fea0000041830 */
[----:B------:R-:W-:Y:S02]  /*4db0*/  FADD.FTZ R138, R140, R143 ;  /* 0x0000008f8c8a7221 */ /* 0x000fe40000010000 */
[----:B------:R-:W-:Y:S04]  /*4dc0*/  MOV R87, R2 ;  /* 0x0000000200577202 */ /* 0x000fe80000000f00 */
[----:B------:R-:W-:Y:S01]  /*4dd0*/  FADD.FTZ R138, R97, R138 ;  /* 0x0000008a618a7221 */ /* 0x000fe20000010000 */
[----:B------:R-:W-:Y:S01]  /*4de0*/  @!UPT UIADD3 URZ, URZ, URZ, URZ ;  /* 0x0000003f3f3ff290 */ /* 0x000fe2000fffe03f */
[----:B------:R-:W-:Y:S11]  /*4df0*/  @P0 BRA `(.L_x_866) ;  /* 0xffffffe000d40947 */ /* 0x000ff6000383ffff */
.L_x_865:
        /* <DEDUP_REMOVED lines=215> */
.L_x_870:
[----:B------:R-:W-:Y:S05]  /*5b70*/  BSYNC B0 ;  /* 0x0000000000007941 */ /* 0x000fea0003800000 */
.L_x_869:
        /* <DEDUP_REMOVED lines=34> */
.L_x_863:
[----:B------:R-:W-:Y:S01]  /*5da0*/  SHF.R.S32.HI R5, RZ, 0x1f, R2 ;  /* 0x0000001fff057819 */ /* 0x000fe20000011402 */
[----:B------:R-:W-:Y:S01]  /*5db0*/  ULDC.64 UR4, c[0x0][0x290] ;  /* 0x0000a40000047ab9 */ /* 0x000fe20000000a00 */
[----:B------:R-:W-:Y:S01]  /*5dc0*/  SHF.R.S32.HI R0, RZ, 0x1f, R17 ;  /* 0x0000001fff007819 */ /* 0x000fe20000011411 */
[----:B------:R-:W-:Y:S01]  /*5dd0*/  ULDC.U8 UR6, c[0x0][0x3d9] ;  /* 0x0000f64000067ab9 */ /* 0x000fe20000000000 */
[----:B------:R-:W-:Y:S01]  /*5de0*/  LEA.HI R5, R5, R2, RZ, 0x2 ;  /* 0x0000000205057211 */ /* 0x000fe200078f10ff */
[----:B------:R-:W1:Y:S01]  /*5df0*/  LDC.64 R6, c[0x0][0x298] ;  /* 0x0000a600ff067b82 */ /* 0x000e620000000a00 */
[----:B------:R-:W-:Y:S01]  /*5e00*/  UISETP.NE.AND UP1, UPT, UR6, URZ, UPT ;  /* 0x0000003f0600728c */ /* 0x000fe2000bf25270 */
[----:B------:R-:W-:Y:S01]  /*5e10*/  IMAD R0, R0, UR4, RZ ;  /* 0x0000000400007c24 */ /* 0x000fe2000f8e02ff */
[----:B------:R-:W-:Y:S01]  /*5e20*/  LOP3.LUT R3, R5, 0x1ffffffc, RZ, 0xc0, !PT ;  /* 0x1ffffffc05037812 */ /* 0x000fe200078ec0ff */
[----:B------:R-:W-:Y:S01]  /*5e30*/  ULDC.U8 UR8, c[0x0][0x3d8] ;  /* 0x0000f60000087ab9 */ /* 0x000fe20000000000 */
[----:B------:R-:W-:Y:S01]  /*5e40*/  SHF.R.S32.HI R10, RZ, 0x2, R5 ;  /* 0x00000002ff0a7819 */ /* 0x000fe20000011405 */
[----:B------:R-:W-:Y:S01]  /*5e50*/  BSSY B0, `(.L_x_871) ;  /* 0x0000044000007945 */ /* 0x000fe20003800000 */
[----:B------:R-:W-:Y:S01]  /*5e60*/  ISETP.NE.AND P1, PT, RZ, UR8, PT ;  /* 0x00000008ff007c0c */ /* 0x000fe2000bf25270 */
[----:B------:R-:W-:Y:S01]  /*5e70*/  IMAD.IADD R8, R2, 0x1, -R3 ;  /* 0x0000000102087824 */ /* 0x000fe200078e0a03 */
[----:B------:R-:W-:Y:S01]  /*5e80*/  SHF.R.S32.HI R11, RZ, 0x1f, R10 ;  /* 0x0000001fff0b7819 */ /* 0x000fe2000001140a */
[C---:B------:R-:W-:Y:S01]  /*5e90*/  IMAD R3, R17.reuse, UR5, R0 ;  /* 0x0000000511037c24 */ /* 0x040fe2000f8e0200 */
[----:B------:R-:W-:Y:S01]  /*5ea0*/  SHF.R.S32.HI R0, RZ, 0x1f, R4 ;  /* 0x0000001fff007819 */ /* 0x000fe20000011404 */
[----:B------:R-:W-:Y:S01]  /*5eb0*/  IMAD.SHL.U32 R8, R8, 0x8, RZ ;  /* 0x0000000808087824 */ /* 0x000fe200078e00ff */
[----:B------:R-:W-:Y:S01]  /*5ec0*/  @!UP1 UISETP.NE.AND UP0, UPT, UR8, URZ, UPT ;  /* 0x0000003f0800928c */ /* 0x000fe2000bf05270 */
[----:B------:R-:W-:Y:S01]  /*5ed0*/  ISETP.EQ.AND P1, PT, RZ, UR6, P1 ;  /* 0x00000006ff007c0c */ /* 0x000fe20008f22270 */
[----:B------:R-:W-:Y:S01]  /*5ee0*/  @UP1 ULDC UR7, c[0x0][0x2c0] ;  /* 0x0000b00000071ab9 */ /* 0x000fe20000000800 */
[----:B------:R-:W-:Y:S01]  /*5ef0*/  LOP3.LUT P3, RZ, R2, 0x3, RZ, 0xc0, !PT ;  /* 0x0000000302ff7812 */ /* 0x000fe2000786c0ff */
[----:B------:R-:W-:Y:S01]  /*5f00*/  @UP1 UIMAD UR7, UR13, UR7, URZ ;  /* 0x000000070d0712a4 */ /* 0x000fe2000f8e023f */
[--C-:B------:R-:W-:Y:S01]  /*5f10*/  SHF.R.S32.HI R9, RZ, 0x1f, R8.reuse ;  /* 0x0000001fff097819 */ /* 0x100fe20000011408 */
[----:B------:R-:W-:Y:S01]  /*5f20*/  @UP1 ULDC UR6, c[0x0][0x2c0] ;  /* 0x0000b00000061ab9 */ /* 0x000fe20000000800 */
[----:B------:R-:W-:Y:S01]  /*5f30*/  @!UP1 UMOV UR6, 0x1 ;  /* 0x0000000100069882 */ /* 0x000fe20000000000 */
        /* <DEDUP_REMOVED lines=9> */
[----:B------:R-:W-:Y:S01]  /*5fd0*/  @!UP1 ULDC UR4, c[0x0][0x270] ;  /* 0x00009c0000049ab9 */ /* 0x000fe20000000800 */
[----:B------:R-:W-:Y:S01]  /*5fe0*/  IMAD.WIDE R8, R137, 0x40, R10 ;  /* 0x0000004089087825 */ /* 0x000fe200078e020a */
[----:B------:R-:W-:-:S03]  /*5ff0*/  @!UP1 UIMAD UR5, UR7, UR4, URZ ;  /* 0x00000004070592a4 */ /* 0x000fc6000f8e023f */
[-C--:B-1----:R-:W-:Y:S02]  /*6000*/  IMAD R0, R9, R6.reuse, RZ ;  /* 0x0000000609007224 */ /* 0x082fe400078e02ff */
[----:B------:R-:W-:Y:S02]  /*6010*/  IMAD.IADD R13, R3, 0x1, R13 ;  /* 0x00000001030d7824 */ /* 0x000fe400078e020d */
[----:B------:R-:W-:Y:S01]  /*6020*/  IMAD R3, R17, UR5, RZ ;  /* 0x0000000511037c24 */ /* 0x000fe2000f8e02ff */
[----:B------:R-:W-:Y:S01]  /*6030*/  ULDC.64 UR4, c[0x0][0x280] ;  /* 0x0000a00000047ab9 */ /* 0x000fe20000000a00 */
[C---:B------:R-:W-:Y:S02]  /*6040*/  IMAD R0, R8.reuse, R7, R0 ;  /* 0x0000000708007224 */ /* 0x040fe400078e0200 */
[----:B------:R-:W-:Y:S01]  /*6050*/  IMAD.WIDE.U32 R8, R8, R6, R12 ;  /* 0x0000000608087225 */ /* 0x000fe200078e000c */
[----:B------:R-:W-:-:S03]  /*6060*/  SEL R3, R3, RZ, !P1 ;  /* 0x000000ff03037207 */ /* 0x000fc60004800000 */
[----:B------:R-:W-:Y:S01]  /*6070*/  IMAD.IADD R5, R0, 0x1, R9 ;  /* 0x0000000100057824 */ /* 0x000fe200078e0209 */
[----:B------:R-:W-:Y:S01]  /*6080*/  LEA R2, P0, R8, UR4, 0x1 ;  /* 0x0000000408027c11 */ /* 0x000fe2000f8008ff */
[----:B------:R-:W-:Y:S01]  /*6090*/  IMAD R4, R4, UR7, R3 ;  /* 0x0000000704047c24 */ /* 0x000fe2000f8e0203 */
[----:B------:R-:W-:Y:S01]  /*60a0*/  IADD3 R9, -R96, UR13, RZ ;  /* 0x0000000d60097c10 */ /* 0x000fe2000fffe1ff */
[----:B------:R-:W-:Y:S01]  /*60b0*/  IMAD R17, R17, UR13, RZ ;  /* 0x0000000d11117c24 */ /* 0x000fe2000f8e02ff */
[----:B------:R-:W-:Y:S01]  /*60c0*/  LEA.HI.X R3, R8, UR5, R5, 0x1, P0 ;  /* 0x0000000508037c11 */ /* 0x000fe200080f0c05 */
[----:B------:R-:W-:Y:S01]  /*60d0*/  IMAD R5, R96, UR6, RZ ;  /* 0x0000000660057c24 */ /* 0x000fe2000f8e02ff */
[----:B------:R-:W-:Y:S01]  /*60e0*/  LEA R12, P0, R6, R2, 0x6 ;  /* 0x00000002060c7211 */ /* 0x000fe200078030ff */
[C---:B------:R-:W-:Y:S01]  /*60f0*/  VIADD R8, R10.reuse, 0x20 ;  /* 0x000000200a087836 */ /* 0x040fe20000000000 */
[----:B------:R-:W-:Y:S01]  /*6100*/  ISETP.GE.OR P4, PT, R10, R9, P3 ;  /* 0x000000090a00720c */ /* 0x000fe20001f86670 */
[----:B------:R1:W-:Y:S01]  /*6110*/  STG.E.128 desc[UR16][R2.64], RZ ;  /* 0x000000ff02007986 */ /* 0x0003e2000c101d10 */
[----:B------:R-:W-:-:S02]  /*6120*/  LEA.HI.X R13, R6, R3, R7, 0x6, P0 ;  /* 0x00000003060d7211 */ /* 0x000fc400000f3407 */
[----:B------:R-:W-:Y:S01]  /*6130*/  SHF.R.S32.HI R0, RZ, 0x1f, R17 ;  /* 0x0000001fff007819 */ /* 0x000fe20000011411 */
[----:B------:R1:W-:Y:S01]  /*6140*/  STG.E.128 desc[UR16][R2.64+0x40], RZ ;  /* 0x000040ff02007986 */ /* 0x0003e2000c101d10 */
[----:B------:R-:W-:Y:S02]  /*6150*/  SEL R17, R17, RZ, P1 ;  /* 0x000000ff11117207 */ /* 0x000fe40000800000 */
[----:B------:R-:W-:Y:S01]  /*6160*/  SEL R0, R0, RZ, P1 ;  /* 0x000000ff00007207 */ /* 0x000fe20000800000 */
[----:B------:R1:W-:Y:S01]  /*6170*/  STG.E.128 desc[UR16][R2.64+0x80], RZ ;  /* 0x000080ff02007986 */ /* 0x0003e2000c101d10 */
[--C-:B------:R-:W-:Y:S02]  /*6180*/  IADD3 R17, P2, P1, R5, R17, R4.reuse ;  /* 0x0000001105117210 */ /* 0x100fe4000795e004 */
[----:B------:R-:W-:Y:S01]  /*6190*/  SHF.R.S32.HI R5, RZ, 0x1f, R5 ;  /* 0x0000001fff057819 */ /* 0x000fe20000011405 */
[----:B------:R1:W-:Y:S01]  /*61a0*/  STG.E.128 desc[UR16][R12.64], RZ ;  /* 0x000000ff0c007986 */ /* 0x0003e2000c101d10 */
[----:B------:R-:W-:-:S02]  /*61b0*/  SHF.R.S32.HI R4, RZ, 0x1f, R4 ;  /* 0x0000001fff047819 */ /* 0x000fc40000011404 */
[----:B------:R-:W-:Y:S01]  /*61c0*/  ISETP.GE.OR P3, PT, R8, R9, P3 ;  /* 0x000000090800720c */ /* 0x000fe20001f66670 */
[----:B------:R1:W-:Y:S01]  /*61d0*/  STG.E.128 desc[UR16][R12.64+0x40], RZ ;  /* 0x000040ff0c007986 */ /* 0x0003e2000c101d10 */
[----:B------:R-:W-:-:S03]  /*61e0*/  IADD3.X R0, R5, R0, R4, P2, P1 ;  /* 0x0000000005007210 */ /* 0x000fc600017e2404 */
[----:B------:R1:W-:Y:S01]  /*61f0*/  STG.E.128 desc[UR16][R12.64+0x80], RZ ;  /* 0x000080ff0c007986 */ /* 0x0003e2000c101d10 */
[----:B------:R-:W-:Y:S07]  /*6200*/  @P4 BRA `(.L_x_872) ;  /* 0x0000000000204947 */ /* 0x000fee0003800000 */
        /* <DEDUP_REMOVED lines=8> */
.L_x_872:
[----:B------:R-:W-:Y:S05]  /*6290*/  BSYNC B0 ;  /* 0x0000000000007941 */ /* 0x000fea0003800000 */
.L_x_871:
        /* <DEDUP_REMOVED lines=10> */
.L_x_873:
        /* <DEDUP_REMOVED lines=12> */
.L_x_1161:


//--------------------- .text._ZN5flash16flash_fwd_kernelI23Flash_fwd_kernel_traitsILi96ELi64ELi64ELi4ELb0ELb0EN7cutlass10bfloat16_tE19Flash_kernel_traitsILi96ELi64ELi64ELi4ES3_EELb1ELb1ELb0ELb0ELb0ELb1ELb0ELb0EEEvNS_16Flash_fwd_paramsE --------------------------
	.section	.text._ZN5flash16flash_fwd_kernelI23Flash_fwd_kernel_traitsILi96ELi64ELi64ELi4ELb0ELb0EN7cutlass10bfloat16_tE19Flash_kernel_traitsILi96ELi64ELi64ELi4ES3_EELb1ELb1ELb0ELb0ELb0ELb1ELb0ELb0EEEvNS_16Flash_fwd_paramsE,"ax",@progbits
	.align	128
        .global         _ZN5flash16flash_fwd_kernelI23Flash_fwd_kernel_traitsILi96ELi64ELi64ELi4ELb0ELb0EN7cutlass10bfloat16_tE19Flash_kernel_traitsILi96ELi64ELi64ELi4ES3_EELb1ELb1ELb0ELb0ELb0ELb1ELb0ELb0EEEvNS_16Flash_fwd_paramsE
        .type           _ZN5flash16flash_fwd_kernelI23Flash_fwd_kernel_traitsILi96ELi64ELi64ELi4ELb0ELb0EN7cutlass10bfloat16_tE19Flash_kernel_traitsILi96ELi64ELi64ELi4ES3_EELb1ELb1ELb0ELb0ELb0ELb1ELb0ELb0EEEvNS_16Flash_fwd_paramsE,@function
        .size           _ZN5flash16flash_fwd_kernelI23Flash_fwd_kernel_traitsILi96ELi64ELi64ELi4ELb0ELb0EN7cutlass10bfloat16_tE19Flash_kernel_traitsILi96ELi64ELi64ELi4ES3_EELb1ELb1ELb0ELb0ELb0ELb1ELb0ELb0EEEvNS_16Flash_fwd_paramsE,(.L_x_1162 - _ZN5flash16flash_fwd_kernelI23Flash_fwd_kernel_traitsILi96ELi64ELi64ELi4ELb0ELb0EN7cutlass10bfloat16_tE19Flash_kernel_traitsILi96ELi64ELi64ELi4ES3_EELb1ELb1ELb0ELb0ELb0ELb1ELb0ELb0EEEvNS_16Flash_fwd_paramsE)
        .other          _ZN5flash16flash_fwd_kernelI23Flash_fwd_kernel_traitsILi96ELi64ELi64ELi4ELb0ELb0EN7cutlass10bfloat16_tE19Flash_kernel_traitsILi96ELi64ELi64ELi4ES3_EELb1ELb1ELb0ELb0ELb0ELb1ELb0ELb0EEEvNS_16Flash_fwd_paramsE,@"STO_CUDA_ENTRY STV_DEFAULT"
_ZN5flash16flash_fwd_kernelI23Flash_fwd_kernel_traitsILi96ELi64ELi64ELi4ELb0ELb0EN7cutlass10bfloat16_tE19Flash_kernel_traitsILi96ELi64ELi64ELi4ES3_EELb1ELb1ELb0ELb0ELb0ELb1ELb0ELb0EEEvNS_16Flash_fwd_paramsE:
.text._ZN5flash16flash_fwd_kernelI23Flash_fwd_kernel_traitsILi96ELi64ELi64ELi4ELb0ELb0EN7cutlass10bfloat16_tE19Flash_kernel_traitsILi96ELi64ELi64ELi4ES3_EELb1ELb1ELb0ELb0ELb0ELb1ELb0ELb0EEEvNS_16Flash_fwd_paramsE:
        /* <DEDUP_REMOVED lines=8> */
[----:B------:R-:W1:Y:S01]  /*0080*/  LDC R3, c[0x0][0x3ac] ;  /* 0x0000eb00ff037b82 */ /* 0x000e620000000800 */
[----:B------:R-:W2:Y:S01]  /*0090*/  S2R R83, SR_TID.X ;  /* 0x0000000000537919 */ /* 0x000ea20000002100 */
[----:B------:R-:W-:-:S06]  /*00a0*/  ULDC.64 UR8, c[0x0][0x2f0] ;  /* 0x0000bc0000087ab9 */ /* 0x000fcc0000000a00 */
[----:B------:R-:W-:Y:S01]  /*00b0*/  S2UR UR27, SR_CTAID.X ;  /* 0x00000000001b79c3 */ /* 0x000fe20000002500 */
[----:B------:R-:W3:Y:S07]  /*00c0*/  @P2 LDG.E.64 R6, desc[UR30][R6.64] ;  /* 0x0000001e06062981 */ /* 0x000eee000c1e1b00 */
[----:B------:R-:W4:Y:S08]  /*00d0*/  S2UR UR10, SR_CTAID.Y ;  /* 0x00000000000a79c3 */ /* 0x000f300000002600 */
[----:B------:R-:W5:Y:S01]  /*00e0*/  S2UR UR6, SR_CTAID.Z ;  /* 0x00000000000679c3 */ /* 0x000f620000002700 */
[----:B-1----:R-:W3:Y:S01]  /*00f0*/  @P2 LDG.E.64 R4, desc[UR30][R2.64] ;  /* 0x0000001e02042981 */ /* 0x002ee2000c1e1b00 */
[----:B------:R-:W-:Y:S01]  /*0100*/  UISETP.NE.U32.AND UP2, UPT, UR8, URZ, UPT ;  /* 0x0000003f0800728c */ /* 0x000fe2000bf45070 */
[----:B------:R-:W-:Y:S01]  /*0110*/  ULDC.U8 UR7, c[0x0][0x3c2] ;  /* 0x0000f08000077ab9 */ /* 0x000fe20000000000 */
[----:B------:R-:W-:-:S02]  /*0120*/  UMOV UR26, 0xffffffff ;  /* 0xffffffff001a7882 */ /* 0x000fc40000000000 */
[----:B------:R-:W-:Y:S02]  /*0130*/  UISETP.NE.AND.EX UP2, UPT, UR9, URZ, UPT, UP2 ;  /* 0x0000003f0900728c */ /* 0x000fe4000bf45320 */
[----:B------:R-:W1:Y:S01]  /*0140*/  @P2 LDC R0, c[0x0][0x3b0] ;  /* 0x0000ec00ff002b82 */ /* 0x000e620000000800 */
[----:B------:R-:W-:Y:S01]  /*0150*/  ULDC.64 UR8, c[0x0][0x2f0] ;  /* 0x0000bc0000087ab9 */ /* 0x000fe20000000a00 */
[----:B------:R-:W-:Y:S02]  /*0160*/  UISETP.NE.AND UP3, UPT, UR7, URZ, UPT ;  /* 0x0000003f0700728c */ /* 0x000fe4000bf65270 */
[----:B------:R-:W-:Y:S01]  /*0170*/  PLOP3.LUT P0, PT, PT, PT, UP2, 0x80, 0x0 ;  /* 0x000000000000781c */ /* 0x000fe20003f0f028 */
[----:B------:R-:W-:Y:S01]  /*0180*/  ULDC UR17, c[0x0][0x270] ;  /* 0x00009c0000117ab9 */ /* 0x000fe20000000800 */
[----:B----4-:R-:W-:-:S06]  /*0190*/  UIMAD.WIDE UR8, UR10, 0x4, UR8 ;  /* 0x000000040a0878a5 */ /* 0x010fcc000f8e0208 */
[----:B------:R-:W-:Y:S01]  /*01a0*/  IMAD.U32 R14, RZ, RZ, UR8 ;  /* 0x00000008ff0e7e24 */ /* 0x000fe2000f8e00ff */
[----:B-----5:R-:W-:Y:S01]  /*01b0*/  ULOP3.LUT UR4, UR6, UR27, UR10, 0xfe, !UPT ;  /* 0x0000001b06047292 */ /* 0x020fe2000f8efe0a */
[----:B------:R-:W-:Y:S01]  /*01c0*/  IMAD.U32 R15, RZ, RZ, UR9 ;  /* 0x00000009ff0f7e24 */ /* 0x000fe2000f8e00ff */
[----:B------:R-:W-:-:S04]  /*01d0*/  ULDC.64 UR8, c[0x0][0x2f8] ;  /* 0x0000be0000087ab9 */ /* 0x000fc80000000a00 */
[----:B--2---:R-:W-:Y:S01]  /*01e0*/  LOP3.LUT P3, RZ, R83, UR4, RZ, 0xfc, !PT ;  /* 0x0000000453ff7c12 */ /* 0x004fe2000f86fcff */
[----:B------:R-:W-:Y:S02]  /*01f0*/  ULDC.64 UR4, c[0x0][0x300] ;  /* 0x0000c00000047ab9 */ /* 0x000fe40000000a00 */
[----:B------:R-:W-:-:S04]  /*0200*/  UISETP.NE.U32.AND UP1, UPT, UR4, URZ, UPT ;  /* 0x0000003f0400728c */ /* 0x000fc8000bf25070 */
[----:B------:R-:W-:-:S03]  /*0210*/  UISETP.NE.AND.EX UP1, UPT, UR5, URZ, UPT, UP1 ;  /* 0x0000003f0500728c */ /* 0x000fc6000bf25310 */
[----:B------:R-:W-:Y:S02]  /*0220*/  ULDC.64 UR4, c[0x0][0x2f8] ;  /* 0x0000be0000047ab9 */ /* 0x000fe40000000a00 */
[----:B------:R-:W-:Y:S01]  /*0230*/  UISETP.EQ.U32.AND UP0, UPT, UR4, URZ, UPT ;  /* 0x0000003f0400728c */ /* 0x000fe2000bf02070 */
[----:B------:R-:W2:Y:S03]  /*0240*/  @!P3 LDC.64 R10, c[0x0][0x3b8] ;  /* 0x0000ee00ff0abb82 */ /* 0x000ea60000000a00 */
[----:B------:R-:W-:Y:S02]  /*0250*/  UISETP.EQ.OR.EX UP0, UPT, UR5, URZ, !UP3, UP0 ;  /* 0x0000003f0500728c */ /* 0x000fe4000df02700 */
[----:B------:R-:W-:Y:S02]  /*0260*/  @UP1 ULDC.64 UR12, c[0x0][0x300] ;  /* 0x0000c000000c1ab9 */ /* 0x000fe40000000a00 */
[----:B------:R-:W-:-:S02]  /*0270*/  @UP1 UIMAD.WIDE UR12, UR10, 0x4, UR12 ;  /* 0x000000040a0c18a5 */ /* 0x000fc4000f8e020c */
[----:B------:R-:W-:Y:S01]  /*0280*/  UIMAD.WIDE UR8, UR10, 0x4, UR8 ;  /* 0x000000040a0878a5 */ /* 0x000fe2000f8e0208 */
[----:B---3--:R-:W-:Y:S02]  /*0290*/  @P2 R2UR UR32, R6 ;  /* 0x00000000062022ca */ /* 0x008fe400000e0000 */
[----:B------:R-:W-:-:S11]  /*02a0*/  @P2 R2UR UR33, R7 ;  /* 0x00000000072122ca */ /* 0x000fd600000e0000 */
[----:B------:R-:W-:Y:S02]  /*02b0*/  IMAD.U32 R12, RZ, RZ, UR32 ;  /* 0x00000020ff0c7e24 */ /* 0x000fe4000f8e00ff */
[----:B------:R-:W-:Y:S01]  /*02c0*/  IMAD.U32 R13, RZ, RZ, UR33 ;  /* 0x00000021ff0d7e24 */ /* 0x000fe2000f8e00ff */
[----:B-1----:R-:W-:-:S04]  /*02d0*/  @P2 IADD3 R2, P1, R4, R0, RZ ;  /* 0x0000000004022210 */ /* 0x002fc80007f3e0ff */
[----:B--2---:R1:W-:Y:S01]  /*02e0*/  @!P3 STG.E.64 desc[UR30][R10.64], R12 ;  /* 0x0000000c0a00b986 */ /* 0x0043e2000c101b1e */
[----:B------:R-:W-:Y:S01]  /*02f0*/  @P2 IMAD.X R3, RZ, RZ, R5, P1 ;  /* 0x000000ffff032224 */ /* 0x000fe200008e0605 */
[----:B------:R-:W-:Y:S02]  /*0300*/  PLOP3.LUT P1, PT, PT, PT, UP1, 0x80, 0x0 ;  /* 0x000000000000781c */ /* 0x000fe40003f2f018 */
[----:B------:R-:W-:Y:S02]  /*0310*/  PLOP3.LUT P2, PT, PT, PT, UP0, 0x80, 0x0 ;  /* 0x000000000000781c */ /* 0x000fe40003f4f008 */
[----:B------:R2:W-:Y:S04]  /*0320*/  @!P3 STG.E.64 desc[UR30][R10.64+0x8], R2 ;  /* 0x000008020a00b986 */ /* 0x0005e8000c101b1e */
[----:B------:R-:W3:Y:S01]  /*0330*/  @P0 LDG.E R8, desc[UR30][R14.64] ;  /* 0x0000001e0e080981 */ /* 0x000ee2000c1e1900 */
[----:B------:R-:W-:-:S03]  /*0340*/  IMAD.U32 R4, RZ, RZ, UR8 ;  /* 0x00000008ff047e24 */ /* 0x000fc6000f8e00ff */
[----:B------:R-:W4:Y:S01]  /*0350*/  @P0 LDG.E R7, desc[UR30][R14.64+0x4] ;  /* 0x0000041e0e070981 */ /* 0x000f22000c1e1900 */
[----:B------:R-:W-:-:S05]  /*0360*/  IMAD.U32 R5, RZ, RZ, UR9 ;  /* 0x00000009ff057e24 */ /* 0x000fca000f8e00ff */
[----:B------:R-:W5:Y:S01]  /*0370*/  @!P2 LDG.E R0, desc[UR30][R4.64] ;  /* 0x0000001e0400a981 */ /* 0x000f62000c1e1900 */
[----:B-1----:R-:W-:Y:S02]  /*0380*/  IMAD.U32 R12, RZ, RZ, UR12 ;  /* 0x0000000cff0c7e24 */ /* 0x002fe4000f8e00ff */
[----:B------:R-:W-:-:S05]  /*0390*/  IMAD.U32 R13, RZ, RZ, UR13 ;  /* 0x0000000dff0d7e24 */ /* 0x000fca000f8e00ff */
[----:B------:R-:W2:Y:S01]  /*03a0*/  @P1 LDG.E R6, desc[UR30][R12.64] ;  /* 0x0000001e0c061981 */ /* 0x000ea2000c1e1900 */
[----:B------:R-:W-:Y:S01]  /*03b0*/  UMOV UR11, URZ ;  /* 0x0000003f000b7c82 */ /* 0x000fe20008000000 */
[----:B------:R-:W-:Y:S01]  /*03c0*/  UIMAD UR8, UR10, UR17, UR6 ;  /* 0x000000110a0872a4 */ /* 0x000fe2000f8e0206 */
[----:B------:R-:W-:Y:S01]  /*03d0*/  UMOV UR7, 0xffffffff ;  /* 0xffffffff00077882 */ /* 0x000fe20000000000 */
[----:B---3--:R-:W-:Y:S02]  /*03e0*/  @P0 R2UR UR26, R8 ;  /* 0x00000000081a02ca */ /* 0x008fe400000e0000 */
[----:B------:R-:W-:Y:S02]  /*03f0*/  SHF.R.S32.HI R8, RZ, 0x1f, R83 ;  /* 0x0000001fff087819 */ /* 0x000fe40000011453 */
[----:B----4-:R-:W-:Y:S02]  /*0400*/  @P0 R2UR UR28, R7 ;  /* 0x00000000071c02ca */ /* 0x010fe400000e0000 */
[----:B------:R-:W-:-:S02]  /*0410*/  LEA.HI R88, R8, R83, RZ, 0x5 ;  /* 0x0000005308587211 */ /* 0x000fc400078f28ff */
[----:B------:R-:W-:Y:S02]  /*0420*/  ISETP.NE.U32.AND P0, PT, RZ, UR4, PT ;  /* 0x00000004ff007c0c */ /* 0x000fe4000bf05070 */
[----:B-----5:R-:W-:Y:S01]  /*0430*/  @!P2 R2UR UR7, R0 ;  /* 0x000000000007a2ca */ /* 0x020fe200000e0000 */
[----:B------:R-:W-:Y:S01]  /*0440*/  USHF.L.U32 UR4, UR8, 0x5, URZ ;  /* 0x0000000508047899 */ /* 0x000fe2000800063f */
[----:B------:R-:W-:-:S03]  /*0450*/  ISETP.NE.AND.EX P2, PT, RZ, UR5, PT, P0 ;  /* 0x00000005ff007c0c */ /* 0x000fc6000bf45300 */
[----:B------:R-:W-:Y:S02]  /*0460*/  USHF.R.S32.HI UR5, URZ, 0x1f, UR4 ;  /* 0x0000001f3f057899 */ /* 0x000fe40008011404 */
[----:B------:R-:W-:Y:S01]  /*0470*/  @UP2 UIADD3 UR28, UR28, -UR26, URZ ;  /* 0x8000001a1c1c2290 */ /* 0x000fe2000fffe03f */
[----:B--2---:R-:W-:Y:S02]  /*0480*/  @P1 R2UR UR11, R6 ;  /* 0x00000000060b12ca */ /* 0x004fe400000e0000 */
[----:B------:R-:W-:-:S05]  /*0490*/  LOP3.LUT R6, R88, 0xffffffe0, RZ, 0xc0, !PT ;  /* 0xffffffe058067812 */ /* 0x000fca00078ec0ff */
[----:B------:R-:W-:-:S05]  /*04a0*/  IMAD.IADD R85, R83, 0x1, -R6 ;  /* 0x0000000153557824 */ /* 0x000fca00078e0a06 */
        /* <DEDUP_REMOVED lines=12> */
.L_x_874:
[----:B------:R-:W-:-:S05]  /*0570*/  ULDC UR8, c[0x0][0x2c8] ;  /* 0x0000b20000087ab9 */ /* 0x000fca0000000800 */
.L_x_875:
        /* <DEDUP_REMOVED lines=38> */
[----:B------:R-:W-:Y:S01]  /*07e0*/  UIADD3 UR34, UR29, -0x1, URZ ;  /* 0xffffffff1d227890 */ /* 0x000fe2000fffe03f */
[----:B------:R-:W-:Y:S01]  /*07f0*/  LEA.HI R13, R8, R83, RZ, 0x2 ;  /* 0x00000053080d7211 */ /* 0x000fe200078f10ff */
[----:B------:R-:W-:Y:S01]  /*0800*/  UISETP.NE.AND UP0, UPT, UR26, -0x1, UPT ;  /* 0xffffffff1a00788c */ /* 0x000fe2000bf05270 */
[----:B------:R-:W-:Y:S01]  /*0810*/  IMAD.U32 R29, RZ, RZ, UR27 ;  /* 0x0000001bff1d7e24 */ /* 0x000fe2000f8e00ff */
[----:B------:R-:W-:Y:S01]  /*0820*/  UIMAD UR12, UR34, -0x40, UR16 ;  /* 0xffffffc0220c78a4 */ /* 0x000fe2000f8e0210 */
[----:B------:R-:W-:Y:S01]  /*0830*/  SHF.R.S32.HI R10, RZ, 0x2, R13 ;  /* 0x00000002ff0a7819 */ /* 0x000fe2000001140d */
[----:B------:R-:W-:Y:S01]  /*0840*/  UIADD3 UR23, -UR15, UR28, URZ ;  /* 0x0000001c0f177290 */ /* 0x000fe2000fffe13f */
[----:B------:R-:W-:Y:S01]  /*0850*/  SHF.R.S32.HI R88, RZ, 0x5, R88 ;  /* 0x00000005ff587819 */ /* 0x000fe20000011458 */
[----:B------:R-:W3:Y:S01]  /*0860*/  S2UR UR13, SR_CgaCtaId ;  /* 0x00000000000d79c3 */ /* 0x000ee20000008800 */
[----:B------:R-:W-:-:S02]  /*0870*/  SHF.R.S32.HI R11, RZ, 0x1f, R10 ;  /* 0x0000001fff0b7819 */ /* 0x000fc4000001140a */
[C---:B------:R-:W-:Y:S02]  /*0880*/  ISETP.GE.AND P6, PT, R10.reuse, UR12, PT ;  /* 0x0000000c0a007c0c */ /* 0x040fe4000bfc6270 */
[----:B------:R-:W-:Y:S01]  /*0890*/  @UP0 ULDC.64 UR4, c[0x0][0x240] ;  /* 0x0000900000040ab9 */ /* 0x000fe20000000a00 */
[----:B------:R-:W-:Y:S01]  /*08a0*/  @!UP0 USHF.R.S32.HI UR9, URZ, 0x1f, UR10 ;  /* 0x0000001f3f098899 */ /* 0x000fe2000801140a */
[----:B------:R-:W-:Y:S01]  /*08b0*/  ISETP.GE.AND P2, PT, R10, UR23, PT ;  /* 0x000000170a007c0c */ /* 0x000fe2000bf46270 */
[----:B------:R-:W-:Y:S01]  /*08c0*/  @UP0 UIMAD.WIDE.U32 UR18, UR26, UR4, URZ ;  /* 0x000000041a1202a5 */ /* 0x000fe2000f8e003f */
[----:B------:R-:W-:-:S03]  /*08d0*/  IMAD.WIDE R28, R29, 0x40, R10 ;  /* 0x000000401d1c7825 */ /* 0x000fc600078e020a */
[----:B------:R-:W-:Y:S01]  /*08e0*/  @UP0 UIMAD UR8, UR26, UR5, UR19 ;  /* 0x000000051a0802a4 */ /* 0x000fe2000f8e0213 */
[----:B-1----:R-:W-:Y:S02]  /*08f0*/  IABS R0, R20 ;  /* 0x0000001400007213 */ /* 0x002fe40000000000 */
[----:B------:R-:W-:Y:S01]  /*0900*/  @!UP0 ULDC.64 UR4, c[0x0][0x228] ;  /* 0x00008a0000048ab9 */ /* 0x000fe20000000a00 */
[----:B------:R-:W1:Y:S01]  /*0910*/  @!P6 S2R R16, SR_CgaCtaId ;  /* 0x000000000010e919 */ /* 0x000e620000008800 */
[----:B------:R-:W-:Y:S01]  /*0920*/  @!UP0 UIMAD UR9, UR9, UR4, URZ ;  /* 0x00000004090982a4 */ /* 0x000fe2000f8e023f */
[----:B------:R-:W4:Y:S01]  /*0930*/  I2F.RP R6, R0 ;  /* 0x0000000000067306 */ /* 0x000f220000209400 */
[----:B------:R-:W-:Y:S01]  /*0940*/  @!UP0 UIMAD.WIDE.U32 UR20, UR10, UR4, URZ ;  /* 0x000000040a1482a5 */ /* 0x000fe2000f8e003f */
[----:B------:R-:W5:Y:S01]  /*0950*/  @!P2 LDC.64 R22, c[0x0][0x210] ;  /* 0x00008400ff16ab82 */ /* 0x000f620000000a00 */
[----:B------:R-:W-:Y:S01]  /*0960*/  @!UP0 UIMAD UR5, UR10, UR5, UR9 ;  /* 0x000000050a0582a4 */ /* 0x000fe2000f8e0209 */
[----:B--2---:R-:W-:-:S03]  /*0970*/  IABS R3, R3 ;  /* 0x0000000300037213 */ /* 0x004fc60000000000 */
[----:B------:R-:W-:Y:S01]  /*0980*/  @!UP0 UIADD3 UR8, UR21, UR5, URZ ;  /* 0x0000000515088290 */ /* 0x000fe2000fffe03f */
[----:B------:R-:W-:Y:S02]  /*0990*/  @!UP0 UMOV UR18, UR20 ;  /* 0x0000001400128c82 */ /* 0x000fe40008000000 */
[----:B------:R-:W-:Y:S01]  /*09a0*/  ULDC.64 UR4, c[0x0][0x258] ;  /* 0x0000960000047ab9 */ /* 0x000fe20000000a00 */
[----:B------:R-:W-:Y:S01]  /*09b0*/  UISETP.NE.AND UP0, UPT, UR7, -0x1, UPT ;  /* 0xffffffff0700788c */ /* 0x000fe2000bf05270 */
[----:B----4-:R-:W2:Y:S02]  /*09c0*/  MUFU.RCP R5, R6 ;  /* 0x0000000600057308 */ /* 0x010ea40000001000 */
[----:B--2---:R-:W-:Y:S02]  /*09d0*/  VIADD R5, R5, 0xffffffe ;  /* 0x0ffffffe05057836 */ /* 0x004fe40000000000 */
[----:B------:R-:W-:-:S04]  /*09e0*/  IMAD.U32 R6, RZ, RZ, UR4 ;  /* 0x00000004ff067e24 */ /* 0x000fc8000f8e00ff */
[----:B------:R-:W2:Y:S02]  /*09f0*/  F2I.FTZ.U32.TRUNC.NTZ R5, R5 ;  /* 0x0000000500057305 */ /* 0x000ea4000021f000 */
[----:B--2---:R-:W-:-:S04]  /*0a00*/  IMAD.MOV R4, RZ, RZ, -R5 ;  /* 0x000000ffff047224 */ /* 0x004fc800078e0a05 */
[----:B------:R-:W-:Y:S02]  /*0a10*/  IMAD R18, R4, R0, RZ ;  /* 0x0000000004127224 */ /* 0x000fe400078e02ff */
[----:B------:R-:W-:-:S04]  /*0a20*/  IMAD.MOV.U32 R4, RZ, RZ, RZ ;  /* 0x000000ffff047224 */ /* 0x000fc800078e00ff */
[----:B------:R-:W-:-:S04]  /*0a30*/  IMAD.HI.U32 R18, R5, R18, R4 ;  /* 0x0000001205127227 */ /* 0x000fc800078e0004 */
[----:B------:R-:W-:Y:S02]  /*0a40*/  VIADD R4, R10, 0x20 ;  /* 0x000000200a047836 */ /* 0x000fe40000000000 */
[----:B------:R-:W-:-:S03]  /*0a50*/  IMAD.HI.U32 R18, R18, R3, RZ ;  /* 0x0000000312127227 */ /* 0x000fc600078e00ff */
[C---:B------:R-:W-:Y:S01]  /*0a60*/  ISETP.GE.AND P1, PT, R4.reuse, UR23, PT ;  /* 0x0000001704007c0c */ /* 0x040fe2000bf26270 */
[----:B------:R-:W-:Y:S01]  /*0a70*/  IMAD.MOV R9, RZ, RZ, -R18 ;  /* 0x000000ffff097224 */ /* 0x000fe200078e0a12 */
[C---:B------:R-:W-:Y:S02]  /*0a80*/  ISETP.GE.AND P5, PT, R4.reuse, UR12, PT ;  /* 0x0000000c04007c0c */ /* 0x040fe4000bfa6270 */
[----:B------:R-:W-:Y:S01]  /*0a90*/  ISETP.GE.AND P3, PT, R4, UR12, PT ;  /* 0x0000000c04007c0c */ /* 0x000fe2000bf66270 */
[C---:B------:R-:W-:Y:S01]  /*0aa0*/  IMAD R9, R0.reuse, R9, R3 ;  /* 0x0000000900097224 */ /* 0x040fe200078e0203 */
[----:B------:R-:W-:Y:S02]  /*0ab0*/  LOP3.LUT R4, R13, 0xfffffffc, RZ, 0xc0, !PT ;  /* 0xfffffffc0d047812 */ /* 0x000fe400078ec0ff */
[----:B------:R-:W-:Y:S02]  /*0ac0*/  @!P6 MOV R3, 0x400 ;  /* 0x000004000003e802 */ /* 0x000fe40000000f00 */
[----:B------:R-:W-:Y:S01]  /*0ad0*/  ISETP.GT.U32.AND P4, PT, R0, R9, PT ;  /* 0x000000090000720c */ /* 0x000fe20003f84070 */
[----:B------:R-:W-:Y:S01]  /*0ae0*/  IMAD.IADD R4, R83, 0x1, -R4 ;  /* 0x0000000153047824 */ /* 0x000fe200078e0a04 */
[----:B-1----:R-:W-:Y:S01]  /*0af0*/  @!P6 LEA R16, R16, R3, 0x18 ;  /* 0x000000031010e211 */ /* 0x002fe200078ec0ff */
[----:B------:R-:W1:Y:S01]  /*0b00*/  @!P1 S2R R17, SR_CgaCtaId ;  /* 0x0000000000119919 */ /* 0x000e620000008800 */
[----:B------:R-:W-:Y:S01]  /*0b10*/  LEA.HI R3, R8, R83, RZ, 0x3 ;  /* 0x0000005308037211 */ /* 0x000fe200078f18ff */
[----:B------:R-:W-:Y:S01]  /*0b20*/  IMAD.SHL.U32 R26, R4, 0x8, RZ ;  /* 0x00000008041a7824 */ /* 0x000fe200078e00ff */
[----:B------:R-:W-:Y:S01]  /*0b30*/  LEA.HI R13, R13, R10, RZ, 0x1 ;  /* 0x0000000a0d0d7211 */ /* 0x000fe200078f08ff */
[----:B------:R-:W2:Y:S01]  /*0b40*/  @!P2 LDC.64 R4, c[0x0][0x240] ;  /* 0x00009000ff04ab82 */ /* 0x000ea20000000a00 */
[----:B------:R-:W-:-:S02]  /*0b50*/  SHF.R.S32.HI R19, RZ, 0x3, R3 ;  /* 0x00000003ff137819 */ /* 0x000fc40000011403 */
[----:B------:R-:W-:Y:S02]  /*0b60*/  SHF.R.S32.HI R27, RZ, 0x1f, R26 ;  /* 0x0000001fff1b7819 */ /* 0x000fe4000001141a */
[----:B------:R-:W-:Y:S01]  /*0b70*/  IADD3 R14, P0, R26, UR18, RZ ;  /* 0x000000121a0e7c10 */ /* 0x000fe2000ff1e0ff */
[----:B------:R-:W-:Y:S01]  /*0b80*/  @!P4 IMAD.IADD R9, R9, 0x1, -R0 ;  /* 0x000000010909c824 */ /* 0x000fe200078e0a00 */
[----:B------:R-:W-:Y:S01]  /*0b90*/  LOP3.LUT R13, R13, 0x7fffffe, RZ, 0xc0, !PT ;  /* 0x07fffffe0d0d7812 */ /* 0x000fe200078ec0ff */
[----:B------:R-:W-:Y:S01]  /*0ba0*/  IMAD.SHL.U32 R121, R19, 0x40, RZ ;  /* 0x0000004013797824 */ /* 0x000fe200078e00ff */
[----:B------:R-:W-:Y:S01]  /*0bb0*/  IADD3.X R15, R27, UR8, RZ, P0, !PT ;  /* 0x000000081b0f7c10 */ /* 0x000fe200087fe4ff */
[----:B------:R-:W-:Y:S01]  /*0bc0*/  USHF.R.S32.HI UR8, URZ, 0x1f, UR6 ;  /* 0x0000001f3f087899 */ /* 0x000fe20008011406 */
[----:B------:R-:W-:Y:S01]  /*0bd0*/  ISETP.GE.U32.AND P0, PT, R9, R0, PT ;  /* 0x000000000900720c */ /* 0x000fe20003f06070 */
[----:B------:R-:W-:Y:S01]  /*0be0*/  @!P4 VIADD R18, R18, 0x1 ;  /* 0x000000011212c836 */ /* 0x000fe20000000000 */
[----:B------:R-:W-:Y:S01]  /*0bf0*/  LEA.HI R0, R8, R83, RZ, 0x4 ;  /* 0x0000005308007211 */ /* 0x000fe200078f20ff */
[----:B------:R-:W-:Y:S01]  /*0c00*/  IMAD.WIDE.U32 R6, R6, UR6, R14 ;  /* 0x0000000606067c25 */ /* 0x000fe2000f8e000e */
[----:B------:R-:W-:Y:S01]  /*0c10*/  LOP3.LUT R8, R20, UR6, RZ, 0x3c, !PT ;  /* 0x0000000614087c12 */ /* 0x000fe2000f8e3cff */
[----:B------:R-:W4:Y:S01]  /*0c20*/  @!P5 S2R R14, SR_CgaCtaId ;  /* 0x00000000000ed919 */ /* 0x000f220000008800 */
[----:B------:R-:W-:Y:S01]  /*0c30*/  UIMAD UR8, UR8, UR4, URZ ;  /* 0x00000004080872a4 */ /* 0x000fe2000f8e023f */
[----:B------:R-:W-:Y:S01]  /*0c40*/  LOP3.LUT R121, R121, 0xc0, RZ, 0xc0, !PT ;  /* 0x000000c079797812 */ /* 0x000fe200078ec0ff */
[----:B------:R-:W-:Y:S01]  /*0c50*/  @UP0 UIADD3 UR4, UR11, UR7, URZ ;  /* 0x000000070b040290 */ /* 0x000fe2000fffe03f */
[----:B------:R-:W-:Y:S01]  /*0c60*/  ISETP.GE.AND P4, PT, R8, RZ, PT ;  /* 0x000000ff0800720c */ /* 0x000fe20003f86270 */
[----:B------:R-:W-:Y:S01]  /*0c70*/  UIMAD UR5, UR6, UR5, UR8 ;  /* 0x00000005060572a4 */ /* 0x000fe2000f8e0208 */
[----:B------:R-:W-:Y:S01]  /*0c80*/  LOP3.LUT R8, R121, 0x18, R26, 0xf8, !PT ;  /* 0x0000001879087812 */ /* 0x000fe200078ef81a */
[----:B------:R-:W-:Y:S01]  /*0c90*/  IMAD.IADD R13, R10, 0x1, -R13 ;  /* 0x000000010a0d7824 */ /* 0x000fe200078e0a0d */
[----:B------:R-:W-:Y:S01]  /*0ca0*/  SHF.R.U32.HI R121, RZ, 0x3, R121 ;  /* 0x00000003ff797819 */ /* 0x000fe20000011679 */
[----:B------:R-:W-:Y:S01]  /*0cb0*/  @P0 VIADD R18, R18, 0x1 ;  /* 0x0000000112120836 */ /* 0x000fe20000000000 */
[----:B------:R-:W-:Y:S01]  /*0cc0*/  ISETP.NE.AND P0, PT, R20, RZ, PT ;  /* 0x000000ff1400720c */ /* 0x000fe20003f05270 */
[-C--:B--2---:R-:W-:Y:S01]  /*0cd0*/  @!P2 IMAD R12, R29, R4.reuse, RZ ;  /* 0x000000041d0ca224 */ /* 0x084fe200078e02ff */
[----:B------:R-:W-:Y:S01]  /*0ce0*/  LOP3.LUT R121, R8, R121, RZ, 0x3c, !PT ;  /* 0x0000007908797212 */ /* 0x000fe200078e3cff */
[----:B------:R-:W-:Y:S01]  /*0cf0*/  VIADD R9, R7, UR5 ;  /* 0x0000000507097c36 */ /* 0x000fe20008000000 */
[----:B------:R-:W-:Y:S01]  /*0d00*/  SHF.R.S32.HI R21, RZ, 0x4, R0 ;  /* 0x00000004ff157819 */ /* 0x000fe20000011400 */
[----:B------:R-:W-:Y:S01]  /*0d10*/  @!P2 IMAD.MOV.U32 R8, RZ, RZ, R6 ;  /* 0x000000ffff08a224 */ /* 0x000fe200078e0006 */
[----:B------:R-:W-:Y:S01]  /*0d20*/  @UP0 UIADD3 UR5, UR11, UR7, URZ ;  /* 0x000000070b050290 */ /* 0x000fe2000fffe03f */
[----:B------:R-:W-:Y:S01]  /*0d30*/  @!P2 IMAD R12, R28, R5, R12 ;  /* 0x000000051c0ca224 */ /* 0x000fe200078e020c */
[----:B------:R-:W-:Y:S01]  /*0d40*/  LEA.HI R15, R0, R21, RZ, 0x1 ;  /* 0x00000015000f7211 */ /* 0x000fe200078f08ff */
[----:B------:R-:W-:Y:S01]  /*0d50*/  @!P2 IMAD.WIDE.U32 R24, R28, R4, R8 ;  /* 0x000000041c18a225 */ /* 0x000fe200078e0008 */
[----:B------:R-:W-:Y:S01]  /*0d60*/  @!P5 MOV R5, 0x400 ;  /* 0x000004000005d802 */ /* 0x000fe20000000f00 */
[----:B------:R-:W-:Y:S01]  /*0d70*/  @UP0 ULDC.64 UR8, c[0x0][0x248] ;  /* 0x0000920000080ab9 */ /* 0x000fe20000000a00 */
[----:B------:R-:W-:Y:S01]  /*0d80*/  LOP3.LUT R15, R15, 0xfffffffe, RZ, 0xc0, !PT ;  /* 0xfffffffe0f0f7812 */ /* 0x000fe200078ec0ff */
[----:B------:R-:W-:Y:S01]  /*0d90*/  @!P4 IMAD.MOV R18, RZ, RZ, -R18 ;  /* 0x000000ffff12c224 */ /* 0x000fe200078e0a12 */
[----:B-----5:R-:W-:Y:S01]  /*0da0*/  @!P2 LEA R22, P4, R24, R22, 0x1 ;  /* 0x000000161816a211 */ /* 0x020fe200078808ff */
[----:B------:R-:W-:Y:S01]  /*0db0*/  @!P2 IMAD.IADD R12, R25, 0x1, R12 ;  /* 0x00000001190ca824 */ /* 0x000fe200078e020c */
[----:B------:R-:W-:Y:S01]  /*0dc0*/  @!P0 LOP3.LUT R18, RZ, R20, RZ, 0x33, !PT ;  /* 0x00000014ff128212 */ /* 0x000fe200078e33ff */
[----:B------:R-:W-:Y:S01]  /*0dd0*/  IMAD.IADD R15, R21, 0x1, -R15 ;  /* 0x00000001150f7824 */ /* 0x000fe200078e0a0f */
[----:B------:R-:W-:Y:S01]  /*0de0*/  @!P1 IADD3 R20, P0, R28, 0x20, RZ ;  /* 0x000000201c149810 */ /* 0x000fe20007f1e0ff */
[----:B------:R-:W-:Y:S01]  /*0df0*/  @UP0 ULDC.64 UR6, c[0x0][0x250] ;  /* 0x0000940000060ab9 */ /* 0x000fe20000000a00 */
[----:B------:R-:W-:Y:S01]  /*0e00*/  @!P2 LEA.HI.X R23, R24, R23, R12, 0x1, P4 ;  /* 0x000000171817a211 */ /* 0x000fe200020f0c0c */
[----:B------:R-:W-:Y:S01]  /*0e10*/  @UP0 UIMAD.WIDE.U32 UR18, UR4, UR8, URZ ;  /* 0x00000008041202a5 */ /* 0x000fe2000f8e003f */
[----:B------:R-:W-:Y:S01]  /*0e20*/  LOP3.LUT R12, R3, 0xfffffff8, RZ, 0xc0, !PT ;  /* 0xfffffff8030c7812 */ /* 0x000fe200078ec0ff */
[----:B------:R-:W-:Y:S01]  /*0e30*/  @UP0 UIMAD.WIDE.U32 UR20, UR5, UR6, URZ ;  /* 0x00000006051402a5 */ /* 0x000fe2000f8e003f */
[----:B------:R-:W-:Y:S01]  /*0e40*/  LOP3.LUT R0, R0, 0xfffffff0, RZ, 0xc0, !PT ;  /* 0xfffffff000007812 */ /* 0x000fe200078ec0ff */
[----:B------:R-:W-:Y:S01]  /*0e50*/  @UP0 UIMAD UR4, UR4, UR9, URZ ;  /* 0x00000009040402a4 */ /* 0x000fe2000f8e023f */
[----:B----4-:R-:W-:Y:S01]  /*0e60*/  @!P5 LEA R14, R14, R5, 0x18 ;  /* 0x000000050e0ed211 */ /* 0x010fe200078ec0ff */
[----:B------:R-:W-:Y:S01]  /*0e70*/  @!P1 IMAD.X R5, RZ, RZ, R29, P0 ;  /* 0x000000ffff059224 */ /* 0x000fe200000e061d */
[----:B------:R-:W-:Y:S01]  /*0e80*/  PLOP3.LUT P0, PT, PT, PT, UP0, 0x80, 0x0 ;  /* 0x000000000000781c */ /* 0x000fe20003f0f008 */
[C---:B------:R-:W-:Y:S01]  /*0e90*/  IMAD.IADD R21, R83.reuse, 0x1, -R0 ;  /* 0x0000000153157824 */ /* 0x040fe200078e0a00 */
[----:B------:R-:W-:Y:S01]  /*0ea0*/  @!P1 MOV R4, 0x400 ;  /* 0x0000040000049802 */ /* 0x000fe20000000f00 */
[----:B------:R-:W-:Y:S01]  /*0eb0*/  IMAD.IADD R3, R83, 0x1, -R12 ;  /* 0x0000000153037824 */ /* 0x000fe200078e0a0c */
[----:B------:R-:W-:Y:S01]  /*0ec0*/  @UP0 UIMAD UR5, UR5, UR7, URZ ;  /* 0x00000007050502a4 */ /* 0x000fe2000f8e023f */
[----:B------:R-:W-:Y:S01]  /*0ed0*/  ISETP.GE.AND P4, PT, R10, UR12, PT ;  /* 0x0000000c0a007c0c */ /* 0x000fe2000bf86270 */
[----:B------:R-:W-:Y:S01]  /*0ee0*/  IMAD R24, R88, 0x8, R13 ;  /* 0x0000000858187824 */ /* 0x000fe200078e020d */
[----:B-1----:R-:W-:Y:S01]  /*0ef0*/  @!P1 LEA R4, R17, R4, 0x18 ;  /* 0x0000000411049211 */ /* 0x002fe200078ec0ff */
[----:B------:R-:W-:Y:S01]  /*0f00*/  @UP0 UIADD3 UR17, UR21, UR5, URZ ;  /* 0x0000000515110290 */ /* 0x000fe2000fffe03f */
[----:B------:R-:W-:Y:S01]  /*0f10*/  LEA.HI R17, R21, R21, RZ, 0x1 ;  /* 0x0000001515117211 */ /* 0x000fe200078f08ff */
[----:B------:R-:W-:Y:S01]  /*0f20*/  @UP0 UIADD3 UR12, UR19, UR4, URZ ;  /* 0x00000004130c0290 */ /* 0x000fe2000fffe03f */
[----:B------:R-:W-:Y:S01]  /*0f30*/  LEA.HI R0, R3, R3, RZ, 0x1 ;  /* 0x0000000303007211 */ /* 0x000fe200078f08ff */
[----:B------:R-:W-:Y:S01]  /*0f40*/  IMAD.U32 R121, R24, 0x20, R121 ;  /* 0x0000002018797824 */ /* 0x000fe200078e0079 */
[----:B------:R-:W-:-:S02]  /*0f50*/  LOP3.LUT R82, R17, 0x7fffffe, RZ, 0xc0, !PT ;  /* 0x07fffffe11527812 */ /* 0x000fc400078ec0ff */
[----:B------:R-:W-:Y:S02]  /*0f60*/  LOP3.LUT R12, R0, 0x3fffffe, RZ, 0xc0, !PT ;  /* 0x03fffffe000c7812 */ /* 0x000fe400078ec0ff */
[----:B------:R-:W-:Y:S01]  /*0f70*/  SHF.R.S32.HI R28, RZ, 0x1f, R21 ;  /* 0x0000001fff1c7819 */ /* 0x000fe20000011415 */
[----:B------:R-:W-:Y:S02]  /*0f80*/  IMAD.IADD R82, R21, 0x1, -R82 ;  /* 0x0000000115527824 */ /* 0x000fe400078e0a52 */
[----:B------:R-:W-:Y:S01]  /*0f90*/  IMAD.IADD R12, R3, 0x1, -R12 ;  /* 0x00000001030c7824 */ /* 0x000fe200078e0a0c */
[----:B------:R-:W-:Y:S01]  /*0fa0*/  LEA.HI R13, R28, R21, RZ, 0x3 ;  /* 0x000000151c0d7211 */ /* 0x000fe200078f18ff */
        /* <DEDUP_REMOVED lines=9> */
[----:B------:R-:W-:Y:S01]  /*1040*/  UIMAD UR12, UR12, UR4, URZ ;  /* 0x000000040c0c72a4 */ /* 0x000fe2000f8e023f */
[----:B------:R-:W-:-:S03]  /*1050*/  UMOV UR18, UR24 ;  /* 0x0000001800127c82 */ /* 0x000fc60008000000 */
[----:B------:R-:W-:Y:S02]  /*1060*/  UIMAD UR12, UR10, UR5, UR12 ;  /* 0x000000050a0c72a4 */ /* 0x000fe4000f8e020c */
[----:B------:R-:W-:-:S04]  /*1070*/  UIMAD.WIDE.U32 UR18, UR10, UR4, UR18 ;  /* 0x000000040a1272a5 */ /* 0x000fc8000f8e0012 */
[----:B------:R-:W-:-:S12]  /*1080*/  UIADD3 UR12, UR19, UR12, URZ ;  /* 0x0000000c130c7290 */ /* 0x000fd8000fffe03f */
.L_x_877:
[----:B------:R-:W-:Y:S05]  /*1090*/  @P0 BRA `(.L_x_878) ;  /* 0x0000000000300947 */ /* 0x000fea0003800000 */
        /* <DEDUP_REMOVED lines=12> */
.L_x_878:
[C---:B------:R-:W-:Y:S01]  /*1160*/  IMAD R3, R11.reuse, UR8, RZ ;  /* 0x000000080b037c24 */ /* 0x040fe2000f8e02ff */
[----:B------:R-:W-:Y:S01]  /*1170*/  SHF.R.S32.HI R0, RZ, 0x1, R0 ;  /* 0x00000001ff007819 */ /* 0x000fe20000011400 */
[----:B------:R-:W-:Y:S01]  /*1180*/  IMAD R7, R11, UR6, RZ ;  /* 0x000000060b077c24 */ /* 0x000fe2000f8e02ff */
[----:B------:R-:W-:Y:S01]  /*1190*/  SHF.R.S32.HI R24, RZ, 0x1, R17 ;  /* 0x00000001ff187819 */ /* 0x000fe20000011411 */
[C---:B------:R-:W-:Y:S01]  /*11a0*/  IMAD.WIDE.U32 R28, R10.reuse, UR8, R26 ;  /* 0x000000080a1c7c25 */ /* 0x040fe2000f8e001a */
[----:B------:R-:W-:Y:S01]  /*11b0*/  SHF.R.S32.HI R17, RZ, 0x1f, R17 ;  /* 0x0000001fff117819 */ /* 0x000fe20000011411 */
[----:B------:R-:W-:Y:S01]  /*11c0*/  UMOV UR4, 0x400 ;  /* 0x0000040000047882 */ /* 0x000fe20000000000 */
[----:B------:R-:W-:Y:S01]  /*11d0*/  USHF.L.U64.HI UR24, UR8, 0x6, UR9 ;  /* 0x0000000608187899 */ /* 0x000fe20008010209 */
[----:B------:R-:W-:Y:S01]  /*11e0*/  IMAD.WIDE.U32 R26, R10, UR6, R26 ;  /* 0x000000060a1a7c25 */ /* 0x000fe2000f8e001a */
[----:B------:R-:W-:Y:S01]  /*11f0*/  IADD3 R122, P0, R28, UR18, RZ ;  /* 0x000000121c7a7c10 */ /* 0x000fe2000ff1e0ff */
[----:B------:R-:W-:Y:S01]  /*1200*/  ULEA UR4, UR13, UR4, 0x18 ;  /* 0x000000040d047291 */ /* 0x000fe2000f8ec03f */
[----:B------:R-:W-:Y:S01]  /*1210*/  LEA.HI R17, R17, R24, RZ, 0x2 ;  /* 0x0000001811117211 */ /* 0x000fe200078f10ff */
[C---:B------:R-:W-:Y:S01]  /*1220*/  IMAD R3, R10.reuse, UR9, R3 ;  /* 0x000000090a037c24 */ /* 0x040fe2000f8e0203 */
[----:B------:R-:W-:Y:S01]  /*1230*/  USHF.L.U32 UR25, UR8, 0x6, URZ ;  /* 0x0000000608197899 */ /* 0x000fe2000800063f */
[----:B------:R-:W-:Y:S01]  /*1240*/  IMAD R7, R10, UR7, R7 ;  /* 0x000000070a077c24 */ /* 0x000fe2000f8e0207 */
[----:B------:R-:W-:Y:S01]  /*1250*/  ULDC.64 UR10, c[0x0][0x268] ;  /* 0x00009a00000a7ab9 */ /* 0x000fe20000000a00 */
[----:B------:R-:W1:Y:S01]  /*1260*/  @!P1 LDC.64 R10, c[0x0][0x240] ;  /* 0x00009000ff0a9b82 */ /* 0x000e620000000a00 */
[----:B------:R-:W-:Y:S01]  /*1270*/  IMAD.SHL.U32 R119, R0, 0x40, RZ ;  /* 0x0000004000777824 */ /* 0x000fe200078e00ff */
[----:B------:R-:W-:Y:S01]  /*1280*/  IADD3.X R123, R29, UR12, R3, P0, !PT ;  /* 0x0000000c1d7b7c10 */ /* 0x000fe200087fe403 */
[----:B------:R-:W-:Y:S01]  /*1290*/  IMAD.SHL.U32 R8, R19, 0x8, RZ ;  /* 0x0000000813087824 */ /* 0x000fe200078e00ff */
[----:B------:R-:W-:Y:S01]  /*12a0*/  LOP3.LUT R3, R17, 0xfffffffc, RZ, 0xc0, !PT ;  /* 0xfffffffc11037812 */ /* 0x000fe200078ec0ff */
[----:B------:R-:W-:Y:S01]  /*12b0*/  @!P1 IMAD.MOV.U32 R25, RZ, RZ, R9 ;  /* 0x000000ffff199224 */ /* 0x000fe200078e0009 */
[----:B------:R-:W-:Y:S01]  /*12c0*/  LOP3.LUT R119, R119, 0xc0, RZ, 0xc0, !PT ;  /* 0x000000c077777812 */ /* 0x000fe200078ec0ff */
[----:B------:R-:W-:Y:S01]  /*12d0*/  @!P1 IMAD R17, R121, 0x2, R4 ;  /* 0x0000000279119824 */ /* 0x000fe200078e0204 */
[----:B------:R-:W-:Y:S01]  /*12e0*/  IADD3 R108, P0, R26, UR20, RZ ;  /* 0x000000141a6c7c10 */ /* 0x000fe2000ff1e0ff */
[----:B------:R-:W-:Y:S01]  /*12f0*/  IMAD.IADD R3, R24, 0x1, -R3 ;  /* 0x0000000118037824 */ /* 0x000fe200078e0a03 */
[----:B------:R-:W-:Y:S01]  /*1300*/  LOP3.LUT R8, R119, 0x8, R8, 0xf8, !PT ;  /* 0x0000000877087812 */ /* 0x000fe200078ef808 */
[----:B------:R-:W-:Y:S01]  /*1310*/  @!P1 IMAD.MOV.U32 R24, RZ, RZ, R6 ;  /* 0x000000ffff189224 */ /* 0x000fe200078e0006 */
[----:B------:R-:W-:Y:S01]  /*1320*/  SHF.R.U32.HI R119, RZ, 0x3, R119 ;  /* 0x00000003ff777819 */ /* 0x000fe20000011677 */
[----:B------:R-:W-:Y:S01]  /*1330*/  ULDC.64 UR12, c[0x0][0x260] ;  /* 0x00009800000c7ab9 */ /* 0x000fe20000000a00 */
[----:B------:R-:W-:Y:S01]  /*1340*/  IADD3.X R109, R27, UR17, R7, P0, !PT ;  /* 0x000000111b6d7c10 */ /* 0x000fe200087fe407 */
[C---:B------:R-:W-:Y:S01]  /*1350*/  @!P6 IMAD R16, R121.reuse, 0x2, R16 ;  /* 0x000000027910e824 */ /* 0x040fe200078e0210 */
[----:B------:R-:W-:Y:S01]  /*1360*/  LOP3.LUT R119, R8, R119, RZ, 0x3c, !PT ;  /* 0x0000007708777212 */ /* 0x000fe200078e3cff */
[----:B------:R-:W2:Y:S01]  /*1370*/  @!P6 LDC.64 R6, c[0x0][0x218] ;  /* 0x00008600ff06eb82 */ /* 0x000ea20000000a00 */
[----:B------:R-:W-:Y:S01]  /*1380*/  SHF.R.S32.HI R19, RZ, 0x1f, R18 ;  /* 0x0000001fff137819 */ /* 0x000fe20000011412 */
[C---:B------:R-:W-:Y:S01]  /*1390*/  @!P5 IMAD R14, R121.reuse, 0x2, R14 ;  /* 0x00000002790ed824 */ /* 0x040fe200078e020e */
[----:B------:R-:W-:Y:S01]  /*13a0*/  LEA R121, R121, UR4, 0x1 ;  /* 0x0000000479797c11 */ /* 0x000fe2000f8e08ff */
[----:B------:R-:W-:Y:S01]  /*13b0*/  IMAD.WIDE.U32 R122, R18, UR12, R122 ;  /* 0x0000000c127a7c25 */ /* 0x000fe2000f8e007a */
[----:B------:R-:W-:Y:S01]  /*13c0*/  UIMAD UR17, UR24, UR34, URZ ;  /* 0x00000022181172a4 */ /* 0x000fe2000f8e023f */
[----:B------:R-:W-:Y:S01]  /*13d0*/  SHF.R.S32.HI R128, RZ, 0x1f, R85 ;  /* 0x0000001fff807819 */ /* 0x000fe20000011455 */
[----:B------:R-:W-:Y:S01]  /*13e0*/  USHF.L.U64.HI UR5, UR8, 0x5, UR9 ;  /* 0x0000000508057899 */ /* 0x000fe20008010209 */
[----:B------:R-:W3:Y:S01]  /*13f0*/  @!P1 LDC.64 R8, c[0x0][0x210] ;  /* 0x00008400ff089b82 */ /* 0x000ee20000000a00 */
[-C--:B-1----:R-:W-:Y:S01]  /*1400*/  @!P1 IMAD R5, R5, R10.reuse, RZ ;  /* 0x0000000a05059224 */ /* 0x082fe200078e02ff */
[----:B------:R-:W-:Y:S01]  /*1410*/  @!PT LDS RZ, [RZ] ;  /* 0x00000000fffff984 */ /* 0x000fe20000000800 */
[----:B------:R-:W-:Y:S01]  /*1420*/  @!PT LDS RZ, [RZ] ;  /* 0x00000000fffff984 */ /* 0x000fe20000000800 */
[----:B------:R-:W-:Y:S01]  /*1430*/  @!PT LDS RZ, [RZ] ;  /* 0x00000000fffff984 */ /* 0x000fe20000000800 */
[----:B------:R-:W-:Y:S01]  /*1440*/  @!P2 LDGSTS.E.BYPASS.LTC128B.128 [R121], desc[UR30][R22.64] ;  /* 0x000000001679afae */ /* 0x000fe2000b901d5e */
[----:B------:R-:W-:Y:S01]  /*1450*/  IMAD R127, R19, UR12, RZ ;  /* 0x0000000c137f7c24 */ /* 0x000fe2000f8e02ff */
[----:B------:R-:W-:Y:S01]  /*1460*/  USHF.L.U32 UR12, UR8, 0x5, URZ ;  /* 0x00000005080c7899 */ /* 0x000fe2000800063f */
[----:B------:R-:W-:Y:S01]  /*1470*/  @!P1 IMAD R11, R20, R11, R5 ;  /* 0x0000000b140b9224 */ /* 0x000fe200078e0205 */
[----:B------:R-:W-:Y:S01]  /*1480*/  @!P2 LDGSTS.E.BYPASS.LTC128B.128 [R121+0x1000], desc[UR30][R22.64+0x40] ;  /* 0x010000401679afae */ /* 0x000fe2000b901d5e */
[----:B------:R-:W-:Y:S01]  /*1490*/  IMAD R127, R18, UR13, R127 ;  /* 0x0000000d127f7c24 */ /* 0x000fe2000f8e027f */
[----:B------:R-:W1:Y:S01]  /*14a0*/  @!P5 LDC.64 R4, c[0x0][0x218] ;  /* 0x00008600ff04db82 */ /* 0x000e620000000a00 */
[----:B------:R-:W-:Y:S01]  /*14b0*/  USHF.R.S32.HI UR13, URZ, 0x1f, UR34 ;  /* 0x0000001f3f0d7899 */ /* 0x000fe20008011422 */
[----:B------:R-:W-:Y:S01]  /*14c0*/  @!P1 IMAD.WIDE.U32 R24, R20, R10, R24 ;  /* 0x0000000a14189225 */ /* 0x000fe200078e0018 */
[----:B------:R4:W-:Y:S01]  /*14d0*/  @!P2 LDGSTS.E.BYPASS.LTC128B.128 [R121+0x2000], desc[UR30][R22.64+0x80] ;  /* 0x020000801679afae */ /* 0x0009e2000b901d5e */
[----:B------:R-:W-:Y:S01]  /*14e0*/  UIMAD.WIDE.U32 UR18, UR34, UR6, URZ ;  /* 0x00000006221272a5 */ /* 0x000fe2000f8e003f */
[----:B------:R-:W-:Y:S01]  /*14f0*/  LEA.HI R128, R128, R85, RZ, 0x2 ;  /* 0x0000005580807211 */ /* 0x000fe200078f10ff */
[----:B------:R-:W-:Y:S01]  /*1500*/  IMAD.U32 R21, RZ, RZ, UR34 ;  /* 0x00000022ff157e24 */ /* 0x000fe2000f8e00ff */
[----:B------:R-:W-:Y:S01]  /*1510*/  UIMAD UR17, UR13, UR25, UR17 ;  /* 0x000000190d1172a4 */ /* 0x000fe2000f8e0211 */
[----:B------:R-:W-:Y:S01]  /*1520*/  IMAD.IADD R127, R123, 0x1, R127 ;  /* 0x000000017b7f7824 */ /* 0x000fe200078e027f */
[----:B------:R-:W-:Y:S01]  /*1530*/  SHF.R.S32.HI R128, RZ, 0x2, R128 ;  /* 0x00000002ff807819 */ /* 0x000fe20000011480 */
[----:B------:R-:W-:Y:S01]  /*1540*/  IMAD.MOV.U32 R126, RZ, RZ, R122 ;  /* 0x000000ffff7e7224 */ /* 0x000fe200078e007a */
[----:B------:R-:W-:Y:S01]  /*1550*/  UISETP.GE.AND UP0, UPT, UR29, 0x2, UPT ;  /* 0x000000021d00788c */ /* 0x000fe2000bf06270 */
[----:B------:R-:W-:-:S02]  /*1560*/  @!P1 IMAD.IADD R10, R25, 0x1, R11 ;  /* 0x00000001190a9824 */ /* 0x000fc400078e020b */
[----:B------:R-:W-:Y:S01]  /*1570*/  IMAD R125, R19, UR10, RZ ;  /* 0x0000000a137d7c24 */ /* 0x000fe2000f8e02ff */
[----:B---3--:R-:W-:Y:S01]  /*1580*/  @!P1 LEA R20, P0, R24, R8, 0x1 ;  /* 0x0000000818149211 */ /* 0x008fe200078008ff */
[----:B------:R-:W-:Y:S01]  /*1590*/  IMAD.WIDE.U32 R108, R18, UR10, R108 ;  /* 0x0000000a126c7c25 */ /* 0x000fe2000f8e006c */
[----:B------:R-:W-:-:S03]  /*15a0*/  USHF.L.U32 UR10, UR7, 0x5, URZ ;  /* 0x00000005070a7899 */ /* 0x000fc6000800063f */
[----:B------:R-:W-:Y:S01]  /*15b0*/  IMAD R125, R18, UR11, R125 ;  /* 0x0000000b127d7c24 */ /* 0x000fe2000f8e027d */
[----:B------:R-:W-:Y:S01]  /*15c0*/  UIMAD UR11, UR13, UR6, URZ ;  /* 0x000000060d0b72a4 */ /* 0x000fe2000f8e023f */
[----:B------:R-:W-:Y:S02]  /*15d0*/  IMAD.SHL.U32 R80, R3, 0x40, RZ ;  /* 0x0000004003507824 */ /* 0x000fe400078e00ff */
[----:B------:R-:W-:Y:S01]  /*15e0*/  IMAD R12, R15, 0x8, R12 ;  /* 0x000000080f0c7824 */ /* 0x000fe200078e020c */
[----:B------:R-:W-:Y:S01]  /*15f0*/  UIMAD UR11, UR34, UR7, UR11 ;  /* 0x00000007220b72a4 */ /* 0x000fe2000f8e020b */
[----:B------:R-:W-:Y:S01]  /*1600*/  IMAD.SHL.U32 R13, R13, 0x20, RZ ;  /* 0x000000200d0d7824 */ /* 0x000fe200078e00ff */
[----:B------:R-:W-:Y:S01]  /*1610*/  LOP3.LUT R80, R80, 0xc0, RZ, 0xc0, !PT ;  /* 0x000000c050507812 */ /* 0x000fe200078ec0ff */
[----:B------:R-:W-:Y:S01]  /*1620*/  IMAD.SHL.U32 R15, R15, 0x8, RZ ;  /* 0x000000080f0f7824 */ /* 0x000fe200078e00ff */
[----:B------:R-:W-:Y:S01]  /*1630*/  UIADD3 UR11, UR19, UR11, URZ ;  /* 0x0000000b130b7290 */ /* 0x000fe2000fffe03f */
[----:B----4-:R-:W-:Y:S01]  /*1640*/  IMAD.WIDE.U32 R22, R21, UR25, R126 ;  /* 0x0000001915167c25 */ /* 0x010fe2000f8e007e */
[----:B------:R-:W-:-:S02]  /*1650*/  @!P1 LEA.HI.X R21, R24, R9, R10, 0x1, P0 ;  /* 0x0000000918159211 */ /* 0x000fc400000f0c0a */
[----:B------:R-:W-:Y:S01]  /*1660*/  LOP3.LUT R81, R13, 0xffffff00, RZ, 0xc0, !PT ;  /* 0xffffff000d517812 */ /* 0x000fe200078ec0ff */
[----:B------:R-:W-:Y:S01]  /*1670*/  VIADD R8, R23, UR17 ;  /* 0x0000001117087c36 */ /* 0x000fe20008000000 */
[C---:B--2---:R-:W-:Y:S01]  /*1680*/  @!P6 LEA R10, P2, R22.reuse, R6, 0x1 ;  /* 0x00000006160ae211 */ /* 0x044fe200078408ff */
[----:B------:R-:W-:Y:S01]  /*1690*/  @!P1 LDGSTS.E.BYPASS.LTC128B.128 [R17+0x800], desc[UR30][R20.64] ;  /* 0x0080000014119fae */ /* 0x000fe2000b901d5e */
[C---:B------:R-:W-:Y:S01]  /*16a0*/  @!P5 IADD3 R6, P0, R22.reuse, UR12, RZ ;  /* 0x0000000c1606dc10 */ /* 0x040fe2000ff1e0ff */
[----:B------:R-:W-:Y:S01]  /*16b0*/  IMAD.IADD R125, R109, 0x1, R125 ;  /* 0x000000016d7d7824 */ /* 0x000fe200078e027d */
[----:B------:R-:W-:Y:S01]  /*16c0*/  @!P6 LEA.HI.X R11, R22, R7, R8, 0x1, P2 ;  /* 0x00000007160be211 */ /* 0x000fe200010f0c08 */
[----:B------:R-:W-:Y:S01]  /*16d0*/  @!P1 LDGSTS.E.BYPASS.LTC128B.128 [R17+0x1800], desc[UR30][R20.64+0x40] ;  /* 0x0180004014119fae */ /* 0x000fe2000b901d5e */
[----:B------:R-:W-:Y:S01]  /*16e0*/  @!P5 IADD3.X R8, R8, UR5, RZ, P0, !PT ;  /* 0x000000050808dc10 */ /* 0x000fe200087fe4ff */
[----:B------:R-:W-:Y:S01]  /*16f0*/  IMAD.U32 R119, R12, 0x20, R119 ;  /* 0x000000200c777824 */ /* 0x000fe200078e0077 */
[----:B-1----:R-:W-:Y:S01]  /*1700*/  @!P5 LEA R18, P0, R6, R4, 0x1 ;  /* 0x000000040612d211 */ /* 0x002fe200078008ff */
[----:B------:R-:W-:Y:S01]  /*1710*/  @!P1 LDGSTS.E.BYPASS.LTC128B.128 [R17+0x2800], desc[UR30][R20.64+0x80] ;  /* 0x0280008014119fae */ /* 0x000fe2000b901d5e */
[----:B------:R-:W-:Y:S01]  /*1720*/  LOP3.LUT R13, R80, 0x8, R15, 0xf8, !PT ;  /* 0x00000008500d7812 */ /* 0x000fe200078ef80f */
[----:B------:R-:W-:Y:S01]  /*1730*/  IMAD.SHL.U32 R83, R83, 0x2, RZ ;  /* 0x0000000253537824 */ /* 0x000fe200078e00ff */
[----:B------:R-:W-:Y:S01]  /*1740*/  @!P5 LEA.HI.X R19, R6, R5, R8, 0x1, P0 ;  /* 0x000000050613d211 */ /* 0x000fe200000f0c08 */
[----:B------:R-:W-:Y:S01]  /*1750*/  @!P6 LDGSTS.E.BYPASS.LTC128B.128 [R16+0x3000], desc[UR30][R10.64] ;  /* 0x030000000a10efae */ /* 0x000fe2000b901d5e */
[----:B------:R-:W1:Y:S01]  /*1760*/  @!P4 LDC.64 R6, c[0x0][0x220] ;  /* 0x00008800ff06cb82 */ /* 0x000e620000000a00 */
[----:B------:R-:W-:Y:S01]  /*1770*/  SHF.R.U32.HI R80, RZ, 0x3, R80 ;  /* 0x00000003ff507819 */ /* 0x000fe20000011650 */
[----:B------:R-:W-:Y:S01]  /*1780*/  IMAD.U32 R111, RZ, RZ, UR16 ;  /* 0x00000010ff6f7e24 */ /* 0x000fe2000f8e00ff */
[----:B------:R-:W-:Y:S01]  /*1790*/  @!P6 LDGSTS.E.BYPASS.LTC128B.128 [R16+0x4000], desc[UR30][R10.64+0x40] ;  /* 0x040000400a10efae */ /* 0x000fe2000b901d5e */
[----:B------:R-:W-:-:S02]  /*17a0*/  LEA R119, R119, UR4, 0x1 ;  /* 0x0000000477777c11 */ /* 0x000fc4000f8e08ff */
[----:B------:R-:W-:Y:S01]  /*17b0*/  LOP3.LUT R80, R13, R80, RZ, 0x3c, !PT ;  /* 0x000000500d507212 */ /* 0x000fe200078e3cff */
[----:B------:R2:W-:Y:S01]  /*17c0*/  @!P6 LDGSTS.E.BYPASS.LTC128B.128 [R16+0x5000], desc[UR30][R10.64+0x80] ;  /* 0x050000800a10efae */ /* 0x0005e2000b901d5e */
[----:B------:R-:W3:Y:S01]  /*17d0*/  @!P3 LDC.64 R4, c[0x0][0x220] ;  /* 0x00008800ff04bb82 */ /* 0x000ee20000000a00 */
[----:B------:R-:W-:Y:S01]  /*17e0*/  IMAD R13, R88, 0x200, R81 ;  /* 0x00000200580d7824 */ /* 0x000fe200078e0251 */
[----:B------:R-:W-:Y:S01]  /*17f0*/  LOP3.LUT R83, R83, 0x6, RZ, 0xc0, !PT ;  /* 0x0000000653537812 */ /* 0x000fe200078ec0ff */
[----:B------:R-:W-:Y:S02]  /*1800*/  @!P5 LDGSTS.E.BYPASS.LTC128B.128 [R14+0x3800], desc[UR30][R18.64] ;  /* 0x03800000120edfae */ /* 0x000fe4000b901d5e */
[----:B------:R-:W-:Y:S02]  /*1810*/  IMAD R13, R82, 0x20, R13 ;  /* 0x00000020520d7824 */ /* 0x000fe400078e020d */
[----:B------:R-:W-:Y:S02]  /*1820*/  @!P5 LDGSTS.E.BYPASS.LTC128B.128 [R14+0x4800], desc[UR30][R18.64+0x40] ;  /* 0x04800040120edfae */ /* 0x000fe4000b901d5e */
[----:B------:R-:W-:-:S02]  /*1830*/  IMAD.IADD R120, R80, 0x1, R13 ;  /* 0x0000000150787824 */ /* 0x000fc400078e020d */
[----:B------:R4:W-:Y:S03]  /*1840*/  @!P5 LDGSTS.E.BYPASS.LTC128B.128 [R14+0x5800], desc[UR30][R18.64+0x80] ;  /* 0x05800080120edfae */ /* 0x0009e6000b901d5e */
[----:B------:R-:W-:Y:S01]  /*1850*/  LEA R120, R120, UR4, 0x1 ;  /* 0x0000000478787c11 */ /* 0x000fe2000f8e08ff */
[----:B------:R-:W0:Y:S01]  /*1860*/  LDGDEPBAR ;  /* 0x00000000000079af */ /* 0x000e220000000000 */
[----:B--2---:R-:W-:Y:S02]  /*1870*/  IMAD.U32 R10, RZ, RZ, UR18 ;  /* 0x00000012ff0a7e24 */ /* 0x004fe4000f8e00ff */
[----:B------:R-:W-:Y:S01]  /*1880*/  IMAD.U32 R11, RZ, RZ, UR19 ;  /* 0x00000013ff0b7e24 */ /* 0x000fe2000f8e00ff */
[----:B------:R-:W-:Y:S01]  /*1890*/  UIMAD.WIDE.U32 UR18, UR6, 0x20, URZ ;  /* 0x00000020061278a5 */ /* 0x000fe2000f8e003f */
[----:B------:R-:W-:Y:S01]  /*18a0*/  IMAD.U32 R11, RZ, RZ, UR11 ;  /* 0x0000000bff0b7e24 */ /* 0x000fe2000f8e00ff */
[----:B------:R-:W-:-:S04]  /*18b0*/  LEA R8, P0, R10, R108, 0x6 ;  /* 0x0000006c0a087211 */ /* 0x000fc800078030ff */
[----:B------:R-:W-:Y:S01]  /*18c0*/  LEA.HI.X R11, R10, R125, R11, 0x6, P0 ;  /* 0x0000007d0a0b7211 */ /* 0x000fe200000f340b */
[----:B------:R-:W-:Y:S01]  /*18d0*/  IMAD.U32 R10, RZ, RZ, UR10 ;  /* 0x0000000aff0a7e24 */ /* 0x000fe2000f8e00ff */
[----:B------:R-:W-:Y:S01]  /*18e0*/  @!P3 IADD3 R9, P0, R8, UR18, RZ ;  /* 0x000000120809bc10 */ /* 0x000fe2000ff1e0ff */
[----:B------:R-:W-:-:S04]  /*18f0*/  DEPBAR.LE SB0, 0x0 ;  /* 0x000080000000791a */ /* 0x000fc80000000000 */
[----:B------:R-:W-:Y:S01]  /*1900*/  BAR.SYNC.DEFER_BLOCKING 0x0 ;  /* 0x0000000000007b1d */ /* 0x000fe20000010000 */
[C---:B-1----:R-:W-:Y:S02]  /*1910*/  @!P4 LEA R6, P1, R8.reuse, R6, 0x1 ;  /* 0x000000060806c211 */ /* 0x042fe400078208ff */
[----:B------:R-:W-:Y:S02]  /*1920*/  @!P3 IADD3.X R10, R11, UR19, R10, P0, !PT ;  /* 0x000000130b0abc10 */ /* 0x000fe400087fe40a */
[----:B------:R-:W-:Y:S02]  /*1930*/  @!P4 LEA.HI.X R7, R8, R7, R11, 0x1, P1 ;  /* 0x000000070807c211 */ /* 0x000fe400008f0c0b */
[----:B---3--:R-:W-:Y:S02]  /*1940*/  @!P3 LEA R4, P0, R9, R4, 0x1 ;  /* 0x000000040904b211 */ /* 0x008fe400078008ff */
[----:B------:R-:W-:Y:S01]  /*1950*/  LOP3.LUT P1, RZ, R3, 0x2, RZ, 0xc0, !PT ;  /* 0x0000000203ff7812 */ /* 0x000fe2000782c0ff */
[----:B------:R-:W-:Y:S01]  /*1960*/  IMAD.MOV.U32 R3, RZ, RZ, 0x10 ;  /* 0x00000010ff037424 */ /* 0x000fe200078e00ff */
[----:B------:R-:W-:-:S02]  /*1970*/  @!P3 LEA.HI.X R5, R9, R5, R10, 0x1, P0 ;  /* 0x000000050905b211 */ /* 0x000fc400000f0c0a */
[----:B------:R-:W-:Y:S01]  /*1980*/  LOP3.LUT P0, RZ, R0, 0x2, RZ, 0xc0, !PT ;  /* 0x0000000200ff7812 */ /* 0x000fe2000780c0ff */
[----:B------:R-:W-:Y:S01]  /*1990*/  IMAD.MOV.U32 R0, RZ, RZ, 0x20 ;  /* 0x00000020ff007424 */ /* 0x000fe200078e00ff */
[----:B------:R-:W-:-:S04]  /*19a0*/  SEL R3, R3, 0xfffffff0, !P1 ;  /* 0xfffffff003037807 */ /* 0x000fc80004800000 */
[----:B------:R-:W-:Y:S01]  /*19b0*/  SEL R0, R0, 0xffffffe0, !P0 ;  /* 0xffffffe000007807 */ /* 0x000fe20004000000 */
[----:B------:R-:W-:Y:S01]  /*19c0*/  IMAD R118, R3, 0x2, R120 ;  /* 0x0000000203767824 */ /* 0x000fe200078e0278 */
[----:B------:R-:W-:Y:S03]  /*19d0*/  @P4 STS [R121+0x6000], RZ ;  /* 0x006000ff79004388 */ /* 0x000fe60000000800 */
[----:B------:R-:W-:Y:S02]  /*19e0*/  IMAD.IADD R116, R119, 0x1, R0 ;  /* 0x0000000177747824 */ /* 0x000fe400078e0200 */
[----:B------:R-:W-:Y:S01]  /*19f0*/  IMAD.U32 R0, RZ, RZ, UR34 ;  /* 0x00000022ff007e24 */ /* 0x000fe2000f8e00ff */
[----:B------:R-:W-:Y:S03]  /*1a00*/  @P4 STS [R121+0x6004], RZ ;  /* 0x006004ff79004388 */ /* 0x000fe60000000800 */
[----:B------:R-:W-:Y:S01]  /*1a10*/  IMAD R0, R0, 0x40, R83 ;  /* 0x0000004000007824 */ /* 0x000fe200078e0253 */
        /* <DEDUP_REMOVED lines=19> */
[----:B------:R-:W2:Y:S04]  /*1b50*/  LDSM.16.M88.4 R20, [R119+0x3000] ;  /* 0x003000007714783b */ /* 0x000ea80000000200 */
[----:B----4-:R-:W3:Y:S04]  /*1b60*/  LDSM.16.M88.4 R12, [R119+0x3400] ;  /* 0x00340000770c783b */ /* 0x010ee80000000200 */
[----:B------:R-:W4:Y:S04]  /*1b70*/  LDSM.16.M88.4 R56, [R119+0x3800] ;  /* 0x003800007738783b */ /* 0x000f280000000200 */
[----:B------:R-:W5:Y:S04]  /*1b80*/  LDSM.16.M88.4 R68, [R119+0x3c00] ;  /* 0x003c00007744783b */ /* 0x000f680000000200 */
[----:B------:R-:W-:Y:S04]  /*1b90*/  LDSM.16.M88.4 R44, [R118] ;  /* 0x00000000762c783b */ /* 0x000fe80000000200 */
[----:B------:R-:W5:Y:S04]  /*1ba0*/  LDSM.16.M88.4 R32, [R116+0x3000] ;  /* 0x003000007420783b */ /* 0x000f680000000200 */
[----:B------:R-:W5:Y:S04]  /*1bb0*/  LDSM.16.M88.4 R28, [R116+0x3400] ;  /* 0x00340000741c783b */ /* 0x000f680000000200 */
[----:B-1----:R-:W1:Y:S04]  /*1bc0*/  LDSM.16.M88.4 R4, [R116+0x3800] ;  /* 0x003800007404783b */ /* 0x002e680000000200 */
[----:B------:R-:W1:Y:S04]  /*1bd0*/  LDSM.16.M88.4 R64, [R116+0x3c00] ;  /* 0x003c00007440783b */ /* 0x000e680000000200 */
[----:B------:R-:W-:Y:S01]  /*1be0*/  LDSM.16.M88.4 R8, [R120+0x1000] ;  /* 0x001000007808783b */ /* 0x000fe20000000200 */
[C---:B--2---:R-:W-:Y:S03]  /*1bf0*/  HMMA.16816.F32.BF16 R24, R48.reuse, R20, RZ ;  /* 0x000000143018723c */ /* 0x044fe600000418ff */
[----:B------:R-:W2:Y:S04]  /*1c00*/  LDSM.16.M88.4 R40, [R119+0x4000] ;  /* 0x004000007728783b */ /* 0x000ea80000000200 */
[----:B------:R-:W2:Y:S01]  /*1c10*/  LDSM.16.M88.4 R36, [R119+0x4400] ;  /* 0x004400007724783b */ /* 0x000ea20000000200 */
[C---:B---3--:R-:W-:Y:S03]  /*1c20*/  HMMA.16816.F32.BF16 R16, R48.reuse, R12, RZ ;  /* 0x0000000c3010723c */ /* 0x048fe600000418ff */
[----:B------:R-:W-:Y:S03]  /*1c30*/  LDSM.16.M88.4 R72, [R118+0x1000] ;  /* 0x001000007648783b */ /* 0x000fe60000000200 */
[C---:B------:R-:W-:Y:S01]  /*1c40*/  HMMA.16816.F32.BF16 R12, R48.reuse, R14, RZ ;  /* 0x0000000e300c723c */ /* 0x040fe200000418ff */
[----:B------:R-:W-:Y:S04]  /*1c50*/  LDSM.16.M88.4 R76, [R116+0x4400] ;  /* 0x00440000744c783b */ /* 0x000fe80000000200 */
[----:B------:R-:W0:Y:S01]  /*1c60*/  LDGDEPBAR ;  /* 0x00000000000079af */ /* 0x000e220000000000 */
[C---:B----4-:R-:W-:Y:S06]  /*1c70*/  HMMA.16816.F32.BF16 R60, R48.reuse, R56, RZ ;  /* 0x00000038303c723c */ /* 0x050fec00000418ff */
[C---:B------:R-:W-:Y:S06]  /*1c80*/  HMMA.16816.F32.BF16 R20, R48.reuse, R22, RZ ;  /* 0x000000163014723c */ /* 0x040fec00000418ff */
[C---:B------:R-:W-:Y:S06]  /*1c90*/  HMMA.16816.F32.BF16 R56, R48.reuse, R58, RZ ;  /* 0x0000003a3038723c */ /* 0x040fec00000418ff */
[C---:B-----5:R-:W-:Y:S06]  /*1ca0*/  HMMA.16816.F32.BF16 R52, R48.reuse, R68, RZ ;  /* 0x000000443034723c */ /* 0x060fec00000418ff */
[----:B------:R-:W-:Y:S01]  /*1cb0*/  HMMA.16816.F32.BF16 R48, R48, R70, RZ ;  /* 0x000000463030723c */ /* 0x000fe200000418ff */
[----:B------:R-:W-:Y:S05]  /*1cc0*/  LDSM.16.M88.4 R68, [R116+0x4800] ;  /* 0x004800007444783b */ /* 0x000fea0000000200 */
[C---:B------:R-:W-:Y:S06]  /*1cd0*/  HMMA.16816.F32.BF16 R24, R44.reuse, R32, R24 ;  /* 0x000000202c18723c */ /* 0x040fec0000041818 */
[C---:B------:R-:W-:Y:S06]  /*1ce0*/  HMMA.16816.F32.BF16 R16, R44.reuse, R28, R16 ;  /* 0x0000001c2c10723c */ /* 0x040fec0000041810 */
[C---:B------:R-:W-:Y:S01]  /*1cf0*/  HMMA.16816.F32.BF16 R12, R44.reuse, R30, R12 ;  /* 0x0000001e2c0c723c */ /* 0x040fe2000004180c */
[----:B------:R-:W3:Y:S05]  /*1d00*/  LDSM.16.M88.4 R28, [R119+0x4c00] ;  /* 0x004c0000771c783b */ /* 0x000eea0000000200 */
[C---:B------:R-:W-:Y:S01]  /*1d10*/  HMMA.16816.F32.BF16 R20, R44.reuse, R34, R20 ;  /* 0x000000222c14723c */ /* 0x040fe20000041814 */
[----:B------:R-:W-:Y:S05]  /*1d20*/  LDSM.16.M88.4 R32, [R119+0x4800] ;  /* 0x004800007720783b */ /* 0x000fea0000000200 */
[C---:B-1----:R-:W-:Y:S06]  /*1d30*/  HMMA.16816.F32.BF16 R60, R44.reuse, R4, R60 ;  /* 0x000000042c3c723c */ /* 0x042fec000004183c */
[C---:B------:R-:W-:Y:S01]  /*1d40*/  HMMA.16816.F32.BF16 R56, R44.reuse, R6, R56 ;  /* 0x000000062c38723c */ /* 0x040fe20000041838 */
[----:B------:R-:W1:Y:S05]  /*1d50*/  LDSM.16.M88.4 R4, [R116+0x4000] ;  /* 0x004000007404783b */ /* 0x000e6a0000000200 */
[C---:B------:R-:W-:Y:S06]  /*1d60*/  HMMA.16816.F32.BF16 R52, R44.reuse, R64, R52 ;  /* 0x000000402c34723c */ /* 0x040fec0000041834 */
[----:B------:R-:W-:Y:S01]  /*1d70*/  HMMA.16816.F32.BF16 R48, R44, R66, R48 ;  /* 0x000000422c30723c */ /* 0x000fe20000041830 */
[----:B------:R-:W4:Y:S04]  /*1d80*/  LDSM.16.M88.4 R64, [R116+0x4c00] ;  /* 0x004c00007440783b */ /* 0x000f280000000200 */
[----:B------:R-:W-:Y:S01]  /*1d90*/  LDSM.16.M88.4 R44, [R120+0x2000] ;  /* 0x00200000782c783b */ /* 0x000fe20000000200 */
[C---:B--2---:R-:W-:Y:S06]  /*1da0*/  HMMA.16816.F32.BF16 R24, R8.reuse, R40, R24 ;  /* 0x000000280818723c */ /* 0x044fec0000041818 */
[C---:B------:R-:W-:Y:S01]  /*1db0*/  HMMA.16816.F32.BF16 R20, R8.reuse, R42, R20 ;  /* 0x0000002a0814723c */ /* 0x040fe20000041814 */
[----:B------:R-:W2:Y:S05]  /*1dc0*/  LDSM.16.M88.4 R40, [R119+0x5000] ;  /* 0x005000007728783b */ /* 0x000eaa0000000200 */
[C---:B------:R-:W-:Y:S06]  /*1dd0*/  HMMA.16816.F32.BF16 R16, R8.reuse, R36, R16 ;  /* 0x000000240810723c */ /* 0x040fec0000041810 */
[C---:B------:R-:W-:Y:S01]  /*1de0*/  HMMA.16816.F32.BF16 R12, R8.reuse, R38, R12 ;  /* 0x00000026080c723c */ /* 0x040fe2000004180c */
[----:B------:R-:W5:Y:S05]  /*1df0*/  LDSM.16.M88.4 R36, [R119+0x5400] ;  /* 0x005400007724783b */ /* 0x000f6a0000000200 */
[C---:B---3--:R-:W-:Y:S06]  /*1e00*/  HMMA.16816.F32.BF16 R52, R8.reuse, R28, R52 ;  /* 0x0000001c0834723c */ /* 0x048fec0000041834 */
[----:B------:R-:W-:Y:S01]  /*1e10*/  HMMA.16816.F32.BF16 R48, R8, R30, R48 ;  /* 0x0000001e0830723c */ /* 0x000fe20000041830 */
[----:B------:R-:W3:Y:S05]  /*1e20*/  LDSM.16.M88.4 R28, [R119+0x5c00] ;  /* 0x005c0000771c783b */ /* 0x000eea0000000200 */
[----:B-1----:R-:W-:Y:S06]  /*1e30*/  HMMA.16816.F32.BF16 R24, R72, R4, R24 ;  /* 0x000000044818723c */ /* 0x002fec0000041818 */
[C---:B------:R-:W-:Y:S06]  /*1e40*/  HMMA.16816.F32.BF16 R56, R8.reuse, R34, R56 ;  /* 0x000000220838723c */ /* 0x040fec0000041838 */
[----:B------:R-:W-:Y:S01]  /*1e50*/  HMMA.16816.F32.BF16 R60, R8, R32, R60 ;  /* 0x00000020083c723c */ /* 0x000fe2000004183c */
[----:B------:R-:W-:Y:S04]  /*1e60*/  LDSM.16.M88.4 R8, [R116+0x5000] ;  /* 0x005000007408783b */ /* 0x000fe80000000200 */
[----:B------:R-:W-:Y:S01]  /*1e70*/  LDSM.16.M88.4 R32, [R119+0x5800] ;  /* 0x005800007720783b */ /* 0x000fe20000000200 */
[C---:B------:R-:W-:Y:S03]  /*1e80*/  HMMA.16816.F32.BF16 R20, R72.reuse, R6, R20 ;  /* 0x000000064814723c */ /* 0x040fe60000041814 */
[----:B------:R-:W1:Y:S03]  /*1e90*/  LDSM.16.M88.4 R4, [R118+0x2000] ;  /* 0x002000007604783b */ /* 0x000e660000000200 */
[C---:B------:R-:W-:Y:S06]  /*1ea0*/  HMMA.16816.F32.BF16 R16, R72.reuse, R76, R16 ;  /* 0x0000004c4810723c */ /* 0x040fec0000041810 */
[C---:B----4-:R-:W-:Y:S06]  /*1eb0*/  HMMA.16816.F32.BF16 R52, R72.reuse, R64, R52 ;  /* 0x000000404834723c */ /* 0x050fec0000041834 */
[C---:B------:R-:W-:Y:S01]  /*1ec0*/  HMMA.16816.F32.BF16 R64, R72.reuse, R66, R48 ;  /* 0x000000424840723c */ /* 0x040fe20000041830 */
[----:B------:R-:W4:Y:S05]  /*1ed0*/  LDSM.16.M88.4 R48, [R116+0x5400] ;  /* 0x005400007430783b */ /* 0x000f2a0000000200 */
[----:B------:R-:W-:Y:S06]  /*1ee0*/  HMMA.16816.F32.BF16 R12, R72, R78, R12 ;  /* 0x0000004e480c723c */ /* 0x000fec000004180c */
[----:B--2---:R-:W-:Y:S06]  /*1ef0*/  HMMA.16816.F32.BF16 R24, R44, R40, R24 ;  /* 0x000000282c18723c */ /* 0x004fec0000041818 */
[C---:B------:R-:W-:Y:S06]  /*1f00*/  HMMA.16816.F32.BF16 R56, R72.reuse, R70, R56 ;  /* 0x000000464838723c */ /* 0x040fec0000041838 */
[----:B------:R-:W-:Y:S06]  /*1f10*/  HMMA.16816.F32.BF16 R60, R72, R68, R60 ;  /* 0x00000044483c723c */ /* 0x000fec000004183c */
[C---:B------:R-:W-:Y:S06]  /*1f20*/  HMMA.16816.F32.BF16 R20, R44.reuse, R42, R20 ;  /* 0x0000002a2c14723c */ /* 0x040fec0000041814 */
[C---:B-----5:R-:W-:Y:S01]  /*1f30*/  HMMA.16816.F32.BF16 R40, R44.reuse, R36, R16 ;  /* 0x000000242c28723c */ /* 0x060fe20000041810 */
[----:B------:R-:W2:Y:S05]  /*1f40*/  LDSM.16.M88.4 R16, [R116+0x5800] ;  /* 0x005800007410783b */ /* 0x000eaa0000000200 */
[C---:B---3--:R-:W-:Y:S06]  /*1f50*/  HMMA.16816.F32.BF16 R52, R44.reuse, R28, R52 ;  /* 0x0000001c2c34723c */ /* 0x048fec0000041834 */
[----:B------:R-:W-:Y:S01]  /*1f60*/  HMMA.16816.F32.BF16 R64, R44, R30, R64 ;  /* 0x0000001e2c40723c */ /* 0x000fe20000041840 */
[----:B------:R-:W3:Y:S01]  /*1f70*/  LDSM.16.M88.4 R28, [R116+0x5c00] ;  /* 0x005c0000741c783b */ /* 0x000ee20000000200 */
[----:B------:R-:W-:-:S04]  /*1f80*/  DEPBAR.LE SB0, 0x0 ;  /* 0x000080000000791a */ /* 0x000fc80000000000 */
[----:B------:R-:W-:Y:S06]  /*1f90*/  HMMA.16816.F32.BF16 R12, R44, R38, R12 ;  /* 0x000000262c0c723c */ /* 0x000fec000004180c */
[----:B-1----:R-:W-:Y:S06]  /*1fa0*/  HMMA.16816.F32.BF16 R24, R4, R8, R24 ;  /* 0x000000080418723c */ /* 0x002fec0000041818 */
[----:B------:R-:W-:Y:S01]  /*1fb0*/  HMMA.16816.F32.BF16 R56, R44, R34, R56 ;  /* 0x000000222c38723c */ /* 0x000fe20000041838 */
[----:B------:R-:W-:-:S04]  /*1fc0*/  LEA R9, R88, UR15, 0x4 ;  /* 0x0000000f58097c11 */ /* 0x000fc8000f8e20ff */
[----:B------:R-:W-:Y:S01]  /*1fd0*/  IADD3 R8, R9, 0x1, R128 ;  /* 0x0000000109087810 */ /* 0x000fe20007ffe080 */
[----:B------:R-:W-:Y:S01]  /*1fe0*/  HMMA.16816.F32.BF16 R60, R44, R32, R60 ;  /* 0x000000202c3c723c */ /* 0x000fe2000004183c */
[----:B------:R-:W-:Y:S02]  /*1ff0*/  VIADD R9, R0, 0x8 ;  /* 0x0000000800097836 */ /* 0x000fe40000000000 */
[----:B------:R-:W-:-:S03]  /*2000*/  IADD3 R8, R111, -UR28, R8 ;  /* 0x8000001c6f087c10 */ /* 0x000fc6000fffe008 */
[C---:B------:R-:W-:Y:S06]  /*2010*/  HMMA.16816.F32.BF16 R20, R4.reuse, R10, R20 ;  /* 0x0000000a0414723c */ /* 0x040fec0000041814 */
[C---:B----4-:R-:W-:Y:S01]  /*2020*/  HMMA.16816.F32.BF16 R40, R4.reuse, R48, R40 ;  /* 0x000000300428723c */ /* 0x050fe20000041828 */
[----:B------:R-:W-:Y:S02]  /*2030*/  VIADD R10, R8, UR14 ;  /* 0x0000000e080a7c36 */ /* 0x000fe40008000000 */
[C---:B------:R-:W-:Y:S02]  /*2040*/  VIADD R8, R0.reuse, 0x1 ;  /* 0x0000000100087836 */ /* 0x040fe40000000000 */
[----:B------:R-:W-:Y:S01]  /*2050*/  VIADD R11, R0, 0x19 ;  /* 0x00000019000b7836 */ /* 0x000fe20000000000 */
[C---:B------:R-:W-:Y:S01]  /*2060*/  VIMNMX R112, R10.reuse, UR16, PT ;  /* 0x000000100a707c48 */ /* 0x040fe2000bfe0100 */
[----:B------:R-:W-:Y:S01]  /*2070*/  HMMA.16816.F32.BF16 R12, R4, R50, R12 ;  /* 0x00000032040c723c */ /* 0x000fe2000004180c */
[----:B------:R-:W-:Y:S01]  /*2080*/  VIADDMNMX R111, R10, 0x8, R111, PT ;  /* 0x000000080a6f7846 */ /* 0x000fe2000380016f */
[----:B------:R-:W-:Y:S01]  /*2090*/  VIADD R10, R0, 0x21 ;  /* 0x00000021000a7836 */ /* 0x000fe20000000000 */
[----:B------:R-:W-:-:S02]  /*20a0*/  ISETP.GE.AND P4, PT, R8, R112, PT ;  /* 0x000000700800720c */ /* 0x000fc40003f86270 */
[-C--:B------:R-:W-:Y:S01]  /*20b0*/  ISETP.GE.AND P3, PT, R8, R111.reuse, PT ;  /* 0x0000006f0800720c */ /* 0x080fe20003f66270 */
[C---:B------:R-:W-:Y:S01]  /*20c0*/  VIADD R8, R0.reuse, 0x9 ;  /* 0x0000000900087836 */ /* 0x040fe20000000000 */
[-C--:B------:R-:W-:Y:S01]  /*20d0*/  ISETP.GE.AND P0, PT, R0, R112.reuse, PT ;  /* 0x000000700000720c */ /* 0x080fe20003f06270 */
[C---:B--2---:R-:W-:Y:S01]  /*20e0*/  HMMA.16816.F32.BF16 R56, R4.reuse, R18, R56 ;  /* 0x000000120438723c */ /* 0x044fe20000041838 */
[-C--:B------:R-:W-:Y:S02]  /*20f0*/  ISETP.GE.AND P6, PT, R9, R112.reuse, PT ;  /* 0x000000700900720c */ /* 0x080fe40003fc6270 */
[----:B------:R-:W-:Y:S02]  /*2100*/  FSEL R25, R25, -INF , !P4 ;  /* 0xff80000019197808 */ /* 0x000fe40006000000 */
[----:B------:R-:W-:Y:S01]  /*2110*/  ISETP.GE.AND P5, PT, R8, R112, PT ;  /* 0x000000700800720c */ /* 0x000fe20003fa6270 */
[C---:B------:R-:W-:Y:S01]  /*2120*/  HMMA.16816.F32.BF16 R60, R4.reuse, R16, R60 ;  /* 0x00000010043c723c */ /* 0x040fe2000004183c */
[----:B------:R-:W-:Y:S01]  /*2130*/  FSEL R19, R24, -INF , !P0 ;  /* 0xff80000018137808 */ /* 0x000fe20004000000 */
[----:B------:R-:W-:Y:S01]  /*2140*/  VIADD R18, R0, 0x31 ;  /* 0x0000003100127836 */ /* 0x000fe20000000000 */
[----:B------:R-:W-:Y:S01]  /*2150*/  ISETP.GE.AND P1, PT, R8, R111, PT ;  /* 0x0000006f0800720c */ /* 0x000fe20003f26270 */
[----:B------:R-:W-:Y:S01]  /*2160*/  VIADD R8, R0, 0x10 ;  /* 0x0000001000087836 */ /* 0x000fe20000000000 */
[----:B------:R-:W-:Y:S01]  /*2170*/  FSEL R33, R20, -INF , !P6 ;  /* 0xff80000014217808 */ /* 0x000fe20007000000 */
[C---:B---3--:R-:W-:Y:S01]  /*2180*/  HMMA.16816.F32.BF16 R52, R4.reuse, R28, R52 ;  /* 0x0000001c0434723c */ /* 0x048fe20000041834 */
[----:B------:R-:W-:Y:S01]  /*2190*/  FMNMX.FTZ R24, R19, R25, !PT ;  /* 0x0000001913187209 */ /* 0x000fe20007810000 */
[C---:B------:R-:W-:Y:S01]  /*21a0*/  VIADD R17, R0.reuse, 0x11 ;  /* 0x0000001100117836 */ /* 0x040fe20000000000 */
[-C--:B------:R-:W-:Y:S01]  /*21b0*/  ISETP.GE.AND P2, PT, R9, R111.reuse, PT ;  /* 0x0000006f0900720c */ /* 0x080fe20003f46270 */
[C---:B------:R-:W-:Y:S01]  /*21c0*/  VIADD R16, R0.reuse, 0x20 ;  /* 0x0000002000107836 */ /* 0x040fe20000000000 */
[----:B------:R-:W-:Y:S01]  /*21d0*/  FSEL R9, R27, -INF , !P3 ;  /* 0xff8000001b097808 */ /* 0x000fe20005800000 */
[----:B------:R-:W-:Y:S01]  /*21e0*/  HMMA.16816.F32.BF16 R64, R4, R30, R64 ;  /* 0x0000001e0440723c */ /* 0x000fe20000041840 */
[----:B------:R-:W-:-:S02]  /*21f0*/  ISETP.GE.AND P3, PT, R0, R111, PT ;  /* 0x0000006f0000720c */ /* 0x000fc40003f66270 */
[----:B------:R-:W-:Y:S02]  /*2200*/  ISETP.GE.AND P4, PT, R8, R112, PT ;  /* 0x000000700800720c */ /* 0x000fe40003f86270 */
[----:B------:R-:W-:Y:S02]  /*2210*/  FSEL R35, R21, -INF , !P5 ;  /* 0xff80000015237808 */ /* 0x000fe40006800000 */
[----:B------:R-:W-:Y:S01]  /*2220*/  FMNMX.FTZ R24, R33, R24, !PT ;  /* 0x0000001821187209 */ /* 0x000fe20007810000 */
[----:B------:R-:W-:Y:S01]  /*2230*/  VIADD R5, R0, 0x18 ;  /* 0x0000001800057836 */ /* 0x000fe20000000000 */
[----:B------:R-:W-:Y:S01]  /*2240*/  FSEL R7, R26, -INF , !P3 ;  /* 0xff8000001a077808 */ /* 0x000fe20005800000 */
[C---:B------:R-:W-:Y:S01]  /*2250*/  VIADD R6, R0.reuse, 0x29 ;  /* 0x0000002900067836 */ /* 0x040fe20000000000 */
[----:B------:R-:W-:Y:S01]  /*2260*/  ISETP.GE.AND P3, PT, R17, R112, PT ;  /* 0x000000701100720c */ /* 0x000fe20003f66270 */
[----:B------:R-:W-:Y:S01]  /*2270*/  VIADD R4, R0, 0x30 ;  /* 0x0000003000047836 */ /* 0x000fe20000000000 */
[----:B------:R-:W-:-:S02]  /*2280*/  FSEL R27, R40, -INF , !P4 ;  /* 0xff800000281b7808 */ /* 0x000fc40006000000 */
[----:B------:R-:W-:Y:S01]  /*2290*/  FMNMX.FTZ R24, R35, R24, !PT ;  /* 0x0000001823187209 */ /* 0x000fe20007810000 */
[----:B------:R-:W-:Y:S01]  /*22a0*/  BAR.SYNC.DEFER_BLOCKING 0x0 ;  /* 0x0000000000007b1d */ /* 0x000fe20000010000 */
        /* <DEDUP_REMOVED lines=10> */
[----:B------:R-:W-:Y:S01]  /*2350*/  ISETP.GE.AND P0, PT, R8, R111, PT ;  /* 0x0000006f0800720c */ /* 0x000fe20003f06270 */
[----:B------:R-:W-:Y:S01]  /*2360*/  VIADD R8, R0, 0x28 ;  /* 0x0000002800087836 */ /* 0x000fe20000000000 */
[----:B------:R-:W-:Y:S01]  /*2370*/  ISETP.GE.AND P3, PT, R10, R112, PT ;  /* 0x000000700a00720c */ /* 0x000fe20003f66270 */
[----:B------:R-:W-:Y:S01]  /*2380*/  VIADD R0, R0, 0x39 ;  /* 0x0000003900007836 */ /* 0x000fe20000000000 */
        /* <DEDUP_REMOVED lines=15> */
[----:B------:R-:W-:Y:S02]  /*2480*/  PLOP3.LUT P1, PT, PT, PT, UP0, 0x80, 0x0 ;  /* 0x000000000000781c */ /* 0x000fe40003f2f008 */
[----:B------:R-:W-:Y:S02]  /*2490*/  ISETP.GE.AND P4, PT, R12, R112, PT ;  /* 0x000000700c00720c */ /* 0x000fe40003f86270 */
[----:B------:R-:W-:Y:S02]  /*24a0*/  FSEL R20, R53, -INF , !P3 ;  /* 0xff80000035147808 */ /* 0x000fe40005800000 */
[----:B------:R-:W-:-:S02]  /*24b0*/  FMNMX.FTZ R39, R21, R24, !PT ;  /* 0x0000001815277209 */ /* 0x000fc40007810000 */
[----:B------:R-:W-:Y:S02]  /*24c0*/  FSEL R37, R22, -INF , !P2 ;  /* 0xff80000016257808 */ /* 0x000fe40005000000 */
[----:B------:R-:W-:Y:S02]  /*24d0*/  ISETP.GE.AND P3, PT, R0, R112, PT ;  /* 0x000000700000720c */ /* 0x000fe40003f66270 */
[----:B------:R-:W-:Y:S02]  /*24e0*/  FSEL R22, R64, -INF , !P4 ;  /* 0xff80000040167808 */ /* 0x000fe40006000000 */
[----:B------:R-:W-:Y:S02]  /*24f0*/  FMNMX.FTZ R39, R20, R39, !PT ;  /* 0x0000002714277209 */ /* 0x000fe40007810000 */
[----:B------:R-:W-:Y:S02]  /*2500*/  FSEL R23, R65, -INF , !P3 ;  /* 0xff80000041177808 */ /* 0x000fe40005800000 */
[----:B------:R-:W-:-:S02]  /*2510*/  FMNMX.FTZ R24, R22, R39, !PT ;  /* 0x0000002716187209 */ /* 0x000fc40007810000 */
[----:B------:R-:W-:Y:S02]  /*2520*/  FMNMX.FTZ R26, R7, R9, !PT ;  /* 0x00000009071a7209 */ /* 0x000fe40007810000 */
[----:B------:R-:W-:Y:S01]  /*2530*/  FMNMX.FTZ R39, R23, R24, !PT ;  /* 0x0000001817277209 */ /* 0x000fe20007810000 */
        /* <DEDUP_REMOVED lines=25> */
.L_x_879:
[----:B------:R-:W-:Y:S01]  /*26d0*/  FMNMX.FTZ R26, R37, R26, !PT ;  /* 0x0000001a251a7209 */ /* 0x000fe20007810000 */
[----:B------:R-:W2:Y:S01]  /*26e0*/  SHFL.BFLY PT, R24, R39, 0x2, 0x1f ;  /* 0x0c401f0027187f89 */ /* 0x000ea200000e0000 */
[-C--:B------:R-:W-:Y:S01]  /*26f0*/  ISETP.GE.AND P2, PT, R17, R111.reuse, PT ;  /* 0x0000006f1100720c */ /* 0x080fe20003f46270 */
[----:B------:R-:W-:Y:S01]  /*2700*/  IMAD.U32 R85, RZ, RZ, UR27 ;  /* 0x0000001bff557e24 */ /* 0x000fe2000f8e00ff */
[----:B------:R-:W-:Y:S01]  /*2710*/  FSEL R17, R42, -INF , !P0 ;  /* 0xff8000002a117808 */ /* 0x000fe20004000000 */
[----:B------:R-:W-:Y:S01]  /*2720*/  USHF.L.U32 UR10, UR34, 0x1, URZ ;  /* 0x00000001220a7899 */ /* 0x000fe2000800063f */
[----:B------:R-:W-:Y:S01]  /*2730*/  FMNMX.FTZ R26, R29, R26, !PT ;  /* 0x0000001a1d1a7209 */ /* 0x000fe20007810000 */
[----:B------:R-:W-:Y:S01]  /*2740*/  IMAD R85, R85, 0x4, R88 ;  /* 0x0000000455557824 */ /* 0x000fe200078e0258 */
[-C--:B------:R-:W-:Y:S01]  /*2750*/  ISETP.GE.AND P0, PT, R5, R111.reuse, PT ;  /* 0x0000006f0500720c */ /* 0x080fe20003f06270 */
[----:B------:R-:W-:Y:S01]  /*2760*/  ULDC UR35, c[0x0][0x2ec] ;  /* 0x0000bb0000237ab9 */ /* 0x000fe20000000800 */
[----:B------:R-:W-:Y:S01]  /*2770*/  FSEL R5, R43, -INF , !P2 ;  /* 0xff8000002b057808 */ /* 0x000fe20005000000 */
[----:B------:R-:W-:Y:S01]  /*2780*/  IMAD.WIDE.U32 R134, R85, -0x326172a9, RZ ;  /* 0xcd9e8d5755867825 */ /* 0x000fe200078e00ff */
[----:B------:R-:W-:Y:S01]  /*2790*/  FMNMX.FTZ R26, R17, R26, !PT ;  /* 0x0000001a111a7209 */ /* 0x000fe20007810000 */
[----:B------:R-:W-:Y:S01]  /*27a0*/  UIADD3 UR19, UR33, -0x4498517b, URZ ;  /* 0xbb67ae8521137890 */ /* 0x000fe2000fffe03f */
[-C--:B------:R-:W-:Y:S01]  /*27b0*/  ISETP.GE.AND P2, PT, R11, R111.reuse, PT ;  /* 0x0000006f0b00720c */ /* 0x080fe20003f46270 */
[----:B------:R-:W-:Y:S01]  /*27c0*/  IMAD.WIDE.U32 R136, R84, -0x2daee0ad, RZ ;  /* 0xd2511f5354887825 */ /* 0x000fe200078e00ff */
[----:B------:R-:W-:Y:S01]  /*27d0*/  FSEL R11, R14, -INF , !P0 ;  /* 0xff8000000e0b7808 */ /* 0x000fe20004000000 */
[----:B------:R-:W-:Y:S01]  /*27e0*/  UIADD3 UR20, UR32, -0x61c88647, URZ ;  /* 0x9e3779b920147890 */ /* 0x000fe2000fffe03f */
[----:B------:R-:W-:Y:S01]  /*27f0*/  FMNMX.FTZ R26, R5, R26, !PT ;  /* 0x0000001a051a7209 */ /* 0x000fe20007810000 */
[----:B------:R-:W-:Y:S01]  /*2800*/  UIADD3 UR18, UR32, 0x3c6ef372, URZ ;  /* 0x3c6ef37220127890 */ /* 0x000fe2000fffe03f */
        /* <DEDUP_REMOVED lines=11> */
[----:B------:R-:W-:Y:S01]  /*28c0*/  UIADD3 UR5, UR33, -0x56f99767, URZ ;  /* 0xa906689921057890 */ /* 0x000fe2000fffe03f */
[-C--:B------:R-:W-:Y:S01]  /*28d0*/  ISETP.GE.AND P0, PT, R8, R111.reuse, PT ;  /* 0x0000006f0800720c */ /* 0x080fe20003f06270 */
[----:B------:R-:W-:Y:S01]  /*28e0*/  IMAD R117, R82, 0x20, R81 ;  /* 0x0000002052757824 */ /* 0x000fe200078e0251 */
[----:B------:R-:W-:Y:S01]  /*28f0*/  FSEL R113, R63, -INF , !P2 ;  /* 0xff8000003f717808 */ /* 0x000fe20005000000 */
[----:B------:R-:W-:Y:S01]  /*2900*/  UIADD3 UR21, UR32, -0x4ab325aa, URZ ;  /* 0xb54cda5620157890 */ /* 0x000fe2000fffe03f */
[----:B------:R-:W-:Y:S01]  /*2910*/  FMNMX.FTZ R10, R115, R10, !PT ;  /* 0x0000000a730a7209 */ /* 0x000fe20007810000 */
[----:B------:R-:W-:Y:S01]  /*2920*/  UIADD3 UR12, UR32, 0x1715609d, URZ ;  /* 0x1715609d200c7890 */ /* 0x000fe2000fffe03f */
[----:B--2---:R-:W-:Y:S01]  /*2930*/  FMNMX.FTZ R24, R39, R24, !PT ;  /* 0x0000001827187209 */ /* 0x004fe20007810000 */
[----:B------:R-:W2:Y:S01]  /*2940*/  LDC.U8 R110, c[0x0][0x388] ;  /* 0x0000e200ff6e7b82 */ /* 0x000ea20000000000 */
[-C--:B------:R-:W-:Y:S01]  /*2950*/  ISETP.GE.AND P2, PT, R6, R111.reuse, PT ;  /* 0x0000006f0600720c */ /* 0x080fe20003f46270 */
[----:B------:R-:W-:Y:S01]  /*2960*/  IMAD.IADD R117, R80, 0x1, R117 ;  /* 0x0000000150757824 */ /* 0x000fe200078e0275 */
[----:B------:R-:W-:Y:S01]  /*2970*/  FSEL R107, R58, -INF , !P0 ;  /* 0xff8000003a6b7808 */ /* 0x000fe20004000000 */
[----:B------:R-:W3:Y:S01]  /*2980*/  SHFL.BFLY PT, R39, R24, 0x1, 0x1f ;  /* 0x0c201f0018277f89 */ /* 0x000ee200000e0000 */
[----:B------:R-:W-:Y:S01]  /*2990*/  FMNMX.FTZ R6, R113, R10, !PT ;  /* 0x0000000a71067209 */ /* 0x000fe20007810000 */
[----:B------:R-:W-:Y:S01]  /*29a0*/  UIADD3 UR22, UR33, 0x646e171e, URZ ;  /* 0x646e171e21167890 */ /* 0x000fe2000fffe03f */
        /* <DEDUP_REMOVED lines=8> */
[----:B------:R-:W-:Y:S01]  /*2a30*/  FMNMX.FTZ R43, R95, R6, !PT ;  /* 0x000000065f2b7209 */ /* 0x000fe20007810000 */
[----:B--2---:R-:W-:Y:S01]  /*2a40*/  IMAD R97, R110, 0x10000, R110 ;  /* 0x000100006e617824 */ /* 0x004fe200078e026e */
[----:B------:R-:W-:Y:S02]  /*2a50*/  ISETP.GE.AND P2, PT, R0, R111, PT ;  /* 0x0000006f0000720c */ /* 0x000fe40003f46270 */
[----:B------:R-:W-:Y:S02]  /*2a60*/  FSEL R93, R66, -INF , !P0 ;  /* 0xff800000425d7808 */ /* 0x000fe40004000000 */
[----:B------:R-:W-:Y:S01]  /*2a70*/  FMNMX.FTZ R0, R94, R43, !PT ;  /* 0x0000002b5e007209 */ /* 0x000fe20007810000 */
[----:B------:R-:W-:Y:S01]  /*2a80*/  IMAD.U32 R43, RZ, RZ, UR10 ;  /* 0x0000000aff2b7e24 */ /* 0x000fe2000f8e00ff */
[----:B------:R-:W-:Y:S01]  /*2a90*/  FSEL R91, R67, -INF , !P2 ;  /* 0xff800000435b7808 */ /* 0x000fe20005000000 */
[----:B------:R-:W-:Y:S01]  /*2aa0*/  UIADD3 UR10, UR10, 0x1, URZ ;  /* 0x000000010a0a7890 */ /* 0x000fe2000fffe03f */
[----:B------:R-:W-:-:S02]  /*2ab0*/  FMNMX.FTZ R0, R93, R0, !PT ;  /* 0x000000005d007209 */ /* 0x000fc40007810000 */
[----:B------:R-:W-:Y:S02]  /*2ac0*/  LOP3.LUT R87, R2, UR32, RZ, 0x3c, !PT ;  /* 0x0000002002577c12 */ /* 0x000fe4000f8e3cff */
[----:B------:R-:W-:Y:S02]  /*2ad0*/  FMNMX.FTZ R0, R91, R0, !PT ;  /* 0x000000005b007209 */ /* 0x000fe40007810000 */
[----:B---3--:R-:W-:Y:S02]  /*2ae0*/  FMNMX.FTZ R2, R24, R39, !PT ;  /* 0x0000002718027209 */ /* 0x008fe40007810000 */
[----:B------:R-:W-:Y:S01]  /*2af0*/  LOP3.LUT R132, R135, R87, RZ, 0x3c, !PT ;  /* 0x0000005787847212 */ /* 0x000fe200078e3cff */
[----:B------:R-:W2:Y:S01]  /*2b00*/  SHFL.BFLY PT, R39, R0, 0x2, 0x1f ;  /* 0x0c401f0000277f89 */ /* 0x000ea200000e0000 */
[C---:B------:R-:W-:Y:S01]  /*2b10*/  FSETP.NEU.FTZ.AND P0, PT, R2.reuse, -INF , PT ;  /* 0xff8000000200780b */ /* 0x040fe20003f1d000 */
[----:B------:R-:W-:Y:S01]  /*2b20*/  FMUL.FTZ R96, R2, UR35 ;  /* 0x0000002302607c20 */ /* 0x000fe20008410000 */
[----:B------:R-:W-:Y:S01]  /*2b30*/  LOP3.LUT R4, R137, UR33, R43, 0x96, !PT ;  /* 0x0000002189047c12 */ /* 0x000fe2000f8e962b */
[----:B------:R-:W-:Y:S01]  /*2b40*/  IMAD.WIDE.U32 R132, R132, -0x2daee0ad, RZ ;  /* 0xd2511f5384847825 */ /* 0x000fe200078e00ff */
[----:B------:R-:W-:-:S02]  /*2b50*/  LEA R117, R117, UR4, 0x1 ;  /* 0x0000000475757c11 */ /* 0x000fc4000f8e08ff */
[----:B------:R-:W-:Y:S01]  /*2b60*/  FSEL R96, R96, RZ, P0 ;  /* 0x000000ff60607208 */ /* 0x000fe20000000000 */
[----:B------:R-:W-:Y:S01]  /*2b70*/  IMAD.WIDE.U32 R42, R4, -0x326172a9, RZ ;  /* 0xcd9e8d57042a7825 */ /* 0x000fe200078e00ff */
[----:B------:R-:W-:Y:S01]  /*2b80*/  LOP3.LUT R130, R133, UR19, R136, 0x96, !PT ;  /* 0x0000001385827c12 */ /* 0x000fe2000f8e9688 */
[----:B------:R-:W-:Y:S02]  /*2b90*/  LDSM.16.MT88.4 R56, [R117+0x7000] ;  /* 0x007000007538783b */ /* 0x000fe40000004200 */
[----:B------:R-:W-:Y:S01]  /*2ba0*/  FFMA.FTZ R90, R19, UR35, -R96 ;  /* 0x00000023135a7c23 */ /* 0x000fe20008010860 */
[----:B------:R-:W-:Y:S01]  /*2bb0*/  LOP3.LUT R4, R43, UR20, R134, 0x96, !PT ;  /* 0x000000142b047c12 */ /* 0x000fe2000f8e9686 */
[----:B------:R-:W-:-:S04]  /*2bc0*/  IMAD.WIDE.U32 R130, R130, -0x326172a9, RZ ;  /* 0xcd9e8d5782827825 */ /* 0x000fc800078e00ff */
[--C-:B------:R-:W-:Y:S01]  /*2bd0*/  FFMA.FTZ R89, R25, UR35, -R96.reuse ;  /* 0x0000002319597c23 */ /* 0x100fe20008010860 */
[--C-:B------:R-:W-:Y:S01]  /*2be0*/  FFMA.FTZ R30, R27, UR35, -R96.reuse ;  /* 0x000000231b1e7c23 */ /* 0x100fe20008010860 */
[----:B------:R-:W-:Y:S01]  /*2bf0*/  FFMA.FTZ R32, R35, UR35, -R96 ;  /* 0x0000002323207c23 */ /* 0x000fe20008010860 */
[----:B------:R-:W-:Y:S01]  /*2c00*/  IMAD.WIDE.U32 R24, R4, -0x2daee0ad, RZ ;  /* 0xd2511f5304187825 */ /* 0x000fe200078e00ff */
[----:B------:R-:W-:-:S03]  /*2c10*/  LOP3.LUT R38, R131, UR18, R42, 0x96, !PT ;  /* 0x0000001283267c12 */ /* 0x000fc6000f8e962a */
[----:B------:R-:W-:Y:S01]  /*2c20*/  FFMA.FTZ R33, R33, UR35, -R96 ;  /* 0x0000002321217c23 */ /* 0x000fe20008010860 */
[----:B------:R-:W-:Y:S01]  /*2c30*/  MUFU.EX2 R90, R90 ;  /* 0x0000005a005a7308 */ /* 0x000fe20000000800 */
[----:B------:R-:W-:Y:S01]  /*2c40*/  IMAD R86, R3, 0x2, R117 ;  /* 0x0000000203567824 */ /* 0x000fe200078e0275 */
[----:B------:R-:W-:Y:S01]  /*2c50*/  LOP3.LUT R4, R25, UR17, R132, 0x96, !PT ;  /* 0x0000001119047c12 */ /* 0x000fe2000f8e9684 */
[----:B------:R-:W-:Y:S01]  /*2c60*/  LDSM.16.MT88.4 R72, [R117+0x8000] ;  /* 0x008000007548783b */ /* 0x000fe20000004200 */
[----:B--2---:R-:W-:Y:S01]  /*2c70*/  FMNMX.FTZ R19, R0, R39, !PT ;  /* 0x0000002700137209 */ /* 0x004fe20007810000 */
[----:B------:R-:W-:-:S04]  /*2c80*/  IMAD.WIDE.U32 R38, R38, -0x2daee0ad, RZ ;  /* 0xd2511f5326267825 */ /* 0x000fc800078e00ff */
[----:B------:R-:W-:Y:S01]  /*2c90*/  FFMA.FTZ R104, R103, UR35, -R96 ;  /* 0x0000002367687c23 */ /* 0x000fe20008010860 */
[----:B------:R-:W-:Y:S01]  /*2ca0*/  LDSM.16.MT88.4 R48, [R86+0x6000] ;  /* 0x006000005630783b */ /* 0x000fe20000004200 */
[----:B------:R-:W-:Y:S01]  /*2cb0*/  MUFU.EX2 R33, R33 ;  /* 0x0000002100217308 */ /* 0x000fe20000000800 */
[----:B------:R-:W-:Y:S01]  /*2cc0*/  IMAD.WIDE.U32 R54, R4, -0x326172a9, RZ ;  /* 0xcd9e8d5704367825 */ /* 0x000fe200078e00ff */
[----:B------:R-:W-:Y:S01]  /*2cd0*/  LOP3.LUT R24, R39, UR15, R24, 0x96, !PT ;  /* 0x0000000f27187c12 */ /* 0x000fe2000f8e9618 */
[----:B------:R-:W2:Y:S02]  /*2ce0*/  SHFL.BFLY PT, R0, R19, 0x1, 0x1f ;  /* 0x0c201f0013007f89 */ /* 0x000ea400000e0000 */
[--C-:B------:R-:W-:Y:S01]  /*2cf0*/  FFMA.FTZ R105, R105, UR35, -R96.reuse ;  /* 0x0000002369697c23 */ /* 0x100fe20008010860 */
[----:B------:R-:W-:Y:S01]  /*2d00*/  FFMA.FTZ R103, R101, UR35, -R96 ;  /* 0x0000002365677c23 */ /* 0x000fe20008010860 */
[----:B------:R-:W-:Y:S01]  /*2d10*/  LOP3.LUT R4, R55, UR16, R130, 0x96, !PT ;  /* 0x0000001037047c12 */ /* 0x000fe2000f8e9682 */
[----:B------:R-:W-:Y:S01]  /*2d20*/  IMAD.WIDE.U32 R24, R24, -0x326172a9, RZ ;  /* 0xcd9e8d5718187825 */ /* 0x000fe200078e00ff */
[----:B------:R-:W3:Y:S01]  /*2d30*/  MUFU.EX2 R32, R32 ;  /* 0x0000002000207308 */ /* 0x000ee20000000800 */
[----:B------:R-:W-:Y:S02]  /*2d40*/  LDSM.16.MT88.4 R64, [R86+0x7000] ;  /* 0x007000005640783b */ /* 0x000fe40000004200 */
[----:B------:R-:W-:Y:S01]  /*2d50*/  FFMA.FTZ R100, R99, UR35, -R96 ;  /* 0x0000002363647c23 */ /* 0x000fe20008010860 */
        /* <DEDUP_REMOVED lines=8> */
[----:B------:R-:W-:Y:S01]  /*2de0*/  MUFU.EX2 R89, R89 ;  /* 0x0000005900597308 */ /* 0x000fe20000000800 */
[----:B------:R-:W4:Y:S01]  /*2df0*/  LDSM.16.MT88.4 R40, [R117+0x6000] ;  /* 0x006000007528783b */ /* 0x000f220000004200 */
[----:B------:R-:W-:Y:S01]  /*2e00*/  IMAD.WIDE.U32 R34, R4, -0x326172a9, RZ ;  /* 0xcd9e8d5704227825 */ /* 0x000fe200078e00ff */
[----:B------:R-:W-:-:S04]  /*2e10*/  LOP3.LUT R6, R55, UR5, R26, 0x96, !PT ;  /* 0x0000000537067c12 */ /* 0x000fc8000f8e961a */
[----:B------:R-:W-:Y:S01]  /*2e20*/  LOP3.LUT R52, R35, UR12, R24, 0x96, !PT ;  /* 0x0000000c23347c12 */ /* 0x000fe2000f8e9618 */
[----:B------:R-:W-:Y:S01]  /*2e30*/  FFMA.FTZ R24, R13, UR35, -R96 ;  /* 0x000000230d187c23 */ /* 0x000fe20008010860 */
[----:B--2---:R-:W-:Y:S01]  /*2e40*/  FMNMX.FTZ R0, R19, R0, !PT ;  /* 0x0000000013007209 */ /* 0x004fe20007810000 */
[----:B------:R-:W-:Y:S01]  /*2e50*/  IMAD.WIDE.U32 R18, R6, -0x326172a9, RZ ;  /* 0xcd9e8d5706127825 */ /* 0x000fe200078e00ff */
[----:B------:R-:W-:Y:S02]  /*2e60*/  MUFU.EX2 R30, R30 ;  /* 0x0000001e001e7308 */ /* 0x000fe40000000800 */
[C---:B------:R-:W-:Y:S01]  /*2e70*/  FSETP.NEU.FTZ.AND P0, PT, R0.reuse, -INF , PT ;  /* 0xff8000000000780b */ /* 0x040fe20003f1d000 */
[----:B------:R-:W-:Y:S01]  /*2e80*/  FMUL.FTZ R98, R0, UR35 ;  /* 0x0000002300627c20 */ /* 0x000fe20008410000 */
[----:B------:R-:W-:Y:S01]  /*2e90*/  LOP3.LUT R8, R19, UR21, R34, 0x96, !PT ;  /* 0x0000001513087c12 */ /* 0x000fe2000f8e9622 */
[----:B------:R-:W-:Y:S01]  /*2ea0*/  IMAD.WIDE.U32 R52, R52, -0x2daee0ad, RZ ;  /* 0xd2511f5334347825 */ /* 0x000fe200078e00ff */
[----:B------:R-:W-:-:S02]  /*2eb0*/  SHF.R.U32.HI R12, RZ, 0x10, R18 ;  /* 0x00000010ff0c7819 */ /* 0x000fc40000011612 */
[----:B------:R-:W-:Y:S01]  /*2ec0*/  FSEL R98, R98, RZ, P0 ;  /* 0x000000ff62627208 */ /* 0x000fe20000000000 */
[----:B------:R-:W-:Y:S01]  /*2ed0*/  MUFU.EX2 R27, R27 ;  /* 0x0000001b001b7308 */ /* 0x000fe20000000800 */
[----:B------:R-:W-:Y:S02]  /*2ee0*/  SHF.R.U32.HI R3, RZ, 0x10, R8 ;  /* 0x00000010ff037819 */ /* 0x000fe40000011608 */
[----:B------:R-:W-:Y:S01]  /*2ef0*/  LOP3.LUT R14, R18, 0xffff, RZ, 0xc0, !PT ;  /* 0x0000ffff120e7812 */ /* 0x000fe200078ec0ff */
[--C-:B------:R-:W-:Y:S01]  /*2f00*/  FFMA.FTZ R35, R7, UR35, -R98.reuse ;  /* 0x0000002307237c23 */ /* 0x100fe20008010862 */
[--C-:B------:R-:W-:Y:S01]  /*2f10*/  FFMA.FTZ R31, R37, UR35, -R98.reuse ;  /* 0x00000023251f7c23 */ /* 0x100fe20008010862 */
[--C-:B------:R-:W-:Y:S01]  /*2f20*/  FFMA.FTZ R34, R29, UR35, -R98.reuse ;  /* 0x000000231d227c23 */ /* 0x100fe20008010862 */
[--C-:B------:R-:W-:Y:S01]  /*2f30*/  FFMA.FTZ R92, R9, UR35, -R98.reuse ;  /* 0x00000023095c7c23 */ /* 0x100fe20008010862 */
[C---:B------:R-:W-:Y:S01]  /*2f40*/  LOP3.LUT R19, R8.reuse, 0xffff, RZ, 0xc0, !PT ;  /* 0x0000ffff08137812 */ /* 0x040fe200078ec0ff */
[--C-:B------:R-:W-:Y:S01]  /*2f50*/  FFMA.FTZ R26, R11, UR35, -R98.reuse ;  /* 0x000000230b1a7c23 */ /* 0x100fe20008010862 */
[----:B------:R-:W-:Y:S01]  /*2f60*/  MUFU.EX2 R35, R35 ;  /* 0x0000002300237308 */ /* 0x000fe20000000800 */
[----:B------:R-:W-:Y:S01]  /*2f70*/  LOP3.LUT R76, R8, 0xff, RZ, 0xc0, !PT ;  /* 0x000000ff084c7812 */ /* 0x000fe200078ec0ff */
[----:B------:R-:W-:Y:S01]  /*2f80*/  FFMA.FTZ R28, R5, UR35, -R98 ;  /* 0x00000023051c7c23 */ /* 0x000fe20008010862 */
[----:B------:R-:W-:Y:S01]  /*2f90*/  SHF.R.U32.HI R9, RZ, 0x18, R8 ;  /* 0x00000018ff097819 */ /* 0x000fe20000011608 */
[----:B------:R-:W-:Y:S01]  /*2fa0*/  FFMA.FTZ R106, R115, UR35, -R98 ;  /* 0x00000023736a7c23 */ /* 0x000fe20008010862 */
[----:B------:R-:W-:Y:S01]  /*2fb0*/  SHF.R.U32.HI R10, RZ, 0x18, R18 ;  /* 0x00000018ff0a7819 */ /* 0x000fe20000011612 */
[--C-:B------:R-:W-:Y:S01]  /*2fc0*/  FFMA.FTZ R101, R113, UR35, -R98.reuse ;  /* 0x0000002371657c23 */ /* 0x100fe20008010862 */
[----:B------:R-:W-:Y:S01]  /*2fd0*/  LOP3.LUT R29, R12, 0xff, RZ, 0xc0, !PT ;  /* 0x000000ff0c1d7812 */ /* 0x000fe200078ec0ff */
[----:B------:R-:W-:Y:S01]  /*2fe0*/  MUFU.EX2 R31, R31 ;  /* 0x0000001f001f7308 */ /* 0x000fe20000000800 */
[----:B------:R-:W-:Y:S01]  /*2ff0*/  LOP3.LUT R8, R3, 0xff, RZ, 0xc0, !PT ;  /* 0x000000ff03087812 */ /* 0x000fe200078ec0ff */
[--C-:B------:R-:W-:Y:S01]  /*3000*/  FFMA.FTZ R102, R107, UR35, -R98.reuse ;  /* 0x000000236b667c23 */ /* 0x100fe20008010862 */
[----:B------:R-:W-:Y:S01]  /*3010*/  LOP3.LUT R78, R18, 0xff, RZ, 0xc0, !PT ;  /* 0x000000ff124e7812 */ /* 0x000fe200078ec0ff */
[----:B------:R-:W-:Y:S01]  /*3020*/  FFMA.FTZ R99, R129, UR35, -R98 ;  /* 0x0000002381637c23 */ /* 0x000fe20008010862 */
[----:B------:R-:W-:Y:S01]  /*3030*/  SHF.R.U32.HI R37, RZ, 0x8, R14 ;  /* 0x00000008ff257819 */ /* 0x000fe2000001160e */
[----:B------:R-:W-:Y:S01]  /*3040*/  FFMA.FTZ R107, R21, UR35, -R96 ;  /* 0x00000023156b7c23 */ /* 0x000fe20008010860 */
[----:B------:R-:W-:Y:S01]  /*3050*/  PRMT R10, R29, 0x5410, R10 ;  /* 0x000054101d0a7816 */ /* 0x000fe2000000000a */
[----:B------:R-:W2:Y:S01]  /*3060*/  MUFU.EX2 R34, R34 ;  /* 0x0000002200227308 */ /* 0x000ea20000000800 */
[----:B------:R-:W-:Y:S01]  /*3070*/  PRMT R8, R8, 0x5410, R9 ;  /* 0x0000541008087816 */ /* 0x000fe20000000009 */
[----:B------:R-:W-:Y:S01]  /*3080*/  FFMA.FTZ R29, R17, UR35, -R98 ;  /* 0x00000023111d7c23 */ /* 0x000fe20008010862 */
[----:B------:R-:W-:Y:S01]  /*3090*/  PRMT R78, R78, 0x5410, R37 ;  /* 0x000054104e4e7816 */ /* 0x000fe20000000025 */
[----:B------:R-:W-:Y:S01]  /*30a0*/  FFMA.FTZ R113, R22, UR35, -R96 ;  /* 0x0000002316717c23 */ /* 0x000fe20008010860 */
[----:B------:R-:W-:Y:S01]  /*30b0*/  SHF.R.U32.HI R19, RZ, 0x8, R19 ;  /* 0x00000008ff137819 */ /* 0x000fe20000011613 */
[----:B------:R-:W-:Y:S01]  /*30c0*/  LDSM.16.MT88.4 R20, [R117+0x7c00] ;  /* 0x007c00007514783b */ /* 0x000fe20000004200 */
[--C-:B------:R-:W-:Y:S01]  /*30d0*/  HSET2.LE.AND R79, R10, R97.reuse, PT ;  /* 0x000000610a4f7233 */ /* 0x100fe20003803000 */
[----:B------:R-:W5:Y:S01]  /*30e0*/  MUFU.EX2 R92, R92 ;  /* 0x0000005c005c7308 */ /* 0x000f620000000800 */
[--C-:B------:R-:W-:Y:S01]  /*30f0*/  HSET2.LE.AND R77, R8, R97.reuse, PT ;  /* 0x00000061084d7233 */ /* 0x100fe20003803000 */
[--C-:B------:R-:W-:Y:S01]  /*3100*/  FFMA.FTZ R95, R95, UR35, -R98.reuse ;  /* 0x000000235f5f7c23 */ /* 0x100fe20008010862 */
[----:B------:R-:W-:Y:S01]  /*3110*/  PRMT R76, R76, 0x5410, R19 ;  /* 0x000054104c4c7816 */ /* 0x000fe20000000013 */
[--C-:B------:R-:W-:Y:S01]  /*3120*/  FFMA.FTZ R94, R94, UR35, -R98.reuse ;  /* 0x000000235e5e7c23 */ /* 0x100fe20008010862 */
[----:B------:R-:W-:Y:S01]  /*3130*/  HSET2.LE.AND R78, R78, R97, PT ;  /* 0x000000614e4e7233 */ /* 0x000fe20003803000 */
[----:B------:R-:W-:Y:S01]  /*3140*/  LDSM.16.MT88.4 R16, [R86+0x6400] ;  /* 0x006400005610783b */ /* 0x000fe20000004200 */
[----:B---3--:R-:W-:Y:S01]  /*3150*/  F2FP.BF16.F32.PACK_AB R3, R32, R33 ;  /* 0x000000212003723e */ /* 0x008fe200000010ff */
[----:B------:R-:W-:Y:S01]  /*3160*/  MUFU.EX2 R25, R25 ;  /* 0x0000001900197308 */ /* 0x000fe20000000800 */
[----:B--2---:R-:W-:Y:S01]  /*3170*/  F2FP.BF16.F32.PACK_AB R10, R34, R31 ;  /* 0x0000001f220a723e */ /* 0x004fe200000010ff */
[----:B------:R-:W-:Y:S01]  /*3180*/  FFMA.FTZ R93, R93, UR35, -R98 ;  /* 0x000000235d5d7c23 */ /* 0x000fe20008010862 */
[----:B------:R-:W-:-:S02]  /*3190*/  LOP3.LUT R78, R78, R3, RZ, 0xc0, !PT ;  /* 0x000000034e4e7212 */ /* 0x000fc400078ec0ff */
[----:B------:R-:W-:Y:S02]  /*31a0*/  LOP3.LUT R79, R79, R10, RZ, 0xc0, !PT ;  /* 0x0000000a4f4f7212 */ /* 0x000fe400078ec0ff */
[----:B------:R-:W-:Y:S01]  /*31b0*/  HSET2.LE.AND R76, R76, R97, PT ;  /* 0x000000614c4c7233 */ /* 0x000fe20003803000 */
[----:B------:R-:W2:Y:S01]  /*31c0*/  MUFU.EX2 R24, R24 ;  /* 0x0000001800187308 */ /* 0x000ea20000000800 */
[----:B-----5:R-:W-:Y:S01]  /*31d0*/  F2FP.BF16.F32.PACK_AB R8, R92, R35 ;  /* 0x000000235c08723e */ /* 0x020fe200000010ff */
[----:B------:R-:W-:Y:S01]  /*31e0*/  FADD.FTZ R92, R35, R92 ;  /* 0x0000005c235c7221 */ /* 0x000fe20000010000 */
[----:B------:R-:W-:Y:S01]  /*31f0*/  F2FP.BF16.F32.PACK_AB R3, R89, R90 ;  /* 0x0000005a5903723e */ /* 0x000fe200000010ff */
[----:B------:R-:W-:Y:S01]  /*3200*/  FADD.FTZ R90, R90, R89 ;  /* 0x000000595a5a7221 */ /* 0x000fe20000010000 */
[----:B------:R-:W-:Y:S01]  /*3210*/  LOP3.LUT R77, R77, R8, RZ, 0xc0, !PT ;  /* 0x000000084d4d7212 */ /* 0x000fe200078ec0ff */
[----:B------:R-:W-:Y:S01]  /*3220*/  FADD.FTZ R31, R31, R92 ;  /* 0x0000005c1f1f7221 */ /* 0x000fe20000010000 */
[----:B------:R-:W3:Y:S01]  /*3230*/  LDSM.16.MT88.4 R8, [R117+0x6400] ;  /* 0x006400007508783b */ /* 0x000ee20000004200 */
[----:B------:R-:W-:Y:S01]  /*3240*/  LOP3.LUT R76, R76, R3, RZ, 0xc0, !PT ;  /* 0x000000034c4c7212 */ /* 0x000fe200078ec0ff */
[----:B------:R-:W-:Y:S01]  /*3250*/  FFMA.FTZ R3, R15, UR35, -R98 ;  /* 0x000000230f037c23 */ /* 0x000fe20008010862 */
[C---:B------:R-:W-:Y:S01]  /*3260*/  LOP3.LUT R4, R52.reuse, 0xffff, RZ, 0xc0, !PT ;  /* 0x0000ffff34047812 */ /* 0x040fe200078ec0ff */
[----:B------:R-:W-:Y:S01]  /*3270*/  MUFU.EX2 R29, R29 ;  /* 0x0000001d001d7308 */ /* 0x000fe20000000800 */
[----:B------:R-:W-:Y:S01]  /*3280*/  LOP3.LUT R6, R52, 0xff, RZ, 0xc0, !PT ;  /* 0x000000ff34067812 */ /* 0x000fe200078ec0ff */
[----:B------:R-:W-:Y:S01]  /*3290*/  FADD.FTZ R34, R34, R31 ;  /* 0x0000001f22227221 */ /* 0x000fe20000010000 */
[----:B------:R-:W-:Y:S01]  /*32a0*/  SHF.R.U32.HI R13, RZ, 0x8, R4 ;  /* 0x00000008ff0d7819 */ /* 0x000fe20000011604 */
[----:B----4-:R-:W-:Y:S01]  /*32b0*/  HMMA.16816.F32.BF16 R36, R76, R40, RZ ;  /* 0x000000284c24723c */ /* 0x010fe200000418ff */
[----:B------:R-:W-:-:S02]  /*32c0*/  LOP3.LUT R54, R53, UR22, R54, 0x96, !PT ;  /* 0x0000001635367c12 */ /* 0x000fc4000f8e9636 */
[----:B------:R-:W-:Y:S01]  /*32d0*/  PRMT R6, R6, 0x5410, R13 ;  /* 0x0000541006067816 */ /* 0x000fe2000000000d */
[----:B------:R-:W-:Y:S01]  /*32e0*/  MUFU.EX2 R26, R26 ;  /* 0x0000001a001a7308 */ /* 0x000fe20000000800 */
[----:B------:R-:W-:Y:S01]  /*32f0*/  SHF.R.U32.HI R7, RZ, 0x10, R52 ;  /* 0x00000010ff077819 */ /* 0x000fe20000011634 */
[C---:B------:R-:W-:Y:S01]  /*3300*/  HMMA.16816.F32.BF16 R40, R76.reuse, R42, RZ ;  /* 0x0000002a4c28723c */ /* 0x040fe200000418ff */
[C---:B------:R-:W-:Y:S02]  /*3310*/  LOP3.LUT R13, R54.reuse, 0xffff, RZ, 0xc0, !PT ;  /* 0x0000ffff360d7812 */ /* 0x040fe400078ec0ff */
[----:B------:R-:W-:Y:S02]  /*3320*/  SHF.R.U32.HI R5, RZ, 0x10, R54 ;  /* 0x00000010ff057819 */ /* 0x000fe40000011636 */
[----:B------:R-:W-:Y:S01]  /*3330*/  LOP3.LUT R4, R54, 0xff, RZ, 0xc0, !PT ;  /* 0x000000ff36047812 */ /* 0x000fe200078ec0ff */
[----:B------:R-:W4:Y:S01]  /*3340*/  MUFU.EX2 R3, R3 ;  /* 0x0000000300037308 */ /* 0x000f220000000800 */
[----:B------:R-:W-:Y:S01]  /*3350*/  SHF.R.U32.HI R52, RZ, 0x18, R52 ;  /* 0x00000018ff347819 */ /* 0x000fe20000011634 */
[----:B-1----:R-:W-:Y:S01]  /*3360*/  HMMA.16816.F32.BF16 R44, R76, R48, RZ ;  /* 0x000000304c2c723c */ /* 0x002fe200000418ff */
[----:B------:R-:W-:-:S02]  /*3370*/  LOP3.LUT R7, R7, 0xff, RZ, 0xc0, !PT ;  /* 0x000000ff07077812 */ /* 0x000fc400078ec0ff */
[----:B------:R-:W-:Y:S02]  /*3380*/  SHF.R.U32.HI R13, RZ, 0x8, R13 ;  /* 0x00000008ff0d7819 */ /* 0x000fe4000001160d */
[----:B------:R-:W-:Y:S01]  /*3390*/  SHF.R.U32.HI R54, RZ, 0x18, R54 ;  /* 0x00000018ff367819 */ /* 0x000fe20000011636 */
[----:B------:R-:W1:Y:S01]  /*33a0*/  MUFU.EX2 R28, R28 ;  /* 0x0000001c001c7308 */ /* 0x000e620000000800 */
[----:B------:R-:W-:Y:S01]  /*33b0*/  LOP3.LUT R5, R5, 0xff, RZ, 0xc0, !PT ;  /* 0x000000ff05057812 */ /* 0x000fe200078ec0ff */
[C---:B------:R-:W-:Y:S01]  /*33c0*/  HMMA.16816.F32.BF16 R60, R76.reuse, R64, RZ ;  /* 0x000000404c3c723c */ /* 0x040fe200000418ff */
[----:B------:R-:W-:Y:S02]  /*33d0*/  PRMT R52, R7, 0x5410, R52 ;  /* 0x0000541007347816 */ /* 0x000fe40000000034 */
[----:B------:R-:W-:Y:S02]  /*33e0*/  PRMT R4, R4, 0x5410, R13 ;  /* 0x0000541004047816 */ /* 0x000fe4000000000d */
[----:B------:R-:W-:Y:S01]  /*33f0*/  PRMT R48, R5, 0x5410, R54 ;  /* 0x0000541005307816 */ /* 0x000fe20000000036 */
[C---:B------:R-:W-:Y:S01]  /*3400*/  HMMA.16816.F32.BF16 R64, R76.reuse, R66, RZ ;  /* 0x000000424c40723c */ /* 0x040fe200000418ff */
[--C-:B------:R-:W-:Y:S01]  /*3410*/  HSET2.LE.AND R6, R6, R97.reuse, PT ;  /* 0x0000006106067233 */ /* 0x100fe20003803000 */
[----:B------:R-:W5:Y:S01]  /*3420*/  LDSM.16.MT88.4 R12, [R117+0x7400] ;  /* 0x00740000750c783b */ /* 0x000f620000004200 */
[--C-:B------:R-:W-:Y:S01]  /*3430*/  HSET2.LE.AND R7, R52, R97.reuse, PT ;  /* 0x0000006134077233 */ /* 0x100fe20003803000 */
[----:B------:R-:W-:Y:S01]  /*3440*/  MUFU.EX2 R105, R105 ;  /* 0x0000006900697308 */ /* 0x000fe20000000800 */
[--C-:B------:R-:W-:Y:S01]  /*3450*/  HSET2.LE.AND R4, R4, R97.reuse, PT ;  /* 0x0000006104047233 */ /* 0x100fe20003803000 */
[----:B------:R-:W-:Y:S01]  /*3460*/  HMMA.16816.F32.BF16 R68, R76, R72, RZ ;  /* 0x000000484c44723c */ /* 0x000fe200000418ff */
[----:B------:R-:W-:-:S02]  /*3470*/  HSET2.LE.AND R5, R48, R97, PT ;  /* 0x0000006130057233 */ /* 0x000fc40003803000 */
[----:B------:R-:W-:Y:S02]  /*3480*/  F2FP.BF16.F32.PACK_AB R53, R27, R30 ;  /* 0x0000001e1b35723e */ /* 0x000fe400000010ff */
[----:B--2---:R-:W-:Y:S01]  /*3490*/  F2FP.BF16.F32.PACK_AB R55, R24, R25 ;  /* 0x000000191837723e */ /* 0x004fe200000010ff */
[C---:B------:R-:W-:Y:S01]  /*34a0*/  HMMA.16816.F32.BF16 R48, R76.reuse, R50, RZ ;  /* 0x000000324c30723c */ /* 0x040fe200000418ff */
[----:B----4-:R-:W-:Y:S01]  /*34b0*/  F2FP.BF16.F32.PACK_AB R52, R3, R26 ;  /* 0x0000001a0334723e */ /* 0x010fe200000010ff */
[----:B------:R-:W2:Y:S01]  /*34c0*/  MUFU.EX2 R104, R104 ;  /* 0x0000006800687308 */ /* 0x000ea20000000800 */
[----:B-1----:R-:W-:Y:S01]  /*34d0*/  F2FP.BF16.F32.PACK_AB R54, R28, R29 ;  /* 0x0000001d1c36723e */ /* 0x002fe200000010ff */
[----:B------:R-:W-:Y:S01]  /*34e0*/  FADD.FTZ R29, R29, R34 ;  /* 0x000000221d1d7221 */ /* 0x000fe20000010000 */
[----:B------:R-:W-:Y:S01]  /*34f0*/  LOP3.LUT R6, R6, R55, RZ, 0xc0, !PT ;  /* 0x0000003706067212 */ /* 0x000fe200078ec0ff */
[C---:B------:R-:W-:Y:S01]  /*3500*/  HMMA.16816.F32.BF16 R72, R76.reuse, R74, RZ ;  /* 0x0000004a4c48723c */ /* 0x040fe200000418ff */
[----:B------:R-:W-:Y:S01]  /*3510*/  LOP3.LUT R7, R7, R52, RZ, 0xc0, !PT ;  /* 0x0000003407077212 */ /* 0x000fe200078ec0ff */
[----:B------:R-:W-:Y:S01]  /*3520*/  FADD.FTZ R29, R28, R29 ;  /* 0x0000001d1c1d7221 */ /* 0x000fe20000010000 */
[----:B------:R-:W-:Y:S01]  /*3530*/  LOP3.LUT R4, R4, R53, RZ, 0xc0, !PT ;  /* 0x0000003504047212 */ /* 0x000fe200078ec0ff */
[----:B------:R-:W-:Y:S01]  /*3540*/  MUFU.EX2 R103, R103 ;  /* 0x0000006700677308 */ /* 0x000fe20000000800 */
[----:B------:R-:W-:Y:S01]  /*3550*/  LOP3.LUT R5, R5, R54, RZ, 0xc0, !PT ;  /* 0x0000003605057212 */ /* 0x000fe200078ec0ff */
[----:B------:R-:W-:Y:S01]  /*3560*/  FADD.FTZ R26, R26, R29 ;  /* 0x0000001d1a1a7221 */ /* 0x000fe20000010000 */
[----:B------:R-:W-:Y:S03]  /*3570*/  HMMA.16816.F32.BF16 R52, R76, R56, RZ ;  /* 0x000000384c34723c */ /* 0x000fe600000418ff */
[----:B------:R-:W-:-:S02]  /*3580*/  FADD.FTZ R3, R3, R26 ;  /* 0x0000001a03037221 */ /* 0x000fc40000010000 */
[----:B------:R-:W1:Y:S01]  /*3590*/  MUFU.EX2 R100, R100 ;  /* 0x0000006400647308 */ /* 0x000e620000000800 */
[C---:B---3--:R-:W-:Y:S06]  /*35a0*/  HMMA.16816.F32.BF16 R36, R4.reuse, R8, R36 ;  /* 0x000000080424723c */ /* 0x048fec0000041824 */
[----:B------:R-:W-:Y:S01]  /*35b0*/  HMMA.16816.F32.BF16 R40, R4, R10, R40 ;  /* 0x0000000a0428723c */ /* 0x000fe20000041828 */
[----:B------:R-:W3:Y:S01]  /*35c0*/  LDSM.16.MT88.4 R8, [R86+0x7400] ;  /* 0x007400005608783b */ /* 0x000ee20000004200 */
[----:B------:R-:W-:Y:S04]  /*35d0*/  MUFU.EX2 R106, R106 ;  /* 0x0000006a006a7308 */ /* 0x000fe80000000800 */
[----:B------:R-:W-:Y:S04]  /*35e0*/  HMMA.16816.F32.BF16 R56, R76, R58, RZ ;  /* 0x0000003a4c38723c */ /* 0x000fe800000418ff */
[----:B------:R-:W4:Y:S02]  /*35f0*/  MUFU.EX2 R101, R101 ;  /* 0x0000006500657308 */ /* 0x000f240000000800 */
[C---:B-----5:R-:W-:Y:S06]  /*3600*/  HMMA.16816.F32.BF16 R52, R4.reuse, R12, R52 ;  /* 0x0000000c0434723c */ /* 0x060fec0000041834 */
[C---:B------:R-:W-:Y:S01]  /*3610*/  HMMA.16816.F32.BF16 R44, R4.reuse, R16, R44 ;  /* 0x00000010042c723c */ /* 0x040fe2000004182c */
[----:B------:R-:W-:Y:S05]  /*3620*/  MUFU.EX2 R102, R102 ;  /* 0x0000006600667308 */ /* 0x000fea0000000800 */
[C---:B------:R-:W-:Y:S03]  /*3630*/  HMMA.16816.F32.BF16 R48, R4.reuse, R18, R48 ;  /* 0x000000120430723c */ /* 0x040fe60000041830 */
[----:B------:R-:W5:Y:S03]  /*3640*/  MUFU.EX2 R99, R99 ;  /* 0x0000006300637308 */ /* 0x000f660000000800 */
[C---:B------:R-:W-:Y:S01]  /*3650*/  HMMA.16816.F32.BF16 R56, R4.reuse, R14, R56 ;  /* 0x0000000e0438723c */ /* 0x040fe20000041838 */
[----:B------:R-:W2:Y:S04]  /*3660*/  LDSM.16.MT88.4 R12, [R117+0x8400] ;  /* 0x00840000750c783b */ /* 0x000ea80000004200 */
[----:B------:R-:W-:Y:S01]  /*3670*/  MUFU.EX2 R107, R107 ;  /* 0x0000006b006b7308 */ /* 0x000fe20000000800 */
[C---:B---3--:R-:W-:Y:S07]  /*3680*/  HMMA.16816.F32.BF16 R60, R4.reuse, R8, R60 ;  /* 0x00000008043c723c */ /* 0x048fee000004183c */
[----:B------:R-:W3:Y:S01]  /*3690*/  MUFU.EX2 R114, R114 ;  /* 0x0000007200727308 */ /* 0x000ee20000000800 */
[C---:B------:R-:W-:Y:S01]  /*36a0*/  HMMA.16816.F32.BF16 R64, R4.reuse, R10, R64 ;  /* 0x0000000a0440723c */ /* 0x040fe20000041840 */
[----:B------:R-:W1:Y:S06]  /*36b0*/  LDSM.16.MT88.4 R8, [R86+0x8000] ;  /* 0x008000005608783b */ /* 0x000e6c0000004200 */
[----:B------:R-:W-:Y:S08]  /*36c0*/  MUFU.EX2 R95, R95 ;  /* 0x0000005f005f7308 */ /* 0x000ff00000000800 */
[----:B------:R-:W3:Y:S08]  /*36d0*/  MUFU.EX2 R94, R94 ;  /* 0x0000005e005e7308 */ /* 0x000ef00000000800 */
[----:B------:R-:W-:Y:S01]  /*36e0*/  MUFU.EX2 R113, R113 ;  /* 0x0000007100717308 */ /* 0x000fe20000000800 */
[C---:B--2---:R-:W-:Y:S07]  /*36f0*/  HMMA.16816.F32.BF16 R68, R4.reuse, R12, R68 ;  /* 0x0000000c0444723c */ /* 0x044fee0000041844 */
[----:B------:R-:W2:Y:S01]  /*3700*/  MUFU.EX2 R138, R138 ;  /* 0x0000008a008a7308 */ /* 0x000ea20000000800 */
[----:B------:R-:W-:Y:S06]  /*3710*/  HMMA.16816.F32.BF16 R72, R4, R14, R72 ;  /* 0x0000000e0448723c */ /* 0x000fec0000041848 */
[C---:B-1----:R-:W-:Y:S06]  /*3720*/  HMMA.16816.F32.BF16 R80, R76.reuse, R8, RZ ;  /* 0x000000084c50723c */ /* 0x042fec00000418ff */
[----:B------:R-:W-:Y:S01]  /*3730*/  HMMA.16816.F32.BF16 R76, R76, R10, RZ ;  /* 0x0000000a4c4c723c */ /* 0x000fe200000418ff */
[----:B------:R-:W1:-:S15]  /*3740*/  LDSM.16.MT88.4 R8, [R86+0x8400] ;  /* 0x008400005608783b */ /* 0x000e5e0000004200 */
[----:B------:R-:W-:-:S02]  /*3750*/  NOP ;  /* 0x0000000000007918 */ /* 0x000fc40000000000 */
[C---:B-1----:R-:W-:Y:S06]  /*3760*/  HMMA.16816.F32.BF16 R80, R4.reuse, R8, R80 ;  /* 0x000000080450723c */ /* 0x042fec0000041850 */
[----:B------:R-:W-:Y:S07]  /*3770*/  HMMA.16816.F32.BF16 R76, R4, R10, R76 ;  /* 0x0000000a044c723c */ /* 0x000fee000004184c */
[----:B------:R-:W-:-:S05]  /*3780*/  IMAD.U32 R5, RZ, RZ, UR10 ;  /* 0x0000000aff057e24 */ /* 0x000fca000f8e00ff */
[----:B------:R-:W-:-:S05]  /*3790*/  LOP3.LUT R5, R137, UR33, R5, 0x96, !PT ;  /* 0x0000002189057c12 */ /* 0x000fca000f8e9605 */
        /* <DEDUP_REMOVED lines=16> */
[----:B------:R-:W-:Y:S02]  /*38a0*/  FFMA.FTZ R130, R91, UR35, -R98 ;  /* 0x000000235b827c23 */ /* 0x000fe40008010862 */
[----:B------:R-:W-:Y:S01]  /*38b0*/  MUFU.EX2 R91, R93 ;  /* 0x0000005d005b7308 */ /* 0x000fe20000000800 */
[----:B------:R-:W-:Y:S01]  /*38c0*/  IMAD.WIDE.U32 R8, R8, -0x326172a9, RZ ;  /* 0xcd9e8d5708087825 */ /* 0x000fe200078e00ff */
[----:B------:R-:W-:Y:S02]  /*38d0*/  LOP3.LUT R14, R17, UR12, R14, 0x96, !PT ;  /* 0x0000000c110e7c12 */ /* 0x000fe4000f8e960e */
[----:B------:R-:W-:-:S03]  /*38e0*/  LOP3.LUT R5, R8, 0xffff, RZ, 0xc0, !PT ;  /* 0x0000ffff08057812 */ /* 0x000fc600078ec0ff */
[----:B------:R-:W-:Y:S01]  /*38f0*/  IMAD.WIDE.U32 R14, R14, -0x2daee0ad, RZ ;  /* 0xd2511f530e0e7825 */ /* 0x000fe200078e00ff */
[----:B------:R-:W-:Y:S01]  /*3900*/  LOP3.LUT R6, R8, 0xff, RZ, 0xc0, !PT ;  /* 0x000000ff08067812 */ /* 0x000fe200078ec0ff */
[----:B------:R-:W1:Y:S01]  /*3910*/  MUFU.EX2 R130, R130 ;  /* 0x0000008200827308 */ /* 0x000e620000000800 */
[----:B------:R-:W-:Y:S02]  /*3920*/  SHF.R.U32.HI R5, RZ, 0x8, R5 ;  /* 0x00000008ff057819 */ /* 0x000fe40000011605 */
[--C-:B------:R-:W-:Y:S02]  /*3930*/  SHF.R.U32.HI R4, RZ, 0x10, R8.reuse ;  /* 0x00000010ff047819 */ /* 0x100fe40000011608 */
[----:B------:R-:W-:Y:S02]  /*3940*/  PRMT R6, R6, 0x5410, R5 ;  /* 0x0000541006067816 */ /* 0x000fe40000000005 */
[----:B------:R-:W-:Y:S02]  /*3950*/  SHF.R.U32.HI R7, RZ, 0x18, R8 ;  /* 0x00000018ff077819 */ /* 0x000fe40000011608 */
[----:B------:R-:W-:-:S02]  /*3960*/  LOP3.LUT R5, R9, UR21, R16, 0x96, !PT ;  /* 0x0000001509057c12 */ /* 0x000fc4000f8e9610 */
[----:B------:R-:W3:Y:S01]  /*3970*/  LDSM.16.MT88.4 R8, [R117+0x6800] ;  /* 0x006800007508783b */ /* 0x000ee20000004200 */
[----:B------:R-:W-:Y:S02]  /*3980*/  LOP3.LUT R16, R4, 0xff, RZ, 0xc0, !PT ;  /* 0x000000ff04107812 */ /* 0x000fe400078ec0ff */
[C---:B------:R-:W-:Y:S02]  /*3990*/  LOP3.LUT R4, R5.reuse, 0xff, RZ, 0xc0, !PT ;  /* 0x000000ff05047812 */ /* 0x040fe400078ec0ff */
[----:B------:R-:W-:Y:S02]  /*39a0*/  PRMT R16, R16, 0x5410, R7 ;  /* 0x0000541010107816 */ /* 0x000fe40000000007 */
[----:B------:R-:W-:Y:S02]  /*39b0*/  LOP3.LUT R7, R5, 0xffff, RZ, 0xc0, !PT ;  /* 0x0000ffff05077812 */ /* 0x000fe400078ec0ff */
[----:B------:R-:W-:Y:S02]  /*39c0*/  SHF.R.U32.HI R18, RZ, 0x10, R5 ;  /* 0x00000010ff127819 */ /* 0x000fe40000011605 */
[----:B------:R-:W-:-:S02]  /*39d0*/  SHF.R.U32.HI R7, RZ, 0x8, R7 ;  /* 0x00000008ff077819 */ /* 0x000fc40000011607 */
[----:B------:R-:W-:Y:S02]  /*39e0*/  SHF.R.U32.HI R5, RZ, 0x18, R5 ;  /* 0x00000018ff057819 */ /* 0x000fe40000011605 */
[----:B------:R-:W-:Y:S02]  /*39f0*/  PRMT R4, R4, 0x5410, R7 ;  /* 0x0000541004047816 */ /* 0x000fe40000000007 */
[----:B------:R-:W-:Y:S02]  /*3a00*/  LOP3.LUT R18, R18, 0xff, RZ, 0xc0, !PT ;  /* 0x000000ff12127812 */ /* 0x000fe400078ec0ff */
[--C-:B------:R-:W-:Y:S02]  /*3a10*/  HSET2.LE.AND R6, R6, R97.reuse, PT ;  /* 0x0000006106067233 */ /* 0x100fe40003803000 */
[----:B------:R-:W-:Y:S02]  /*3a20*/  PRMT R18, R18, 0x5410, R5 ;  /* 0x0000541012127816 */ /* 0x000fe40000000005 */
[----:B------:R-:W-:-:S02]  /*3a30*/  HSET2.LE.AND R4, R4, R97, PT ;  /* 0x0000006104047233 */ /* 0x000fc40003803000 */
[----:B------:R-:W-:Y:S02]  /*3a40*/  F2FP.BF16.F32.PACK_AB R5, R104, R105 ;  /* 0x000000696805723e */ /* 0x000fe400000010ff */
[----:B------:R-:W-:Y:S02]  /*3a50*/  F2FP.BF16.F32.PACK_AB R7, R100, R103 ;  /* 0x000000676407723e */ /* 0x000fe400000010ff */
[----:B------:R-:W-:Y:S02]  /*3a60*/  LOP3.LUT R4, R4, R5, RZ, 0xc0, !PT ;  /* 0x0000000504047212 */ /* 0x000fe400078ec0ff */
[----:B------:R-:W-:Y:S02]  /*3a70*/  LOP3.LUT R6, R6, R7, RZ, 0xc0, !PT ;  /* 0x0000000706067212 */ /* 0x000fe400078ec0ff */
[--C-:B------:R-:W-:Y:S02]  /*3a80*/  HSET2.LE.AND R5, R18, R97.reuse, PT ;  /* 0x0000006112057233 */ /* 0x100fe40003803000 */
[----:B------:R-:W-:-:S02]  /*3a90*/  HSET2.LE.AND R7, R16, R97, PT ;  /* 0x0000006110077233 */ /* 0x000fc40003803000 */
[----:B----4-:R-:W-:Y:S01]  /*3aa0*/  F2FP.BF16.F32.PACK_AB R18, R101, R106 ;  /* 0x0000006a6512723e */ /* 0x010fe200000010ff */
[----:B------:R-:W-:Y:S01]  /*3ab0*/  FADD.FTZ R106, R106, R3 ;  /* 0x000000036a6a7221 */ /* 0x000fe20000010000 */
[----:B-----5:R-:W-:Y:S02]  /*3ac0*/  F2FP.BF16.F32.PACK_AB R16, R99, R102 ;  /* 0x000000666310723e */ /* 0x020fe400000010ff */
[----:B------:R-:W-:Y:S01]  /*3ad0*/  LOP3.LUT R5, R5, R18, RZ, 0xc0, !PT ;  /* 0x0000001205057212 */ /* 0x000fe200078ec0ff */
[----:B------:R-:W-:Y:S01]  /*3ae0*/  FADD.FTZ R101, R101, R106 ;  /* 0x0000006a65657221 */ /* 0x000fe20000010000 */
[----:B------:R-:W-:Y:S02]  /*3af0*/  LOP3.LUT R7, R7, R16, RZ, 0xc0, !PT ;  /* 0x0000001007077212 */ /* 0x000fe400078ec0ff */
[----:B------:R-:W-:Y:S01]  /*3b00*/  LOP3.LUT R13, R15, UR22, R12, 0x96, !PT ;  /* 0x000000160f0d7c12 */ /* 0x000fe2000f8e960c */
[----:B------:R-:W-:Y:S01]  /*3b10*/  FADD.FTZ R102, R102, R101 ;  /* 0x0000006566667221 */ /* 0x000fe20000010000 */
[----:B------:R-:W-:-:S02]  /*3b20*/  SHF.R.U32.HI R16, RZ, 0x18, R14 ;  /* 0x00000018ff107819 */ /* 0x000fc4000001160e */
[----:B------:R-:W-:Y:S01]  /*3b30*/  LOP3.LUT R12, R14, 0xff, RZ, 0xc0, !PT ;  /* 0x000000ff0e0c7812 */ /* 0x000fe200078ec0ff */
[----:B---3--:R-:W-:Y:S01]  /*3b40*/  HMMA.16816.F32.BF16 R36, R4, R8, R36 ;  /* 0x000000080424723c */ /* 0x008fe20000041824 */
[----:B------:R-:W-:Y:S01]  /*3b50*/  LOP3.LUT R18, R13, 0xff, RZ, 0xc0, !PT ;  /* 0x000000ff0d127812 */ /* 0x000fe200078ec0ff */
[----:B------:R-:W-:Y:S01]  /*3b60*/  FADD.FTZ R102, R99, R102 ;  /* 0x0000006663667221 */ /* 0x000fe20000010000 */
[----:B------:R-:W-:-:S03]  /*3b70*/  SHF.R.S32.HI R3, RZ, 0x1f, R88 ;  /* 0x0000001fff037819 */ /* 0x000fc60000011458 */
[----:B------:R-:W-:Y:S01]  /*3b80*/  HMMA.16816.F32.BF16 R40, R4, R10, R40 ;  /* 0x0000000a0428723c */ /* 0x000fe20000041828 */
[----:B------:R-:W3:Y:S01]  /*3b90*/  LDSM.16.MT88.4 R8, [R86+0x6800] ;  /* 0x006800005608783b */ /* 0x000ee20000004200 */
[----:B------:R-:W-:-:S04]  /*3ba0*/  LEA.HI R3, R3, R88, RZ, 0x2 ;  /* 0x0000005803037211 */ /* 0x000fc800078f10ff */
[----:B------:R-:W-:-:S05]  /*3bb0*/  LOP3.LUT R3, R3, 0xfffffffc, RZ, 0xc0, !PT ;  /* 0xfffffffc03037812 */ /* 0x000fca00078ec0ff */
[----:B------:R-:W-:Y:S01]  /*3bc0*/  IMAD.IADD R131, R88, 0x1, -R3 ;  /* 0x0000000158837824 */ /* 0x000fe200078e0a03 */
[C---:B---3--:R-:W-:Y:S06]  /*3bd0*/  HMMA.16816.F32.BF16 R44, R4.reuse, R8, R44 ;  /* 0x00000008042c723c */ /* 0x048fec000004182c */
[C---:B------:R-:W-:Y:S01]  /*3be0*/  HMMA.16816.F32.BF16 R48, R4.reuse, R10, R48 ;  /* 0x0000000a0430723c */ /* 0x040fe20000041830 */
[----:B------:R-:W3:Y:S05]  /*3bf0*/  LDSM.16.MT88.4 R8, [R117+0x7800] ;  /* 0x007800007508783b */ /* 0x000eea0000004200 */
        /* <DEDUP_REMOVED lines=10> */
[----:B------:R-:W-:Y:S01]  /*3ca0*/  HMMA.16816.F32.BF16 R76, R4, R10, R76 ;  /* 0x0000000a044c723c */ /* 0x000fe2000004184c */
[----:B------:R-:W-:-:S02]  /*3cb0*/  SHF.R.U32.HI R9, RZ, 0x10, R14 ;  /* 0x00000010ff097819 */ /* 0x000fc4000001160e */
[----:B------:R-:W-:Y:S02]  /*3cc0*/  LOP3.LUT R8, R14, 0xffff, RZ, 0xc0, !PT ;  /* 0x0000ffff0e087812 */ /* 0x000fe400078ec0ff */
[----:B------:R-:W-:Y:S02]  /*3cd0*/  LOP3.LUT R9, R9, 0xff, RZ, 0xc0, !PT ;  /* 0x000000ff09097812 */ /* 0x000fe400078ec0ff */
[----:B------:R-:W-:Y:S02]  /*3ce0*/  SHF.R.U32.HI R15, RZ, 0x8, R8 ;  /* 0x00000008ff0f7819 */ /* 0x000fe40000011608 */
[----:B------:R-:W-:Y:S02]  /*3cf0*/  PRMT R16, R9, 0x5410, R16 ;  /* 0x0000541009107816 */ /* 0x000fe40000000010 */
[----:B------:R-:W-:Y:S02]  /*3d00*/  LOP3.LUT R8, R13, 0xffff, RZ, 0xc0, !PT ;  /* 0x0000ffff0d087812 */ /* 0x000fe400078ec0ff */
[----:B------:R-:W-:-:S02]  /*3d10*/  SHF.R.U32.HI R9, RZ, 0x10, R13 ;  /* 0x00000010ff097819 */ /* 0x000fc4000001160d */
[----:B------:R-:W-:Y:S02]  /*3d20*/  PRMT R12, R12, 0x5410, R15 ;  /* 0x000054100c0c7816 */ /* 0x000fe4000000000f */
[----:B------:R-:W-:Y:S02]  /*3d30*/  SHF.R.U32.HI R15, RZ, 0x8, R8 ;  /* 0x00000008ff0f7819 */ /* 0x000fe40000011608 */
[----:B------:R-:W-:Y:S02]  /*3d40*/  SHF.R.U32.HI R13, RZ, 0x18, R13 ;  /* 0x00000018ff0d7819 */ /* 0x000fe4000001160d */
[----:B------:R-:W-:Y:S02]  /*3d50*/  LOP3.LUT R8, R9, 0xff, RZ, 0xc0, !PT ;  /* 0x000000ff09087812 */ /* 0x000fe400078ec0ff */
[----:B------:R-:W-:Y:S02]  /*3d60*/  PRMT R18, R18, 0x5410, R15 ;  /* 0x0000541012127816 */ /* 0x000fe4000000000f */
[----:B------:R-:W-:-:S02]  /*3d70*/  PRMT R8, R8, 0x5410, R13 ;  /* 0x0000541008087816 */ /* 0x000fc4000000000d */
[--C-:B------:R-:W-:Y:S02]  /*3d80*/  HSET2.LE.AND R17, R12, R97.reuse, PT ;  /* 0x000000610c117233 */ /* 0x100fe40003803000 */
[--C-:B------:R-:W-:Y:S01]  /*3d90*/  HSET2.LE.AND R16, R16, R97.reuse, PT ;  /* 0x0000006110107233 */ /* 0x100fe20003803000 */
[----:B------:R-:W3:Y:S01]  /*3da0*/  LDSM.16.MT88.4 R12, [R117+0x6c00] ;  /* 0x006c0000750c783b */ /* 0x000ee20000004200 */
[--C-:B------:R-:W-:Y:S02]  /*3db0*/  HSET2.LE.AND R18, R18, R97.reuse, PT ;  /* 0x0000006112127233 */ /* 0x100fe40003803000 */
[----:B------:R-:W-:Y:S02]  /*3dc0*/  HSET2.LE.AND R97, R8, R97, PT ;  /* 0x0000006108617233 */ /* 0x000fe40003803000 */
[----:B------:R-:W4:Y:S01]  /*3dd0*/  LDSM.16.MT88.4 R8, [R86+0x6c00] ;  /* 0x006c00005608783b */ /* 0x000f220000004200 */
[----:B------:R-:W-:Y:S02]  /*3de0*/  F2FP.BF16.F32.PACK_AB R5, R114, R107 ;  /* 0x0000006b7205723e */ /* 0x000fe400000010ff */
[----:B------:R-:W-:Y:S01]  /*3df0*/  F2FP.BF16.F32.PACK_AB R6, R94, R95 ;  /* 0x0000005f5e06723e */ /* 0x000fe200000010ff */
[----:B------:R-:W-:Y:S01]  /*3e00*/  FADD.FTZ R95, R95, R102 ;  /* 0x000000665f5f7221 */ /* 0x000fe20000010000 */
[----:B------:R-:W-:-:S02]  /*3e10*/  LOP3.LUT R4, R18, R5, RZ, 0xc0, !PT ;  /* 0x0000000512047212 */ /* 0x000fc400078ec0ff */
[----:B------:R-:W-:Y:S01]  /*3e20*/  LOP3.LUT R5, R97, R6, RZ, 0xc0, !PT ;  /* 0x0000000661057212 */ /* 0x000fe200078ec0ff */
[----:B------:R-:W-:Y:S01]  /*3e30*/  FADD.FTZ R94, R94, R95 ;  /* 0x0000005f5e5e7221 */ /* 0x000fe20000010000 */
[----:B--2---:R-:W-:Y:S02]  /*3e40*/  F2FP.BF16.F32.PACK_AB R6, R138, R113 ;  /* 0x000000718a06723e */ /* 0x004fe400000010ff */
[----:B-1----:R-:W-:Y:S01]  /*3e50*/  F2FP.BF16.F32.PACK_AB R7, R130, R91 ;  /* 0x0000005b8207723e */ /* 0x002fe200000010ff */
[----:B------:R-:W-:Y:S01]  /*3e60*/  FADD.FTZ R91, R91, R94 ;  /* 0x0000005e5b5b7221 */ /* 0x000fe20000010000 */
[----:B------:R-:W-:Y:S02]  /*3e70*/  LOP3.LUT R6, R17, R6, RZ, 0xc0, !PT ;  /* 0x0000000611067212 */ /* 0x000fe400078ec0ff */
[----:B------:R-:W-:Y:S01]  /*3e80*/  LOP3.LUT R7, R16, R7, RZ, 0xc0, !PT ;  /* 0x0000000710077212 */ /* 0x000fe200078ec0ff */
[----:B------:R-:W-:Y:S01]  /*3e90*/  FADD.FTZ R130, R130, R91 ;  /* 0x0000005b82827221 */ /* 0x000fe20000010000 */
[----:B------:R-:W1:Y:S05]  /*3ea0*/  LDSM.16.MT88.4 R16, [R86+0x7c00] ;  /* 0x007c00005610783b */ /* 0x000e6a0000004200 */
[C---:B------:R-:W-:Y:S06]  /*3eb0*/  HMMA.16816.F32.BF16 R52, R4.reuse, R20, R52 ;  /* 0x000000140434723c */ /* 0x040fec0000041834 */
[----:B------:R-:W-:Y:S01]  /*3ec0*/  HMMA.16816.F32.BF16 R56, R4, R22, R56 ;  /* 0x000000160438723c */ /* 0x000fe20000041838 */
[----:B------:R-:W-:-:S04]  /*3ed0*/  FADD.FTZ R21, R33, R90 ;  /* 0x0000005a21157221 */ /* 0x000fc80000010000 */
[----:B------:R-:W-:Y:S01]  /*3ee0*/  FADD.FTZ R21, R32, R21 ;  /* 0x0000001520157221 */ /* 0x000fe20000010000 */
[----:B---3--:R-:W-:Y:S03]  /*3ef0*/  HMMA.16816.F32.BF16 R36, R4, R12, R36 ;  /* 0x0000000c0424723c */ /* 0x008fe60000041824 */
[----:B------:R-:W-:-:S03]  /*3f00*/  FADD.FTZ R30, R30, R21 ;  /* 0x000000151e1e7221 */ /* 0x000fc60000010000 */
[----:B------:R-:W-:Y:S01]  /*3f10*/  HMMA.16816.F32.BF16 R40, R4, R14, R40 ;  /* 0x0000000e0428723c */ /* 0x000fe20000041828 */
[----:B------:R-:W2:Y:S01]  /*3f20*/  LDSM.16.MT88.4 R12, [R117+0x8c00] ;  /* 0x008c0000750c783b */ /* 0x000ea20000004200 */
[----:B------:R-:W-:-:S04]  /*3f30*/  FADD.FTZ R30, R27, R30 ;  /* 0x0000001e1b1e7221 */ /* 0x000fc80000010000 */
[----:B----4-:R-:W-:Y:S01]  /*3f40*/  HMMA.16816.F32.BF16 R44, R4, R8, R44 ;  /* 0x00000008042c723c */ /* 0x010fe2000004182c */
[----:B------:R-:W-:-:S04]  /*3f50*/  FADD.FTZ R25, R25, R30 ;  /* 0x0000001e19197221 */ /* 0x000fc80000010000 */
[----:B------:R-:W-:Y:S01]  /*3f60*/  FADD.FTZ R24, R24, R25 ;  /* 0x0000001918187221 */ /* 0x000fe20000010000 */
[----:B------:R-:W-:Y:S01]  /*3f70*/  HMMA.16816.F32.BF16 R48, R4, R10, R48 ;  /* 0x0000000a0430723c */ /* 0x000fe20000041830 */
[----:B------:R-:W3:Y:S02]  /*3f80*/  LDSM.16.MT88.4 R8, [R86+0x8c00] ;  /* 0x008c00005608783b */ /* 0x000ee40000004200 */
[----:B------:R-:W-:-:S03]  /*3f90*/  FADD.FTZ R105, R105, R24 ;  /* 0x0000001869697221 */ /* 0x000fc60000010000 */
[----:B-1----:R-:W-:Y:S01]  /*3fa0*/  HMMA.16816.F32.BF16 R60, R4, R16, R60 ;  /* 0x00000010043c723c */ /* 0x002fe2000004183c */
[----:B------:R-:W-:-:S04]  /*3fb0*/  FADD.FTZ R104, R104, R105 ;  /* 0x0000006968687221 */ /* 0x000fc80000010000 */
[----:B------:R-:W-:Y:S01]  /*3fc0*/  FADD.FTZ R103, R103, R104 ;  /* 0x0000006867677221 */ /* 0x000fe20000010000 */
[----:B------:R-:W-:Y:S03]  /*3fd0*/  HMMA.16816.F32.BF16 R64, R4, R18, R64 ;  /* 0x000000120440723c */ /* 0x000fe60000041840 */
[----:B------:R-:W-:-:S04]  /*3fe0*/  FADD.FTZ R100, R100, R103 ;  /* 0x0000006764647221 */ /* 0x000fc80000010000 */
[----:B------:R-:W-:-:S04]  /*3ff0*/  FADD.FTZ R107, R107, R100 ;  /* 0x000000646b6b7221 */ /* 0x000fc80000010000 */
[----:B------:R-:W-:-:S04]  /*4000*/  FADD.FTZ R114, R114, R107 ;  /* 0x0000006b72727221 */ /* 0x000fc80000010000 */
[----:B------:R-:W-:Y:S01]  /*4010*/  FADD.FTZ R113, R113, R114 ;  /* 0x0000007271717221 */ /* 0x000fe20000010000 */
[----:B--2---:R-:W-:Y:S03]  /*4020*/  HMMA.16816.F32.BF16 R68, R4, R12, R68 ;  /* 0x0000000c0444723c */ /* 0x004fe60000041844 */
[----:B------:R-:W-:-:S03]  /*4030*/  FADD.FTZ R138, R138, R113 ;  /* 0x000000718a8a7221 */ /* 0x000fc60000010000 */
[C---:B------:R-:W-:Y:S06]  /*4040*/  HMMA.16816.F32.BF16 R72, R4.reuse, R14, R72 ;  /* 0x0000000e0448723c */ /* 0x040fec0000041848 */
[C---:B---3--:R-:W-:Y:S06]  /*4050*/  HMMA.16816.F32.BF16 R80, R4.reuse, R8, R80 ;  /* 0x000000080450723c */ /* 0x048fec0000041850 */
        /* <DEDUP_REMOVED lines=8> */
[----:B------:R-:W-:Y:S02]  /*40e0*/  USHF.L.U32 UR4, UR7, 0x6, URZ ;  /* 0x0000000607047899 */ /* 0x000fe4000800063f */
[----:B------:R-:W-:Y:S01]  /*40f0*/  UIMAD UR10, UR34, UR7, UR10 ;  /* 0x00000007220a72a4 */ /* 0x000fe2000f8e020a */
[----:B------:R-:W-:Y:S01]  /*4100*/  IMAD.U32 R4, RZ, RZ, UR36 ;  /* 0x00000024ff047e24 */ /* 0x000fe2000f8e00ff */
[----:B------:R-:W-:Y:S01]  /*4110*/  UISETP.NE.AND UP0, UPT, UR29, 0x2, UPT ;  /* 0x000000021d00788c */ /* 0x000fe2000bf05270 */
[----:B------:R-:W-:Y:S01]  /*4120*/  IMAD.U32 R5, RZ, RZ, UR37 ;  /* 0x00000025ff057e24 */ /* 0x000fe2000f8e00ff */
[----:B------:R-:W-:Y:S01]  /*4130*/  UIADD3 UR10, UR37, UR10, URZ ;  /* 0x0000000a250a7290 */ /* 0x000fe2000fffe03f */
[----:B------:R-:W-:Y:S01]  /*4140*/  BAR.SYNC.DEFER_BLOCKING 0x0 ;  /* 0x0000000000007b1d */ /* 0x000fe20000010000 */
[----:B------:R-:W-:Y:S01]  /*4150*/  LEA R5, P0, R4, R108, 0x6 ;  /* 0x0000006c04057211 */ /* 0x000fe200078030ff */
[----:B------:R-:W-:-:S03]  /*4160*/  UIMAD.WIDE.U32 UR36, UR6, 0x40, URZ ;  /* 0x00000040062478a5 */ /* 0x000fc6000f8e003f */
[----:B------:R-:W-:Y:S01]  /*4170*/  IMAD.U32 R3, RZ, RZ, UR10 ;  /* 0x0000000aff037e24 */ /* 0x000fe2000f8e00ff */
[----:B------:R-:W-:Y:S02]  /*4180*/  ULDC.64 UR10, c[0x0][0x220] ;  /* 0x00008800000a7ab9 */ /* 0x000fe40000000a00 */
[C---:B------:R-:W-:Y:S02]  /*4190*/  LEA R6, P1, R5.reuse, UR10, 0x1 ;  /* 0x0000000a05067c11 */ /* 0x040fe4000f8208ff */
[----:B------:R-:W-:Y:S01]  /*41a0*/  LEA.HI.X R4, R4, R125, R3, 0x6, P0 ;  /* 0x0000007d04047211 */ /* 0x000fe200000f3403 */
[----:B------:R-:W-:Y:S01]  /*41b0*/  IMAD.U32 R3, RZ, RZ, UR4 ;  /* 0x00000004ff037e24 */ /* 0x000fe2000f8e00ff */
[----:B------:R-:W-:Y:S01]  /*41c0*/  IADD3 R8, P0, R6, UR36, RZ ;  /* 0x0000002406087c10 */ /* 0x000fe2000ff1e0ff */
[----:B------:R-:W-:Y:S01]  /*41d0*/  UIADD3 UR4, UR29, -0x2, URZ ;  /* 0xfffffffe1d047890 */ /* 0x000fe2000fffe03f */
[----:B------:R-:W-:-:S04]  /*41e0*/  LEA.HI.X R7, R5, UR11, R4, 0x1, P1 ;  /* 0x0000000b05077c11 */ /* 0x000fc800088f0c04 */
[----:B------:R-:W-:Y:S02]  /*41f0*/  IADD3.X R9, R7, UR37, R3, P0, !PT ;  /* 0x0000002507097c10 */ /* 0x000fe400087fe403 */
[----:B------:R-:W1:Y:S01]  /*4200*/  S2R R3, SR_TID.X ;  /* 0x0000000000037919 */ /* 0x000e620000002100 */
        /* <DEDUP_REMOVED lines=10> */
[----:B------:R-:W4:Y:S01]  /*42b0*/  LDSM.16.M88.4 R20, [R119+0x3400] ;  /* 0x003400007714783b */ /* 0x000f220000000200 */
[----:B-1----:R-:W-:-:S03]  /*42c0*/  IMAD.SHL.U32 R3, R3, 0x2, RZ ;  /* 0x0000000203037824 */ /* 0x002fc600078e00ff */
[----:B------:R-:W1:Y:S04]  /*42d0*/  LDSM.16.M88.4 R12, [R119+0x3800] ;  /* 0x00380000770c783b */ /* 0x000e680000000200 */
[----:B------:R-:W2:Y:S04]  /*42e0*/  LDSM.16.M88.4 R28, [R119+0x3000] ;  /* 0x00300000771c783b */ /* 0x000ea80000000200 */
[----:B------:R-:W3:Y:S04]  /*42f0*/  LDSM.16.M88.4 R100, [R119+0x3c00] ;  /* 0x003c00007764783b */ /* 0x000ee80000000200 */
[----:B------:R-:W-:Y:S04]  /*4300*/  LDSM.16.M88.4 R92, [R118] ;  /* 0x00000000765c783b */ /* 0x000fe80000000200 */
[----:B------:R-:W5:Y:S04]  /*4310*/  LDSM.16.M88.4 R88, [R116+0x3400] ;  /* 0x003400007458783b */ /* 0x000f680000000200 */
[----:B------:R-:W5:Y:S04]  /*4320*/  LDSM.16.M88.4 R32, [R116+0x3800] ;  /* 0x003800007420783b */ /* 0x000f680000000200 */
[----:B------:R-:W5:Y:S04]  /*4330*/  LDSM.16.M88.4 R104, [R116+0x3000] ;  /* 0x003000007468783b */ /* 0x000f680000000200 */
[----:B------:R-:W0:Y:S01]  /*4340*/  LDGDEPBAR ;  /* 0x00000000000079af */ /* 0x000e220000000000 */
[C---:B----4-:R-:W-:Y:S06]  /*4350*/  HMMA.16816.F32.BF16 R24, R96.reuse, R20, RZ ;  /* 0x000000146018723c */ /* 0x050fec00000418ff */
[C---:B-1----:R-:W-:Y:S06]  /*4360*/  HMMA.16816.F32.BF16 R16, R96.reuse, R12, RZ ;  /* 0x0000000c6010723c */ /* 0x042fec00000418ff */
[C---:B------:R-:W-:Y:S06]  /*4370*/  HMMA.16816.F32.BF16 R20, R96.reuse, R22, RZ ;  /* 0x000000166014723c */ /* 0x040fec00000418ff */
[C---:B------:R-:W-:Y:S06]  /*4380*/  HMMA.16816.F32.BF16 R12, R96.reuse, R14, RZ ;  /* 0x0000000e600c723c */ /* 0x040fec00000418ff */
[C---:B--2---:R-:W-:Y:S06]  /*4390*/  HMMA.16816.F32.BF16 R4, R96.reuse, R28, RZ ;  /* 0x0000001c6004723c */ /* 0x044fec00000418ff */
[C---:B------:R-:W-:Y:S06]  /*43a0*/  HMMA.16816.F32.BF16 R28, R96.reuse, R30, RZ ;  /* 0x0000001e601c723c */ /* 0x040fec00000418ff */
[C---:B---3--:R-:W-:Y:S06]  /*43b0*/  HMMA.16816.F32.BF16 R8, R96.reuse, R100, RZ ;  /* 0x000000646008723c */ /* 0x048fec00000418ff */
[----:B------:R-:W-:Y:S01]  /*43c0*/  HMMA.16816.F32.BF16 R96, R96, R102, RZ ;  /* 0x000000666060723c */ /* 0x000fe200000418ff */
[----:B------:R-:W1:Y:S05]  /*43d0*/  LDSM.16.M88.4 R100, [R116+0x3c00] ;  /* 0x003c00007464783b */ /* 0x000e6a0000000200 */
[C---:B-----5:R-:W-:Y:S06]  /*43e0*/  HMMA.16816.F32.BF16 R24, R92.reuse, R88, R24 ;  /* 0x000000585c18723c */ /* 0x060fec0000041818 */
[C---:B------:R-:W-:Y:S01]  /*43f0*/  HMMA.16816.F32.BF16 R20, R92.reuse, R90, R20 ;  /* 0x0000005a5c14723c */ /* 0x040fe20000041814 */
[----:B------:R-:W-:Y:S05]  /*4400*/  LDSM.16.M88.4 R88, [R120+0x1000] ;  /* 0x001000007858783b */ /* 0x000fea0000000200 */
[C---:B------:R-:W-:Y:S06]  /*4410*/  HMMA.16816.F32.BF16 R16, R92.reuse, R32, R16 ;  /* 0x000000205c10723c */ /* 0x040fec0000041810 */
[C---:B------:R-:W-:Y:S01]  /*4420*/  HMMA.16816.F32.BF16 R12, R92.reuse, R34, R12 ;  /* 0x000000225c0c723c */ /* 0x040fe2000004180c */
[----:B------:R-:W2:Y:S05]  /*4430*/  LDSM.16.M88.4 R32, [R119+0x4000] ;  /* 0x004000007720783b */ /* 0x000eaa0000000200 */
[C---:B------:R-:W-:Y:S06]  /*4440*/  HMMA.16816.F32.BF16 R4, R92.reuse, R104, R4 ;  /* 0x000000685c04723c */ /* 0x040fec0000041804 */
[C---:B------:R-:W-:Y:S06]  /*4450*/  HMMA.16816.F32.BF16 R28, R92.reuse, R106, R28 ;  /* 0x0000006a5c1c723c */ /* 0x040fec000004181c */
        /* <DEDUP_REMOVED lines=38> */
[----:B------:R-:W-:Y:S05]  /*46c0*/  LDSM.16.M88.4 R92, [R116+0x5000] ;  /* 0x00500000745c783b */ /* 0x000fea0000000200 */
[C---:B--2---:R-:W-:Y:S06]  /*46d0*/  HMMA.16816.F32.BF16 R8, R88.reuse, R32, R8 ;  /* 0x000000205808723c */ /* 0x044fec0000041808 */
[----:B------:R-:W-:Y:S01]  /*46e0*/  HMMA.16816.F32.BF16 R96, R88, R34, R96 ;  /* 0x000000225860723c */ /* 0x000fe20000041860 */
[----:B------:R-:W1:Y:S04]  /*46f0*/  LDSM.16.M88.4 R88, [R118+0x2000] ;  /* 0x002000007658783b */ /* 0x000e680000000200 */
[----:B------:R-:W2:Y:S01]  /*4700*/  LDSM.16.M88.4 R32, [R116+0x5400] ;  /* 0x005400007420783b */ /* 0x000ea20000000200 */
[C---:B-1----:R-:W-:Y:S06]  /*4710*/  HMMA.16816.F32.BF16 R4, R88.reuse, R92, R4 ;  /* 0x0000005c5804723c */ /* 0x042fec0000041804 */
[----:B------:R-:W-:Y:S01]  /*4720*/  HMMA.16816.F32.BF16 R28, R88, R94, R28 ;  /* 0x0000005e581c723c */ /* 0x000fe2000004181c */
[----:B------:R-:W1:Y:S01]  /*4730*/  LDSM.16.M88.4 R92, [R116+0x5800] ;  /* 0x00580000745c783b */ /* 0x000e620000000200 */
[----:B------:R-:W-:-:S04]  /*4740*/  DEPBAR.LE SB0, 0x0 ;  /* 0x000080000000791a */ /* 0x000fc80000000000 */
[C---:B--2---:R-:W-:Y:S06]  /*4750*/  HMMA.16816.F32.BF16 R24, R88.reuse, R32, R24 ;  /* 0x000000205818723c */ /* 0x044fec0000041818 */
[----:B------:R-:W-:Y:S01]  /*4760*/  HMMA.16816.F32.BF16 R20, R88, R34, R20 ;  /* 0x000000225814723c */ /* 0x000fe20000041814 */
[----:B------:R-:W-:Y:S01]  /*4770*/  LOP3.LUT R32, R3, 0x6, RZ, 0xc0, !PT ;  /* 0x0000000603207812 */ /* 0x000fe200078ec0ff */
[----:B------:R-:W-:-:S04]  /*4780*/  IMAD.U32 R3, RZ, RZ, UR4 ;  /* 0x00000004ff037e24 */ /* 0x000fc8000f8e00ff */
[----:B------:R-:W-:Y:S01]  /*4790*/  IMAD R3, R3, 0x40, R32 ;  /* 0x0000004003037824 */ /* 0x000fe200078e0220 */
[C---:B------:R-:W-:Y:S03]  /*47a0*/  HMMA.16816.F32.BF16 R8, R88.reuse, R100, R8 ;  /* 0x000000645808723c */ /* 0x040fe60000041808 */
[C---:B------:R-:W-:Y:S02]  /*47b0*/  VIADD R32, R3.reuse, 0x8 ;  /* 0x0000000803207836 */ /* 0x040fe40000000000 */
[C---:B------:R-:W-:Y:S01]  /*47c0*/  VIADD R33, R3.reuse, 0x1 ;  /* 0x0000000103217836 */ /* 0x040fe20000000000 */
[----:B------:R-:W-:Y:S01]  /*47d0*/  HMMA.16816.F32.BF16 R96, R88, R102, R96 ;  /* 0x000000665860723c */ /* 0x000fe20000041860 */
[----:B------:R-:W-:Y:S01]  /*47e0*/  VIADD R34, R3, 0x10 ;  /* 0x0000001003227836 */ /* 0x000fe20000000000 */
[----:B------:R-:W-:Y:S01]  /*47f0*/  BAR.SYNC.DEFER_BLOCKING 0x0 ;  /* 0x0000000000007b1d */ /* 0x000fe20000010000 */
[----:B------:R-:W-:-:S02]  /*4800*/  ISETP.GE.AND P0, PT, R32, R112, PT ;  /* 0x000000702000720c */ /* 0x000fc40003f06270 */
[-C--:B------:R-:W-:Y:S01]  /*4810*/  ISETP.GE.AND P6, PT, R32, R111.reuse, PT ;  /* 0x0000006f2000720c */ /* 0x080fe20003fc6270 */
[----:B------:R-:W-:Y:S01]  /*4820*/  VIADD R32, R3, 0x9 ;  /* 0x0000000903207836 */ /* 0x000fe20000000000 */
[CC--:B------:R-:W-:Y:S02]  /*4830*/  ISETP.GE.AND P1, PT, R33.reuse, R112.reuse, PT ;  /* 0x000000702100720c */ /* 0x0c0fe40003f26270 */
[-C--:B------:R-:W-:Y:S01]  /*4840*/  ISETP.GE.AND P3, PT, R33, R111.reuse, PT ;  /* 0x0000006f2100720c */ /* 0x080fe20003f66270 */
[----:B------:R-:W-:Y:S01]  /*4850*/  VIADD R33, R3, 0x11 ;  /* 0x0000001103217836 */ /* 0x000fe20000000000 */
[C---:B------:R-:W-:Y:S02]  /*4860*/  ISETP.GE.AND P2, PT, R32.reuse, R112, PT ;  /* 0x000000702000720c */ /* 0x040fe40003f46270 */
[----:B------:R-:W-:Y:S02]  /*4870*/  ISETP.GE.AND P5, PT, R32, R111, PT ;  /* 0x0000006f2000720c */ /* 0x000fe40003fa6270 */
[----:B------:R-:W-:Y:S01]  /*4880*/  FSEL R32, R5, -INF , !P1 ;  /* 0xff80000005207808 */ /* 0x000fe20004800000 */
[----:B-1----:R-:W-:Y:S01]  /*4890*/  HMMA.16816.F32.BF16 R16, R88, R92, R16 ;  /* 0x0000005c5810723c */ /* 0x002fe20000041810 */
[----:B------:R-:W-:-:S02]  /*48a0*/  FSEL R5, R7, -INF , !P3 ;  /* 0xff80000007057808 */ /* 0x000fc40005800000 */
[----:B------:R-:W-:Y:S02]  /*48b0*/  FSEL R28, R28, -INF , !P0 ;  /* 0xff8000001c1c7808 */ /* 0x000fe40004000000 */
[CC--:B------:R-:W-:Y:S01]  /*48c0*/  ISETP.GE.AND P3, PT, R33.reuse, R112.reuse, PT ;  /* 0x000000702100720c */ /* 0x0c0fe20003f66270 */
[----:B------:R-:W-:Y:S01]  /*48d0*/  HMMA.16816.F32.BF16 R12, R88, R94, R12 ;  /* 0x0000005e580c723c */ /* 0x000fe2000004180c */
[-C--:B------:R-:W-:Y:S01]  /*48e0*/  ISETP.GE.AND P0, PT, R33, R111.reuse, PT ;  /* 0x0000006f2100720c */ /* 0x080fe20003f06270 */
[C---:B------:R-:W-:Y:S01]  /*48f0*/  VIADD R33, R3.reuse, 0x19 ;  /* 0x0000001903217836 */ /* 0x040fe20000000000 */
[----:B------:R-:W-:Y:S02]  /*4900*/  ISETP.GE.AND P4, PT, R34, R112, PT ;  /* 0x000000702200720c */ /* 0x000fe40003f86270 */
[----:B------:R-:W-:Y:S02]  /*4910*/  FSEL R7, R30, -INF , !P6 ;  /* 0xff8000001e077808 */ /* 0x000fe40007000000 */
[----:B------:R-:W-:Y:S01]  /*4920*/  FSEL R144, R24, -INF , !P4 ;  /* 0xff80000018907808 */ /* 0x000fe20006000000 */
[----:B------:R-:W-:Y:S01]  /*4930*/  VIADD R24, R3, 0x28 ;  /* 0x0000002803187836 */ /* 0x000fe20000000000 */
[----:B------:R-:W-:-:S02]  /*4940*/  ISETP.GE.AND P4, PT, R33, R111, PT ;  /* 0x0000006f2100720c */ /* 0x000fc40003f86270 */
[----:B------:R-:W-:Y:S01]  /*4950*/  FSEL R30, R29, -INF , !P2 ;  /* 0xff8000001d1e7808 */ /* 0x000fe20005000000 */
[----:B------:R-:W-:Y:S01]  /*4960*/  VIADD R29, R3, 0x20 ;  /* 0x00000020031d7836 */ /* 0x000fe20000000000 */
[----:B------:R-:W-:Y:S02]  /*4970*/  FSEL R149, R23, -INF , !P4 ;  /* 0xff80000017957808 */ /* 0x000fe40006000000 */
[C---:B------:R-:W-:Y:S02]  /*4980*/  ISETP.GE.AND P4, PT, R3.reuse, R112, PT ;  /* 0x000000700300720c */ /* 0x040fe40003f86270 */
[----:B------:R-:W-:Y:S01]  /*4990*/  ISETP.GE.AND P1, PT, R34, R111, PT ;  /* 0x0000006f2200720c */ /* 0x000fe20003f26270 */
[C---:B------:R-:W-:Y:S01]  /*49a0*/  VIADD R34, R3.reuse, 0x18 ;  /* 0x0000001803227836 */ /* 0x040fe20000000000 */
[----:B------:R-:W-:Y:S02]  /*49b0*/  FSEL R4, R4, -INF , !P4 ;  /* 0xff80000004047808 */ /* 0x000fe40006000000 */
[----:B------:R-:W-:Y:S01]  /*49c0*/  FSEL R139, R26, -INF , !P1 ;  /* 0xff8000001a8b7808 */ /* 0x000fe20004800000 */
[----:B------:R-:W-:Y:S01]  /*49d0*/  VIADD R26, R3, 0x21 ;  /* 0x00000021031a7836 */ /* 0x000fe20000000000 */
[----:B------:R-:W-:-:S02]  /*49e0*/  FSEL R146, R25, -INF , !P3 ;  /* 0xff80000019927808 */ /* 0x000fc40005800000 */
[C---:B------:R-:W-:Y:S02]  /*49f0*/  ISETP.GE.AND P3, PT, R29.reuse, R111, PT ;  /* 0x0000006f1d00720c */ /* 0x040fe40003f66270 */
[----:B------:R-:W-:Y:S02]  /*4a00*/  ISETP.GE.AND P1, PT, R29, R112, PT ;  /* 0x000000701d00720c */ /* 0x000fe40003f26270 */
[----:B------:R-:W-:Y:S02]  /*4a10*/  FMNMX.FTZ R23, R2, R4, !PT ;  /* 0x0000000402177209 */ /* 0x000fe40007810000 */
[----:B------:R-:W-:Y:S02]  /*4a20*/  FSEL R31, R31, -INF , !P5 ;  /* 0xff8000001f1f7808 */ /* 0x000fe40006800000 */
[----:B------:R-:W-:Y:S02]  /*4a30*/  ISETP.GE.AND P5, PT, R33, R112, PT ;  /* 0x000000702100720c */ /* 0x000fe40003fa6270 */
[----:B------:R-:W-:-:S02]  /*4a40*/  FSEL R145, R27, -INF , !P0 ;  /* 0xff8000001b917808 */ /* 0x000fc40004000000 */
[----:B------:R-:W-:Y:S02]  /*4a50*/  FSEL R101, R18, -INF , !P3 ;  /* 0xff80000012657808 */ /* 0x000fe40005800000 */
[----:B------:R-:W-:Y:S02]  /*4a60*/  ISETP.GE.AND P0, PT, R26, R112, PT ;  /* 0x000000701a00720c */ /* 0x000fe40003f06270 */
[C---:B------:R-:W-:Y:S02]  /*4a70*/  ISETP.GE.AND P3, PT, R3.reuse, R111, PT ;  /* 0x0000006f0300720c */ /* 0x040fe40003f66270 */
[----:B------:R-:W-:Y:S01]  /*4a80*/  FSEL R100, R16, -INF , !P1 ;  /* 0xff80000010647808 */ /* 0x000fe20004800000 */
[----:B------:R-:W-:Y:S01]  /*4a90*/  VIADD R16, R3, 0x30 ;  /* 0x0000003003107836 */ /* 0x000fe20000000000 */
[----:B------:R-:W-:Y:S02]  /*4aa0*/  FMNMX.FTZ R23, R32, R23, !PT ;  /* 0x0000001720177209 */ /* 0x000fe40007810000 */
[----:B------:R-:W-:-:S02]  /*4ab0*/  FSEL R150, R21, -INF , !P5 ;  /* 0xff80000015967808 */ /* 0x000fc40006800000 */
[----:B------:R-:W-:Y:S01]  /*4ac0*/  FSEL R21, R6, -INF , !P3 ;  /* 0xff80000006157808 */ /* 0x000fe20005800000 */
[----:B------:R-:W-:Y:S01]  /*4ad0*/  VIADD R6, R3, 0x31 ;  /* 0x0000003103067836 */ /* 0x000fe20000000000 */
[----:B------:R-:W-:Y:S02]  /*4ae0*/  FSEL R104, R17, -INF , !P0 ;  /* 0xff80000011687808 */ /* 0x000fe40004000000 */
[----:B------:R-:W-:Y:S02]  /*4af0*/  FMNMX.FTZ R17, R28, R23, !PT ;  /* 0x000000171c117209 */ /* 0x000fe40007810000 */
[C---:B------:R-:W-:Y:S02]  /*4b00*/  ISETP.GE.AND P0, PT, R16.reuse, R112, PT ;  /* 0x000000701000720c */ /* 0x040fe40003f06270 */
[----:B------:R-:W-:Y:S02]  /*4b10*/  ISETP.GE.AND P3, PT, R16, R111, PT ;  /* 0x0000006f1000720c */ /* 0x000fe40003f66270 */
[----:B------:R-:W-:-:S02]  /*4b20*/  FMNMX.FTZ R16, R0, R21, !PT ;  /* 0x0000001500107209 */ /* 0x000fc40007810000 */
[----:B------:R-:W-:Y:S02]  /*4b30*/  FMNMX.FTZ R17, R30, R17, !PT ;  /* 0x000000111e117209 */ /* 0x000fe40007810000 */
[----:B------:R-:W-:Y:S02]  /*4b40*/  FMNMX.FTZ R16, R5, R16, !PT ;  /* 0x0000001005107209 */ /* 0x000fe40007810000 */
[----:B------:R-:W-:Y:S02]  /*4b50*/  ISETP.GE.AND P6, PT, R34, R112, PT ;  /* 0x000000702200720c */ /* 0x000fe40003fc6270 */
[----:B------:R-:W-:Y:S02]  /*4b60*/  FMNMX.FTZ R17, R144, R17, !PT ;  /* 0x0000001190117209 */ /* 0x000fe40007810000 */
[----:B------:R-:W-:Y:S02]  /*4b70*/  FMNMX.FTZ R16, R7, R16, !PT ;  /* 0x0000001007107209 */ /* 0x000fe40007810000 */
[----:B------:R-:W-:Y:S01]  /*4b80*/  FSEL R148, R20, -INF , !P6 ;  /* 0xff80000014947808 */ /* 0x000fe20007000000 */
[----:B------:R-:W-:Y:S01]  /*4b90*/  VIADD R20, R3, 0x29 ;  /* 0x0000002903147836 */ /* 0x000fe20000000000 */
[----:B------:R-:W-:-:S02]  /*4ba0*/  FMNMX.FTZ R17, R146, R17, !PT ;  /* 0x0000001192117209 */ /* 0x000fc40007810000 */
[----:B------:R-:W-:Y:S02]  /*4bb0*/  FMNMX.FTZ R16, R31, R16, !PT ;  /* 0x000000101f107209 */ /* 0x000fe40007810000 */
[----:B------:R-:W-:Y:S02]  /*4bc0*/  FMNMX.FTZ R17, R148, R17, !PT ;  /* 0x0000001194117209 */ /* 0x000fe40007810000 */
[----:B------:R-:W-:Y:S02]  /*4bd0*/  ISETP.GE.AND P2, PT, R34, R111, PT ;  /* 0x0000006f2200720c */ /* 0x000fe40003f46270 */
[----:B------:R-:W-:Y:S02]  /*4be0*/  FMNMX.FTZ R16, R139, R16, !PT ;  /* 0x000000108b107209 */ /* 0x000fe40007810000 */
[----:B------:R-:W-:Y:S02]  /*4bf0*/  FMNMX.FTZ R17, R150, R17, !PT ;  /* 0x0000001196117209 */ /* 0x000fe40007810000 */
[----:B------:R-:W-:-:S02]  /*4c00*/  FSEL R147, R22, -INF , !P2 ;  /* 0xff80000016937808 */ /* 0x000fc40005000000 */
[----:B------:R-:W-:Y:S02]  /*4c10*/  ISETP.GE.AND P6, PT, R26, R111, PT ;  /* 0x0000006f1a00720c */ /* 0x000fe40003fc6270 */
[----:B------:R-:W-:Y:S02]  /*4c20*/  ISETP.GE.AND P2, PT, R24, R112, PT ;  /* 0x000000701800720c */ /* 0x000fe40003f46270 */
[----:B------:R-:W-:Y:S02]  /*4c30*/  FMNMX.FTZ R16, R145, R16, !PT ;  /* 0x0000001091107209 */ /* 0x000fe40007810000 */
[----:B------:R-:W-:Y:S02]  /*4c40*/  FMNMX.FTZ R17, R100, R17, !PT ;  /* 0x0000001164117209 */ /* 0x000fe40007810000 */
[----:B------:R-:W-:Y:S02]  /*4c50*/  FSEL R103, R19, -INF , !P6 ;  /* 0xff80000013677808 */ /* 0x000fe40007000000 */
[----:B------:R-:W-:-:S02]  /*4c60*/  FSEL R102, R12, -INF , !P2 ;  /* 0xff8000000c667808 */ /* 0x000fc40005000000 */
[----:B------:R-:W-:Y:S02]  /*4c70*/  FMNMX.FTZ R16, R147, R16, !PT ;  /* 0x0000001093107209 */ /* 0x000fe40007810000 */
[-C--:B------:R-:W-:Y:S02]  /*4c80*/  ISETP.GE.AND P1, PT, R20, R112.reuse, PT ;  /* 0x000000701400720c */ /* 0x080fe40003f26270 */
[C---:B------:R-:W-:Y:S02]  /*4c90*/  ISETP.GE.AND P6, PT, R6.reuse, R112, PT ;  /* 0x000000700600720c */ /* 0x040fe40003fc6270 */
[----:B------:R-:W-:Y:S01]  /*4ca0*/  ISETP.GE.AND P2, PT, R6, R111, PT ;  /* 0x0000006f0600720c */ /* 0x000fe20003f46270 */
[C---:B------:R-:W-:Y:S01]  /*4cb0*/  VIADD R6, R3.reuse, 0x38 ;  /* 0x0000003803067836 */ /* 0x040fe20000000000 */
[----:B------:R-:W-:Y:S01]  /*4cc0*/  FMNMX.FTZ R17, R104, R17, !PT ;  /* 0x0000001168117209 */ /* 0x000fe20007810000 */
[----:B------:R-:W-:Y:S01]  /*4cd0*/  VIADD R3, R3, 0x39 ;  /* 0x0000003903037836 */ /* 0x000fe20000000000 */
[----:B------:R-:W-:-:S02]  /*4ce0*/  ISETP.GE.AND P5, PT, R24, R111, PT ;  /* 0x0000006f1800720c */ /* 0x000fc40003fa6270 */
[----:B------:R-:W-:Y:S02]  /*4cf0*/  ISETP.GE.AND P4, PT, R20, R111, PT ;  /* 0x0000006f1400720c */ /* 0x000fe40003f86270 */
[----:B------:R-:W-:Y:S02]  /*4d00*/  FMNMX.FTZ R16, R149, R16, !PT ;  /* 0x0000001095107209 */ /* 0x000fe40007810000 */
[----:B------:R-:W-:Y:S02]  /*4d10*/  FSEL R106, R13, -INF , !P1 ;  /* 0xff8000000d6a7808 */ /* 0x000fe40004800000 */
[----:B------:R-:W-:Y:S02]  /*4d20*/  FMNMX.FTZ R17, R102, R17, !PT ;  /* 0x0000001166117209 */ /* 0x000fe40007810000 */
[----:B------:R-:W-:Y:S02]  /*4d30*/  FSEL R105, R14, -INF , !P5 ;  /* 0xff8000000e697808 */ /* 0x000fe40006800000 */
[----:B------:R-:W-:-:S02]  /*4d40*/  FSEL R107, R15, -INF , !P4 ;  /* 0xff8000000f6b7808 */ /* 0x000fc40006000000 */
[-C--:B------:R-:W-:Y:S02]  /*4d50*/  ISETP.GE.AND P5, PT, R6, R112.reuse, PT ;  /* 0x000000700600720c */ /* 0x080fe40003fa6270 */
[----:B------:R-:W-:Y:S02]  /*4d60*/  ISETP.GE.AND P4, PT, R3, R112, PT ;  /* 0x000000700300720c */ /* 0x000fe40003f86270 */
[----:B------:R-:W-:Y:S02]  /*4d70*/  FMNMX.FTZ R16, R101, R16, !PT ;  /* 0x0000001065107209 */ /* 0x000fe40007810000 */
[----:B------:R-:W-:Y:S02]  /*4d80*/  FSEL R112, R8, -INF , !P0 ;  /* 0xff80000008707808 */ /* 0x000fe40004000000 */
[----:B------:R-:W-:Y:S02]  /*4d90*/  FMNMX.FTZ R17, R106, R17, !PT ;  /* 0x000000116a117209 */ /* 0x000fe40007810000 */
[----:B------:R-:W-:-:S02]  /*4da0*/  FSEL R92, R11, -INF , !P2 ;  /* 0xff8000000b5c7808 */ /* 0x000fc40005000000 */
[----:B------:R-:W-:Y:S02]  /*4db0*/  PLOP3.LUT P2, PT, PT, PT, UP0, 0x80, 0x0 ;  /* 0x000000000000781c */ /* 0x000fe40003f4f008 */
[-C--:B------:R-:W-:Y:S02]  /*4dc0*/  ISETP.GE.AND P1, PT, R6, R111.reuse, PT ;  /* 0x0000006f0600720c */ /* 0x080fe40003f26270 */
[----:B------:R-:W-:Y:S02]  /*4dd0*/  ISETP.GE.AND P0, PT, R3, R111, PT ;  /* 0x0000006f0300720c */ /* 0x000fe40003f06270 */
[----:B------:R-:W-:Y:S02]  /*4de0*/  FMNMX.FTZ R16, R103, R16, !PT ;  /* 0x0000001067107209 */ /* 0x000fe40007810000 */
[----:B------:R-:W-:Y:S02]  /*4df0*/  FSEL R111, R9, -INF , !P6 ;  /* 0xff800000096f7808 */ /* 0x000fe40007000000 */
[----:B------:R-:W-:-:S02]  /*4e00*/  FMNMX.FTZ R6, R112, R17, !PT ;  /* 0x0000001170067209 */ /* 0x000fc40007810000 */
[----:B------:R-:W-:Y:S02]  /*4e10*/  FMNMX.FTZ R16, R105, R16, !PT ;  /* 0x0000001069107209 */ /* 0x000fe40007810000 */
[----:B------:R-:W-:Y:S02]  /*4e20*/  FSEL R113, R96, -INF , !P5 ;  /* 0xff80000060717808 */ /* 0x000fe40006800000 */
[----:B------:R-:W-:Y:S02]  /*4e30*/  FMNMX.FTZ R8, R111, R6, !PT ;  /* 0x000000066f087209 */ /* 0x000fe40007810000 */
[----:B------:R-:W-:Y:S02]  /*4e40*/  FSEL R89, R10, -INF , !P3 ;  /* 0xff8000000a597808 */ /* 0x000fe40005800000 */
[----:B------:R-:W-:Y:S02]  /*4e50*/  FMNMX.FTZ R6, R107, R16, !PT ;  /* 0x000000106b067209 */ /* 0x000fe40007810000 */
[----:B------:R-:W-:-:S02]  /*4e60*/  FSEL R114, R97, -INF , !P4 ;  /* 0xff80000061727808 */ /* 0x000fc40006000000 */
[----:B------:R-:W-:Y:S02]  /*4e70*/  FMNMX.FTZ R3, R113, R8, !PT ;  /* 0x0000000871037209 */ /* 0x000fe40007810000 */
[----:B------:R-:W-:Y:S02]  /*4e80*/  FMNMX.FTZ R11, R89, R6, !PT ;  /* 0x00000006590b7209 */ /* 0x000fe40007810000 */
[----:B------:R-:W-:Y:S02]  /*4e90*/  FSEL R90, R98, -INF , !P1 ;  /* 0xff800000625a7808 */ /* 0x000fe40004800000 */
[----:B------:R-:W-:Y:S01]  /*4ea0*/  FMNMX.FTZ R6, R114, R3, !PT ;  /* 0x0000000372067209 */ /* 0x000fe20007810000 */
[----:B------:R-:W-:Y:S06]  /*4eb0*/  @!P2 BRA `(.L_x_881) ;  /* 0x000000000068a947 */ /* 0x000fec0003800000 */
        /* <DEDUP_REMOVED lines=8> */
[----:B------:R-:W-:Y:S01]  /*4f40*/  LEA R9, P1, R9, R122, 0x6 ;  /* 0x0000007a09097211 */ /* 0x000fe200078230ff */
[----:B------:R-:W-:-:S03]  /*4f50*/  ULDC.64 UR8, c[0x0][0x218] ;  /* 0x0000860000087ab9 */ /* 0x000fc60000000a00 */
[----:B------:R-:W-:Y:S01]  /*4f60*/  IMAD.U32 R3, RZ, RZ, UR4 ;  /* 0x00000004ff037e24 */ /* 0x000fe2000f8e00ff */
[----:B------:R-:W-:-:S04]  /*4f70*/  LEA R12, P2, R9, UR8, 0x1 ;  /* 0x00000008090c7c11 */ /* 0x000fc8000f8408ff */
[----:B------:R-:W-:Y:S02]  /*4f80*/  LEA.HI.X R8, R8, R127, R3, 0x6, P1 ;  /* 0x0000007f08087211 */ /* 0x000fe400008f3403 */
[----:B------:R-:W-:Y:S02]  /*4f90*/  IADD3 R14, P1, R12, UR25, RZ ;  /* 0x000000190c0e7c10 */ /* 0x000fe4000ff3e0ff */
[----:B------:R-:W-:-:S04]  /*4fa0*/  LEA.HI.X R13, R9, UR9, R8, 0x1, P2 ;  /* 0x00000009090d7c11 */ /* 0x000fc800090f0c08 */
        /* <DEDUP_REMOVED lines=11> */
.L_x_881:
[----:B------:R-:W-:Y:S01]  /*5060*/  FMNMX.FTZ R11, R92, R11, !PT ;  /* 0x0000000b5c0b7209 */ /* 0x000fe20007810000 */
[----:B------:R-:W2:Y:S01]  /*5070*/  SHFL.BFLY PT, R9, R6, 0x2, 0x1f ;  /* 0x0c401f0006097f89 */ /* 0x000ea200000e0000 */
[----:B------:R-:W-:Y:S01]  /*5080*/  FSEL R91, R99, -INF , !P0 ;  /* 0xff800000635b7808 */ /* 0x000fe20004000000 */
[----:B------:R-:W-:Y:S01]  /*5090*/  IMAD.WIDE.U32 R96, R85, -0x326172a9, RZ ;  /* 0xcd9e8d5755607825 */ /* 0x000fe200078e00ff */
[----:B------:R-:W-:Y:S01]  /*50a0*/  FMNMX.FTZ R8, R90, R11, !PT ;  /* 0x0000000b5a087209 */ /* 0x000fe20007810000 */
[----:B------:R-:W-:Y:S01]  /*50b0*/  USHF.L.U32 UR4, UR34, 0x1, URZ ;  /* 0x0000000122047899 */ /* 0x000fe2000800063f */
[----:B------:R-:W-:Y:S01]  /*50c0*/  PRMT R94, R110, 0x7054, R110 ;  /* 0x000070546e5e7816 */ /* 0x000fe2000000006e */
[----:B------:R-:W-:Y:S01]  /*50d0*/  IMAD.U32 R3, RZ, RZ, UR33 ;  /* 0x00000021ff037e24 */ /* 0x000fe2000f8e00ff */
[----:B------:R-:W-:Y:S01]  /*50e0*/  FMNMX.FTZ R11, R91, R8, !PT ;  /* 0x000000085b0b7209 */ /* 0x000fe20007810000 */
[----:B------:R-:W-:Y:S01]  /*50f0*/  IMAD.WIDE.U32 R152, R84, -0x2daee0ad, RZ ;  /* 0xd2511f5354987825 */ /* 0x000fe200078e00ff */
[----:B------:R-:W-:Y:S01]  /*5100*/  LOP3.LUT R142, R97, R87, RZ, 0x3c, !PT ;  /* 0x00000057618e7212 */ /* 0x000fe200078e3cff */
[----:B------:R-:W-:-:S02]  /*5110*/  UISETP.GE.AND UP0, UPT, UR29, 0x3, UPT ;  /* 0x000000031d00788c */ /* 0x000fc4000bf06270 */
[----:B------:R-:W3:Y:S01]  /*5120*/  SHFL.BFLY PT, R8, R11, 0x2, 0x1f ;  /* 0x0c401f000b087f89 */ /* 0x000ee200000e0000 */
[----:B------:R-:W-:Y:S01]  /*5130*/  LOP3.LUT R3, R153, UR4, R3, 0x96, !PT ;  /* 0x0000000499037c12 */ /* 0x000fe2000f8e9603 */
[----:B------:R-:W-:Y:S01]  /*5140*/  IMAD.WIDE.U32 R142, R142, -0x2daee0ad, RZ ;  /* 0xd2511f538e8e7825 */ /* 0x000fe200078e00ff */
[----:B------:R-:W-:-:S03]  /*5150*/  UIADD3 UR4, UR4, 0x1, URZ ;  /* 0x0000000104047890 */ /* 0x000fc6000fffe03f */
[----:B-1----:R-:W-:Y:S01]  /*5160*/  IMAD.WIDE.U32 R12, R3, -0x326172a9, RZ ;  /* 0xcd9e8d57030c7825 */ /* 0x002fe200078e00ff */
[----:B------:R-:W-:Y:S02]  /*5170*/  LOP3.LUT R140, R143, UR19, R152, 0x96, !PT ;  /* 0x000000138f8c7c12 */ /* 0x000fe4000f8e9698 */
[----:B------:R-:W-:Y:S01]  /*5180*/  @UP0 UIADD3 UR29, UR29, -0x3, URZ ;  /* 0xfffffffd1d1d0890 */ /* 0x000fe2000fffe03f */
[----:B--2---:R-:W-:Y:S02]  /*5190*/  FMNMX.FTZ R9, R6, R9, !PT ;  /* 0x0000000906097209 */ /* 0x004fe40007810000 */
[----:B------:R-:W-:Y:S01]  /*51a0*/  IMAD.WIDE.U32 R140, R140, -0x326172a9, RZ ;  /* 0xcd9e8d578c8c7825 */ /* 0x000fe200078e00ff */
[----:B------:R-:W-:Y:S02]  /*51b0*/  LOP3.LUT R6, R13, UR20, R96, 0x96, !PT ;  /* 0x000000140d067c12 */ /* 0x000fe4000f8e9660 */
[----:B------:R-:W1:Y:S02]  /*51c0*/  SHFL.BFLY PT, R88, R9, 0x1, 0x1f ;  /* 0x0c201f0009587f89 */ /* 0x000e6400000e0000 */
[----:B------:R-:W-:Y:S01]  /*51d0*/  LOP3.LUT R3, R141, UR18, R12, 0x96, !PT ;  /* 0x000000128d037c12 */ /* 0x000fe2000f8e960c */
[----:B------:R-:W-:Y:S01]  /*51e0*/  IMAD.WIDE.U32 R14, R6, -0x2daee0ad, RZ ;  /* 0xd2511f53060e7825 */ /* 0x000fe200078e00ff */
[----:B---3--:R-:W-:-:S03]  /*51f0*/  FMNMX.FTZ R8, R11, R8, !PT ;  /* 0x000000080b087209 */ /* 0x008fc60007810000 */
[----:B------:R-:W-:Y:S01]  /*5200*/  IMAD.WIDE.U32 R10, R3, -0x2daee0ad, RZ ;  /* 0xd2511f53030a7825 */ /* 0x000fe200078e00ff */
[----:B------:R-:W-:-:S04]  /*5210*/  LOP3.LUT R3, R15, UR17, R142, 0x96, !PT ;  /* 0x000000110f037c12 */ /* 0x000fc8000f8e968e */
[----:B------:R-:W-:Y:S01]  /*5220*/  LOP3.LUT R14, R11, UR15, R14, 0x96, !PT ;  /* 0x0000000f0b0e7c12 */ /* 0x000fe2000f8e960e */
[----:B------:R-:W-:Y:S02]  /*5230*/  IMAD.WIDE.U32 R98, R3, -0x326172a9, RZ ;  /* 0xcd9e8d5703627825 */ /* 0x000fe400078e00ff */
[----:B------:R-:W2:Y:S02]  /*5240*/  SHFL.BFLY PT, R3, R8, 0x1, 0x1f ;  /* 0x0c201f0008037f89 */ /* 0x000ea400000e0000 */
[----:B------:R-:W-:Y:S01]  /*5250*/  IMAD.WIDE.U32 R14, R14, -0x326172a9, RZ ;  /* 0xcd9e8d570e0e7825 */ /* 0x000fe200078e00ff */
[----:B------:R-:W-:-:S04]  /*5260*/  LOP3.LUT R6, R99, UR16, R140, 0x96, !PT ;  /* 0x0000001063067c12 */ /* 0x000fc8000f8e968c */
[----:B------:R-:W-:Y:S01]  /*5270*/  LOP3.LUT R98, R15, UR14, R98, 0x96, !PT ;  /* 0x0000000e0f627c12 */ /* 0x000fe2000f8e9662 */
[----:B------:R-:W-:Y:S01]  /*5280*/  IMAD.WIDE.U32 R12, R6, -0x2daee0ad, RZ ;  /* 0xd2511f53060c7825 */ /* 0x000fe200078e00ff */
[----:B-1----:R-:W-:-:S03]  /*5290*/  FMNMX.FTZ R88, R9, R88, !PT ;  /* 0x0000005809587209 */ /* 0x002fc60007810000 */
[----:B------:R-:W-:Y:S01]  /*52a0*/  IMAD.WIDE.U32 R98, R98, -0x2daee0ad, RZ ;  /* 0xd2511f5362627825 */ /* 0x000fe200078e00ff */
[----:B------:R-:W-:-:S03]  /*52b0*/  FSETP.NEU.FTZ.AND P1, PT, R88, -INF , PT ;  /* 0xff8000005800780b */ /* 0x000fc60003f3d000 */
[C---:B------:R-:W-:Y:S01]  /*52c0*/  FMUL.FTZ R115, R88.reuse, UR35 ;  /* 0x0000002358737c20 */ /* 0x040fe20008410000 */
[----:B------:R-:W-:Y:S02]  /*52d0*/  LOP3.LUT R6, R13, UR13, R10, 0x96, !PT ;  /* 0x0000000d0d067c12 */ /* 0x000fe4000f8e960a */
[----:B------:R-:W-:Y:S02]  /*52e0*/  FSEL R9, R88, RZ, P1 ;  /* 0x000000ff58097208 */ /* 0x000fe40000800000 */
[----:B------:R-:W-:Y:S01]  /*52f0*/  LOP3.LUT R10, R99, UR5, R12, 0x96, !PT ;  /* 0x00000005630a7c12 */ /* 0x000fe2000f8e960c */
[----:B------:R-:W-:Y:S01]  /*5300*/  IMAD.WIDE.U32 R12, R6, -0x326172a9, RZ ;  /* 0xcd9e8d57060c7825 */ /* 0x000fe200078e00ff */
[----:B------:R-:W-:Y:S02]  /*5310*/  FSEL R115, R115, RZ, P1 ;  /* 0x000000ff73737208 */ /* 0x000fe40000800000 */
[----:B--2---:R-:W-:Y:S01]  /*5320*/  FMNMX.FTZ R3, R8, R3, !PT ;  /* 0x0000000308037209 */ /* 0x004fe20007810000 */
[----:B------:R-:W-:-:S02]  /*5330*/  FADD.FTZ R8, R2, -R9 ;  /* 0x8000000902087221 */ /* 0x000fc40000010000 */
[----:B------:R-:W-:Y:S01]  /*5340*/  FFMA.FTZ R135, R4, UR35, -R115 ;  /* 0x0000002304877c23 */ /* 0x000fe20008010873 */
[----:B------:R-:W-:Y:S01]  /*5350*/  IMAD.WIDE.U32 R10, R10, -0x326172a9, RZ ;  /* 0xcd9e8d570a0a7825 */ /* 0x000fe200078e00ff */
[----:B------:R-:W-:-:S03]  /*5360*/  FSETP.NEU.FTZ.AND P0, PT, R3, -INF , PT ;  /* 0xff8000000300780b */ /* 0x000fc60003f1d000 */
[--C-:B------:R-:W-:Y:S01]  /*5370*/  FFMA.FTZ R134, R32, UR35, -R115.reuse ;  /* 0x0000002320867c23 */ /* 0x100fe20008010873 */
[----:B------:R-:W-:Y:S01]  /*5380*/  LOP3.LUT R97, R13, UR12, R14, 0x96, !PT ;  /* 0x0000000c0d617c12 */ /* 0x000fe2000f8e960e */
[C---:B------:R-:W-:Y:S01]  /*5390*/  FMUL.FTZ R2, R3.reuse, UR35 ;  /* 0x0000002303027c20 */ /* 0x040fe20008410000 */
[----:B------:R-:W-:Y:S01]  /*53a0*/  FSEL R9, R3, RZ, P0 ;  /* 0x000000ff03097208 */ /* 0x000fe20000000000 */
[----:B------:R-:W-:Y:S01]  /*53b0*/  MUFU.EX2 R135, R135 ;  /* 0x0000008700877308 */ /* 0x000fe20000000800 */
[--C-:B------:R-:W-:Y:S01]  /*53c0*/  FFMA.FTZ R132, R28, UR35, -R115.reuse ;  /* 0x000000231c847c23 */ /* 0x100fe20008010873 */
[----:B------:R-:W-:Y:S01]  /*53d0*/  FFMA.FTZ R93, R30, UR35, -R115 ;  /* 0x000000231e5d7c23 */ /* 0x000fe20008010873 */
[----:B------:R-:W-:Y:S01]  /*53e0*/  FSEL R2, R2, RZ, P0 ;  /* 0x000000ff02027208 */ /* 0x000fe20000000000 */
[----:B------:R-:W-:Y:S01]  /*53f0*/  FADD.FTZ R9, R0, -R9 ;  /* 0x8000000900097221 */ /* 0x000fe20000010000 */
[----:B------:R-:W-:Y:S01]  /*5400*/  LOP3.LUT R0, R11, UR21, R12, 0x96, !PT ;  /* 0x000000150b007c12 */ /* 0x000fe2000f8e960c */
[----:B------:R-:W-:Y:S01]  /*5410*/  FMUL.FTZ R137, R8, UR35 ;  /* 0x0000002308897c20 */ /* 0x000fe20008410000 */
[----:B------:R-:W-:Y:S01]  /*5420*/  FFMA.FTZ R143, R146, UR35, -R115 ;  /* 0x00000023928f7c23 */ /* 0x000fe20008010873 */
[----:B------:R-:W1:Y:S01]  /*5430*/  MUFU.EX2 R134, R134 ;  /* 0x0000008600867308 */ /* 0x000e620000000800 */
[C---:B------:R-:W-:Y:S01]  /*5440*/  LOP3.LUT R13, R0.reuse, 0xffff, RZ, 0xc0, !PT ;  /* 0x0000ffff000d7812 */ /* 0x040fe200078ec0ff */
[--C-:B------:R-:W-:Y:S01]  /*5450*/  FFMA.FTZ R133, R21, UR35, -R2.reuse ;  /* 0x0000002315857c23 */ /* 0x100fe20008010802 */
[----:B------:R-:W-:Y:S01]  /*5460*/  LOP3.LUT R4, R0, 0xff, RZ, 0xc0, !PT ;  /* 0x000000ff00047812 */ /* 0x000fe200078ec0ff */
[--C-:B------:R-:W-:Y:S01]  /*5470*/  FFMA.FTZ R129, R5, UR35, -R2.reuse ;  /* 0x0000002305817c23 */ /* 0x100fe20008010802 */
[----:B------:R-:W-:Y:S01]  /*5480*/  SHF.R.U32.HI R13, RZ, 0x8, R13 ;  /* 0x00000008ff0d7819 */ /* 0x000fe2000001160d */
[----:B------:R-:W-:Y:S01]  /*5490*/  FMUL.FTZ R136, R9, UR35 ;  /* 0x0000002309887c20 */ /* 0x000fe20008410000 */
[--C-:B------:R-:W-:Y:S01]  /*54a0*/  FFMA.FTZ R95, R7, UR35, -R2.reuse ;  /* 0x00000023075f7c23 */ /* 0x100fe20008010802 */
[----:B------:R-:W-:Y:S01]  /*54b0*/  MUFU.EX2 R133, R133 ;  /* 0x0000008500857308 */ /* 0x000fe20000000800 */
[----:B------:R-:W-:Y:S01]  /*54c0*/  PRMT R13, R4, 0x5410, R13 ;  /* 0x00005410040d7816 */ /* 0x000fe2000000000d */
[----:B------:R-:W2:Y:S01]  /*54d0*/  LDSM.16.MT88.4 R20, [R86+0x6000] ;  /* 0x006000005614783b */ /* 0x000ea20000004200 */
[--C-:B------:R-:W-:Y:S01]  /*54e0*/  FFMA.FTZ R146, R139, UR35, -R2.reuse ;  /* 0x000000238b927c23 */ /* 0x100fe20008010802 */
[--C-:B------:R-:W-:Y:S01]  /*54f0*/  FFMA.FTZ R139, R145, UR35, -R2.reuse ;  /* 0x00000023918b7c23 */ /* 0x100fe20008010802 */
[--C-:B------:R-:W-:Y:S01]  /*5500*/  FFMA.FTZ R144, R144, UR35, -R115.reuse ;  /* 0x0000002390907c23 */ /* 0x100fe20008010873 */
[----:B------:R-:W-:Y:S01]  /*5510*/  HSET2.LE.AND R4, R13, R94, PT ;  /* 0x0000005e0d047233 */ /* 0x000fe20003803000 */
[--C-:B------:R-:W-:Y:S01]  /*5520*/  FFMA.FTZ R149, R149, UR35, -R2.reuse ;  /* 0x0000002395957c23 */ /* 0x100fe20008010802 */
[----:B------:R-:W3:Y:S01]  /*5530*/  MUFU.EX2 R129, R129 ;  /* 0x0000008100817308 */ /* 0x000ee20000000800 */
[----:B-1----:R-:W-:Y:S01]  /*5540*/  F2FP.BF16.F32.PACK_AB R5, R134, R135 ;  /* 0x000000878605723e */ /* 0x002fe200000010ff */
[----:B------:R-:W1:Y:S01]  /*5550*/  LDSM.16.MT88.4 R12, [R117+0x6000] ;  /* 0x00600000750c783b */ /* 0x000e620000004200 */
[--C-:B------:R-:W-:Y:S01]  /*5560*/  FFMA.FTZ R104, R104, UR35, -R115.reuse ;  /* 0x0000002368687c23 */ /* 0x100fe20008010873 */
[----:B------:R-:W-:Y:S01]  /*5570*/  FFMA.FTZ R101, R101, UR35, -R2 ;  /* 0x0000002365657c23 */ /* 0x000fe20008010802 */
[----:B------:R-:W-:Y:S01]  /*5580*/  LOP3.LUT R4, R4, R5, RZ, 0xc0, !PT ;  /* 0x0000000504047212 */ /* 0x000fe200078ec0ff */
[--C-:B------:R-:W-:Y:S01]  /*5590*/  FFMA.FTZ R111, R111, UR35, -R115.reuse ;  /* 0x000000236f6f7c23 */ /* 0x100fe20008010873 */
[--C-:B------:R-:W-:Y:S01]  /*55a0*/  SHF.R.U32.HI R5, RZ, 0x10, R0.reuse ;  /* 0x00000010ff057819 */ /* 0x100fe20000011600 */
[----:B------:R-:W-:Y:S01]  /*55b0*/  MUFU.EX2 R132, R132 ;  /* 0x0000008400847308 */ /* 0x000fe20000000800 */
[----:B------:R-:W-:Y:S01]  /*55c0*/  SHF.R.U32.HI R0, RZ, 0x18, R0 ;  /* 0x00000018ff007819 */ /* 0x000fe20000011600 */
[--C-:B------:R-:W-:Y:S01]  /*55d0*/  FFMA.FTZ R113, R113, UR35, -R115.reuse ;  /* 0x0000002371717c23 */ /* 0x100fe20008010873 */
[----:B------:R-:W-:Y:S01]  /*55e0*/  LOP3.LUT R5, R5, 0xff, RZ, 0xc0, !PT ;  /* 0x000000ff05057812 */ /* 0x000fe200078ec0ff */
[----:B------:R-:W-:Y:S01]  /*55f0*/  FFMA.FTZ R114, R114, UR35, -R115 ;  /* 0x0000002372727c23 */ /* 0x000fe20008010873 */
[--C-:B------:R-:W-:Y:S01]  /*5600*/  FFMA.FTZ R90, R90, UR35, -R2.reuse ;  /* 0x000000235a5a7c23 */ /* 0x100fe20008010802 */
[----:B------:R-:W-:Y:S01]  /*5610*/  FFMA.FTZ R91, R91, UR35, -R2 ;  /* 0x000000235b5b7c23 */ /* 0x000fe20008010802 */
[----:B------:R-:W-:Y:S01]  /*5620*/  PRMT R5, R5, 0x5410, R0 ;  /* 0x0000541005057816 */ /* 0x000fe20000000000 */
[----:B------:R-:W4:Y:S01]  /*5630*/  MUFU.EX2 R93, R93 ;  /* 0x0000005d005d7308 */ /* 0x000f220000000800 */
[----:B---3--:R-:W-:-:S02]  /*5640*/  F2FP.BF16.F32.PACK_AB R0, R129, R133 ;  /* 0x000000858100723e */ /* 0x008fc400000010ff */
[----:B------:R-:W-:Y:S02]  /*5650*/  PLOP3.LUT P0, PT, PT, PT, UP0, 0x80, 0x0 ;  /* 0x000000000000781c */ /* 0x000fe40003f0f008 */
[----:B------:R-:W-:-:S03]  /*5660*/  HSET2.LE.AND R5, R5, R94, PT ;  /* 0x0000005e05057233 */ /* 0x000fc60003803000 */
[----:B------:R-:W3:Y:S02]  /*5670*/  MUFU.EX2 R137, R137 ;  /* 0x0000008900897308 */ /* 0x000ee40000000800 */
[----:B------:R-:W-:Y:S02]  /*5680*/  LOP3.LUT R5, R5, R0, RZ, 0xc0, !PT ;  /* 0x0000000005057212 */ /* 0x000fe400078ec0ff */
[C---:B------:R-:W-:Y:S02]  /*5690*/  LOP3.LUT R0, R10.reuse, 0xffff, RZ, 0xc0, !PT ;  /* 0x0000ffff0a007812 */ /* 0x040fe400078ec0ff */
[----:B------:R-:W-:Y:S02]  /*56a0*/  LOP3.LUT R11, R10, 0xff, RZ, 0xc0, !PT ;  /* 0x000000ff0a0b7812 */ /* 0x000fe400078ec0ff */
[----:B------:R-:W-:Y:S01]  /*56b0*/  SHF.R.U32.HI R0, RZ, 0x8, R0 ;  /* 0x00000008ff007819 */ /* 0x000fe20000011600 */
[----:B------:R-:W5:Y:S03]  /*56c0*/  MUFU.EX2 R136, R136 ;  /* 0x0000008800887308 */ /* 0x000f660000000800 */
[----:B------:R-:W-:Y:S01]  /*56d0*/  PRMT R11, R11, 0x5410, R0 ;  /* 0x000054100b0b7816 */ /* 0x000fe20000000000 */
[----:B------:R-:W-:-:S02]  /*56e0*/  FFMA.FTZ R0, R31, UR35, -R2 ;  /* 0x000000231f007c23 */ /* 0x000fc40008010802 */
[----:B------:R-:W-:Y:S02]  /*56f0*/  LDSM.16.MT88.4 R28, [R117+0x7000] ;  /* 0x00700000751c783b */ /* 0x000fe40000004200 */
[--C-:B------:R-:W-:Y:S01]  /*5700*/  HSET2.LE.AND R6, R11, R94.reuse, PT ;  /* 0x0000005e0b067233 */ /* 0x100fe20003803000 */
[----:B------:R-:W-:Y:S01]  /*5710*/  MUFU.EX2 R95, R95 ;  /* 0x0000005f005f7308 */ /* 0x000fe20000000800 */
[----:B----4-:R-:W-:Y:S01]  /*5720*/  F2FP.BF16.F32.PACK_AB R11, R93, R132 ;  /* 0x000000845d0b723e */ /* 0x010fe200000010ff */
[-C--:B---3--:R-:W-:Y:S01]  /*5730*/  FMUL.FTZ R24, R52, R137.reuse ;  /* 0x0000008934187220 */ /* 0x088fe20000410000 */
[-C--:B------:R-:W-:Y:S01]  /*5740*/  FMUL.FTZ R25, R53, R137.reuse ;  /* 0x0000008935197220 */ /* 0x080fe20000410000 */
[----:B------:R-:W-:Y:S01]  /*5750*/  FMUL.FTZ R9, R37, R137 ;  /* 0x0000008925097220 */ /* 0x000fe20000410000 */
[----:B------:R-:W-:Y:S01]  /*5760*/  LOP3.LUT R6, R6, R11, RZ, 0xc0, !PT ;  /* 0x0000000b06067212 */ /* 0x000fe200078ec0ff */
[-C--:B------:R-:W-:Y:S01]  /*5770*/  FMUL.FTZ R16, R44, R137.reuse ;  /* 0x000000892c107220 */ /* 0x080fe20000410000 */
[--C-:B------:R-:W-:Y:S01]  /*5780*/  SHF.R.U32.HI R11, RZ, 0x10, R10.reuse ;  /* 0x00000010ff0b7819 */ /* 0x100fe2000001160a */
[----:B------:R-:W3:Y:S01]  /*5790*/  MUFU.EX2 R0, R0 ;  /* 0x0000000000007308 */ /* 0x000ee20000000800 */
[----:B------:R-:W-:Y:S01]  /*57a0*/  SHF.R.U32.HI R10, RZ, 0x18, R10 ;  /* 0x00000018ff0a7819 */ /* 0x000fe2000001160a */
[-C--:B-----5:R-:W-:Y:S01]  /*57b0*/  FMUL.FTZ R26, R54, R136.reuse ;  /* 0x00000088361a7220 */ /* 0x0a0fe20000410000 */
[----:B------:R-:W-:Y:S01]  /*57c0*/  LOP3.LUT R11, R11, 0xff, RZ, 0xc0, !PT ;  /* 0x000000ff0b0b7812 */ /* 0x000fe200078ec0ff */
[-C--:B------:R-:W-:Y:S01]  /*57d0*/  FMUL.FTZ R27, R55, R136.reuse ;  /* 0x00000088371b7220 */ /* 0x080fe20000410000 */
[-C--:B------:R-:W-:Y:S01]  /*57e0*/  FMUL.FTZ R17, R45, R137.reuse ;  /* 0x000000892d117220 */ /* 0x080fe20000410000 */
[----:B------:R-:W4:Y:S01]  /*57f0*/  LDSM.16.MT88.4 R52, [R86+0x8000] ;  /* 0x008000005634783b */ /* 0x000f220000004200 */
[----:B------:R-:W-:Y:S01]  /*5800*/  PRMT R7, R11, 0x5410, R10 ;  /* 0x000054100b077816 */ /* 0x000fe2000000000a */
[-C--:B------:R-:W-:Y:S01]  /*5810*/  FMUL.FTZ R10, R38, R136.reuse ;  /* 0x00000088260a7220 */ /* 0x080fe20000410000 */
[-C--:B------:R-:W-:Y:S01]  /*5820*/  FMUL.FTZ R11, R39, R136.reuse ;  /* 0x00000088270b7220 */ /* 0x080fe20000410000 */
[-C--:B------:R-:W-:Y:S01]  /*5830*/  FMUL.FTZ R18, R46, R136.reuse ;  /* 0x000000882e127220 */ /* 0x080fe20000410000 */
[-C--:B------:R-:W-:Y:S01]  /*5840*/  FMUL.FTZ R19, R47, R136.reuse ;  /* 0x000000882f137220 */ /* 0x080fe20000410000 */
[----:B------:R-:W-:Y:S01]  /*5850*/  HSET2.LE.AND R7, R7, R94, PT ;  /* 0x0000005e07077233 */ /* 0x000fe20003803000 */
[----:B------:R-:W-:Y:S01]  /*5860*/  LDSM.16.MT88.4 R44, [R117+0x8000] ;  /* 0x00800000752c783b */ /* 0x000fe20000004200 */
[-C--:B------:R-:W-:Y:S01]  /*5870*/  FMUL.FTZ R48, R48, R137.reuse ;  /* 0x0000008930307220 */ /* 0x080fe20000410000 */
[----:B------:R-:W-:Y:S01]  /*5880*/  FMUL.FTZ R49, R49, R137 ;  /* 0x0000008931317220 */ /* 0x000fe20000410000 */
[-C--:B------:R-:W-:Y:S01]  /*5890*/  FMUL.FTZ R50, R50, R136.reuse ;  /* 0x0000008832327220 */ /* 0x080fe20000410000 */
[----:B---3--:R-:W-:Y:S01]  /*58a0*/  F2FP.BF16.F32.PACK_AB R8, R0, R95 ;  /* 0x0000005f0008723e */ /* 0x008fe200000010ff */
[----:B------:R-:W-:Y:S01]  /*58b0*/  FMUL.FTZ R51, R51, R136 ;  /* 0x0000008833337220 */ /* 0x000fe20000410000 */
[-C--:B------:R-:W-:Y:S01]  /*58c0*/  FMUL.FTZ R40, R40, R137.reuse ;  /* 0x0000008928287220 */ /* 0x080fe20000410000 */
[-C--:B------:R-:W-:Y:S01]  /*58d0*/  FMUL.FTZ R41, R41, R137.reuse ;  /* 0x0000008929297220 */ /* 0x080fe20000410000 */
[----:B------:R-:W-:Y:S01]  /*58e0*/  LOP3.LUT R7, R7, R8, RZ, 0xc0, !PT ;  /* 0x0000000807077212 */ /* 0x000fe200078ec0ff */
[-C--:B------:R-:W-:Y:S01]  /*58f0*/  FMUL.FTZ R8, R36, R137.reuse ;  /* 0x0000008924087220 */ /* 0x080fe20000410000 */
[-C--:B------:R-:W-:Y:S01]  /*5900*/  FMUL.FTZ R42, R42, R136.reuse ;  /* 0x000000882a2a7220 */ /* 0x080fe20000410000 */
[----:B------:R-:W3:Y:S01]  /*5910*/  LDSM.16.MT88.4 R36, [R86+0x7000] ;  /* 0x007000005624783b */ /* 0x000ee20000004200 */
        /* <DEDUP_REMOVED lines=29> */
[----:B------:R-:W-:Y:S01]  /*5af0*/  FMUL.FTZ R41, R69, R137 ;  /* 0x0000008945297220 */ /* 0x000fe20000410000 */
[-C--:B------:R-:W-:Y:S01]  /*5b00*/  FMUL.FTZ R42, R70, R136.reuse ;  /* 0x00000088462a7220 */ /* 0x080fe20000410000 */
[-C--:B------:R-:W-:Y:S01]  /*5b10*/  FMUL.FTZ R43, R71, R136.reuse ;  /* 0x00000088472b7220 */ /* 0x080fe20000410000 */
[-C--:B------:R-:W-:Y:S01]  /*5b20*/  FMUL.FTZ R78, R78, R136.reuse ;  /* 0x000000884e4e7220 */ /* 0x080fe20000410000 */
[-C--:B------:R-:W-:Y:S01]  /*5b30*/  FMUL.FTZ R79, R79, R136.reuse ;  /* 0x000000884f4f7220 */ /* 0x080fe20000410000 */
[----:B------:R-:W-:Y:S01]  /*5b40*/  IMAD.U32 R53, RZ, RZ, UR4 ;  /* 0x00000004ff357e24 */ /* 0x000fe2000f8e00ff */
[----:B------:R-:W-:Y:S01]  /*5b50*/  HMMA.16816.F32.BF16 R24, R4, R28, R24 ;  /* 0x0000001c0418723c */ /* 0x000fe20000041818 */
[----:B------:R-:W-:Y:S01]  /*5b60*/  MUFU.EX2 R146, R146 ;  /* 0x0000009200927308 */ /* 0x000fe20000000800 */
[----:B------:R-:W-:-:S02]  /*5b70*/  FFMA.FTZ R130, R130, R136, R133 ;  /* 0x0000008882827223 */ /* 0x000fc40000010085 */
[----:B------:R-:W-:Y:S01]  /*5b80*/  LOP3.LUT R62, R153, UR33, R53, 0x96, !PT ;  /* 0x00000021993e7c12 */ /* 0x000fe2000f8e9635 */
[----:B------:R-:W-:Y:S01]  /*5b90*/  IMAD.WIDE.U32 R52, R97, -0x2daee0ad, RZ ;  /* 0xd2511f5361347825 */ /* 0x000fe200078e00ff */
[C---:B---3--:R-:W-:Y:S03]  /*5ba0*/  HMMA.16816.F32.BF16 R32, R4.reuse, R36, R32 ;  /* 0x000000240420723c */ /* 0x048fe60000041820 */
[--C-:B------:R-:W-:Y:S01]  /*5bb0*/  FFMA.FTZ R97, R150, UR35, -R115.reuse ;  /* 0x0000002396617c23 */ /* 0x100fe20008010873 */
[----:B------:R-:W1:Y:S01]  /*5bc0*/  MUFU.EX2 R139, R139 ;  /* 0x0000008b008b7308 */ /* 0x000e620000000800 */
[----:B------:R-:W-:Y:S01]  /*5bd0*/  LOP3.LUT R99, R53, UR22, R98, 0x96, !PT ;  /* 0x0000001635637c12 */ /* 0x000fe2000f8e9662 */
[----:B------:R-:W-:Y:S01]  /*5be0*/  FFMA.FTZ R98, R148, UR35, -R115 ;  /* 0x0000002394627c23 */ /* 0x000fe20008010873 */
[----:B------:R-:W-:Y:S01]  /*5bf0*/  HMMA.16816.F32.BF16 R40, R4, R44, R40 ;  /* 0x0000002c0428723c */ /* 0x000fe20000041828 */
[----:B------:R-:W-:-:S04]  /*5c00*/  IMAD.WIDE.U32 R62, R62, -0x326172a9, RZ ;  /* 0xcd9e8d573e3e7825 */ /* 0x000fc800078e00ff */
[----:B------:R-:W-:Y:S01]  /*5c10*/  MUFU.EX2 R144, R144 ;  /* 0x0000009000907308 */ /* 0x000fe20000000800 */
[----:B------:R-:W-:Y:S01]  /*5c20*/  HMMA.16816.F32.BF16 R28, R4, R30, R56 ;  /* 0x0000001e041c723c */ /* 0x000fe20000041838 */
[----:B------:R-:W-:Y:S02]  /*5c30*/  LOP3.LUT R60, R63, UR20, R96, 0x96, !PT ;  /* 0x000000143f3c7c12 */ /* 0x000fe4000f8e9660 */
[----:B------:R-:W-:-:S03]  /*5c40*/  LOP3.LUT R62, R141, UR18, R62, 0x96, !PT ;  /* 0x000000128d3e7c12 */ /* 0x000fc6000f8e963e */
[C---:B------:R-:W-:Y:S01]  /*5c50*/  HMMA.16816.F32.BF16 R36, R4.reuse, R38, R64 ;  /* 0x000000260424723c */ /* 0x040fe20000041840 */
[----:B------:R-:W-:Y:S01]  /*5c60*/  LOP3.LUT R57, R52, 0xff, RZ, 0xc0, !PT ;  /* 0x000000ff34397812 */ /* 0x000fe200078ec0ff */
[----:B------:R-:W2:Y:S01]  /*5c70*/  LDSM.16.MT88.4 R64, [R86+0x7400] ;  /* 0x007400005640783b */ /* 0x000ea20000004200 */
[----:B------:R-:W-:Y:S01]  /*5c80*/  LOP3.LUT R59, R99, 0xffff, RZ, 0xc0, !PT ;  /* 0x0000ffff633b7812 */ /* 0x000fe200078ec0ff */
[----:B------:R-:W3:Y:S01]  /*5c90*/  MUFU.EX2 R143, R143 ;  /* 0x0000008f008f7308 */ /* 0x000ee20000000800 */
[----:B------:R-:W-:Y:S01]  /*5ca0*/  IMAD.WIDE.U32 R60, R60, -0x2daee0ad, RZ ;  /* 0xd2511f533c3c7825 */ /* 0x000fe200078e00ff */
[----:B------:R-:W-:Y:S01]  /*5cb0*/  HMMA.16816.F32.BF16 R44, R4, R46, R72 ;  /* 0x0000002e042c723c */ /* 0x000fe20000041848 */
[----:B------:R-:W-:Y:S01]  /*5cc0*/  SHF.R.U32.HI R59, RZ, 0x8, R59 ;  /* 0x00000008ff3b7819 */ /* 0x000fe2000001163b */
[----:B------:R-:W4:Y:S01]  /*5cd0*/  LDSM.16.MT88.4 R72, [R117+0x8400] ;  /* 0x008400007548783b */ /* 0x000f220000004200 */
[----:B------:R-:W-:Y:S01]  /*5ce0*/  IMAD.WIDE.U32 R62, R62, -0x2daee0ad, RZ ;  /* 0xd2511f533e3e7825 */ /* 0x000fe200078e00ff */
[----:B------:R-:W-:-:S02]  /*5cf0*/  LOP3.LUT R142, R61, UR17, R142, 0x96, !PT ;  /* 0x000000113d8e7c12 */ /* 0x000fc4000f8e968e */
[----:B------:R-:W-:Y:S01]  /*5d00*/  HMMA.16816.F32.BF16 R4, R4, R54, R76 ;  /* 0x000000360404723c */ /* 0x000fe2000004184c */
[----:B------:R-:W-:Y:S06]  /*5d10*/  MUFU.EX2 R98, R98 ;  /* 0x0000006200627308 */ /* 0x000fec0000000800 */
[--C-:B------:R-:W-:Y:S02]  /*5d20*/  SHF.R.U32.HI R55, RZ, 0x10, R52.reuse ;  /* 0x00000010ff377819 */ /* 0x100fe40000011634 */
[----:B------:R-:W-:Y:S01]  /*5d30*/  LOP3.LUT R54, R52, 0xffff, RZ, 0xc0, !PT ;  /* 0x0000ffff34367812 */ /* 0x000fe200078ec0ff */
[----:B------:R-:W5:Y:S01]  /*5d40*/  MUFU.EX2 R97, R97 ;  /* 0x0000006100617308 */ /* 0x000f620000000800 */
[----:B------:R-:W-:-:S02]  /*5d50*/  SHF.R.U32.HI R52, RZ, 0x18, R52 ;  /* 0x00000018ff347819 */ /* 0x000fc40000011634 */
[----:B------:R-:W-:Y:S02]  /*5d60*/  LOP3.LUT R55, R55, 0xff, RZ, 0xc0, !PT ;  /* 0x000000ff37377812 */ /* 0x000fe400078ec0ff */
[----:B------:R-:W-:Y:S02]  /*5d70*/  SHF.R.U32.HI R53, RZ, 0x18, R99 ;  /* 0x00000018ff357819 */ /* 0x000fe40000011663 */
[----:B------:R-:W-:Y:S01]  /*5d80*/  PRMT R55, R55, 0x5410, R52 ;  /* 0x0000541037377816 */ /* 0x000fe20000000034 */
[----:B------:R-:W-:Y:S01]  /*5d90*/  MUFU.EX2 R96, R149 ;  /* 0x0000009500607308 */ /* 0x000fe20000000800 */
[----:B------:R-:W-:Y:S02]  /*5da0*/  LOP3.LUT R52, R99, 0xff, RZ, 0xc0, !PT ;  /* 0x000000ff63347812 */ /* 0x000fe400078ec0ff */
[----:B------:R-:W-:Y:S02]  /*5db0*/  SHF.R.U32.HI R54, RZ, 0x8, R54 ;  /* 0x00000008ff367819 */ /* 0x000fe40000011636 */
[----:B------:R-:W-:-:S02]  /*5dc0*/  PRMT R59, R52, 0x5410, R59 ;  /* 0x00005410343b7816 */ /* 0x000fc4000000003b */
[----:B------:R-:W-:Y:S01]  /*5dd0*/  SHF.R.U32.HI R52, RZ, 0x10, R99 ;  /* 0x00000010ff347819 */ /* 0x000fe20000011663 */
[----:B------:R-:W-:Y:S01]  /*5de0*/  FFMA.FTZ R99, R147, UR35, -R2 ;  /* 0x0000002393637c23 */ /* 0x000fe20008010802 */
[----:B------:R-:W-:Y:S01]  /*5df0*/  PRMT R57, R57, 0x5410, R54 ;  /* 0x0000541039397816 */ /* 0x000fe20000000036 */
[----:B------:R-:W-:Y:S01]  /*5e00*/  MUFU.EX2 R104, R104 ;  /* 0x0000006800687308 */ /* 0x000fe20000000800 */
[----:B------:R-:W-:Y:S02]  /*5e10*/  LOP3.LUT R52, R52, 0xff, RZ, 0xc0, !PT ;  /* 0x000000ff34347812 */ /* 0x000fe400078ec0ff */
[----:B-1----:R-:W-:Y:S02]  /*5e20*/  F2FP.BF16.F32.PACK_AB R54, R139, R146 ;  /* 0x000000928b36723e */ /* 0x002fe400000010ff */
[----:B------:R-:W-:Y:S02]  /*5e30*/  PRMT R53, R52, 0x5410, R53 ;  /* 0x0000541034357816 */ /* 0x000fe40000000035 */
[--C-:B------:R-:W-:Y:S01]  /*5e40*/  HSET2.LE.AND R52, R59, R94.reuse, PT ;  /* 0x0000005e3b347233 */ /* 0x100fe20003803000 */
[----:B------:R-:W1:Y:S01]  /*5e50*/  MUFU.EX2 R99, R99 ;  /* 0x0000006300637308 */ /* 0x000e620000000800 */
[----:B------:R-:W-:-:S02]  /*5e60*/  HSET2.LE.AND R55, R55, R94, PT ;  /* 0x0000005e37377233 */ /* 0x000fc40003803000 */
[----:B------:R-:W-:Y:S02]  /*5e70*/  HSET2.LE.AND R53, R53, R94, PT ;  /* 0x0000005e35357233 */ /* 0x000fe40003803000 */
[----:B---3--:R-:W-:-:S03]  /*5e80*/  F2FP.BF16.F32.PACK_AB R59, R143, R144 ;  /* 0x000000908f3b723e */ /* 0x008fc600000010ff */
[----:B------:R-:W-:Y:S01]  /*5e90*/  LOP3.LUT R53, R53, R54, RZ, 0xc0, !PT ;  /* 0x0000003635357212 */ /* 0x000fe200078ec0ff */
[----:B------:R-:W-:Y:S01]  /*5ea0*/  MUFU.EX2 R101, R101 ;  /* 0x0000006500657308 */ /* 0x000fe20000000800 */
[----:B------:R-:W-:Y:S02]  /*5eb0*/  HSET2.LE.AND R54, R57, R94, PT ;  /* 0x0000005e39367233 */ /* 0x000fe40003803000 */
[----:B-----5:R-:W-:Y:S02]  /*5ec0*/  F2FP.BF16.F32.PACK_AB R57, R97, R98 ;  /* 0x000000626139723e */ /* 0x020fe400000010ff */
[----:B------:R-:W-:Y:S02]  /*5ed0*/  LOP3.LUT R52, R52, R59, RZ, 0xc0, !PT ;  /* 0x0000003b34347212 */ /* 0x000fe400078ec0ff */
[----:B------:R-:W-:Y:S01]  /*5ee0*/  LOP3.LUT R54, R54, R57, RZ, 0xc0, !PT ;  /* 0x0000003936367212 */ /* 0x000fe200078ec0ff */
[----:B------:R-:W-:Y:S01]  /*5ef0*/  MUFU.EX2 R90, R90 ;  /* 0x0000005a005a7308 */ /* 0x000fe20000000800 */
[----:B-1----:R-:W-:-:S04]  /*5f00*/  F2FP.BF16.F32.PACK_AB R56, R96, R99 ;  /* 0x000000636038723e */ /* 0x002fc800000010ff */
[----:B------:R-:W-:Y:S02]  /*5f10*/  LOP3.LUT R55, R55, R56, RZ, 0xc0, !PT ;  /* 0x0000003837377212 */ /* 0x000fe400078ec0ff */
[----:B------:R-:W1:Y:S01]  /*5f20*/  LDSM.16.MT88.4 R56, [R117+0x6400] ;  /* 0x006400007538783b */ /* 0x000e620000004200 */
[----:B------:R-:W-:Y:S04]  /*5f30*/  MUFU.EX2 R91, R91 ;  /* 0x0000005b005b7308 */ /* 0x000fe80000000800 */
[C---:B--2---:R-:W-:Y:S06]  /*5f40*/  HMMA.16816.F32.BF16 R32, R52.reuse, R64, R32 ;  /* 0x000000403420723c */ /* 0x044fec0000041820 */
[C---:B------:R-:W-:Y:S01]  /*5f50*/  HMMA.16816.F32.BF16 R64, R52.reuse, R66, R36 ;  /* 0x000000423440723c */ /* 0x040fe20000041824 */
[----:B------:R-:W2:Y:S05]  /*5f60*/  LDSM.16.MT88.4 R36, [R86+0x8400] ;  /* 0x008400005624783b */ /* 0x000eaa0000004200 */
[C---:B----4-:R-:W-:Y:S06]  /*5f70*/  HMMA.16816.F32.BF16 R68, R52.reuse, R72, R40 ;  /* 0x000000483444723c */ /* 0x050fec0000041828 */
[C---:B------:R-:W-:Y:S01]  /*5f80*/  HMMA.16816.F32.BF16 R72, R52.reuse, R74, R44 ;  /* 0x0000004a3448723c */ /* 0x040fe2000004182c */
[----:B------:R-:W-:Y:S01]  /*5f90*/  FFMA.FTZ R41, R138, R137, R135 ;  /* 0x000000898a297223 */ /* 0x000fe20000010087 */
[--C-:B------:R-:W-:Y:S01]  /*5fa0*/  FFMA.FTZ R42, R100, UR35, -R115.reuse ;  /* 0x00000023642a7c23 */ /* 0x100fe20008010873 */
[----:B------:R-:W-:Y:S01]  /*5fb0*/  FFMA.FTZ R100, R102, UR35, -R115 ;  /* 0x0000002366647c23 */ /* 0x000fe20008010873 */
[--C-:B------:R-:W-:Y:S01]  /*5fc0*/  FFMA.FTZ R102, R105, UR35, -R2.reuse ;  /* 0x0000002369667c23 */ /* 0x100fe20008010802 */
[----:B------:R-:W-:Y:S01]  /*5fd0*/  FADD.FTZ R41, R134, R41 ;  /* 0x0000002986297221 */ /* 0x000fe20000010000 */
[----:B------:R-:W3:Y:S01]  /*5fe0*/  MUFU.EX2 R137, R42 ;  /* 0x0000002a00897308 */ /* 0x000ee20000000800 */
[--C-:B------:R-:W-:Y:S01]  /*5ff0*/  FFMA.FTZ R105, R107, UR35, -R2.reuse ;  /* 0x000000236b697c23 */ /* 0x100fe20008010802 */
[----:B------:R-:W-:Y:S01]  /*6000*/  FFMA.FTZ R135, R106, UR35, -R115 ;  /* 0x000000236a877c23 */ /* 0x000fe20008010873 */
[----:B------:R-:W-:Y:S01]  /*6010*/  FADD.FTZ R132, R132, R41 ;  /* 0x0000002984847221 */ /* 0x000fe20000010000 */
[----:B------:R-:W-:Y:S01]  /*6020*/  FFMA.FTZ R106, R103, UR35, -R2 ;  /* 0x00000023676a7c23 */ /* 0x000fe20008010802 */
[----:B------:R-:W-:Y:S01]  /*6030*/  FFMA.FTZ R107, R112, UR35, -R115 ;  /* 0x00000023706b7c23 */ /* 0x000fe20008010873 */
[----:B------:R-:W-:Y:S01]  /*6040*/  FADD.FTZ R112, R129, R130 ;  /* 0x0000008281707221 */ /* 0x000fe20000010000 */
[----:B------:R-:W-:Y:S01]  /*6050*/  FADD.FTZ R93, R93, R132 ;  /* 0x000000845d5d7221 */ /* 0x000fe20000010000 */
[----:B------:R-:W-:Y:S02]  /*6060*/  MUFU.EX2 R102, R102 ;  /* 0x0000006600667308 */ /* 0x000fe40000000800 */
[----:B------:R-:W-:Y:S01]  /*6070*/  FADD.FTZ R95, R95, R112 ;  /* 0x000000705f5f7221 */ /* 0x000fe20000010000 */
[----:B-1----:R-:W-:Y:S01]  /*6080*/  HMMA.16816.F32.BF16 R8, R52, R56, R8 ;  /* 0x000000383408723c */ /* 0x002fe20000041808 */
[----:B------:R-:W-:-:S02]  /*6090*/  FADD.FTZ R144, R144, R93 ;  /* 0x0000005d90907221 */ /* 0x000fc40000010000 */
[----:B------:R-:W-:Y:S02]  /*60a0*/  FADD.FTZ R95, R0, R95 ;  /* 0x0000005f005f7221 */ /* 0x000fe40000010000 */
[----:B------:R-:W-:Y:S01]  /*60b0*/  MUFU.EX2 R105, R105 ;  /* 0x0000006900697308 */ /* 0x000fe20000000800 */
[C---:B------:R-:W-:Y:S01]  /*60c0*/  HMMA.16816.F32.BF16 R12, R52.reuse, R58, R12 ;  /* 0x0000003a340c723c */ /* 0x040fe2000004180c */
[----:B------:R-:W1:Y:S01]  /*60d0*/  LDSM.16.MT88.4 R56, [R86+0x6400] ;  /* 0x006400005638783b */ /* 0x000e620000004200 */
[----:B---3--:R-:W-:Y:S01]  /*60e0*/  F2FP.BF16.F32.PACK_AB R76, R104, R137 ;  /* 0x00000089684c723e */ /* 0x008fe200000010ff */
[----:B------:R-:W-:Y:S01]  /*60f0*/  FADD.FTZ R0, R146, R95 ;  /* 0x0000005f92007221 */ /* 0x000fe20000010000 */
[----:B------:R-:W-:Y:S02]  /*6100*/  FADD.FTZ R143, R143, R144 ;  /* 0x000000908f8f7221 */ /* 0x000fe40000010000 */
[----:B--2---:R-:W-:Y:S01]  /*6110*/  HMMA.16816.F32.BF16 R4, R52, R38, R4 ;  /* 0x000000263404723c */ /* 0x004fe20000041804 */
[----:B------:R-:W-:Y:S01]  /*6120*/  MUFU.EX2 R100, R100 ;  /* 0x0000006400647308 */ /* 0x000fe20000000800 */
[----:B------:R-:W-:Y:S01]  /*6130*/  FADD.FTZ R0, R139, R0 ;  /* 0x000000008b007221 */ /* 0x000fe20000010000 */
[----:B------:R-:W-:-:S03]  /*6140*/  FADD.FTZ R98, R98, R143 ;  /* 0x0000008f62627221 */ /* 0x000fc60000010000 */
[----:B------:R-:W-:Y:S01]  /*6150*/  HMMA.16816.F32.BF16 R80, R52, R36, R48 ;  /* 0x000000243450723c */ /* 0x000fe20000041830 */
[----:B------:R-:W-:Y:S01]  /*6160*/  LOP3.LUT R38, R63, UR15, R60, 0x96, !PT ;  /* 0x0000000f3f267c12 */ /* 0x000fe2000f8e963c */
[----:B------:R-:W-:Y:S01]  /*6170*/  LDSM.16.MT88.4 R48, [R86+0x6800] ;  /* 0x006800005630783b */ /* 0x000fe20000004200 */
[----:B------:R-:W2:Y:S01]  /*6180*/  MUFU.EX2 R135, R135 ;  /* 0x0000008700877308 */ /* 0x000ea20000000800 */
[----:B------:R-:W-:Y:S01]  /*6190*/  FADD.FTZ R99, R99, R0 ;  /* 0x0000000063637221 */ /* 0x000fe20000010000 */
[----:B------:R-:W-:Y:S01]  /*61a0*/  FADD.FTZ R98, R97, R98 ;  /* 0x0000006261627221 */ /* 0x000fe20000010000 */
[----:B------:R-:W-:-:S04]  /*61b0*/  IMAD.WIDE.U32 R38, R38, -0x326172a9, RZ ;  /* 0xcd9e8d5726267825 */ /* 0x000fc800078e00ff */
[----:B------:R-:W-:Y:S01]  /*61c0*/  FADD.FTZ R96, R96, R99 ;  /* 0x0000006360607221 */ /* 0x000fe20000010000 */
[----:B------:R-:W-:Y:S01]  /*61d0*/  FADD.FTZ R137, R137, R98 ;  /* 0x0000006289897221 */ /* 0x000fe20000010000 */
[----:B------:R-:W-:Y:S01]  /*61e0*/  IMAD.WIDE.U32 R36, R142, -0x326172a9, RZ ;  /* 0xcd9e8d578e247825 */ /* 0x000fe200078e00ff */
[----:B------:R-:W3:Y:S03]  /*61f0*/  MUFU.EX2 R106, R106 ;  /* 0x0000006a006a7308 */ /* 0x000ee60000000800 */
[----:B------:R-:W-:Y:S01]  /*6200*/  FADD.FTZ R137, R104, R137 ;  /* 0x0000008968897221 */ /* 0x000fe20000010000 */
[--C-:B------:R-:W-:Y:S01]  /*6210*/  IMAD.MOV.U32 R0, RZ, RZ, R3.reuse ;  /* 0x000000ffff007224 */ /* 0x100fe200078e0003 */
[----:B------:R-:W-:Y:S01]  /*6220*/  LOP3.LUT R141, R37, UR16, R140, 0x96, !PT ;  /* 0x00000010258d7c12 */ /* 0x000fe2000f8e968c */
[----:B------:R-:W-:Y:S01]  /*6230*/  @P0 IMAD.MOV.U32 R0, RZ, RZ, R3 ;  /* 0x000000ffff000224 */ /* 0x000fe200078e0003 */
[----:B------:R-:W-:-:S03]  /*6240*/  LOP3.LUT R140, R39, UR14, R36, 0x96, !PT ;  /* 0x0000000e278c7c12 */ /* 0x000fc6000f8e9624 */
[----:B------:R-:W-:Y:S01]  /*6250*/  IMAD.WIDE.U32 R36, R141, -0x2daee0ad, RZ ;  /* 0xd2511f538d247825 */ /* 0x000fe200078e00ff */
[----:B--2---:R-:W-:-:S03]  /*6260*/  F2FP.BF16.F32.PACK_AB R78, R135, R100 ;  /* 0x00000064874e723e */ /* 0x004fc600000010ff */
[----:B------:R-:W-:Y:S01]  /*6270*/  FADD.FTZ R100, R100, R137 ;  /* 0x0000008964647221 */ /* 0x000fe20000010000 */
[----:B------:R-:W-:Y:S01]  /*6280*/  IMAD.WIDE.U32 R140, R140, -0x2daee0ad, RZ ;  /* 0xd2511f538c8c7825 */ /* 0x000fe200078e00ff */
[----:B------:R-:W-:-:S03]  /*6290*/  LOP3.LUT R37, R37, UR13, R62, 0x96, !PT ;  /* 0x0000000d25257c12 */ /* 0x000fc6000f8e963e */
[----:B------:R-:W-:Y:S01]  /*62a0*/  FADD.FTZ R135, R135, R100 ;  /* 0x0000006487877221 */ /* 0x000fe20000010000 */
[----:B------:R-:W-:Y:S01]  /*62b0*/  LOP3.LUT R36, R141, UR5, R36, 0x96, !PT ;  /* 0x000000058d247c12 */ /* 0x000fe2000f8e9624 */
[----:B------:R-:W-:Y:S01]  /*62c0*/  IMAD.WIDE.U32 R46, R37, -0x326172a9, RZ ;  /* 0xcd9e8d57252e7825 */ /* 0x000fe200078e00ff */
[C---:B-1----:R-:W-:Y:S03]  /*62d0*/  HMMA.16816.F32.BF16 R16, R52.reuse, R56, R16 ;  /* 0x000000383410723c */ /* 0x042fe60000041810 */
[----:B------:R-:W-:Y:S01]  /*62e0*/  IMAD.WIDE.U32 R44, R36, -0x326172a9, RZ ;  /* 0xcd9e8d57242c7825 */ /* 0x000fe200078e00ff */
[----:B------:R-:W-:Y:S02]  /*62f0*/  LOP3.LUT R138, R47, UR12, R38, 0x96, !PT ;  /* 0x0000000c2f8a7c12 */ /* 0x000fe4000f8e9626 */
[----:B------:R-:W-:Y:S01]  /*6300*/  HMMA.16816.F32.BF16 R20, R52, R58, R20 ;  /* 0x0000003a3414723c */ /* 0x000fe20000041814 */
[----:B------:R-:W1:Y:S01]  /*6310*/  LDSM.16.MT88.4 R56, [R117+0x7400] ;  /* 0x007400007538783b */ /* 0x000e620000004200 */
[----:B------:R-:W-:-:S02]  /*6320*/  LOP3.LUT R40, R44, 0xffff, RZ, 0xc0, !PT ;  /* 0x0000ffff2c287812 */ /* 0x000fc400078ec0ff */
[----:B------:R-:W-:Y:S02]  /*6330*/  LOP3.LUT R47, R44, 0xff, RZ, 0xc0, !PT ;  /* 0x000000ff2c2f7812 */ /* 0x000fe400078ec0ff */
[----:B------:R-:W-:Y:S02]  /*6340*/  SHF.R.U32.HI R40, RZ, 0x8, R40 ;  /* 0x00000008ff287819 */ /* 0x000fe40000011628 */
[----:B------:R-:W-:Y:S02]  /*6350*/  SHF.R.U32.HI R38, RZ, 0x10, R44 ;  /* 0x00000010ff267819 */ /* 0x000fe4000001162c */
[----:B------:R-:W-:Y:S02]  /*6360*/  PRMT R47, R47, 0x5410, R40 ;  /* 0x000054102f2f7816 */ /* 0x000fe40000000028 */
[----:B------:R-:W2:Y:S01]  /*6370*/  LDSM.16.MT88.4 R40, [R117+0x6800] ;  /* 0x006800007528783b */ /* 0x000ea20000004200 */
[----:B------:R-:W-:Y:S02]  /*6380*/  SHF.R.U32.HI R39, RZ, 0x18, R44 ;  /* 0x00000018ff277819 */ /* 0x000fe4000001162c */
[----:B------:R-:W-:-:S02]  /*6390*/  LOP3.LUT R38, R38, 0xff, RZ, 0xc0, !PT ;  /* 0x000000ff26267812 */ /* 0x000fc400078ec0ff */
[----:B------:R-:W-:Y:S02]  /*63a0*/  LOP3.LUT R36, R45, UR21, R46, 0x96, !PT ;  /* 0x000000152d247c12 */ /* 0x000fe4000f8e962e */
[----:B------:R-:W-:Y:S02]  /*63b0*/  PRMT R39, R38, 0x5410, R39 ;  /* 0x0000541026277816 */ /* 0x000fe40000000027 */
[C---:B------:R-:W-:Y:S02]  /*63c0*/  LOP3.LUT R38, R36.reuse, 0xffff, RZ, 0xc0, !PT ;  /* 0x0000ffff24267812 */ /* 0x040fe400078ec0ff */
[--C-:B------:R-:W-:Y:S02]  /*63d0*/  SHF.R.U32.HI R37, RZ, 0x10, R36.reuse ;  /* 0x00000010ff257819 */ /* 0x100fe40000011624 */
[----:B------:R-:W-:Y:S02]  /*63e0*/  LOP3.LUT R45, R36, 0xff, RZ, 0xc0, !PT ;  /* 0x000000ff242d7812 */ /* 0x000fe400078ec0ff */
[----:B------:R-:W-:-:S02]  /*63f0*/  SHF.R.U32.HI R36, RZ, 0x18, R36 ;  /* 0x00000018ff247819 */ /* 0x000fc40000011624 */
[----:B------:R-:W-:Y:S02]  /*6400*/  SHF.R.U32.HI R38, RZ, 0x8, R38 ;  /* 0x00000008ff267819 */ /* 0x000fe40000011626 */
[----:B------:R-:W-:Y:S02]  /*6410*/  LOP3.LUT R37, R37, 0xff, RZ, 0xc0, !PT ;  /* 0x000000ff25257812 */ /* 0x000fe400078ec0ff */
[----:B------:R-:W-:Y:S02]  /*6420*/  PRMT R45, R45, 0x5410, R38 ;  /* 0x000054102d2d7816 */ /* 0x000fe40000000026 */
[----:B------:R-:W-:Y:S02]  /*6430*/  PRMT R37, R37, 0x5410, R36 ;  /* 0x0000541025257816 */ /* 0x000fe40000000024 */
[----:B------:R-:W-:Y:S02]  /*6440*/  HSET2.LE.AND R39, R39, R94, PT ;  /* 0x0000005e27277233 */ /* 0x000fe40003803000 */
[----:B------:R-:W-:-:S02]  /*6450*/  F2FP.BF16.F32.PACK_AB R36, R105, R102 ;  /* 0x000000666924723e */ /* 0x000fc400000010ff */
[--C-:B------:R-:W-:Y:S01]  /*6460*/  HSET2.LE.AND R47, R47, R94.reuse, PT ;  /* 0x0000005e2f2f7233 */ /* 0x100fe20003803000 */
[C---:B-1----:R-:W-:Y:S01]  /*6470*/  HMMA.16816.F32.BF16 R24, R52.reuse, R56, R24 ;  /* 0x000000383418723c */ /* 0x042fe20000041818 */
[----:B------:R-:W-:Y:S02]  /*6480*/  LOP3.LUT R79, R39, R36, RZ, 0xc0, !PT ;  /* 0x00000024274f7212 */ /* 0x000fe400078ec0ff */
[--C-:B------:R-:W-:Y:S02]  /*6490*/  HSET2.LE.AND R45, R45, R94.reuse, PT ;  /* 0x0000005e2d2d7233 */ /* 0x100fe40003803000 */
[----:B------:R-:W-:Y:S01]  /*64a0*/  HSET2.LE.AND R37, R37, R94, PT ;  /* 0x0000005e25257233 */ /* 0x000fe20003803000 */
[----:B------:R-:W-:Y:S01]  /*64b0*/  HMMA.16816.F32.BF16 R28, R52, R58, R28 ;  /* 0x0000003a341c723c */ /* 0x000fe2000004181c */
[----:B---3--:R-:W-:Y:S01]  /*64c0*/  F2FP.BF16.F32.PACK_AB R36, R106, R101 ;  /* 0x000000656a24723e */ /* 0x008fe200000010ff */
[----:B------:R-:W1:Y:S01]  /*64d0*/  LDSM.16.MT88.4 R56, [R117+0x7800] ;  /* 0x007800007538783b */ /* 0x000e620000004200 */
[----:B------:R-:W-:-:S02]  /*64e0*/  LOP3.LUT R78, R47, R78, RZ, 0xc0, !PT ;  /* 0x0000004e2f4e7212 */ /* 0x000fc400078ec0ff */
[----:B------:R-:W-:Y:S02]  /*64f0*/  LOP3.LUT R76, R45, R76, RZ, 0xc0, !PT ;  /* 0x0000004c2d4c7212 */ /* 0x000fe400078ec0ff */
[----:B------:R-:W-:-:S07]  /*6500*/  LOP3.LUT R77, R37, R36, RZ, 0xc0, !PT ;  /* 0x00000024254d7212 */ /* 0x000fce00078ec0ff */
[C---:B--2---:R-:W-:Y:S01]  /*6510*/  HMMA.16816.F32.BF16 R36, R76.reuse, R40, R8 ;  /* 0x000000284c24723c */ /* 0x044fe20000041808 */
[----:B------:R-:W2:Y:S05]  /*6520*/  LDSM.16.MT88.4 R8, [R117+0x8800] ;  /* 0x008800007508783b */ /* 0x000eaa0000004200 */
[C---:B------:R-:W-:Y:S01]  /*6530*/  HMMA.16816.F32.BF16 R40, R76.reuse, R42, R12 ;  /* 0x0000002a4c28723c */ /* 0x040fe2000004180c */
[----:B------:R-:W3:Y:S05]  /*6540*/  LDSM.16.MT88.4 R12, [R86+0x7800] ;  /* 0x00780000560c783b */ /* 0x000eea0000004200 */
[C---:B------:R-:W-:Y:S06]  /*6550*/  HMMA.16816.F32.BF16 R44, R76.reuse, R48, R16 ;  /* 0x000000304c2c723c */ /* 0x040fec0000041810 */
[----:B------:R-:W-:Y:S01]  /*6560*/  HMMA.16816.F32.BF16 R48, R76, R50, R20 ;  /* 0x000000324c30723c */ /* 0x000fe20000041814 */
[----:B------:R-:W-:Y:S01]  /*6570*/  IMAD.WIDE.U32 R16, R138, -0x2daee0ad, RZ ;  /* 0xd2511f538a107825 */ /* 0x000fe200078e00ff */
[----:B------:R-:W-:Y:S01]  /*6580*/  LDSM.16.MT88.4 R20, [R117+0x7c00] ;  /* 0x007c00007514783b */ /* 0x000fe20000004200 */
[----:B------:R-:W-:Y:S03]  /*6590*/  MUFU.EX2 R138, R114 ;  /* 0x00000072008a7308 */ /* 0x000fe60000000800 */
[----:B------:R-:W-:-:S02]  /*65a0*/  LOP3.LUT R140, R17, UR22, R140, 0x96, !PT ;  /* 0x00000016118c7c12 */ /* 0x000fc4000f8e968c */
[----:B------:R-:W-:Y:S01]  /*65b0*/  SHF.R.U32.HI R103, RZ, 0x10, R16 ;  /* 0x00000010ff677819 */ /* 0x000fe20000011610 */
[----:B-1----:R-:W-:Y:S01]  /*65c0*/  HMMA.16816.F32.BF16 R52, R76, R56, R24 ;  /* 0x000000384c34723c */ /* 0x002fe20000041818 */
[----:B------:R-:W-:Y:S02]  /*65d0*/  LDSM.16.MT88.4 R24, [R86+0x6c00] ;  /* 0x006c00005618783b */ /* 0x000fe40000004200 */
[----:B------:R-:W-:-:S03]  /*65e0*/  LOP3.LUT R103, R103, 0xff, RZ, 0xc0, !PT ;  /* 0x000000ff67677812 */ /* 0x000fc600078ec0ff */
[C---:B------:R-:W-:Y:S01]  /*65f0*/  HMMA.16816.F32.BF16 R56, R76.reuse, R58, R28 ;  /* 0x0000003a4c38723c */ /* 0x040fe2000004181c */
[----:B------:R-:W-:Y:S05]  /*6600*/  LDSM.16.MT88.4 R28, [R117+0x6c00] ;  /* 0x006c0000751c783b */ /* 0x000fea0000004200 */
[C---:B--2---:R-:W-:Y:S06]  /*6610*/  HMMA.16816.F32.BF16 R68, R76.reuse, R8, R68 ;  /* 0x000000084c44723c */ /* 0x044fec0000041844 */
[----:B---3--:R-:W-:Y:S01]  /*6620*/  HMMA.16816.F32.BF16 R60, R76, R12, R32 ;  /* 0x0000000c4c3c723c */ /* 0x008fe20000041820 */
[C---:B------:R-:W-:Y:S01]  /*6630*/  LOP3.LUT R8, R16.reuse, 0xffff, RZ, 0xc0, !PT ;  /* 0x0000ffff10087812 */ /* 0x040fe200078ec0ff */
[----:B------:R-:W-:Y:S01]  /*6640*/  MUFU.EX2 R32, R107 ;  /* 0x0000006b00207308 */ /* 0x000fe20000000800 */
[----:B------:R-:W-:-:S02]  /*6650*/  LOP3.LUT R9, R16, 0xff, RZ, 0xc0, !PT ;  /* 0x000000ff10097812 */ /* 0x000fc400078ec0ff */
[----:B------:R-:W-:Y:S01]  /*6660*/  SHF.R.U32.HI R8, RZ, 0x8, R8 ;  /* 0x00000008ff087819 */ /* 0x000fe20000011608 */
[C---:B------:R-:W-:Y:S01]  /*6670*/  HMMA.16816.F32.BF16 R64, R76.reuse, R14, R64 ;  /* 0x0000000e4c40723c */ /* 0x040fe20000041840 */
[----:B------:R-:W1:Y:S01]  /*6680*/  LDSM.16.MT88.4 R12, [R86+0x8800] ;  /* 0x00880000560c783b */ /* 0x000e620000004200 */
[--C-:B------:R-:W-:Y:S01]  /*6690*/  FFMA.FTZ R34, R89, UR35, -R2.reuse ;  /* 0x0000002359227c23 */ /* 0x100fe20008010802 */
[----:B------:R-:W-:Y:S01]  /*66a0*/  FFMA.FTZ R89, R92, UR35, -R2 ;  /* 0x000000235c597c23 */ /* 0x000fe20008010802 */
[----:B------:R-:W2:Y:S01]  /*66b0*/  MUFU.EX2 R35, R111 ;  /* 0x0000006f00237308 */ /* 0x000ea20000000800 */
[----:B------:R-:W-:Y:S01]  /*66c0*/  PRMT R9, R9, 0x5410, R8 ;  /* 0x0000541009097816 */ /* 0x000fe20000000008 */
[----:B------:R-:W-:Y:S01]  /*66d0*/  HMMA.16816.F32.BF16 R72, R76, R10, R72 ;  /* 0x0000000a4c48723c */ /* 0x000fe20000041848 */
[----:B------:R-:W-:Y:S02]  /*66e0*/  SHF.R.U32.HI R8, RZ, 0x10, R140 ;  /* 0x00000010ff087819 */ /* 0x000fe4000001168c */
[----:B------:R-:W-:-:S02]  /*66f0*/  SHF.R.U32.HI R16, RZ, 0x18, R16 ;  /* 0x00000018ff107819 */ /* 0x000fc40000011610 */
[----:B------:R-:W-:Y:S01]  /*6700*/  LOP3.LUT R17, R8, 0xff, RZ, 0xc0, !PT ;  /* 0x000000ff08117812 */ /* 0x000fe200078ec0ff */
[----:B------:R-:W3:Y:S01]  /*6710*/  MUFU.EX2 R33, R113 ;  /* 0x0000007100217308 */ /* 0x000ee20000000800 */
[C---:B------:R-:W-:Y:S02]  /*6720*/  LOP3.LUT R11, R140.reuse, 0xffff, RZ, 0xc0, !PT ;  /* 0x0000ffff8c0b7812 */ /* 0x040fe400078ec0ff */
[----:B------:R-:W-:Y:S02]  /*6730*/  LOP3.LUT R10, R140, 0xff, RZ, 0xc0, !PT ;  /* 0x000000ff8c0a7812 */ /* 0x000fe400078ec0ff */
[----:B------:R-:W-:Y:S02]  /*6740*/  SHF.R.U32.HI R11, RZ, 0x8, R11 ;  /* 0x00000008ff0b7819 */ /* 0x000fe4000001160b */
[----:B------:R-:W-:Y:S01]  /*6750*/  SHF.R.U32.HI R140, RZ, 0x18, R140 ;  /* 0x00000018ff8c7819 */ /* 0x000fe2000001168c */
[----:B------:R-:W-:Y:S01]  /*6760*/  MUFU.EX2 R34, R34 ;  /* 0x0000002200227308 */ /* 0x000fe20000000800 */
[----:B------:R-:W-:-:S02]  /*6770*/  PRMT R11, R10, 0x5410, R11 ;  /* 0x000054100a0b7816 */ /* 0x000fc4000000000b */
[----:B------:R-:W-:Y:S02]  /*6780*/  PRMT R103, R103, 0x5410, R16 ;  /* 0x0000541067677816 */ /* 0x000fe40000000010 */
[--C-:B------:R-:W-:Y:S02]  /*6790*/  HSET2.LE.AND R8, R9, R94.reuse, PT ;  /* 0x0000005e09087233 */ /* 0x100fe40003803000 */
[----:B------:R-:W-:Y:S01]  /*67a0*/  PRMT R17, R17, 0x5410, R140 ;  /* 0x0000541011117816 */ /* 0x000fe2000000008c */
[----:B------:R-:W4:Y:S01]  /*67b0*/  MUFU.EX2 R89, R89 ;  /* 0x0000005900597308 */ /* 0x000f220000000800 */
[--C-:B------:R-:W-:Y:S02]  /*67c0*/  HSET2.LE.AND R9, R11, R94.reuse, PT ;  /* 0x0000005e0b097233 */ /* 0x100fe40003803000 */
[--C-:B------:R-:W-:Y:S02]  /*67d0*/  HSET2.LE.AND R103, R103, R94.reuse, PT ;  /* 0x0000005e67677233 */ /* 0x100fe40003803000 */
[----:B------:R-:W-:-:S02]  /*67e0*/  HSET2.LE.AND R94, R17, R94, PT ;  /* 0x0000005e115e7233 */ /* 0x000fc40003803000 */
[----:B------:R-:W-:Y:S01]  /*67f0*/  LDSM.16.MT88.4 R16, [R86+0x7c00] ;  /* 0x007c00005610783b */ /* 0x000fe20000004200 */
[----:B------:R-:W-:Y:S01]  /*6800*/  F2FP.BF16.F32.PACK_AB R2, R91, R90 ;  /* 0x0000005a5b02723e */ /* 0x000fe200000010ff */
[C---:B-1----:R-:W-:Y:S06]  /*6810*/  HMMA.16816.F32.BF16 R80, R76.reuse, R12, R80 ;  /* 0x0000000c4c50723c */ /* 0x042fec0000041850 */
[----:B------:R-:W-:Y:S01]  /*6820*/  HMMA.16816.F32.BF16 R76, R76, R14, R4 ;  /* 0x0000000e4c4c723c */ /* 0x000fe20000041804 */
[----:B------:R-:W1:Y:S06]  /*6830*/  LDSM.16.MT88.4 R12, [R117+0x8c00] ;  /* 0x008c0000750c783b */ /* 0x000e6c0000004200 */
[----:B--2---:R-:W-:Y:S01]  /*6840*/  F2FP.BF16.F32.PACK_AB R4, R35, R32 ;  /* 0x000000202304723e */ /* 0x004fe200000010ff */
[----:B------:R-:W-:Y:S01]  /*6850*/  FADD.FTZ R32, R32, R135 ;  /* 0x0000008720207221 */ /* 0x000fe20000010000 */
[----:B---3--:R-:W-:-:S02]  /*6860*/  F2FP.BF16.F32.PACK_AB R7, R138, R33 ;  /* 0x000000218a07723e */ /* 0x008fc400000010ff */
[----:B------:R-:W-:Y:S01]  /*6870*/  LOP3.LUT R4, R9, R4, RZ, 0xc0, !PT ;  /* 0x0000000409047212 */ /* 0x000fe200078ec0ff */
[----:B------:R-:W-:Y:S01]  /*6880*/  FADD.FTZ R32, R35, R32 ;  /* 0x0000002023207221 */ /* 0x000fe20000010000 */
[----:B------:R-:W-:Y:S02]  /*6890*/  LOP3.LUT R6, R8, R7, RZ, 0xc0, !PT ;  /* 0x0000000708067212 */ /* 0x000fe400078ec0ff */
[----:B------:R-:W2:Y:S01]  /*68a0*/  LDSM.16.MT88.4 R8, [R86+0x8c00] ;  /* 0x008c00005608783b */ /* 0x000ea20000004200 */
[----:B----4-:R-:W-:Y:S01]  /*68b0*/  F2FP.BF16.F32.PACK_AB R5, R89, R34 ;  /* 0x000000225905723e */ /* 0x010fe200000010ff */
[----:B------:R-:W-:Y:S01]  /*68c0*/  FADD.FTZ R33, R33, R32 ;  /* 0x0000002021217221 */ /* 0x000fe20000010000 */
[----:B------:R-:W-:Y:S01]  /*68d0*/  LOP3.LUT R7, R103, R2, RZ, 0xc0, !PT ;  /* 0x0000000267077212 */ /* 0x000fe200078ec0ff */
[--C-:B------:R-:W-:Y:S01]  /*68e0*/  IMAD.MOV.U32 R2, RZ, RZ, R88.reuse ;  /* 0x000000ffff027224 */ /* 0x100fe200078e0058 */
[----:B------:R-:W-:Y:S01]  /*68f0*/  LOP3.LUT R5, R94, R5, RZ, 0xc0, !PT ;  /* 0x000000055e057212 */ /* 0x000fe200078ec0ff */
[----:B------:R-:W-:-:S02]  /*6900*/  @P0 IMAD.MOV.U32 R2, RZ, RZ, R88 ;  /* 0x000000ffff020224 */ /* 0x000fc400078e0058 */
[----:B------:R-:W-:-:S04]  /*6910*/  FADD.FTZ R138, R138, R33 ;  /* 0x000000218a8a7221 */ /* 0x000fc80000010000 */
[C---:B------:R-:W-:Y:S06]  /*6920*/  HMMA.16816.F32.BF16 R36, R4.reuse, R28, R36 ;  /* 0x0000001c0424723c */ /* 0x040fec0000041824 */
[C---:B------:R-:W-:Y:S06]  /*6930*/  HMMA.16816.F32.BF16 R40, R4.reuse, R30, R40 ;  /* 0x0000001e0428723c */ /* 0x040fec0000041828 */
[C---:B------:R-:W-:Y:S06]  /*6940*/  HMMA.16816.F32.BF16 R44, R4.reuse, R24, R44 ;  /* 0x00000018042c723c */ /* 0x040fec000004182c */
[C---:B-1----:R-:W-:Y:S06]  /*6950*/  HMMA.16816.F32.BF16 R68, R4.reuse, R12, R68 ;  /* 0x0000000c0444723c */ /* 0x042fec0000041844 */
[----:B------:R-:W-:Y:S01]  /*6960*/  HMMA.16816.F32.BF16 R48, R4, R26, R48 ;  /* 0x0000001a0430723c */ /* 0x000fe20000041830 */
[----:B------:R-:W-:-:S04]  /*6970*/  FADD.FTZ R13, R101, R96 ;  /* 0x00000060650d7221 */ /* 0x000fc80000010000 */
        /* <DEDUP_REMOVED lines=11> */
[C---:B------:R-:W-:Y:S06]  /*6a30*/  HMMA.16816.F32.BF16 R72, R4.reuse, R14, R72 ;  /* 0x0000000e0448723c */ /* 0x040fec0000041848 */
[C---:B--2---:R-:W-:Y:S06]  /*6a40*/  HMMA.16816.F32.BF16 R80, R4.reuse, R8, R80 ;  /* 0x000000080450723c */ /* 0x044fec0000041850 */
[----:B------:R-:W-:Y:S01]  /*6a50*/  HMMA.16816.F32.BF16 R76, R4, R10, R76 ;  /* 0x0000000a044c723c */ /* 0x000fe2000004184c */
[----:B------:R-:W-:-:S08]  /*6a60*/  NOP ;  /* 0x0000000000007918 */ /* 0x000fd00000000000 */
[----:B------:R-:W-:-:S15]  /*6a70*/  @P0 BRA `(.L_x_882) ;  /* 0x0000000000040947 */ /* 0x000fde0003800000 */
.L_x_880:
[----:B------:R-:W-:-:S12]  /*6a80*/  UIADD3 UR29, UR34, -0x1, URZ ;  /* 0xffffffff221d7890 */ /* 0x000fd8000fffe03f */
.L_x_882:
[----:B------:R-:W-:-:S13]  /*6a90*/  ISETP.LE.AND P0, PT, RZ, UR29, PT ;  /* 0x0000001dff007c0c */ /* 0x000fda000bf03270 */
[----:B------:R-:W-:Y:S05]  /*6aa0*/  @!P0 BRA `(.L_x_883) ;  /* 0x0000002400248947 */ /* 0x000fea0003800000 */
[----:B------:R-:W-:Y:S01]  /*6ab0*/  IMAD.WIDE.U32 R134, R85, -0x326172a9, RZ ;  /* 0xcd9e8d5755867825 */ /* 0x000fe200078e00ff */
[----:B------:R-:W-:Y:S01]  /*6ac0*/  USHF.L.U64.HI UR37, UR6, 0x5, UR7 ;  /* 0x0000000506257899 */ /* 0x000fe20008010207 */
[----:B------:R-:W-:Y:S01]  /*6ad0*/  PRMT R129, R110, 0x7054, R110 ;  /* 0x000070546e817816 */ /* 0x000fe2000000006e */
[----:B------:R-:W-:Y:S01]  /*6ae0*/  USHF.L.U32 UR38, UR6, 0x5, URZ ;  /* 0x0000000506267899 */ /* 0x000fe2000800063f */
[----:B------:R-:W-:Y:S01]  /*6af0*/  MOV R85, R0 ;  /* 0x0000000000557202 */ /* 0x000fe20000000f00 */
[----:B------:R-:W-:Y:S01]  /*6b00*/  IMAD.WIDE.U32 R136, R84, -0x2daee0ad, RZ ;  /* 0xd2511f5354887825 */ /* 0x000fe200078e00ff */
[----:B------:R-:W-:Y:S01]  /*6b10*/  LOP3.LUT R132, R135, R87, RZ, 0x3c, !PT ;  /* 0x0000005787847212 */ /* 0x000fe200078e3cff */
[----:B------:R-:W-:Y:S01]  /*6b20*/  USHF.L.U64.HI UR34, UR6, 0x6, UR7 ;  /* 0x0000000606227899 */ /* 0x000fe20008010207 */
[----:B------:R-:W-:Y:S01]  /*6b30*/  MOV R3, R2 ;  /* 0x0000000200037202 */ /* 0x000fe20000000f00 */
[----:B------:R-:W-:Y:S01]  /*6b40*/  USHF.L.U32 UR36, UR6, 0x6, URZ ;  /* 0x0000000606247899 */ /* 0x000fe2000800063f */
[----:B------:R-:W-:Y:S01]  /*6b50*/  MOV R124, R108 ;  /* 0x0000006c007c7202 */ /* 0x000fe20000000f00 */
[----:B------:R-:W-:Y:S01]  /*6b60*/  IMAD.WIDE.U32 R132, R132, -0x2daee0ad, RZ ;  /* 0xd2511f5384847825 */ /* 0x000fe200078e00ff */
[----:B------:R-:W-:-:S02]  /*6b70*/  USHF.L.U64.HI UR37, UR38, 0x1, UR37 ;  /* 0x0000000126257899 */ /* 0x000fc40008010225 */
[----:B------:R-:W-:Y:S01]  /*6b80*/  USHF.L.U32 UR38, UR38, 0x1, URZ ;  /* 0x0000000126267899 */ /* 0x000fe2000800063f */
[----:B------:R-:W-:Y:S01]  /*6b90*/  ULDC UR4, c[0x0][0x2ec] ;  /* 0x0000bb0000047ab9 */ /* 0x000fe20000000800 */
[----:B------:R-:W-:Y:S01]  /*6ba0*/  ULDC.64 UR6, c[0x0][0x218] ;  /* 0x0000860000067ab9 */ /* 0x000fe20000000a00 */
[----:B------:R-:W-:Y:S01]  /*6bb0*/  ULDC.64 UR10, c[0x0][0x220] ;  /* 0x00008800000a7ab9 */ /* 0x000fe20000000a00 */
[----:B------:R-:W-:Y:S01]  /*6bc0*/  ULDC.64 UR8, c[0x0][0x248] ;  /* 0x0000920000087ab9 */ /* 0x000fe20000000a00 */
[----:B------:R-:W-:Y:S07]  /*6bd0*/  BRA `(.L_x_884) ;  /* 0x0000000000687947 */ /* 0x000fee0003800000 */
.L_x_886:
        /* <DEDUP_REMOVED lines=26> */
.L_x_884:
        /* <DEDUP_REMOVED lines=16> */
[----:B------:R-:W-:Y:S01]  /*6e80*/  ISETP.LT.AND P0, PT, RZ, UR29, PT ;  /* 0x0000001dff007c0c */ /* 0x000fe2000bf01270 */
        /* <DEDUP_REMOVED lines=15> */
[----:B------:R-:W2:Y:S05]  /*6f80*/  LDSM.16.M88.4 R92, [R116+0x3400] ;  /* 0x00340000745c783b */ /* 0x000eaa0000000200 */
[C---:B---3--:R-:W-:Y:S06]  /*6f90*/  HMMA.16816.F32.BF16 R12, R88.reuse, R96, RZ ;  /* 0x00000060580c723c */ /* 0x048fec00000418ff */
[C---:B------:R-:W-:Y:S01]  /*6fa0*/  HMMA.16816.F32.BF16 R16, R88.reuse, R98, RZ ;  /* 0x000000625810723c */ /* 0x040fe200000418ff */
[----:B------:R-:W-:Y:S05]  /*6fb0*/  LDSM.16.M88.4 R96, [R116+0x3c00] ;  /* 0x003c00007460783b */ /* 0x000fea0000000200 */
[C---:B----4-:R-:W-:Y:S06]  /*6fc0*/  HMMA.16816.F32.BF16 R20, R88.reuse, R100, RZ ;  /* 0x000000645814723c */ /* 0x050fec00000418ff */
[C---:B------:R-:W-:Y:S01]  /*6fd0*/  HMMA.16816.F32.BF16 R24, R88.reuse, R102, RZ ;  /* 0x000000665818723c */ /* 0x040fe200000418ff */
[----:B------:R-:W-:Y:S05]  /*6fe0*/  LDSM.16.M88.4 R100, [R119+0x4800] ;  /* 0x004800007764783b */ /* 0x000fea0000000200 */
[C---:B-----5:R-:W-:Y:S06]  /*6ff0*/  HMMA.16816.F32.BF16 R28, R88.reuse, R104, RZ ;  /* 0x00000068581c723c */ /* 0x060fec00000418ff */
[----:B------:R-:W-:Y:S01]  /*7000*/  HMMA.16816.F32.BF16 R32, R88, R106, RZ ;  /* 0x0000006a5820723c */ /* 0x000fe200000418ff */
[----:B------:R-:W3:Y:S05]  /*7010*/  LDSM.16.M88.4 R88, [R116+0x3800] ;  /* 0x003800007458783b */ /* 0x000eea0000000200 */
[C---:B-1----:R-:W-:Y:S06]  /*7020*/  HMMA.16816.F32.BF16 R4, R108.reuse, R112, R4 ;  /* 0x000000706c04723c */ /* 0x042fec0000041804 */
[C---:B------:R-:W-:Y:S06]  /*7030*/  HMMA.16816.F32.BF16 R8, R108.reuse, R114, R8 ;  /* 0x000000726c08723c */ /* 0x040fec0000041808 */
[C---:B--2---:R-:W-:Y:S06]  /*7040*/  HMMA.16816.F32.BF16 R12, R108.reuse, R92, R12 ;  /* 0x0000005c6c0c723c */ /* 0x044fec000004180c */
[C---:B------:R-:W-:Y:S01]  /*7050*/  HMMA.16816.F32.BF16 R16, R108.reuse, R94, R16 ;  /* 0x0000005e6c10723c */ /* 0x040fe20000041810 */
[----:B------:R-:W-:Y:S05]  /*7060*/  LDSM.16.M88.4 R92, [R120+0x1000] ;  /* 0x00100000785c783b */ /* 0x000fea0000000200 */
[C---:B---3--:R-:W-:Y:S06]  /*7070*/  HMMA.16816.F32.BF16 R20, R108.reuse, R88, R20 ;  /* 0x000000586c14723c */ /* 0x048fec0000041814 */
        /* <DEDUP_REMOVED lines=84> */
.L_x_885:
[----:B-1----:R-:W-:Y:S01]  /*75c0*/  FMNMX.FTZ R90, R30, R141, !PT ;  /* 0x0000008d1e5a7209 */ /* 0x002fe20007810000 */
[----:B------:R-:W-:Y:S01]  /*75d0*/  SHFL.BFLY PT, R88, R139, 0x2, 0x1f ;  /* 0x0c401f008b587f89 */ /* 0x000fe200000e0000 */
[----:B------:R-:W-:Y:S01]  /*75e0*/  LOP3.LUT R114, R133, UR19, R136, 0x96, !PT ;  /* 0x0000001385727c12 */ /* 0x000fe2000f8e9688 */
[----:B------:R-:W-:Y:S01]  /*75f0*/  USHF.L.U32 UR35, UR29, 0x1, URZ ;  /* 0x000000011d237899 */ /* 0x000fe2000800063f */
[----:B------:R-:W-:Y:S01]  /*7600*/  FMNMX.FTZ R87, R31, R90, !PT ;  /* 0x0000005a1f577209 */ /* 0x000fe20007810000 */
[----:B------:R-:W-:Y:S01]  /*7610*/  IMAD.U32 R93, RZ, RZ, UR33 ;  /* 0x00000021ff5d7e24 */ /* 0x000fe2000f8e00ff */
[----:B------:R-:W-:Y:S01]  /*7620*/  UIADD3 UR29, UR29, -0x1, URZ ;  /* 0xffffffff1d1d7890 */ /* 0x000fe2000fffe03f */
[----:B------:R-:W-:Y:S01]  /*7630*/  IMAD.WIDE.U32 R114, R114, -0x326172a9, RZ ;  /* 0xcd9e8d5772727825 */ /* 0x000fe200078e00ff */
[----:B------:R-:W-:Y:S02]  /*7640*/  FMNMX.FTZ R2, R34, R87, !PT ;  /* 0x0000005722027209 */ /* 0x000fe40007810000 */
[----:B------:R-:W-:Y:S01]  /*7650*/  LOP3.LUT R93, R137, UR35, R93, 0x96, !PT ;  /* 0x00000023895d7c12 */ /* 0x000fe2000f8e965d */
[----:B------:R-:W-:Y:S01]  /*7660*/  UIADD3 UR35, UR35, 0x1, URZ ;  /* 0x0000000123237890 */ /* 0x000fe2000fffe03f */
[----:B------:R-:W-:Y:S03]  /*7670*/  FMNMX.FTZ R89, R35, R2, !PT ;  /* 0x0000000223597209 */ /* 0x000fe60007810000 */
[----:B------:R-:W-:Y:S02]  /*7680*/  IMAD.WIDE.U32 R94, R93, -0x326172a9, RZ ;  /* 0xcd9e8d575d5e7825 */ /* 0x000fe400078e00ff */
[----:B------:R-:W1:Y:S03]  /*7690*/  SHFL.BFLY PT, R2, R89, 0x2, 0x1f ;  /* 0x0c401f0059027f89 */ /* 0x000e6600000e0000 */
[----:B------:R-:W-:Y:S02]  /*76a0*/  LOP3.LUT R92, R95, UR20, R134, 0x96, !PT ;  /* 0x000000145f5c7c12 */ /* 0x000fe4000f8e9686 */
[----:B------:R-:W-:Y:S03]  /*76b0*/  LOP3.LUT R90, R115, UR18, R94, 0x96, !PT ;  /* 0x00000012735a7c12 */ /* 0x000fe6000f8e965e */
[----:B------:R-:W-:Y:S01]  /*76c0*/  IMAD.WIDE.U32 R92, R92, -0x2daee0ad, RZ ;  /* 0xd2511f535c5c7825 */ /* 0x000fe200078e00ff */
[----:B-1----:R-:W-:Y:S02]  /*76d0*/  FMNMX.FTZ R87, R89, R2, !PT ;  /* 0x0000000259577209 */ /* 0x002fe40007810000 */
[----:B------:R-:W-:Y:S03]  /*76e0*/  FMNMX.FTZ R91, R139, R88, !PT ;  /* 0x000000588b5b7209 */ /* 0x000fe60007810000 */
[----:B------:R-:W1:Y:S08]  /*76f0*/  SHFL.BFLY PT, R84, R87, 0x1, 0x1f ;  /* 0x0c201f0057547f89 */ /* 0x000e7000000e0000 */
[----:B------:R-:W2:Y:S01]  /*7700*/  SHFL.BFLY PT, R88, R91, 0x1, 0x1f ;  /* 0x0c201f005b587f89 */ /* 0x000ea200000e0000 */
[----:B-1----:R-:W-:Y:S02]  /*7710*/  FMNMX.FTZ R0, R87, R84, !PT ;  /* 0x0000005457007209 */ /* 0x002fe40007810000 */
[----:B--2---:R-:W-:Y:S01]  /*7720*/  FMNMX.FTZ R2, R91, R88, !PT ;  /* 0x000000585b027209 */ /* 0x004fe20007810000 */
[----:B------:R-:W-:Y:S01]  /*7730*/  IMAD.WIDE.U32 R90, R90, -0x2daee0ad, RZ ;  /* 0xd2511f535a5a7825 */ /* 0x000fe200078e00ff */
[----:B------:R-:W-:Y:S02]  /*7740*/  LOP3.LUT R88, R93, UR17, R132, 0x96, !PT ;  /* 0x000000115d587c12 */ /* 0x000fe4000f8e9684 */
[C---:B------:R-:W-:Y:S01]  /*7750*/  FSETP.NEU.FTZ.AND P1, PT, R2.reuse, -INF , PT ;  /* 0xff8000000200780b */ /* 0x040fe20003f3d000 */
[----:B------:R-:W-:Y:S01]  /*7760*/  FMUL.FTZ R108, R2, UR4 ;  /* 0x00000004026c7c20 */ /* 0x000fe20008410000 */
[----:B------:R-:W-:Y:S01]  /*7770*/  LOP3.LUT R96, R91, UR15, R92, 0x96, !PT ;  /* 0x0000000f5b607c12 */ /* 0x000fe2000f8e965c */
[----:B------:R-:W-:Y:S04]  /*7780*/  IMAD.WIDE.U32 R98, R88, -0x326172a9, RZ ;  /* 0xcd9e8d5758627825 */ /* 0x000fe800078e00ff */
[----:B------:R-:W-:Y:S01]  /*7790*/  FMUL.FTZ R101, R0, UR4 ;  /* 0x0000000400657c20 */ /* 0x000fe20008410000 */
[----:B------:R-:W-:Y:S01]  /*77a0*/  FSEL R108, R108, RZ, P1 ;  /* 0x000000ff6c6c7208 */ /* 0x000fe20000800000 */
[----:B------:R-:W-:Y:S01]  /*77b0*/  IMAD.WIDE.U32 R96, R96, -0x326172a9, RZ ;  /* 0xcd9e8d5760607825 */ /* 0x000fe200078e00ff */
[----:B------:R-:W-:Y:S02]  /*77c0*/  LOP3.LUT R88, R99, UR16, R114, 0x96, !PT ;  /* 0x0000001063587c12 */ /* 0x000fe4000f8e9672 */
[----:B------:R-:W-:Y:S01]  /*77d0*/  FSETP.NEU.FTZ.AND P1, PT, R0, -INF , PT ;  /* 0xff8000000000780b */ /* 0x000fe20003f3d000 */
[----:B------:R-:W-:Y:S01]  /*77e0*/  FFMA.FTZ R100, R8, UR4, -R108 ;  /* 0x0000000408647c23 */ /* 0x000fe2000801086c */
[----:B------:R-:W-:Y:S01]  /*77f0*/  LOP3.LUT R98, R97, UR14, R98, 0x96, !PT ;  /* 0x0000000e61627c12 */ /* 0x000fe2000f8e9662 */
[----:B------:R-:W-:Y:S01]  /*7800*/  IMAD.WIDE.U32 R92, R88, -0x2daee0ad, RZ ;  /* 0xd2511f53585c7825 */ /* 0x000fe200078e00ff */
[----:B------:R-:W-:Y:S03]  /*7810*/  FSEL R101, R101, RZ, P1 ;  /* 0x000000ff65657208 */ /* 0x000fe60000800000 */
[----:B------:R-:W-:Y:S01]  /*7820*/  FFMA.FTZ R103, R9, UR4, -R108 ;  /* 0x0000000409677c23 */ /* 0x000fe2000801086c */
[----:B------:R-:W-:Y:S01]  /*7830*/  IMAD.WIDE.U32 R98, R98, -0x2daee0ad, RZ ;  /* 0xd2511f5362627825 */ /* 0x000fe200078e00ff */
[----:B------:R-:W-:Y:S01]  /*7840*/  LOP3.LUT R90, R93, UR13, R90, 0x96, !PT ;  /* 0x0000000d5d5a7c12 */ /* 0x000fe2000f8e965a */
[----:B------:R-:W-:Y:S02]  /*7850*/  MUFU.EX2 R100, R100 ;  /* 0x0000006400647308 */ /* 0x000fe40000000800 */
[--C-:B------:R-:W-:Y:S01]  /*7860*/  FFMA.FTZ R105, R10, UR4, -R101.reuse ;  /* 0x000000040a697c23 */ /* 0x100fe20008010865 */
[--C-:B------:R-:W-:Y:S01]  /*7870*/  FFMA.FTZ R95, R11, UR4, -R101.reuse ;  /* 0x000000040b5f7c23 */ /* 0x100fe20008010865 */
[----:B------:R-:W-:Y:S01]  /*7880*/  LOP3.LUT R88, R99, UR5, R92, 0x96, !PT ;  /* 0x0000000563587c12 */ /* 0x000fe2000f8e965c */
[----:B------:R-:W-:Y:S04]  /*7890*/  IMAD.WIDE.U32 R92, R90, -0x326172a9, RZ ;  /* 0xcd9e8d575a5c7825 */ /* 0x000fe800078e00ff */
[----:B------:R-:W-:Y:S01]  /*78a0*/  FFMA.FTZ R102, R7, UR4, -R101 ;  /* 0x0000000407667c23 */ /* 0x000fe20008010865 */
[----:B------:R-:W-:Y:S01]  /*78b0*/  FADD.FTZ R3, -R2, R3 ;  /* 0x0000000302037221 */ /* 0x000fe20000010100 */
[----:B------:R-:W-:Y:S01]  /*78c0*/  IMAD.WIDE.U32 R106, R88, -0x326172a9, RZ ;  /* 0xcd9e8d57586a7825 */ /* 0x000fe200078e00ff */
[----:B------:R1:W-:Y:S02]  /*78d0*/  MUFU.EX2 R90, R95 ;  /* 0x0000005f005a7308 */ /* 0x0003e40000000800 */
[----:B------:R-:W-:Y:S01]  /*78e0*/  LOP3.LUT R96, R93, UR12, R96, 0x96, !PT ;  /* 0x0000000c5d607c12 */ /* 0x000fe2000f8e9660 */
[----:B------:R-:W-:Y:S01]  /*78f0*/  FFMA.FTZ R110, R6, UR4, -R101 ;  /* 0x00000004066e7c23 */ /* 0x000fe20008010865 */
[----:B------:R-:W-:Y:S01]  /*7900*/  LOP3.LUT R93, R106, 0xffff, RZ, 0xc0, !PT ;  /* 0x0000ffff6a5d7812 */ /* 0x000fe200078ec0ff */
[----:B------:R-:W-:Y:S01]  /*7910*/  FFMA.FTZ R109, R5, UR4, -R108 ;  /* 0x00000004056d7c23 */ /* 0x000fe2000801086c */
[----:B------:R-:W-:Y:S01]  /*7920*/  SHF.R.U32.HI R88, RZ, 0x10, R106 ;  /* 0x00000010ff587819 */ /* 0x000fe2000001166a */
[----:B------:R-:W-:Y:S03]  /*7930*/  IMAD.WIDE.U32 R96, R96, -0x2daee0ad, RZ ;  /* 0xd2511f5360607825 */ /* 0x000fe600078e00ff */
[----:B------:R-:W2:Y:S01]  /*7940*/  MUFU.EX2 R105, R105 ;  /* 0x0000006900697308 */ /* 0x000ea20000000800 */
[----:B------:R-:W-:Y:S01]  /*7950*/  LOP3.LUT R94, R106, 0xff, RZ, 0xc0, !PT ;  /* 0x000000ff6a5e7812 */ /* 0x000fe200078ec0ff */
[--C-:B------:R-:W-:Y:S01]  /*7960*/  FFMA.FTZ R112, R4, UR4, -R108.reuse ;  /* 0x0000000404707c23 */ /* 0x100fe2000801086c */
[----:B------:R-:W-:Y:S01]  /*7970*/  SHF.R.U32.HI R93, RZ, 0x8, R93 ;  /* 0x00000008ff5d7819 */ /* 0x000fe2000001165d */
[----:B------:R-:W-:Y:S01]  /*7980*/  FFMA.FTZ R104, R16, UR4, -R108 ;  /* 0x0000000410687c23 */ /* 0x000fe2000801086c */
[----:B------:R-:W-:Y:S01]  /*7990*/  LOP3.LUT R92, R107, UR21, R92, 0x96, !PT ;  /* 0x000000156b5c7c12 */ /* 0x000fe2000f8e965c */
[--C-:B------:R-:W-:Y:S01]  /*79a0*/  FFMA.FTZ R107, R18, UR4, -R101.reuse ;  /* 0x00000004126b7c23 */ /* 0x100fe20008010865 */
[----:B------:R-:W-:Y:S03]  /*79b0*/  SHF.R.U32.HI R91, RZ, 0x18, R106 ;  /* 0x00000018ff5b7819 */ /* 0x000fe6000001166a */
[----:B------:R-:W3:Y:S01]  /*79c0*/  MUFU.EX2 R103, R103 ;  /* 0x0000006700677308 */ /* 0x000ee20000000800 */
[----:B------:R-:W-:Y:S01]  /*79d0*/  LOP3.LUT R88, R88, 0xff, RZ, 0xc0, !PT ;  /* 0x000000ff58587812 */ /* 0x000fe200078ec0ff */
[----:B------:R-:W-:Y:S01]  /*79e0*/  FFMA.FTZ R106, R19, UR4, -R101 ;  /* 0x00000004136a7c23 */ /* 0x000fe20008010865 */
[----:B------:R-:W-:Y:S01]  /*79f0*/  PRMT R94, R94, 0x5410, R93 ;  /* 0x000054105e5e7816 */ /* 0x000fe2000000005d */
[--C-:B------:R-:W-:Y:S01]  /*7a00*/  FFMA.FTZ R140, R12, UR4, -R108.reuse ;  /* 0x000000040c8c7c23 */ /* 0x100fe2000801086c */
[----:B------:R-:W-:Y:S01]  /*7a10*/  LOP3.LUT R93, R92, 0xffff, RZ, 0xc0, !PT ;  /* 0x0000ffff5c5d7812 */ /* 0x000fe200078ec0ff */
[--C-:B------:R-:W-:Y:S01]  /*7a20*/  FFMA.FTZ R111, R13, UR4, -R108.reuse ;  /* 0x000000040d6f7c23 */ /* 0x100fe2000801086c */
[----:B------:R-:W-:Y:S03]  /*7a30*/  PRMT R88, R88, 0x5410, R91 ;  /* 0x0000541058587816 */ /* 0x000fe6000000005b */
[----:B------:R-:W-:Y:S01]  /*7a40*/  MUFU.EX2 R109, R109 ;  /* 0x0000006d006d7308 */ /* 0x000fe20000000800 */
[----:B------:R-:W-:Y:S01]  /*7a50*/  LOP3.LUT R142, R96, 0xffff, RZ, 0xc0, !PT ;  /* 0x0000ffff608e7812 */ /* 0x000fe200078ec0ff */
[----:B------:R-:W-:Y:S01]  /*7a60*/  FFMA.FTZ R144, R20, UR4, -R108 ;  /* 0x0000000414907c23 */ /* 0x000fe2000801086c */
[----:B------:R-:W-:Y:S01]  /*7a70*/  LOP3.LUT R141, R96, 0xff, RZ, 0xc0, !PT ;  /* 0x000000ff608d7812 */ /* 0x000fe200078ec0ff */
[----:B------:R-:W-:Y:S01]  /*7a80*/  FFMA.FTZ R146, R22, UR4, -R101 ;  /* 0x0000000416927c23 */ /* 0x000fe20008010865 */
[----:B------:R-:W-:Y:S01]  /*7a90*/  SHF.R.U32.HI R139, RZ, 0x18, R96 ;  /* 0x00000018ff8b7819 */ /* 0x000fe20000011660 */
[----:B------:R-:W-:Y:S01]  /*7aa0*/  FFMA.FTZ R29, R29, UR4, -R108 ;  /* 0x000000041d1d7c23 */ /* 0x000fe2000801086c */
[----:B------:R-:W-:Y:S03]  /*7ab0*/  SHF.R.U32.HI R143, RZ, 0x10, R96 ;  /* 0x00000010ff8f7819 */ /* 0x000fe60000011660 */
[----:B------:R-:W-:Y:S01]  /*7ac0*/  MUFU.EX2 R102, R102 ;  /* 0x0000006600667308 */ /* 0x000fe20000000800 */
[----:B------:R-:W-:Y:S02]  /*7ad0*/  LOP3.LUT R7, R92, 0xff, RZ, 0xc0, !PT ;  /* 0x000000ff5c077812 */ /* 0x000fe400078ec0ff */
[----:B------:R-:W-:Y:S02]  /*7ae0*/  SHF.R.U32.HI R96, RZ, 0x8, R93 ;  /* 0x00000008ff607819 */ /* 0x000fe4000001165d */
[--C-:B-1----:R-:W-:Y:S02]  /*7af0*/  HSET2.LE.AND R95, R88, R129.reuse, PT ;  /* 0x00000081585f7233 */ /* 0x102fe40003803000 */
[----:B--2---:R-:W-:Y:S03]  /*7b00*/  F2FP.BF16.F32.PACK_AB R88, R90, R105 ;  /* 0x000000695a58723e */ /* 0x004fe600000010ff */
[----:B------:R-:W-:Y:S01]  /*7b10*/  MUFU.EX2 R112, R112 ;  /* 0x0000007000707308 */ /* 0x000fe20000000800 */
[----:B------:R-:W-:Y:S02]  /*7b20*/  PRMT R96, R7, 0x5410, R96 ;  /* 0x0000541007607816 */ /* 0x000fe40000000060 */
[----:B------:R-:W-:Y:S02]  /*7b30*/  LOP3.LUT R95, R95, R88, RZ, 0xc0, !PT ;  /* 0x000000585f5f7212 */ /* 0x000fe400078ec0ff */
[--C-:B------:R-:W-:Y:S02]  /*7b40*/  SHF.R.U32.HI R7, RZ, 0x10, R92.reuse ;  /* 0x00000010ff077819 */ /* 0x100fe4000001165c */
[----:B------:R-:W-:Y:S03]  /*7b50*/  SHF.R.U32.HI R88, RZ, 0x18, R92 ;  /* 0x00000018ff587819 */ /* 0x000fe6000001165c */
[----:B------:R-:W1:Y:S01]  /*7b60*/  MUFU.EX2 R110, R110 ;  /* 0x0000006e006e7308 */ /* 0x000e620000000800 */
[----:B------:R-:W-:Y:S02]  /*7b70*/  LOP3.LUT R113, R97, UR22, R98, 0x96, !PT ;  /* 0x0000001661717c12 */ /* 0x000fe4000f8e9662 */
[--C-:B------:R-:W-:Y:S02]  /*7b80*/  HSET2.LE.AND R92, R96, R129.reuse, PT ;  /* 0x00000081605c7233 */ /* 0x100fe40003803000 */
[----:B------:R-:W2:Y:S01]  /*7b90*/  LDSM.16.MT88.4 R96, [R117+0x6000] ;  /* 0x006000007560783b */ /* 0x000ea20000004200 */
[----:B------:R-:W-:Y:S02]  /*7ba0*/  LOP3.LUT R7, R7, 0xff, RZ, 0xc0, !PT ;  /* 0x000000ff07077812 */ /* 0x000fe400078ec0ff */
[--C-:B------:R-:W-:Y:S02]  /*7bb0*/  HSET2.LE.AND R94, R94, R129.reuse, PT ;  /* 0x000000815e5e7233 */ /* 0x100fe40003803000 */
[----:B------:R-:W-:Y:S01]  /*7bc0*/  MUFU.EX2 R107, R107 ;  /* 0x0000006b006b7308 */ /* 0x000fe20000000800 */
[----:B------:R-:W-:Y:S01]  /*7bd0*/  PRMT R88, R7, 0x5410, R88 ;  /* 0x0000541007587816 */ /* 0x000fe20000000058 */
[----:B------:R-:W-:Y:S01]  /*7be0*/  FMUL.FTZ R7, R3, UR4 ;  /* 0x0000000403077c20 */ /* 0x000fe20008410000 */
[----:B------:R-:W-:Y:S01]  /*7bf0*/  FADD.FTZ R3, -R0, R85 ;  /* 0x0000005500037221 */ /* 0x000fe20000010100 */
[----:B---3--:R-:W-:Y:S01]  /*7c00*/  F2FP.BF16.F32.PACK_AB R91, R103, R100 ;  /* 0x00000064675b723e */ /* 0x008fe200000010ff */
[----:B------:R-:W-:Y:S01]  /*7c10*/  FFMA.FTZ R85, R15, UR4, -R101 ;  /* 0x000000040f557c23 */ /* 0x000fe20008010865 */
[--C-:B------:R-:W-:Y:S01]  /*7c20*/  HSET2.LE.AND R93, R88, R129.reuse, PT ;  /* 0x00000081585d7233 */ /* 0x100fe20003803000 */
[----:B------:R-:W-:Y:S03]  /*7c30*/  FMUL.FTZ R84, R3, UR4 ;  /* 0x0000000403547c20 */ /* 0x000fe60008410000 */
[----:B------:R-:W3:Y:S01]  /*7c40*/  MUFU.EX2 R7, R7 ;  /* 0x0000000700077308 */ /* 0x000ee20000000800 */
[----:B------:R-:W-:Y:S02]  /*7c50*/  LOP3.LUT R94, R94, R91, RZ, 0xc0, !PT ;  /* 0x0000005b5e5e7212 */ /* 0x000fe400078ec0ff */
[----:B-1----:R-:W-:Y:S02]  /*7c60*/  F2FP.BF16.F32.PACK_AB R88, R102, R110 ;  /* 0x0000006e6658723e */ /* 0x002fe400000010ff */
[----:B------:R-:W-:Y:S02]  /*7c70*/  F2FP.BF16.F32.PACK_AB R91, R109, R112 ;  /* 0x000000706d5b723e */ /* 0x000fe400000010ff */
[----:B------:R-:W-:Y:S03]  /*7c80*/  LOP3.LUT R93, R93, R88, RZ, 0xc0, !PT ;  /* 0x000000585d5d7212 */ /* 0x000fe600078ec0ff */
[----:B------:R-:W1:Y:S01]  /*7c90*/  MUFU.EX2 R3, R84 ;  /* 0x0000005400037308 */ /* 0x000e620000000800 */
[----:B------:R-:W-:Y:S01]  /*7ca0*/  LOP3.LUT R92, R92, R91, RZ, 0xc0, !PT ;  /* 0x0000005b5c5c7212 */ /* 0x000fe200078ec0ff */
[----:B------:R-:W-:Y:S01]  /*7cb0*/  FFMA.FTZ R91, R17, UR4, -R108 ;  /* 0x00000004115b7c23 */ /* 0x000fe2000801086c */
[----:B------:R-:W-:Y:S02]  /*7cc0*/  LOP3.LUT R15, R113, 0xffff, RZ, 0xc0, !PT ;  /* 0x0000ffff710f7812 */ /* 0x000fe400078ec0ff */
[--C-:B------:R-:W-:Y:S02]  /*7cd0*/  SHF.R.U32.HI R88, RZ, 0x10, R113.reuse ;  /* 0x00000010ff587819 */ /* 0x100fe40000011671 */
[----:B------:R-:W-:Y:S03]  /*7ce0*/  SHF.R.U32.HI R13, RZ, 0x18, R113 ;  /* 0x00000018ff0d7819 */ /* 0x000fe60000011671 */
[----:B------:R-:W-:Y:S01]  /*7cf0*/  MUFU.EX2 R106, R106 ;  /* 0x0000006a006a7308 */ /* 0x000fe20000000800 */
[C---:B---3--:R-:W-:Y:S01]  /*7d00*/  FMUL.FTZ R36, R7.reuse, R36 ;  /* 0x0000002407247220 */ /* 0x048fe20000410000 */
        /* <DEDUP_REMOVED lines=10> */
[----:B------:R-:W-:Y:S01]  /*7db0*/  FMUL.FTZ R43, R3, R43 ;  /* 0x0000002b032b7220 */ /* 0x000fe20000410000 */
[C---:B------:R-:W-:Y:S01]  /*7dc0*/  FMUL.FTZ R16, R7.reuse, R80 ;  /* 0x0000005007107220 */ /* 0x040fe20000410000 */
[----:B------:R-:W-:Y:S01]  /*7dd0*/  FMUL.FTZ R17, R7, R81 ;  /* 0x0000005107117220 */ /* 0x000fe20000410000 */
[C---:B------:R-:W-:Y:S01]  /*7de0*/  FMUL.FTZ R18, R3.reuse, R82 ;  /* 0x0000005203127220 */ /* 0x040fe20000410000 */
[C---:B------:R-:W-:Y:S01]  /*7df0*/  FMUL.FTZ R19, R3.reuse, R83 ;  /* 0x0000005303137220 */ /* 0x040fe20000410000 */
[C---:B--2---:R-:W-:Y:S01]  /*7e00*/  HMMA.16816.F32.BF16 R36, R92.reuse, R96, R36 ;  /* 0x000000605c24723c */ /* 0x044fe20000041824 */
[----:B------:R-:W-:Y:S01]  /*7e10*/  LDSM.16.MT88.4 R80, [R117+0x6400] ;  /* 0x006400007550783b */ /* 0x000fe20000004200 */
[----:B------:R-:W-:Y:S03]  /*7e20*/  MUFU.EX2 R140, R140 ;  /* 0x0000008c008c7308 */ /* 0x000fe60000000800 */
[C---:B------:R-:W-:Y:S01]  /*7e30*/  FMUL.FTZ R46, R3.reuse, R46 ;  /* 0x0000002e032e7220 */ /* 0x040fe20000410000 */
[C---:B------:R-:W-:Y:S03]  /*7e40*/  HMMA.16816.F32.BF16 R40, R92.reuse, R98, R40 ;  /* 0x000000625c28723c */ /* 0x040fe60000041828 */
[----:B------:R-:W1:Y:S03]  /*7e50*/  LDSM.16.MT88.4 R96, [R86+0x6000] ;  /* 0x006000005660783b */ /* 0x000e660000004200 */
[----:B------:R-:W-:Y:S01]  /*7e60*/  MUFU.EX2 R104, R104 ;  /* 0x0000006800687308 */ /* 0x000fe20000000800 */
[C---:B------:R-:W-:Y:S01]  /*7e70*/  FMUL.FTZ R47, R3.reuse, R47 ;  /* 0x0000002f032f7220 */ /* 0x040fe20000410000 */
[C---:B------:R-:W-:Y:S03]  /*7e80*/  FMUL.FTZ R50, R3.reuse, R50 ;  /* 0x0000003203327220 */ /* 0x040fe60000410000 */
[----:B------:R-:W-:Y:S01]  /*7e90*/  FMUL.FTZ R51, R3, R51 ;  /* 0x0000003303337220 */ /* 0x000fe20000410000 */
[C---:B------:R-:W-:Y:S01]  /*7ea0*/  FMUL.FTZ R52, R7.reuse, R52 ;  /* 0x0000003407347220 */ /* 0x040fe20000410000 */
        /* <DEDUP_REMOVED lines=27> */
[----:B------:R-:W-:Y:S01]  /*8060*/  SHF.R.U32.HI R15, RZ, 0x8, R15 ;  /* 0x00000008ff0f7819 */ /* 0x000fe2000001160f */
[----:B------:R-:W-:Y:S01]  /*8070*/  MUFU.EX2 R146, R146 ;  /* 0x0000009200927308 */ /* 0x000fe20000000800 */
[----:B------:R-:W-:Y:S01]  /*8080*/  FFMA.FTZ R112, R7, R138, R112 ;  /* 0x0000008a07707223 */ /* 0x000fe20000010070 */
[----:B------:R-:W-:Y:S01]  /*8090*/  FFMA.FTZ R110, R3, R130, R110 ;  /* 0x00000082036e7223 */ /* 0x000fe2000001006e */
[--C-:B------:R-:W-:Y:S01]  /*80a0*/  FFMA.FTZ R130, R31, UR4, -R101.reuse ;  /* 0x000000041f827c23 */ /* 0x100fe20008010865 */
[C---:B-1----:R-:W-:Y:S03]  /*80b0*/  HMMA.16816.F32.BF16 R44, R92.reuse, R96, R44 ;  /* 0x000000605c2c723c */ /* 0x042fe6000004182c */
[----:B------:R-:W-:Y:S03]  /*80c0*/  FADD.FTZ R102, R102, R110 ;  /* 0x0000006e66667221 */ /* 0x000fe60000010000 */
[----:B------:R-:W-:Y:S01]  /*80d0*/  MUFU.EX2 R29, R29 ;  /* 0x0000001d001d7308 */ /* 0x000fe20000000800 */
[----:B------:R-:W-:Y:S01]  /*80e0*/  FFMA.FTZ R110, R34, UR4, -R101 ;  /* 0x00000004226e7c23 */ /* 0x000fe20008010865 */
[C---:B------:R-:W-:Y:S01]  /*80f0*/  HMMA.16816.F32.BF16 R48, R92.reuse, R98, R48 ;  /* 0x000000625c30723c */ /* 0x040fe20000041830 */
[----:B------:R-:W1:Y:S02]  /*8100*/  LDSM.16.MT88.4 R96, [R117+0x7000] ;  /* 0x007000007560783b */ /* 0x000e640000004200 */
[----:B------:R-:W-:Y:S05]  /*8110*/  SHF.R.U32.HI R142, RZ, 0x8, R142 ;  /* 0x00000008ff8e7819 */ /* 0x000fea000001168e */
[----:B------:R-:W-:Y:S03]  /*8120*/  MUFU.EX2 R130, R130 ;  /* 0x0000008200827308 */ /* 0x000fe60000000800 */
[----:B------:R-:W-:Y:S04]  /*8130*/  LOP3.LUT R12, R143, 0xff, RZ, 0xc0, !PT ;  /* 0x000000ff8f0c7812 */ /* 0x000fe800078ec0ff */
[----:B------:R-:W-:Y:S01]  /*8140*/  PRMT R12, R12, 0x5410, R139 ;  /* 0x000054100c0c7816 */ /* 0x000fe2000000008b */
[----:B------:R-:W-:Y:S01]  /*8150*/  FFMA.FTZ R139, R21, UR4, -R108 ;  /* 0x00000004158b7c23 */ /* 0x000fe2000801086c */
[----:B------:R-:W-:Y:S01]  /*8160*/  LOP3.LUT R88, R88, 0xff, RZ, 0xc0, !PT ;  /* 0x000000ff58587812 */ /* 0x000fe200078ec0ff */
[----:B------:R-:W-:Y:S03]  /*8170*/  MUFU.EX2 R111, R111 ;  /* 0x0000006f006f7308 */ /* 0x000fe60000000800 */
[----:B------:R-:W-:Y:S07]  /*8180*/  PRMT R88, R88, 0x5410, R13 ;  /* 0x0000541058587816 */ /* 0x000fee000000000d */
[----:B------:R-:W-:Y:S10]  /*8190*/  MUFU.EX2 R144, R144 ;  /* 0x0000009000907308 */ /* 0x000ff40000000800 */
[----:B------:R-:W2:Y:S10]  /*81a0*/  MUFU.EX2 R139, R139 ;  /* 0x0000008b008b7308 */ /* 0x000eb40000000800 */
[----:B------:R-:W3:Y:S01]  /*81b0*/  MUFU.EX2 R91, R91 ;  /* 0x0000005b005b7308 */ /* 0x000ee20000000800 */
[C---:B-1----:R-:W-:Y:S09]  /*81c0*/  HMMA.16816.F32.BF16 R52, R92.reuse, R96, R52 ;  /* 0x000000605c34723c */ /* 0x042ff20000041834 */
[----:B------:R-:W-:Y:S01]  /*81d0*/  MUFU.EX2 R110, R110 ;  /* 0x0000006e006e7308 */ /* 0x000fe20000000800 */
[C---:B------:R-:W-:Y:S01]  /*81e0*/  HMMA.16816.F32.BF16 R56, R92.reuse, R98, R56 ;  /* 0x000000625c38723c */ /* 0x040fe20000041838 */
[----:B------:R-:W1:Y:S02]  /*81f0*/  LDSM.16.MT88.4 R96, [R86+0x7000] ;  /* 0x007000005660783b */ /* 0x000e640000004200 */
[----:B--2---:R-:W-:Y:S02]  /*8200*/  F2FP.BF16.F32.PACK_AB R3, R139, R144 ;  /* 0x000000908b03723e */ /* 0x004fe400000010ff */
[----:B---3--:R-:W-:Y:S01]  /*8210*/  F2FP.BF16.F32.PACK_AB R13, R91, R104 ;  /* 0x000000685b0d723e */ /* 0x008fe200000010ff */
        /* <DEDUP_REMOVED lines=8> */
[--C-:B------:R-:W-:Y:S01]  /*82a0*/  FFMA.FTZ R96, R14, UR4, -R101.reuse ;  /* 0x000000040e607c23 */ /* 0x100fe20008010865 */
[----:B------:R-:W-:Y:S01]  /*82b0*/  PRMT R14, R141, 0x5410, R142 ;  /* 0x000054108d0e7816 */ /* 0x000fe2000000008e */
[----:B------:R-:W-:Y:S01]  /*82c0*/  FFMA.FTZ R141, R23, UR4, -R101 ;  /* 0x00000004178d7c23 */ /* 0x000fe20008010865 */
[----:B------:R-:W-:Y:S01]  /*82d0*/  LOP3.LUT R92, R113, 0xff, RZ, 0xc0, !PT ;  /* 0x000000ff715c7812 */ /* 0x000fe200078ec0ff */
[----:B------:R-:W-:Y:S01]  /*82e0*/  LDSM.16.MT88.4 R20, [R117+0x6800] ;  /* 0x006800007514783b */ /* 0x000fe20000004200 */
[----:B------:R1:W-:Y:S01]  /*82f0*/  MUFU.EX2 R113, R85 ;  /* 0x0000005500717308 */ /* 0x0003e20000000800 */
[--C-:B------:R-:W-:Y:S02]  /*8300*/  HSET2.LE.AND R14, R14, R129.reuse, PT ;  /* 0x000000810e0e7233 */ /* 0x100fe40003803000 */
[----:B------:R-:W-:Y:S02]  /*8310*/  PRMT R92, R92, 0x5410, R15 ;  /* 0x000054105c5c7816 */ /* 0x000fe4000000000f */
[--C-:B------:R-:W-:Y:S02]  /*8320*/  HSET2.LE.AND R15, R12, R129.reuse, PT ;  /* 0x000000810c0f7233 */ /* 0x100fe40003803000 */
[----:B------:R-:W-:Y:S03]  /*8330*/  F2FP.BF16.F32.PACK_AB R12, R106, R107 ;  /* 0x0000006b6a0c723e */ /* 0x000fe600000010ff */
[----:B------:R-:W2:Y:S01]  /*8340*/  MUFU.EX2 R96, R96 ;  /* 0x0000006000607308 */ /* 0x000ea20000000800 */
[----:B------:R-:W-:Y:S02]  /*8350*/  LOP3.LUT R14, R14, R13, RZ, 0xc0, !PT ;  /* 0x0000000d0e0e7212 */ /* 0x000fe400078ec0ff */
[----:B------:R-:W-:Y:S02]  /*8360*/  LOP3.LUT R15, R15, R12, RZ, 0xc0, !PT ;  /* 0x0000000c0f0f7212 */ /* 0x000fe400078ec0ff */
[--C-:B------:R-:W-:Y:S02]  /*8370*/  HSET2.LE.AND R12, R92, R129.reuse, PT ;  /* 0x000000815c0c7233 */ /* 0x100fe40003803000 */
[--C-:B------:R-:W-:Y:S01]  /*8380*/  HSET2.LE.AND R13, R88, R129.reuse, PT ;  /* 0x00000081580d7233 */ /* 0x100fe20003803000 */
[----:B------:R-:W3:Y:S01]  /*8390*/  LDSM.16.MT88.4 R92, [R86+0x6400] ;  /* 0x00640000565c783b */ /* 0x000ee20000004200 */
[----:B-1----:R-:W-:Y:S01]  /*83a0*/  F2FP.BF16.F32.PACK_AB R85, R111, R140 ;  /* 0x0000008c6f55723e */ /* 0x002fe200000010ff */
[----:B------:R-:W-:Y:S03]  /*83b0*/  MUFU.EX2 R141, R141 ;  /* 0x0000008d008d7308 */ /* 0x000fe60000000800 */
[----:B------:R-:W-:Y:S01]  /*83c0*/  LOP3.LUT R12, R12, R85, RZ, 0xc0, !PT ;  /* 0x000000550c0c7212 */ /* 0x000fe200078ec0ff */
[--C-:B------:R-:W-:Y:S01]  /*83d0*/  FFMA.FTZ R85, R25, UR4, -R108.reuse ;  /* 0x0000000419557c23 */ /* 0x100fe2000801086c */
[----:B--2---:R-:W-:Y:S05]  /*83e0*/  F2FP.BF16.F32.PACK_AB R88, R113, R96 ;  /* 0x000000607158723e */ /* 0x004fea00000010ff */
[----:B------:R-:W-:Y:S01]  /*83f0*/  MUFU.EX2 R85, R85 ;  /* 0x0000005500557308 */ /* 0x000fe20000000800 */
[----:B------:R-:W-:Y:S01]  /*8400*/  LOP3.LUT R13, R13, R88, RZ, 0xc0, !PT ;  /* 0x000000580d0d7212 */ /* 0x000fe200078ec0ff */
[----:B------:R-:W-:Y:S06]  /*8410*/  FFMA.FTZ R88, R32, UR4, -R108 ;  /* 0x0000000420587c23 */ /* 0x000fec000801086c */
[C---:B------:R-:W-:Y:S06]  /*8420*/  HMMA.16816.F32.BF16 R36, R12.reuse, R80, R36 ;  /* 0x000000500c24723c */ /* 0x040fec0000041824 */
[C---:B------:R-:W-:Y:S01]  /*8430*/  HMMA.16816.F32.BF16 R40, R12.reuse, R82, R40 ;  /* 0x000000520c28723c */ /* 0x040fe20000041828 */
[----:B------:R-:W1:Y:S05]  /*8440*/  LDSM.16.MT88.4 R80, [R117+0x7400] ;  /* 0x007400007550783b */ /* 0x000e6a0000004200 */
[C---:B---3--:R-:W-:Y:S06]  /*8450*/  HMMA.16816.F32.BF16 R44, R12.reuse, R92, R44 ;  /* 0x0000005c0c2c723c */ /* 0x048fec000004182c */
        /* <DEDUP_REMOVED lines=10> */
[----:B------:R-:W-:Y:S05]  /*8500*/  IMAD.U32 R81, RZ, RZ, UR33 ;  /* 0x00000021ff517e24 */ /* 0x000fea000f8e00ff */
[----:B------:R-:W-:Y:S05]  /*8510*/  LOP3.LUT R81, R137, UR35, R81, 0x96, !PT ;  /* 0x0000002389517c12 */ /* 0x000fea000f8e9651 */
[----:B------:R-:W-:Y:S01]  /*8520*/  IMAD.WIDE.U32 R82, R81, -0x326172a9, RZ ;  /* 0xcd9e8d5751527825 */ /* 0x000fe200078e00ff */
[C---:B--2---:R-:W-:Y:S04]  /*8530*/  HMMA.16816.F32.BF16 R16, R12.reuse, R92, R16 ;  /* 0x0000005c0c10723c */ /* 0x044fe80000041810 */
[----:B------:R-:W-:Y:S02]  /*8540*/  LOP3.LUT R80, R83, UR20, R134, 0x96, !PT ;  /* 0x0000001453507c12 */ /* 0x000fe4000f8e9686 */
[----:B------:R-:W-:Y:S05]  /*8550*/  HMMA.16816.F32.BF16 R76, R12, R94, R76 ;  /* 0x0000005e0c4c723c */ /* 0x000fea000004184c */
[----:B------:R-:W-:Y:S01]  /*8560*/  IMAD.WIDE.U32 R142, R80, -0x2daee0ad, RZ ;  /* 0xd2511f53508e7825 */ /* 0x000fe200078e00ff */
[----:B------:R-:W-:Y:S05]  /*8570*/  LOP3.LUT R80, R115, UR18, R82, 0x96, !PT ;  /* 0x0000001273507c12 */ /* 0x000fea000f8e9652 */
[--C-:B------:R-:W-:Y:S01]  /*8580*/  FFMA.FTZ R115, R26, UR4, -R101.reuse ;  /* 0x000000041a737c23 */ /* 0x100fe20008010865 */
[----:B------:R-:W-:Y:S01]  /*8590*/  IMAD.WIDE.U32 R82, R80, -0x2daee0ad, RZ ;  /* 0xd2511f5350527825 */ /* 0x000fe200078e00ff */
[----:B------:R-:W-:Y:S04]  /*85a0*/  LOP3.LUT R92, R143, UR17, R132, 0x96, !PT ;  /* 0x000000118f5c7c12 */ /* 0x000fe8000f8e9684 */
[----:B------:R-:W-:Y:S01]  /*85b0*/  MUFU.EX2 R115, R115 ;  /* 0x0000007300737308 */ /* 0x000fe20000000800 */
[----:B------:R-:W-:Y:S01]  /*85c0*/  FFMA.FTZ R94, R28, UR4, -R108 ;  /* 0x000000041c5e7c23 */ /* 0x000fe2000801086c */
[----:B------:R-:W-:Y:S01]  /*85d0*/  LOP3.LUT R80, R83, UR15, R142, 0x96, !PT ;  /* 0x0000000f53507c12 */ /* 0x000fe2000f8e968e */
[----:B------:R-:W-:Y:S04]  /*85e0*/  IMAD.WIDE.U32 R92, R92, -0x326172a9, RZ ;  /* 0xcd9e8d575c5c7825 */ /* 0x000fe800078e00ff */
[--C-:B------:R-:W-:Y:S01]  /*85f0*/  FFMA.FTZ R142, R27, UR4, -R101.reuse ;  /* 0x000000041b8e7c23 */ /* 0x100fe20008010865 */
[----:B------:R-:W-:Y:S01]  /*8600*/  IMAD.WIDE.U32 R80, R80, -0x326172a9, RZ ;  /* 0xcd9e8d5750507825 */ /* 0x000fe200078e00ff */
[----:B------:R-:W-:Y:S03]  /*8610*/  LOP3.LUT R98, R93, UR16, R114, 0x96, !PT ;  /* 0x000000105d627c12 */ /* 0x000fe6000f8e9672 */
[----:B------:R-:W-:Y:S01]  /*8620*/  FFMA.FTZ R114, R24, UR4, -R108 ;  /* 0x0000000418727c23 */ /* 0x000fe2000801086c */
[----:B------:R-:W1:Y:S01]  /*8630*/  MUFU.EX2 R142, R142 ;  /* 0x0000008e008e7308 */ /* 0x000e620000000800 */
[----:B------:R-:W-:Y:S01]  /*8640*/  LOP3.LUT R92, R81, UR14, R92, 0x96, !PT ;  /* 0x0000000e515c7c12 */ /* 0x000fe2000f8e965c */
[----:B------:R-:W-:Y:S04]  /*8650*/  IMAD.WIDE.U32 R98, R98, -0x2daee0ad, RZ ;  /* 0xd2511f5362627825 */ /* 0x000fe800078e00ff */
[----:B------:R-:W-:Y:S01]  /*8660*/  FFMA.FTZ R108, R33, UR4, -R108 ;  /* 0x00000004216c7c23 */ /* 0x000fe2000801086c */
[--C-:B------:R-:W-:Y:S01]  /*8670*/  FFMA.FTZ R33, R30, UR4, -R101.reuse ;  /* 0x000000041e217c23 */ /* 0x100fe20008010865 */
[----:B------:R-:W-:Y:S01]  /*8680*/  IMAD.WIDE.U32 R92, R92, -0x2daee0ad, RZ ;  /* 0xd2511f535c5c7825 */ /* 0x000fe200078e00ff */
[----:B------:R-:W-:Y:S01]  /*8690*/  LOP3.LUT R82, R99, UR13, R82, 0x96, !PT ;  /* 0x0000000d63527c12 */ /* 0x000fe2000f8e9652 */
[----:B------:R-:W2:Y:S02]  /*86a0*/  MUFU.EX2 R114, R114 ;  /* 0x0000007200727308 */ /* 0x000ea40000000800 */
[----:B------:R-:W-:Y:S01]  /*86b0*/  FFMA.FTZ R101, R35, UR4, -R101 ;  /* 0x0000000423657c23 */ /* 0x000fe20008010865 */
[----:B------:R-:W-:Y:S01]  /*86c0*/  LOP3.LUT R24, R93, UR5, R98, 0x96, !PT ;  /* 0x000000055d187c12 */ /* 0x000fe2000f8e9662 */
[----:B------:R-:W-:Y:S04]  /*86d0*/  IMAD.WIDE.U32 R82, R82, -0x326172a9, RZ ;  /* 0xcd9e8d5752527825 */ /* 0x000fe800078e00ff */
[----:B------:R-:W-:Y:S01]  /*86e0*/  FADD.FTZ R93, R109, R112 ;  /* 0x000000706d5d7221 */ /* 0x000fe20000010000 */
[----:B------:R-:W-:Y:S01]  /*86f0*/  IMAD.WIDE.U32 R12, R24, -0x326172a9, RZ ;  /* 0xcd9e8d57180c7825 */ /* 0x000fe200078e00ff */
[----:B------:R-:W-:Y:S01]  /*8700*/  LOP3.LUT R98, R83, UR12, R80, 0x96, !PT ;  /* 0x0000000c53627c12 */ /* 0x000fe2000f8e9650 */
[----:B------:R3:W-:Y:S02]  /*8710*/  MUFU.EX2 R109, R88 ;  /* 0x00000058006d7308 */ /* 0x0007e40000000800 */
[----:B------:R-:W-:Y:S01]  /*8720*/  FADD.FTZ R100, R100, R93 ;  /* 0x0000005d64647221 */ /* 0x000fe20000010000 */
[--C-:B------:R-:W-:Y:S01]  /*8730*/  SHF.R.U32.HI R15, RZ, 0x10, R12.reuse ;  /* 0x00000010ff0f7819 */ /* 0x100fe2000001160c */
[----:B------:R-:W-:Y:S01]  /*8740*/  IMAD.WIDE.U32 R98, R98, -0x2daee0ad, RZ ;  /* 0xd2511f5362627825 */ /* 0x000fe200078e00ff */
[C---:B------:R-:W-:Y:S02]  /*8750*/  LOP3.LUT R25, R12.reuse, 0xffff, RZ, 0xc0, !PT ;  /* 0x0000ffff0c197812 */ /* 0x040fe400078ec0ff */
[----:B------:R-:W-:Y:S03]  /*8760*/  LOP3.LUT R14, R12, 0xff, RZ, 0xc0, !PT ;  /* 0x000000ff0c0e7812 */ /* 0x000fe600078ec0ff */
[----:B------:R4:W5:Y:S01]  /*8770*/  MUFU.EX2 R112, R94 ;  /* 0x0000005e00707308 */ /* 0x0009620000000800 */
[----:B------:R-:W-:Y:S01]  /*8780*/  SHF.R.U32.HI R12, RZ, 0x18, R12 ;  /* 0x00000018ff0c7819 */ /* 0x000fe2000001160c */
[----:B------:R-:W-:Y:S01]  /*8790*/  FADD.FTZ R103, R103, R100 ;  /* 0x0000006467677221 */ /* 0x000fe20000010000 */
[----:B------:R-:W-:Y:S02]  /*87a0*/  LOP3.LUT R15, R15, 0xff, RZ, 0xc0, !PT ;  /* 0x000000ff0f0f7812 */ /* 0x000fe400078ec0ff */
[----:B------:R-:W-:Y:S01]  /*87b0*/  LOP3.LUT R13, R13, UR21, R82, 0x96, !PT ;  /* 0x000000150d0d7c12 */ /* 0x000fe2000f8e9652 */
[----:B------:R-:W-:Y:S01]  /*87c0*/  FADD.FTZ R140, R140, R103 ;  /* 0x000000678c8c7221 */ /* 0x000fe20000010000 */
[----:B------:R-:W-:Y:S01]  /*87d0*/  PRMT R12, R15, 0x5410, R12 ;  /* 0x000054100f0c7816 */ /* 0x000fe2000000000c */
[----:B------:R-:W-:Y:S01]  /*87e0*/  LDSM.16.MT88.4 R80, [R86+0x7800] ;  /* 0x007800005650783b */ /* 0x000fe20000004200 */
[----:B------:R-:W-:Y:S01]  /*87f0*/  LOP3.LUT R15, R13, 0xffff, RZ, 0xc0, !PT ;  /* 0x0000ffff0d0f7812 */ /* 0x000fe200078ec0ff */
[----:B------:R-:W5:Y:S01]  /*8800*/  MUFU.EX2 R33, R33 ;  /* 0x0000002100217308 */ /* 0x000f620000000800 */
[--C-:B------:R-:W-:Y:S01]  /*8810*/  SHF.R.U32.HI R24, RZ, 0x10, R13.reuse ;  /* 0x00000010ff187819 */ /* 0x100fe2000001160d */
[----:B------:R-:W-:Y:S01]  /*8820*/  FADD.FTZ R111, R111, R140 ;  /* 0x0000008c6f6f7221 */ /* 0x000fe20000010000 */
[----:B------:R-:W-:Y:S02]  /*8830*/  LOP3.LUT R26, R13, 0xff, RZ, 0xc0, !PT ;  /* 0x000000ff0d1a7812 */ /* 0x000fe400078ec0ff */
[----:B------:R-:W-:Y:S01]  /*8840*/  SHF.R.U32.HI R13, RZ, 0x18, R13 ;  /* 0x00000018ff0d7819 */ /* 0x000fe2000001160d */
[----:B------:R-:W-:Y:S01]  /*8850*/  FADD.FTZ R104, R104, R111 ;  /* 0x0000006f68687221 */ /* 0x000fe20000010000 */
[----:B------:R-:W-:Y:S03]  /*8860*/  SHF.R.U32.HI R15, RZ, 0x8, R15 ;  /* 0x00000008ff0f7819 */ /* 0x000fe6000001160f */
[----:B------:R-:W5:Y:S01]  /*8870*/  MUFU.EX2 R108, R108 ;  /* 0x0000006c006c7308 */ /* 0x000f620000000800 */
[----:B------:R-:W-:Y:S01]  /*8880*/  LOP3.LUT R24, R24, 0xff, RZ, 0xc0, !PT ;  /* 0x000000ff18187812 */ /* 0x000fe200078ec0ff */
[----:B------:R-:W-:Y:S01]  /*8890*/  FADD.FTZ R91, R91, R104 ;  /* 0x000000685b5b7221 */ /* 0x000fe20000010000 */
[----:B------:R-:W-:Y:S02]  /*88a0*/  SHF.R.U32.HI R25, RZ, 0x8, R25 ;  /* 0x00000008ff197819 */ /* 0x000fe40000011619 */
[----:B------:R-:W-:Y:S01]  /*88b0*/  PRMT R26, R26, 0x5410, R15 ;  /* 0x000054101a1a7816 */ /* 0x000fe2000000000f */
[----:B------:R-:W-:Y:S01]  /*88c0*/  FADD.FTZ R144, R144, R91 ;  /* 0x0000005b90907221 */ /* 0x000fe20000010000 */
[----:B------:R-:W-:Y:S02]  /*88d0*/  PRMT R24, R24, 0x5410, R13 ;  /* 0x0000541018187816 */ /* 0x000fe4000000000d */
[----:B------:R-:W-:Y:S01]  /*88e0*/  PRMT R14, R14, 0x5410, R25 ;  /* 0x000054100e0e7816 */ /* 0x000fe20000000019 */
[----:B------:R-:W-:Y:S01]  /*88f0*/  FADD.FTZ R139, R139, R144 ;  /* 0x000000908b8b7221 */ /* 0x000fe20000010000 */
[--C-:B------:R-:W-:Y:S02]  /*8900*/  HSET2.LE.AND R15, R12, R129.reuse, PT ;  /* 0x000000810c0f7233 */ /* 0x100fe40003803000 */
[--C-:B------:R-:W-:Y:S02]  /*8910*/  HSET2.LE.AND R12, R26, R129.reuse, PT ;  /* 0x000000811a0c7233 */ /* 0x100fe40003803000 */
[--C-:B------:R-:W-:Y:S02]  /*8920*/  HSET2.LE.AND R13, R24, R129.reuse, PT ;  /* 0x00000081180d7233 */ /* 0x100fe40003803000 */
[----:B-1----:R-:W-:Y:S02]  /*8930*/  F2FP.BF16.F32.PACK_AB R26, R142, R115 ;  /* 0x000000738e1a723e */ /* 0x002fe400000010ff */
[----:B------:R-:W-:Y:S02]  /*8940*/  F2FP.BF16.F32.PACK_AB R24, R141, R146 ;  /* 0x000000928d18723e */ /* 0x000fe400000010ff */
[--C-:B------:R-:W-:Y:S02]  /*8950*/  HSET2.LE.AND R14, R14, R129.reuse, PT ;  /* 0x000000810e0e7233 */ /* 0x100fe40003803000 */
[----:B--2---:R-:W-:Y:S01]  /*8960*/  F2FP.BF16.F32.PACK_AB R7, R85, R114 ;  /* 0x000000725507723e */ /* 0x004fe200000010ff */
[----:B------:R-:W-:Y:S01]  /*8970*/  FADD.FTZ R114, R114, R139 ;  /* 0x0000008b72727221 */ /* 0x000fe20000010000 */
[----:B------:R-:W-:Y:S02]  /*8980*/  LOP3.LUT R15, R15, R26, RZ, 0xc0, !PT ;  /* 0x0000001a0f0f7212 */ /* 0x000fe400078ec0ff */
[----:B------:R-:W-:Y:S01]  /*8990*/  LOP3.LUT R13, R13, R24, RZ, 0xc0, !PT ;  /* 0x000000180d0d7212 */ /* 0x000fe200078ec0ff */
[----:B------:R-:W-:Y:S01]  /*89a0*/  FADD.FTZ R85, R85, R114 ;  /* 0x0000007255557221 */ /* 0x000fe20000010000 */
[----:B------:R-:W1:Y:S01]  /*89b0*/  LDSM.16.MT88.4 R24, [R86+0x6800] ;  /* 0x006800005618783b */ /* 0x000e620000004200 */
[----:B------:R-:W-:Y:S02]  /*89c0*/  LOP3.LUT R14, R14, R7, RZ, 0xc0, !PT ;  /* 0x000000070e0e7212 */ /* 0x000fe400078ec0ff */
[----:B------:R-:W-:Y:S02]  /*89d0*/  LOP3.LUT R12, R12, R3, RZ, 0xc0, !PT ;  /* 0x000000030c0c7212 */ /* 0x000fe400078ec0ff */
[----:B------:R-:W-:Y:S02]  /*89e0*/  LOP3.LUT R92, R99, UR22, R92, 0x96, !PT ;  /* 0x00000016635c7c12 */ /* 0x000fe4000f8e965c */
[----:B------:R-:W-:Y:S02]  /*89f0*/  LOP3.LUT R7, R98, 0xff, RZ, 0xc0, !PT ;  /* 0x000000ff62077812 */ /* 0x000fe400078ec0ff */
[C---:B------:R-:W-:Y:S01]  /*8a00*/  LOP3.LUT R3, R92.reuse, 0xffff, RZ, 0xc0, !PT ;  /* 0x0000ffff5c037812 */ /* 0x040fe200078ec0ff */
[C---:B------:R-:W-:Y:S03]  /*8a10*/  HMMA.16816.F32.BF16 R36, R12.reuse, R20, R36 ;  /* 0x000000140c24723c */ /* 0x040fe60000041824 */
[----:B------:R-:W-:Y:S02]  /*8a20*/  LOP3.LUT R138, R92, 0xff, RZ, 0xc0, !PT ;  /* 0x000000ff5c8a7812 */ /* 0x000fe400078ec0ff */
[----:B------:R-:W-:Y:S01]  /*8a30*/  SHF.R.U32.HI R3, RZ, 0x8, R3 ;  /* 0x00000008ff037819 */ /* 0x000fe20000011603 */
[C---:B------:R-:W-:Y:S01]  /*8a40*/  HMMA.16816.F32.BF16 R40, R12.reuse, R22, R40 ;  /* 0x000000160c28723c */ /* 0x040fe20000041828 */
[----:B------:R-:W2:Y:S04]  /*8a50*/  LDSM.16.MT88.4 R20, [R117+0x7800] ;  /* 0x007800007514783b */ /* 0x000ea80000004200 */
[----:B------:R-:W-:Y:S02]  /*8a60*/  PRMT R138, R138, 0x5410, R3 ;  /* 0x000054108a8a7816 */ /* 0x000fe40000000003 */
[----:B------:R-:W-:Y:S04]  /*8a70*/  SHF.R.U32.HI R3, RZ, 0x10, R98 ;  /* 0x00000010ff037819 */ /* 0x000fe80000011662 */
[----:B------:R-:W-:Y:S01]  /*8a80*/  LOP3.LUT R3, R3, 0xff, RZ, 0xc0, !PT ;  /* 0x000000ff03037812 */ /* 0x000fe200078ec0ff */
[C---:B-1----:R-:W-:Y:S06]  /*8a90*/  HMMA.16816.F32.BF16 R44, R12.reuse, R24, R44 ;  /* 0x000000180c2c723c */ /* 0x042fec000004182c */
[C---:B------:R-:W-:Y:S01]  /*8aa0*/  HMMA.16816.F32.BF16 R48, R12.reuse, R26, R48 ;  /* 0x0000001a0c30723c */ /* 0x040fe20000041830 */
[----:B------:R-:W1:Y:S05]  /*8ab0*/  LDSM.16.MT88.4 R24, [R117+0x8800] ;  /* 0x008800007518783b */ /* 0x000e6a0000004200 */
[C---:B--2---:R-:W-:Y:S06]  /*8ac0*/  HMMA.16816.F32.BF16 R52, R12.reuse, R20, R52 ;  /* 0x000000140c34723c */ /* 0x044fec0000041834 */
[C---:B------:R-:W-:Y:S05]  /*8ad0*/  HMMA.16816.F32.BF16 R56, R12.reuse, R22, R56 ;  /* 0x000000160c38723c */ /* 0x040fea0000041838 */
[----:B------:R-:W-:Y:S01]  /*8ae0*/  LOP3.LUT R20, R98, 0xffff, RZ, 0xc0, !PT ;  /* 0x0000ffff62147812 */ /* 0x000fe200078ec0ff */
[C---:B------:R-:W-:Y:S05]  /*8af0*/  HMMA.16816.F32.BF16 R60, R12.reuse, R80, R60 ;  /* 0x000000500c3c723c */ /* 0x040fea000004183c */
[----:B------:R-:W-:Y:S01]  /*8b00*/  SHF.R.U32.HI R20, RZ, 0x8, R20 ;  /* 0x00000008ff147819 */ /* 0x000fe20000011614 */
[C---:B------:R-:W-:Y:S05]  /*8b10*/  HMMA.16816.F32.BF16 R64, R12.reuse, R82, R64 ;  /* 0x000000520c40723c */ /* 0x040fea0000041840 */
[----:B---3--:R-:W-:Y:S01]  /*8b20*/  PRMT R88, R7, 0x5410, R20 ;  /* 0x0000541007587816 */ /* 0x008fe20000000014 */
[----:B------:R-:W-:Y:S01]  /*8b30*/  FADD.FTZ R81, R105, R102 ;  /* 0x0000006669517221 */ /* 0x000fe20000010000 */
[----:B------:R-:W2:Y:S01]  /*8b40*/  LDSM.16.MT88.4 R20, [R86+0x8800] ;  /* 0x008800005614783b */ /* 0x000ea20000004200 */
[--C-:B------:R-:W-:Y:S01]  /*8b50*/  SHF.R.U32.HI R7, RZ, 0x10, R92.reuse ;  /* 0x00000010ff077819 */ /* 0x100fe2000001165c */
[----:B------:R3:W2:Y:S02]  /*8b60*/  MUFU.EX2 R105, R101 ;  /* 0x0000006500697308 */ /* 0x0006a40000000800 */
[----:B------:R-:W-:Y:S01]  /*8b70*/  SHF.R.U32.HI R80, RZ, 0x18, R92 ;  /* 0x00000018ff507819 */ /* 0x000fe2000001165c */
[C---:B-1----:R-:W-:Y:S03]  /*8b80*/  HMMA.16816.F32.BF16 R68, R12.reuse, R24, R68 ;  /* 0x000000180c44723c */ /* 0x042fe60000041844 */
[----:B------:R-:W-:Y:S01]  /*8b90*/  LOP3.LUT R7, R7, 0xff, RZ, 0xc0, !PT ;  /* 0x000000ff07077812 */ /* 0x000fe200078ec0ff */
[----:B----4-:R-:W1:Y:S01]  /*8ba0*/  LDSM.16.MT88.4 R92, [R117+0x6c00] ;  /* 0x006c0000755c783b */ /* 0x010e620000004200 */
[----:B------:R-:W-:Y:S01]  /*8bb0*/  SHF.R.U32.HI R98, RZ, 0x18, R98 ;  /* 0x00000018ff627819 */ /* 0x000fe20000011662 */
[C---:B------:R-:W-:Y:S05]  /*8bc0*/  HMMA.16816.F32.BF16 R72, R12.reuse, R26, R72 ;  /* 0x0000001a0c48723c */ /* 0x040fea0000041848 */
[----:B------:R-:W-:Y:S01]  /*8bd0*/  PRMT R80, R7, 0x5410, R80 ;  /* 0x0000541007507816 */ /* 0x000fe20000000050 */
[----:B------:R-:W-:Y:S01]  /*8be0*/  FADD.FTZ R81, R90, R81 ;  /* 0x000000515a517221 */ /* 0x000fe20000010000 */
[----:B------:R-:W-:Y:S01]  /*8bf0*/  PRMT R98, R3, 0x5410, R98 ;  /* 0x0000541003627816 */ /* 0x000fe20000000062 */
[----:B---3--:R-:W-:Y:S03]  /*8c00*/  LDSM.16.MT88.4 R100, [R86+0x7c00] ;  /* 0x007c00005664783b */ /* 0x008fe60000004200 */
[--C-:B------:R-:W-:Y:S01]  /*8c10*/  HSET2.LE.AND R7, R138, R129.reuse, PT ;  /* 0x000000818a077233 */ /* 0x100fe20003803000 */
[----:B------:R-:W-:Y:S01]  /*8c20*/  FADD.FTZ R90, R96, R81 ;  /* 0x00000051605a7221 */ /* 0x000fe20000010000 */
[--C-:B------:R-:W-:Y:S02]  /*8c30*/  HSET2.LE.AND R3, R80, R129.reuse, PT ;  /* 0x0000008150037233 */ /* 0x100fe40003803000 */
[----:B-----5:R-:W-:Y:S01]  /*8c40*/  F2FP.BF16.F32.PACK_AB R82, R29, R112 ;  /* 0x000000701d52723e */ /* 0x020fe200000010ff */
[----:B------:R-:W-:Y:S01]  /*8c50*/  FADD.FTZ R90, R113, R90 ;  /* 0x0000005a715a7221 */ /* 0x000fe20000010000 */
[----:B------:R-:W-:Y:S01]  /*8c60*/  F2FP.BF16.F32.PACK_AB R80, R130, R33 ;  /* 0x000000218250723e */ /* 0x000fe200000010ff */
[----:B------:R-:W-:Y:S01]  /*8c70*/  FADD.FTZ R112, R112, R85 ;  /* 0x0000005570707221 */ /* 0x000fe20000010000 */
[----:B------:R-:W-:Y:S01]  /*8c80*/  LOP3.LUT R24, R7, R82, RZ, 0xc0, !PT ;  /* 0x0000005207187212 */ /* 0x000fe200078ec0ff */
[----:B------:R-:W-:Y:S01]  /*8c90*/  IMAD.MOV.U32 R85, RZ, RZ, R0 ;  /* 0x000000ffff557224 */ /* 0x000fe200078e0000 */
[----:B------:R-:W-:Y:S01]  /*8ca0*/  LOP3.LUT R25, R3, R80, RZ, 0xc0, !PT ;  /* 0x0000005003197212 */ /* 0x000fe200078ec0ff */
[----:B------:R-:W-:Y:S01]  /*8cb0*/  FADD.FTZ R107, R107, R90 ;  /* 0x0000005a6b6b7221 */ /* 0x000fe20000010000 */
[----:B------:R-:W3:Y:S01]  /*8cc0*/  LDSM.16.MT88.4 R80, [R86+0x6c00] ;  /* 0x006c00005650783b */ /* 0x000ee20000004200 */
[--C-:B------:R-:W-:Y:S01]  /*8cd0*/  HSET2.LE.AND R27, R98, R129.reuse, PT ;  /* 0x00000081621b7233 */ /* 0x100fe20003803000 */
[----:B------:R-:W-:Y:S01]  /*8ce0*/  FADD.FTZ R112, R29, R112 ;  /* 0x000000701d707221 */ /* 0x000fe20000010000 */
[----:B------:R-:W-:Y:S01]  /*8cf0*/  HSET2.LE.AND R26, R88, R129, PT ;  /* 0x00000081581a7233 */ /* 0x000fe20003803000 */
[----:B------:R-:W-:Y:S01]  /*8d00*/  FADD.FTZ R107, R106, R107 ;  /* 0x0000006b6a6b7221 */ /* 0x000fe20000010000 */
[----:B------:R-:W-:Y:S01]  /*8d10*/  F2FP.BF16.F32.PACK_AB R3, R108, R109 ;  /* 0x0000006d6c03723e */ /* 0x000fe200000010ff */
[C---:B--2---:R-:W-:Y:S02]  /*8d20*/  HMMA.16816.F32.BF16 R16, R12.reuse, R20, R16 ;  /* 0x000000140c10723c */ /* 0x044fe40000041810 */
[----:B------:R-:W2:Y:S01]  /*8d30*/  LDSM.16.MT88.4 R96, [R117+0x7c00] ;  /* 0x007c00007560783b */ /* 0x000ea20000004200 */
[----:B------:R-:W-:Y:S01]  /*8d40*/  F2FP.BF16.F32.PACK_AB R88, R105, R110 ;  /* 0x0000006e6958723e */ /* 0x000fe200000010ff */
[----:B------:R-:W-:Y:S01]  /*8d50*/  FADD.FTZ R146, R146, R107 ;  /* 0x0000006b92927221 */ /* 0x000fe20000010000 */
[----:B------:R-:W-:Y:S01]  /*8d60*/  LOP3.LUT R26, R26, R3, RZ, 0xc0, !PT ;  /* 0x000000031a1a7212 */ /* 0x000fe200078ec0ff */
[----:B------:R-:W-:Y:S04]  /*8d70*/  HMMA.16816.F32.BF16 R76, R12, R22, R76 ;  /* 0x000000160c4c723c */ /* 0x000fe8000004184c */
[----:B------:R-:W4:Y:S01]  /*8d80*/  LDSM.16.MT88.4 R12, [R117+0x8c00] ;  /* 0x008c0000750c783b */ /* 0x000f220000004200 */
[----:B------:R-:W-:Y:S01]  /*8d90*/  LOP3.LUT R27, R27, R88, RZ, 0xc0, !PT ;  /* 0x000000581b1b7212 */ /* 0x000fe200078ec0ff */
[----:B------:R-:W-:Y:S01]  /*8da0*/  FADD.FTZ R146, R141, R146 ;  /* 0x000000928d927221 */ /* 0x000fe20000010000 */
[----:B------:R-:W-:Y:S01]  /*8db0*/  FADD.FTZ R109, R109, R112 ;  /* 0x000000706d6d7221 */ /* 0x000fe20000010000 */
[----:B------:R-:W-:Y:S03]  /*8dc0*/  IMAD.MOV.U32 R3, RZ, RZ, R2 ;  /* 0x000000ffff037224 */ /* 0x000fe600078e0002 */
[----:B------:R-:W-:Y:S01]  /*8dd0*/  FADD.FTZ R115, R115, R146 ;  /* 0x0000009273737221 */ /* 0x000fe20000010000 */
[C---:B-1----:R-:W-:Y:S01]  /*8de0*/  HMMA.16816.F32.BF16 R36, R24.reuse, R92, R36 ;  /* 0x0000005c1824723c */ /* 0x042fe20000041824 */
[----:B------:R-:W1:Y:S04]  /*8df0*/  LDSM.16.MT88.4 R20, [R86+0x8c00] ;  /* 0x008c00005614783b */ /* 0x000e680000004200 */
[----:B------:R-:W-:Y:S01]  /*8e00*/  FADD.FTZ R142, R142, R115 ;  /* 0x000000738e8e7221 */ /* 0x000fe20000010000 */
[C---:B------:R-:W-:Y:S05]  /*8e10*/  HMMA.16816.F32.BF16 R40, R24.reuse, R94, R40 ;  /* 0x0000005e1828723c */ /* 0x040fea0000041828 */
[----:B------:R-:W-:Y:S01]  /*8e20*/  FADD.FTZ R33, R33, R142 ;  /* 0x0000008e21217221 */ /* 0x000fe20000010000 */
[----:B------:R-:W-:Y:S01]  /*8e30*/  FADD.FTZ R138, R108, R109 ;  /* 0x0000006d6c8a7221 */ /* 0x000fe20000010000 */
[C---:B---3--:R-:W-:Y:S04]  /*8e40*/  HMMA.16816.F32.BF16 R44, R24.reuse, R80, R44 ;  /* 0x00000050182c723c */ /* 0x048fe8000004182c */
[----:B------:R-:W-:Y:S02]  /*8e50*/  FADD.FTZ R33, R130, R33 ;  /* 0x0000002182217221 */ /* 0x000fe40000010000 */
[C---:B------:R-:W-:Y:S05]  /*8e60*/  HMMA.16816.F32.BF16 R48, R24.reuse, R82, R48 ;  /* 0x000000521830723c */ /* 0x040fea0000041830 */
[----:B------:R-:W-:Y:S01]  /*8e70*/  FADD.FTZ R110, R110, R33 ;  /* 0x000000216e6e7221 */ /* 0x000fe20000010000 */
[C---:B--2---:R-:W-:Y:S05]  /*8e80*/  HMMA.16816.F32.BF16 R52, R24.reuse, R96, R52 ;  /* 0x000000601834723c */ /* 0x044fea0000041834 */
[----:B------:R-:W-:Y:S01]  /*8e90*/  FADD.FTZ R130, R105, R110 ;  /* 0x0000006e69827221 */ /* 0x000fe20000010000 */
[C---:B------:R-:W-:Y:S06]  /*8ea0*/  HMMA.16816.F32.BF16 R56, R24.reuse, R98, R56 ;  /* 0x000000621838723c */ /* 0x040fec0000041838 */
[C---:B------:R-:W-:Y:S06]  /*8eb0*/  HMMA.16816.F32.BF16 R60, R24.reuse, R100, R60 ;  /* 0x00000064183c723c */ /* 0x040fec000004183c */
[C---:B------:R-:W-:Y:S06]  /*8ec0*/  HMMA.16816.F32.BF16 R64, R24.reuse, R102, R64 ;  /* 0x000000661840723c */ /* 0x040fec0000041840 */
[C---:B----4-:R-:W-:Y:S06]  /*8ed0*/  HMMA.16816.F32.BF16 R68, R24.reuse, R12, R68 ;  /* 0x0000000c1844723c */ /* 0x050fec0000041844 */
[C---:B------:R-:W-:Y:S06]  /*8ee0*/  HMMA.16816.F32.BF16 R72, R24.reuse, R14, R72 ;  /* 0x0000000e1848723c */ /* 0x040fec0000041848 */
[C---:B-1----:R-:W-:Y:S06]  /*8ef0*/  HMMA.16816.F32.BF16 R80, R24.reuse, R20, R16 ;  /* 0x000000141850723c */ /* 0x042fec0000041810 */
[----:B------:R-:W-:Y:S01]  /*8f00*/  HMMA.16816.F32.BF16 R76, R24, R22, R76 ;  /* 0x00000016184c723c */ /* 0x000fe2000004184c */
[----:B------:R-:W-:Y:S11]  /*8f10*/  @!UPT UIADD3 URZ, URZ, URZ, URZ ;  /* 0x0000003f3f3ff290 */ /* 0x000ff6000fffe03f */
[----:B------:R-:W-:Y:S01]  /*8f20*/  @!UPT UIADD3 URZ, URZ, URZ, URZ ;  /* 0x0000003f3f3ff290 */ /* 0x000fe2000fffe03f */
[----:B------:R-:W-:Y:S11]  /*8f30*/  @P0 BRA `(.L_x_884) ;  /* 0xffffffdc00900947 */ /* 0x000ff6000383ffff */
.L_x_883:
        /* <DEDUP_REMOVED lines=12> */
[----:B---3--:R-:W-:-:S04]  /*9000*/  SHF.R.S32.HI R5, RZ, 0x1f, R6 ;  /* 0x0000001fff057819 */ /* 0x008fc80000011406 */
[CC--:B------:R-:W-:Y:S02]  /*9010*/  LEA.HI R7, R5.reuse, R6.reuse, RZ, 0x2 ;  /* 0x0000000605077211 */ /* 0x0c0fe400078f10ff */
[----:B------:R-:W-:Y:S01]  /*9020*/  LEA.HI R5, R5, R6, RZ, 0x5 ;  /* 0x0000000605057211 */ /* 0x000fe200078f28ff */
[----:B-1----:R-:W-:-:S03]  /*9030*/  FADD.FTZ R9, R4, R9 ;  /* 0x0000000904097221 */ /* 0x002fc60000010000 */
[----:B------:R-:W-:Y:S01]  /*9040*/  SHF.R.S32.HI R4, RZ, 0x5, R5 ;  /* 0x00000005ff047819 */ /* 0x000fe20000011405 */
[----:B--2---:R-:W-:Y:S01]  /*9050*/  FADD.FTZ R8, R3, R8 ;  /* 0x0000000803087221 */ /* 0x004fe20000010000 */
[----:B------:R-:W-:Y:S02]  /*9060*/  FSETP.NE.FTZ.AND P2, PT, R9, RZ, PT ;  /* 0x000000ff0900720b */ /* 0x000fe40003f55000 */
[----:B------:R-:W-:Y:S02]  /*9070*/  SHF.R.S32.HI R3, RZ, 0x2, R7 ;  /* 0x00000002ff037819 */ /* 0x000fe40000011407 */
[----:B------:R-:W-:Y:S02]  /*9080*/  FSETP.NE.FTZ.AND P1, PT, R8, RZ, PT ;  /* 0x000000ff0800720b */ /* 0x000fe40003f35000 */
[----:B------:R-:W-:Y:S02]  /*9090*/  SHF.R.S32.HI R10, RZ, 0x1f, R3 ;  /* 0x0000001fff0a7819 */ /* 0x000fe40000011403 */
[----:B------:R-:W-:-:S02]  /*90a0*/  LOP3.LUT R7, R7, 0xfffffffc, RZ, 0xc0, !PT ;  /* 0xfffffffc07077812 */ /* 0x000fc400078ec0ff */
[----:B------:R-:W-:Y:S02]  /*90b0*/  LEA.HI R10, R10, R3, RZ, 0x3 ;  /* 0x000000030a0a7211 */ /* 0x000fe400078f18ff */
[----:B------:R-:W-:Y:S01]  /*90c0*/  IADD3 R7, -R7, R6, RZ ;  /* 0x0000000607077210 */ /* 0x000fe20007ffe1ff */
[----:B------:R-:W1:Y:S01]  /*90d0*/  @P2 MUFU.RCP R11, R9 ;  /* 0x00000009000b2308 */ /* 0x000e620000001000 */
[----:B------:R-:W-:-:S03]  /*90e0*/  LOP3.LUT R10, R10, 0xfffffff8, RZ, 0xc0, !PT ;  /* 0xfffffff80a0a7812 */ /* 0x000fc600078ec0ff */
[----:B------:R-:W-:Y:S01]  /*90f0*/  IMAD R4, R4, 0x100, R7 ;  /* 0x0000010004047824 */ /* 0x000fe200078e0207 */
[----:B------:R-:W-:-:S03]  /*9100*/  IADD3 R10, R3, -R10, RZ ;  /* 0x8000000a030a7210 */ /* 0x000fc60007ffe0ff */
[----:B------:R-:W2:Y:S01]  /*9110*/  @P1 MUFU.RCP R12, R8 ;  /* 0x00000008000c1308 */ /* 0x000ea20000001000 */
[----:B------:R-:W-:-:S04]  /*9120*/  LEA.HI R3, R10, R10, RZ, 0x1 ;  /* 0x0000000a0a037211 */ /* 0x000fc800078f08ff */
[----:B------:R-:W-:Y:S02]  /*9130*/  SHF.R.S32.HI R7, RZ, 0x1, R3 ;  /* 0x00000001ff077819 */ /* 0x000fe40000011403 */
[----:B------:R-:W-:Y:S01]  /*9140*/  LOP3.LUT R3, R3, 0x3fffffe, RZ, 0xc0, !PT ;  /* 0x03fffffe03037812 */ /* 0x000fe200078ec0ff */
[----:B-1----:R-:W-:Y:S01]  /*9150*/  FMUL.FTZ R11, R11, UR4 ;  /* 0x000000040b0b7c20 */ /* 0x002fe20008410000 */
[----:B------:R-:W-:-:S03]  /*9160*/  LOP3.LUT P0, RZ, R7, 0x2, RZ, 0xc0, !PT ;  /* 0x0000000207ff7812 */ /* 0x000fc6000780c0ff */
[----:B------:R-:W-:Y:S02]  /*9170*/  IMAD.IADD R3, R10, 0x1, -R3 ;  /* 0x000000010a037824 */ /* 0x000fe400078e0a03 */
[C---:B------:R-:W-:Y:S01]  /*9180*/  FMUL.FTZ R36, R11.reuse, R36 ;  /* 0x000000240b247220 */ /* 0x040fe20000410000 */
[C---:B------:R-:W-:Y:S01]  /*9190*/  FMUL.FTZ R37, R11.reuse, R37 ;  /* 0x000000250b257220 */ /* 0x040fe20000410000 */
[C---:B------:R-:W-:Y:S01]  /*91a0*/  FMUL.FTZ R40, R11.reuse, R40 ;  /* 0x000000280b287220 */ /* 0x040fe20000410000 */
[----:B------:R-:W-:Y:S01]  /*91b0*/  FMUL.FTZ R41, R11, R41 ;  /* 0x000000290b297220 */ /* 0x000fe20000410000 */
[----:B--2---:R-:W-:Y:S01]  /*91c0*/  FMUL.FTZ R12, R12, UR4 ;  /* 0x000000040c0c7c20 */ /* 0x004fe20008410000 */
[----:B------:R-:W1:Y:S01]  /*91d0*/  S2UR UR4, SR_CgaCtaId ;  /* 0x00000000000479c3 */ /* 0x000e620000008800 */
[----:B------:R-:W-:Y:S01]  /*91e0*/  LEA R3, R3, R4, 0x4 ;  /* 0x0000000403037211 */ /* 0x000fe200078e20ff */
        /* <DEDUP_REMOVED lines=25> */
[C---:B------:R-:W-:Y:S01]  /*9380*/  SHF.L.U32 R12, R7.reuse, 0x6, RZ ;  /* 0x00000006070c7819 */ /* 0x040fe200000006ff */
[----:B-1----:R-:W-:Y:S01]  /*9390*/  ULEA UR4, UR4, UR5, 0x18 ;  /* 0x0000000504047291 */ /* 0x002fe2000f8ec03f */
[----:B------:R-:W-:Y:S01]  /*93a0*/  LOP3.LUT R4, R7, 0x1, RZ, 0xc0, !PT ;  /* 0x0000000107047812 */ /* 0x000fe200078ec0ff */
[C---:B------:R-:W-:Y:S01]  /*93b0*/  FMUL.FTZ R45, R11.reuse, R45 ;  /* 0x0000002d0b2d7220 */ /* 0x040fe20000410000 */
[----:B------:R-:W-:Y:S01]  /*93c0*/  LOP3.LUT R12, R12, 0xc0, RZ, 0xc0, !PT ;  /* 0x000000c00c0c7812 */ /* 0x000fe200078ec0ff */
[C---:B------:R-:W-:Y:S01]  /*93d0*/  FMUL.FTZ R48, R11.reuse, R48 ;  /* 0x000000300b307220 */ /* 0x040fe20000410000 */
[----:B------:R-:W-:Y:S01]  /*93e0*/  ISETP.NE.U32.AND P3, PT, R4, 0x1, PT ;  /* 0x000000010400780c */ /* 0x000fe20003f65070 */
[C---:B------:R-:W-:Y:S01]  /*93f0*/  FMUL.FTZ R49, R11.reuse, R49 ;  /* 0x000000310b317220 */ /* 0x040fe20000410000 */
[----:B------:R-:W-:Y:S01]  /*9400*/  LEA.HI R12, R12, R12, RZ, 0x1d ;  /* 0x0000000c0c0c7211 */ /* 0x000fe200078fe8ff */
[C---:B------:R-:W-:Y:S01]  /*9410*/  FMUL.FTZ R52, R11.reuse, R52 ;  /* 0x000000340b347220 */ /* 0x040fe20000410000 */
[----:B------:R-:W-:Y:S01]  /*9420*/  MOV R4, 0x20 ;  /* 0x0000002000047802 */ /* 0x000fe20000000f00 */
[----:B------:R-:W-:Y:S01]  /*9430*/  FMUL.FTZ R53, R11, R53 ;  /* 0x000000350b357220 */ /* 0x000fe20000410000 */
[----:B------:R-:W-:Y:S01]  /*9440*/  LEA R3, R3, R12, 0x1 ;  /* 0x0000000c03037211 */ /* 0x000fe200078e08ff */
[C---:B------:R-:W-:Y:S01]  /*9450*/  FMUL.FTZ R56, R11.reuse, R56 ;  /* 0x000000380b387220 */ /* 0x040fe20000410000 */
[----:B------:R-:W-:Y:S01]  /*9460*/  SEL R4, R4, 0xffffffe0, !P0 ;  /* 0xffffffe004047807 */ /* 0x000fe20004000000 */
[----:B------:R-:W-:Y:S01]  /*9470*/  FMUL.FTZ R57, R11, R57 ;  /* 0x000000390b397220 */ /* 0x000fe20000410000 */
[----:B------:R-:W-:Y:S01]  /*9480*/  LEA R3, R3, UR4, 0x1 ;  /* 0x0000000403037c11 */ /* 0x000fe2000f8e08ff */
[----:B------:R-:W-:Y:S01]  /*9490*/  @UP0 ULDC.64 UR4, c[0x0][0x298] ;  /* 0x0000a60000040ab9 */ /* 0x000fe20000000a00 */
[----:B------:R-:W-:Y:S01]  /*94a0*/  F2FP.BF16.F32.PACK_AB R36, R37, R36 ;  /* 0x000000242524723e */ /* 0x000fe200000010ff */
[----:B------:R-:W-:Y:S01]  /*94b0*/  @UP0 UIMAD.WIDE.U32 UR10, UR26, UR4, URZ ;  /* 0x000000041a0a02a5 */ /* 0x000fe2000f8e003f */
[----:B------:R-:W-:Y:S01]  /*94c0*/  F2FP.BF16.F32.PACK_AB R38, R39, R38 ;  /* 0x000000262726723e */ /* 0x000fe200000010ff */
[C---:B------:R-:W-:Y:S01]  /*94d0*/  VIADD R7, R3.reuse, 0xfffffff0 ;  /* 0xfffffff003077836 */ /* 0x040fe20000000000 */
[----:B------:R-:W-:Y:S01]  /*94e0*/  @P3 IADD3 R7, R3, 0x10, RZ ;  /* 0x0000001003073810 */ /* 0x000fe20007ffe0ff */
        /* <DEDUP_REMOVED lines=19> */
[----:B------:R-:W-:Y:S01]  /*9620*/  PLOP3.LUT P0, PT, PT, PT, UP0, 0x80, 0x0 ;  /* 0x000000000000781c */ /* 0x000fe20003f0f008 */
[----:B------:R1:W-:Y:S01]  /*9630*/  STS [R13+0x200], R46 ;  /* 0x0002002e0d007388 */ /* 0x0003e20000000800 */
[C---:B------:R-:W-:Y:S01]  /*9640*/  FMUL.FTZ R69, R11.reuse, R69 ;  /* 0x000000450b457220 */ /* 0x040fe20000410000 */
[C---:B------:R-:W-:Y:S01]  /*9650*/  FMUL.FTZ R72, R11.reuse, R72 ;  /* 0x000000480b487220 */ /* 0x040fe20000410000 */
[C---:B------:R-:W-:Y:S01]  /*9660*/  FMUL.FTZ R73, R11.reuse, R73 ;  /* 0x000000490b497220 */ /* 0x040fe20000410000 */
[----:B------:R1:W-:Y:S01]  /*9670*/  STS [R15], R48 ;  /* 0x000000300f007388 */ /* 0x0003e20000000800 */
[C---:B------:R-:W-:Y:S01]  /*9680*/  FMUL.FTZ R80, R11.reuse, R80 ;  /* 0x000000500b507220 */ /* 0x040fe20000410000 */
[C---:B------:R-:W-:Y:S01]  /*9690*/  FMUL.FTZ R81, R11.reuse, R81 ;  /* 0x000000510b517220 */ /* 0x040fe20000410000 */
[C---:B------:R-:W-:Y:S01]  /*96a0*/  FMUL.FTZ R76, R11.reuse, R76 ;  /* 0x0000004c0b4c7220 */ /* 0x040fe20000410000 */
[----:B------:R1:W-:Y:S01]  /*96b0*/  STS [R15+0x200], R50 ;  /* 0x000200320f007388 */ /* 0x0003e20000000800 */
[----:B------:R-:W-:Y:S01]  /*96c0*/  FMUL.FTZ R11, R11, R77 ;  /* 0x0000004d0b0b7220 */ /* 0x000fe20000410000 */
[----:B------:R-:W-:Y:S01]  /*96d0*/  @UP0 UIMAD UR6, UR26, UR5, UR11 ;  /* 0x000000051a0602a4 */ /* 0x000fe2000f8e020b */
[----:B------:R-:W-:Y:S01]  /*96e0*/  F2FP.BF16.F32.PACK_AB R54, R55, R54 ;  /* 0x000000363736723e */ /* 0x000fe200000010ff */
[----:B------:R1:W-:Y:S01]  /*96f0*/  STS [R3+0x1000], R52 ;  /* 0x0010003403007388 */ /* 0x0003e20000000800 */
        /* <DEDUP_REMOVED lines=14> */
[----:B-1----:R-:W-:Y:S06]  /*97e0*/  @P0 BRA `(.L_x_887) ;  /* 0x00000000001c0947 */ /* 0x002fec0003800000 */
[----:B------:R-:W1:Y:S01]  /*97f0*/  S2UR UR7, SR_CTAID.Y ;  /* 0x00000000000779c3 */ /* 0x000e620000002600 */
[----:B------:R-:W-:Y:S01]  /*9800*/  ULDC.64 UR4, c[0x0][0x290] ;  /* 0x0000a40000047ab9 */ /* 0x000fe20000000a00 */
[----:B-1----:R-:W-:Y:S02]  /*9810*/  USHF.R.S32.HI UR6, URZ, 0x1f, UR7 ;  /* 0x0000001f3f067899 */ /* 0x002fe40008011407 */
[----:B------:R-:W-:Y:S02]  /*9820*/  UIMAD.WIDE.U32 UR10, UR7, UR4, URZ ;  /* 0x00000004070a72a5 */ /* 0x000fe4000f8e003f */
[----:B------:R-:W-:-:S04]  /*9830*/  UIMAD UR6, UR6, UR4, URZ ;  /* 0x00000004060672a4 */ /* 0x000fc8000f8e023f */
[----:B------:R-:W-:-:S04]  /*9840*/  UIMAD UR6, UR7, UR5, UR6 ;  /* 0x00000005070672a4 */ /* 0x000fc8000f8e0206 */
[----:B------:R-:W-:-:S12]  /*9850*/  UIADD3 UR6, UR11, UR6, URZ ;  /* 0x000000060b067290 */ /* 0x000fd8000fffe03f */
.L_x_887:
[----:B------:R-:W-:Y:S01]  /*9860*/  ULDC.U8 UR5, c[0x0][0x3d9] ;  /* 0x0000f64000057ab9 */ /* 0x000fe20000000000 */
[----:B------:R-:W-:Y:S01]  /*9870*/  STS [R3+0x1200], R54 ;  /* 0x0012003603007388 */ /* 0x000fe20000000800 */
[----:B------:R-:W-:Y:S01]  /*9880*/  ISETP.NE.AND P0, PT, RZ, UR5, PT ;  /* 0x00000005ff007c0c */ /* 0x000fe2000bf05270 */
[----:B------:R-:W-:Y:S01]  /*9890*/  ULDC.U8 UR8, c[0x0][0x3d8] ;  /* 0x0000f60000087ab9 */ /* 0x000fe20000000000 */
[----:B------:R-:W1:Y:S01]  /*98a0*/  S2UR UR4, SR_CTAID.X ;  /* 0x00000000000479c3 */ /* 0x000e620000002500 */
[----:B------:R-:W-:Y:S01]  /*98b0*/  STS [R7+0x1000], R56 ;  /* 0x0010003807007388 */ /* 0x000fe20000000800 */
[----:B------:R-:W-:-:S03]  /*98c0*/  ISETP.NE.AND P4, PT, RZ, UR8, PT ;  /* 0x00000008ff007c0c */ /* 0x000fc6000bf85270 */
[----:B------:R-:W-:Y:S01]  /*98d0*/  STS [R7+0x1200], R58 ;  /* 0x0012003a07007388 */ /* 0x000fe20000000800 */
[----:B------:R-:W-:-:S03]  /*98e0*/  ISETP.EQ.AND P4, PT, RZ, UR5, P4 ;  /* 0x00000005ff007c0c */ /* 0x000fc6000a782270 */
[----:B------:R-:W-:Y:S02]  /*98f0*/  STS [R13+0x1000], R60 ;  /* 0x0010003c0d007388 */ /* 0x000fe40000000800 */
[----:B------:R-:W2:Y:S01]  /*9900*/  @P0 LDC.64 R16, c[0x0][0x2c0] ;  /* 0x0000b000ff100b82 */ /* 0x000ea20000000a00 */
[----:B------:R-:W-:Y:S01]  /*9910*/  @P0 IMAD.MOV.U32 R24, RZ, RZ, 0x1 ;  /* 0x00000001ff180424 */ /* 0x000fe200078e00ff */
        /* <DEDUP_REMOVED lines=8> */
[----:B--2---:R-:W-:-:S03]  /*99a0*/  @P0 IMAD R25, R17, R16, RZ ;  /* 0x0000001011190224 */ /* 0x004fc600078e02ff */
[----:B------:R2:W-:Y:S04]  /*99b0*/  STS [R7+0x2200], R74 ;  /* 0x0022004a07007388 */ /* 0x0005e80000000800 */
[----:B------:R3:W-:Y:S04]  /*99c0*/  STS [R13+0x2000], R80 ;  /* 0x002000500d007388 */ /* 0x0007e80000000800 */
[----:B------:R3:W-:Y:S01]  /*99d0*/  STS [R13+0x2200], R82 ;  /* 0x002200520d007388 */ /* 0x0007e20000000800 */
[----:B------:R-:W4:Y:S01]  /*99e0*/  S2R R11, SR_CTAID.Y ;  /* 0x00000000000b7919 */ /* 0x000f220000002600 */
[----:B------:R-:W1:Y:S01]  /*99f0*/  S2R R10, SR_CTAID.Z ;  /* 0x00000000000a7919 */ /* 0x000e620000002700 */
[----:B------:R-:W1:Y:S01]  /*9a00*/  S2R R4, SR_TID.X ;  /* 0x0000000000047919 */ /* 0x000e620000002100 */
[----:B------:R3:W-:Y:S01]  /*9a10*/  STS [R15+0x2000], R76 ;  /* 0x0020004c0f007388 */ /* 0x0007e20000000800 */
[----:B--2---:R-:W2:Y:S03]  /*9a20*/  @P0 LDC R7, c[0x0][0x2c0] ;  /* 0x0000b000ff070b82 */ /* 0x004ea60000000800 */
[----:B------:R3:W-:Y:S01]  /*9a30*/  STS [R15+0x2200], R78 ;  /* 0x0022004e0f007388 */ /* 0x0007e20000000800 */
[----:B------:R-:W-:Y:S05]  /*9a40*/  @!P4 BRA `(.L_x_888) ;  /* 0x000000000020c947 */ /* 0x000fea0003800000 */
[----:B------:R-:W5:Y:S01]  /*9a50*/  S2UR UR5, SR_CTAID.Y ;  /* 0x00000000000579c3 */ /* 0x000f620000002600 */
[----:B------:R-:W-:Y:S01]  /*9a60*/  ULDC UR7, c[0x0][0x2c4] ;  /* 0x0000b10000077ab9 */ /* 0x000fe20000000800 */
[----:B------:R-:W-:Y:S01]  /*9a70*/  PLOP3.LUT P3, PT, PT, PT, PT, 0x80, 0x0 ;  /* 0x000000000000781c */ /* 0x000fe20003f6f070 */
[----:B-----5:R-:W-:-:S04]  /*9a80*/  UIMAD UR5, UR5, UR7, URZ ;  /* 0x00000007050572a4 */ /* 0x020fc8000f8e023f */
[----:B------:R-:W-:-:S04]  /*9a90*/  USEL UR26, UR5, UR26, !UP0 ;  /* 0x0000001a051a7287 */ /* 0x000fc8000c000000 */
[----:B------:R-:W-:Y:S02]  /*9aa0*/  USHF.R.S32.HI UR5, URZ, 0x1f, UR26 ;  /* 0x0000001f3f057899 */ /* 0x000fe4000801141a */
[----:B------:R-:W-:-:S04]  /*9ab0*/  IMAD.U32 R30, RZ, RZ, UR26 ;  /* 0x0000001aff1e7e24 */ /* 0x000fc8000f8e00ff */
[----:B------:R-:W-:Y:S02]  /*9ac0*/  MOV R31, UR5 ;  /* 0x00000005001f7c02 */ /* 0x000fe40008000f00 */
.L_x_888:
[----:B------:R-:W-:Y:S05]  /*9ad0*/  @P0 BRA `(.L_x_889) ;  /* 0x0000000000180947 */ /* 0x000fea0003800000 */
[----:B------:R-:W5:Y:S01]  /*9ae0*/  LDC R25, c[0x0][0x2c4] ;  /* 0x0000b100ff197b82 */ /* 0x000f620000000800 */
[----:B------:R-:W-:Y:S02]  /*9af0*/  ISETP.NE.AND P0, PT, RZ, UR8, PT ;  /* 0x00000008ff007c0c */ /* 0x000fe4000bf05270 */
[----:B--2---:R-:W-:-:S05]  /*9b00*/  MOV R7, 0x1 ;  /* 0x0000000100077802 */ /* 0x004fca0000000f00 */
[----:B------:R-:W2:Y:S08]  /*9b10*/  LDC R24, c[0x0][0x270] ;  /* 0x00009c00ff187b82 */ /* 0x000eb00000000800 */
[----:B-----5:R-:W2:Y:S02]  /*9b20*/  @P0 LDC R25, c[0x0][0x2e4] ;  /* 0x0000b900ff190b82 */ /* 0x020ea40000000800 */
[----:B--2---:R-:W-:-:S07]  /*9b30*/  IMAD R24, R25, R24, RZ ;  /* 0x0000001819187224 */ /* 0x004fce00078e02ff */
.L_x_889:
[----:B------:R-:W-:Y:S01]  /*9b40*/  BAR.SYNC.DEFER_BLOCKING 0x0 ;  /* 0x0000000000007b1d */ /* 0x000fe20000010000 */
[----:B-1----:R-:W-:Y:S01]  /*9b50*/  SHF.R.S32.HI R29, RZ, 0x1f, R4 ;  /* 0x0000001fff1d7819 */ /* 0x002fe20000011404 */
[----:B----4-:R-:W-:Y:S02]  /*9b60*/  IMAD R11, R11, R24, RZ ;  /* 0x000000180b0b7224 */ /* 0x010fe400078e02ff */
[----:B------:R-:W-:Y:S01]  /*9b70*/  IMAD R128, R131, 0x10, R128 ;  /* 0x0000001083807824 */ /* 0x000fe200078e0280 */
[----:B------:R-:W-:-:S03]  /*9b80*/  LEA.HI R26, R29, R4, RZ, 0x2 ;  /* 0x000000041d1a7211 */ /* 0x000fc600078f10ff */
[----:B------:R-:W1:Y:S01]  /*9b90*/  @P2 LDC R3, c[0x0][0x2e8] ;  /* 0x0000ba00ff032b82 */ /* 0x000e620000000800 */
[----:B------:R-:W4:Y:S01]  /*9ba0*/  @P2 MUFU.LG2 R9, R9 ;  /* 0x0000000900092308 */ /* 0x000f220000000c00 */
[----:B------:R-:W-:Y:S01]  /*9bb0*/  LOP3.LUT R29, R5, 0xffffffe0, RZ, 0xc0, !PT ;  /* 0xffffffe0051d7812 */ /* 0x000fe200078ec0ff */
[----:B------:R-:W-:Y:S01]  /*9bc0*/  BSSY B0, `(.L_x_890) ;  /* 0x000002d000007945 */ /* 0x000fe20003800000 */
[----:B------:R-:W-:Y:S02]  /*9bd0*/  LOP3.LUT R5, R26, 0xfffffffc, RZ, 0xc0, !PT ;  /* 0xfffffffc1a057812 */ /* 0x000fe400078ec0ff */
[----:B------:R-:W-:Y:S01]  /*9be0*/  SEL R11, R11, RZ, !P3 ;  /* 0x000000ff0b0b7207 */ /* 0x000fe20005800000 */
[----:B------:R-:W-:Y:S01]  /*9bf0*/  IMAD.IADD R29, R6, 0x1, -R29 ;  /* 0x00000001061d7824 */ /* 0x000fe200078e0a1d */
[----:B------:R-:W5:Y:S01]  /*9c00*/  @P1 LDC R27, c[0x0][0x2e8] ;  /* 0x0000ba00ff1b1b82 */ /* 0x000f620000000800 */
[----:B------:R-:W3:Y:S01]  /*9c10*/  @P1 MUFU.LG2 R8, R8 ;  /* 0x0000000800081308 */ /* 0x000ee20000000c00 */
[----:B------:R-:W-:Y:S01]  /*9c20*/  IADD3 R5, -R5, R4, RZ ;  /* 0x0000000405057210 */ /* 0x000fe20007ffe1ff */
[----:B--2---:R-:W-:Y:S01]  /*9c30*/  IMAD R4, R7, UR4, RZ ;  /* 0x0000000407047c24 */ /* 0x004fe2000f8e02ff */
[----:B------:R-:W-:Y:S01]  /*9c40*/  LOP3.LUT P0, RZ, R29, 0x3, RZ, 0xc0, !PT ;  /* 0x000000031dff7812 */ /* 0x000fe2000780c0ff */
[----:B------:R-:W-:Y:S01]  /*9c50*/  IMAD R11, R10, R25, R11 ;  /* 0x000000190a0b7224 */ /* 0x000fe200078e020b */
[----:B------:R-:W-:Y:S01]  /*9c60*/  SHF.R.S32.HI R26, RZ, 0x2, R26 ;  /* 0x00000002ff1a7819 */ /* 0x000fe2000001141a */
[----:B------:R-:W-:Y:S01]  /*9c70*/  IMAD.MOV.U32 R6, RZ, RZ, 0x7f800000 ;  /* 0x7f800000ff067424 */ /* 0x000fe200078e00ff */
[----:B------:R-:W-:Y:S01]  /*9c80*/  SHF.L.U32 R4, R4, 0x6, RZ ;  /* 0x0000000604047819 */ /* 0x000fe200000006ff */
[----:B------:R2:W2:Y:S01]  /*9c90*/  LDS.128 R20, [R121+0x800] ;  /* 0x0008000079147984 */ /* 0x0004a20000000c00 */
[----:B----4-:R-:W-:-:S03]  /*9ca0*/  @P2 FMUL.FTZ R9, R9, 0.69314718246459960938 ;  /* 0x3f31721809092820 */ /* 0x010fc60000410000 */
[----:B------:R4:W2:Y:S01]  /*9cb0*/  LDS.128 R16, [R121+0x1800] ;  /* 0x0018000079107984 */ /* 0x0008a20000000c00 */
[----:B-1----:R-:W-:Y:S01]  /*9cc0*/  @P2 FFMA.FTZ R6, R2, R3, R9 ;  /* 0x0000000302062223 */ /* 0x002fe20000010009 */
[----:B------:R-:W-:Y:S02]  /*9cd0*/  SHF.R.S32.HI R3, RZ, 0x1f, R4 ;  /* 0x0000001fff037819 */ /* 0x000fe40000011404 */
[----:B---3--:R4:W1:Y:S01]  /*9ce0*/  LDS.128 R12, [R121+0x2800] ;  /* 0x00280000790c7984 */ /* 0x0088620000000c00 */
[----:B------:R-:W-:Y:S01]  /*9cf0*/  @P1 FMUL.FTZ R25, R8, 0.69314718246459960938 ;  /* 0x3f31721808191820 */ /* 0x000fe20000410000 */
[--C-:B------:R-:W-:Y:S01]  /*9d00*/  IADD3 R8, P3, P2, R4, R30, R11.reuse ;  /* 0x0000001e04087210 */ /* 0x100fe20007a7e00b */
[----:B------:R-:W-:Y:S01]  /*9d10*/  IMAD.MOV.U32 R9, RZ, RZ, 0x7f800000 ;  /* 0x7f800000ff097424 */ /* 0x000fe200078e00ff */
[----:B------:R-:W-:Y:S01]  /*9d20*/  SHF.R.S32.HI R30, RZ, 0x1f, R11 ;  /* 0x0000001fff1e7819 */ /* 0x000fe2000001140b */
[----:B-----5:R-:W-:Y:S01]  /*9d30*/  @P1 FFMA.FTZ R9, R0, R27, R25 ;  /* 0x0000001b00091223 */ /* 0x020fe20000010019 */
[----:B------:R-:W-:-:S02]  /*9d40*/  SHF.L.U32 R0, R5, 0x3, RZ ;  /* 0x0000000305007819 */ /* 0x000fc400000006ff */
[----:B------:R-:W-:Y:S01]  /*9d50*/  IADD3.X R30, R3, R31, R30, P3, P2 ;  /* 0x0000001f031e7210 */ /* 0x000fe20001fe441e */
[----:B------:R-:W-:Y:S06]  /*9d60*/  @P0 BRA `(.L_x_891) ;  /* 0x0000000000480947 */ /* 0x000fec0003800000 */
[----:B------:R-:W-:Y:S01]  /*9d70*/  UIMAD UR5, UR4, -0x40, UR28 ;  /* 0xffffffc0040578a4 */ /* 0x000fe2000f8e021c */
[----:B------:R-:W-:-:S05]  /*9d80*/  VIADD R24, R128, 0x8 ;  /* 0x0000000880187836 */ /* 0x000fca0000000000 */
[----:B------:R-:W-:Y:S02]  /*9d90*/  ISETP.GE.AND P3, PT, R128, UR5, PT ;  /* 0x0000000580007c0c */ /* 0x000fe4000bf66270 */
[----:B------:R-:W-:-:S11]  /*9da0*/  ISETP.GE.AND P2, PT, R24, UR5, PT ;  /* 0x0000000518007c0c */ /* 0x000fd6000bf46270 */
[----:B------:R-:W3:Y:S01]  /*9db0*/  @!P3 LDC.64 R4, c[0x0][0x2b0] ;  /* 0x0000ac00ff04bb82 */ /* 0x000ee20000000a00 */
[-C--:B------:R-:W-:Y:S02]  /*9dc0*/  @!P3 IMAD R11, R128, R7.reuse, RZ ;  /* 0x00000007800bb224 */ /* 0x080fe400078e02ff */
[----:B------:R-:W-:-:S03]  /*9dd0*/  @!P2 IMAD R25, R24, R7, RZ ;  /* 0x000000071819a224 */ /* 0x000fc600078e02ff */
[-C--:B------:R-:W-:Y:S02]  /*9de0*/  @!P3 IADD3 R7, P1, R11, R8.reuse, RZ ;  /* 0x000000080b07b210 */ /* 0x080fe40007f3e0ff */
[----:B------:R-:W5:Y:S01]  /*9df0*/  @!P2 LDC.64 R2, c[0x0][0x2b0] ;  /* 0x0000ac00ff02ab82 */ /* 0x000f620000000a00 */
[----:B------:R-:W-:Y:S02]  /*9e00*/  @!P2 IADD3 R8, P0, R25, R8, RZ ;  /* 0x000000081908a210 */ /* 0x000fe40007f1e0ff */
[-C--:B------:R-:W-:Y:S02]  /*9e10*/  @!P3 LEA.HI.X.SX32 R24, R11, R30.reuse, 0x1, P1 ;  /* 0x0000001e0b18b211 */ /* 0x080fe400008f0eff */
[----:B------:R-:W-:Y:S02]  /*9e20*/  @!P2 LEA.HI.X.SX32 R25, R25, R30, 0x1, P0 ;  /* 0x0000001e1919a211 */ /* 0x000fe400000f0eff */
[----:B---3--:R-:W-:-:S04]  /*9e30*/  @!P3 LEA R4, P1, R7, R4, 0x2 ;  /* 0x000000040704b211 */ /* 0x008fc800078210ff */
[----:B------:R-:W-:Y:S02]  /*9e40*/  @!P3 LEA.HI.X R5, R7, R5, R24, 0x2, P1 ;  /* 0x000000050705b211 */ /* 0x000fe400008f1418 */
[----:B-----5:R-:W-:-:S03]  /*9e50*/  @!P2 LEA R2, P0, R8, R2, 0x2 ;  /* 0x000000020802a211 */ /* 0x020fc600078010ff */
[----:B------:R3:W-:Y:S01]  /*9e60*/  @!P3 STG.E desc[UR30][R4.64], R6 ;  /* 0x000000060400b986 */ /* 0x0007e2000c10191e */
[----:B------:R-:W-:-:S05]  /*9e70*/  @!P2 LEA.HI.X R3, R8, R3, R25, 0x2, P0 ;  /* 0x000000030803a211 */ /* 0x000fca00000f1419 */
[----:B------:R3:W-:Y:S04]  /*9e80*/  @!P2 STG.E desc[UR30][R2.64], R9 ;  /* 0x000000090200a986 */ /* 0x0007e8000c10191e */
.L_x_891:
[----:B------:R-:W-:Y:S05]  /*9e90*/  BSYNC B0 ;  /* 0x0000000000007941 */ /* 0x000fea0003800000 */
.L_x_890:
[----:B---3--:R-:W-:Y:S01]  /*9ea0*/  SHF.R.S32.HI R3, RZ, 0x1f, R0 ;  /* 0x0000001fff037819 */ /* 0x008fe20000011400 */
[----:B------:R-:W-:Y:S01]  /*9eb0*/  ULDC.64 UR4, c[0x0][0x2a0] ;  /* 0x0000a80000047ab9 */ /* 0x000fe20000000a00 */
[----:B------:R-:W-:Y:S01]  /*9ec0*/  IADD3 R28, P1, R0, UR10, RZ ;  /* 0x0000000a001c7c10 */ /* 0x000fe2000ff3e0ff */
[----:B------:R-:W-:Y:S01]  /*9ed0*/  VIADD R2, R26, 0x20 ;  /* 0x000000201a027836 */ /* 0x000fe20000000000 */
[----:B------:R-:W-:Y:S01]  /*9ee0*/  SHF.R.S32.HI R0, RZ, 0x1f, R10 ;  /* 0x0000001fff007819 */ /* 0x000fe2000001140a */
[----:B------:R-:W-:Y:S01]  /*9ef0*/  BSSY B0, `(.L_x_892) ;  /* 0x000001b000007945 */ /* 0x000fe20003800000 */
[----:B------:R-:W-:Y:S01]  /*9f00*/  IADD3.X R29, R3, UR6, RZ, P1, !PT ;  /* 0x00000006031d7c10 */ /* 0x000fe20008ffe4ff */
[----:B------:R-:W-:Y:S01]  /*9f10*/  IMAD.U32 R3, RZ, RZ, UR27 ;  /* 0x0000001bff037e24 */ /* 0x000fe2000f8e00ff */
[----:B------:R-:W-:Y:S01]  /*9f20*/  SHF.R.S32.HI R27, RZ, 0x1f, R26 ;  /* 0x0000001fff1b7819 */ /* 0x000fe2000001141a */
[----:B------:R-:W-:Y:S01]  /*9f30*/  IMAD R5, R0, UR4, RZ ;  /* 0x0000000400057c24 */ /* 0x000fe2000f8e02ff */
[----:B------:R-:W-:Y:S01]  /*9f40*/  ISETP.GE.AND P0, PT, R2, UR23, PT ;  /* 0x0000001702007c0c */ /* 0x000fe2000bf06270 */
[----:B------:R-:W-:Y:S01]  /*9f50*/  IMAD.WIDE.U32 R28, R10, UR4, R28 ;  /* 0x000000040a1c7c25 */ /* 0x000fe2000f8e001c */
[----:B------:R-:W-:-:S03]  /*9f60*/  ISETP.GE.AND P1, PT, R26, UR23, PT ;  /* 0x000000171a007c0c */ /* 0x000fc6000bf26270 */
[----:B------:R-:W-:Y:S02]  /*9f70*/  IMAD R0, R10, UR5, R5 ;  /* 0x000000050a007c24 */ /* 0x000fe4000f8e0205 */
[----:B------:R-:W-:Y:S01]  /*9f80*/  IMAD.WIDE R2, R3, 0x40, R26 ;  /* 0x0000004003027825 */ /* 0x000fe200078e021a */
[----:B------:R3:W1:Y:S03]  /*9f90*/  LDS.128 R8, [R121] ;  /* 0x0000000079087984 */ /* 0x0006660000000c00 */
[----:B------:R-:W-:Y:S01]  /*9fa0*/  IMAD.IADD R31, R29, 0x1, R0 ;  /* 0x000000011d1f7824 */ /* 0x000fe200078e0200 */
[----:B------:R3:W1:Y:S04]  /*9fb0*/  LDS.128 R4, [R121+0x1000] ;  /* 0x0010000079047984 */ /* 0x0006680000000c00 */
        /* <DEDUP_REMOVED lines=14> */
.L_x_893:
[----:B------:R-:W-:Y:S05]  /*a0a0*/  BSYNC B0 ;  /* 0x0000000000007941 */ /* 0x000fea0003800000 */
.L_x_892:
[----:B------:R-:W-:Y:S05]  /*a0b0*/  @P0 EXIT ;  /* 0x000000000000094d */ /* 0x000fea0003800000 */
[----:B------:R-:W-:Y:S01]  /*a0c0*/  IADD3 R0, P0, R2, 0x20, RZ ;  /* 0x0000002002007810 */ /* 0x000fe20007f1e0ff */
[----:B------:R-:W-:Y:S01]  /*a0d0*/  ULDC.64 UR4, c[0x0][0x298] ;  /* 0x0000a60000047ab9 */ /* 0x000fe20000000a00 */
[----:B-1----:R-:W-:Y:S01]  /*a0e0*/  MOV R5, R31 ;  /* 0x0000001f00057202 */ /* 0x002fe20000000f00 */
        /* <DEDUP_REMOVED lines=9> */
[----:B--2---:R-:W-:Y:S04]  /*a180*/  STG.E.128 desc[UR30][R2.64], R20 ;  /* 0x0000001402007986 */ /* 0x004fe8000c101d1e */
[----:B------:R-:W-:Y:S04]  /*a190*/  STG.E.128 desc[UR30][R2.64+0x40], R16 ;  /* 0x0000401002007986 */ /* 0x000fe8000c101d1e */
[----:B------:R-:W-:Y:S01]  /*a1a0*/  STG.E.128 desc[UR30][R2.64+0x80], R12 ;  /* 0x0000800c02007986 */ /* 0x000fe2000c101d1e */
[----:B------:R-:W-:Y:S05]  /*a1b0*/  EXIT ;  /* 0x000000000000794d */ /* 0x000fea0003800000 */
.L_x_876:
[----:B------:R-:W-:Y:S01]  /*a1c0*/  UISETP.NE.AND UP1, UPT, UR26, -0x1, UPT ;  /* 0xffffffff1a00788c */ /* 0x000fe2000bf25270 */
[----:B------:R-:W-:Y:S01]  /*a1d0*/  LEA.HI R8, R8, R83, RZ, 0x2 ;  /* 0x0000005308087211 */ /* 0x000fe200078f10ff */
[----:B------:R-:W-:Y:S01]  /*a1e0*/  ULDC.U8 UR7, c[0x0][0x3d9] ;  /* 0x0000f64000077ab9 */ /* 0x000fe20000000000 */
[----:B------:R-:W-:Y:S01]  /*a1f0*/  UIADD3 UR28, -UR15, UR28, URZ ;  /* 0x0000001c0f1c7290 */ /* 0x000fe2000fffe13f */
[C---:B------:R-:W-:Y:S01]  /*a200*/  LOP3.LUT P2, RZ, R83.reuse, 0x3, RZ, 0xc0, !PT ;  /* 0x0000000353ff7812 */ /* 0x040fe2000784c0ff */
[----:B------:R-:W-:Y:S01]  /*a210*/  UISETP.NE.AND UP3, UPT, UR7, URZ, UPT ;  /* 0x0000003f0700728c */ /* 0x000fe2000bf65270 */
[----:B------:R-:W-:Y:S01]  /*a220*/  LOP3.LUT R0, R8, 0x1ffffffc, RZ, 0xc0, !PT ;  /* 0x1ffffffc08007812 */ /* 0x000fe200078ec0ff */
[----:B------:R-:W-:Y:S01]  /*a230*/  IMAD.U32 R11, RZ, RZ, UR27 ;  /* 0x0000001bff0b7e24 */ /* 0x000fe2000f8e00ff */
[----:B------:R-:W-:Y:S01]  /*a240*/  SHF.R.S32.HI R8, RZ, 0x2, R8 ;  /* 0x00000002ff087819 */ /* 0x000fe20000011408 */
[----:B------:R-:W-:Y:S02]  /*a250*/  BSSY B0, `(.L_x_894) ;  /* 0x0000046000007945 */ /* 0x000fe40003800000 */
[----:B------:R-:W-:Y:S01]  /*a260*/  @!UP1 USHF.R.S32.HI UR4, URZ, 0x1f, UR10 ;  /* 0x0000001f3f049899 */ /* 0x000fe2000801140a */
[----:B------:R-:W-:Y:S01]  /*a270*/  IMAD.IADD R0, R83, 0x1, -R0 ;  /* 0x0000000153007824 */ /* 0x000fe200078e0a00 */
[----:B------:R-:W-:Y:S01]  /*a280*/  @UP1 ULDC.64 UR12, c[0x0][0x298] ;  /* 0x0000a600000c1ab9 */ /* 0x000fe20000000a00 */
[----:B------:R-:W-:Y:S01]  /*a290*/  @!UP1 ULDC.64 UR8, c[0x0][0x290] ;  /* 0x0000a40000089ab9 */ /* 0x000fe20000000a00 */
[----:B------:R-:W-:Y:S01]  /*a2a0*/  @UP1 UIMAD.WIDE.U32 UR18, UR26, UR12, URZ ;  /* 0x0000000c1a1212a5 */ /* 0x000fe2000f8e003f */
[----:B------:R-:W-:Y:S01]  /*a2b0*/  IMAD.SHL.U32 R0, R0, 0x8, RZ ;  /* 0x0000000800007824 */ /* 0x000fe200078e00ff */
[----:B------:R-:W-:Y:S01]  /*a2c0*/  @!UP1 UIMAD UR12, UR4, UR8, URZ ;  /* 0x00000008040c92a4 */ /* 0x000fe2000f8e023f */
[--C-:B------:R-:W-:Y:S01]  /*a2d0*/  SHF.R.S32.HI R9, RZ, 0x1f, R8.reuse ;  /* 0x0000001fff097819 */ /* 0x100fe20000011408 */
[----:B------:R-:W-:Y:S01]  /*a2e0*/  @!UP1 UIMAD.WIDE.U32 UR20, UR10, UR8, URZ ;  /* 0x000000080a1492a5 */ /* 0x000fe2000f8e003f */
[----:B------:R-:W-:Y:S01]  /*a2f0*/  ISETP.GE.OR P3, PT, R8, UR28, P2 ;  /* 0x0000001c08007c0c */ /* 0x000fe20009766670 */
[----:B------:R-:W-:Y:S01]  /*a300*/  @!UP1 UIMAD UR9, UR10, UR9, UR12 ;  /* 0x000000090a0992a4 */ /* 0x000fe2000f8e020c */
[----:B------:R-:W-:Y:S01]  /*a310*/  ULDC.U8 UR8, c[0x0][0x3d8] ;  /* 0x0000f60000087ab9 */ /* 0x000fe20000000000 */
[----:B------:R-:W-:Y:S01]  /*a320*/  @UP1 UIMAD UR13, UR26, UR13, UR19 ;  /* 0x0000000d1a0d12a4 */ /* 0x000fe2000f8e0213 */
[----:B------:R-:W-:Y:S01]  /*a330*/  IMAD.WIDE R10, R11, 0x40, R8 ;  /* 0x000000400b0a7825 */ /* 0x000fe200078e0208 */
[----:B------:R-:W-:-:S02]  /*a340*/  UISETP.NE.AND UP0, UPT, UR8, URZ, !UP3 ;  /* 0x0000003f0800728c */ /* 0x000fc4000df05270 */
[----:B------:R-:W-:Y:S02]  /*a350*/  UISETP.NE.AND UP2, UPT, UR8, URZ, UPT ;  /* 0x0000003f0800728c */ /* 0x000fe4000bf45270 */
[----:B------:R-:W-:Y:S02]  /*a360*/  @!UP1 UIADD3 UR13, UR21, UR9, URZ ;  /* 0x00000009150d9290 */ /* 0x000fe4000fffe03f */
[----:B------:R-:W-:Y:S01]  /*a370*/  UISETP.EQ.AND UP2, UPT, UR7, URZ, UP2 ;  /* 0x0000003f0700728c */ /* 0x000fe20009742270 */
[----:B------:R-:W-:Y:S02]  /*a380*/  @!UP1 UMOV UR18, UR20 ;  /* 0x0000001400129c82 */ /* 0x000fe40008000000 */
[----:B------:R-:W-:Y:S01]  /*a390*/  @!UP3 ULDC UR7, c[0x0][0x2c4] ;  /* 0x0000b1000007bab9 */ /* 0x000fe20000000800 */
[----:B------:R-:W-:Y:S01]  /*a3a0*/  UISETP.NE.OR UP1, UPT, UR26, -0x1, !UP2 ;  /* 0xffffffff1a00788c */ /* 0x000fe2000d725670 */
[C---:B------:R-:W-:Y:S01]  /*a3b0*/  IADD3 R2, P0, R0.reuse, UR18, RZ ;  /* 0x0000001200027c10 */ /* 0x040fe2000ff1e0ff */
[----:B------:R-:W-:Y:S01]  /*a3c0*/  @UP0 ULDC UR7, c[0x0][0x2e4] ;  /* 0x0000b90000070ab9 */ /* 0x000fe20000000800 */
[----:B------:R-:W-:Y:S01]  /*a3d0*/  @UP3 UMOV UR14, 0x1 ;  /* 0x00000001000e3882 */ /* 0x000fe20000000000 */
[----:B------:R-:W-:Y:S01]  /*a3e0*/  @UP3 ULDC.64 UR4, c[0x0][0x2c0] ;  /* 0x0000b00000043ab9 */ /* 0x000fe20000000a00 */
[----:B------:R-:W-:Y:S01]  /*a3f0*/  @!UP3 UIMAD UR14, UR7, UR17, URZ ;  /* 0x00000011070eb2a4 */ /* 0x000fe2000f8e023f */
[----:B------:R-:W-:Y:S01]  /*a400*/  LEA.HI.X.SX32 R3, R0, UR13, 0x1, P0 ;  /* 0x0000000d00037c11 */ /* 0x000fe200080f0eff */
[----:B------:R-:W-:Y:S01]  /*a410*/  USHF.R.S32.HI UR12, URZ, 0x1f, UR6 ;  /* 0x0000001f3f0c7899 */ /* 0x000fe20008011406 */
[C---:B------:R-:W-:Y:S01]  /*a420*/  ISETP.GE.AND P0, PT, R8.reuse, UR28, PT ;  /* 0x0000001c08007c0c */ /* 0x040fe2000bf06270 */
[----:B------:R-:W-:Y:S01]  /*a430*/  @UP3 UIMAD UR11, UR5, UR4, URZ ;  /* 0x00000004050b32a4 */ /* 0x000fe2000f8e023f */
[----:B------:R-:W-:Y:S01]  /*a440*/  VIADD R0, R8, 0x20 ;  /* 0x0000002008007836 */ /* 0x000fe20000000000 */
[----:B------:R-:W-:Y:S01]  /*a450*/  UIMAD UR14, UR10, UR14, URZ ;  /* 0x0000000e0a0e72a4 */ /* 0x000fe2000f8e023f */
[----:B------:R-:W-:Y:S01]  /*a460*/  ULDC.64 UR4, c[0x0][0x2a0] ;  /* 0x0000a80000047ab9 */ /* 0x000fe20000000a00 */
[----:B------:R-:W-:Y:S01]  /*a470*/  @UP3 ULDC UR16, c[0x0][0x2c0] ;  /* 0x0000b00000103ab9 */ /* 0x000fe20000000800 */
[----:B------:R-:W-:Y:S01]  /*a480*/  UIMAD UR12, UR12, UR4, URZ ;  /* 0x000000040c0c72a4 */ /* 0x000fe2000f8e023f */
[----:B------:R-:W-:Y:S01]  /*a490*/  IMAD.U32 R4, RZ, RZ, UR4 ;  /* 0x00000004ff047e24 */ /* 0x000fe2000f8e00ff */
[----:B------:R-:W-:Y:S01]  /*a4a0*/  USEL UR14, UR14, URZ, !UP2 ;  /* 0x0000003f0e0e7287 */ /* 0x000fe2000d000000 */
[----:B------:R-:W-:Y:S01]  /*a4b0*/  ISETP.GE.AND P1, PT, R0, UR28, PT ;  /* 0x0000001c00007c0c */ /* 0x000fe2000bf26270 */
[----:B------:R-:W-:Y:S01]  /*a4c0*/  @UP2 ULDC UR4, c[0x0][0x2c4] ;  /* 0x0000b10000042ab9 */ /* 0x000fe20000000800 */
[----:B------:R-:W-:Y:S01]  /*a4d0*/  @!UP3 UMOV UR11, UR7 ;  /* 0x00000007000bbc82 */ /* 0x000fe20008000000 */
[----:B------:R-:W-:Y:S01]  /*a4e0*/  @!UP1 UIMAD UR26, UR10, UR4, URZ ;  /* 0x000000040a1a92a4 */ /* 0x000fe2000f8e023f */
[----:B------:R-:W-:Y:S01]  /*a4f0*/  IMAD.WIDE.U32 R4, R4, UR6, R2 ;  /* 0x0000000604047c25 */ /* 0x000fe2000f8e0002 */
[----:B------:R-:W-:Y:S01]  /*a500*/  UIMAD UR5, UR6, UR5, UR12 ;  /* 0x00000005060572a4 */ /* 0x000fe2000f8e020c */
[----:B------:R-:W-:Y:S01]  /*a510*/  ISETP.GE.OR P2, PT, R0, UR28, P2 ;  /* 0x0000001c00007c0c */ /* 0x000fe20009746670 */
[----:B------:R-:W-:Y:S01]  /*a520*/  @!UP3 UMOV UR16, 0x1 ;  /* 0x000000010010b882 */ /* 0x000fe20000000000 */
[----:B------:R-:W-:-:S02]  /*a530*/  UIMAD UR6, UR6, UR11, UR14 ;  /* 0x0000000b060672a4 */ /* 0x000fc4000f8e020e */
[----:B------:R-:W-:Y:S01]  /*a540*/  UIMAD UR15, UR15, UR16, URZ ;  /* 0x000000100f0f72a4 */ /* 0x000fe2000f8e023f */
[----:B------:R-:W-:Y:S01]  /*a550*/  VIADD R7, R5, UR5 ;  /* 0x0000000505077c36 */ /* 0x000fe20008000000 */
[----:B------:R-:W-:Y:S01]  /*a560*/  @!UP2 UMOV UR8, URZ ;  /* 0x0000003f0008ac82 */ /* 0x000fe20008000000 */
[----:B------:R-:W-:Y:S01]  /*a570*/  @UP2 UMOV UR8, UR26 ;  /* 0x0000001a00082c82 */ /* 0x000fe20008000000 */
[----:B------:R-:W-:Y:S01]  /*a580*/  @!UP2 UMOV UR9, URZ ;  /* 0x0000003f0009ac82 */ /* 0x000fe20008000000 */
[----:B------:R-:W-:Y:S02]  /*a590*/  USHF.R.S32.HI UR7, URZ, 0x1f, UR6 ;  /* 0x0000001f3f077899 */ /* 0x000fe40008011406 */
        /* <DEDUP_REMOVED lines=17> */
.L_x_895:
[----:B------:R-:W-:Y:S05]  /*a6b0*/  BSYNC B0 ;  /* 0x0000000000007941 */ /* 0x000fea0003800000 */
.L_x_894:
[----:B------:R-:W-:Y:S04]  /*a6c0*/  BSSY B0, `(.L_x_896) ;  /* 0x0000010000007945 */ /* 0x000fe80003800000 */
[----:B------:R-:W-:Y:S05]  /*a6d0*/  @P1 BRA `(.L_x_897) ;  /* 0x0000000000381947 */ /* 0x000fea0003800000 */
[----:B------:R-:W-:Y:S01]  /*a6e0*/  IADD3 R3, P0, R10, 0x20, RZ ;  /* 0x000000200a037810 */ /* 0x000fe20007f1e0ff */
[----:B------:R-:W-:Y:S01]  /*a6f0*/  ULDC.64 UR4, c[0x0][0x298] ;  /* 0x0000a60000047ab9 */ /* 0x000fe20000000a00 */
[----:B------:R-:W-:Y:S02]  /*a700*/  MOV R5, R7 ;  /* 0x0000000700057202 */ /* 0x000fe40000000f00 */
[----:B------:R-:W-:Y:S01]  /*a710*/  IADD3.X R2, RZ, R11, RZ, P0, !PT ;  /* 0x0000000bff027210 */ /* 0x000fe200007fe4ff */
        /* <DEDUP_REMOVED lines=10> */
.L_x_897:
[----:B------:R-:W-:Y:S05]  /*a7c0*/  BSYNC B0 ;  /* 0x0000000000007941 */ /* 0x000fea0003800000 */
.L_x_896:
        /* <DEDUP_REMOVED lines=10> */
.L_x_899:
[----:B------:R-:W-:Y:S05]  /*a870*/  BSYNC B0 ;  /* 0x0000000000007941 */ /* 0x000fea0003800000 */
.L_x_898:
[----:B------:R-:W-:Y:S05]  /*a880*/  @P2 EXIT ;  /* 0x000000000000294d */ /* 0x000fea0003800000 */
[----:B------:R-:W-:Y:S01]  /*a890*/  IMAD R0, R0, UR16, RZ ;  /* 0x0000001000007c24 */ /* 0x000fe2000f8e02ff */
[----:B------:R-:W-:Y:S01]  /*a8a0*/  ULDC.64 UR4, c[0x0][0x2b0] ;  /* 0x0000ac0000047ab9 */ /* 0x000fe20000000a00 */
[----:B---3--:R-:W-:-:S03]  /*a8b0*/  IMAD.MOV.U32 R5, RZ, RZ, 0x7f800000 ;  /* 0x7f800000ff057424 */ /* 0x008fc600078e00ff */
[----:B------:R-:W-:-:S04]  /*a8c0*/  IADD3 R3, P0, R0, UR6, RZ ;  /* 0x0000000600037c10 */ /* 0x000fc8000ff1e0ff */
[----:B------:R-:W-:Y:S02]  /*a8d0*/  LEA.HI.X.SX32 R0, R0, UR8, 0x1, P0 ;  /* 0x0000000800007c11 */ /* 0x000fe400080f0eff */
[----:B------:R-:W-:-:S04]  /*a8e0*/  LEA R2, P0, R3, UR4, 0x2 ;  /* 0x0000000403027c11 */ /* 0x000fc8000f8010ff */
[----:B------:R-:W-:-:S05]  /*a8f0*/  LEA.HI.X R3, R3, UR5, R0, 0x2, P0 ;  /* 0x0000000503037c11 */ /* 0x000fca00080f1400 */
[----:B------:R-:W-:Y:S01]  /*a900*/  STG.E desc[UR30][R2.64], R5 ;  /* 0x0000000502007986 */ /* 0x000fe2000c10191e */
[----:B------:R-:W-:Y:S05]  /*a910*/  EXIT ;  /* 0x000000000000794d */ /* 0x000fea0003800000 */
.L_x_900:
        /* <DEDUP_REMOVED lines=14> */
.L_x_1162:


//--------------------- .text._ZN5flash16flash_fwd_kernelI23Flash_fwd_kernel_traitsILi96ELi64ELi64ELi4ELb0ELb0EN7cutlass10bfloat16_tE19Flash_kernel_traitsILi96ELi64ELi64ELi4ES3_EELb0ELb1ELb0ELb0ELb0ELb1ELb1ELb0EEEvNS_16Flash_fwd_paramsE --------------------------
	.section	.text._ZN5flash16flash_fwd_kernelI23Flash_fwd_kernel_traitsILi96ELi64ELi64ELi4ELb0ELb0EN7cutlass10bfloat16_tE19Flash_kernel_traitsILi96ELi64ELi64ELi4ES3_EELb0ELb1ELb0ELb0ELb0ELb1ELb1ELb0EEEvNS_16Flash_fwd_paramsE,"ax",@progbits
	.align	128
        .global         _ZN5flash16flash_fwd_kernelI23Flash_fwd_kernel_traitsILi96ELi64ELi64ELi4ELb0ELb0EN7cutlass10bfloat16_tE19Flash_kernel_traitsILi96ELi64ELi64ELi4ES3_EELb0ELb1ELb0ELb0ELb0ELb1ELb1ELb0EEEvNS_16Flash_fwd_paramsE
        .type           _ZN5flash16flash_fwd_kernelI23Flash_fwd_kernel_traitsILi96ELi64ELi64ELi4ELb0ELb0EN7cutlass10bfloat16_tE19Flash_kernel_traitsILi96ELi64ELi64ELi4ES3_EELb0ELb1ELb0ELb0ELb0ELb1ELb1ELb0EEEvNS_16Flash_fwd_paramsE,@function
        .size           _ZN5flash16flash_fwd_kernelI23Flash_fwd_kernel_traitsILi96ELi64ELi64ELi4ELb0ELb0EN7cutlass10bfloat16_tE19Flash_kernel_traitsILi96ELi64ELi64ELi4ES3_EELb0ELb1ELb0ELb0ELb0ELb1ELb1ELb0EEEvNS_16Flash_fwd_paramsE,(.L_x_1163 - _ZN5flash16flash_fwd_kernelI23Flash_fwd_kernel_traitsILi96ELi64ELi64ELi4ELb0ELb0EN7cutlass10bfloat16_tE19Flash_kernel_traitsILi96ELi64ELi64ELi4ES3_EELb0ELb1ELb0ELb0ELb0ELb1ELb1ELb0EEEvNS_16Flash_fwd_paramsE)
        .other          _ZN5flash16flash_fwd_kernelI23Flash_fwd_kernel_traitsILi96ELi64ELi64ELi4ELb0ELb0EN7cutlass10bfloat16_tE19Flash_kernel_traitsILi96ELi64ELi64ELi4ES3_EELb0ELb1ELb0ELb0ELb0ELb1ELb1ELb0EEEvNS_16Flash_fwd_paramsE,@"STO_CUDA_ENTRY STV_DEFAULT"
_ZN5flash16flash_fwd_kernelI23Flash_fwd_kernel_traitsILi96ELi64ELi64ELi4ELb0ELb0EN7cutlass10bfloat16_tE19Flash_kernel_traitsILi96ELi64ELi64ELi4ES3_EELb0ELb1ELb0ELb0ELb0ELb1ELb1ELb0EEEvNS_16Flash_fwd_paramsE:
.text._ZN5flash16flash_fwd_kernelI23Flash_fwd_kernel_traitsILi96ELi64ELi64ELi4ELb0ELb0EN7cutlass10bfloat16_tE19Flash_kernel_traitsILi96ELi64ELi64ELi4ES3_EELb0ELb1ELb0ELb0ELb0ELb1ELb1ELb0EEEvNS_16Flash_fwd_paramsE:
        /* <DEDUP_REMOVED lines=38> */
.L_x_901:
[----:B------:R-:W1:Y:S02]  /*0260*/  LDC R5, c[0x0][0x2c8] ;  /* 0x0000b200ff057b82 */ /* 0x000e640000000800 */
.L_x_902:
        /* <DEDUP_REMOVED lines=174> */
.L_x_904:
        /* <DEDUP_REMOVED lines=16> */
.L_x_905:
        /* <DEDUP_REMOVED lines=12> */
[----:B------:R-:W-:Y:S01]  /*0f10*/  ULDC UR8, c[0x0][0x39c] ;  /* 0x0000e70000087ab9 */ /* 0x000fe20000000800 */
[----:B------:R-:W-:Y:S01]  /*0f20*/  @!P0 IMAD.X R31, RZ, RZ, R137, P2 ;  /* 0x000000ffff1f8224 */ /* 0x000fe200010e0689 */
[----:B------:R-:W-:Y:S01]  /*0f30*/  IADD3 R120, P2, R30, R36, RZ ;  /* 0x000000241e787210 */ /* 0x000fe20007f5e0ff */
[C---:B------:R-:W-:Y:S01]  /*0f40*/  IMAD R6, R28.reuse, R11, R6 ;  /* 0x0000000b1c067224 */ /* 0x040fe200078e0206 */
[----:B------:R-:W-:Y:S01]  /*0f50*/  LOP3.LUT R93, R93, 0xffffffe0, RZ, 0xc0, !PT ;  /* 0xffffffe05d5d7812 */ /* 0x000fe200078ec0ff */
        /* <DEDUP_REMOVED lines=123> */
[----:B-----5:R-:W2:Y:S04]  /*1710*/  LDSM.16.M88.4 R24, [R112+0x3000] ;  /* 0x003000007018783b */ /* 0x020ea80000000200 */
[----:B------:R-:W-:Y:S04]  /*1720*/  LDSM.16.M88.4 R76, [R111] ;  /* 0x000000006f4c783b */ /* 0x000fe80000000200 */
[----:B------:R-:W-:Y:S04]  /*1730*/  LDSM.16.M88.4 R60, [R113+0x1000] ;  /* 0x00100000713c783b */ /* 0x000fe80000000200 */
[----:B------:R-:W-:Y:S04]  /*1740*/  LDSM.16.M88.4 R28, [R112+0x4000] ;  /* 0x00400000701c783b */ /* 0x000fe80000000200 */
[----:B------:R-:W3:Y:S04]  /*1750*/  LDSM.16.M88.4 R32, [R112+0x3400] ;  /* 0x003400007020783b */ /* 0x000ee80000000200 */
[----:B-1----:R-:W1:Y:S04]  /*1760*/  LDSM.16.M88.4 R12, [R109+0x3000] ;  /* 0x003000006d0c783b */ /* 0x002e680000000200 */
[----:B------:R-:W-:Y:S04]  /*1770*/  LDSM.16.M88.4 R16, [R111+0x1000] ;  /* 0x001000006f10783b */ /* 0x000fe80000000200 */
[----:B------:R-:W-:Y:S04]  /*1780*/  LDSM.16.M88.4 R68, [R109+0x4000] ;  /* 0x004000006d44783b */ /* 0x000fe80000000200 */
[----:B------:R-:W4:Y:S04]  /*1790*/  LDSM.16.M88.4 R4, [R109+0x3400] ;  /* 0x003400006d04783b */ /* 0x000f280000000200 */
[----:B------:R-:W-:Y:S01]  /*17a0*/  LDSM.16.M88.4 R56, [R112+0x5000] ;  /* 0x005000007038783b */ /* 0x000fe20000000200 */
[C---:B--2---:R-:W-:Y:S03]  /*17b0*/  HMMA.16816.F32.BF16 R20, R64.reuse, R24, RZ ;  /* 0x000000184014723c */ /* 0x044fe600000418ff */
[----:B------:R-:W2:Y:S04]  /*17c0*/  LDSM.16.M88.4 R48, [R112+0x3800] ;  /* 0x003800007030783b */ /* 0x000ea80000000200 */
[----:B------:R-:W5:Y:S01]  /*17d0*/  LDSM.16.M88.4 R72, [R112+0x3c00] ;  /* 0x003c00007048783b */ /* 0x000f620000000200 */
[C---:B------:R-:W-:Y:S03]  /*17e0*/  HMMA.16816.F32.BF16 R24, R64.reuse, R26, RZ ;  /* 0x0000001a4018723c */ /* 0x040fe600000418ff */
[----:B------:R-:W5:Y:S04]  /*17f0*/  LDSM.16.M88.4 R40, [R112+0x4400] ;  /* 0x004400007028783b */ /* 0x000f680000000200 */
[----:B------:R-:W-:Y:S01]  /*1800*/  LDSM.16.M88.4 R80, [R109+0x5000] ;  /* 0x005000006d50783b */ /* 0x000fe20000000200 */
[C---:B---3--:R-:W-:Y:S03]  /*1810*/  HMMA.16816.F32.BF16 R36, R64.reuse, R32, RZ ;  /* 0x000000204024723c */ /* 0x048fe600000418ff */
[----:B------:R-:W-:Y:S04]  /*1820*/  LDSM.16.M88.4 R44, [R109+0x4400] ;  /* 0x004400006d2c783b */ /* 0x000fe80000000200 */
[----:B------:R-:W0:Y:S01]  /*1830*/  LDGDEPBAR ;  /* 0x00000000000079af */ /* 0x000e220000000000 */
[----:B------:R-:W-:Y:S06]  /*1840*/  HMMA.16816.F32.BF16 R32, R64, R34, RZ ;  /* 0x000000224020723c */ /* 0x000fec00000418ff */
[C---:B-1----:R-:W-:Y:S06]  /*1850*/  HMMA.16816.F32.BF16 R20, R76.reuse, R12, R20 ;  /* 0x0000000c4c14723c */ /* 0x042fec0000041814 */
[C---:B------:R-:W-:Y:S01]  /*1860*/  HMMA.16816.F32.BF16 R24, R76.reuse, R14, R24 ;  /* 0x0000000e4c18723c */ /* 0x040fe20000041818 */
[----:B------:R-:W1:Y:S05]  /*1870*/  LDSM.16.M88.4 R12, [R113+0x2000] ;  /* 0x00200000710c783b */ /* 0x000e6a0000000200 */
[C---:B----4-:R-:W-:Y:S06]  /*1880*/  HMMA.16816.F32.BF16 R36, R76.reuse, R4, R36 ;  /* 0x000000044c24723c */ /* 0x050fec0000041824 */
[----:B------:R-:W-:Y:S01]  /*1890*/  HMMA.16816.F32.BF16 R32, R76, R6, R32 ;  /* 0x000000064c20723c */ /* 0x000fe20000041820 */
[----:B------:R-:W3:Y:S05]  /*18a0*/  LDSM.16.M88.4 R4, [R111+0x2000] ;  /* 0x002000006f04783b */ /* 0x000eea0000000200 */
[C---:B------:R-:W-:Y:S06]  /*18b0*/  HMMA.16816.F32.BF16 R20, R60.reuse, R28, R20 ;  /* 0x0000001c3c14723c */ /* 0x040fec0000041814 */
[----:B------:R-:W-:Y:S01]  /*18c0*/  HMMA.16816.F32.BF16 R24, R60, R30, R24 ;  /* 0x0000001e3c18723c */ /* 0x000fe20000041818 */
[----:B------:R-:W4:Y:S05]  /*18d0*/  LDSM.16.M88.4 R28, [R109+0x3800] ;  /* 0x003800006d1c783b */ /* 0x000f2a0000000200 */
[C---:B--2---:R-:W-:Y:S06]  /*18e0*/  HMMA.16816.F32.BF16 R52, R64.reuse, R48, RZ ;  /* 0x000000304034723c */ /* 0x044fec00000418ff */
[----:B------:R-:W-:Y:S06]  /*18f0*/  HMMA.16816.F32.BF16 R48, R64, R50, RZ ;  /* 0x000000324030723c */ /* 0x000fec00000418ff */
[C---:B------:R-:W-:Y:S06]  /*1900*/  HMMA.16816.F32.BF16 R20, R16.reuse, R68, R20 ;  /* 0x000000441014723c */ /* 0x040fec0000041814 */
[----:B------:R-:W-:Y:S06]  /*1910*/  HMMA.16816.F32.BF16 R24, R16, R70, R24 ;  /* 0x000000461018723c */ /* 0x000fec0000041818 */
[----:B-----5:R-:W-:Y:S06]  /*1920*/  HMMA.16816.F32.BF16 R68, R64, R72, RZ ;  /* 0x000000484044723c */ /* 0x020fec00000418ff */
[----:B------:R-:W-:Y:S06]  /*1930*/  HMMA.16816.F32.BF16 R32, R60, R42, R32 ;  /* 0x0000002a3c20723c */ /* 0x000fec0000041820 */
[----:B-1----:R-:W-:Y:S06]  /*1940*/  HMMA.16816.F32.BF16 R20, R12, R56, R20 ;  /* 0x000000380c14723c */ /* 0x002fec0000041814 */
[----:B------:R-:W-:Y:S01]  /*1950*/  HMMA.16816.F32.BF16 R64, R64, R74, RZ ;  /* 0x0000004a4040723c */ /* 0x000fe200000418ff */
[----:B------:R-:W1:Y:S05]  /*1960*/  LDSM.16.M88.4 R72, [R109+0x3c00] ;  /* 0x003c00006d48783b */ /* 0x000e6a0000000200 */
[----:B------:R-:W-:Y:S01]  /*1970*/  HMMA.16816.F32.BF16 R24, R12, R58, R24 ;  /* 0x0000003a0c18723c */ /* 0x000fe20000041818 */
[----:B------:R-:W2:Y:S05]  /*1980*/  LDSM.16.M88.4 R56, [R112+0x4800] ;  /* 0x004800007038783b */ /* 0x000eaa0000000200 */
[----:B------:R-:W-:Y:S01]  /*1990*/  HMMA.16816.F32.BF16 R36, R60, R40, R36 ;  /* 0x000000283c24723c */ /* 0x000fe20000041824 */
[----:B------:R-:W5:Y:S05]  /*19a0*/  LDSM.16.M88.4 R40, [R112+0x5400] ;  /* 0x005400007028783b */ /* 0x000f6a0000000200 */
[----:B---3--:R-:W-:Y:S06]  /*19b0*/  HMMA.16816.F32.BF16 R20, R4, R80, R20 ;  /* 0x000000500414723c */ /* 0x008fec0000041814 */
[----:B----4-:R-:W-:Y:S06]  /*19c0*/  HMMA.16816.F32.BF16 R52, R76, R28, R52 ;  /* 0x0000001c4c34723c */ /* 0x010fec0000041834 */
[----:B------:R-:W-:Y:S06]  /*19d0*/  HMMA.16816.F32.BF16 R32, R16, R46, R32 ;  /* 0x0000002e1020723c */ /* 0x000fec0000041820 */
[----:B------:R-:W-:Y:S01]  /*19e0*/  HMMA.16816.F32.BF16 R24, R4, R82, R24 ;  /* 0x000000520418723c */ /* 0x000fe20000041818 */
[----:B------:R-:W3:Y:S05]  /*19f0*/  LDSM.16.M88.4 R80, [R112+0x4c00] ;  /* 0x004c00007050783b */ /* 0x000eea0000000200 */
[----:B------:R-:W-:Y:S01]  /*1a00*/  HMMA.16816.F32.BF16 R36, R16, R44, R36 ;  /* 0x0000002c1024723c */ /* 0x000fe20000041824 */
[----:B------:R-:W4:Y:S01]  /*1a10*/  LDSM.16.M88.4 R44, [R109+0x4800] ;  /* 0x004800006d2c783b */ /* 0x000f220000000200 */
[----:B------:R-:W-:Y:S01]  /*1a20*/  FMUL.FTZ R20, R20, UR8 ;  /* 0x0000000814147c20 */ /* 0x000fe20008410000 */
[----:B------:R-:W-:-:S03]  /*1a30*/  FMUL.FTZ R21, R21, UR8 ;  /* 0x0000000815157c20 */ /* 0x000fc60008410000 */
[C---:B------:R-:W-:Y:S01]  /*1a40*/  HMMA.16816.F32.BF16 R48, R76.reuse, R30, R48 ;  /* 0x0000001e4c30723c */ /* 0x040fe20000041830 */
[----:B------:R-:W4:Y:S01]  /*1a50*/  LDSM.16.M88.4 R28, [R109+0x5400] ;  /* 0x005400006d1c783b */ /* 0x000f220000000200 */
[----:B------:R-:W-:Y:S04]  /*1a60*/  MUFU.TANH R94, R20 ;  /* 0x00000014005e7308 */ /* 0x000fe80000002400 */
[----:B-1----:R-:W-:Y:S06]  /*1a70*/  HMMA.16816.F32.BF16 R68, R76, R72, R68 ;  /* 0x000000484c44723c */ /* 0x002fec0000041844 */
[----:B--2---:R-:W-:Y:S01]  /*1a80*/  HMMA.16816.F32.BF16 R52, R60, R56, R52 ;  /* 0x000000383c34723c */ /* 0x004fe20000041834 */
[----:B------:R1:W-:Y:S01]  /*1a90*/  MUFU.TANH R57, R21 ;  /* 0x0000001500397308 */ /* 0x0003e20000002400 */
[----:B------:R-:W-:Y:S01]  /*1aa0*/  FMUL.FTZ R24, R24, UR8 ;  /* 0x0000000818187c20 */ /* 0x000fe20008410000 */
[----:B------:R-:W-:Y:S01]  /*1ab0*/  FMUL.FTZ R25, R25, UR8 ;  /* 0x0000000819197c20 */ /* 0x000fe20008410000 */
[----:B------:R-:W-:-:S02]  /*1ac0*/  FMUL.FTZ R26, R26, UR8 ;  /* 0x000000081a1a7c20 */ /* 0x000fc40008410000 */
[----:B------:R-:W-:Y:S01]  /*1ad0*/  HMMA.16816.F32.BF16 R64, R76, R74, R64 ;  /* 0x0000004a4c40723c */ /* 0x000fe20000041840 */
[----:B------:R-:W-:Y:S01]  /*1ae0*/  FMUL.FTZ R56, R22, UR8 ;  /* 0x0000000816387c20 */ /* 0x000fe20008410000 */
[----:B------:R-:W-:Y:S01]  /*1af0*/  LDSM.16.M88.4 R72, [R112+0x5800] ;  /* 0x005800007048783b */ /* 0x000fe20000000200 */
[----:B------:R-:W-:Y:S03]  /*1b00*/  MUFU.TANH R77, R24 ;  /* 0x00000018004d7308 */ /* 0x000fe60000002400 */
[----:B-----5:R-:W-:Y:S01]  /*1b10*/  HMMA.16816.F32.BF16 R32, R12, R42, R32 ;  /* 0x0000002a0c20723c */ /* 0x020fe20000041820 */
[----:B------:R-:W-:-:S04]  /*1b20*/  FMUL.FTZ R76, R23, UR8 ;  /* 0x00000008174c7c20 */ /* 0x000fc80008410000 */
[----:B------:R-:W-:Y:S01]  /*1b30*/  MUFU.TANH R56, R56 ;  /* 0x0000003800387308 */ /* 0x000fe20000002400 */
[----:B-1----:R-:W1:Y:S01]  /*1b40*/  LDSM.16.M88.4 R20, [R109+0x4c00] ;  /* 0x004c00006d14783b */ /* 0x002e620000000200 */
[----:B------:R-:W-:Y:S03]  /*1b50*/  HMMA.16816.F32.BF16 R36, R12, R40, R36 ;  /* 0x000000280c24723c */ /* 0x000fe60000041824 */
[----:B------:R-:W2:Y:S03]  /*1b60*/  LDSM.16.M88.4 R40, [R109+0x5800] ;  /* 0x005800006d28783b */ /* 0x000ea60000000200 */
[C---:B------:R-:W-:Y:S01]  /*1b70*/  HMMA.16816.F32.BF16 R48, R60.reuse, R58, R48 ;  /* 0x0000003a3c30723c */ /* 0x040fe20000041830 */
[----:B------:R-:W5:Y:S05]  /*1b80*/  MUFU.TANH R76, R76 ;  /* 0x0000004c004c7308 */ /* 0x000f6a0000002400 */
[----:B---3--:R-:W-:Y:S01]  /*1b90*/  HMMA.16816.F32.BF16 R68, R60, R80, R68 ;  /* 0x000000503c44723c */ /* 0x008fe20000041844 */
[----:B------:R-:W-:-:S05]  /*1ba0*/  FMUL.FTZ R58, R27, UR8 ;  /* 0x000000081b3a7c20 */ /* 0x000fca0008410000 */
[----:B----4-:R-:W-:Y:S01]  /*1bb0*/  HMMA.16816.F32.BF16 R52, R16, R44, R52 ;  /* 0x0000002c1034723c */ /* 0x010fe20000041834 */
[----:B------:R-:W3:Y:S05]  /*1bc0*/  MUFU.TANH R44, R25 ;  /* 0x00000019002c7308 */ /* 0x000eea0000002400 */
[----:B------:R-:W-:Y:S03]  /*1bd0*/  HMMA.16816.F32.BF16 R32, R4, R30, R32 ;  /* 0x0000001e0420723c */ /* 0x000fe60000041820 */
[----:B------:R4:W-:Y:S03]  /*1be0*/  MUFU.TANH R45, R26 ;  /* 0x0000001a002d7308 */ /* 0x0009e60000002400 */
[----:B------:R-:W-:Y:S05]  /*1bf0*/  HMMA.16816.F32.BF16 R64, R60, R82, R64 ;  /* 0x000000523c40723c */ /* 0x000fea0000041840 */
[----:B------:R-:W-:Y:S01]  /*1c00*/  MUFU.TANH R58, R58 ;  /* 0x0000003a003a7308 */ /* 0x000fe20000002400 */
[----:B------:R-:W-:Y:S06]  /*1c10*/  HMMA.16816.F32.BF16 R36, R4, R28, R36 ;  /* 0x0000001c0424723c */ /* 0x000fec0000041824 */
[----:B------:R-:W-:Y:S01]  /*1c20*/  HMMA.16816.F32.BF16 R48, R16, R46, R48 ;  /* 0x0000002e1030723c */ /* 0x000fe20000041830 */
[C---:B------:R-:W-:Y:S01]  /*1c30*/  IMAD.IADD R28, R90.reuse, 0x1, -R93 ;  /* 0x000000015a1c7824 */ /* 0x040fe200078e0a5d */
[----:B----4-:R-:W4:Y:S01]  /*1c40*/  LDSM.16.M88.4 R24, [R112+0x5c00] ;  /* 0x005c00007018783b */ /* 0x010f220000000200 */
[----:B------:R-:W-:-:S03]  /*1c50*/  IMAD.SHL.U32 R90, R90, 0x2, RZ ;  /* 0x000000025a5a7824 */ /* 0x000fc600078e00ff */
[----:B-1----:R-:W-:Y:S01]  /*1c60*/  HMMA.16816.F32.BF16 R68, R16, R20, R68 ;  /* 0x000000141044723c */ /* 0x002fe20000041844 */
[----:B------:R-:W-:Y:S01]  /*1c70*/  SHF.R.S32.HI R29, RZ, 0x1f, R28 ;  /* 0x0000001fff1d7819 */ /* 0x000fe2000001141c */
[----:B------:R-:W-:Y:S01]  /*1c80*/  FMUL.FTZ R34, R34, UR8 ;  /* 0x0000000822227c20 */ /* 0x000fe20008410000 */
[----:B------:R-:W-:Y:S02]  /*1c90*/  LOP3.LUT R90, R90, 0x6, RZ, 0xc0, !PT ;  /* 0x000000065a5a7812 */ /* 0x000fe400078ec0ff */
[----:B------:R-:W-:Y:S01]  /*1ca0*/  LEA.HI R126, R29, R28, RZ, 0x2 ;  /* 0x0000001c1d7e7211 */ /* 0x000fe200078f10ff */
[----:B------:R-:W-:Y:S01]  /*1cb0*/  HMMA.16816.F32.BF16 R52, R12, R72, R52 ;  /* 0x000000480c34723c */ /* 0x000fe20000041834 */
[----:B------:R-:W-:Y:S01]  /*1cc0*/  FMUL.FTZ R21, R32, UR8 ;  /* 0x0000000820157c20 */ /* 0x000fe20008410000 */
[----:B------:R-:W-:Y:S01]  /*1cd0*/  FMUL.FTZ R32, R33, UR8 ;  /* 0x0000000821207c20 */ /* 0x000fe20008410000 */
[----:B------:R-:W-:Y:S01]  /*1ce0*/  IMAD R33, R84, 0x10, R92 ;  /* 0x0000001054217824 */ /* 0x000fe200078e025c */
[----:B------:R-:W1:Y:S01]  /*1cf0*/  LDSM.16.M88.4 R28, [R109+0x5c00] ;  /* 0x005c00006d1c783b */ /* 0x000e620000000200 */
[----:B------:R-:W-:Y:S01]  /*1d00*/  SHF.R.S32.HI R126, RZ, 0x2, R126 ;  /* 0x00000002ff7e7819 */ /* 0x000fe2000001147e */
[----:B------:R-:W-:Y:S01]  /*1d10*/  HMMA.16816.F32.BF16 R64, R16, R22, R64 ;  /* 0x000000161040723c */ /* 0x000fe20000041840 */
[----:B------:R-:W-:Y:S01]  /*1d20*/  FMUL.FTZ R59, R37, UR8 ;  /* 0x00000008253b7c20 */ /* 0x000fe20008410000 */
[----:B------:R-:W-:Y:S01]  /*1d30*/  FMUL.FTZ R36, R36, UR8 ;  /* 0x0000000824247c20 */ /* 0x000fe20008410000 */
[----:B------:R-:W-:Y:S01]  /*1d40*/  IADD3 R33, R33, 0x1, R126 ;  /* 0x0000000121217810 */ /* 0x000fe20007ffe07e */
[----:B------:R-:W-:Y:S01]  /*1d50*/  MUFU.TANH R21, R21 ;  /* 0x0000001500157308 */ /* 0x000fe20000002400 */
[----:B------:R-:W-:Y:S01]  /*1d60*/  FMUL.FTZ R37, R38, UR8 ;  /* 0x0000000826257c20 */ /* 0x000fe20008410000 */
[----:B------:R-:W-:Y:S01]  /*1d70*/  HMMA.16816.F32.BF16 R48, R12, R74, R48 ;  /* 0x0000004a0c30723c */ /* 0x000fe20000041830 */
[----:B------:R-:W-:Y:S01]  /*1d80*/  IADD3 R22, R2, R33, -R119 ;  /* 0x0000002102167210 */ /* 0x000fe20007ffe877 */
[----:B------:R-:W-:-:S02]  /*1d90*/  IMAD R17, R85, 0x40, R90 ;  /* 0x0000004055117824 */ /* 0x000fc400078e025a */
[----:B------:R-:W-:Y:S01]  /*1da0*/  FMUL.FTZ R39, R39, UR8 ;  /* 0x0000000827277c20 */ /* 0x000fe20008410000 */
[----:B------:R-:W-:Y:S01]  /*1db0*/  FMUL.FTZ R18, R35, UR8 ;  /* 0x0000000823127c20 */ /* 0x000fe20008410000 */
[----:B------:R-:W-:-:S04]  /*1dc0*/  DEPBAR.LE SB0, 0x0 ;  /* 0x000080000000791a */ /* 0x000fc80000000000 */
[----:B------:R-:W-:Y:S01]  /*1dd0*/  IMAD.IADD R91, R22, 0x1, R91 ;  /* 0x00000001165b7824 */ /* 0x000fe200078e025b */
[----:B------:R-:W1:Y:S01]  /*1de0*/  MUFU.TANH R59, R59 ;  /* 0x0000003b003b7308 */ /* 0x000e620000002400 */
[C---:B------:R-:W-:Y:S01]  /*1df0*/  VIADD R19, R17.reuse, 0x1 ;  /* 0x0000000111137836 */ /* 0x040fe20000000000 */
[----:B--2---:R-:W-:Y:S01]  /*1e00*/  HMMA.16816.F32.BF16 R52, R4, R40, R52 ;  /* 0x000000280434723c */ /* 0x004fe20000041834 */
[----:B------:R-:W-:Y:S01]  /*1e10*/  VIADD R23, R17, 0x21 ;  /* 0x0000002111177836 */ /* 0x000fe20000000000 */
[C---:B------:R-:W-:Y:S02]  /*1e20*/  VIMNMX R100, R91.reuse, R2, PT ;  /* 0x000000025b647248 */ /* 0x040fe40003fe0100 */
[----:B------:R-:W-:Y:S01]  /*1e30*/  VIADDMNMX R99, R91, 0x8, R2, PT ;  /* 0x000000085b637846 */ /* 0x000fe20003800102 */
[----:B------:R-:W-:Y:S01]  /*1e40*/  VIADD R2, R17, 0x8 ;  /* 0x0000000811027836 */ /* 0x000fe20000000000 */
[C---:B----4-:R-:W-:Y:S01]  /*1e50*/  HMMA.16816.F32.BF16 R68, R12.reuse, R24, R68 ;  /* 0x000000180c44723c */ /* 0x050fe20000041844 */
[CC--:B------:R-:W-:Y:S01]  /*1e60*/  ISETP.GE.AND P4, PT, R19.reuse, R100.reuse, PT ;  /* 0x000000641300720c */ /* 0x0c0fe20003f86270 */
[----:B------:R-:W2:Y:S01]  /*1e70*/  MUFU.TANH R36, R36 ;  /* 0x0000002400247308 */ /* 0x000ea20000002400 */
[-C--:B------:R-:W-:Y:S01]  /*1e80*/  ISETP.GE.AND P0, PT, R19, R99.reuse, PT ;  /* 0x000000631300720c */ /* 0x080fe20003f06270 */
[C---:B------:R-:W-:Y:S01]  /*1e90*/  VIADD R19, R17.reuse, 0x9 ;  /* 0x0000000911137836 */ /* 0x040fe20000000000 */
[CC--:B------:R-:W-:Y:S01]  /*1ea0*/  ISETP.GE.AND P3, PT, R2.reuse, R100.reuse, PT ;  /* 0x000000640200720c */ /* 0x0c0fe20003f66270 */
[----:B------:R-:W-:Y:S01]  /*1eb0*/  HMMA.16816.F32.BF16 R64, R12, R26, R64 ;  /* 0x0000001a0c40723c */ /* 0x000fe20000041840 */
[-C--:B------:R-:W-:Y:S01]  /*1ec0*/  ISETP.GE.AND P6, PT, R2, R99.reuse, PT ;  /* 0x000000630200720c */ /* 0x080fe20003fc6270 */
[----:B------:R-:W-:Y:S01]  /*1ed0*/  VIADD R2, R17, 0x10 ;  /* 0x0000001011027836 */ /* 0x000fe20000000000 */
[----:B-----5:R-:W-:Y:S01]  /*1ee0*/  FSEL R76, R76, -INF , !P0 ;  /* 0xff8000004c4c7808 */ /* 0x020fe20004000000 */
[----:B------:R-:W4:Y:S01]  /*1ef0*/  MUFU.TANH R32, R32 ;  /* 0x0000002000207308 */ /* 0x000f220000002400 */
[-C--:B------:R-:W-:Y:S01]  /*1f00*/  ISETP.GE.AND P2, PT, R19, R100.reuse, PT ;  /* 0x000000641300720c */ /* 0x080fe20003f46270 */
[C---:B------:R-:W-:Y:S01]  /*1f10*/  HMMA.16816.F32.BF16 R48, R4.reuse, R42, R48 ;  /* 0x0000002a0430723c */ /* 0x040fe20000041830 */
[----:B------:R-:W-:Y:S01]  /*1f20*/  FSEL R14, R57, -INF , !P4 ;  /* 0xff800000390e7808 */ /* 0x000fe20006000000 */
[C---:B------:R-:W-:Y:S01]  /*1f30*/  VIADD R13, R17.reuse, 0x19 ;  /* 0x00000019110d7836 */ /* 0x040fe20000000000 */
[CC--:B------:R-:W-:Y:S01]  /*1f40*/  ISETP.GE.AND P1, PT, R2.reuse, R100.reuse, PT ;  /* 0x000000640200720c */ /* 0x0c0fe20003f26270 */
[C---:B------:R-:W-:Y:S01]  /*1f50*/  VIADD R15, R17.reuse, 0x29 ;  /* 0x00000029110f7836 */ /* 0x040fe20000000000 */
[-C--:B------:R-:W-:Y:S01]  /*1f60*/  ISETP.GE.AND P4, PT, R2, R99.reuse, PT ;  /* 0x000000630200720c */ /* 0x080fe20003f86270 */
[----:B------:R-:W-:Y:S01]  /*1f70*/  VIADD R2, R17, 0x11 ;  /* 0x0000001111027836 */ /* 0x000fe20000000000 */
[----:B------:R-:W-:Y:S01]  /*1f80*/  FSEL R22, R77, -INF , !P3 ;  /* 0xff8000004d167808 */ /* 0x000fe20005800000 */
[----:B------:R-:W-:Y:S01]  /*1f90*/  FMUL.FTZ R52, R52, UR8 ;  /* 0x0000000834347c20 */ /* 0x000fe20008410000 */
[----:B---3--:R-:W-:Y:S01]  /*1fa0*/  FSEL R44, R44, -INF , !P2 ;  /* 0xff8000002c2c7808 */ /* 0x008fe20005000000 */
[----:B------:R-:W-:Y:S01]  /*1fb0*/  FMUL.FTZ R53, R53, UR8 ;  /* 0x0000000835357c20 */ /* 0x000fe20008410000 */
[CC--:B------:R-:W-:Y:S01]  /*1fc0*/  ISETP.GE.AND P0, PT, R2.reuse, R100.reuse, PT ;  /* 0x000000640200720c */ /* 0x0c0fe20003f06270 */
[C---:B-1----:R-:W-:Y:S01]  /*1fd0*/  HMMA.16816.F32.BF16 R68, R4.reuse, R28, R68 ;  /* 0x0000001c0444723c */ /* 0x042fe20000041844 */
[----:B------:R-:W-:Y:S01]  /*1fe0*/  ISETP.GE.AND P3, PT, R2, R99, PT ;  /* 0x000000630200720c */ /* 0x000fe20003f66270 */
[----:B------:R-:W-:Y:S01]  /*1ff0*/  VIADD R2, R17, 0x18 ;  /* 0x0000001811027836 */ /* 0x000fe20000000000 */
[----:B------:R-:W-:Y:S01]  /*2000*/  FSEL R24, R59, -INF , !P0 ;  /* 0xff8000003b187808 */ /* 0x000fe20004000000 */
[----:B------:R-:W1:Y:S01]  /*2010*/  MUFU.TANH R102, R52 ;  /* 0x0000003400667308 */ /* 0x000e620000002400 */
[-C--:B------:R-:W-:Y:S01]  /*2020*/  ISETP.GE.AND P0, PT, R17, R100.reuse, PT ;  /* 0x000000641100720c */ /* 0x080fe20003f06270 */
[----:B------:R-:W-:Y:S01]  /*2030*/  HMMA.16816.F32.BF16 R64, R4, R30, R64 ;  /* 0x0000001e0440723c */ /* 0x000fe20000041840 */
[----:B------:R-:W-:Y:S01]  /*2040*/  FSEL R12, R45, -INF , !P6 ;  /* 0xff8000002d0c7808 */ /* 0x000fe20007000000 */
[----:B------:R-:W-:Y:S01]  /*2050*/  FMUL.FTZ R54, R54, UR8 ;  /* 0x0000000836367c20 */ /* 0x000fe20008410000 */
[----:B------:R-:W-:Y:S01]  /*2060*/  FSEL R28, R94, -INF , !P0 ;  /* 0xff8000005e1c7808 */ /* 0x000fe20004000000 */
[----:B------:R-:W-:Y:S01]  /*2070*/  FMUL.FTZ R55, R55, UR8 ;  /* 0x0000000837377c20 */ /* 0x000fe20008410000 */
[----:B------:R-:W-:Y:S01]  /*2080*/  ISETP.GE.AND P6, PT, R2, R100, PT ;  /* 0x000000640200720c */ /* 0x000fe20003fc6270 */
[----:B------:R-:W-:Y:S01]  /*2090*/  FMUL.FTZ R48, R48, UR8 ;  /* 0x0000000830307c20 */ /* 0x000fe20008410000 */
[----:B------:R-:W-:Y:S01]  /*20a0*/  FMNMX.FTZ R25, R28, R14, !PT ;  /* 0x0000000e1c197209 */ /* 0x000fe20007810000 */
[----:B------:R-:W3:Y:S01]  /*20b0*/  MUFU.TANH R144, R53 ;  /* 0x0000003500907308 */ /* 0x000ee20000002400 */
[----:B--2---:R-:W-:Y:S01]  /*20c0*/  FSEL R36, R36, -INF , !P1 ;  /* 0xff80000024247808 */ /* 0x004fe20004800000 */
[----:B------:R-:W-:Y:S01]  /*20d0*/  FMUL.FTZ R49, R49, UR8 ;  /* 0x0000000831317c20 */ /* 0x000fe20008410000 */
[----:B------:R-:W-:Y:S01]  /*20e0*/  FMNMX.FTZ R25, R22, R25, !PT ;  /* 0x0000001916197209 */ /* 0x000fe20007810000 */
[----:B------:R-:W-:Y:S01]  /*20f0*/  VIADD R4, R17, 0x20 ;  /* 0x0000002011047836 */ /* 0x000fe20000000000 */
[----:B------:R-:W-:Y:S01]  /*2100*/  ISETP.GE.AND P5, PT, R19, R99, PT ;  /* 0x000000631300720c */ /* 0x000fe20003fa6270 */
[----:B------:R-:W-:Y:S01]  /*2110*/  VIADD R19, R17, 0x28 ;  /* 0x0000002811137836 */ /* 0x000fe20000000000 */
[----:B------:R-:W-:Y:S01]  /*2120*/  FMNMX.FTZ R25, R44, R25, !PT ;  /* 0x000000192c197209 */ /* 0x000fe20007810000 */
[----:B------:R-:W-:Y:S01]  /*2130*/  MUFU.TANH R140, R49 ;  /* 0x00000031008c7308 */ /* 0x000fe20000002400 */
[----:B------:R-:W-:Y:S01]  /*2140*/  FSEL R30, R21, -INF , !P6 ;  /* 0xff800000151e7808 */ /* 0x000fe20007000000 */
[----:B------:R-:W-:Y:S01]  /*2150*/  FMUL.FTZ R68, R68, UR8 ;  /* 0x0000000844447c20 */ /* 0x000fe20008410000 */
[----:B------:R-:W-:Y:S01]  /*2160*/  ISETP.GE.AND P2, PT, R2, R99, PT ;  /* 0x000000630200720c */ /* 0x000fe20003f46270 */
[----:B------:R-:W-:Y:S01]  /*2170*/  FMUL.FTZ R69, R69, UR8 ;  /* 0x0000000845457c20 */ /* 0x000fe20008410000 */
[----:B------:R-:W-:Y:S01]  /*2180*/  FMNMX.FTZ R21, R36, R25, !PT ;  /* 0x0000001924157209 */ /* 0x000fe20007810000 */
[----:B------:R-:W-:Y:S01]  /*2190*/  VIADD R7, R17, 0x31 ;  /* 0x0000003111077836 */ /* 0x000fe20000000000 */
[----:B------:R-:W-:Y:S01]  /*21a0*/  FSEL R58, R58, -INF , !P5 ;  /* 0xff8000003a3a7808 */ /* 0x000fe20006800000 */
[----:B------:R-:W2:Y:S01]  /*21b0*/  MUFU.TANH R2, R48 ;  /* 0x0000003000027308 */ /* 0x000ea20000002400 */
[-C--:B------:R-:W-:Y:S01]  /*21c0*/  ISETP.GE.AND P5, PT, R13, R100.reuse, PT ;  /* 0x000000640d00720c */ /* 0x080fe20003fa6270 */
[----:B------:R-:W-:Y:S01]  /*21d0*/  FMUL.FTZ R64, R64, UR8 ;  /* 0x0000000840407c20 */ /* 0x000fe20008410000 */
[----:B------:R-:W-:Y:S01]  /*21e0*/  FMNMX.FTZ R21, R24, R21, !PT ;  /* 0x0000001518157209 */ /* 0x000fe20007810000 */
[----:B------:R-:W-:Y:S01]  /*21f0*/  FMUL.FTZ R65, R65, UR8 ;  /* 0x0000000841417c20 */ /* 0x000fe20008410000 */
[-C--:B------:R-:W-:Y:S01]  /*2200*/  ISETP.GE.AND P6, PT, R4, R100.reuse, PT ;  /* 0x000000640400720c */ /* 0x080fe20003fc6270 */
[----:B------:R-:W-:Y:S01]  /*2210*/  FMUL.FTZ R51, R51, UR8 ;  /* 0x0000000833337c20 */ /* 0x000fe20008410000 */
[----:B----4-:R-:W-:Y:S01]  /*2220*/  FSEL R26, R32, -INF , !P5 ;  /* 0xff800000201a7808 */ /* 0x010fe20006800000 */
[----:B------:R-:W4:Y:S01]  /*2230*/  MUFU.TANH R106, R68 ;  /* 0x00000044006a7308 */ /* 0x000f220000002400 */
[----:B------:R-:W-:Y:S01]  /*2240*/  FMNMX.FTZ R21, R30, R21, !PT ;  /* 0x000000151e157209 */ /* 0x000fe20007810000 */
[----:B------:R-:W-:Y:S01]  /*2250*/  VIADD R5, R17, 0x38 ;  /* 0x0000003811057836 */ /* 0x000fe20000000000 */
[-C--:B------:R-:W-:Y:S01]  /*2260*/  ISETP.GE.AND P5, PT, R23, R100.reuse, PT ;  /* 0x000000641700720c */ /* 0x080fe20003fa6270 */
[----:B------:R-:W-:Y:S01]  /*2270*/  FMUL.FTZ R50, R50, UR8 ;  /* 0x0000000832327c20 */ /* 0x000fe20008410000 */
[----:B-1----:R-:W-:Y:S01]  /*2280*/  FSEL R102, R102, -INF , !P6 ;  /* 0xff80000066667808 */ /* 0x002fe20007000000 */
[----:B------:R-:W-:Y:S01]  /*2290*/  FMUL.FTZ R70, R70, UR8 ;  /* 0x0000000846467c20 */ /* 0x000fe20008410000 */
[----:B------:R-:W-:Y:S01]  /*22a0*/  FMNMX.FTZ R21, R26, R21, !PT ;  /* 0x000000151a157209 */ /* 0x000fe20007810000 */
[----:B------:R-:W1:Y:S01]  /*22b0*/  MUFU.TANH R105, R69 ;  /* 0x0000004500697308 */ /* 0x000e620000002400 */
[----:B------:R-:W-:Y:S01]  /*22c0*/  ISETP.GE.AND P1, PT, R13, R99, PT ;  /* 0x000000630d00720c */ /* 0x000fe20003f26270 */
[----:B------:R-:W-:Y:S01]  /*22d0*/  VIADD R13, R17, 0x30 ;  /* 0x00000030110d7836 */ /* 0x000fe20000000000 */
[----:B------:R-:W-:Y:S01]  /*22e0*/  ISETP.GE.AND P6, PT, R19, R100, PT ;  /* 0x000000641300720c */ /* 0x000fe20003fc6270 */
[----:B------:R-:W-:Y:S01]  /*22f0*/  FMUL.FTZ R71, R71, UR8 ;  /* 0x0000000847477c20 */ /* 0x000fe20008410000 */
[----:B---3--:R-:W-:-:S02]  /*2300*/  FSEL R144, R144, -INF , !P5 ;  /* 0xff80000090907808 */ /* 0x008fc40006800000 */
[----:B------:R-:W-:Y:S01]  /*2310*/  FMNMX.FTZ R21, R102, R21, !PT ;  /* 0x0000001566157209 */ /* 0x000fe20007810000 */
[----:B------:R-:W3:Y:S01]  /*2320*/  MUFU.TANH R104, R64 ;  /* 0x0000004000687308 */ /* 0x000ee20000002400 */
[----:B--2---:R-:W-:Y:S02]  /*2330*/  FSEL R94, R2, -INF , !P6 ;  /* 0xff800000025e7808 */ /* 0x004fe40007000000 */
[-C--:B------:R-:W-:Y:S02]  /*2340*/  ISETP.GE.AND P6, PT, R13, R100.reuse, PT ;  /* 0x000000640d00720c */ /* 0x080fe40003fc6270 */
[----:B------:R-:W-:Y:S02]  /*2350*/  ISETP.GE.AND P5, PT, R15, R100, PT ;  /* 0x000000640f00720c */ /* 0x000fe40003fa6270 */
[----:B------:R-:W-:Y:S01]  /*2360*/  FMNMX.FTZ R21, R144, R21, !PT ;  /* 0x0000001590157209 */ /* 0x000fe20007810000 */
[----:B------:R-:W2:Y:S01]  /*2370*/  MUFU.TANH R37, R37 ;  /* 0x0000002500257308 */ /* 0x000ea20000002400 */
[----:B----4-:R-:W-:-:S02]  /*2380*/  FSEL R106, R106, -INF , !P6 ;  /* 0xff8000006a6a7808 */ /* 0x010fc40007000000 */
[----:B------:R-:W-:Y:S02]  /*2390*/  FSEL R140, R140, -INF , !P5 ;  /* 0xff8000008c8c7808 */ /* 0x000fe40006800000 */
[C---:B------:R-:W-:Y:S01]  /*23a0*/  ISETP.GE.AND P6, PT, R17.reuse, R99, PT ;  /* 0x000000631100720c */ /* 0x040fe20003fc6270 */
[----:B------:R-:W-:Y:S01]  /*23b0*/  VIADD R17, R17, 0x39 ;  /* 0x0000003911117836 */ /* 0x000fe20000000000 */
[----:B------:R-:W-:Y:S01]  /*23c0*/  FMNMX.FTZ R21, R94, R21, !PT ;  /* 0x000000155e157209 */ /* 0x000fe20007810000 */
[----:B------:R-:W4:Y:S01]  /*23d0*/  MUFU.TANH R103, R65 ;  /* 0x0000004100677308 */ /* 0x000f220000002400 */
[----:B------:R-:W-:Y:S02]  /*23e0*/  ISETP.GE.AND P5, PT, R7, R100, PT ;  /* 0x000000640700720c */ /* 0x000fe40003fa6270 */
[----:B------:R-:W-:Y:S02]  /*23f0*/  FSEL R56, R56, -INF , !P6 ;  /* 0xff80000038387808 */ /* 0x000fe40007000000 */
[----:B------:R-:W-:-:S02]  /*2400*/  FMNMX.FTZ R25, R140, R21, !PT ;  /* 0x000000158c197209 */ /* 0x000fc40007810000 */
[----:B------:R-:W-:Y:S01]  /*2410*/  ISETP.GE.AND P0, PT, R98, 0x2, PT ;  /* 0x000000026200780c */ /* 0x000fe20003f06270 */
[----:B------:R-:W5:Y:S01]  /*2420*/  MUFU.TANH R20, R39 ;  /* 0x0000002700147308 */ /* 0x000f620000002400 */
[----:B-1----:R-:W-:Y:S02]  /*2430*/  FSEL R105, R105, -INF , !P5 ;  /* 0xff80000069697808 */ /* 0x002fe40006800000 */
[----:B------:R-:W-:Y:S02]  /*2440*/  ISETP.GE.AND P6, PT, R5, R100, PT ;  /* 0x000000640500720c */ /* 0x000fe40003fc6270 */
[----:B------:R-:W-:Y:S02]  /*2450*/  FMNMX.FTZ R21, R56, R76, !PT ;  /* 0x0000004c38157209 */ /* 0x000fe40007810000 */
[----:B------:R-:W-:Y:S01]  /*2460*/  FMNMX.FTZ R2, R106, R25, !PT ;  /* 0x000000196a027209 */ /* 0x000fe20007810000 */
[----:B------:R1:W1:Y:S01]  /*2470*/  MUFU.TANH R16, R34 ;  /* 0x0000002200107308 */ /* 0x0002620000002400 */
[----:B------:R-:W-:-:S02]  /*2480*/  ISETP.GE.AND P5, PT, R17, R100, PT ;  /* 0x000000641100720c */ /* 0x000fc40003fa6270 */
[----:B---3--:R-:W-:Y:S02]  /*2490*/  FSEL R104, R104, -INF , !P6 ;  /* 0xff80000068687808 */ /* 0x008fe40007000000 */
[----:B------:R-:W-:Y:S02]  /*24a0*/  FMNMX.FTZ R21, R12, R21, !PT ;  /* 0x000000150c157209 */ /* 0x000fe40007810000 */
[----:B------:R-:W-:Y:S01]  /*24b0*/  FMNMX.FTZ R25, R105, R2, !PT ;  /* 0x0000000269197209 */ /* 0x000fe20007810000 */
[----:B------:R-:W3:Y:S01]  /*24c0*/  MUFU.TANH R18, R18 ;  /* 0x0000001200127308 */ /* 0x000ee20000002400 */
[----:B--2---:R-:W-:Y:S02]  /*24d0*/  FSEL R6, R37, -INF , !P4 ;  /* 0xff80000025067808 */ /* 0x004fe40006000000 */
[----:B----4-:R-:W-:Y:S02]  /*24e0*/  FSEL R103, R103, -INF , !P5 ;  /* 0xff80000067677808 */ /* 0x010fe40006800000 */
[----:B------:R-:W-:-:S02]  /*24f0*/  FMNMX.FTZ R21, R58, R21, !PT ;  /* 0x000000153a157209 */ /* 0x000fc40007810000 */
[----:B------:R-:W-:Y:S01]  /*2500*/  FMNMX.FTZ R2, R104, R25, !PT ;  /* 0x0000001968027209 */ /* 0x000fe20007810000 */
[----:B------:R2:W4:Y:S01]  /*2510*/  MUFU.TANH R142, R54 ;  /* 0x00000036008e7308 */ /* 0x0005220000002400 */
[----:B-----5:R-:W-:Y:S02]  /*2520*/  FSEL R20, R20, -INF , !P3 ;  /* 0xff80000014147808 */ /* 0x020fe40005800000 */
[----:B------:R-:W-:Y:S02]  /*2530*/  FMNMX.FTZ R25, R6, R21, !PT ;  /* 0x0000001506197209 */ /* 0x000fe40007810000 */
[----:B------:R-:W-:-:S03]  /*2540*/  FMNMX.FTZ R2, R103, R2, !PT ;  /* 0x0000000267027209 */ /* 0x000fc60007810000 */
[----:B------:R2:W1:Y:S08]  /*2550*/  MUFU.TANH R138, R55 ;  /* 0x00000037008a7308 */ /* 0x0004700000002400 */
[----:B------:R2:W1:Y:S08]  /*2560*/  MUFU.TANH R92, R50 ;  /* 0x00000032005c7308 */ /* 0x0004700000002400 */
[----:B------:R-:W1:Y:S08]  /*2570*/  MUFU.TANH R51, R51 ;  /* 0x0000003300337308 */ /* 0x000e700000002400 */
[----:B------:R2:W1:Y:S01]  /*2580*/  MUFU.TANH R35, R70 ;  /* 0x0000004600237308 */ /* 0x0004620000002400 */
[----:B------:R-:W-:Y:S06]  /*2590*/  BAR.SYNC.DEFER_BLOCKING 0x0 ;  /* 0x0000000000007b1d */ /* 0x000fec0000010000 */
[----:B---34-:R-:W-:Y:S05]  /*25a0*/  @!P0 BRA `(.L_x_906) ;  /* 0x0000000000548947 */ /* 0x018fea0003800000 */
        /* <DEDUP_REMOVED lines=21> */
.L_x_906:
[----:B-1----:R-:W-:Y:S01]  /*2700*/  FSEL R16, R16, -INF , !P2 ;  /* 0xff80000010107808 */ /* 0x002fe20005000000 */
[----:B------:R-:W-:Y:S01]  /*2710*/  FMUL.FTZ R33, R66, UR8 ;  /* 0x0000000842217c20 */ /* 0x000fe20008410000 */
[----:B------:R-:W-:Y:S01]  /*2720*/  FMNMX.FTZ R25, R20, R25, !PT ;  /* 0x0000001914197209 */ /* 0x000fe20007810000 */
[----:B------:R-:W1:Y:S01]  /*2730*/  MUFU.TANH R34, R71 ;  /* 0x0000004700227308 */ /* 0x000e620000002400 */
[----:B------:R-:W-:Y:S01]  /*2740*/  ISETP.GE.AND P2, PT, R4, R99, PT ;  /* 0x000000630400720c */ /* 0x000fe20003f46270 */
[----:B------:R-:W-:Y:S01]  /*2750*/  FMUL.FTZ R32, R67, UR8 ;  /* 0x0000000843207c20 */ /* 0x000fe20008410000 */
[----:B------:R-:W-:Y:S01]  /*2760*/  FSEL R4, R18, -INF , !P1 ;  /* 0xff80000012047808 */ /* 0x000fe20004800000 */
[----:B------:R-:W4:Y:S01]  /*2770*/  SHFL.BFLY PT, R21, R2, 0x2, 0x1f ;  /* 0x0c401f0002157f89 */ /* 0x000f2200000e0000 */
[----:B------:R-:W-:Y:S01]  /*2780*/  FMNMX.FTZ R25, R16, R25, !PT ;  /* 0x0000001910197209 */ /* 0x000fe20007810000 */
[----:B------:R-:W-:Y:S01]  /*2790*/  ULDC UR6, c[0x0][0x2ec] ;  /* 0x0000bb0000067ab9 */ /* 0x000fe20000000800 */
[----:B------:R-:W-:Y:S01]  /*27a0*/  ISETP.GE.AND P1, PT, R23, R99, PT ;  /* 0x000000631700720c */ /* 0x000fe20003f26270 */
[----:B------:R-:W5:Y:S01]  /*27b0*/  MUFU.TANH R33, R33 ;  /* 0x0000002100217308 */ /* 0x000f620000002400 */
[----:B------:R-:W-:-:S02]  /*27c0*/  FSEL R142, R142, -INF , !P2 ;  /* 0xff8000008e8e7808 */ /* 0x000fc40005000000 */
[----:B------:R-:W-:Y:S02]  /*27d0*/  FMNMX.FTZ R25, R4, R25, !PT ;  /* 0x0000001904197209 */ /* 0x000fe40007810000 */
[----:B------:R-:W-:Y:S02]  /*27e0*/  ISETP.GE.AND P2, PT, R19, R99, PT ;  /* 0x000000631300720c */ /* 0x000fe40003f46270 */
[----:B------:R-:W-:Y:S01]  /*27f0*/  FSEL R138, R138, -INF , !P1 ;  /* 0xff8000008a8a7808 */ /* 0x000fe20004800000 */
[----:B------:R-:W2:Y:S01]  /*2800*/  MUFU.TANH R32, R32 ;  /* 0x0000002000207308 */ /* 0x000ea20000002400 */
        /* <DEDUP_REMOVED lines=10> */
[-C--:B------:R-:W-:Y:S02]  /*28b0*/  ISETP.GE.AND P2, PT, R5, R99.reuse, PT ;  /* 0x000000630500720c */ /* 0x080fe40003f46270 */
[----:B-1----:R-:W-:Y:S02]  /*28c0*/  FSEL R34, R34, -INF , !P1 ;  /* 0xff80000022227808 */ /* 0x002fe40004800000 */
[----:B------:R-:W-:Y:S02]  /*28d0*/  FMNMX.FTZ R5, R35, R0, !PT ;  /* 0x0000000023057209 */ /* 0x000fe40007810000 */
[----:B------:R-:W-:Y:S02]  /*28e0*/  ISETP.GE.AND P1, PT, R17, R99, PT ;  /* 0x000000631100720c */ /* 0x000fe40003f26270 */
[----:B-----5:R-:W-:-:S02]  /*28f0*/  FSEL R33, R33, -INF , !P2 ;  /* 0xff80000021217808 */ /* 0x020fc40005000000 */
[----:B------:R-:W-:Y:S02]  /*2900*/  FMNMX.FTZ R0, R34, R5, !PT ;  /* 0x0000000522007209 */ /* 0x000fe40007810000 */
[----:B--2---:R-:W-:Y:S02]  /*2910*/  FSEL R32, R32, -INF , !P1 ;  /* 0xff80000020207808 */ /* 0x004fe40004800000 */
[----:B------:R-:W-:Y:S02]  /*2920*/  FMNMX.FTZ R5, R33, R0, !PT ;  /* 0x0000000021057209 */ /* 0x000fe40007810000 */
[----:B----4-:R-:W-:Y:S02]  /*2930*/  FMNMX.FTZ R21, R2, R21, !PT ;  /* 0x0000001502157209 */ /* 0x010fe40007810000 */
[----:B------:R-:W-:Y:S02]  /*2940*/  FMNMX.FTZ R18, R32, R5, !PT ;  /* 0x0000000520127209 */ /* 0x000fe40007810000 */
[----:B------:R-:W-:Y:S01]  /*2950*/  LEA R7, R88, R87, 0x5 ;  /* 0x0000005758077211 */ /* 0x000fe200078e28ff */
[----:B------:R-:W1:Y:S03]  /*2960*/  SHFL.BFLY PT, R2, R21, 0x1, 0x1f ;  /* 0x0c201f0015027f89 */ /* 0x000e6600000e0000 */
[----:B------:R-:W-:Y:S01]  /*2970*/  IADD3 R110, R86, R7, RZ ;  /* 0x00000007566e7210 */ /* 0x000fe20007ffe0ff */
[----:B------:R-:W2:Y:S03]  /*2980*/  SHFL.BFLY PT, R5, R18, 0x2, 0x1f ;  /* 0x0c401f0012057f89 */ /* 0x000ea600000e0000 */
[----:B------:R-:W-:-:S04]  /*2990*/  LEA R110, R110, UR4, 0x1 ;  /* 0x000000046e6e7c11 */ /* 0x000fc8000f8e08ff */
[----:B------:R-:W-:Y:S01]  /*29a0*/  LEA R108, R3, R110, 0x1 ;  /* 0x0000006e036c7211 */ /* 0x000fe200078e08ff */
[----:B------:R-:W-:Y:S04]  /*29b0*/  LDSM.16.MT88.4 R60, [R110+0x7000] ;  /* 0x007000006e3c783b */ /* 0x000fe80000004200 */
[----:B---3--:R-:W-:Y:S04]  /*29c0*/  LDSM.16.MT88.4 R40, [R110+0x8000] ;  /* 0x008000006e28783b */ /* 0x008fe80000004200 */
        /* <DEDUP_REMOVED lines=25> */
[----:B------:R-:W-:Y:S01]  /*2b60*/  FFMA.FTZ R103, R103, UR6, -R127 ;  /* 0x0000000667677c23 */ /* 0x000fe2000801087f */
[----:B-1----:R-:W-:-:S04]  /*2b70*/  FMNMX.FTZ R0, R5, R0, !PT ;  /* 0x0000000005007209 */ /* 0x002fc80007810000 */
[C---:B------:R-:W-:Y:S01]  /*2b80*/  FSETP.NEU.FTZ.AND P1, PT, R0.reuse, -INF , PT ;  /* 0xff8000000000780b */ /* 0x040fe20003f3d000 */
[----:B------:R-:W-:Y:S01]  /*2b90*/  FMUL.FTZ R5, R0, UR6 ;  /* 0x0000000600057c20 */ /* 0x000fe20008410000 */
[----:B------:R-:W-:Y:S04]  /*2ba0*/  MUFU.EX2 R90, R90 ;  /* 0x0000005a005a7308 */ /* 0x000fe80000000800 */
[----:B------:R-:W-:Y:S02]  /*2bb0*/  FSEL R87, R5, RZ, P1 ;  /* 0x000000ff05577208 */ /* 0x000fe40000800000 */
[----:B--2---:R-:W-:Y:S02]  /*2bc0*/  F2FP.BF16.F32.PACK_AB R48, R107, R130 ;  /* 0x000000826b30723e */ /* 0x004fe400000010ff */
[----:B------:R-:W1:Y:S01]  /*2bd0*/  MUFU.EX2 R89, R89 ;  /* 0x0000005900597308 */ /* 0x000e620000000800 */
[--C-:B------:R-:W-:Y:S01]  /*2be0*/  FFMA.FTZ R134, R56, UR6, -R87.reuse ;  /* 0x0000000638867c23 */ /* 0x100fe20008010857 */
[--C-:B------:R-:W-:Y:S01]  /*2bf0*/  FFMA.FTZ R131, R76, UR6, -R87.reuse ;  /* 0x000000064c837c23 */ /* 0x100fe20008010857 */
[--C-:B------:R-:W-:Y:S01]  /*2c00*/  FFMA.FTZ R86, R12, UR6, -R87.reuse ;  /* 0x000000060c567c23 */ /* 0x100fe20008010857 */
[--C-:B------:R-:W-:Y:S01]  /*2c10*/  FFMA.FTZ R31, R58, UR6, -R87.reuse ;  /* 0x000000063a1f7c23 */ /* 0x100fe20008010857 */
[----:B------:R-:W-:Y:S01]  /*2c20*/  LDSM.16.MT88.4 R12, [R110+0x7400] ;  /* 0x007400006e0c783b */ /* 0x000fe20000004200 */
        /* <DEDUP_REMOVED lines=11> */
[----:B-1----:R-:W-:Y:S01]  /*2ce0*/  F2FP.BF16.F32.PACK_AB R50, R89, R90 ;  /* 0x0000005a5932723e */ /* 0x002fe200000010ff */
[--C-:B------:R-:W-:Y:S01]  /*2cf0*/  FFMA.FTZ R138, R138, UR6, -R87.reuse ;  /* 0x000000068a8a7c23 */ /* 0x100fe20008010857 */
[----:B------:R-:W1:Y:S01]  /*2d00*/  LDSM.16.MT88.4 R20, [R108+0x6400] ;  /* 0x006400006c14783b */ /* 0x000e620000004200 */
[--C-:B------:R-:W-:Y:S01]  /*2d10*/  FFMA.FTZ R35, R35, UR6, -R87.reuse ;  /* 0x0000000623237c23 */ /* 0x100fe20008010857 */
[--C-:B------:R-:W-:Y:S01]  /*2d20*/  FFMA.FTZ R34, R34, UR6, -R87.reuse ;  /* 0x0000000622227c23 */ /* 0x100fe20008010857 */
[----:B------:R-:W-:Y:S01]  /*2d30*/  FFMA.FTZ R33, R33, UR6, -R87 ;  /* 0x0000000621217c23 */ /* 0x000fe20008010857 */
[----:B------:R-:W-:Y:S01]  /*2d40*/  FADD.FTZ R107, R130, R107 ;  /* 0x0000006b826b7221 */ /* 0x000fe20000010000 */
[----:B------:R-:W-:Y:S08]  /*2d50*/  MUFU.EX2 R86, R86 ;  /* 0x0000005600567308 */ /* 0x000ff00000000800 */
[----:B------:R-:W5:Y:S01]  /*2d60*/  MUFU.EX2 R31, R31 ;  /* 0x0000001f001f7308 */ /* 0x000f620000000800 */
[----:B----4-:R-:W-:Y:S01]  /*2d70*/  F2FP.BF16.F32.PACK_AB R49, R131, R134 ;  /* 0x000000868331723e */ /* 0x010fe200000010ff */
[----:B------:R-:W-:-:S06]  /*2d80*/  FADD.FTZ R131, R134, R131 ;  /* 0x0000008386837221 */ /* 0x000fcc0000010000 */
[----:B------:R-:W-:Y:S08]  /*2d90*/  MUFU.EX2 R29, R29 ;  /* 0x0000001d001d7308 */ /* 0x000ff00000000800 */
[----:B------:R-:W4:Y:S01]  /*2da0*/  MUFU.EX2 R28, R28 ;  /* 0x0000001c001c7308 */ /* 0x000f220000000800 */
[----:B-----5:R-:W-:Y:S01]  /*2db0*/  F2FP.BF16.F32.PACK_AB R51, R31, R86 ;  /* 0x000000561f33723e */ /* 0x020fe200000010ff */
[----:B------:R-:W-:-:S04]  /*2dc0*/  FADD.FTZ R86, R86, R131 ;  /* 0x0000008356567221 */ /* 0x000fc80000010000 */
[----:B------:R-:W-:Y:S02]  /*2dd0*/  FADD.FTZ R31, R31, R86 ;  /* 0x000000561f1f7221 */ /* 0x000fe40000010000 */
[C---:B------:R-:W-:Y:S01]  /*2de0*/  HMMA.16816.F32.BF16 R64, R48.reuse, R60, RZ ;  /* 0x0000003c3040723c */ /* 0x040fe200000418ff */
[----:B------:R-:W-:Y:S05]  /*2df0*/  MUFU.EX2 R25, R25 ;  /* 0x0000001900197308 */ /* 0x000fea0000000800 */
[----:B------:R-:W-:Y:S03]  /*2e00*/  HMMA.16816.F32.BF16 R60, R48, R62, RZ ;  /* 0x0000003e303c723c */ /* 0x000fe600000418ff */
[----:B------:R-:W5:Y:S01]  /*2e10*/  MUFU.EX2 R24, R24 ;  /* 0x0000001800187308 */ /* 0x000f620000000800 */
[----:B----4-:R-:W-:-:S02]  /*2e20*/  F2FP.BF16.F32.PACK_AB R4, R28, R29 ;  /* 0x0000001d1c04723e */ /* 0x010fc400000010ff */
[C---:B------:R-:W-:Y:S05]  /*2e30*/  HMMA.16816.F32.BF16 R36, R48.reuse, R40, RZ ;  /* 0x000000283024723c */ /* 0x040fea00000418ff */
[----:B------:R-:W-:Y:S01]  /*2e40*/  MUFU.EX2 R30, R30 ;  /* 0x0000001e001e7308 */ /* 0x000fe20000000800 */
[C---:B------:R-:W-:Y:S06]  /*2e50*/  HMMA.16816.F32.BF16 R40, R48.reuse, R42, RZ ;  /* 0x0000002a3028723c */ /* 0x040fec00000418ff */
[----:B--2---:R-:W-:Y:S01]  /*2e60*/  HMMA.16816.F32.BF16 R80, R48, R76, RZ ;  /* 0x0000004c3050723c */ /* 0x004fe200000418ff */
[----:B------:R-:W2:Y:S01]  /*2e70*/  MUFU.EX2 R27, R27 ;  /* 0x0000001b001b7308 */ /* 0x000ea20000000800 */
[----:B-----5:R-:W-:-:S04]  /*2e80*/  F2FP.BF16.F32.PACK_AB R6, R24, R25 ;  /* 0x000000191806723e */ /* 0x020fc800000010ff */
[C---:B------:R-:W-:Y:S03]  /*2e90*/  HMMA.16816.F32.BF16 R72, R48.reuse, R68, RZ ;  /* 0x000000443048723c */ /* 0x040fe600000418ff */
[----:B------:R-:W-:Y:S03]  /*2ea0*/  MUFU.EX2 R26, R26 ;  /* 0x0000001a001a7308 */ /* 0x000fe60000000800 */
[C---:B------:R-:W-:Y:S05]  /*2eb0*/  HMMA.16816.F32.BF16 R56, R48.reuse, R52, RZ ;  /* 0x000000343038723c */ /* 0x040fea00000418ff */
[----:B------:R-:W4:Y:S01]  /*2ec0*/  MUFU.EX2 R3, R3 ;  /* 0x0000000300037308 */ /* 0x000f220000000800 */
[----:B--2---:R-:W-:Y:S01]  /*2ed0*/  F2FP.BF16.F32.PACK_AB R5, R27, R30 ;  /* 0x0000001e1b05723e */ /* 0x004fe200000010ff */
[----:B------:R-:W-:Y:S01]  /*2ee0*/  HMMA.16816.F32.BF16 R76, R48, R78, RZ ;  /* 0x0000004e304c723c */ /* 0x000fe200000418ff */
[----:B------:R-:W-:-:S04]  /*2ef0*/  FADD.FTZ R30, R30, R31 ;  /* 0x0000001f1e1e7221 */ /* 0x000fc80000010000 */
[----:B------:R-:W-:Y:S01]  /*2f00*/  FADD.FTZ R27, R27, R30 ;  /* 0x0000001e1b1b7221 */ /* 0x000fe20000010000 */
[C---:B------:R-:W-:Y:S01]  /*2f10*/  HMMA.16816.F32.BF16 R68, R48.reuse, R70, RZ ;  /* 0x000000463044723c */ /* 0x040fe200000418ff */
[----:B------:R-:W-:Y:S05]  /*2f20*/  MUFU.EX2 R102, R102 ;  /* 0x0000006600667308 */ /* 0x000fea0000000800 */
[----:B------:R-:W-:Y:S01]  /*2f30*/  HMMA.16816.F32.BF16 R52, R48, R54, RZ ;  /* 0x000000363034723c */ /* 0x000fe200000418ff */
[----:B----4-:R-:W-:Y:S02]  /*2f40*/  F2FP.BF16.F32.PACK_AB R7, R3, R26 ;  /* 0x0000001a0307723e */ /* 0x010fe400000010ff */
[----:B------:R-:W2:Y:S01]  /*2f50*/  MUFU.EX2 R95, R95 ;  /* 0x0000005f005f7308 */ /* 0x000ea20000000800 */
[----:B------:R-:W-:-:S04]  /*2f60*/  FADD.FTZ R26, R26, R27 ;  /* 0x0000001b1a1a7221 */ /* 0x000fc80000010000 */
[----:B------:R-:W-:Y:S01]  /*2f70*/  FADD.FTZ R26, R3, R26 ;  /* 0x0000001a031a7221 */ /* 0x000fe20000010000 */
[C---:B------:R-:W-:Y:S01]  /*2f80*/  HMMA.16816.F32.BF16 R64, R4.reuse, R12, R64 ;  /* 0x0000000c0440723c */ /* 0x040fe20000041840 */
[----:B------:R-:W-:Y:S01]  /*2f90*/  SHF.R.S32.HI R3, RZ, 0x1f, R84 ;  /* 0x0000001fff037819 */ /* 0x000fe20000011454 */
[----:B------:R-:W-:Y:S03]  /*2fa0*/  MUFU.EX2 R94, R94 ;  /* 0x0000005e005e7308 */ /* 0x000fe60000000800 */
[----:B------:R-:W-:Y:S01]  /*2fb0*/  LEA.HI R3, R3, R84, RZ, 0x2 ;  /* 0x0000005403037211 */ /* 0x000fe200078f10ff */
[C---:B------:R-:W-:Y:S01]  /*2fc0*/  HMMA.16816.F32.BF16 R60, R4.reuse, R14, R60 ;  /* 0x0000000e043c723c */ /* 0x040fe2000004183c */
[----:B------:R-:W4:Y:S02]  /*2fd0*/  LDSM.16.MT88.4 R12, [R110+0x8400] ;  /* 0x008400006e0c783b */ /* 0x000f240000004200 */
[----:B------:R-:W-:Y:S01]  /*2fe0*/  LOP3.LUT R3, R3, 0xfffffffc, RZ, 0xc0, !PT ;  /* 0xfffffffc03037812 */ /* 0x000fe200078ec0ff */
[----:B------:R-:W-:Y:S02]  /*2ff0*/  MUFU.EX2 R91, R91 ;  /* 0x0000005b005b7308 */ /* 0x000fe40000000800 */
[----:B---3--:R-:W-:Y:S01]  /*3000*/  HMMA.16816.F32.BF16 R80, R4, R16, R80 ;  /* 0x000000100450723c */ /* 0x008fe20000041850 */
[----:B------:R-:W-:-:S02]  /*3010*/  IADD3 R133, R84, -R3, RZ ;  /* 0x8000000354857210 */ /* 0x000fc40007ffe0ff */
[----:B------:R-:W-:-:S03]  /*3020*/  MOV R3, R85 ;  /* 0x0000005500037202 */ /* 0x000fc60000000f00 */
[C---:B------:R-:W-:Y:S01]  /*3030*/  HMMA.16816.F32.BF16 R76, R4.reuse, R18, R76 ;  /* 0x00000012044c723c */ /* 0x040fe2000004184c */
[----:B------:R-:W3:Y:S01]  /*3040*/  LDSM.16.MT88.4 R16, [R108+0x7400] ;  /* 0x007400006c10783b */ /* 0x000ee20000004200 */
[----:B------:R-:W-:Y:S04]  /*3050*/  MUFU.EX2 R101, R101 ;  /* 0x0000006500657308 */ /* 0x000fe80000000800 */
[C---:B-1----:R-:W-:Y:S04]  /*3060*/  HMMA.16816.F32.BF16 R72, R4.reuse, R20, R72 ;  /* 0x000000140448723c */ /* 0x042fe80000041848 */
[----:B------:R1:W5:Y:S02]  /*3070*/  MUFU.EX2 R92, R138 ;  /* 0x0000008a005c7308 */ /* 0x0003640000000800 */
[C---:B------:R-:W-:Y:S01]  /*3080*/  HMMA.16816.F32.BF16 R68, R4.reuse, R22, R68 ;  /* 0x000000160444723c */ /* 0x040fe20000041844 */
[----:B------:R-:W-:Y:S05]  /*3090*/  LDSM.16.MT88.4 R20, [R110+0x6c00] ;  /* 0x006c00006e14783b */ /* 0x000fea0000004200 */
[----:B------:R-:W-:Y:S08]  /*30a0*/  MUFU.EX2 R93, R93 ;  /* 0x0000005d005d7308 */ /* 0x000ff00000000800 */
[----:B------:R-:W5:Y:S01]  /*30b0*/  MUFU.EX2 R88, R88 ;  /* 0x0000005800587308 */ /* 0x000f620000000800 */
[----:B-1----:R-:W-:Y:S01]  /*30c0*/  FFMA.FTZ R138, R32, UR6, -R87 ;  /* 0x00000006208a7c23 */ /* 0x002fe20008010857 */
[C---:B----4-:R-:W-:Y:S06]  /*30d0*/  HMMA.16816.F32.BF16 R36, R4.reuse, R12, R36 ;  /* 0x0000000c0424723c */ /* 0x050fec0000041824 */
[----:B------:R-:W-:Y:S01]  /*30e0*/  MUFU.EX2 R106, R106 ;  /* 0x0000006a006a7308 */ /* 0x000fe20000000800 */
[C---:B------:R-:W-:Y:S01]  /*30f0*/  HMMA.16816.F32.BF16 R40, R4.reuse, R14, R40 ;  /* 0x0000000e0428723c */ /* 0x040fe20000041828 */
[----:B------:R-:W1:Y:S05]  /*3100*/  LDSM.16.MT88.4 R12, [R108+0x8000] ;  /* 0x008000006c0c783b */ /* 0x000e6a0000004200 */
[C---:B---3--:R-:W-:Y:S01]  /*3110*/  HMMA.16816.F32.BF16 R56, R4.reuse, R16, R56 ;  /* 0x000000100438723c */ /* 0x048fe20000041838 */
[----:B------:R-:W-:Y:S05]  /*3120*/  MUFU.EX2 R105, R105 ;  /* 0x0000006900697308 */ /* 0x000fea0000000800 */
[----:B------:R-:W-:Y:S01]  /*3130*/  HMMA.16816.F32.BF16 R52, R4, R18, R52 ;  /* 0x000000120434723c */ /* 0x000fe20000041834 */
[----:B------:R-:W-:Y:S02]  /*3140*/  LDSM.16.MT88.4 R16, [R108+0x6c00] ;  /* 0x006c00006c10783b */ /* 0x000fe40000004200 */
[----:B------:R-:W-:Y:S08]  /*3150*/  MUFU.EX2 R104, R104 ;  /* 0x0000006800687308 */ /* 0x000ff00000000800 */
[----:B------:R-:W-:Y:S08]  /*3160*/  MUFU.EX2 R103, R103 ;  /* 0x0000006700677308 */ /* 0x000ff00000000800 */
[----:B------:R-:W-:Y:S08]  /*3170*/  MUFU.EX2 R35, R35 ;  /* 0x0000002300237308 */ /* 0x000ff00000000800 */
[----:B------:R-:W3:Y:S01]  /*3180*/  MUFU.EX2 R34, R34 ;  /* 0x0000002200227308 */ /* 0x000ee20000000800 */
[C---:B-1----:R-:W-:Y:S06]  /*3190*/  HMMA.16816.F32.BF16 R44, R48.reuse, R12, RZ ;  /* 0x0000000c302c723c */ /* 0x042fec00000418ff */
[----:B------:R-:W-:Y:S01]  /*31a0*/  HMMA.16816.F32.BF16 R48, R48, R14, RZ ;  /* 0x0000000e3030723c */ /* 0x000fe200000418ff */
[----:B------:R-:W1:Y:S01]  /*31b0*/  LDSM.16.MT88.4 R12, [R108+0x8400] ;  /* 0x008400006c0c783b */ /* 0x000e620000004200 */
[----:B------:R-:W-:Y:S08]  /*31c0*/  MUFU.EX2 R33, R33 ;  /* 0x0000002100217308 */ /* 0x000ff00000000800 */
[----:B------:R-:W4:Y:S08]  /*31d0*/  MUFU.EX2 R138, R138 ;  /* 0x0000008a008a7308 */ /* 0x000f300000000800 */
[C---:B-1----:R-:W-:Y:S06]  /*31e0*/  HMMA.16816.F32.BF16 R44, R4.reuse, R12, R44 ;  /* 0x0000000c042c723c */ /* 0x042fec000004182c */
[----:B------:R-:W-:Y:S01]  /*31f0*/  HMMA.16816.F32.BF16 R48, R4, R14, R48 ;  /* 0x0000000e0430723c */ /* 0x000fe20000041830 */
[----:B------:R-:W1:Y:S06]  /*3200*/  LDSM.16.MT88.4 R12, [R110+0x6800] ;  /* 0x006800006e0c783b */ /* 0x000e6c0000004200 */
[----:B--2---:R-:W-:-:S02]  /*3210*/  F2FP.BF16.F32.PACK_AB R4, R95, R102 ;  /* 0x000000665f04723e */ /* 0x004fc400000010ff */
[----:B-----5:R-:W-:Y:S01]  /*3220*/  F2FP.BF16.F32.PACK_AB R5, R92, R101 ;  /* 0x000000655c05723e */ /* 0x020fe200000010ff */
[----:B------:R-:W-:Y:S01]  /*3230*/  FADD.FTZ R101, R101, R26 ;  /* 0x0000001a65657221 */ /* 0x000fe20000010000 */
[----:B------:R-:W-:Y:S02]  /*3240*/  F2FP.BF16.F32.PACK_AB R6, R91, R94 ;  /* 0x0000005e5b06723e */ /* 0x000fe400000010ff */
[----:B------:R-:W-:Y:S01]  /*3250*/  F2FP.BF16.F32.PACK_AB R7, R88, R93 ;  /* 0x0000005d5807723e */ /* 0x000fe200000010ff */
[----:B------:R-:W-:-:S04]  /*3260*/  FADD.FTZ R92, R92, R101 ;  /* 0x000000655c5c7221 */ /* 0x000fc80000010000 */
[----:B------:R-:W-:-:S04]  /*3270*/  FADD.FTZ R93, R93, R92 ;  /* 0x0000005c5d5d7221 */ /* 0x000fc80000010000 */
[----:B------:R-:W-:Y:S01]  /*3280*/  FADD.FTZ R88, R88, R93 ;  /* 0x0000005d58587221 */ /* 0x000fe20000010000 */
        /* <DEDUP_REMOVED lines=18> */
[----:B------:R-:W-:Y:S01]  /*33b0*/  FADD.FTZ R4, R90, R107 ;  /* 0x0000006b5a047221 */ /* 0x000fe20000010000 */
[----:B---3--:R-:W-:Y:S01]  /*33c0*/  F2FP.BF16.F32.PACK_AB R5, R34, R35 ;  /* 0x000000232205723e */ /* 0x008fe200000010ff */
[----:B------:R-:W-:Y:S01]  /*33d0*/  FADD.FTZ R35, R35, R88 ;  /* 0x0000005823237221 */ /* 0x000fe20000010000 */
[----:B------:R-:W-:Y:S01]  /*33e0*/  F2FP.BF16.F32.PACK_AB R6, R103, R104 ;  /* 0x000000686706723e */ /* 0x000fe200000010ff */
[----:B------:R-:W-:Y:S01]  /*33f0*/  FADD.FTZ R4, R89, R4 ;  /* 0x0000000459047221 */ /* 0x000fe20000010000 */
[----:B----4-:R-:W-:Y:S01]  /*3400*/  F2FP.BF16.F32.PACK_AB R7, R138, R33 ;  /* 0x000000218a07723e */ /* 0x010fe200000010ff */
[----:B------:R-:W-:-:S02]  /*3410*/  FADD.FTZ R34, R34, R35 ;  /* 0x0000002322227221 */ /* 0x000fc40000010000 */
[----:B------:R-:W-:Y:S01]  /*3420*/  FADD.FTZ R29, R29, R4 ;  /* 0x000000041d1d7221 */ /* 0x000fe20000010000 */
[----:B------:R-:W-:Y:S01]  /*3430*/  F2FP.BF16.F32.PACK_AB R4, R105, R106 ;  /* 0x0000006a6904723e */ /* 0x000fe200000010ff */
[----:B------:R-:W-:Y:S02]  /*3440*/  FADD.FTZ R33, R33, R34 ;  /* 0x0000002221217221 */ /* 0x000fe40000010000 */
[----:B------:R-:W-:Y:S02]  /*3450*/  FADD.FTZ R28, R28, R29 ;  /* 0x0000001d1c1c7221 */ /* 0x000fe40000010000 */
[----:B------:R-:W-:Y:S02]  /*3460*/  FADD.FTZ R138, R138, R33 ;  /* 0x000000218a8a7221 */ /* 0x000fe40000010000 */
[----:B------:R-:W-:Y:S01]  /*3470*/  HMMA.16816.F32.BF16 R80, R4, R20, R80 ;  /* 0x000000140450723c */ /* 0x000fe20000041850 */
[----:B------:R-:W-:-:S04]  /*3480*/  FADD.FTZ R25, R25, R28 ;  /* 0x0000001c19197221 */ /* 0x000fc80000010000 */
[----:B------:R-:W-:Y:S01]  /*3490*/  FADD.FTZ R25, R24, R25 ;  /* 0x0000001918197221 */ /* 0x000fe20000010000 */
[----:B------:R-:W-:Y:S01]  /*34a0*/  HMMA.16816.F32.BF16 R76, R4, R22, R76 ;  /* 0x00000016044c723c */ /* 0x000fe2000004184c */
[----:B------:R-:W2:Y:S02]  /*34b0*/  LDSM.16.MT88.4 R20, [R108+0x7c00] ;  /* 0x007c00006c14783b */ /* 0x000ea40000004200 */
[----:B------:R-:W-:-:S03]  /*34c0*/  FADD.FTZ R102, R102, R25 ;  /* 0x0000001966667221 */ /* 0x000fc60000010000 */
[----:B------:R-:W-:Y:S01]  /*34d0*/  HMMA.16816.F32.BF16 R72, R4, R16, R72 ;  /* 0x000000100448723c */ /* 0x000fe20000041848 */
        /* <DEDUP_REMOVED lines=8> */
[----:B------:R-:W-:Y:S01]  /*3560*/  HMMA.16816.F32.BF16 R60, R4, R14, R60 ;  /* 0x0000000e043c723c */ /* 0x000fe2000004183c */
[----:B------:R-:W1:Y:S02]  /*3570*/  LDSM.16.MT88.4 R12, [R108+0x8c00] ;  /* 0x008c00006c0c783b */ /* 0x000e640000004200 */
[----:B------:R-:W-:-:S04]  /*3580*/  FADD.FTZ R104, R104, R105 ;  /* 0x0000006968687221 */ /* 0x000fc80000010000 */
[----:B------:R-:W-:Y:S01]  /*3590*/  FADD.FTZ R140, R103, R104 ;  /* 0x00000068678c7221 */ /* 0x000fe20000010000 */
        /* <DEDUP_REMOVED lines=105> */
[----:B------:R-:W-:Y:S01]  /*3c30*/  HMMA.16816.F32.BF16 R32, R92, R90, R32 ;  /* 0x0000005a5c20723c */ /* 0x000fe20000041820 */
[----:B------:R-:W1:-:S15]  /*3c40*/  LDSM.16.M88.4 R88, [R109+0x5400] ;  /* 0x005400006d58783b */ /* 0x000e5e0000000200 */
[----:B------:R-:W-:-:S02]  /*3c50*/  NOP ;  /* 0x0000000000007918 */ /* 0x000fc40000000000 */
[----:B------:R-:W-:-:S06]  /*3c60*/  FMUL.FTZ R84, R84, UR8 ;  /* 0x0000000854547c20 */ /* 0x000fcc0008410000 */
[----:B------:R-:W-:Y:S01]  /*3c70*/  FMUL.FTZ R144, R32, UR8 ;  /* 0x0000000820907c20 */ /* 0x000fe20008410000 */
[----:B------:R-:W-:Y:S01]  /*3c80*/  FMUL.FTZ R33, R33, UR8 ;  /* 0x0000000821217c20 */ /* 0x000fe20008410000 */
[----:B------:R-:W2:Y:S01]  /*3c90*/  S2R R32, SR_TID.X ;  /* 0x0000000000207919 */ /* 0x000ea20000002100 */
[----:B------:R-:W-:Y:S01]  /*3ca0*/  FMUL.FTZ R34, R34, UR8 ;  /* 0x0000000822227c20 */ /* 0x000fe20008410000 */
[----:B------:R-:W-:Y:S01]  /*3cb0*/  FMUL.FTZ R35, R35, UR8 ;  /* 0x0000000823237c20 */ /* 0x000fe20008410000 */
[----:B------:R3:W-:Y:S08]  /*3cc0*/  MUFU.TANH R142, R33 ;  /* 0x00000021008e7308 */ /* 0x0007f00000002400 */
[----:B------:R-:W-:Y:S01]  /*3cd0*/  MUFU.TANH R144, R144 ;  /* 0x0000009000907308 */ /* 0x000fe20000002400 */
[C---:B-1----:R-:W-:Y:S07]  /*3ce0*/  HMMA.16816.F32.BF16 R28, R92.reuse, R88, R28 ;  /* 0x000000585c1c723c */ /* 0x042fee000004181c */
[----:B------:R-:W-:Y:S01]  /*3cf0*/  MUFU.TANH R134, R34 ;  /* 0x0000002200867308 */ /* 0x000fe20000002400 */
[----:B------:R-:W-:Y:S01]  /*3d00*/  HMMA.16816.F32.BF16 R24, R92, R90, R24 ;  /* 0x0000005a5c18723c */ /* 0x000fe20000041818 */
[----:B------:R-:W1:Y:S06]  /*3d10*/  LDSM.16.M88.4 R88, [R109+0x5800] ;  /* 0x005800006d58783b */ /* 0x000e6c0000000200 */
[----:B------:R-:W-:Y:S08]  /*3d20*/  MUFU.TANH R132, R35 ;  /* 0x0000002300847308 */ /* 0x000ff00000002400 */
[----:B------:R-:W-:Y:S01]  /*3d30*/  MUFU.TANH R84, R84 ;  /* 0x0000005400547308 */ /* 0x000fe20000002400 */
[----:B------:R-:W-:Y:S01]  /*3d40*/  FMUL.FTZ R130, R28, UR8 ;  /* 0x000000081c827c20 */ /* 0x000fe20008410000 */
[----:B------:R-:W-:-:S02]  /*3d50*/  VIADD R28, R98, 0xfffffffe ;  /* 0xfffffffe621c7836 */ /* 0x000fc40000000000 */
[----:B------:R-:W-:Y:S01]  /*3d60*/  FMUL.FTZ R102, R30, UR8 ;  /* 0x000000081e667c20 */ /* 0x000fe20008410000 */
[----:B------:R-:W-:-:S04]  /*3d70*/  FMUL.FTZ R30, R31, UR8 ;  /* 0x000000081f1e7c20 */ /* 0x000fc80008410000 */
[----:B------:R-:W-:Y:S01]  /*3d80*/  FMUL.FTZ R106, R24, UR8 ;  /* 0x00000008186a7c20 */ /* 0x000fe20008410000 */
[----:B------:R-:W-:Y:S01]  /*3d90*/  FMUL.FTZ R25, R25, UR8 ;  /* 0x0000000819197c20 */ /* 0x000fe20008410000 */
[----:B------:R-:W-:Y:S01]  /*3da0*/  FMUL.FTZ R26, R26, UR8 ;  /* 0x000000081a1a7c20 */ /* 0x000fe20008410000 */
[----:B------:R-:W-:Y:S01]  /*3db0*/  MUFU.TANH R30, R30 ;  /* 0x0000001e001e7308 */ /* 0x000fe20000002400 */
[----:B------:R-:W-:-:S07]  /*3dc0*/  FMUL.FTZ R27, R27, UR8 ;  /* 0x000000081b1b7c20 */ /* 0x000fce0008410000 */
[----:B------:R-:W-:Y:S01]  /*3dd0*/  MUFU.TANH R106, R106 ;  /* 0x0000006a006a7308 */ /* 0x000fe20000002400 */
[C---:B-1----:R-:W-:Y:S07]  /*3de0*/  HMMA.16816.F32.BF16 R20, R92.reuse, R88, R20 ;  /* 0x000000585c14723c */ /* 0x042fee0000041814 */
[----:B------:R-:W-:Y:S01]  /*3df0*/  MUFU.TANH R130, R130 ;  /* 0x0000008200827308 */ /* 0x000fe20000002400 */
[----:B------:R-:W-:Y:S01]  /*3e00*/  HMMA.16816.F32.BF16 R16, R92, R90, R16 ;  /* 0x0000005a5c10723c */ /* 0x000fe20000041810 */
[----:B------:R-:W1:Y:S01]  /*3e10*/  LDSM.16.M88.4 R88, [R109+0x5c00] ;  /* 0x005c00006d58783b */ /* 0x000e620000000200 */
[----:B------:R-:W-:-:S05]  /*3e20*/  DEPBAR.LE SB0, 0x0 ;  /* 0x000080000000791a */ /* 0x000fca0000000000 */
[----:B------:R-:W-:Y:S08]  /*3e30*/  MUFU.TANH R102, R102 ;  /* 0x0000006600667308 */ /* 0x000ff00000002400 */
[----:B------:R4:W-:Y:S01]  /*3e40*/  MUFU.TANH R104, R26 ;  /* 0x0000001a00687308 */ /* 0x0009e20000002400 */
[----:B------:R-:W-:Y:S01]  /*3e50*/  FMUL.FTZ R21, R21, UR8 ;  /* 0x0000000815157c20 */ /* 0x000fe20008410000 */
[----:B------:R-:W-:-:S06]  /*3e60*/  FMUL.FTZ R22, R22, UR8 ;  /* 0x0000000816167c20 */ /* 0x000fcc0008410000 */
[----:B------:R-:W-:Y:S01]  /*3e70*/  MUFU.TANH R21, R21 ;  /* 0x0000001500157308 */ /* 0x000fe20000002400 */
[----:B---3--:R-:W-:Y:S01]  /*3e80*/  FMUL.FTZ R33, R17, UR8 ;  /* 0x0000000811217c20 */ /* 0x008fe20008410000 */
[----:B----4-:R-:W-:-:S06]  /*3e90*/  FMUL.FTZ R26, R23, UR8 ;  /* 0x00000008171a7c20 */ /* 0x010fcc0008410000 */
[----:B------:R-:W-:Y:S08]  /*3ea0*/  MUFU.TANH R22, R22 ;  /* 0x0000001600167308 */ /* 0x000ff00000002400 */
[----:B------:R-:W-:Y:S01]  /*3eb0*/  MUFU.TANH R26, R26 ;  /* 0x0000001a001a7308 */ /* 0x000fe20000002400 */
[C---:B-1----:R-:W-:Y:S06]  /*3ec0*/  HMMA.16816.F32.BF16 R12, R92.reuse, R88, R12 ;  /* 0x000000585c0c723c */ /* 0x042fec000004180c */
[----:B------:R-:W-:Y:S01]  /*3ed0*/  HMMA.16816.F32.BF16 R4, R92, R90, R4 ;  /* 0x0000005a5c04723c */ /* 0x000fe20000041804 */
[----:B------:R1:W-:Y:S06]  /*3ee0*/  MUFU.TANH R94, R27 ;  /* 0x0000001b005e7308 */ /* 0x0003ec0000002400 */
[----:B------:R-:W-:Y:S01]  /*3ef0*/  FMUL.FTZ R92, R29, UR8 ;  /* 0x000000081d5c7c20 */ /* 0x000fe20008410000 */
[----:B--2---:R-:W-:-:S02]  /*3f00*/  IMAD.SHL.U32 R29, R32, 0x2, RZ ;  /* 0x00000002201d7824 */ /* 0x004fc400078e00ff */
[----:B------:R-:W-:Y:S01]  /*3f10*/  FMUL.FTZ R90, R85, UR8 ;  /* 0x00000008555a7c20 */ /* 0x000fe20008410000 */
[----:B------:R-:W-:Y:S01]  /*3f20*/  FMUL.FTZ R85, R87, UR8 ;  /* 0x0000000857557c20 */ /* 0x000fe20008410000 */
[----:B------:R-:W-:Y:S01]  /*3f30*/  FMUL.FTZ R32, R18, UR8 ;  /* 0x0000000812207c20 */ /* 0x000fe20008410000 */
[----:B------:R-:W-:Y:S01]  /*3f40*/  MUFU.TANH R33, R33 ;  /* 0x0000002100217308 */ /* 0x000fe20000002400 */
[----:B------:R-:W-:-:S05]  /*3f50*/  LOP3.LUT R29, R29, 0x6, RZ, 0xc0, !PT ;  /* 0x000000061d1d7812 */ /* 0x000fca00078ec0ff */
[----:B------:R-:W-:Y:S02]  /*3f60*/  IMAD R29, R28, 0x40, R29 ;  /* 0x000000401c1d7824 */ /* 0x000fe400078e021d */
[----:B-1----:R-:W-:Y:S01]  /*3f70*/  FMUL.FTZ R27, R16, UR8 ;  /* 0x00000008101b7c20 */ /* 0x002fe20008410000 */
[----:B------:R-:W1:Y:S01]  /*3f80*/  MUFU.TANH R90, R90 ;  /* 0x0000005a005a7308 */ /* 0x000e620000002400 */
[C---:B------:R-:W-:Y:S02]  /*3f90*/  VIADD R24, R29.reuse, 0x1 ;  /* 0x000000011d187836 */ /* 0x040fe40000000000 */
[C---:B------:R-:W-:Y:S02]  /*3fa0*/  VIADD R16, R29.reuse, 0x21 ;  /* 0x000000211d107836 */ /* 0x040fe40000000000 */
[C---:B------:R-:W-:Y:S01]  /*3fb0*/  VIADD R23, R29.reuse, 0x20 ;  /* 0x000000201d177836 */ /* 0x040fe20000000000 */
[C---:B------:R-:W-:Y:S02]  /*3fc0*/  ISETP.GE.AND P5, PT, R24.reuse, R100, PT ;  /* 0x000000641800720c */ /* 0x040fe40003fa6270 */
[----:B------:R-:W2:Y:S01]  /*3fd0*/  MUFU.TANH R85, R85 ;  /* 0x0000005500557308 */ /* 0x000ea20000002400 */
[----:B------:R-:W-:Y:S01]  /*3fe0*/  BAR.SYNC.DEFER_BLOCKING 0x0 ;  /* 0x0000000000007b1d */ /* 0x000fe20000010000 */
[----:B------:R-:W-:Y:S01]  /*3ff0*/  ISETP.GE.AND P1, PT, R24, R99, PT ;  /* 0x000000631800720c */ /* 0x000fe20003f26270 */
[----:B------:R-:W-:-:S02]  /*4000*/  VIADD R24, R29, 0x8 ;  /* 0x000000081d187836 */ /* 0x000fc40000000000 */
[----:B------:R-:W-:-:S03]  /*4010*/  VIADD R17, R29, 0x29 ;  /* 0x000000291d117836 */ /* 0x000fc60000000000 */
[CC--:B------:R-:W-:Y:S01]  /*4020*/  ISETP.GE.AND P4, PT, R24.reuse, R100.reuse, PT ;  /* 0x000000641800720c */ /* 0x0c0fe20003f86270 */
[----:B------:R3:W-:Y:S01]  /*4030*/  MUFU.TANH R28, R25 ;  /* 0x00000019001c7308 */ /* 0x0007e20000002400 */
[-C--:B------:R-:W-:Y:S01]  /*4040*/  ISETP.GE.AND P0, PT, R24, R99.reuse, PT ;  /* 0x000000631800720c */ /* 0x080fe20003f06270 */
[C---:B------:R-:W-:Y:S01]  /*4050*/  VIADD R24, R29.reuse, 0x9 ;  /* 0x000000091d187836 */ /* 0x040fe20000000000 */
[----:B-1----:R-:W-:Y:S02]  /*4060*/  FSEL R90, R90, -INF , !P5 ;  /* 0xff8000005a5a7808 */ /* 0x002fe40006800000 */
[----:B------:R-:W-:Y:S02]  /*4070*/  FSEL R144, R144, -INF , !P4 ;  /* 0xff80000090907808 */ /* 0x000fe40006000000 */
[C---:B------:R-:W-:Y:S01]  /*4080*/  ISETP.GE.AND P3, PT, R24.reuse, R100, PT ;  /* 0x000000641800720c */ /* 0x040fe20003f66270 */
[----:B------:R-:W1:Y:S01]  /*4090*/  MUFU.TANH R92, R92 ;  /* 0x0000005c005c7308 */ /* 0x000e620000002400 */
[----:B------:R-:W-:Y:S01]  /*40a0*/  ISETP.GE.AND P6, PT, R24, R99, PT ;  /* 0x000000631800720c */ /* 0x000fe20003fc6270 */
[----:B------:R-:W-:Y:S01]  /*40b0*/  VIADD R24, R29, 0x10 ;  /* 0x000000101d187836 */ /* 0x000fe20000000000 */
[----:B------:R-:W-:-:S02]  /*40c0*/  FSEL R134, R134, -INF , !P0 ;  /* 0xff80000086867808 */ /* 0x000fc40004000000 */
[----:B------:R-:W-:Y:S02]  /*40d0*/  FSEL R142, R142, -INF , !P3 ;  /* 0xff8000008e8e7808 */ /* 0x000fe40005800000 */
[CC--:B------:R-:W-:Y:S01]  /*40e0*/  ISETP.GE.AND P2, PT, R24.reuse, R100.reuse, PT ;  /* 0x000000641800720c */ /* 0x0c0fe20003f46270 */
[----:B------:R-:W-:Y:S01]  /*40f0*/  MUFU.TANH R27, R27 ;  /* 0x0000001b001b7308 */ /* 0x000fe20000002400 */
[-C--:B------:R-:W-:Y:S01]  /*4100*/  ISETP.GE.AND P5, PT, R24, R99.reuse, PT ;  /* 0x000000631800720c */ /* 0x080fe20003fa6270 */
[----:B------:R-:W-:Y:S01]  /*4110*/  FMUL.FTZ R24, R20, UR8 ;  /* 0x0000000814187c20 */ /* 0x000fe20008410000 */
[----:B---3--:R-:W-:Y:S01]  /*4120*/  VIADD R25, R29, 0x11 ;  /* 0x000000111d197836 */ /* 0x008fe20000000000 */
[----:B--2---:R-:W-:Y:S02]  /*4130*/  FSEL R20, R85, -INF , !P1 ;  /* 0xff80000055147808 */ /* 0x004fe40004800000 */
[----:B------:R-:W-:Y:S02]  /*4140*/  FSEL R132, R132, -INF , !P6 ;  /* 0xff80000084847808 */ /* 0x000fe40007000000 */
[C---:B------:R-:W-:Y:S01]  /*4150*/  ISETP.GE.AND P1, PT, R25.reuse, R100, PT ;  /* 0x000000641900720c */ /* 0x040fe20003f26270 */
[----:B------:R-:W2:Y:S01]  /*4160*/  MUFU.TANH R24, R24 ;  /* 0x0000001800187308 */ /* 0x000ea20000002400 */
[----:B------:R-:W-:Y:S01]  /*4170*/  ISETP.GE.AND P4, PT, R25, R99, PT ;  /* 0x000000631900720c */ /* 0x000fe20003f86270 */
[----:B------:R-:W-:Y:S01]  /*4180*/  VIADD R25, R29, 0x18 ;  /* 0x000000181d197836 */ /* 0x000fe20000000000 */
[----:B------:R-:W-:-:S02]  /*4190*/  FSEL R130, R130, -INF , !P2 ;  /* 0xff80000082827808 */ /* 0x000fc40005000000 */
[----:B------:R-:W-:Y:S02]  /*41a0*/  FSEL R30, R30, -INF , !P4 ;  /* 0xff8000001e1e7808 */ /* 0x000fe40006000000 */
[CC--:B------:R-:W-:Y:S01]  /*41b0*/  ISETP.GE.AND P0, PT, R25.reuse, R100.reuse, PT ;  /* 0x000000641900720c */ /* 0x0c0fe20003f06270 */
[----:B------:R-:W-:Y:S01]  /*41c0*/  MUFU.TANH R32, R32 ;  /* 0x0000002000207308 */ /* 0x000fe20000002400 */
[-C--:B------:R-:W-:Y:S01]  /*41d0*/  ISETP.GE.AND P3, PT, R25, R99.reuse, PT ;  /* 0x000000631900720c */ /* 0x080fe20003f66270 */
[C---:B------:R-:W-:Y:S01]  /*41e0*/  VIADD R25, R29.reuse, 0x19 ;  /* 0x000000191d197836 */ /* 0x040fe20000000000 */
[----:B------:R-:W-:Y:S02]  /*41f0*/  FSEL R106, R106, -INF , !P0 ;  /* 0xff8000006a6a7808 */ /* 0x000fe40004000000 */
[CC--:B------:R-:W-:Y:S02]  /*4200*/  ISETP.GE.AND P4, PT, R16.reuse, R100.reuse, PT ;  /* 0x000000641000720c */ /* 0x0c0fe40003f86270 */
[----:B------:R-:W-:Y:S01]  /*4210*/  ISETP.GE.AND P0, PT, R16, R99, PT ;  /* 0x000000631000720c */ /* 0x000fe20003f06270 */
[----:B------:R-:W-:Y:S01]  /*4220*/  VIADD R16, R29, 0x28 ;  /* 0x000000281d107836 */ /* 0x000fe20000000000 */
[----:B------:R-:W-:-:S02]  /*4230*/  ISETP.GE.AND P6, PT, R25, R100, PT ;  /* 0x000000641900720c */ /* 0x000fc40003fc6270 */
[----:B------:R-:W-:Y:S02]  /*4240*/  FSEL R102, R102, -INF , !P5 ;  /* 0xff80000066667808 */ /* 0x000fe40006800000 */
[-C--:B------:R-:W-:Y:S01]  /*4250*/  ISETP.GE.AND P2, PT, R25, R99.reuse, PT ;  /* 0x000000631900720c */ /* 0x080fe20003f46270 */
[----:B------:R-:W-:Y:S01]  /*4260*/  FMUL.FTZ R25, R12, UR8 ;  /* 0x000000080c197c20 */ /* 0x000fe20008410000 */
[----:B------:R-:W-:Y:S01]  /*4270*/  ISETP.GE.AND P5, PT, R23, R100, PT ;  /* 0x000000641700720c */ /* 0x000fe20003fa6270 */
[----:B------:R-:W-:Y:S01]  /*4280*/  VIADD R12, R29, 0x30 ;  /* 0x000000301d0c7836 */ /* 0x000fe20000000000 */
[----:B-1----:R-:W-:Y:S02]  /*4290*/  FSEL R92, R92, -INF , !P1 ;  /* 0xff8000005c5c7808 */ /* 0x002fe40004800000 */
[----:B------:R-:W-:Y:S01]  /*42a0*/  ISETP.GE.AND P1, PT, R23, R99, PT ;  /* 0x000000631700720c */ /* 0x000fe20003f26270 */
[----:B------:R-:W1:Y:S01]  /*42b0*/  MUFU.TANH R25, R25 ;  /* 0x0000001900197308 */ /* 0x000e620000002400 */
[----:B------:R-:W-:-:S02]  /*42c0*/  FSEL R104, R104, -INF , !P3 ;  /* 0xff80000068687808 */ /* 0x000fc40005800000 */
[----:B------:R-:W-:Y:S02]  /*42d0*/  FSEL R28, R28, -INF , !P6 ;  /* 0xff8000001c1c7808 */ /* 0x000fe40007000000 */
[CC--:B------:R-:W-:Y:S02]  /*42e0*/  ISETP.GE.AND P3, PT, R16.reuse, R100.reuse, PT ;  /* 0x000000641000720c */ /* 0x0c0fe40003f66270 */
[-C--:B------:R-:W-:Y:S02]  /*42f0*/  ISETP.GE.AND P6, PT, R16, R99.reuse, PT ;  /* 0x000000631000720c */ /* 0x080fe40003fc6270 */
[----:B------:R-:W-:Y:S02]  /*4300*/  FSEL R94, R94, -INF , !P2 ;  /* 0xff8000005e5e7808 */ /* 0x000fe40005000000 */
[----:B--2---:R-:W-:Y:S01]  /*4310*/  FSEL R16, R24, -INF , !P5 ;  /* 0xff80000018107808 */ /* 0x004fe20006800000 */
[----:B------:R-:W-:Y:S01]  /*4320*/  FMUL.FTZ R24, R13, UR8 ;  /* 0x000000080d187c20 */ /* 0x000fe20008410000 */
[----:B------:R-:W-:Y:S01]  /*4330*/  ISETP.GE.AND P2, PT, R17, R100, PT ;  /* 0x000000641100720c */ /* 0x000fe20003f46270 */
[----:B------:R-:W-:Y:S01]  /*4340*/  VIADD R13, R29, 0x38 ;  /* 0x000000381d0d7836 */ /* 0x000fe20000000000 */
[----:B------:R-:W-:-:S02]  /*4350*/  ISETP.GE.AND P5, PT, R17, R99, PT ;  /* 0x000000631100720c */ /* 0x000fc40003fa6270 */
[----:B------:R-:W-:Y:S01]  /*4360*/  FSEL R17, R22, -INF , !P1 ;  /* 0xff80000016117808 */ /* 0x000fe20004800000 */
[----:B------:R-:W2:Y:S01]  /*4370*/  MUFU.TANH R24, R24 ;  /* 0x0000001800187308 */ /* 0x000ea20000002400 */
[----:B------:R-:W-:Y:S02]  /*4380*/  FSEL R18, R21, -INF , !P4 ;  /* 0xff80000015127808 */ /* 0x000fe40006000000 */
[C---:B------:R-:W-:Y:S02]  /*4390*/  ISETP.GE.AND P1, PT, R12.reuse, R100, PT ;  /* 0x000000640c00720c */ /* 0x040fe40003f26270 */
[----:B------:R-:W-:Y:S01]  /*43a0*/  ISETP.GE.AND P4, PT, R12, R99, PT ;  /* 0x000000630c00720c */ /* 0x000fe20003f86270 */
[----:B------:R-:W-:Y:S01]  /*43b0*/  VIADD R12, R29, 0x31 ;  /* 0x000000311d0c7836 */ /* 0x000fe20000000000 */
[----:B------:R-:W-:Y:S02]  /*43c0*/  FSEL R26, R26, -INF , !P0 ;  /* 0xff8000001a1a7808 */ /* 0x000fe40004000000 */
[----:B------:R-:W-:-:S02]  /*43d0*/  FSEL R27, R27, -INF , !P3 ;  /* 0xff8000001b1b7808 */ /* 0x000fc40005800000 */
[C---:B------:R-:W-:Y:S02]  /*43e0*/  ISETP.GE.AND P0, PT, R12.reuse, R100, PT ;  /* 0x000000640c00720c */ /* 0x040fe40003f06270 */
[-C--:B------:R-:W-:Y:S01]  /*43f0*/  ISETP.GE.AND P3, PT, R12, R99.reuse, PT ;  /* 0x000000630c00720c */ /* 0x080fe20003f66270 */
[----:B------:R-:W-:Y:S01]  /*4400*/  FMUL.FTZ R12, R86, UR8 ;  /* 0x00000008560c7c20 */ /* 0x000fe20008410000 */
[----:B-1----:R-:W-:Y:S02]  /*4410*/  FSEL R25, R25, -INF , !P1 ;  /* 0xff80000019197808 */ /* 0x002fe40004800000 */
[----:B--2---:R-:W-:Y:S02]  /*4420*/  FSEL R24, R24, -INF , !P0 ;  /* 0xff80000018187808 */ /* 0x004fe40004000000 */
[----:B------:R-:W-:Y:S01]  /*4430*/  ISETP.GE.AND P0, PT, R29, R99, PT ;  /* 0x000000631d00720c */ /* 0x000fe20003f06270 */
[----:B------:R-:W1:Y:S01]  /*4440*/  MUFU.TANH R12, R12 ;  /* 0x0000000c000c7308 */ /* 0x000e620000002400 */
[----:B------:R-:W-:-:S02]  /*4450*/  FSEL R32, R32, -INF , !P6 ;  /* 0xff80000020207808 */ /* 0x000fc40007000000 */
[CC--:B------:R-:W-:Y:S01]  /*4460*/  ISETP.GE.AND P1, PT, R29.reuse, R100.reuse, PT ;  /* 0x000000641d00720c */ /* 0x0c0fe20003f26270 */
[----:B------:R-:W-:Y:S01]  /*4470*/  VIADD R29, R29, 0x39 ;  /* 0x000000391d1d7836 */ /* 0x000fe20000000000 */
[----:B------:R-:W-:Y:S02]  /*4480*/  ISETP.GE.AND P6, PT, R13, R100, PT ;  /* 0x000000640d00720c */ /* 0x000fe40003fc6270 */
[----:B------:R-:W-:Y:S02]  /*4490*/  FSEL R33, R33, -INF , !P2 ;  /* 0xff80000021217808 */ /* 0x000fe40005000000 */
[----:B------:R-:W-:Y:S02]  /*44a0*/  ISETP.GE.AND P2, PT, R13, R99, PT ;  /* 0x000000630d00720c */ /* 0x000fe40003f46270 */
[----:B------:R-:W-:Y:S02]  /*44b0*/  P2R R13, PR, RZ, 0x40 ;  /* 0x00000040ff0d7803 */ /* 0x000fe40000000000 */
[----:B------:R-:W-:-:S02]  /*44c0*/  FSEL R22, R84, -INF , !P1 ;  /* 0xff80000054167808 */ /* 0x000fc40004800000 */
[C---:B------:R-:W-:Y:S02]  /*44d0*/  ISETP.GE.AND P6, PT, R29.reuse, R100, PT ;  /* 0x000000641d00720c */ /* 0x040fe40003fc6270 */
[----:B-1----:R-:W-:Y:S02]  /*44e0*/  FSEL R12, R12, -INF , !P0 ;  /* 0xff8000000c0c7808 */ /* 0x002fe40004000000 */
[----:B------:R-:W-:Y:S02]  /*44f0*/  ISETP.NE.AND P0, PT, R98, 0x2, PT ;  /* 0x000000026200780c */ /* 0x000fe40003f05270 */
[----:B------:R-:W-:-:S11]  /*4500*/  ISETP.GE.AND P1, PT, R29, R99, PT ;  /* 0x000000631d00720c */ /* 0x000fd60003f26270 */
[----:B------:R-:W-:Y:S05]  /*4510*/  @!P0 BRA `(.L_x_908) ;  /* 0x00000000005c8947 */ /* 0x000fea0003800000 */
        /* <DEDUP_REMOVED lines=23> */
.L_x_908:
[----:B------:R-:W-:Y:S01]  /*4690*/  ISETP.NE.AND P0, PT, R13, RZ, PT ;  /* 0x000000ff0d00720c */ /* 0x000fe20003f05270 */
[----:B------:R-:W-:Y:S01]  /*46a0*/  FMUL.FTZ R88, R5, UR8 ;  /* 0x0000000805587c20 */ /* 0x000fe20008410000 */
[----:B------:R-:W-:Y:S01]  /*46b0*/  FMNMX.FTZ R13, R0, R12, !PT ;  /* 0x0000000c000d7209 */ /* 0x000fe20007810000 */
[----:B------:R-:W-:Y:S01]  /*46c0*/  FMUL.FTZ R19, R19, UR8 ;  /* 0x0000000813137c20 */ /* 0x000fe20008410000 */
[----:B-1----:R-:W-:Y:S01]  /*46d0*/  FMNMX.FTZ R11, R2, R22, !PT ;  /* 0x00000016020b7209 */ /* 0x002fe20007810000 */
[----:B------:R-:W-:Y:S01]  /*46e0*/  FMUL.FTZ R14, R14, UR8 ;  /* 0x000000080e0e7c20 */ /* 0x000fe20008410000 */
[----:B------:R-:W-:Y:S01]  /*46f0*/  FMNMX.FTZ R13, R20, R13, !PT ;  /* 0x0000000d140d7209 */ /* 0x000fe20007810000 */
[----:B------:R-:W1:Y:S01]  /*4700*/  MUFU.TANH R87, R19 ;  /* 0x0000001300577308 */ /* 0x000e620000002400 */
[----:B------:R-:W-:Y:S01]  /*4710*/  FMNMX.FTZ R11, R90, R11, !PT ;  /* 0x0000000b5a0b7209 */ /* 0x000fe20007810000 */
[----:B------:R-:W-:Y:S01]  /*4720*/  FMUL.FTZ R4, R4, UR8 ;  /* 0x0000000804047c20 */ /* 0x000fe20008410000 */
[----:B------:R-:W-:Y:S01]  /*4730*/  FMNMX.FTZ R13, R134, R13, !PT ;  /* 0x0000000d860d7209 */ /* 0x000fe20007810000 */
[----:B------:R-:W-:Y:S01]  /*4740*/  FMUL.FTZ R15, R15, UR8 ;  /* 0x000000080f0f7c20 */ /* 0x000fe20008410000 */
[----:B------:R-:W-:Y:S01]  /*4750*/  FMNMX.FTZ R11, R144, R11, !PT ;  /* 0x0000000b900b7209 */ /* 0x000fe20007810000 */
[----:B------:R-:W-:Y:S01]  /*4760*/  FMUL.FTZ R6, R6, UR8 ;  /* 0x0000000806067c20 */ /* 0x000fe20008410000 */
[----:B------:R-:W-:Y:S01]  /*4770*/  FMNMX.FTZ R5, R132, R13, !PT ;  /* 0x0000000d84057209 */ /* 0x000fe20007810000 */
[----:B------:R-:W2:Y:S01]  /*4780*/  MUFU.TANH R86, R14 ;  /* 0x0000000e00567308 */ /* 0x000ea20000002400 */
[----:B------:R-:W-:Y:S01]  /*4790*/  FMNMX.FTZ R11, R142, R11, !PT ;  /* 0x0000000b8e0b7209 */ /* 0x000fe20007810000 */
[----:B------:R-:W-:Y:S01]  /*47a0*/  FMUL.FTZ R35, R7, UR8 ;  /* 0x0000000807237c20 */ /* 0x000fe20008410000 */
[----:B------:R-:W-:-:S02]  /*47b0*/  FMNMX.FTZ R5, R102, R5, !PT ;  /* 0x0000000566057209 */ /* 0x000fc40007810000 */
[----:B------:R-:W-:Y:S02]  /*47c0*/  FMNMX.FTZ R11, R130, R11, !PT ;  /* 0x0000000b820b7209 */ /* 0x000fe40007810000 */
[----:B------:R-:W-:Y:S01]  /*47d0*/  FMNMX.FTZ R5, R30, R5, !PT ;  /* 0x000000051e057209 */ /* 0x000fe20007810000 */
[----:B------:R3:W-:Y:S01]  /*47e0*/  MUFU.TANH R34, R4 ;  /* 0x0000000400227308 */ /* 0x0007e20000002400 */
[----:B------:R-:W-:Y:S02]  /*47f0*/  FMNMX.FTZ R11, R92, R11, !PT ;  /* 0x0000000b5c0b7209 */ /* 0x000fe40007810000 */
[----:B------:R-:W-:Y:S02]  /*4800*/  FMNMX.FTZ R5, R104, R5, !PT ;  /* 0x0000000568057209 */ /* 0x000fe40007810000 */
[----:B------:R-:W-:Y:S02]  /*4810*/  FMNMX.FTZ R11, R106, R11, !PT ;  /* 0x0000000b6a0b7209 */ /* 0x000fe40007810000 */
[----:B-1----:R-:W-:Y:S01]  /*4820*/  FSEL R87, R87, -INF , !P5 ;  /* 0xff80000057577808 */ /* 0x002fe20006800000 */
[----:B------:R-:W1:Y:S01]  /*4830*/  MUFU.TANH R85, R15 ;  /* 0x0000000f00557308 */ /* 0x000e620000002400 */
[----:B------:R-:W-:-:S02]  /*4840*/  FMNMX.FTZ R11, R28, R11, !PT ;  /* 0x0000000b1c0b7209 */ /* 0x000fc40007810000 */
[----:B--2---:R-:W-:Y:S02]  /*4850*/  FSEL R86, R86, -INF , !P4 ;  /* 0xff80000056567808 */ /* 0x004fe40006000000 */
[----:B------:R-:W-:-:S03]  /*4860*/  FMNMX.FTZ R11, R16, R11, !PT ;  /* 0x0000000b100b7209 */ /* 0x000fc60007810000 */
[----:B------:R2:W4:Y:S01]  /*4870*/  MUFU.TANH R84, R6 ;  /* 0x0000000600547308 */ /* 0x0005220000002400 */
[----:B---3--:R-:W-:Y:S02]  /*4880*/  FMNMX.FTZ R4, R94, R5, !PT ;  /* 0x000000055e047209 */ /* 0x008fe40007810000 */
[----:B------:R-:W-:Y:S02]  /*4890*/  FMNMX.FTZ R10, R18, R11, !PT ;  /* 0x0000000b120a7209 */ /* 0x000fe40007810000 */
[----:B------:R-:W-:Y:S02]  /*48a0*/  FMNMX.FTZ R5, R17, R4, !PT ;  /* 0x0000000411057209 */ /* 0x000fe40007810000 */
[----:B------:R-:W-:Y:S01]  /*48b0*/  FMNMX.FTZ R10, R27, R10, !PT ;  /* 0x0000000a1b0a7209 */ /* 0x000fe20007810000 */
[----:B------:R-:W3:Y:S01]  /*48c0*/  MUFU.TANH R35, R35 ;  /* 0x0000002300237308 */ /* 0x000ee20000002400 */
[----:B------:R-:W-:Y:S02]  /*48d0*/  FMNMX.FTZ R5, R26, R5, !PT ;  /* 0x000000051a057209 */ /* 0x000fe40007810000 */
[----:B------:R-:W-:-:S02]  /*48e0*/  FMNMX.FTZ R10, R33, R10, !PT ;  /* 0x0000000a210a7209 */ /* 0x000fc40007810000 */
[----:B------:R-:W-:Y:S02]  /*48f0*/  FMNMX.FTZ R4, R32, R5, !PT ;  /* 0x0000000520047209 */ /* 0x000fe40007810000 */
[----:B-1----:R-:W-:Y:S01]  /*4900*/  FSEL R85, R85, -INF , !P3 ;  /* 0xff80000055557808 */ /* 0x002fe20005800000 */
[----:B------:R-:W1:Y:S01]  /*4910*/  MUFU.TANH R88, R88 ;  /* 0x0000005800587308 */ /* 0x000e620000002400 */
[----:B------:R-:W-:Y:S02]  /*4920*/  FMNMX.FTZ R5, R87, R4, !PT ;  /* 0x0000000457057209 */ /* 0x000fe40007810000 */
[----:B------:R-:W-:Y:S02]  /*4930*/  FMNMX.FTZ R11, R25, R10, !PT ;  /* 0x0000000a190b7209 */ /* 0x000fe40007810000 */
[----:B--2---:R-:W-:Y:S02]  /*4940*/  FMNMX.FTZ R6, R86, R5, !PT ;  /* 0x0000000556067209 */ /* 0x004fe40007810000 */
[----:B----4-:R-:W-:-:S02]  /*4950*/  FSEL R84, R84, -INF , !P2 ;  /* 0xff80000054547808 */ /* 0x010fc40005000000 */
[----:B------:R-:W-:Y:S02]  /*4960*/  FMNMX.FTZ R5, R85, R6, !PT ;  /* 0x0000000655057209 */ /* 0x000fe40007810000 */
[----:B------:R-:W-:Y:S02]  /*4970*/  FSEL R34, R34, -INF , !P0 ;  /* 0xff80000022227808 */ /* 0x000fe40004000000 */
[----:B------:R-:W-:Y:S02]  /*4980*/  FMNMX.FTZ R11, R24, R11, !PT ;  /* 0x0000000b180b7209 */ /* 0x000fe40007810000 */
[----:B---3--:R-:W-:Y:S02]  /*4990*/  FSEL R35, R35, -INF , !P1 ;  /* 0xff80000023237808 */ /* 0x008fe40004800000 */
[----:B------:R-:W-:Y:S02]  /*49a0*/  FMNMX.FTZ R6, R84, R5, !PT ;  /* 0x0000000554067209 */ /* 0x000fe40007810000 */
[----:B-1----:R-:W-:-:S02]  /*49b0*/  FSEL R88, R88, -INF , !P6 ;  /* 0xff80000058587808 */ /* 0x002fc40007000000 */
[----:B------:R-:W-:Y:S02]  /*49c0*/  FMNMX.FTZ R7, R34, R11, !PT ;  /* 0x0000000b22077209 */ /* 0x000fe40007810000 */
[----:B------:R-:W-:Y:S02]  /*49d0*/  FMNMX.FTZ R6, R35, R6, !PT ;  /* 0x0000000623067209 */ /* 0x000fe40007810000 */
[----:B------:R-:W-:-:S03]  /*49e0*/  FMNMX.FTZ R7, R88, R7, !PT ;  /* 0x0000000758077209 */ /* 0x000fc60007810000 */
[----:B------:R-:W1:Y:S04]  /*49f0*/  SHFL.BFLY PT, R5, R6, 0x2, 0x1f ;  /* 0x0c401f0006057f89 */ /* 0x000e6800000e0000 */
[----:B------:R-:W2:Y:S01]  /*4a00*/  SHFL.BFLY PT, R4, R7, 0x2, 0x1f ;  /* 0x0c401f0007047f89 */ /* 0x000ea200000e0000 */
[----:B-1----:R-:W-:Y:S02]  /*4a10*/  FMNMX.FTZ R5, R6, R5, !PT ;  /* 0x0000000506057209 */ /* 0x002fe40007810000 */
[----:B--2---:R-:W-:-:S03]  /*4a20*/  FMNMX.FTZ R4, R7, R4, !PT ;  /* 0x0000000407047209 */ /* 0x004fc60007810000 */
[----:B------:R-:W1:Y:S04]  /*4a30*/  SHFL.BFLY PT, R10, R5, 0x1, 0x1f ;  /* 0x0c201f00050a7f89 */ /* 0x000e6800000e0000 */
[----:B------:R-:W2:Y:S01]  /*4a40*/  SHFL.BFLY PT, R11, R4, 0x1, 0x1f ;  /* 0x0c201f00040b7f89 */ /* 0x000ea200000e0000 */
[----:B-1----:R-:W-:Y:S02]  /*4a50*/  FMNMX.FTZ R10, R5, R10, !PT ;  /* 0x0000000a050a7209 */ /* 0x002fe40007810000 */
[----:B--2---:R-:W-:-:S03]  /*4a60*/  FMNMX.FTZ R11, R4, R11, !PT ;  /* 0x0000000b040b7209 */ /* 0x004fc60007810000 */
[C---:B------:R-:W-:Y:S01]  /*4a70*/  FMUL.FTZ R89, R10.reuse, UR6 ;  /* 0x000000060a597c20 */ /* 0x040fe20008410000 */
[----:B------:R-:W-:Y:S02]  /*4a80*/  FSETP.NEU.FTZ.AND P0, PT, R10, -INF , PT ;  /* 0xff8000000a00780b */ /* 0x000fe40003f1d000 */
[C---:B------:R-:W-:Y:S01]  /*4a90*/  FSETP.NEU.FTZ.AND P1, PT, R11.reuse, -INF , PT ;  /* 0xff8000000b00780b */ /* 0x040fe20003f3d000 */
[----:B------:R-:W-:Y:S01]  /*4aa0*/  FMUL.FTZ R91, R11, UR6 ;  /* 0x000000060b5b7c20 */ /* 0x000fe20008410000 */
[----:B------:R-:W-:Y:S02]  /*4ab0*/  FSEL R89, R89, RZ, P0 ;  /* 0x000000ff59597208 */ /* 0x000fe40000000000 */
[----:B------:R-:W-:Y:S02]  /*4ac0*/  FSEL R5, R11, RZ, P1 ;  /* 0x000000ff0b057208 */ /* 0x000fe40000800000 */
[----:B------:R-:W-:Y:S01]  /*4ad0*/  FSEL R91, R91, RZ, P1 ;  /* 0x000000ff5b5b7208 */ /* 0x000fe20000800000 */
[--C-:B------:R-:W-:Y:S01]  /*4ae0*/  FFMA.FTZ R99, R12, UR6, -R89.reuse ;  /* 0x000000060c637c23 */ /* 0x100fe20008010859 */
[----:B------:R-:W-:Y:S01]  /*4af0*/  FFMA.FTZ R20, R20, UR6, -R89 ;  /* 0x0000000614147c23 */ /* 0x000fe20008010859 */
[----:B------:R-:W-:Y:S01]  /*4b00*/  FADD.FTZ R4, R2, -R5 ;  /* 0x8000000502047221 */ /* 0x000fe20000010000 */
[----:B------:R-:W1:Y:S01]  /*4b10*/  LDSM.16.MT88.4 R12, [R110+0x6000] ;  /* 0x006000006e0c783b */ /* 0x000e620000004200 */
[----:B------:R-:W-:Y:S01]  /*4b20*/  FSEL R5, R10, RZ, P0 ;  /* 0x000000ff0a057208 */ /* 0x000fe20000000000 */
[--C-:B------:R-:W-:Y:S01]  /*4b30*/  FFMA.FTZ R19, R22, UR6, -R91.reuse ;  /* 0x0000000616137c23 */ /* 0x100fe2000801085b */
[--C-:B------:R-:W-:Y:S01]  /*4b40*/  FFMA.FTZ R90, R90, UR6, -R91.reuse ;  /* 0x000000065a5a7c23 */ /* 0x100fe2000801085b */
[--C-:B------:R-:W-:Y:S01]  /*4b50*/  FFMA.FTZ R22, R144, UR6, -R91.reuse ;  /* 0x0000000690167c23 */ /* 0x100fe2000801085b */
[----:B------:R-:W-:Y:S01]  /*4b60*/  FFMA.FTZ R21, R142, UR6, -R91 ;  /* 0x000000068e157c23 */ /* 0x000fe2000801085b */
[----:B------:R-:W-:Y:S01]  /*4b70*/  FADD.FTZ R5, R0, -R5 ;  /* 0x8000000500057221 */ /* 0x000fe20000010000 */
[--C-:B------:R-:W-:Y:S01]  /*4b80*/  FFMA.FTZ R2, R134, UR6, -R89.reuse ;  /* 0x0000000686027c23 */ /* 0x100fe20008010859 */
[----:B------:R-:W-:Y:S01]  /*4b90*/  FMUL.FTZ R101, R4, UR6 ;  /* 0x0000000604657c20 */ /* 0x000fe20008410000 */
[----:B------:R-:W-:Y:S01]  /*4ba0*/  FFMA.FTZ R23, R132, UR6, -R89 ;  /* 0x0000000684177c23 */ /* 0x000fe20008010859 */
[----:B------:R-:W-:Y:S01]  /*4bb0*/  FMUL.FTZ R100, R5, UR6 ;  /* 0x0000000605647c20 */ /* 0x000fe20008410000 */
[----:B------:R-:W-:Y:S01]  /*4bc0*/  MUFU.EX2 R19, R19 ;  /* 0x0000001300137308 */ /* 0x000fe20000000800 */
[--C-:B------:R-:W-:Y:S01]  /*4bd0*/  FFMA.FTZ R95, R130, UR6, -R91.reuse ;  /* 0x00000006825f7c23 */ /* 0x100fe2000801085b */
[--C-:B------:R-:W-:Y:S01]  /*4be0*/  FFMA.FTZ R92, R92, UR6, -R91.reuse ;  /* 0x000000065c5c7c23 */ /* 0x100fe2000801085b */
[--C-:B------:R-:W-:Y:S01]  /*4bf0*/  FFMA.FTZ R31, R106, UR6, -R91.reuse ;  /* 0x000000066a1f7c23 */ /* 0x100fe2000801085b */
[----:B------:R-:W-:Y:S01]  /*4c00*/  FFMA.FTZ R28, R28, UR6, -R91 ;  /* 0x000000061c1c7c23 */ /* 0x000fe2000801085b */
[--C-:B------:R-:W-:Y:S01]  /*4c10*/  FFMA.FTZ R93, R102, UR6, -R89.reuse ;  /* 0x00000006665d7c23 */ /* 0x100fe20008010859 */
[--C-:B------:R-:W-:Y:S01]  /*4c20*/  FFMA.FTZ R30, R30, UR6, -R89.reuse ;  /* 0x000000061e1e7c23 */ /* 0x100fe20008010859 */
[--C-:B------:R-:W-:Y:S01]  /*4c30*/  FFMA.FTZ R29, R104, UR6, -R89.reuse ;  /* 0x00000006681d7c23 */ /* 0x100fe20008010859 */
[----:B------:R-:W2:Y:S01]  /*4c40*/  MUFU.EX2 R90, R90 ;  /* 0x0000005a005a7308 */ /* 0x000ea20000000800 */
[----:B------:R-:W-:Y:S01]  /*4c50*/  FFMA.FTZ R0, R94, UR6, -R89 ;  /* 0x000000065e007c23 */ /* 0x000fe20008010859 */
[----:B------:R-:W-:Y:S01]  /*4c60*/  FFMA.FTZ R94, R18, UR6, -R91 ;  /* 0x00000006125e7c23 */ /* 0x000fe2000801085b */
[--C-:B------:R-:W-:Y:S01]  /*4c70*/  FFMA.FTZ R105, R17, UR6, -R89.reuse ;  /* 0x0000000611697c23 */ /* 0x100fe20008010859 */
[----:B------:R-:W-:Y:S01]  /*4c80*/  FFMA.FTZ R103, R32, UR6, -R89 ;  /* 0x0000000620677c23 */ /* 0x000fe20008010859 */
[----:B------:R-:W-:Y:S01]  /*4c90*/  FFMA.FTZ R33, R33, UR6, -R91 ;  /* 0x0000000621217c23 */ /* 0x000fe2000801085b */
[--C-:B------:R-:W-:Y:S01]  /*4ca0*/  FFMA.FTZ R102, R26, UR6, -R89.reuse ;  /* 0x000000061a667c23 */ /* 0x100fe20008010859 */
[----:B------:R-:W-:Y:S01]  /*4cb0*/  FFMA.FTZ R32, R87, UR6, -R89 ;  /* 0x0000000657207c23 */ /* 0x000fe20008010859 */
[----:B------:R-:W-:Y:S01]  /*4cc0*/  MUFU.EX2 R22, R22 ;  /* 0x0000001600167308 */ /* 0x000fe20000000800 */
[----:B------:R-:W-:Y:S01]  /*4cd0*/  FFMA.FTZ R104, R25, UR6, -R91 ;  /* 0x0000000619687c23 */ /* 0x000fe2000801085b */
[--C-:B------:R-:W-:Y:S01]  /*4ce0*/  FFMA.FTZ R87, R86, UR6, -R89.reuse ;  /* 0x0000000656577c23 */ /* 0x100fe20008010859 */
[----:B------:R-:W-:Y:S01]  /*4cf0*/  FFMA.FTZ R25, R85, UR6, -R89 ;  /* 0x0000000655197c23 */ /* 0x000fe20008010859 */
[----:B------:R-:W-:Y:S01]  /*4d00*/  FFMA.FTZ R26, R34, UR6, -R91 ;  /* 0x00000006221a7c23 */ /* 0x000fe2000801085b */
[----:B------:R-:W-:-:S03]  /*4d10*/  ISETP.GE.AND P0, PT, R98, 0x3, PT ;  /* 0x000000036200780c */ /* 0x000fc60003f06270 */
[----:B------:R-:W3:Y:S01]  /*4d20*/  MUFU.EX2 R21, R21 ;  /* 0x0000001500157308 */ /* 0x000ee20000000800 */
[----:B--2---:R-:W-:-:S07]  /*4d30*/  F2FP.BF16.F32.PACK_AB R4, R90, R19 ;  /* 0x000000135a04723e */ /* 0x004fce00000010ff */
[----:B------:R-:W-:Y:S02]  /*4d40*/  MUFU.EX2 R99, R99 ;  /* 0x0000006300637308 */ /* 0x000fe40000000800 */
[----:B------:R-:W-:-:S06]  /*4d50*/  @P0 IADD3 R134, R98, -0x3, RZ ;  /* 0xfffffffd62860810 */ /* 0x000fcc0007ffe0ff */
[----:B------:R-:W2:Y:S01]  /*4d60*/  MUFU.EX2 R20, R20 ;  /* 0x0000001400147308 */ /* 0x000ea20000000800 */
[----:B---3--:R-:W-:-:S07]  /*4d70*/  F2FP.BF16.F32.PACK_AB R6, R21, R22 ;  /* 0x000000161506723e */ /* 0x008fce00000010ff */
        /* <DEDUP_REMOVED lines=13> */
[-C--:B--2---:R-:W-:Y:S01]  /*4e50*/  FMUL.FTZ R82, R82, R100.reuse ;  /* 0x0000006452527220 */ /* 0x084fe20000410000 */
[-C--:B------:R-:W-:Y:S01]  /*4e60*/  FMUL.FTZ R83, R83, R100.reuse ;  /* 0x0000006453537220 */ /* 0x080fe20000410000 */
[-C--:B------:R-:W-:Y:S01]  /*4e70*/  FMUL.FTZ R78, R78, R100.reuse ;  /* 0x000000644e4e7220 */ /* 0x080fe20000410000 */
[-C--:B------:R-:W-:Y:S01]  /*4e80*/  FMUL.FTZ R79, R79, R100.reuse ;  /* 0x000000644f4f7220 */ /* 0x080fe20000410000 */
[-C--:B------:R-:W-:Y:S01]  /*4e90*/  FMUL.FTZ R74, R74, R100.reuse ;  /* 0x000000644a4a7220 */ /* 0x080fe20000410000 */
[-C--:B------:R-:W-:Y:S01]  /*4ea0*/  FMUL.FTZ R75, R75, R100.reuse ;  /* 0x000000644b4b7220 */ /* 0x080fe20000410000 */
[-C--:B------:R-:W-:Y:S01]  /*4eb0*/  FMUL.FTZ R70, R70, R100.reuse ;  /* 0x0000006446467220 */ /* 0x080fe20000410000 */
[----:B------:R-:W-:Y:S01]  /*4ec0*/  FMUL.FTZ R71, R71, R100 ;  /* 0x0000006447477220 */ /* 0x000fe20000410000 */
        /* <DEDUP_REMOVED lines=38> */
[----:B------:R-:W-:Y:S01]  /*5130*/  FFMA.FTZ R101, R16, UR6, -R91 ;  /* 0x0000000610657c23 */ /* 0x000fe2000801085b */
[----:B------:R-:W-:Y:S01]  /*5140*/  FFMA.FTZ R99, R138, R100, R99 ;  /* 0x000000648a637223 */ /* 0x000fe20000010063 */
[----:B------:R-:W-:Y:S01]  /*5150*/  LDSM.16.MT88.4 R16, [R110+0x6800] ;  /* 0x006800006e10783b */ /* 0x000fe20000004200 */
[--C-:B------:R-:W-:Y:S01]  /*5160*/  FFMA.FTZ R100, R27, UR6, -R91.reuse ;  /* 0x000000061b647c23 */ /* 0x100fe2000801085b */
[----:B------:R-:W-:Y:S01]  /*5170*/  FFMA.FTZ R27, R24, UR6, -R91 ;  /* 0x00000006181b7c23 */ /* 0x000fe2000801085b */
[----:B------:R-:W-:Y:S01]  /*5180*/  FFMA.FTZ R24, R84, UR6, -R89 ;  /* 0x0000000654187c23 */ /* 0x000fe20008010859 */
[----:B------:R-:W2:Y:S01]  /*5190*/  MUFU.EX2 R92, R92 ;  /* 0x0000005c005c7308 */ /* 0x000ea20000000800 */
[----:B------:R-:W-:Y:S01]  /*51a0*/  FFMA.FTZ R140, R88, UR6, -R91 ;  /* 0x00000006588c7c23 */ /* 0x000fe2000801085b */
[----:B------:R-:W-:Y:S01]  /*51b0*/  FFMA.FTZ R89, R35, UR6, -R89 ;  /* 0x0000000623597c23 */ /* 0x000fe20008010859 */
[----:B------:R-:W-:Y:S01]  /*51c0*/  FADD.FTZ R107, R90, R107 ;  /* 0x0000006b5a6b7221 */ /* 0x000fe20000010000 */
[----:B------:R-:W-:-:S03]  /*51d0*/  FADD.FTZ R99, R20, R99 ;  /* 0x0000006314637221 */ /* 0x000fc60000010000 */
[----:B------:R-:W-:Y:S01]  /*51e0*/  FADD.FTZ R22, R22, R107 ;  /* 0x0000006b16167221 */ /* 0x000fe20000010000 */
[----:B------:R-:W-:Y:S01]  /*51f0*/  MUFU.EX2 R31, R31 ;  /* 0x0000001f001f7308 */ /* 0x000fe20000000800 */
[----:B------:R-:W-:Y:S01]  /*5200*/  FADD.FTZ R2, R2, R99 ;  /* 0x0000006302027221 */ /* 0x000fe20000010000 */
[----:B-1----:R-:W-:Y:S01]  /*5210*/  HMMA.16816.F32.BF16 R72, R4, R12, R72 ;  /* 0x0000000c0448723c */ /* 0x002fe20000041848 */
[----:B------:R-:W-:Y:S02]  /*5220*/  FADD.FTZ R22, R21, R22 ;  /* 0x0000001615167221 */ /* 0x000fe40000010000 */
[----:B------:R-:W-:-:S03]  /*5230*/  FADD.FTZ R2, R23, R2 ;  /* 0x0000000217027221 */ /* 0x000fc60000010000 */
        /* <DEDUP_REMOVED lines=26> */
[----:B------:R-:W-:Y:S01]  /*53e0*/  MUFU.EX2 R87, R87 ;  /* 0x0000005700577308 */ /* 0x000fe20000000800 */
[C---:B------:R-:W-:Y:S01]  /*53f0*/  HMMA.16816.F32.BF16 R40, R4.reuse, R14, R40 ;  /* 0x0000000e0428723c */ /* 0x040fe20000041828 */
[----:B------:R-:W1:Y:S06]  /*5400*/  LDSM.16.MT88.4 R12, [R108+0x8000] ;  /* 0x008000006c0c783b */ /* 0x000e6c0000004200 */
[----:B------:R-:W5:Y:S08]  /*5410*/  MUFU.EX2 R84, R25 ;  /* 0x0000001900547308 */ /* 0x000f700000000800 */
[----:B------:R2:W-:Y:S08]  /*5420*/  MUFU.EX2 R86, R24 ;  /* 0x0000001800567308 */ /* 0x0005f00000000800 */
[----:B------:R-:W5:Y:S01]  /*5430*/  MUFU.EX2 R89, R89 ;  /* 0x0000005900597308 */ /* 0x000f620000000800 */
[----:B--2---:R-:W-:Y:S01]  /*5440*/  LDSM.16.MT88.4 R24, [R110+0x7c00] ;  /* 0x007c00006e18783b */ /* 0x004fe20000004200 */
[C---:B-1----:R-:W-:Y:S06]  /*5450*/  HMMA.16816.F32.BF16 R44, R4.reuse, R12, R44 ;  /* 0x0000000c042c723c */ /* 0x042fec000004182c */
[----:B------:R-:W-:Y:S01]  /*5460*/  HMMA.16816.F32.BF16 R48, R4, R14, R48 ;  /* 0x0000000e0430723c */ /* 0x000fe20000041830 */
[----:B------:R-:W1:Y:S06]  /*5470*/  LDSM.16.MT88.4 R12, [R110+0x6400] ;  /* 0x006400006e0c783b */ /* 0x000e6c0000004200 */
[----:B------:R-:W-:Y:S01]  /*5480*/  F2FP.BF16.F32.PACK_AB R4, R92, R95 ;  /* 0x0000005f5c04723e */ /* 0x000fe200000010ff */
[----:B------:R-:W-:Y:S01]  /*5490*/  FADD.FTZ R95, R95, R22 ;  /* 0x000000165f5f7221 */ /* 0x000fe20000010000 */
[----:B---3--:R-:W-:Y:S01]  /*54a0*/  F2FP.BF16.F32.PACK_AB R5, R30, R93 ;  /* 0x0000005d1e05723e */ /* 0x008fe200000010ff */
[----:B------:R-:W-:Y:S01]  /*54b0*/  FADD.FTZ R93, R93, R2 ;  /* 0x000000025d5d7221 */ /* 0x000fe20000010000 */
[----:B------:R-:W-:Y:S01]  /*54c0*/  F2FP.BF16.F32.PACK_AB R6, R28, R31 ;  /* 0x0000001f1c06723e */ /* 0x000fe200000010ff */
[----:B------:R-:W-:Y:S01]  /*54d0*/  LDSM.16.MT88.4 R20, [R108+0x7c00] ;  /* 0x007c00006c14783b */ /* 0x000fe20000004200 */
[----:B----4-:R-:W-:Y:S01]  /*54e0*/  F2FP.BF16.F32.PACK_AB R7, R0, R29 ;  /* 0x0000001d0007723e */ /* 0x010fe200000010ff */
        /* <DEDUP_REMOVED lines=34> */
[-C--:B------:R-:W-:Y:S01]  /*5710*/  MOV R0, R10.reuse ;  /* 0x0000000a00007202 */ /* 0x080fe20000000f00 */
[----:B------:R-:W-:Y:S01]  /*5720*/  FADD.FTZ R100, R100, R101 ;  /* 0x0000006564647221 */ /* 0x000fe20000010000 */
[----:B------:R-:W-:Y:S01]  /*5730*/  @P0 MOV R0, R10 ;  /* 0x0000000a00000202 */ /* 0x000fe20000000f00 */
[----:B------:R-:W-:-:S02]  /*5740*/  FADD.FTZ R103, R103, R102 ;  /* 0x0000006667677221 */ /* 0x000fc40000010000 */
[----:B------:R-:W-:Y:S01]  /*5750*/  HMMA.16816.F32.BF16 R80, R4, R16, R80 ;  /* 0x000000100450723c */ /* 0x000fe20000041850 */
[----:B------:R-:W-:Y:S01]  /*5760*/  FADD.FTZ R33, R33, R100 ;  /* 0x0000006421217221 */ /* 0x000fe20000010000 */
[----:B------:R-:W-:-:S04]  /*5770*/  FADD.FTZ R32, R32, R103 ;  /* 0x0000006720207221 */ /* 0x000fc80000010000 */
        /* <DEDUP_REMOVED lines=17> */
[----:B------:R-:W-:Y:S01]  /*5890*/  F2FP.BF16.F32.PACK_AB R4, R85, R34 ;  /* 0x000000225504723e */ /* 0x000fe200000010ff */
        /* <DEDUP_REMOVED lines=9> */
[----:B--2---:R-:W-:Y:S01]  /*5930*/  HMMA.16816.F32.BF16 R80, R4, R16, R80 ;  /* 0x000000100450723c */ /* 0x004fe20000041850 */
[----:B------:R-:W-:Y:S01]  /*5940*/  FADD.FTZ R140, R140, R35 ;  /* 0x000000238c8c7221 */ /* 0x000fe20000010000 */
[----:B------:R-:W-:-:S04]  /*5950*/  FADD.FTZ R138, R89, R86 ;  /* 0x00000056598a7221 */ /* 0x000fc80000010000 */
[C---:B------:R-:W-:Y:S01]  /*5960*/  HMMA.16816.F32.BF16 R76, R4.reuse, R18, R76 ;  /* 0x00000012044c723c */ /* 0x040fe2000004184c */
[----:B------:R-:W2:Y:S05]  /*5970*/  LDSM.16.MT88.4 R16, [R110+0x8c00] ;  /* 0x008c00006e10783b */ /* 0x000eaa0000004200 */
[C---:B------:R-:W-:Y:S06]  /*5980*/  HMMA.16816.F32.BF16 R64, R4.reuse, R24, R64 ;  /* 0x000000180440723c */ /* 0x040fec0000041840 */
[C---:B------:R-:W-:Y:S06]  /*5990*/  HMMA.16816.F32.BF16 R60, R4.reuse, R26, R60 ;  /* 0x0000001a043c723c */ /* 0x040fec000004183c */
[C---:B-1----:R-:W-:Y:S06]  /*59a0*/  HMMA.16816.F32.BF16 R72, R4.reuse, R12, R72 ;  /* 0x0000000c0448723c */ /* 0x042fec0000041848 */
[C---:B------:R-:W-:Y:S01]  /*59b0*/  HMMA.16816.F32.BF16 R68, R4.reuse, R14, R68 ;  /* 0x0000000e0444723c */ /* 0x040fe20000041844 */
[----:B------:R-:W1:Y:S05]  /*59c0*/  LDSM.16.MT88.4 R12, [R108+0x8c00] ;  /* 0x008c00006c0c783b */ /* 0x000e6a0000004200 */
[C---:B------:R-:W-:Y:S06]  /*59d0*/  HMMA.16816.F32.BF16 R56, R4.reuse, R20, R56 ;  /* 0x000000140438723c */ /* 0x040fec0000041838 */
[C---:B------:R-:W-:Y:S06]  /*59e0*/  HMMA.16816.F32.BF16 R52, R4.reuse, R22, R52 ;  /* 0x000000160434723c */ /* 0x040fec0000041834 */
[C---:B--2---:R-:W-:Y:S06]  /*59f0*/  HMMA.16816.F32.BF16 R36, R4.reuse, R16, R36 ;  /* 0x000000100424723c */ /* 0x044fec0000041824 */
[C---:B------:R-:W-:Y:S06]  /*5a00*/  HMMA.16816.F32.BF16 R40, R4.reuse, R18, R40 ;  /* 0x000000120428723c */ /* 0x040fec0000041828 */
[C---:B-1----:R-:W-:Y:S06]  /*5a10*/  HMMA.16816.F32.BF16 R44, R4.reuse, R12, R44 ;  /* 0x0000000c042c723c */ /* 0x042fec000004182c */
[----:B------:R-:W-:Y:S01]  /*5a20*/  HMMA.16816.F32.BF16 R48, R4, R14, R48 ;  /* 0x0000000e0430723c */ /* 0x000fe20000041830 */
[----:B------:R-:W-:-:S08]  /*5a30*/  NOP ;  /* 0x0000000000007918 */ /* 0x000fd00000000000 */
[----:B------:R-:W-:-:S15]  /*5a40*/  @P0 BRA `(.L_x_909) ;  /* 0x0000000000040947 */ /* 0x000fde0003800000 */
.L_x_907:
[----:B------:R-:W-:-:S07]  /*5a50*/  IADD3 R134, R3, -0x1, RZ ;  /* 0xffffffff03867810 */ /* 0x000fce0007ffe0ff */
.L_x_909:
        /* <DEDUP_REMOVED lines=12> */
[----:B------:R-:W-:Y:S01]  /*5b20*/  ULDC UR4, c[0x0][0x2ec] ;  /* 0x0000bb0000047ab9 */ /* 0x000fe20000000800 */
[----:B------:R-:W-:Y:S01]  /*5b30*/  ULDC.64 UR6, c[0x0][0x218] ;  /* 0x0000860000067ab9 */ /* 0x000fe20000000a00 */
[----:B------:R-:W-:Y:S01]  /*5b40*/  ULDC.64 UR10, c[0x0][0x220] ;  /* 0x00008800000a7ab9 */ /* 0x000fe20000000a00 */
[----:B------:R-:W-:Y:S01]  /*5b50*/  ULDC.64 UR8, c[0x0][0x248] ;  /* 0x0000920000087ab9 */ /* 0x000fe20000000a00 */
[----:B------:R-:W-:Y:S05]  /*5b60*/  BRA `(.L_x_911) ;  /* 0x00000000005c7947 */ /* 0x000fea0003800000 */
.L_x_913:
        /* <DEDUP_REMOVED lines=23> */
.L_x_911:
        /* <DEDUP_REMOVED lines=9> */
[----:B------:R-:W-:Y:S04]  /*5d70*/  LEA.HI.X R143, R86, UR11, R0, 0x1, P1 ;  /* 0x0000000b568f7c11 */ /* 0x000fe800088f0c00 */
[----:B------:R-:W-:Y:S02]  /*5d80*/  IADD3.X R145, R130, R143, RZ, P0, !PT ;  /* 0x0000008f82917210 */ /* 0x000fe400007fe4ff */
        /* <DEDUP_REMOVED lines=14> */
[----:B------:R-:W5:Y:S06]  /*5e70*/  LDSM.16.M88.4 R104, [R112+0x3c00] ;  /* 0x003c00007068783b */ /* 0x000f6c0000000200 */
        /* <DEDUP_REMOVED lines=22> */
[----:B------:R-:W-:Y:S06]  /*5fe0*/  LDSM.16.M88.4 R88, [R113+0x1000] ;  /* 0x001000007158783b */ /* 0x000fec0000000200 */
        /* <DEDUP_REMOVED lines=42> */
[----:B------:R-:W2:Y:S11]  /*6290*/  LDSM.16.M88.4 R92, [R109+0x5400] ;  /* 0x005400006d5c783b */ /* 0x000eb60000000200 */
[----:B------:R-:W-:Y:S06]  /*62a0*/  @!UPT UIADD3 URZ, URZ, URZ, URZ ;  /* 0x0000003f3f3ff290 */ /* 0x000fec000fffe03f */
[----:B------:R-:W-:Y:S01]  /*62b0*/  FMUL.FTZ R87, R4, UR5 ;  /* 0x0000000504577c20 */ /* 0x000fe20008410000 */
[----:B------:R-:W-:Y:S01]  /*62c0*/  FMUL.FTZ R2, R5, UR5 ;  /* 0x0000000505027c20 */ /* 0x000fe20008410000 */
[----:B------:R-:W-:Y:S01]  /*62d0*/  FMUL.FTZ R162, R6, UR5 ;  /* 0x0000000506a27c20 */ /* 0x000fe20008410000 */
[----:B------:R-:W-:Y:S02]  /*62e0*/  FMUL.FTZ R0, R7, UR5 ;  /* 0x0000000507007c20 */ /* 0x000fe40008410000 */
[----:B------:R-:W-:Y:S01]  /*62f0*/  MUFU.TANH R99, R2 ;  /* 0x0000000200637308 */ /* 0x000fe20000002400 */
[----:B------:R-:W-:Y:S01]  /*6300*/  FMUL.FTZ R165, R8, UR5 ;  /* 0x0000000508a57c20 */ /* 0x000fe20008410000 */
[----:B------:R-:W-:Y:S01]  /*6310*/  FMUL.FTZ R164, R10, UR5 ;  /* 0x000000050aa47c20 */ /* 0x000fe20008410000 */
[----:B------:R-:W-:Y:S01]  /*6320*/  FMUL.FTZ R163, R9, UR5 ;  /* 0x0000000509a37c20 */ /* 0x000fe20008410000 */
[----:B------:R-:W-:Y:S06]  /*6330*/  FMUL.FTZ R161, R11, UR5 ;  /* 0x000000050ba17c20 */ /* 0x000fec0008410000 */
[----:B------:R-:W3:Y:S10]  /*6340*/  MUFU.TANH R87, R87 ;  /* 0x0000005700577308 */ /* 0x000ef40000002400 */
[----:B------:R-:W4:Y:S01]  /*6350*/  MUFU.TANH R162, R162 ;  /* 0x000000a200a27308 */ /* 0x000f220000002400 */
[C---:B--2---:R-:W-:Y:S09]  /*6360*/  HMMA.16816.F32.BF16 R12, R88.reuse, R92, R12 ;  /* 0x0000005c580c723c */ /* 0x044ff2000004180c */
[----:B------:R-:W2:Y:S01]  /*6370*/  MUFU.TANH R106, R0 ;  /* 0x00000000006a7308 */ /* 0x000ea20000002400 */
[C---:B------:R-:W-:Y:S01]  /*6380*/  HMMA.16816.F32.BF16 R16, R88.reuse, R94, R16 ;  /* 0x0000005e5810723c */ /* 0x040fe20000041810 */
[----:B------:R-:W5:Y:S02]  /*6390*/  LDSM.16.M88.4 R92, [R109+0x5800] ;  /* 0x005800006d5c783b */ /* 0x000f640000000200 */
[----:B---3--:R-:W-:Y:S06]  /*63a0*/  FMNMX.FTZ R2, R87, R85, !PT ;  /* 0x0000005557027209 */ /* 0x008fec0007810000 */
[----:B------:R-:W3:Y:S02]  /*63b0*/  MUFU.TANH R165, R165 ;  /* 0x000000a500a57308 */ /* 0x000ee40000002400 */
[----:B----4-:R-:W-:Y:S02]  /*63c0*/  FMNMX.FTZ R159, R162, R3, !PT ;  /* 0x00000003a29f7209 */ /* 0x010fe40007810000 */
[----:B------:R-:W-:Y:S06]  /*63d0*/  FMNMX.FTZ R2, R99, R2, !PT ;  /* 0x0000000263027209 */ /* 0x000fec0007810000 */
[----:B------:R-:W4:Y:S01]  /*63e0*/  MUFU.TANH R164, R164 ;  /* 0x000000a400a47308 */ /* 0x000f220000002400 */
[----:B--2---:R-:W-:Y:S01]  /*63f0*/  FMNMX.FTZ R159, R106, R159, !PT ;  /* 0x0000009f6a9f7209 */ /* 0x004fe20007810000 */
        /* <DEDUP_REMOVED lines=9> */
[----:B---3--:R-:W-:Y:S05]  /*6490*/  FMNMX.FTZ R2, R165, R2, !PT ;  /* 0x00000002a5027209 */ /* 0x008fea0007810000 */
[----:B------:R-:W3:Y:S01]  /*64a0*/  MUFU.TANH R161, R161 ;  /* 0x000000a100a17308 */ /* 0x000ee20000002400 */
[----:B----4-:R-:W-:Y:S09]  /*64b0*/  FMNMX.FTZ R0, R164, R159, !PT ;  /* 0x0000009fa4007209 */ /* 0x010ff20007810000 */
[----:B------:R-:W4:Y:S01]  /*64c0*/  MUFU.TANH R152, R152 ;  /* 0x0000009800987308 */ /* 0x000f220000002400 */
[----:B--2---:R-:W-:Y:S01]  /*64d0*/  FMNMX.FTZ R2, R163, R2, !PT ;  /* 0x00000002a3027209 */ /* 0x004fe20007810000 */
[C---:B-----5:R-:W-:Y:S08]  /*64e0*/  HMMA.16816.F32.BF16 R20, R88.reuse, R92, R20 ;  /* 0x0000005c5814723c */ /* 0x060ff00000041814 */
[----:B------:R-:W2:Y:S01]  /*64f0*/  MUFU.TANH R150, R150 ;  /* 0x0000009600967308 */ /* 0x000ea20000002400 */
[C---:B------:R-:W-:Y:S01]  /*6500*/  HMMA.16816.F32.BF16 R24, R88.reuse, R94, R24 ;  /* 0x0000005e5818723c */ /* 0x040fe20000041818 */
[----:B------:R-:W5:Y:S01]  /*6510*/  LDSM.16.M88.4 R92, [R109+0x5c00] ;  /* 0x005c00006d5c783b */ /* 0x000f620000000200 */
[----:B------:R-:W-:Y:S04]  /*6520*/  DEPBAR.LE SB0, 0x0 ;  /* 0x000080000000791a */ /* 0x000fe80000000000 */
[----:B---3--:R-:W-:Y:S03]  /*6530*/  FMNMX.FTZ R0, R161, R0, !PT ;  /* 0x00000000a1007209 */ /* 0x008fe60007810000 */
[----:B------:R-:W3:Y:S01]  /*6540*/  MUFU.TANH R156, R156 ;  /* 0x0000009c009c7308 */ /* 0x000ee20000002400 */
[----:B------:R-:W-:Y:S01]  /*6550*/  BAR.SYNC.DEFER_BLOCKING 0x0 ;  /* 0x0000000000007b1d */ /* 0x000fe20000010000 */
[----:B----4-:R-:W-:Y:S08]  /*6560*/  FMNMX.FTZ R2, R152, R2, !PT ;  /* 0x0000000298027209 */ /* 0x010ff00007810000 */
[----:B------:R-:W4:Y:S01]  /*6570*/  MUFU.TANH R158, R158 ;  /* 0x0000009e009e7308 */ /* 0x000f220000002400 */
[----:B--2---:R-:W-:Y:S01]  /*6580*/  FMNMX.FTZ R0, R150, R0, !PT ;  /* 0x0000000096007209 */ /* 0x004fe20007810000 */
[----:B-1----:R-:W-:Y:S01]  /*6590*/  FMUL.FTZ R145, R20, UR5 ;  /* 0x0000000514917c20 */ /* 0x002fe20008410000 */
[----:B------:R-:W-:Y:S01]  /*65a0*/  FMUL.FTZ R141, R22, UR5 ;  /* 0x00000005168d7c20 */ /* 0x000fe20008410000 */
[----:B------:R-:W-:Y:S01]  /*65b0*/  FMUL.FTZ R149, R21, UR5 ;  /* 0x0000000515957c20 */ /* 0x000fe20008410000 */
[----:B------:R-:W-:Y:S05]  /*65c0*/  FMUL.FTZ R143, R23, UR5 ;  /* 0x00000005178f7c20 */ /* 0x000fea0008410000 */
[----:B------:R-:W1:Y:S01]  /*65d0*/  MUFU.TANH R151, R151 ;  /* 0x0000009700977308 */ /* 0x000e620000002400 */
[----:B------:R-:W-:Y:S01]  /*65e0*/  FMUL.FTZ R153, R24, UR5 ;  /* 0x0000000518997c20 */ /* 0x000fe20008410000 */
[----:B------:R-:W-:Y:S01]  /*65f0*/  FMUL.FTZ R135, R26, UR5 ;  /* 0x000000051a877c20 */ /* 0x000fe20008410000 */
[----:B---3--:R-:W-:Y:S01]  /*6600*/  FMNMX.FTZ R2, R156, R2, !PT ;  /* 0x000000029c027209 */ /* 0x008fe20007810000 */
[----:B------:R-:W-:Y:S01]  /*6610*/  FMUL.FTZ R154, R25, UR5 ;  /* 0x00000005199a7c20 */ /* 0x000fe20008410000 */
[----:B------:R-:W-:Y:S05]  /*6620*/  FMUL.FTZ R139, R27, UR5 ;  /* 0x000000051b8b7c20 */ /* 0x000fea0008410000 */
[----:B------:R-:W2:Y:S01]  /*6630*/  MUFU.TANH R146, R146 ;  /* 0x0000009200927308 */ /* 0x000ea20000002400 */
[----:B----4-:R-:W-:Y:S09]  /*6640*/  FMNMX.FTZ R0, R158, R0, !PT ;  /* 0x000000009e007209 */ /* 0x010ff20007810000 */
[----:B------:R-:W3:Y:S01]  /*6650*/  MUFU.TANH R147, R147 ;  /* 0x0000009300937308 */ /* 0x000ee20000002400 */
[----:B-1----:R-:W-:Y:S01]  /*6660*/  FMNMX.FTZ R2, R151, R2, !PT ;  /* 0x0000000297027209 */ /* 0x002fe20007810000 */
[C---:B-----5:R-:W-:Y:S08]  /*6670*/  HMMA.16816.F32.BF16 R28, R88.reuse, R92, R28 ;  /* 0x0000005c581c723c */ /* 0x060ff0000004181c */
[----:B------:R-:W1:Y:S01]  /*6680*/  MUFU.TANH R148, R148 ;  /* 0x0000009400947308 */ /* 0x000e620000002400 */
[----:B------:R-:W-:Y:S03]  /*6690*/  HMMA.16816.F32.BF16 R32, R88, R94, R32 ;  /* 0x0000005e5820723c */ /* 0x000fe60000041820 */
[----:B--2---:R-:W-:Y:S06]  /*66a0*/  FMNMX.FTZ R0, R146, R0, !PT ;  /* 0x0000000092007209 */ /* 0x004fec0007810000 */
[----:B------:R-:W2:Y:S02]  /*66b0*/  MUFU.TANH R145, R145 ;  /* 0x0000009100917308 */ /* 0x000ea40000002400 */
[----:B---3--:R-:W-:Y:S08]  /*66c0*/  FMNMX.FTZ R2, R147, R2, !PT ;  /* 0x0000000293027209 */ /* 0x008ff00007810000 */
[----:B------:R-:W3:Y:S01]  /*66d0*/  MUFU.TANH R141, R141 ;  /* 0x0000008d008d7308 */ /* 0x000ee20000002400 */
[----:B-1----:R-:W-:Y:S01]  /*66e0*/  FMNMX.FTZ R0, R148, R0, !PT ;  /* 0x0000000094007209 */ /* 0x002fe20007810000 */
[----:B------:R-:W-:Y:S01]  /*66f0*/  FMUL.FTZ R155, R28, UR5 ;  /* 0x000000051c9b7c20 */ /* 0x000fe20008410000 */
[----:B------:R-:W-:Y:S01]  /*6700*/  FMUL.FTZ R142, R30, UR5 ;  /* 0x000000051e8e7c20 */ /* 0x000fe20008410000 */
[----:B------:R-:W-:Y:S01]  /*6710*/  FMUL.FTZ R157, R29, UR5 ;  /* 0x000000051d9d7c20 */ /* 0x000fe20008410000 */
[----:B------:R-:W-:Y:S05]  /*6720*/  FMUL.FTZ R144, R31, UR5 ;  /* 0x000000051f907c20 */ /* 0x000fea0008410000 */
[----:B------:R-:W1:Y:S01]  /*6730*/  MUFU.TANH R149, R149 ;  /* 0x0000009500957308 */ /* 0x000e620000002400 */
[----:B--2---:R-:W-:Y:S01]  /*6740*/  FMNMX.FTZ R2, R145, R2, !PT ;  /* 0x0000000291027209 */ /* 0x004fe20007810000 */
[----:B------:R-:W-:Y:S01]  /*6750*/  FMUL.FTZ R159, R32, UR5 ;  /* 0x00000005209f7c20 */ /* 0x000fe20008410000 */
[----:B------:R-:W-:Y:S01]  /*6760*/  FMUL.FTZ R86, R34, UR5 ;  /* 0x0000000522567c20 */ /* 0x000fe20008410000 */
[----:B------:R-:W-:Y:S01]  /*6770*/  FMUL.FTZ R160, R33, UR5 ;  /* 0x0000000521a07c20 */ /* 0x000fe20008410000 */
[----:B------:R-:W-:Y:S05]  /*6780*/  FMUL.FTZ R35, R35, UR5 ;  /* 0x0000000523237c20 */ /* 0x000fea0008410000 */
        /* <DEDUP_REMOVED lines=24> */
[----:B------:R2:W4:Y:S01]  /*6910*/  MUFU.TANH R84, R35 ;  /* 0x0000002300547308 */ /* 0x0005220000002400 */
[----:B---3--:R-:W-:Y:S02]  /*6920*/  FMNMX.FTZ R7, R86, R7, !PT ;  /* 0x0000000756077209 */ /* 0x008fe40007810000 */
[----:B-1----:R-:W-:Y:S01]  /*6930*/  FMNMX.FTZ R97, R160, R0, !PT ;  /* 0x00000000a0617209 */ /* 0x002fe20007810000 */
[----:B------:R-:W-:Y:S06]  /*6940*/  @P0 BRA `(.L_x_913) ;  /* 0xfffffff000880947 */ /* 0x000fec000383ffff */
.L_x_912:
[----:B------:R-:W1:Y:S01]  /*6950*/  SHFL.BFLY PT, R2, R97, 0x2, 0x1f ;  /* 0x0c401f0061027f89 */ /* 0x000e6200000e0000 */
[----:B----4-:R-:W-:Y:S02]  /*6960*/  FMNMX.FTZ R7, R84, R7, !PT ;  /* 0x0000000754077209 */ /* 0x010fe40007810000 */
[----:B------:R-:W-:Y:S05]  /*6970*/  IADD3 R134, R134, -0x1, RZ ;  /* 0xffffffff86867810 */ /* 0x000fea0007ffe0ff */
[----:B------:R-:W-:Y:S08]  /*6980*/  LDSM.16.MT88.4 R12, [R110+0x6000] ;  /* 0x006000006e0c783b */ /* 0x000ff00000004200 */
[----:B------:R-:W3:Y:S08]  /*6990*/  SHFL.BFLY PT, R0, R7, 0x2, 0x1f ;  /* 0x0c401f0007007f89 */ /* 0x000ef000000e0000 */
[----:B------:R-:W-:Y:S08]  /*69a0*/  LDSM.16.MT88.4 R20, [R108+0x6000] ;  /* 0x006000006c14783b */ /* 0x000ff00000004200 */
[----:B------:R-:W-:Y:S01]  /*69b0*/  LDSM.16.MT88.4 R28, [R110+0x7000] ;  /* 0x007000006e1c783b */ /* 0x000fe20000004200 */
[----:B-1----:R-:W-:Y:S07]  /*69c0*/  FMNMX.FTZ R9, R97, R2, !PT ;  /* 0x0000000261097209 */ /* 0x002fee0007810000 */
[----:B------:R-:W1:Y:S01]  /*69d0*/  SHFL.BFLY PT, R2, R9, 0x1, 0x1f ;  /* 0x0c201f0009027f89 */ /* 0x000e6200000e0000 */
[----:B---3--:R-:W-:Y:S07]  /*69e0*/  FMNMX.FTZ R5, R7, R0, !PT ;  /* 0x0000000007057209 */ /* 0x008fee0007810000 */
[----:B------:R-:W3:Y:S01]  /*69f0*/  SHFL.BFLY PT, R0, R5, 0x1, 0x1f ;  /* 0x0c201f0005007f89 */ /* 0x000ee200000e0000 */
[----:B-1----:R-:W-:Y:S04]  /*6a00*/  FMNMX.FTZ R2, R9, R2, !PT ;  /* 0x0000000209027209 */ /* 0x002fe80007810000 */
[C---:B------:R-:W-:Y:S01]  /*6a10*/  FSETP.NEU.FTZ.AND P1, PT, R2.reuse, -INF , PT ;  /* 0xff8000000200780b */ /* 0x040fe20003f3d000 */
[C---:B------:R-:W-:Y:S01]  /*6a20*/  FMUL.FTZ R102, R2.reuse, UR4 ;  /* 0x0000000402667c20 */ /* 0x040fe20008410000 */
[----:B------:R-:W-:Y:S01]  /*6a30*/  FADD.FTZ R4, -R2, R85 ;  /* 0x0000005502047221 */ /* 0x000fe20000010100 */
[----:B---3--:R-:W-:Y:S03]  /*6a40*/  FMNMX.FTZ R0, R5, R0, !PT ;  /* 0x0000000005007209 */ /* 0x008fe60007810000 */
        /* <DEDUP_REMOVED lines=22> */
[--C-:B------:R-:W-:Y:S01]  /*6bb0*/  FFMA.FTZ R101, R149, UR4, -R102.reuse ;  /* 0x0000000495657c23 */ /* 0x100fe20008010866 */
[--C-:B------:R-:W-:Y:S01]  /*6bc0*/  FFMA.FTZ R104, R153, UR4, -R102.reuse ;  /* 0x0000000499687c23 */ /* 0x100fe20008010866 */
[----:B------:R-:W-:Y:S01]  /*6bd0*/  FFMA.FTZ R105, R154, UR4, -R102 ;  /* 0x000000049a697c23 */ /* 0x000fe20008010866 */
        /* <DEDUP_REMOVED lines=9> */
[----:B------:R-:W-:Y:S03]  /*6c70*/  FMUL.FTZ R16, R85, R68 ;  /* 0x0000004455107220 */ /* 0x000fe60000410000 */
[----:B------:R-:W1:Y:S01]  /*6c80*/  MUFU.EX2 R99, R99 ;  /* 0x0000006300637308 */ /* 0x000e620000000800 */
[C---:B---3--:R-:W-:Y:S01]  /*6c90*/  FMUL.FTZ R6, R3.reuse, R82 ;  /* 0x0000005203067220 */ /* 0x048fe20000410000 */
[C---:B------:R-:W-:Y:S01]  /*6ca0*/  FMUL.FTZ R7, R3.reuse, R83 ;  /* 0x0000005303077220 */ /* 0x040fe20000410000 */
[C---:B------:R-:W-:Y:S01]  /*6cb0*/  FMUL.FTZ R10, R3.reuse, R78 ;  /* 0x0000004e030a7220 */ /* 0x040fe20000410000 */
[C---:B------:R-:W-:Y:S01]  /*6cc0*/  FMUL.FTZ R11, R3.reuse, R79 ;  /* 0x0000004f030b7220 */ /* 0x040fe20000410000 */
[C---:B------:R-:W-:Y:S01]  /*6cd0*/  FMUL.FTZ R26, R3.reuse, R62 ;  /* 0x0000003e031a7220 */ /* 0x040fe20000410000 */
[----:B------:R-:W-:Y:S01]  /*6ce0*/  FMUL.FTZ R27, R3, R63 ;  /* 0x0000003f031b7220 */ /* 0x000fe20000410000 */
[----:B------:R-:W-:Y:S03]  /*6cf0*/  FMUL.FTZ R17, R85, R69 ;  /* 0x0000004555117220 */ /* 0x000fe60000410000 */
[----:B------:R-:W-:Y:S01]  /*6d00*/  MUFU.EX2 R98, R98 ;  /* 0x0000006200627308 */ /* 0x000fe20000000800 */
[C---:B------:R-:W-:Y:S01]  /*6d10*/  FMUL.FTZ R18, R3.reuse, R70 ;  /* 0x0000004603127220 */ /* 0x040fe20000410000 */
[----:B------:R-:W-:Y:S01]  /*6d20*/  FMUL.FTZ R19, R3, R71 ;  /* 0x0000004703137220 */ /* 0x000fe20000410000 */
[----:B------:R-:W3:Y:S01]  /*6d30*/  LDSM.16.MT88.4 R60, [R108+0x7000] ;  /* 0x007000006c3c783b */ /* 0x000ee20000004200 */
[C---:B------:R-:W-:Y:S01]  /*6d40*/  FMUL.FTZ R32, R85.reuse, R52 ;  /* 0x0000003455207220 */ /* 0x040fe20000410000 */
[----:B------:R-:W-:Y:S01]  /*6d50*/  FMUL.FTZ R33, R85, R53 ;  /* 0x0000003555217220 */ /* 0x000fe20000410000 */
[C---:B------:R-:W-:Y:S01]  /*6d60*/  FMUL.FTZ R34, R3.reuse, R54 ;  /* 0x0000003603227220 */ /* 0x040fe20000410000 */
[----:B--2---:R-:W-:Y:S03]  /*6d70*/  FMUL.FTZ R35, R3, R55 ;  /* 0x0000003703237220 */ /* 0x004fe60000410000 */
[----:B------:R-:W2:Y:S01]  /*6d80*/  MUFU.EX2 R90, R90 ;  /* 0x0000005a005a7308 */ /* 0x000ea20000000800 */
[----:B-1----:R-:W-:Y:S01]  /*6d90*/  F2FP.BF16.F32.PACK_AB R80, R99, R100 ;  /* 0x000000646350723e */ /* 0x002fe200000010ff */
[C---:B------:R-:W-:Y:S01]  /*6da0*/  FMUL.FTZ R36, R85.reuse, R36 ;  /* 0x0000002455247220 */ /* 0x040fe20000410000 */
[----:B------:R-:W1:Y:S01]  /*6db0*/  LDSM.16.MT88.4 R52, [R110+0x8000] ;  /* 0x008000006e34783b */ /* 0x000e620000004200 */
        /* <DEDUP_REMOVED lines=12> */
[----:B------:R-:W4:Y:S01]  /*6e80*/  MUFU.EX2 R89, R89 ;  /* 0x0000005900597308 */ /* 0x000f220000000800 */
[----:B--2---:R-:W-:Y:S01]  /*6e90*/  F2FP.BF16.F32.PACK_AB R81, R90, R98 ;  /* 0x000000625a51723e */ /* 0x004fe200000010ff */
[C---:B------:R-:W-:Y:S01]  /*6ea0*/  FMUL.FTZ R48, R85.reuse, R48 ;  /* 0x0000003055307220 */ /* 0x040fe20000410000 */
[----:B------:R-:W-:Y:S01]  /*6eb0*/  FMUL.FTZ R49, R85, R49 ;  /* 0x0000003155317220 */ /* 0x000fe20000410000 */
[C---:B------:R-:W-:Y:S01]  /*6ec0*/  FMUL.FTZ R50, R3.reuse, R50 ;  /* 0x0000003203327220 */ /* 0x040fe20000410000 */
[----:B------:R-:W-:Y:S01]  /*6ed0*/  FMUL.FTZ R51, R3, R51 ;  /* 0x0000003303337220 */ /* 0x000fe20000410000 */
[----:B------:R-:W-:Y:S01]  /*6ee0*/  LDSM.16.MT88.4 R76, [R110+0x6c00] ;  /* 0x006c00006e4c783b */ /* 0x000fe20000004200 */
[----:B------:R-:W-:Y:S03]  /*6ef0*/  FFMA.FTZ R140, R85, R140, R100 ;  /* 0x0000008c558c7223 */ /* 0x000fe60000010064 */
[----:B------:R-:W-:Y:S01]  /*6f00*/  MUFU.EX2 R88, R88 ;  /* 0x0000005800587308 */ /* 0x000fe20000000800 */
[--C-:B------:R-:W-:Y:S01]  /*6f10*/  FFMA.FTZ R100, R143, UR4, -R97.reuse ;  /* 0x000000048f647c23 */ /* 0x100fe20008010861 */
[--C-:B------:R-:W-:Y:S01]  /*6f20*/  FFMA.FTZ R106, R139, UR4, -R97.reuse ;  /* 0x000000048b6a7c23 */ /* 0x100fe20008010861 */
[--C-:B------:R-:W-:Y:S01]  /*6f30*/  FFMA.FTZ R145, R145, UR4, -R102.reuse ;  /* 0x0000000491917c23 */ /* 0x100fe20008010866 */
[--C-:B------:R-:W-:Y:S01]  /*6f40*/  FFMA.FTZ R155, R155, UR4, -R102.reuse ;  /* 0x000000049b9b7c23 */ /* 0x100fe20008010866 */
[--C-:B------:R-:W-:Y:S01]  /*6f50*/  FFMA.FTZ R157, R157, UR4, -R102.reuse ;  /* 0x000000049d9d7c23 */ /* 0x100fe20008010866 */
[----:B------:R-:W-:Y:S01]  /*6f60*/  LDSM.16.MT88.4 R68, [R108+0x6c00] ;  /* 0x006c00006c44783b */ /* 0x000fe20000004200 */
[--C-:B------:R-:W-:Y:S03]  /*6f70*/  FFMA.FTZ R159, R159, UR4, -R102.reuse ;  /* 0x000000049f9f7c23 */ /* 0x100fe60008010866 */
[----:B------:R-:W2:Y:S01]  /*6f80*/  MUFU.EX2 R87, R87 ;  /* 0x0000005700577308 */ /* 0x000ea20000000800 */
[----:B----4-:R-:W-:Y:S01]  /*6f90*/  F2FP.BF16.F32.PACK_AB R82, R89, R92 ;  /* 0x0000005c5952723e */ /* 0x010fe200000010ff */
[----:B------:R-:W-:Y:S01]  /*6fa0*/  FFMA.FTZ R160, R160, UR4, -R102 ;  /* 0x00000004a0a07c23 */ /* 0x000fe20008010866 */
[--C-:B------:R-:W-:Y:S01]  /*6fb0*/  FFMA.FTZ R86, R86, UR4, -R97.reuse ;  /* 0x0000000456567c23 */ /* 0x100fe20008010861 */
[--C-:B------:R-:W-:Y:S01]  /*6fc0*/  FFMA.FTZ R142, R142, UR4, -R97.reuse ;  /* 0x000000048e8e7c23 */ /* 0x100fe20008010861 */
[----:B------:R-:W-:Y:S01]  /*6fd0*/  FFMA.FTZ R144, R144, UR4, -R97 ;  /* 0x0000000490907c23 */ /* 0x000fe20008010861 */
[----:B------:R-:W-:Y:S01]  /*6fe0*/  FFMA.FTZ R98, R3, R138, R98 ;  /* 0x0000008a03627223 */ /* 0x000fe20000010062 */
[----:B------:R-:W-:Y:S03]  /*6ff0*/  FADD.FTZ R99, R99, R140 ;  /* 0x0000008c63637221 */ /* 0x000fe60000010000 */
[----:B------:R-:W-:Y:S01]  /*7000*/  MUFU.EX2 R91, R91 ;  /* 0x0000005b005b7308 */ /* 0x000fe20000000800 */
[----:B------:R-:W-:Y:S04]  /*7010*/  FADD.FTZ R92, R92, R99 ;  /* 0x000000635c5c7221 */ /* 0x000fe80000010000 */
[----:B------:R-:W-:Y:S05]  /*7020*/  FADD.FTZ R89, R89, R92 ;  /* 0x0000005c59597221 */ /* 0x000fea0000010000 */
[----:B------:R-:W-:Y:S01]  /*7030*/  MUFU.EX2 R93, R93 ;  /* 0x0000005d005d7308 */ /* 0x000fe20000000800 */
[----:B--2---:R-:W-:Y:S07]  /*7040*/  F2FP.BF16.F32.PACK_AB R83, R87, R88 ;  /* 0x000000585753723e */ /* 0x004fee00000010ff */
[C---:B------:R-:W-:Y:S02]  /*7050*/  HMMA.16816.F32.BF16 R4, R80.reuse, R12, R4 ;  /* 0x0000000c5004723c */ /* 0x040fe40000041804 */
[----:B------:R-:W-:Y:S04]  /*7060*/  MUFU.EX2 R101, R101 ;  /* 0x0000006500657308 */ /* 0x000fe80000000800 */
[C---:B------:R-:W-:Y:S06]  /*7070*/  HMMA.16816.F32.BF16 R8, R80.reuse, R14, R8 ;  /* 0x0000000e5008723c */ /* 0x040fec0000041808 */
[----:B------:R-:W-:Y:S01]  /*7080*/  MUFU.EX2 R96, R96 ;  /* 0x0000006000607308 */ /* 0x000fe20000000800 */
[C---:B------:R-:W-:Y:S01]  /*7090*/  FMUL.FTZ R12, R85.reuse, R72 ;  /* 0x00000048550c7220 */ /* 0x040fe20000410000 */
[----:B------:R-:W-:Y:S03]  /*70a0*/  FMUL.FTZ R13, R85, R73 ;  /* 0x00000049550d7220 */ /* 0x000fe60000410000 */
[C---:B------:R-:W-:Y:S01]  /*70b0*/  FMUL.FTZ R14, R3.reuse, R74 ;  /* 0x0000004a030e7220 */ /* 0x040fe20000410000 */
[----:B------:R-:W-:Y:S04]  /*70c0*/  FMUL.FTZ R15, R3, R75 ;  /* 0x0000004b030f7220 */ /* 0x000fe80000410000 */
[----:B------:R-:W-:Y:S03]  /*70d0*/  MUFU.EX2 R103, R103 ;  /* 0x0000006700677308 */ /* 0x000fe60000000800 */
[C---:B------:R-:W-:Y:S07]  /*70e0*/  HMMA.16816.F32.BF16 R12, R80.reuse, R20, R12 ;  /* 0x00000014500c723c */ /* 0x040fee000004180c */
[----:B------:R-:W-:Y:S01]  /*70f0*/  MUFU.EX2 R100, R100 ;  /* 0x0000006400647308 */ /* 0x000fe20000000800 */
[C---:B------:R-:W-:Y:S03]  /*7100*/  HMMA.16816.F32.BF16 R16, R80.reuse, R22, R16 ;  /* 0x000000165010723c */ /* 0x040fe60000041810 */
[C---:B------:R-:W-:Y:S01]  /*7110*/  FMUL.FTZ R20, R85.reuse, R64 ;  /* 0x0000004055147220 */ /* 0x040fe20000410000 */
[----:B------:R-:W-:Y:S03]  /*7120*/  FMUL.FTZ R21, R85, R65 ;  /* 0x0000004155157220 */ /* 0x000fe60000410000 */
[C---:B------:R-:W-:Y:S01]  /*7130*/  FMUL.FTZ R22, R3.reuse, R66 ;  /* 0x0000004203167220 */ /* 0x040fe20000410000 */
[----:B------:R-:W-:Y:S01]  /*7140*/  FMUL.FTZ R23, R3, R67 ;  /* 0x0000004303177220 */ /* 0x000fe20000410000 */
[----:B------:R-:W-:Y:S02]  /*7150*/  MUFU.EX2 R104, R104 ;  /* 0x0000006800687308 */ /* 0x000fe40000000800 */
[--C-:B------:R-:W-:Y:S01]  /*7160*/  FFMA.FTZ R66, R152, UR4, -R102.reuse ;  /* 0x0000000498427c23 */ /* 0x100fe20008010866 */
[----:B------:R-:W-:Y:S01]  /*7170*/  FFMA.FTZ R65, R156, UR4, -R102 ;  /* 0x000000049c417c23 */ /* 0x000fe20008010866 */
[--C-:B------:R-:W-:Y:S01]  /*7180*/  FFMA.FTZ R64, R150, UR4, -R97.reuse ;  /* 0x0000000496407c23 */ /* 0x100fe20008010861 */
[----:B------:R-:W-:Y:S01]  /*7190*/  FFMA.FTZ R97, R84, UR4, -R97 ;  /* 0x0000000454617c23 */ /* 0x000fe20008010861 */
[C---:B------:R-:W-:Y:S04]  /*71a0*/  HMMA.16816.F32.BF16 R20, R80.reuse, R28, R20 ;  /* 0x0000001c5014723c */ /* 0x040fe80000041814 */
[----:B------:R-:W-:Y:S01]  /*71b0*/  MUFU.EX2 R102, R145 ;  /* 0x0000009100667308 */ /* 0x000fe20000000800 */
[----:B------:R-:W-:Y:S01]  /*71c0*/  FADD.FTZ R67, R90, R98 ;  /* 0x000000625a437221 */ /* 0x000fe20000010000 */
[C---:B------:R-:W-:Y:S08]  /*71d0*/  HMMA.16816.F32.BF16 R24, R80.reuse, R30, R24 ;  /* 0x0000001e5018723c */ /* 0x040ff00000041818 */
[----:B------:R-:W2:Y:S03]  /*71e0*/  MUFU.EX2 R66, R66 ;  /* 0x0000004200427308 */ /* 0x000ea60000000800 */
[C---:B------:R-:W-:Y:S01]  /*71f0*/  FMUL.FTZ R28, R85.reuse, R56 ;  /* 0x00000038551c7220 */ /* 0x040fe20000410000 */
[----:B------:R-:W-:Y:S01]  /*7200*/  FMUL.FTZ R29, R85, R57 ;  /* 0x00000039551d7220 */ /* 0x000fe20000410000 */
[C---:B------:R-:W-:Y:S01]  /*7210*/  FMUL.FTZ R30, R3.reuse, R58 ;  /* 0x0000003a031e7220 */ /* 0x040fe20000410000 */
[----:B------:R-:W-:Y:S02]  /*7220*/  FMUL.FTZ R31, R3, R59 ;  /* 0x0000003b031f7220 */ /* 0x000fe40000410000 */
[----:B------:R-:W-:Y:S01]  /*7230*/  LDSM.16.MT88.4 R56, [R110+0x6400] ;  /* 0x006400006e38783b */ /* 0x000fe20000004200 */
[----:B------:R-:W-:Y:S01]  /*7240*/  FADD.FTZ R88, R88, R67 ;  /* 0x0000004358587221 */ /* 0x000fe20000010000 */
[----:B------:R-:W-:Y:S03]  /*7250*/  MUFU.EX2 R105, R105 ;  /* 0x0000006900697308 */ /* 0x000fe60000000800 */
[C---:B---3--:R-:W-:Y:S03]  /*7260*/  HMMA.16816.F32.BF16 R28, R80.reuse, R60, R28 ;  /* 0x0000003c501c723c */ /* 0x048fe6000004181c */
[----:B------:R-:W-:Y:S04]  /*7270*/  FADD.FTZ R87, R87, R88 ;  /* 0x0000005857577221 */ /* 0x000fe80000010000 */
[----:B------:R-:W-:Y:S01]  /*7280*/  MUFU.EX2 R107, R107 ;  /* 0x0000006b006b7308 */ /* 0x000fe20000000800 */
[C---:B------:R-:W-:Y:S01]  /*7290*/  HMMA.16816.F32.BF16 R32, R80.reuse, R62, R32 ;  /* 0x0000003e5020723c */ /* 0x040fe20000041820 */
[----:B------:R-:W-:Y:S02]  /*72a0*/  LDSM.16.MT88.4 R60, [R108+0x6800] ;  /* 0x006800006c3c783b */ /* 0x000fe40000004200 */
[----:B--2---:R-:W-:Y:S03]  /*72b0*/  FADD.FTZ R92, R66, R89 ;  /* 0x00000059425c7221 */ /* 0x004fe60000010000 */
[C---:B-1----:R-:W-:Y:S03]  /*72c0*/  HMMA.16816.F32.BF16 R36, R80.reuse, R52, R36 ;  /* 0x000000345024723c */ /* 0x042fe60000041824 */
[----:B------:R-:W-:Y:S03]  /*72d0*/  MUFU.EX2 R106, R106 ;  /* 0x0000006a006a7308 */ /* 0x000fe60000000800 */
[C---:B------:R-:W-:Y:S01]  /*72e0*/  HMMA.16816.F32.BF16 R40, R80.reuse, R54, R40 ;  /* 0x000000365028723c */ /* 0x040fe20000041828 */
[----:B------:R-:W1:Y:S06]  /*72f0*/  LDSM.16.MT88.4 R52, [R108+0x8000] ;  /* 0x008000006c34783b */ /* 0x000e6c0000004200 */
[----:B------:R-:W2:Y:S10]  /*7300*/  MUFU.EX2 R65, R65 ;  /* 0x0000004100417308 */ /* 0x000eb40000000800 */
[----:B------:R-:W3:Y:S10]  /*7310*/  MUFU.EX2 R64, R64 ;  /* 0x0000004000407308 */ /* 0x000ef40000000800 */
[----:B------:R-:W-:Y:S01]  /*7320*/  MUFU.EX2 R95, R95 ;  /* 0x0000005f005f7308 */ /* 0x000fe20000000800 */
[----:B--2---:R-:W-:Y:S09]  /*7330*/  FADD.FTZ R92, R65, R92 ;  /* 0x0000005c415c7221 */ /* 0x004ff20000010000 */
[----:B------:R-:W2:Y:S01]  /*7340*/  MUFU.EX2 R94, R94 ;  /* 0x0000005e005e7308 */ /* 0x000ea20000000800 */
[----:B---3--:R-:W-:Y:S04]  /*7350*/  FADD.FTZ R88, R64, R87 ;  /* 0x0000005740587221 */ /* 0x008fe80000010000 */
[----:B------:R-:W-:Y:S05]  /*7360*/  FADD.FTZ R88, R91, R88 ;  /* 0x000000585b587221 */ /* 0x000fea0000010000 */
[----:B------:R-:W-:Y:S01]  /*7370*/  MUFU.EX2 R140, R155 ;  /* 0x0000009b008c7308 */ /* 0x000fe20000000800 */
[C---:B-1----:R-:W-:Y:S09]  /*7380*/  HMMA.16816.F32.BF16 R44, R80.reuse, R52, R44 ;  /* 0x00000034502c723c */ /* 0x042ff2000004182c */
[----:B------:R-:W1:Y:S01]  /*7390*/  MUFU.EX2 R157, R157 ;  /* 0x0000009d009d7308 */ /* 0x000e620000000800 */
[----:B------:R-:W-:Y:S09]  /*73a0*/  HMMA.16816.F32.BF16 R48, R80, R54, R48 ;  /* 0x000000365030723c */ /* 0x000ff20000041830 */
[----:B------:R-:W-:Y:S02]  /*73b0*/  MUFU.EX2 R138, R142 ;  /* 0x0000008e008a7308 */ /* 0x000fe40000000800 */
[----:B------:R-:W-:Y:S02]  /*73c0*/  F2FP.BF16.F32.PACK_AB R52, R65, R66 ;  /* 0x000000424134723e */ /* 0x000fe400000010ff */
[----:B------:R-:W-:Y:S02]  /*73d0*/  F2FP.BF16.F32.PACK_AB R53, R91, R64 ;  /* 0x000000405b35723e */ /* 0x000fe400000010ff */
[----:B------:R-:W-:Y:S04]  /*73e0*/  F2FP.BF16.F32.PACK_AB R54, R96, R93 ;  /* 0x0000005d6036723e */ /* 0x000fe800000010ff */
[----:B------:R-:W3:Y:S01]  /*73f0*/  MUFU.EX2 R3, R144 ;  /* 0x0000009000037308 */ /* 0x000ee20000000800 */
[----:B--2---:R-:W-:Y:S01]  /*7400*/  F2FP.BF16.F32.PACK_AB R55, R94, R95 ;  /* 0x0000005f5e37723e */ /* 0x004fe200000010ff */
[----:B------:R-:W-:Y:S01]  /*7410*/  FADD.FTZ R93, R93, R92 ;  /* 0x0000005c5d5d7221 */ /* 0x000fe20000010000 */
[----:B-1----:R-:W-:Y:S01]  /*7420*/  F2FP.BF16.F32.PACK_AB R84, R157, R140 ;  /* 0x0000008c9d54723e */ /* 0x002fe200000010ff */
[----:B------:R-:W-:Y:S02]  /*7430*/  FADD.FTZ R95, R95, R88 ;  /* 0x000000585f5f7221 */ /* 0x000fe40000010000 */
[----:B------:R-:W-:Y:S02]  /*7440*/  FADD.FTZ R93, R96, R93 ;  /* 0x0000005d605d7221 */ /* 0x000fe40000010000 */
[C---:B------:R-:W-:Y:S02]  /*7450*/  HMMA.16816.F32.BF16 R4, R52.reuse, R56, R4 ;  /* 0x000000383404723c */ /* 0x040fe40000041804 */
[----:B------:R-:W-:Y:S03]  /*7460*/  MUFU.EX2 R159, R159 ;  /* 0x0000009f009f7308 */ /* 0x000fe60000000800 */
[----:B------:R-:W-:Y:S01]  /*7470*/  FADD.FTZ R94, R94, R95 ;  /* 0x0000005f5e5e7221 */ /* 0x000fe20000010000 */
[C---:B------:R-:W-:Y:S01]  /*7480*/  HMMA.16816.F32.BF16 R8, R52.reuse, R58, R8 ;  /* 0x0000003a3408723c */ /* 0x040fe20000041808 */
[----:B------:R-:W1:Y:S05]  /*7490*/  LDSM.16.MT88.4 R56, [R108+0x6400] ;  /* 0x006400006c38783b */ /* 0x000e6a0000004200 */
[----:B------:R-:W2:Y:S01]  /*74a0*/  MUFU.EX2 R160, R160 ;  /* 0x000000a000a07308 */ /* 0x000ea20000000800 */
[----:B---3--:R-:W-:Y:S09]  /*74b0*/  F2FP.BF16.F32.PACK_AB R85, R3, R138 ;  /* 0x0000008a0355723e */ /* 0x008ff200000010ff */
[----:B------:R2:W-:Y:S10]  /*74c0*/  MUFU.EX2 R90, R86 ;  /* 0x00000056005a7308 */ /* 0x0005f40000000800 */
[----:B------:R-:W3:Y:S01]  /*74d0*/  MUFU.EX2 R97, R97 ;  /* 0x0000006100617308 */ /* 0x000ee20000000800 */
        /* <DEDUP_REMOVED lines=17> */
[----:B------:R-:W-:Y:S01]  /*75f0*/  F2FP.BF16.F32.PACK_AB R52, R101, R102 ;  /* 0x000000666534723e */ /* 0x000fe200000010ff */
[----:B------:R-:W-:Y:S03]  /*7600*/  FADD.FTZ R102, R102, R93 ;  /* 0x0000005d66667221 */ /* 0x000fe60000010000 */
[----:B------:R-:W-:Y:S01]  /*7610*/  F2FP.BF16.F32.PACK_AB R53, R100, R103 ;  /* 0x000000676435723e */ /* 0x000fe200000010ff */
[----:B------:R-:W-:Y:S01]  /*7620*/  FADD.FTZ R103, R103, R94 ;  /* 0x0000005e67677221 */ /* 0x000fe20000010000 */
[----:B------:R-:W-:Y:S01]  /*7630*/  F2FP.BF16.F32.PACK_AB R54, R105, R104 ;  /* 0x000000686936723e */ /* 0x000fe200000010ff */
[----:B------:R-:W-:Y:S01]  /*7640*/  FADD.FTZ R101, R101, R102 ;  /* 0x0000006665657221 */ /* 0x000fe20000010000 */
[----:B------:R-:W-:Y:S01]  /*7650*/  F2FP.BF16.F32.PACK_AB R55, R106, R107 ;  /* 0x0000006b6a37723e */ /* 0x000fe200000010ff */
[----:B------:R-:W-:Y:S02]  /*7660*/  FADD.FTZ R100, R100, R103 ;  /* 0x0000006764647221 */ /* 0x000fe40000010000 */
        /* <DEDUP_REMOVED lines=9> */
[----:B------:R-:W-:Y:S01]  /*7700*/  FADD.FTZ R90, R90, R3 ;  /* 0x000000035a5a7221 */ /* 0x000fe20000010000 */
[----:B------:R-:W-:Y:S01]  /*7710*/  MOV R3, R0 ;  /* 0x0000000000037202 */ /* 0x000fe20000000f00 */
[----:B------:R-:W-:Y:S02]  /*7720*/  FADD.FTZ R140, R160, R159 ;  /* 0x0000009fa08c7221 */ /* 0x000fe40000010000 */
        /* <DEDUP_REMOVED lines=14> */
[C---:B------:R-:W-:Y:S06]  /*7810*/  HMMA.16816.F32.BF16 R40, R52.reuse, R58, R40 ;  /* 0x0000003a3428723c */ /* 0x040fec0000041828 */
[C---:B--2---:R-:W-:Y:S06]  /*7820*/  HMMA.16816.F32.BF16 R44, R52.reuse, R60, R44 ;  /* 0x0000003c342c723c */ /* 0x044fec000004182c */
[----:B------:R-:W-:Y:S01]  /*7830*/  HMMA.16816.F32.BF16 R48, R52, R62, R48 ;  /* 0x0000003e3430723c */ /* 0x000fe20000041830 */
[----:B------:R-:W1:Y:S05]  /*7840*/  LDSM.16.MT88.4 R60, [R110+0x7c00] ;  /* 0x007c00006e3c783b */ /* 0x000e6a0000004200 */
[C---:B------:R-:W-:Y:S03]  /*7850*/  HMMA.16816.F32.BF16 R80, R84.reuse, R76, R4 ;  /* 0x0000004c5450723c */ /* 0x040fe60000041804 */
[----:B------:R-:W2:Y:S03]  /*7860*/  LDSM.16.MT88.4 R52, [R108+0x7c00] ;  /* 0x007c00006c34783b */ /* 0x000ea60000004200 */
[C---:B------:R-:W-:Y:S05]  /*7870*/  HMMA.16816.F32.BF16 R76, R84.reuse, R78, R8 ;  /* 0x0000004e544c723c */ /* 0x040fea0000041808 */
[----:B------:R-:W3:Y:S01]  /*7880*/  LDSM.16.MT88.4 R4, [R110+0x8c00] ;  /* 0x008c00006e04783b */ /* 0x000ee20000004200 */
[C---:B------:R-:W-:Y:S06]  /*7890*/  HMMA.16816.F32.BF16 R72, R84.reuse, R68, R12 ;  /* 0x000000445448723c */ /* 0x040fec000004180c */
[C---:B------:R-:W-:Y:S01]  /*78a0*/  HMMA.16816.F32.BF16 R68, R84.reuse, R70, R16 ;  /* 0x000000465444723c */ /* 0x040fe20000041810 */
[----:B------:R-:W4:Y:S05]  /*78b0*/  LDSM.16.MT88.4 R8, [R108+0x8c00] ;  /* 0x008c00006c08783b */ /* 0x000f2a0000004200 */
[C---:B-1----:R-:W-:Y:S06]  /*78c0*/  HMMA.16816.F32.BF16 R64, R84.reuse, R60, R20 ;  /* 0x0000003c5440723c */ /* 0x042fec0000041814 */
[C---:B------:R-:W-:Y:S06]  /*78d0*/  HMMA.16816.F32.BF16 R60, R84.reuse, R62, R24 ;  /* 0x0000003e543c723c */ /* 0x040fec0000041818 */
[C---:B--2---:R-:W-:Y:S06]  /*78e0*/  HMMA.16816.F32.BF16 R56, R84.reuse, R52, R28 ;  /* 0x000000345438723c */ /* 0x044fec000004181c */
[C---:B------:R-:W-:Y:S06]  /*78f0*/  HMMA.16816.F32.BF16 R52, R84.reuse, R54, R32 ;  /* 0x000000365434723c */ /* 0x040fec0000041820 */
[C---:B---3--:R-:W-:Y:S06]  /*7900*/  HMMA.16816.F32.BF16 R36, R84.reuse, R4, R36 ;  /* 0x000000045424723c */ /* 0x048fec0000041824 */
[C---:B------:R-:W-:Y:S06]  /*7910*/  HMMA.16816.F32.BF16 R40, R84.reuse, R6, R40 ;  /* 0x000000065428723c */ /* 0x040fec0000041828 */
[C---:B----4-:R-:W-:Y:S06]  /*7920*/  HMMA.16816.F32.BF16 R44, R84.reuse, R8, R44 ;  /* 0x00000008542c723c */ /* 0x050fec000004182c */
[----:B------:R-:W-:Y:S07]  /*7930*/  HMMA.16816.F32.BF16 R48, R84, R10, R48 ;  /* 0x0000000a5430723c */ /* 0x000fee0000041830 */
[----:B------:R-:W-:Y:S01]  /*7940*/  MOV R85, R2 ;  /* 0x0000000200557202 */ /* 0x000fe20000000f00 */
[----:B------:R-:W-:Y:S05]  /*7950*/  @!UPT UIADD3 URZ, URZ, URZ, URZ ;  /* 0x0000003f3f3ff290 */ /* 0x000fea000fffe03f */
[----:B------:R-:W-:Y:S11]  /*7960*/  @P0 BRA `(.L_x_911) ;  /* 0xffffffe000dc0947 */ /* 0x000ff6000383ffff */
.L_x_910:
[----:B------:R-:W1:Y:S01]  /*7970*/  SHFL.BFLY PT, R3, R140, 0x2, 0x1f ;  /* 0x0c401f008c037f89 */ /* 0x000e6200000e0000 */
[----:B------:R-:W-:Y:S01]  /*7980*/  ISETP.NE.AND P0, PT, R117, -0x1, PT ;  /* 0xffffffff7500780c */ /* 0x000fe20003f05270 */
[----:B------:R-:W2:Y:S01]  /*7990*/  S2UR UR4, SR_CgaCtaId ;  /* 0x00000000000479c3 */ /* 0x000ea20000008800 */
[----:B------:R-:W-:Y:S01]  /*79a0*/  MOV R9, 0x3f800000 ;  /* 0x3f80000000097802 */ /* 0x000fe20000000f00 */
[----:B------:R-:W3:Y:S01]  /*79b0*/  SHFL.BFLY PT, R11, R138, 0x2, 0x1f ;  /* 0x0c401f008a0b7f89 */ /* 0x000ee200000e0000 */
[----:B------:R-:W-:Y:S01]  /*79c0*/  UMOV UR5, 0x400 ;  /* 0x0000040000057882 */ /* 0x000fe20000000000 */
[----:B-1----:R-:W-:Y:S02]  /*79d0*/  FADD.FTZ R8, R3, R140 ;  /* 0x0000008c03087221 */ /* 0x002fe40000010000 */
[----:B------:R-:W1:Y:S01]  /*79e0*/  S2R R3, SR_TID.X ;  /* 0x0000000000037919 */ /* 0x000e620000002100 */
[----:B--2---:R-:W-:Y:S01]  /*79f0*/  ULEA UR4, UR4, UR5, 0x18 ;  /* 0x0000000504047291 */ /* 0x004fe2000f8ec03f */
[----:B---3--:R-:W-:Y:S01]  /*7a00*/  FADD.FTZ R11, R11, R138 ;  /* 0x0000008a0b0b7221 */ /* 0x008fe20000010000 */
[----:B------:R-:W2:Y:S04]  /*7a10*/  SHFL.BFLY PT, R7, R8, 0x1, 0x1f ;  /* 0x0c201f0008077f89 */ /* 0x000ea800000e0000 */
[----:B------:R-:W3:Y:S01]  /*7a20*/  SHFL.BFLY PT, R6, R11, 0x1, 0x1f ;  /* 0x0c201f000b067f89 */ /* 0x000ee200000e0000 */
[----:B--2---:R-:W-:Y:S01]  /*7a30*/  FADD.FTZ R7, R8, R7 ;  /* 0x0000000708077221 */ /* 0x004fe20000010000 */
[----:B-1----:R-:W-:Y:S01]  /*7a40*/  SHF.R.S32.HI R4, RZ, 0x1f, R3 ;  /* 0x0000001fff047819 */ /* 0x002fe20000011403 */
[----:B---3--:R-:W-:-:S03]  /*7a50*/  FADD.FTZ R6, R11, R6 ;  /* 0x000000060b067221 */ /* 0x008fc60000010000 */
[----:B------:R-:W-:Y:S02]  /*7a60*/  FSETP.NE.FTZ.AND P5, PT, R7, RZ, PT ;  /* 0x000000ff0700720b */ /* 0x000fe40003fb5000 */
[-C--:B------:R-:W-:Y:S02]  /*7a70*/  LEA.HI R5, R4, R3.reuse, RZ, 0x2 ;  /* 0x0000000304057211 */ /* 0x080fe400078f10ff */
[----:B------:R-:W-:Y:S02]  /*7a80*/  FSETP.NE.FTZ.AND P4, PT, R6, RZ, PT ;  /* 0x000000ff0600720b */ /* 0x000fe40003f95000 */
[----:B------:R-:W-:Y:S02]  /*7a90*/  LOP3.LUT R10, R5, 0xfffffffc, RZ, 0xc0, !PT ;  /* 0xfffffffc050a7812 */ /* 0x000fe400078ec0ff */
[----:B------:R-:W-:Y:S02]  /*7aa0*/  SHF.R.S32.HI R5, RZ, 0x2, R5 ;  /* 0x00000002ff057819 */ /* 0x000fe40000011405 */
[----:B------:R-:W-:-:S02]  /*7ab0*/  IADD3 R11, -R10, R3, RZ ;  /* 0x000000030a0b7210 */ /* 0x000fc40007ffe1ff */
[----:B------:R-:W-:Y:S01]  /*7ac0*/  MOV R10, 0x3f800000 ;  /* 0x3f800000000a7802 */ /* 0x000fe20000000f00 */
[----:B------:R-:W1:Y:S01]  /*7ad0*/  @P5 MUFU.RCP R9, R7 ;  /* 0x0000000700095308 */ /* 0x000e620000001000 */
[----:B------:R-:W-:Y:S02]  /*7ae0*/  SHF.R.S32.HI R12, RZ, 0x1f, R5 ;  /* 0x0000001fff0c7819 */ /* 0x000fe40000011405 */
[----:B------:R-:W-:Y:S02]  /*7af0*/  LEA.HI R4, R4, R3, RZ, 0x5 ;  /* 0x0000000304047211 */ /* 0x000fe400078f28ff */
[----:B------:R-:W-:Y:S02]  /*7b00*/  LEA.HI R12, R12, R5, RZ, 0x3 ;  /* 0x000000050c0c7211 */ /* 0x000fe400078f18ff */
[----:B------:R-:W-:Y:S01]  /*7b10*/  SHF.R.S32.HI R8, RZ, 0x5, R4 ;  /* 0x00000005ff087819 */ /* 0x000fe20000011404 */
[----:B------:R-:W2:Y:S01]  /*7b20*/  @P4 MUFU.RCP R10, R6 ;  /* 0x00000006000a4308 */ /* 0x000ea20000001000 */
[----:B------:R-:W-:-:S02]  /*7b30*/  LOP3.LUT R14, R12, 0xfffffff8, RZ, 0xc0, !PT ;  /* 0xfffffff80c0e7812 */ /* 0x000fc400078ec0ff */
[----:B------:R-:W3:Y:S01]  /*7b40*/  @P0 LDC.64 R12, c[0x0][0x298] ;  /* 0x0000a600ff0c0b82 */ /* 0x000ee20000000a00 */
[----:B------:R-:W-:Y:S02]  /*7b50*/  LEA R8, R8, R11, 0x8 ;  /* 0x0000000b08087211 */ /* 0x000fe400078e40ff */
[----:B------:R-:W-:Y:S01]  /*7b60*/  IADD3 R5, R5, -R14, RZ ;  /* 0x8000000e05057210 */ /* 0x000fe20007ffe0ff */
[----:B-1----:R-:W-:-:S03]  /*7b70*/  FMUL.FTZ R80, R9, R80 ;  /* 0x0000005009507220 */ /* 0x002fc60000410000 */
[----:B------:R-:W-:Y:S01]  /*7b80*/  LEA.HI R11, R5, R5, RZ, 0x1 ;  /* 0x00000005050b7211 */ /* 0x000fe200078f08ff */
[C---:B------:R-:W-:Y:S01]  /*7b90*/  FMUL.FTZ R81, R9.reuse, R81 ;  /* 0x0000005109517220 */ /* 0x040fe20000410000 */
[C---:B------:R-:W-:Y:S01]  /*7ba0*/  FMUL.FTZ R76, R9.reuse, R76 ;  /* 0x0000004c094c7220 */ /* 0x040fe20000410000 */
[C---:B------:R-:W-:Y:S01]  /*7bb0*/  FMUL.FTZ R77, R9.reuse, R77 ;  /* 0x0000004d094d7220 */ /* 0x040fe20000410000 */
[----:B------:R-:W-:Y:S01]  /*7bc0*/  SHF.R.S32.HI R14, RZ, 0x1, R11 ;  /* 0x00000001ff0e7819 */ /* 0x000fe2000001140b */
[C---:B------:R-:W-:Y:S01]  /*7bd0*/  FMUL.FTZ R72, R9.reuse, R72 ;  /* 0x0000004809487220 */ /* 0x040fe20000410000 */
[----:B------:R-:W-:Y:S01]  /*7be0*/  FMUL.FTZ R73, R9, R73 ;  /* 0x0000004909497220 */ /* 0x000fe20000410000 */
        /* <DEDUP_REMOVED lines=25> */
[C---:B------:R-:W-:Y:S01]  /*7d80*/  FMUL.FTZ R68, R9.reuse, R68 ;  /* 0x0000004409447220 */ /* 0x040fe20000410000 */
        /* <DEDUP_REMOVED lines=9> */
[----:B---3--:R-:W-:-:S04]  /*7e20*/  @P0 IMAD.WIDE.U32 R10, R117, R12, RZ ;  /* 0x0000000c750a0225 */ /* 0x008fc800078e00ff */
[C---:B------:R-:W-:Y:S01]  /*7e30*/  FMUL.FTZ R61, R9.reuse, R61 ;  /* 0x0000003d093d7220 */ /* 0x040fe20000410000 */
[----:B------:R-:W-:Y:S01]  /*7e40*/  FMUL.FTZ R56, R9, R56 ;  /* 0x0000003809387220 */ /* 0x000fe20000410000 */
[----:B------:R-:W-:Y:S01]  /*7e50*/  LEA R5, R5, R8, 0x1 ;  /* 0x0000000805057211 */ /* 0x000fe200078e08ff */
[----:B------:R-:W-:Y:S02]  /*7e60*/  @P0 IMAD R11, R117, R13, R11 ;  /* 0x0000000d750b0224 */ /* 0x000fe400078e020b */
[C---:B------:R-:W-:Y:S01]  /*7e70*/  FMUL.FTZ R57, R9.reuse, R57 ;  /* 0x0000003909397220 */ /* 0x040fe20000410000 */
        /* <DEDUP_REMOVED lines=28> */
.L_x_914:
        /* <DEDUP_REMOVED lines=23> */
.L_x_915:
[----:B------:R-:W-:Y:S01]  /*81b0*/  ISETP.NE.U32.AND P3, PT, R12, 0x1, PT ;  /* 0x000000010c00780c */ /* 0x000fe20003f65070 */
[----:B------:R-:W-:Y:S01]  /*81c0*/  IMAD.MOV.U32 R5, RZ, RZ, 0x20 ;  /* 0x00000020ff057424 */ /* 0x000fe200078e00ff */
[----:B------:R-:W-:Y:S01]  /*81d0*/  ISETP.NE.AND P0, PT, RZ, UR4, PT ;  /* 0x00000004ff007c0c */ /* 0x000fe2000bf05270 */
[----:B------:R-:W-:Y:S01]  /*81e0*/  VIADD R15, R13, 0xfffffff0 ;  /* 0xfffffff00d0f7836 */ /* 0x000fe20000000000 */
[----:B------:R-:W-:Y:S01]  /*81f0*/  LOP3.LUT P2, RZ, R14, 0x2, RZ, 0xc0, !PT ;  /* 0x000000020eff7812 */ /* 0x000fe2000784c0ff */
[----:B------:R-:W-:Y:S01]  /*8200*/  STS [R13], R80 ;  /* 0x000000500d007388 */ /* 0x000fe20000000800 */
[----:B------:R-:W-:Y:S01]  /*8210*/  F2FP.BF16.F32.PACK_AB R36, R37, R36 ;  /* 0x000000242524723e */ /* 0x000fe200000010ff */
[----:B------:R-:W-:Y:S01]  /*8220*/  @P4 MUFU.LG2 R6, R6 ;  /* 0x0000000600064308 */ /* 0x000fe20000000c00 */
[----:B------:R-:W-:Y:S01]  /*8230*/  SEL R8, R5, 0xffffffe0, !P2 ;  /* 0xffffffe005087807 */ /* 0x000fe20005000000 */
[----:B------:R-:W-:Y:S01]  /*8240*/  STS [R13+0x200], R82 ;  /* 0x000200520d007388 */ /* 0x000fe20000000800 */
[----:B------:R-:W-:Y:S01]  /*8250*/  F2FP.BF16.F32.PACK_AB R38, R39, R38 ;  /* 0x000000262726723e */ /* 0x000fe200000010ff */
[----:B------:R-:W1:Y:S01]  /*8260*/  @P5 LDC R37, c[0x0][0x2e8] ;  /* 0x0000ba00ff255b82 */ /* 0x000e620000000800 */
[----:B------:R-:W-:Y:S01]  /*8270*/  F2FP.BF16.F32.PACK_AB R40, R41, R40 ;  /* 0x000000282928723e */ /* 0x000fe200000010ff */
[----:B------:R-:W-:Y:S01]  /*8280*/  @P3 VIADD R15, R13, 0x10 ;  /* 0x000000100d0f3836 */ /* 0x000fe20000000000 */
[----:B------:R-:W-:Y:S01]  /*8290*/  F2FP.BF16.F32.PACK_AB R42, R43, R42 ;  /* 0x0000002a2b2a723e */ /* 0x000fe200000010ff */
[----:B------:R-:W-:Y:S01]  /*82a0*/  IMAD.IADD R19, R13, 0x1, R8 ;  /* 0x000000010d137824 */ /* 0x000fe200078e0208 */
[----:B------:R-:W-:Y:S01]  /*82b0*/  F2FP.BF16.F32.PACK_AB R44, R45, R44 ;  /* 0x0000002c2d2c723e */ /* 0x000fe200000010ff */
[----:B------:R-:W-:Y:S01]  /*82c0*/  IMAD.IADD R29, R8, 0x1, R15 ;  /* 0x00000001081d7824 */ /* 0x000fe200078e020f */
[----:B------:R-:W-:Y:S01]  /*82d0*/  STS [R15], R76 ;  /* 0x0000004c0f007388 */ /* 0x000fe20000000800 */
[----:B------:R-:W2:Y:S01]  /*82e0*/  @!P0 LDC R5, c[0x0][0x2c4] ;  /* 0x0000b100ff058b82 */ /* 0x000ea20000000800 */
[----:B------:R-:W-:Y:S01]  /*82f0*/  F2FP.BF16.F32.PACK_AB R46, R47, R46 ;  /* 0x0000002e2f2e723e */ /* 0x000fe200000010ff */
[----:B------:R-:W-:Y:S01]  /*8300*/  @P0 IMAD.MOV.U32 R35, RZ, RZ, 0x1 ;  /* 0x00000001ff230424 */ /* 0x000fe200078e00ff */
[----:B------:R-:W-:Y:S01]  /*8310*/  STS [R15+0x200], R78 ;  /* 0x0002004e0f007388 */ /* 0x000fe20000000800 */
[----:B------:R-:W-:Y:S01]  /*8320*/  F2FP.BF16.F32.PACK_AB R48, R9, R48 ;  /* 0x000000300930723e */ /* 0x000fe200000010ff */
[----:B------:R-:W3:Y:S01]  /*8330*/  @P5 MUFU.LG2 R7, R7 ;  /* 0x0000000700075308 */ /* 0x000ee20000000c00 */
[----:B------:R-:W-:Y:S01]  /*8340*/  F2FP.BF16.F32.PACK_AB R50, R51, R50 ;  /* 0x000000323332723e */ /* 0x000fe200000010ff */
[----:B------:R-:W-:Y:S01]  /*8350*/  STS [R19], R72 ;  /* 0x0000004813007388 */ /* 0x000fe20000000800 */
[----:B------:R-:W-:Y:S01]  /*8360*/  PLOP3.LUT P2, PT, PT, PT, PT, 0x8, 0x0 ;  /* 0x000000000000781c */ /* 0x000fe20003f4e170 */
[----:B------:R-:W4:Y:S01]  /*8370*/  @!P0 LDC R28, c[0x0][0x270] ;  /* 0x00009c00ff1c8b82 */ /* 0x000f220000000800 */
[----:B------:R-:W-:Y:S01]  /*8380*/  @!P0 PLOP3.LUT P2, PT, P1, PT, PT, 0x80, 0x0 ;  /* 0x000000000000881c */ /* 0x000fe20000f4f070 */
[----:B------:R-:W-:Y:S01]  /*8390*/  STS [R19+0x200], R74 ;  /* 0x0002004a13007388 */ /* 0x000fe20000000800 */
[----:B------:R-:W-:Y:S01]  /*83a0*/  LOP3.LUT R4, R4, 0xffffffe0, RZ, 0xc0, !PT ;  /* 0xffffffe004047812 */ /* 0x000fe200078ec0ff */
[----:B------:R-:W-:Y:S01]  /*83b0*/  BSSY B0, `(.L_x_916) ;  /* 0x000004a000007945 */ /* 0x000fe20003800000 */
[----:B------:R-:W-:Y:S01]  /*83c0*/  IMAD R126, R133, 0x10, R126 ;  /* 0x00000010857e7824 */ /* 0x000fe200078e027e */
[----:B------:R-:W-:Y:S02]  /*83d0*/  STS [R29], R68 ;  /* 0x000000441d007388 */ /* 0x000fe40000000800 */
[----:B------:R-:W5:Y:S01]  /*83e0*/  @P0 LDC R31, c[0x0][0x2c0] ;  /* 0x0000b000ff1f0b82 */ /* 0x000f620000000800 */
[----:B------:R-:W-:Y:S01]  /*83f0*/  IMAD.IADD R4, R3, 0x1, -R4 ;  /* 0x0000000103047824 */ /* 0x000fe200078e0a04 */
[----:B------:R-:W-:Y:S01]  /*8400*/  STS [R29+0x200], R70 ;  /* 0x000200461d007388 */ /* 0x000fe20000000800 */
[----:B---3--:R-:W-:-:S03]  /*8410*/  @P5 FMUL.FTZ R7, R7, 0.69314718246459960938 ;  /* 0x3f31721807075820 */ /* 0x008fc60000410000 */
[----:B------:R-:W-:Y:S02]  /*8420*/  STS [R13+0x1000], R64 ;  /* 0x001000400d007388 */ /* 0x000fe40000000800 */
[----:B--2---:R-:W4:Y:S01]  /*8430*/  @P2 LDC R5, c[0x0][0x2e4] ;  /* 0x0000b900ff052b82 */ /* 0x004f220000000800 */
[----:B------:R-:W-:Y:S01]  /*8440*/  LOP3.LUT P2, RZ, R4, 0x3, RZ, 0xc0, !PT ;  /* 0x0000000304ff7812 */ /* 0x000fe2000784c0ff */
[----:B------:R-:W-:Y:S04]  /*8450*/  STS [R13+0x1200], R66 ;  /* 0x001200420d007388 */ /* 0x000fe80000000800 */
[----:B------:R-:W-:Y:S02]  /*8460*/  STS [R15+0x1000], R60 ;  /* 0x0010003c0f007388 */ /* 0x000fe40000000800 */
[----:B------:R-:W2:Y:S02]  /*8470*/  @P0 LDC.64 R8, c[0x0][0x2c0] ;  /* 0x0000b000ff080b82 */ /* 0x000ea40000000a00 */
[----:B------:R-:W-:Y:S04]  /*8480*/  STS [R15+0x1200], R62 ;  /* 0x0012003e0f007388 */ /* 0x000fe80000000800 */
[----:B------:R-:W-:Y:S01]  /*8490*/  STS [R19+0x1000], R56 ;  /* 0x0010003813007388 */ /* 0x000fe20000000800 */
[----:B------:R-:W-:-:S03]  /*84a0*/  @!P0 IMAD.MOV.U32 R31, RZ, RZ, 0x1 ;  /* 0x00000001ff1f8424 */ /* 0x000fc600078e00ff */
[----:B------:R-:W-:Y:S04]  /*84b0*/  STS [R19+0x1200], R58 ;  /* 0x0012003a13007388 */ /* 0x000fe80000000800 */
[----:B------:R-:W-:Y:S01]  /*84c0*/  STS [R29+0x1000], R52 ;  /* 0x001000341d007388 */ /* 0x000fe20000000800 */
[----:B----4-:R-:W-:-:S03]  /*84d0*/  @!P0 IMAD R35, R5, R28, RZ ;  /* 0x0000001c05238224 */ /* 0x010fc600078e02ff */
[----:B------:R-:W-:Y:S04]  /*84e0*/  STS [R29+0x1200], R54 ;  /* 0x001200361d007388 */ /* 0x000fe80000000800 */
[----:B------:R-:W-:Y:S01]  /*84f0*/  STS [R13+0x2000], R36 ;  /* 0x002000240d007388 */ /* 0x000fe20000000800 */
[----:B--2---:R-:W-:-:S03]  /*8500*/  @P0 IMAD R9, R9, R8, RZ ;  /* 0x0000000809090224 */ /* 0x004fc600078e02ff */
[----:B------:R-:W-:Y:S01]  /*8510*/  STS [R13+0x2200], R38 ;  /* 0x002200260d007388 */ /* 0x000fe20000000800 */
[----:B------:R-:W-:Y:S02]  /*8520*/  @!P0 IMAD.MOV.U32 R9, RZ, RZ, R5 ;  /* 0x000000ffff098224 */ /* 0x000fe400078e0005 */
[----:B------:R-:W-:Y:S01]  /*8530*/  IMAD.MOV.U32 R8, RZ, RZ, 0x7f800000 ;  /* 0x7f800000ff087424 */ /* 0x000fe200078e00ff */
[----:B------:R-:W-:Y:S01]  /*8540*/  STS [R15+0x2000], R40 ;  /* 0x002000280f007388 */ /* 0x000fe20000000800 */
[----:B-1----:R-:W-:-:S03]  /*8550*/  @P5 FFMA.FTZ R8, R2, R37, R7 ;  /* 0x0000002502085223 */ /* 0x002fc60000010007 */
        /* <DEDUP_REMOVED lines=47> */
.L_x_917:
[----:B------:R-:W-:Y:S05]  /*8850*/  BSYNC B0 ;  /* 0x0000000000007941 */ /* 0x000fea0003800000 */
.L_x_916:
        /* <DEDUP_REMOVED lines=29> */
.L_x_919:
[----:B------:R-:W-:Y:S05]  /*8a30*/  BSYNC B0 ;  /* 0x0000000000007941 */ /* 0x000fea0003800000 */
.L_x_918:
        /* <DEDUP_REMOVED lines=17> */
.L_x_903:
        /* <DEDUP_REMOVED lines=77> */
.L_x_921:
[----:B------:R-:W-:Y:S05]  /*9020*/  BSYNC B0 ;  /* 0x0000000000007941 */ /* 0x000fea0003800000 */
.L_x_920:
        /* <DEDUP_REMOVED lines=17> */
.L_x_923:
[----:B------:R-:W-:Y:S05]  /*9140*/  BSYNC B0 ;  /* 0x0000000000007941 */ /* 0x000fea0003800000 */
.L_x_922:
        /* <DEDUP_REMOVED lines=11> */
.L_x_925:
[----:B------:R-:W-:Y:S05]  /*9200*/  BSYNC B0 ;  /* 0x0000000000007941 */ /* 0x000fea0003800000 */
.L_x_924:
        /* <DEDUP_REMOVED lines=10> */
.L_x_926:
        /* <DEDUP_REMOVED lines=13> */
.L_x_1163:


//--------------------- .text._ZN5flash16flash_fwd_kernelI23Flash_fwd_kernel_traitsILi96ELi64ELi64ELi4ELb0ELb0EN7cutlass10bfloat16_tE19Flash_kernel_traitsILi96ELi64ELi64ELi4ES3_EELb1ELb1ELb0ELb1ELb0ELb0ELb0ELb0EEEvNS_16Flash_fwd_paramsE --------------------------
	.section	.text._ZN5flash16flash_fwd_kernelI23Flash_fwd_kernel_traitsILi96ELi64ELi64ELi4ELb0ELb0EN7cutlass10bfloat16_tE19Flash_kernel_traitsILi96ELi64ELi64ELi4ES3_EELb1ELb1ELb0ELb1ELb0ELb0ELb0ELb0EEEvNS_16Flash_fwd_paramsE,"ax",@progbits
	.align	128
        .global         _ZN5flash16flash_fwd_kernelI23Flash_fwd_kernel_traitsILi96ELi64ELi64ELi4ELb0ELb0EN7cutlass10bfloat16_tE19Flash_kernel_traitsILi96ELi64ELi64ELi4ES3_EELb1ELb1ELb0ELb1ELb0ELb0ELb0ELb0EEEvNS_16Flash_fwd_paramsE
        .type           _ZN5flash16flash_fwd_kernelI23Flash_fwd_kernel_traitsILi96ELi64ELi64ELi4ELb0ELb0EN7cutlass10bfloat16_tE19Flash_kernel_traitsILi96ELi64ELi64ELi4ES3_EELb1ELb1ELb0ELb1ELb0ELb0ELb0ELb0EEEvNS_16Flash_fwd_paramsE,@function
        .size           _ZN5flash16flash_fwd_kernelI23Flash_fwd_kernel_traitsILi96ELi64ELi64ELi4ELb0ELb0EN7cutlass10bfloat16_tE19Flash_kernel_traitsILi96ELi64ELi64ELi4ES3_EELb1ELb1ELb0ELb1ELb0ELb0ELb0ELb0EEEvNS_16Flash_fwd_paramsE,(.L_x_1164 - _ZN5flash16flash_fwd_kernelI23Flash_fwd_kernel_traitsILi96ELi64ELi64ELi4ELb0ELb0EN7cutlass10bfloat16_tE19Flash_kernel_traitsILi96ELi64ELi64ELi4ES3_EELb1ELb1ELb0ELb1ELb0ELb0ELb0ELb0EEEvNS_16Flash_fwd_paramsE)
        .other          _ZN5flash16flash_fwd_kernelI23Flash_fwd_kernel_traitsILi96ELi64ELi64ELi4ELb0ELb0EN7cutlass10bfloat16_tE19Flash_kernel_traitsILi96ELi64ELi64ELi4ES3_EELb1ELb1ELb0ELb1ELb0ELb0ELb0ELb0EEEvNS_16Flash_fwd_paramsE,@"STO_CUDA_ENTRY STV_DEFAULT"
_ZN5flash16flash_fwd_kernelI23Flash_fwd_kernel_traitsILi96ELi64ELi64ELi4ELb0ELb0EN7cutlass10bfloat16_tE19Flash_kernel_traitsILi96ELi64ELi64ELi4ES3_EELb1ELb1ELb0ELb1ELb0ELb0ELb0ELb0EEEvNS_16Flash_fwd_paramsE:
.text._ZN5flash16flash_fwd_kernelI23Flash_fwd_kernel_traitsILi96ELi64ELi64ELi4ELb0ELb0EN7cutlass10bfloat16_tE19Flash_kernel_traitsILi96ELi64ELi64ELi4ES3_EELb1ELb1ELb0ELb1ELb0ELb0ELb0ELb0EEEvNS_16Flash_fwd_paramsE:
[----:B------:R-:W-:Y:S08]  /*0000*/  LDC R1, c[0x0][0x28] ;  /* 0x00000a00ff017b82 */ /* 0x000ff00000000800 */
[----:B------:R-:W1:Y:S01]  /*0010*/  LDC R80, c[0x0][0x3a8] ;  /* 0x0000ea00ff507b82 */ /* 0x000e620000000800 */
[----:B------:R-:W-:Y:S01]  /*0020*/  ULDC.U8 UR4, c[0x0][0x3b4] ;  /* 0x0000ed0000047ab9 */ /* 0x000fe20000000000 */
[----:B------:R-:W-:Y:S01]  /*0030*/  ULDC.64 UR20, c[0x0][0x208] ;  /* 0x0000820000147ab9 */ /* 0x000fe20000000a00 */
[----:B------:R-:W-:-:S05]  /*0040*/  ISETP.NE.AND P2, PT, RZ, UR4, PT ;  /* 0x00000004ff007c0c */ /* 0x000fca000bf45270 */
[----:B------:R-:W1:Y:S01]  /*0050*/  LDC R81, c[0x0][0x3ac] ;  /* 0x0000eb00ff517b82 */ /* 0x000e620000000800 */
[----:B------:R-:W-:Y:S01]  /*0060*/  ULDC.64 UR4, c[0x0][0x3a0] ;  /* 0x0000e80000047ab9 */ /* 0x000fe20000000a00 */
[----:B------:R-:W2:Y:S01]  /*0070*/  S2R R86, SR_TID.X ;  /* 0x0000000000567919 */ /* 0x000ea20000002100 */
[----:B------:R-:W-:Y:S01]  /*0080*/  IMAD.U32 R132, RZ, RZ, UR4 ;  /* 0x00000004ff847e24 */ /* 0x000fe2000f8e00ff */
[----:B------:R-:W-:Y:S01]  /*0090*/  ULDC.64 UR6, c[0x0][0x2f0] ;  /* 0x0000bc0000067ab9 */ /* 0x000fe20000000a00 */
[----:B------:R-:W-:Y:S01]  /*00a0*/  IMAD.U32 R133, RZ, RZ, UR5 ;  /* 0x00000005ff857e24 */ /* 0x000fe2000f8e00ff */
[----:B------:R-:W-:Y:S02]  /*00b0*/  ULDC.64 UR8, c[0x0][0x2f0] ;  /* 0x0000bc0000087ab9 */ /* 0x000fe40000000a00 */
[----:B------:R-:W-:Y:S03]  /*00c0*/  S2UR UR15, SR_CTAID.X ;  /* 0x00000000000f79c3 */ /* 0x000fe60000002500 */
[----:B------:R-:W3:Y:S05]  /*00d0*/  @P2 LDG.E.64 R132, desc[UR20][R132.64] ;  /* 0x0000001484842981 */ /* 0x000eea000c1e1b00 */
[----:B------:R-:W-:Y:S01]  /*00e0*/  S2UR UR26, SR_CTAID.Y ;  /* 0x00000000001a79c3 */ /* 0x000fe20000002600 */
[----:B-1----:R-:W4:Y:S07]  /*00f0*/  @P2 LDG.E.64 R2, desc[UR20][R80.64] ;  /* 0x0000001450022981 */ /* 0x002f2e000c1e1b00 */
[----:B------:R-:W1:Y:S08]  /*0100*/  S2UR UR24, SR_CTAID.Z ;  /* 0x00000000001879c3 */ /* 0x000e700000002700 */
[----:B------:R-:W4:Y:S01]  /*0110*/  @P2 LDC R0, c[0x0][0x3b0] ;  /* 0x0000ec00ff002b82 */ /* 0x000f220000000800 */
[----:B-1----:R-:W-:-:S06]  /*0120*/  ULOP3.LUT UR4, UR24, UR15, UR26, 0xfe, !UPT ;  /* 0x0000000f18047292 */ /* 0x002fcc000f8efe1a */
[----:B--2---:R-:W-:Y:S01]  /*0130*/  LOP3.LUT P3, RZ, R86, UR4, RZ, 0xfc, !PT ;  /* 0x0000000456ff7c12 */ /* 0x004fe2000f86fcff */
        /* <DEDUP_REMOVED lines=19> */
[----:B------:R-:W-:Y:S01]  /*0270*/  IMAD.U32 R10, RZ, RZ, UR8 ;  /* 0x00000008ff0a7e24 */ /* 0x000fe2000f8e00ff */
[----:B------:R-:W-:Y:S01]  /*0280*/  UMOV UR14, 0xffffffff ;  /* 0xffffffff000e7882 */ /* 0x000fe20000000000 */
[----:B------:R-:W-:Y:S01]  /*0290*/  IMAD.U32 R11, RZ, RZ, UR9 ;  /* 0x00000009ff0b7e24 */ /* 0x000fe2000f8e00ff */
[----:B------:R-:W-:Y:S01]  /*02a0*/  ULDC UR8, c[0x0][0x270] ;  /* 0x00009c0000087ab9 */ /* 0x000fe20000000800 */
[----:B---3--:R-:W-:Y:S01]  /*02b0*/  @!P3 STG.E.64 desc[UR20][R12.64], R132 ;  /* 0x000000840c00b986 */ /* 0x008fe2000c101b14 */
[----:B----4-:R-:W-:-:S05]  /*02c0*/  @P2 IADD3 R80, P1, R2, R0, RZ ;  /* 0x0000000002502210 */ /* 0x010fca0007f3e0ff */
[----:B------:R-:W-:Y:S01]  /*02d0*/  @P2 IMAD.X R81, RZ, RZ, R3, P1 ;  /* 0x000000ffff512224 */ /* 0x000fe200008e0603 */
[----:B------:R-:W-:Y:S01]  /*02e0*/  PLOP3.LUT P2, PT, PT, PT, UP0, 0x80, 0x0 ;  /* 0x000000000000781c */ /* 0x000fe20003f4f008 */
[----:B------:R-:W-:-:S03]  /*02f0*/  IMAD.U32 R2, RZ, RZ, UR6 ;  /* 0x00000006ff027e24 */ /* 0x000fc6000f8e00ff */
[----:B------:R1:W-:Y:S01]  /*0300*/  @!P3 STG.E.64 desc[UR20][R12.64+0x8], R80 ;  /* 0x000008500c00b986 */ /* 0x0003e2000c101b14 */
[----:B------:R-:W-:Y:S01]  /*0310*/  PLOP3.LUT P1, PT, PT, PT, UP1, 0x80, 0x0 ;  /* 0x000000000000781c */ /* 0x000fe20003f2f018 */
[----:B------:R-:W-:Y:S02]  /*0320*/  IMAD.U32 R3, RZ, RZ, UR7 ;  /* 0x00000007ff037e24 */ /* 0x000fe4000f8e00ff */
[----:B------:R-:W2:Y:S04]  /*0330*/  @P0 LDG.E R6, desc[UR20][R8.64] ;  /* 0x0000001408060981 */ /* 0x000ea8000c1e1900 */
[----:B------:R3:W4:Y:S04]  /*0340*/  @P0 LDG.E R5, desc[UR20][R8.64+0x4] ;  /* 0x0000041408050981 */ /* 0x000728000c1e1900 */
[----:B------:R-:W5:Y:S04]  /*0350*/  @!P2 LDG.E R0, desc[UR20][R2.64] ;  /* 0x000000140200a981 */ /* 0x000f68000c1e1900 */
[----:B------:R-:W5:Y:S01]  /*0360*/  @P1 LDG.E R4, desc[UR20][R10.64] ;  /* 0x000000140a041981 */ /* 0x000f62000c1e1900 */
[----:B------:R-:W-:Y:S01]  /*0370*/  UIMAD UR7, UR26, UR8, UR24 ;  /* 0x000000081a0772a4 */ /* 0x000fe2000f8e0218 */
[----:B------:R-:W-:Y:S01]  /*0380*/  UMOV UR6, 0xffffffff ;  /* 0xffffffff00067882 */ /* 0x000fe20000000000 */
[----:B---3--:R-:W-:-:S04]  /*0390*/  SHF.R.S32.HI R9, RZ, 0x1f, R86 ;  /* 0x0000001fff097819 */ /* 0x008fc80000011456 */
[----:B------:R-:W-:Y:S01]  /*03a0*/  LEA.HI R85, R9, R86, RZ, 0x5 ;  /* 0x0000005609557211 */ /* 0x000fe200078f28ff */
[----:B------:R-:W-:Y:S01]  /*03b0*/  UMOV UR11, URZ ;  /* 0x0000003f000b7c82 */ /* 0x000fe20008000000 */
[----:B--2---:R-:W-:Y:S02]  /*03c0*/  @P0 R2UR UR14, R6 ;  /* 0x00000000060e02ca */ /* 0x004fe400000e0000 */
[----:B----4-:R-:W-:Y:S02]  /*03d0*/  @P0 R2UR UR16, R5 ;  /* 0x00000000051002ca */ /* 0x010fe400000e0000 */
[----:B------:R-:W-:Y:S02]  /*03e0*/  ISETP.NE.U32.AND P0, PT, RZ, UR4, PT ;  /* 0x00000004ff007c0c */ /* 0x000fe4000bf05070 */
[----:B------:R-:W-:Y:S02]  /*03f0*/  LOP3.LUT R5, R85, 0xffffffe0, RZ, 0xc0, !PT ;  /* 0xffffffe055057812 */ /* 0x000fe400078ec0ff */
[----:B-----5:R-:W-:-:S02]  /*0400*/  @!P2 R2UR UR6, R0 ;  /* 0x000000000006a2ca */ /* 0x020fc400000e0000 */
[----:B------:R-:W-:Y:S01]  /*0410*/  ISETP.NE.AND.EX P2, PT, RZ, UR5, PT, P0 ;  /* 0x00000005ff007c0c */ /* 0x000fe2000bf45300 */
[----:B------:R-:W-:Y:S01]  /*0420*/  USHF.L.U32 UR4, UR7, 0x5, URZ ;  /* 0x0000000507047899 */ /* 0x000fe2000800063f */
[----:B------:R-:W-:Y:S01]  /*0430*/  IMAD.IADD R8, R86, 0x1, -R5 ;  /* 0x0000000156087824 */ /* 0x000fe200078e0a05 */
[----:B------:R-:W-:Y:S02]  /*0440*/  @P1 R2UR UR11, R4 ;  /* 0x00000000040b12ca */ /* 0x000fe400000e0000 */
[----:B------:R-:W-:Y:S02]  /*0450*/  @UP2 UIADD3 UR16, UR16, -UR14, URZ ;  /* 0x8000000e10102290 */ /* 0x000fe4000fffe03f */
[----:B------:R-:W-:Y:S01]  /*0460*/  USHF.R.S32.HI UR5, URZ, 0x1f, UR4 ;  /* 0x0000001f3f057899 */ /* 0x000fe20008011404 */
[--C-:B------:R-:W-:Y:S02]  /*0470*/  IADD3 R84, P1, P0, R80, UR4, R8.reuse ;  /* 0x0000000450547c10 */ /* 0x100fe4000f83e008 */
[----:B------:R-:W-:-:S02]  /*0480*/  SHF.R.S32.HI R0, RZ, 0x1f, R8 ;  /* 0x0000001fff007819 */ /* 0x000fc40000011408 */
[----:B------:R-:W-:Y:S02]  /*0490*/  @!UP2 ULDC UR16, c[0x0][0x2c4] ;  /* 0x0000b1000010aab9 */ /* 0x000fe40000000800 */
        /* <DEDUP_REMOVED lines=9> */
.L_x_927:
[----:B------:R-:W-:-:S05]  /*0530*/  ULDC UR7, c[0x0][0x2c8] ;  /* 0x0000b20000077ab9 */ /* 0x000fca0000000800 */
.L_x_928:
        /* <DEDUP_REMOVED lines=39> */
[----:B------:R-:W-:Y:S01]  /*07b0*/  IMAD.U32 R19, RZ, RZ, UR15 ;  /* 0x0000000fff137e24 */ /* 0x000fe2000f8e00ff */
[----:B------:R-:W-:Y:S01]  /*07c0*/  UISETP.NE.AND UP0, UPT, UR6, -0x1, UPT ;  /* 0xffffffff0600788c */ /* 0x000fe2000bf05270 */
[----:B------:R-:W-:-:S05]  /*07d0*/  SHF.R.S32.HI R85, RZ, 0x5, R85 ;  /* 0x00000005ff557819 */ /* 0x000fca0000011455 */
[----:B------:R-:W-:-:S03]  /*07e0*/  PLOP3.LUT P0, PT, PT, PT, UP0, 0x80, 0x0 ;  /* 0x000000000000781c */ /* 0x000fc60003f0f008 */
[----:B------:R-:W-:Y:S01]  /*07f0*/  @UP1 ULDC.64 UR4, c[0x0][0x240] ;  /* 0x0000900000041ab9 */ /* 0x000fe20000000a00 */
[----:B------:R-:W-:Y:S02]  /*0800*/  @!UP1 USHF.R.S32.HI UR7, URZ, 0x1f, UR26 ;  /* 0x0000001f3f079899 */ /* 0x000fe4000801141a */
[----:B------:R-:W-:Y:S01]  /*0810*/  @UP1 UIMAD.WIDE.U32 UR12, UR14, UR4, URZ ;  /* 0x000000040e0c12a5 */ /* 0x000fe2000f8e003f */
[----:B------:R-:W-:-:S03]  /*0820*/  @UP0 ULDC.64 UR8, c[0x0][0x248] ;  /* 0x0000920000080ab9 */ /* 0x000fc60000000a00 */
[----:B------:R-:W-:Y:S02]  /*0830*/  @UP1 UIMAD UR10, UR14, UR5, UR13 ;  /* 0x000000050e0a12a4 */ /* 0x000fe4000f8e020d */
[----:B------:R-:W-:Y:S01]  /*0840*/  @UP0 UIADD3 UR13, UR11, UR6, URZ ;  /* 0x000000060b0d0290 */ /* 0x000fe2000fffe03f */
[----:B-1----:R-:W-:Y:S01]  /*0850*/  IABS R2, R0 ;  /* 0x0000000000027213 */ /* 0x002fe20000000000 */
[----:B------:R-:W-:Y:S02]  /*0860*/  @!UP1 ULDC.64 UR4, c[0x0][0x228] ;  /* 0x00008a0000049ab9 */ /* 0x000fe40000000a00 */
[----:B------:R-:W-:Y:S01]  /*0870*/  @UP0 UIMAD.WIDE.U32 UR30, UR13, UR8, URZ ;  /* 0x000000080d1e02a5 */ /* 0x000fe2000f8e003f */
[----:B------:R-:W-:Y:S01]  /*0880*/  ISETP.NE.AND P3, PT, R0, RZ, PT ;  /* 0x000000ff0000720c */ /* 0x000fe20003f65270 */
[----:B------:R-:W1:Y:S01]  /*0890*/  I2F.RP R5, R2 ;  /* 0x0000000200057306 */ /* 0x000e620000209400 */
[----:B------:R-:W-:Y:S02]  /*08a0*/  @!UP1 UIMAD UR7, UR7, UR4, URZ ;  /* 0x00000004070792a4 */ /* 0x000fe4000f8e023f */
[----:B------:R-:W-:Y:S01]  /*08b0*/  @!UP1 UIMAD.WIDE.U32 UR28, UR26, UR4, URZ ;  /* 0x000000041a1c92a5 */ /* 0x000fe2000f8e003f */
[----:B--2---:R-:W-:Y:S01]  /*08c0*/  IABS R3, R3 ;  /* 0x0000000300037213 */ /* 0x004fe20000000000 */
[----:B------:R-:W-:-:S02]  /*08d0*/  @!UP1 UIMAD UR5, UR26, UR5, UR7 ;  /* 0x000000051a0592a4 */ /* 0x000fc4000f8e0207 */
[----:B------:R-:W-:Y:S01]  /*08e0*/  @UP0 UIMAD UR13, UR13, UR9, URZ ;  /* 0x000000090d0d02a4 */ /* 0x000fe2000f8e023f */
[----:B------:R-:W-:Y:S01]  /*08f0*/  @UP0 UMOV UR18, UR30 ;  /* 0x0000001e00120c82 */ /* 0x000fe20008000000 */
[----:B------:R-:W-:Y:S02]  /*0900*/  @!UP1 UIADD3 UR10, UR29, UR5, URZ ;  /* 0x000000051d0a9290 */ /* 0x000fe4000fffe03f */
[----:B------:R-:W-:Y:S01]  /*0910*/  @UP0 UIADD3 UR13, UR31, UR13, URZ ;  /* 0x0000000d1f0d0290 */ /* 0x000fe2000fffe03f */
        /* <DEDUP_REMOVED lines=11> */
[----:B------:R-:W-:Y:S02]  /*09d0*/  LEA.HI R7, R9, R86, RZ, 0x3 ;  /* 0x0000005609077211 */ /* 0x000fe400078f18ff */
[----:B------:R-:W-:Y:S01]  /*09e0*/  SHF.R.S32.HI R10, RZ, 0x2, R3 ;  /* 0x00000002ff0a7819 */ /* 0x000fe20000011403 */
[----:B------:R-:W-:Y:S01]  /*09f0*/  IMAD.MOV R5, RZ, RZ, -R103 ;  /* 0x000000ffff057224 */ /* 0x000fe200078e0a67 */
[----:B------:R-:W-:Y:S02]  /*0a00*/  SHF.R.S32.HI R6, RZ, 0x3, R7 ;  /* 0x00000003ff067819 */ /* 0x000fe40000011407 */
[----:B------:R-:W-:Y:S01]  /*0a10*/  SHF.R.S32.HI R11, RZ, 0x1f, R10 ;  /* 0x0000001fff0b7819 */ /* 0x000fe2000001140a */
[----:B------:R-:W-:Y:S01]  /*0a20*/  IMAD R5, R2, R5, R4 ;  /* 0x0000000502057224 */ /* 0x000fe200078e0204 */
[----:B------:R-:W-:Y:S01]  /*0a30*/  LOP3.LUT R4, R0, UR24, RZ, 0x3c, !PT ;  /* 0x0000001800047c12 */ /* 0x000fe2000f8e3cff */
[----:B------:R-:W-:-:S03]  /*0a40*/  IMAD.WIDE R18, R19, 0x40, R10 ;  /* 0x0000004013127825 */ /* 0x000fc600078e020a */
[----:B------:R-:W-:Y:S02]  /*0a50*/  ISETP.GT.U32.AND P2, PT, R2, R5, PT ;  /* 0x000000050200720c */ /* 0x000fe40003f44070 */
[----:B------:R-:W-:-:S11]  /*0a60*/  ISETP.GE.AND P1, PT, R4, RZ, PT ;  /* 0x000000ff0400720c */ /* 0x000fd60003f26270 */
[----:B------:R-:W-:-:S05]  /*0a70*/  @!P2 IMAD.IADD R5, R5, 0x1, -R2 ;  /* 0x000000010505a824 */ /* 0x000fca00078e0a02 */
[----:B------:R-:W-:Y:S02]  /*0a80*/  ISETP.GE.U32.AND P4, PT, R5, R2, PT ;  /* 0x000000020500720c */ /* 0x000fe40003f86070 */
[C---:B------:R-:W-:Y:S02]  /*0a90*/  LOP3.LUT R5, R3.reuse, 0xfffffffc, RZ, 0xc0, !PT ;  /* 0xfffffffc03057812 */ /* 0x040fe400078ec0ff */
[----:B------:R-:W-:-:S03]  /*0aa0*/  LEA.HI R3, R3, R10, RZ, 0x1 ;  /* 0x0000000a03037211 */ /* 0x000fc600078f08ff */
[----:B------:R-:W-:Y:S01]  /*0ab0*/  IMAD.IADD R130, R86, 0x1, -R5 ;  /* 0x0000000156827824 */ /* 0x000fe200078e0a05 */
[----:B------:R-:W-:Y:S01]  /*0ac0*/  LOP3.LUT R3, R3, 0x7fffffe, RZ, 0xc0, !PT ;  /* 0x07fffffe03037812 */ /* 0x000fe200078ec0ff */
[----:B------:R-:W-:Y:S02]  /*0ad0*/  IMAD.SHL.U32 R5, R6, 0x40, RZ ;  /* 0x0000004006057824 */ /* 0x000fe400078e00ff */
[----:B------:R-:W-:Y:S02]  /*0ae0*/  IMAD.SHL.U32 R130, R130, 0x8, RZ ;  /* 0x0000000882827824 */ /* 0x000fe400078e00ff */
[----:B------:R-:W-:Y:S01]  /*0af0*/  IMAD.IADD R2, R10, 0x1, -R3 ;  /* 0x000000010a027824 */ /* 0x000fe200078e0a03 */
[----:B------:R-:W-:Y:S01]  /*0b00*/  LOP3.LUT R5, R5, 0xc0, RZ, 0xc0, !PT ;  /* 0x000000c005057812 */ /* 0x000fe200078ec0ff */
        /* <DEDUP_REMOVED lines=13> */
[----:B------:R-:W-:-:S11]  /*0be0*/  UMOV UR18, UR28 ;  /* 0x0000001c00127c82 */ /* 0x000fd60008000000 */
.L_x_930:
[----:B------:R-:W-:Y:S01]  /*0bf0*/  @UP0 UIADD3 UR4, UR11, UR6, URZ ;  /* 0x000000060b040290 */ /* 0x000fe2000fffe03f */
[--C-:B------:R-:W-:Y:S01]  /*0c00*/  LOP3.LUT R3, R5, 0x18, R130.reuse, 0xf8, !PT ;  /* 0x0000001805037812 */ /* 0x100fe200078ef882 */
[----:B------:R-:W-:Y:S01]  /*0c10*/  USHF.R.S32.HI UR25, URZ, 0x1f, UR24 ;  /* 0x0000001f3f197899 */ /* 0x000fe20008011418 */
[----:B------:R-:W-:Y:S01]  /*0c20*/  SHF.R.U32.HI R4, RZ, 0x3, R5 ;  /* 0x00000003ff047819 */ /* 0x000fe20000011605 */
[----:B------:R-:W-:Y:S01]  /*0c30*/  @UP0 ULDC.64 UR6, c[0x0][0x250] ;  /* 0x0000940000060ab9 */ /* 0x000fe20000000a00 */
[----:B------:R-:W-:Y:S01]  /*0c40*/  SHF.R.S32.HI R131, RZ, 0x1f, R130 ;  /* 0x0000001fff837819 */ /* 0x000fe20000011482 */
[----:B------:R-:W-:Y:S01]  /*0c50*/  @UP0 UIMAD.WIDE.U32 UR28, UR4, UR6, URZ ;  /* 0x00000006041c02a5 */ /* 0x000fe2000f8e003f */
[----:B------:R-:W-:Y:S01]  /*0c60*/  LOP3.LUT R4, R3, R4, RZ, 0x3c, !PT ;  /* 0x0000000403047212 */ /* 0x000fe200078e3cff */
[----:B------:R-:W-:Y:S01]  /*0c70*/  @UP0 UIMAD UR4, UR4, UR7, URZ ;  /* 0x00000007040402a4 */ /* 0x000fe2000f8e023f */
[----:B------:R-:W-:-:S03]  /*0c80*/  IMAD R121, R85, 0x8, R2 ;  /* 0x0000000855797824 */ /* 0x000fc600078e0202 */
        /* <DEDUP_REMOVED lines=14> */
.L_x_931:
[----:B------:R-:W-:Y:S01]  /*0d70*/  IMAD.WIDE.U32 R12, R10, UR6, R130 ;  /* 0x000000060a0c7c25 */ /* 0x000fe2000f8e0082 */
[----:B------:R-:W-:Y:S01]  /*0d80*/  @!P2 IADD3 R103, R103, 0x1, RZ ;  /* 0x000000016767a810 */ /* 0x000fe20007ffe0ff */
[----:B------:R-:W-:Y:S01]  /*0d90*/  BSSY B0, `(.L_x_932) ;  /* 0x0000052000007945 */ /* 0x000fe20003800000 */
[----:B------:R-:W-:Y:S01]  /*0da0*/  IADD3 R122, R130, 0x40, RZ ;  /* 0x00000040827a7810 */ /* 0x000fe20007ffe0ff */
[----:B------:R-:W-:Y:S01]  /*0db0*/  IMAD R5, R11, UR6, RZ ;  /* 0x000000060b057c24 */ /* 0x000fe2000f8e02ff */
[----:B------:R-:W-:Y:S01]  /*0dc0*/  IADD3 R100, P0, R12, UR28, RZ ;  /* 0x0000001c0c647c10 */ /* 0x000fe2000ff1e0ff */
[----:B------:R-:W1:Y:S01]  /*0dd0*/  S2UR UR28, SR_CgaCtaId ;  /* 0x00000000001c79c3 */ /* 0x000e620000008800 */
[----:B------:R-:W-:Y:S01]  /*0de0*/  @P4 IADD3 R103, R103, 0x1, RZ ;  /* 0x0000000167674810 */ /* 0x000fe20007ffe0ff */
[C---:B------:R-:W-:Y:S02]  /*0df0*/  IMAD R2, R10.reuse, UR7, R5 ;  /* 0x000000070a027c24 */ /* 0x040fe4000f8e0205 */
[----:B------:R-:W-:Y:S01]  /*0e00*/  IMAD R3, R11, UR8, RZ ;  /* 0x000000080b037c24 */ /* 0x000fe2000f8e02ff */
[----:B------:R-:W-:Y:S01]  /*0e10*/  @!P1 IADD3 R103, -R103, RZ, RZ ;  /* 0x000000ff67679210 */ /* 0x000fe20007ffe1ff */
[----:B------:R-:W-:Y:S01]  /*0e20*/  IMAD.WIDE.U32 R14, R10, UR8, R130 ;  /* 0x000000080a0e7c25 */ /* 0x000fe2000f8e0082 */
[----:B------:R-:W-:Y:S01]  /*0e30*/  IADD3.X R101, R13, UR4, R2, P0, !PT ;  /* 0x000000040d657c10 */ /* 0x000fe200087fe402 */
[----:B------:R-:W-:Y:S01]  /*0e40*/  ULDC.64 UR4, c[0x0][0x258] ;  /* 0x0000960000047ab9 */ /* 0x000fe20000000a00 */
[----:B------:R-:W-:Y:S01]  /*0e50*/  @!P3 LOP3.LUT R103, RZ, R0, RZ, 0x33, !PT ;  /* 0x00000000ff67b212 */ /* 0x000fe200078e33ff */
[----:B------:R-:W-:Y:S01]  /*0e60*/  IMAD.U32 R121, R121, 0x20, R4 ;  /* 0x0000002079797824 */ /* 0x000fe200078e0004 */
[----:B------:R-:W-:Y:S01]  /*0e70*/  IADD3 R4, P0, R130, UR12, RZ ;  /* 0x0000000c82047c10 */ /* 0x000fe2000ff1e0ff */
[----:B------:R-:W-:Y:S01]  /*0e80*/  IMAD R3, R10, UR9, R3 ;  /* 0x000000090a037c24 */ /* 0x000fe2000f8e0203 */
[----:B------:R-:W-:Y:S01]  /*0e90*/  UIADD3 UR12, -UR27, UR16, URZ ;  /* 0x000000101b0c7290 */ /* 0x000fe2000fffe13f */
[----:B------:R-:W-:Y:S01]  /*0ea0*/  IADD3 R124, P2, R14, UR18, RZ ;  /* 0x000000120e7c7c10 */ /* 0x000fe2000ff5e0ff */
[----:B------:R-:W-:Y:S01]  /*0eb0*/  IMAD.U32 R14, RZ, RZ, UR4 ;  /* 0x00000004ff0e7e24 */ /* 0x000fe2000f8e00ff */
[----:B------:R-:W-:Y:S01]  /*0ec0*/  IADD3.X R5, R131, UR10, RZ, P0, !PT ;  /* 0x0000000a83057c10 */ /* 0x000fe200087fe4ff */
[----:B------:R-:W-:Y:S01]  /*0ed0*/  ULDC.64 UR10, c[0x0][0x260] ;  /* 0x00009800000a7ab9 */ /* 0x000fe20000000a00 */
[----:B------:R-:W-:Y:S01]  /*0ee0*/  SHF.R.S32.HI R2, RZ, 0x1f, R103 ;  /* 0x0000001fff027819 */ /* 0x000fe20000011467 */
[----:B------:R-:W-:Y:S01]  /*0ef0*/  UIADD3 UR18, UR19, -0x1, URZ ;  /* 0xffffffff13127890 */ /* 0x000fe2000fffe03f */
[----:B------:R-:W-:Y:S01]  /*0f00*/  IADD3.X R125, R15, UR13, R3, P2, !PT ;  /* 0x0000000d0f7d7c10 */ /* 0x000fe200097fe403 */
[----:B------:R-:W-:Y:S01]  /*0f10*/  IMAD.WIDE.U32 R14, R14, UR24, R4 ;  /* 0x000000180e0e7c25 */ /* 0x000fe2000f8e0004 */
[C---:B------:R-:W-:Y:S01]  /*0f20*/  ISETP.GE.AND P0, PT, R10.reuse, UR12, PT ;  /* 0x0000000c0a007c0c */ /* 0x040fe2000bf06270 */
[----:B------:R-:W-:Y:S01]  /*0f30*/  UIMAD UR13, UR25, UR4, URZ ;  /* 0x00000004190d72a4 */ /* 0x000fe2000f8e023f */
[----:B------:R-:W-:Y:S01]  /*0f40*/  IADD3 R0, R10, 0x20, RZ ;  /* 0x000000200a007810 */ /* 0x000fe20007ffe0ff */
[----:B------:R-:W-:Y:S01]  /*0f50*/  IMAD R4, R2, UR10, RZ ;  /* 0x0000000a02047c24 */ /* 0x000fe2000f8e02ff */
[----:B------:R-:W-:Y:S01]  /*0f60*/  UMOV UR4, 0x400 ;  /* 0x0000040000047882 */ /* 0x000fe20000000000 */
[C---:B------:R-:W-:Y:S01]  /*0f70*/  IMAD.WIDE.U32 R124, R103.reuse, UR10, R124 ;  /* 0x0000000a677c7c25 */ /* 0x040fe2000f8e007c */
[----:B------:R-:W-:Y:S01]  /*0f80*/  UIMAD UR13, UR24, UR5, UR13 ;  /* 0x00000005180d72a4 */ /* 0x000fe2000f8e020d */
[----:B------:R-:W-:Y:S01]  /*0f90*/  ISETP.GE.AND P2, PT, R0, UR12, PT ;  /* 0x0000000c00007c0c */ /* 0x000fe2000bf46270 */
[----:B-1----:R-:W-:Y:S01]  /*0fa0*/  ULEA UR4, UR28, UR4, 0x18 ;  /* 0x000000041c047291 */ /* 0x002fe2000f8ec03f */
[C---:B------:R-:W-:Y:S01]  /*0fb0*/  IMAD R127, R103.reuse, UR11, R4 ;  /* 0x0000000b677f7c24 */ /* 0x040fe2000f8e0204 */
[----:B------:R-:W-:Y:S01]  /*0fc0*/  ULDC.64 UR10, c[0x0][0x268] ;  /* 0x00009a00000a7ab9 */ /* 0x000fe20000000a00 */
[----:B------:R-:W-:Y:S01]  /*0fd0*/  USHF.R.S32.HI UR5, URZ, 0x1f, UR18 ;  /* 0x0000001f3f057899 */ /* 0x000fe20008011412 */
[----:B------:R-:W-:Y:S01]  /*0fe0*/  IMAD R2, R2, UR10, RZ ;  /* 0x0000000a02027c24 */ /* 0x000fe2000f8e02ff */
[----:B------:R-:W-:Y:S01]  /*0ff0*/  UIMAD UR17, UR18, -0x40, UR22 ;  /* 0xffffffc0121178a4 */ /* 0x000fe2000f8e0216 */
[----:B------:R-:W-:Y:S01]  /*1000*/  IMAD.WIDE.U32 R100, R103, UR10, R100 ;  /* 0x0000000a67647c25 */ /* 0x000fe2000f8e0064 */
[----:B------:R-:W-:-:S02]  /*1010*/  IADD3 R17, R15, UR13, RZ ;  /* 0x0000000d0f117c10 */ /* 0x000fc4000fffe0ff */
[----:B------:R-:W-:Y:S01]  /*1020*/  LEA R121, R121, UR4, 0x1 ;  /* 0x0000000479797c11 */ /* 0x000fe2000f8e08ff */
        /* <DEDUP_REMOVED lines=40> */
.L_x_933:
[----:B------:R-:W-:Y:S05]  /*12b0*/  BSYNC B0 ;  /* 0x0000000000007941 */ /* 0x000fea0003800000 */
.L_x_932:
        /* <DEDUP_REMOVED lines=39> */
.L_x_935:
[----:B------:R-:W-:Y:S05]  /*1530*/  BSYNC B0 ;  /* 0x0000000000007941 */ /* 0x000fea0003800000 */
.L_x_934:
[----:B------:R-:W-:Y:S01]  /*1540*/  USHF.L.U64.HI UR28, UR8, 0x6, UR9 ;  /* 0x00000006081c7899 */ /* 0x000fe20008010209 */
[----:B------:R-:W-:Y:S01]  /*1550*/  ISETP.GE.AND P0, PT, R10, UR17, PT ;  /* 0x000000110a007c0c */ /* 0x000fe2000bf06270 */
[----:B------:R-:W-:Y:S01]  /*1560*/  USHF.L.U32 UR29, UR8, 0x6, URZ ;  /* 0x00000006081d7899 */ /* 0x000fe2000800063f */
        /* <DEDUP_REMOVED lines=41> */
.L_x_937:
[----:B------:R-:W-:Y:S05]  /*1800*/  BSYNC B0 ;  /* 0x0000000000007941 */ /* 0x000fea0003800000 */
.L_x_936:
        /* <DEDUP_REMOVED lines=35> */
.L_x_939:
[----:B------:R-:W-:Y:S05]  /*1a40*/  BSYNC B0 ;  /* 0x0000000000007941 */ /* 0x000fea0003800000 */
.L_x_938:
        /* <DEDUP_REMOVED lines=10> */
[----:B-1234-:R-:W-:Y:S01]  /*1af0*/  SHF.R.S32.HI R3, RZ, 0x1f, R8 ;  /* 0x0000001fff037819 */ /* 0x01efe20000011408 */
[----:B------:R-:W-:Y:S01]  /*1b00*/  @UP1 ULEA UR12, UP0, UR24, UR12, 0x2 ;  /* 0x0000000c180c1291 */ /* 0x000fe2000f80103f */
[----:B------:R-:W-:Y:S01]  /*1b10*/  LEA.HI R9, R9, R86, RZ, 0x4 ;  /* 0x0000005609097211 */ /* 0x000fe200078f20ff */
[----:B------:R-:W-:Y:S01]  /*1b20*/  @UP1 UIADD3 UR11, UR25, UR11, URZ ;  /* 0x0000000b190b1290 */ /* 0x000fe2000fffe03f */
[----:B------:R-:W-:Y:S01]  /*1b30*/  LOP3.LUT R119, R7, 0xfffffff8, RZ, 0xc0, !PT ;  /* 0xfffffff807777812 */ /* 0x000fe200078ec0ff */
[----:B------:R-:W-:-:S04]  /*1b40*/  DEPBAR.LE SB0, 0x0 ;  /* 0x000080000000791a */ /* 0x000fc80000000000 */
[----:B------:R-:W-:Y:S01]  /*1b50*/  @UP1 ULEA.HI.X UR13, UR24, UR13, UR11, 0x2, UP0 ;  /* 0x0000000d180d1291 */ /* 0x000fe200080f140b */
[----:B------:R-:W-:Y:S01]  /*1b60*/  IMAD.U32 R4, RZ, RZ, UR12 ;  /* 0x0000000cff047e24 */ /* 0x000fe2000f8e00ff */
[----:B------:R-:W-:-:S04]  /*1b70*/  @UP1 ULDC UR10, c[0x0][0x2e8] ;  /* 0x0000ba00000a1ab9 */ /* 0x000fc80000000800 */
[----:B------:R-:W-:-:S05]  /*1b80*/  IMAD.U32 R5, RZ, RZ, UR13 ;  /* 0x0000000dff057e24 */ /* 0x000fca000f8e00ff */
[----:B------:R1:W2:Y:S01]  /*1b90*/  @P0 LDG.E R4, desc[UR20][R4.64] ;  /* 0x0000001404040981 */ /* 0x0002a2000c1e1900 */
[----:B------:R-:W-:Y:S01]  /*1ba0*/  LEA.HI R82, R3, R8, RZ, 0x2 ;  /* 0x0000000803527211 */ /* 0x000fe200078f10ff */
[----:B------:R-:W-:Y:S01]  /*1bb0*/  IMAD.IADD R119, R86, 0x1, -R119 ;  /* 0x0000000156777824 */ /* 0x000fe200078e0a77 */
[----:B------:R-:W-:Y:S01]  /*1bc0*/  LOP3.LUT R83, R9, 0xfffffff0, RZ, 0xc0, !PT ;  /* 0xfffffff009537812 */ /* 0x000fe200078ec0ff */
[----:B------:R-:W-:Y:S01]  /*1bd0*/  IMAD.SHL.U32 R6, R6, 0x8, RZ ;  /* 0x0000000806067824 */ /* 0x000fe200078e00ff */
[----:B------:R-:W-:Y:S01]  /*1be0*/  LEA R3, R85, UR27, 0x4 ;  /* 0x0000001b55037c11 */ /* 0x000fe2000f8e20ff */
[----:B------:R-:W-:Y:S01]  /*1bf0*/  USHF.L.U64.HI UR12, UR6, 0x6, UR7 ;  /* 0x00000006060c7899 */ /* 0x000fe20008010207 */
[----:B------:R-:W-:Y:S01]  /*1c00*/  SHF.R.S32.HI R82, RZ, 0x2, R82 ;  /* 0x00000002ff527819 */ /* 0x000fe20000011452 */
[----:B------:R-:W-:Y:S01]  /*1c10*/  IMAD.IADD R83, R86, 0x1, -R83 ;  /* 0x0000000156537824 */ /* 0x000fe200078e0a53 */
[----:B------:R-:W-:Y:S01]  /*1c20*/  ISETP.GE.AND P1, PT, R10, UR17, PT ;  /* 0x000000110a007c0c */ /* 0x000fe2000bf26270 */
[----:B------:R-:W-:Y:S01]  /*1c30*/  BAR.SYNC.DEFER_BLOCKING 0x0 ;  /* 0x0000000000007b1d */ /* 0x000fe20000010000 */
[----:B------:R-:W-:Y:S01]  /*1c40*/  IADD3 R82, R3, 0x1, R82 ;  /* 0x0000000103527810 */ /* 0x000fe20007ffe052 */
[----:B------:R-:W-:Y:S01]  /*1c50*/  USHF.L.U32 UR13, UR6, 0x6, URZ ;  /* 0x00000006060d7899 */ /* 0x000fe2000800063f */
[----:B------:R-:W-:Y:S01]  /*1c60*/  LEA.HI R8, R83, R83, RZ, 0x1 ;  /* 0x0000005353087211 */ /* 0x000fe200078f08ff */
[----:B------:R-:W-:Y:S01]  /*1c70*/  UIMAD UR11, UR12, UR18, URZ ;  /* 0x000000120c0b72a4 */ /* 0x000fe2000f8e023f */
[----:B------:R-:W-:Y:S01]  /*1c80*/  LEA.HI R12, R119, R119, RZ, 0x1 ;  /* 0x00000077770c7211 */ /* 0x000fe200078f08ff */
[----:B------:R-:W-:Y:S01]  /*1c90*/  IMAD.IADD R103, R101, 0x1, R103 ;  /* 0x0000000165677824 */ /* 0x000fe200078e0267 */
[--C-:B------:R-:W-:Y:S01]  /*1ca0*/  SHF.R.S32.HI R10, RZ, 0x1, R8.reuse ;  /* 0x00000001ff0a7819 */ /* 0x100fe20000011408 */
[----:B------:R-:W-:Y:S01]  /*1cb0*/  IMAD.U32 R11, RZ, RZ, UR18 ;  /* 0x00000012ff0b7e24 */ /* 0x000fe2000f8e00ff */
[----:B------:R-:W-:Y:S01]  /*1cc0*/  SHF.R.S32.HI R3, RZ, 0x1f, R8 ;  /* 0x0000001fff037819 */ /* 0x000fe20000011408 */
[----:B------:R-:W-:Y:S01]  /*1cd0*/  IMAD.MOV.U32 R102, RZ, RZ, R100 ;  /* 0x000000ffff667224 */ /* 0x000fe200078e0064 */
[----:B------:R-:W-:Y:S01]  /*1ce0*/  ISETP.GE.AND P5, PT, R0, UR17, PT ;  /* 0x0000001100007c0c */ /* 0x000fe2000bfa6270 */
[----:B------:R-:W-:Y:S01]  /*1cf0*/  UIMAD UR11, UR5, UR13, UR11 ;  /* 0x0000000d050b72a4 */ /* 0x000fe2000f8e020b */
[----:B------:R-:W-:Y:S01]  /*1d00*/  SHF.R.S32.HI R2, RZ, 0x4, R9 ;  /* 0x00000004ff027819 */ /* 0x000fe20000011409 */
[----:B------:R-:W-:Y:S01]  /*1d10*/  BSSY B0, `(.L_x_940) ;  /* 0x000004f000007945 */ /* 0x000fe20003800000 */
[----:B-1----:R-:W-:Y:S01]  /*1d20*/  IMAD.U32 R5, RZ, RZ, UR22 ;  /* 0x00000016ff057e24 */ /* 0x002fe2000f8e00ff */
[----:B------:R-:W-:Y:S01]  /*1d30*/  SHF.R.S32.HI R0, RZ, 0x1, R12 ;  /* 0x00000001ff007819 */ /* 0x000fe2000001140c */
[----:B------:R-:W-:Y:S01]  /*1d40*/  UMOV UR5, URZ ;  /* 0x0000003f00057c82 */ /* 0x000fe20008000000 */
[----:B------:R-:W-:-:S02]  /*1d50*/  LEA.HI R3, R3, R10, RZ, 0x2 ;  /* 0x0000000a03037211 */ /* 0x000fc400078f10ff */
[----:B------:R-:W-:Y:S02]  /*1d60*/  IADD3 R82, R5, -UR16, R82 ;  /* 0x8000001005527c10 */ /* 0x000fe4000fffe052 */
[----:B------:R-:W2:Y:S01]  /*1d70*/  @P0 MUFU.RCP R5, UR10 ;  /* 0x0000000a00050d08 */ /* 0x000ea20008001000 */
[----:B------:R-:W-:Y:S01]  /*1d80*/  LEA.HI R7, R9, R2, RZ, 0x1 ;  /* 0x0000000209077211 */ /* 0x000fe200078f08ff */
[----:B------:R-:W-:Y:S01]  /*1d90*/  IMAD.SHL.U32 R9, R0, 0x40, RZ ;  /* 0x0000004000097824 */ /* 0x000fe200078e00ff */
[----:B------:R-:W-:Y:S01]  /*1da0*/  LOP3.LUT R3, R3, 0xfffffffc, RZ, 0xc0, !PT ;  /* 0xfffffffc03037812 */ /* 0x000fe200078ec0ff */
[----:B------:R1:W-:Y:S01]  /*1db0*/  @P1 STS [R121+0x6000], RZ ;  /* 0x006000ff79001388 */ /* 0x0003e20000000800 */
[----:B------:R-:W-:Y:S01]  /*1dc0*/  SHF.R.S32.HI R80, RZ, 0x1f, R83 ;  /* 0x0000001fff507819 */ /* 0x000fe20000011453 */
[----:B------:R-:W-:Y:S01]  /*1dd0*/  VIADD R82, R82, UR23 ;  /* 0x0000001752527c36 */ /* 0x000fe20008000000 */
[----:B------:R-:W-:Y:S01]  /*1de0*/  LOP3.LUT R7, R7, 0xfffffffe, RZ, 0xc0, !PT ;  /* 0xfffffffe07077812 */ /* 0x000fe200078ec0ff */
[----:B------:R-:W-:Y:S01]  /*1df0*/  IMAD.IADD R3, R10, 0x1, -R3 ;  /* 0x000000010a037824 */ /* 0x000fe200078e0a03 */
[----:B------:R-:W-:Y:S01]  /*1e00*/  LOP3.LUT R12, R12, 0x7fffffe, RZ, 0xc0, !PT ;  /* 0x07fffffe0c0c7812 */ /* 0x000fe200078ec0ff */
[----:B------:R1:W-:Y:S01]  /*1e10*/  @P1 STS [R121+0x6004], RZ ;  /* 0x006004ff79001388 */ /* 0x0003e20000000800 */
[----:B------:R-:W-:Y:S01]  /*1e20*/  LOP3.LUT R9, R9, 0xc0, RZ, 0xc0, !PT ;  /* 0x000000c009097812 */ /* 0x000fe200078ec0ff */
[----:B------:R-:W-:Y:S01]  /*1e30*/  IMAD.IADD R2, R2, 0x1, -R7 ;  /* 0x0000000102027824 */ /* 0x000fe200078e0a07 */
[----:B------:R-:W-:Y:S01]  /*1e40*/  LEA.HI R80, R80, R83, RZ, 0x3 ;  /* 0x0000005350507211 */ /* 0x000fe200078f18ff */
[----:B------:R-:W-:Y:S01]  /*1e50*/  IMAD.IADD R119, R119, 0x1, -R12 ;  /* 0x0000000177777824 */ /* 0x000fe200078e0a0c */
[----:B------:R1:W-:Y:S01]  /*1e60*/  @P1 STS.64 [R121+0x6008], RZ ;  /* 0x006008ff79001388 */ /* 0x0003e20000000a00 */
[----:B------:R-:W-:Y:S01]  /*1e70*/  LOP3.LUT R6, R9, 0x8, R6, 0xf8, !PT ;  /* 0x0000000809067812 */ /* 0x000fe200078ef806 */
[----:B------:R-:W-:Y:S01]  /*1e80*/  IMAD.SHL.U32 R7, R3, 0x40, RZ ;  /* 0x0000004003077824 */ /* 0x000fe200078e00ff */
[----:B------:R-:W-:Y:S01]  /*1e90*/  SHF.R.U32.HI R9, RZ, 0x3, R9 ;  /* 0x00000003ff097819 */ /* 0x000fe20000011609 */
[----:B------:R1:W-:Y:S01]  /*1ea0*/  @P1 STS.128 [R121+0x7000], RZ ;  /* 0x007000ff79001388 */ /* 0x0003e20000000c00 */
[----:B------:R-:W-:Y:S01]  /*1eb0*/  IMAD.SHL.U32 R80, R80, 0x20, RZ ;  /* 0x0000002050507824 */ /* 0x000fe200078e00ff */
[----:B------:R-:W-:Y:S01]  /*1ec0*/  LOP3.LUT R8, R8, 0x7fffffe, RZ, 0xc0, !PT ;  /* 0x07fffffe08087812 */ /* 0x000fe200078ec0ff */
[C---:B------:R-:W-:Y:S01]  /*1ed0*/  IMAD R119, R2.reuse, 0x8, R119 ;  /* 0x0000000802777824 */ /* 0x040fe200078e0277 */
[----:B------:R1:W-:Y:S01]  /*1ee0*/  @P1 STS.128 [R121+0x8000], RZ ;  /* 0x008000ff79001388 */ /* 0x0003e20000000c00 */
[----:B------:R-:W-:Y:S01]  /*1ef0*/  IMAD.SHL.U32 R2, R2, 0x8, RZ ;  /* 0x0000000802027824 */ /* 0x000fe200078e00ff */
[----:B------:R-:W-:Y:S01]  /*1f00*/  LOP3.LUT R7, R7, 0xc0, RZ, 0xc0, !PT ;  /* 0x000000c007077812 */ /* 0x000fe200078ec0ff */
[----:B------:R-:W-:Y:S01]  /*1f10*/  IMAD.IADD R83, R83, 0x1, -R8 ;  /* 0x0000000153537824 */ /* 0x000fe200078e0a08 */
[----:B------:R-:W-:Y:S01]  /*1f20*/  LOP3.LUT R6, R6, R9, RZ, 0x3c, !PT ;  /* 0x0000000906067212 */ /* 0x000fe200078e3cff */
[----:B------:R-:W-:Y:S01]  /*1f30*/  IMAD.WIDE.U32 R10, R11, UR13, R102 ;  /* 0x0000000d0b0a7c25 */ /* 0x000fe2000f8e0066 */
[----:B------:R-:W-:-:S02]  /*1f40*/  LOP3.LUT R80, R80, 0xffffff00, RZ, 0xc0, !PT ;  /* 0xffffff0050507812 */ /* 0x000fc400078ec0ff */
[----:B------:R-:W-:Y:S01]  /*1f50*/  LOP3.LUT R2, R7, 0x8, R2, 0xf8, !PT ;  /* 0x0000000807027812 */ /* 0x000fe200078ef802 */
[----:B------:R-:W-:Y:S01]  /*1f60*/  IMAD.U32 R119, R119, 0x20, R6 ;  /* 0x0000002077777824 */ /* 0x000fe200078e0006 */
[----:B------:R-:W-:Y:S01]  /*1f70*/  SHF.R.U32.HI R7, RZ, 0x3, R7 ;  /* 0x00000003ff077819 */ /* 0x000fe20000011607 */
[----:B------:R-:W-:Y:S02]  /*1f80*/  IMAD R6, R85, 0x200, R80 ;  /* 0x0000020055067824 */ /* 0x000fe400078e0250 */
[----:B------:R-:W-:Y:S01]  /*1f90*/  VIADD R8, R11, UR11 ;  /* 0x0000000b0b087c36 */ /* 0x000fe20008000000 */
[----:B------:R-:W-:Y:S01]  /*1fa0*/  LOP3.LUT R2, R2, R7, RZ, 0x3c, !PT ;  /* 0x0000000702027212 */ /* 0x000fe200078e3cff */
[----:B--2---:R-:W-:Y:S01]  /*1fb0*/  @P0 FMUL.FTZ R4, R4, R5 ;  /* 0x0000000504040220 */ /* 0x004fe20000410000 */
[----:B------:R-:W-:-:S04]  /*1fc0*/  IMAD R5, R83, 0x20, R6 ;  /* 0x0000002053057824 */ /* 0x000fc800078e0206 */
[----:B------:R-:W-:Y:S01]  /*1fd0*/  @P0 R2UR UR10, R4 ;  /* 0x00000000040a02ca */ /* 0x000fe200000e0000 */
[----:B------:R-:W-:-:S12]  /*1fe0*/  IMAD.IADD R120, R2, 0x1, R5 ;  /* 0x0000000102787824 */ /* 0x000fd800078e0205 */
        /* <DEDUP_REMOVED lines=33> */
.L_x_941:
[----:B------:R-:W-:Y:S05]  /*2200*/  BSYNC B0 ;  /* 0x0000000000007941 */ /* 0x000fea0003800000 */
.L_x_940:
        /* <DEDUP_REMOVED lines=40> */
.L_x_943:
[----:B------:R-:W-:Y:S05]  /*2490*/  BSYNC B0 ;  /* 0x0000000000007941 */ /* 0x000fea0003800000 */
.L_x_942:
[----:B------:R-:W-:Y:S01]  /*24a0*/  LDSM.16.M88.4 R64, [R120] ;  /* 0x000000007840783b */ /* 0x000fe20000000200 */
[----:B-12-4-:R-:W-:Y:S01]  /*24b0*/  IMAD.MOV.U32 R4, RZ, RZ, 0x10 ;  /* 0x00000010ff047424 */ /* 0x016fe200078e00ff */
[----:B------:R-:W-:Y:S01]  /*24c0*/  LOP3.LUT P1, RZ, R3, 0x2, RZ, 0xc0, !PT ;  /* 0x0000000203ff7812 */ /* 0x000fe2000782c0ff */
[----:B------:R-:W-:Y:S01]  /*24d0*/  IMAD.SHL.U32 R129, R86, 0x2, RZ ;  /* 0x0000000256817824 */ /* 0x000fe200078e00ff */
[----:B------:R-:W1:Y:S01]  /*24e0*/  LDSM.16.M88.4 R36, [R119+0x3000] ;  /* 0x003000007724783b */ /* 0x000e620000000200 */
[----:B------:R-:W-:Y:S01]  /*24f0*/  LOP3.LUT P0, RZ, R0, 0x2, RZ, 0xc0, !PT ;  /* 0x0000000200ff7812 */ /* 0x000fe2000780c0ff */
[----:B------:R-:W-:Y:S01]  /*2500*/  IMAD.MOV.U32 R105, RZ, RZ, 0x8 ;  /* 0x00000008ff697424 */ /* 0x000fe200078e00ff */
[C---:B------:R-:W-:Y:S01]  /*2510*/  SEL R3, R4.reuse, 0xfffffff0, !P1 ;  /* 0xfffffff004037807 */ /* 0x040fe20004800000 */
[----:B------:R-:W2:Y:S01]  /*2520*/  LDSM.16.M88.4 R28, [R119+0x3400] ;  /* 0x00340000771c783b */ /* 0x000ea20000000200 */
[----:B------:R-:W-:Y:S01]  /*2530*/  SEL R0, R4, 0xfffffff0, !P0 ;  /* 0xfffffff004007807 */ /* 0x000fe20004000000 */
[----:B------:R-:W-:Y:S01]  /*2540*/  IMAD R83, R83, 0x20, R80 ;  /* 0x0000002053537824 */ /* 0x000fe200078e0250 */
[----:B------:R-:W-:Y:S01]  /*2550*/  LOP3.LUT R129, R129, 0x6, RZ, 0xc0, !PT ;  /* 0x0000000681817812 */ /* 0x000fe200078ec0ff */
[----:B------:R-:W4:Y:S01]  /*2560*/  LDSM.16.M88.4 R20, [R119+0x3800] ;  /* 0x003800007714783b */ /* 0x000f220000000200 */
[----:B------:R-:W-:Y:S01]  /*2570*/  IMAD R118, R3, 0x2, R120 ;  /* 0x0000000203767824 */ /* 0x000fe200078e0278 */
[----:B------:R-:W-:Y:S01]  /*2580*/  VIADDMNMX R105, R82, R105, UR22, PT ;  /* 0x0000001652697e46 */ /* 0x000fe2000b800169 */
[----:B------:R-:W-:Y:S01]  /*2590*/  IMAD R116, R0, 0x2, R119 ;  /* 0x0000000200747824 */ /* 0x000fe200078e0277 */
[----:B------:R-:W5:Y:S01]  /*25a0*/  LDSM.16.M88.4 R44, [R119+0x3c00] ;  /* 0x003c0000772c783b */ /* 0x000f620000000200 */
[----:B------:R-:W-:Y:S01]  /*25b0*/  IMAD.U32 R0, RZ, RZ, UR18 ;  /* 0x00000012ff007e24 */ /* 0x000fe2000f8e00ff */
[----:B------:R-:W-:Y:S01]  /*25c0*/  VIMNMX R106, R82, UR22, PT ;  /* 0x00000016526a7c48 */ /* 0x000fe2000bfe0100 */
[----:B------:R-:W-:Y:S01]  /*25d0*/  IMAD.U32 R104, RZ, RZ, UR15 ;  /* 0x0000000fff687e24 */ /* 0x000fe2000f8e00ff */
[----:B------:R-:W-:Y:S01]  /*25e0*/  LDSM.16.M88.4 R60, [R118] ;  /* 0x00000000763c783b */ /* 0x000fe20000000200 */
[----:B------:R-:W-:-:S02]  /*25f0*/  UISETP.GE.AND UP0, UPT, UR19, 0x2, UPT ;  /* 0x000000021300788c */ /* 0x000fc4000bf06270 */
[----:B------:R-:W-:Y:S01]  /*2600*/  IMAD R104, R104, 0x4, R85 ;  /* 0x0000000468687824 */ /* 0x000fe200078e0255 */
[----:B------:R-:W3:Y:S01]  /*2610*/  LDSM.16.M88.4 R12, [R116+0x3000] ;  /* 0x00300000740c783b */ /* 0x000ee20000000200 */
[----:B------:R-:W3:Y:S03]  /*2620*/  LDC.U8 R85, c[0x0][0x388] ;  /* 0x0000e200ff557b82 */ /* 0x000ee60000000000 */
[----:B------:R-:W3:Y:S04]  /*2630*/  LDSM.16.M88.4 R8, [R116+0x3400] ;  /* 0x003400007408783b */ /* 0x000ee80000000200 */
[----:B------:R-:W3:Y:S04]  /*2640*/  LDSM.16.M88.4 R4, [R116+0x3800] ;  /* 0x003800007404783b */ /* 0x000ee80000000200 */
[----:B------:R-:W3:Y:S04]  /*2650*/  LDSM.16.M88.4 R72, [R116+0x3c00] ;  /* 0x003c00007448783b */ /* 0x000ee80000000200 */
[----:B------:R-:W-:Y:S01]  /*2660*/  LDSM.16.M88.4 R16, [R120+0x1000] ;  /* 0x001000007810783b */ /* 0x000fe20000000200 */
[C---:B-1----:R-:W-:Y:S03]  /*2670*/  HMMA.16816.F32.BF16 R40, R64.reuse, R36, RZ ;  /* 0x000000244028723c */ /* 0x042fe600000418ff */
[----:B------:R-:W1:Y:S04]  /*2680*/  LDSM.16.M88.4 R56, [R119+0x4000] ;  /* 0x004000007738783b */ /* 0x000e680000000200 */
[----:B------:R-:W1:Y:S01]  /*2690*/  LDSM.16.M88.4 R52, [R119+0x4400] ;  /* 0x004400007734783b */ /* 0x000e620000000200 */
[C---:B--2---:R-:W-:Y:S03]  /*26a0*/  HMMA.16816.F32.BF16 R32, R64.reuse, R28, RZ ;  /* 0x0000001c4020723c */ /* 0x044fe600000418ff */
[----:B------:R-:W2:Y:S03]  /*26b0*/  LDSM.16.M88.4 R48, [R119+0x4800] ;  /* 0x004800007730783b */ /* 0x000ea60000000200 */
[C---:B------:R-:W-:Y:S01]  /*26c0*/  HMMA.16816.F32.BF16 R28, R64.reuse, R30, RZ ;  /* 0x0000001e401c723c */ /* 0x040fe200000418ff */
[----:B------:R-:W-:Y:S04]  /*26d0*/  LDSM.16.M88.4 R76, [R118+0x1000] ;  /* 0x00100000764c783b */ /* 0x000fe80000000200 */
[----:B------:R-:W0:Y:S01]  /*26e0*/  LDGDEPBAR ;  /* 0x00000000000079af */ /* 0x000e220000000000 */
[C---:B------:R-:W-:Y:S06]  /*26f0*/  HMMA.16816.F32.BF16 R36, R64.reuse, R38, RZ ;  /* 0x000000264024723c */ /* 0x040fec00000418ff */
[C---:B----4-:R-:W-:Y:S06]  /*2700*/  HMMA.16816.F32.BF16 R24, R64.reuse, R20, RZ ;  /* 0x000000144018723c */ /* 0x050fec00000418ff */
[C---:B------:R-:W-:Y:S06]  /*2710*/  HMMA.16816.F32.BF16 R20, R64.reuse, R22, RZ ;  /* 0x000000164014723c */ /* 0x040fec00000418ff */
[C---:B-----5:R-:W-:Y:S06]  /*2720*/  HMMA.16816.F32.BF16 R68, R64.reuse, R44, RZ ;  /* 0x0000002c4044723c */ /* 0x060fec00000418ff */
[----:B------:R-:W-:Y:S01]  /*2730*/  HMMA.16816.F32.BF16 R64, R64, R46, RZ ;  /* 0x0000002e4040723c */ /* 0x000fe200000418ff */
[----:B------:R-:W4:Y:S05]  /*2740*/  LDSM.16.M88.4 R44, [R119+0x4c00] ;  /* 0x004c0000772c783b */ /* 0x000f2a0000000200 */
[C---:B---3--:R-:W-:Y:S06]  /*2750*/  HMMA.16816.F32.BF16 R40, R60.reuse, R12, R40 ;  /* 0x0000000c3c28723c */ /* 0x048fec0000041828 */
[C---:B------:R-:W-:Y:S06]  /*2760*/  HMMA.16816.F32.BF16 R32, R60.reuse, R8, R32 ;  /* 0x000000083c20723c */ /* 0x040fec0000041820 */
[C---:B------:R-:W-:Y:S01]  /*2770*/  HMMA.16816.F32.BF16 R28, R60.reuse, R10, R28 ;  /* 0x0000000a3c1c723c */ /* 0x040fe2000004181c */
[----:B------:R-:W-:Y:S05]  /*2780*/  LDSM.16.M88.4 R8, [R116+0x4400] ;  /* 0x004400007408783b */ /* 0x000fea0000000200 */
[C---:B------:R-:W-:Y:S01]  /*2790*/  HMMA.16816.F32.BF16 R36, R60.reuse, R14, R36 ;  /* 0x0000000e3c24723c */ /* 0x040fe20000041824 */
[----:B------:R-:W3:Y:S05]  /*27a0*/  LDSM.16.M88.4 R12, [R116+0x4000] ;  /* 0x00400000740c783b */ /* 0x000eea0000000200 */
[C---:B------:R-:W-:Y:S06]  /*27b0*/  HMMA.16816.F32.BF16 R24, R60.reuse, R4, R24 ;  /* 0x000000043c18723c */ /* 0x040fec0000041818 */
[C---:B------:R-:W-:Y:S01]  /*27c0*/  HMMA.16816.F32.BF16 R20, R60.reuse, R6, R20 ;  /* 0x000000063c14723c */ /* 0x040fe20000041814 */
[----:B------:R-:W5:Y:S05]  /*27d0*/  LDSM.16.M88.4 R4, [R116+0x4800] ;  /* 0x004800007404783b */ /* 0x000f6a0000000200 */
[C---:B------:R-:W-:Y:S06]  /*27e0*/  HMMA.16816.F32.BF16 R68, R60.reuse, R72, R68 ;  /* 0x000000483c44723c */ /* 0x040fec0000041844 */
[----:B------:R-:W-:Y:S01]  /*27f0*/  HMMA.16816.F32.BF16 R64, R60, R74, R64 ;  /* 0x0000004a3c40723c */ /* 0x000fe20000041840 */
[----:B------:R-:W5:Y:S04]  /*2800*/  LDSM.16.M88.4 R72, [R116+0x4c00] ;  /* 0x004c00007448783b */ /* 0x000f680000000200 */
[----:B------:R-:W-:Y:S01]  /*2810*/  LDSM.16.M88.4 R60, [R120+0x2000] ;  /* 0x00200000783c783b */ /* 0x000fe20000000200 */
[C---:B-1----:R-:W-:Y:S06]  /*2820*/  HMMA.16816.F32.BF16 R40, R16.reuse, R56, R40 ;  /* 0x000000381028723c */ /* 0x042fec0000041828 */
[C---:B------:R-:W-:Y:S06]  /*2830*/  HMMA.16816.F32.BF16 R32, R16.reuse, R52, R32 ;  /* 0x000000341020723c */ /* 0x040fec0000041820 */
[C---:B------:R-:W-:Y:S01]  /*2840*/  HMMA.16816.F32.BF16 R28, R16.reuse, R54, R28 ;  /* 0x00000036101c723c */ /* 0x040fe2000004181c */
[----:B------:R-:W-:Y:S05]  /*2850*/  LDSM.16.M88.4 R52, [R119+0x5400] ;  /* 0x005400007734783b */ /* 0x000fea0000000200 */
[C---:B------:R-:W-:Y:S01]  /*2860*/  HMMA.16816.F32.BF16 R36, R16.reuse, R58, R36 ;  /* 0x0000003a1024723c */ /* 0x040fe20000041824 */
[----:B------:R-:W1:Y:S05]  /*2870*/  LDSM.16.M88.4 R56, [R119+0x5000] ;  /* 0x005000007738783b */ /* 0x000e6a0000000200 */
[C---:B--2---:R-:W-:Y:S06]  /*2880*/  HMMA.16816.F32.BF16 R24, R16.reuse, R48, R24 ;  /* 0x000000301018723c */ /* 0x044fec0000041818 */
[C---:B------:R-:W-:Y:S01]  /*2890*/  HMMA.16816.F32.BF16 R20, R16.reuse, R50, R20 ;  /* 0x000000321014723c */ /* 0x040fe20000041814 */
[----:B------:R-:W2:Y:S05]  /*28a0*/  LDSM.16.M88.4 R48, [R119+0x5800] ;  /* 0x005800007730783b */ /* 0x000eaa0000000200 */
[C---:B----4-:R-:W-:Y:S06]  /*28b0*/  HMMA.16816.F32.BF16 R68, R16.reuse, R44, R68 ;  /* 0x0000002c1044723c */ /* 0x050fec0000041844 */
[----:B------:R-:W-:Y:S01]  /*28c0*/  HMMA.16816.F32.BF16 R64, R16, R46, R64 ;  /* 0x0000002e1040723c */ /* 0x000fe20000041840 */
[----:B------:R-:W4:Y:S04]  /*28d0*/  LDSM.16.M88.4 R44, [R119+0x5c00] ;  /* 0x005c0000772c783b */ /* 0x000f280000000200 */
[----:B------:R-:W-:Y:S01]  /*28e0*/  LDSM.16.M88.4 R16, [R116+0x5000] ;  /* 0x005000007410783b */ /* 0x000fe20000000200 */
[C---:B---3--:R-:W-:Y:S06]  /*28f0*/  HMMA.16816.F32.BF16 R40, R76.reuse, R12, R40 ;  /* 0x0000000c4c28723c */ /* 0x048fec0000041828 */
[C---:B------:R-:W-:Y:S06]  /*2900*/  HMMA.16816.F32.BF16 R32, R76.reuse, R8, R32 ;  /* 0x000000084c20723c */ /* 0x040fec0000041820 */
[C---:B------:R-:W-:Y:S01]  /*2910*/  HMMA.16816.F32.BF16 R28, R76.reuse, R10, R28 ;  /* 0x0000000a4c1c723c */ /* 0x040fe2000004181c */
[----:B------:R-:W3:Y:S05]  /*2920*/  LDSM.16.M88.4 R8, [R118+0x2000] ;  /* 0x002000007608783b */ /* 0x000eea0000000200 */
[C---:B-----5:R-:W-:Y:S06]  /*2930*/  HMMA.16816.F32.BF16 R24, R76.reuse, R4, R24 ;  /* 0x000000044c18723c */ /* 0x060fec0000041818 */
[C---:B------:R-:W-:Y:S01]  /*2940*/  HMMA.16816.F32.BF16 R36, R76.reuse, R14, R36 ;  /* 0x0000000e4c24723c */ /* 0x040fe20000041824 */
[----:B------:R-:W-:Y:S05]  /*2950*/  LDSM.16.M88.4 R12, [R116+0x5400] ;  /* 0x00540000740c783b */ /* 0x000fea0000000200 */
[C---:B------:R-:W-:Y:S01]  /*2960*/  HMMA.16816.F32.BF16 R20, R76.reuse, R6, R20 ;  /* 0x000000064c14723c */ /* 0x040fe20000041814 */
[----:B------:R-:W5:Y:S05]  /*2970*/  LDSM.16.M88.4 R4, [R116+0x5800] ;  /* 0x005800007404783b */ /* 0x000f6a0000000200 */
[C---:B------:R-:W-:Y:S06]  /*2980*/  HMMA.16816.F32.BF16 R68, R76.reuse, R72, R68 ;  /* 0x000000484c44723c */ /* 0x040fec0000041844 */
[----:B------:R-:W-:Y:S06]  /*2990*/  HMMA.16816.F32.BF16 R64, R76, R74, R64 ;  /* 0x0000004a4c40723c */ /* 0x000fec0000041840 */
[----:B-1----:R-:W-:Y:S01]  /*29a0*/  HMMA.16816.F32.BF16 R40, R60, R56, R40 ;  /* 0x000000383c28723c */ /* 0x002fe20000041828 */
[----:B------:R-:W-:-:S05]  /*29b0*/  IMAD R78, R85, 0x10000, R85 ;  /* 0x00010000554e7824 */ /* 0x000fca00078e0255 */
[C---:B------:R-:W-:Y:S06]  /*29c0*/  HMMA.16816.F32.BF16 R32, R60.reuse, R52, R32 ;  /* 0x000000343c20723c */ /* 0x040fec0000041820 */
[----:B------:R-:W-:Y:S01]  /*29d0*/  HMMA.16816.F32.BF16 R52, R60, R54, R28 ;  /* 0x000000363c34723c */ /* 0x000fe2000004181c */
[----:B------:R-:W1:Y:S01]  /*29e0*/  LDSM.16.M88.4 R28, [R116+0x5c00] ;  /* 0x005c0000741c783b */ /* 0x000e620000000200 */
[----:B------:R-:W-:-:S04]  /*29f0*/  DEPBAR.LE SB0, 0x0 ;  /* 0x000080000000791a */ /* 0x000fc80000000000 */
[C---:B--2---:R-:W-:Y:S06]  /*2a00*/  HMMA.16816.F32.BF16 R24, R60.reuse, R48, R24 ;  /* 0x000000303c18723c */ /* 0x044fec0000041818 */
[C---:B------:R-:W-:Y:S06]  /*2a10*/  HMMA.16816.F32.BF16 R36, R60.reuse, R58, R36 ;  /* 0x0000003a3c24723c */ /* 0x040fec0000041824 */
[C---:B------:R-:W-:Y:S06]  /*2a20*/  HMMA.16816.F32.BF16 R20, R60.reuse, R50, R20 ;  /* 0x000000323c14723c */ /* 0x040fec0000041814 */
[C---:B----4-:R-:W-:Y:S06]  /*2a30*/  HMMA.16816.F32.BF16 R68, R60.reuse, R44, R68 ;  /* 0x0000002c3c44723c */ /* 0x050fec0000041844 */
[----:B------:R-:W-:Y:S06]  /*2a40*/  HMMA.16816.F32.BF16 R64, R60, R46, R64 ;  /* 0x0000002e3c40723c */ /* 0x000fec0000041840 */
[C---:B---3--:R-:W-:Y:S06]  /*2a50*/  HMMA.16816.F32.BF16 R40, R8.reuse, R16, R40 ;  /* 0x000000100828723c */ /* 0x048fec0000041828 */
[C---:B-----5:R-:W-:Y:S06]  /*2a60*/  HMMA.16816.F32.BF16 R24, R8.reuse, R4, R24 ;  /* 0x000000040818723c */ /* 0x060fec0000041818 */
[----:B------:R-:W-:Y:S01]  /*2a70*/  HMMA.16816.F32.BF16 R36, R8, R18, R36 ;  /* 0x000000120824723c */ /* 0x000fe20000041824 */
[----:B------:R-:W-:-:S02]  /*2a80*/  IMAD R5, R0, 0x40, R129 ;  /* 0x0000004000057824 */ /* 0x000fc400078e0281 */
[----:B------:R-:W-:Y:S02]  /*2a90*/  IMAD.IADD R4, R2, 0x1, R83 ;  /* 0x0000000102047824 */ /* 0x000fe400078e0253 */
[C---:B------:R-:W-:Y:S01]  /*2aa0*/  VIADD R0, R5.reuse, 0x1 ;  /* 0x0000000105007836 */ /* 0x040fe20000000000 */
[C---:B------:R-:W-:Y:S01]  /*2ab0*/  HMMA.16816.F32.BF16 R32, R8.reuse, R12, R32 ;  /* 0x0000000c0820723c */ /* 0x040fe20000041820 */
[C---:B------:R-:W-:Y:S02]  /*2ac0*/  VIADD R17, R5.reuse, 0x20 ;  /* 0x0000002005117836 */ /* 0x040fe40000000000 */
[C---:B------:R-:W-:Y:S01]  /*2ad0*/  VIADD R16, R5.reuse, 0x21 ;  /* 0x0000002105107836 */ /* 0x040fe20000000000 */
[C---:B------:R-:W-:Y:S01]  /*2ae0*/  ISETP.GE.AND P5, PT, R0.reuse, R106, PT ;  /* 0x0000006a0000720c */ /* 0x040fe20003fa6270 */
[C---:B------:R-:W-:Y:S01]  /*2af0*/  VIADD R2, R5.reuse, 0x31 ;  /* 0x0000003105027836 */ /* 0x040fe20000000000 */
[----:B------:R-:W-:Y:S01]  /*2b00*/  HMMA.16816.F32.BF16 R20, R8, R6, R20 ;  /* 0x000000060814723c */ /* 0x000fe20000041814 */
[----:B------:R-:W-:Y:S01]  /*2b10*/  BAR.SYNC.DEFER_BLOCKING 0x0 ;  /* 0x0000000000007b1d */ /* 0x000fe20000010000 */
[----:B------:R-:W-:Y:S01]  /*2b20*/  ISETP.GE.AND P2, PT, R0, R105, PT ;  /* 0x000000690000720c */ /* 0x000fe20003f46270 */
[----:B------:R-:W-:-:S03]  /*2b30*/  VIADD R12, R5, 0x19 ;  /* 0x00000019050c7836 */ /* 0x000fc60000000000 */
[C---:B------:R-:W-:Y:S01]  /*2b40*/  HMMA.16816.F32.BF16 R52, R8.reuse, R14, R52 ;  /* 0x0000000e0834723c */ /* 0x040fe20000041834 */
[----:B------:R-:W-:Y:S01]  /*2b50*/  I2FP.F32.S32 R6, R0 ;  /* 0x0000000000067245 */ /* 0x000fe20000201400 */
[C---:B------:R-:W-:Y:S02]  /*2b60*/  VIADD R0, R5.reuse, 0x9 ;  /* 0x0000000905007836 */ /* 0x040fe40000000000 */
[C---:B------:R-:W-:Y:S02]  /*2b70*/  VIADD R7, R5.reuse, 0x10 ;  /* 0x0000001005077836 */ /* 0x040fe40000000000 */
[C---:B-1----:R-:W-:Y:S01]  /*2b80*/  HMMA.16816.F32.BF16 R68, R8.reuse, R28, R68 ;  /* 0x0000001c0844723c */ /* 0x042fe20000041844 */
[----:B------:R-:W-:Y:S01]  /*2b90*/  FFMA.FTZ R41, R6, UR5, R41 ;  /* 0x0000000506297c23 */ /* 0x000fe20008010029 */
[----:B------:R-:W-:Y:S01]  /*2ba0*/  ISETP.GE.AND P0, PT, R0, R106, PT ;  /* 0x0000006a0000720c */ /* 0x000fe20003f06270 */
[----:B------:R-:W-:Y:S01]  /*2bb0*/  FFMA.FTZ R43, R6, UR5, R43 ;  /* 0x00000005062b7c23 */ /* 0x000fe2000801002b */
[----:B------:R-:W-:Y:S01]  /*2bc0*/  ISETP.GE.AND P6, PT, R0, R105, PT ;  /* 0x000000690000720c */ /* 0x000fe20003fc6270 */
[----:B------:R-:W-:Y:S01]  /*2bd0*/  VIADD R6, R5, 0x11 ;  /* 0x0000001105067836 */ /* 0x000fe20000000000 */
[----:B------:R-:W-:Y:S01]  /*2be0*/  HMMA.16816.F32.BF16 R64, R8, R30, R64 ;  /* 0x0000001e0840723c */ /* 0x000fe20000041840 */
[----:B------:R-:W-:-:S02]  /*2bf0*/  FSEL R56, R41, -INF , !P5 ;  /* 0xff80000029387808 */ /* 0x000fc40006800000 */
[----:B------:R-:W-:Y:S02]  /*2c00*/  I2FP.F32.S32 R0, R0 ;  /* 0x0000000000007245 */ /* 0x000fe40000201400 */
[-C--:B------:R-:W-:Y:S02]  /*2c10*/  ISETP.GE.AND P3, PT, R7, R106.reuse, PT ;  /* 0x0000006a0700720c */ /* 0x080fe40003f66270 */
[----:B------:R-:W-:Y:S01]  /*2c20*/  VIADD R9, R5, 0x8 ;  /* 0x0000000805097836 */ /* 0x000fe20000000000 */
[----:B------:R-:W-:Y:S01]  /*2c30*/  ISETP.GE.AND P5, PT, R7, R105, PT ;  /* 0x000000690700720c */ /* 0x000fe20003fa6270 */
[C---:B------:R-:W-:Y:S01]  /*2c40*/  FFMA.FTZ R37, R0.reuse, UR5, R37 ;  /* 0x0000000500257c23 */ /* 0x040fe20008010025 */
[----:B------:R-:W-:Y:S01]  /*2c50*/  I2FP.F32.S32 R7, R7 ;  /* 0x0000000700077245 */ /* 0x000fe20000201400 */
[----:B------:R-:W-:Y:S01]  /*2c60*/  FFMA.FTZ R39, R0, UR5, R39 ;  /* 0x0000000500277c23 */ /* 0x000fe20008010027 */
[----:B------:R-:W-:Y:S01]  /*2c70*/  ISETP.GE.AND P4, PT, R9, R106, PT ;  /* 0x0000006a0900720c */ /* 0x000fe20003f86270 */
[----:B------:R-:W-:Y:S01]  /*2c80*/  VIADD R8, R5, 0x29 ;  /* 0x0000002905087836 */ /* 0x000fe20000000000 */
[----:B------:R-:W-:Y:S01]  /*2c90*/  ISETP.GE.AND P1, PT, R9, R105, PT ;  /* 0x000000690900720c */ /* 0x000fe20003f26270 */
[C---:B------:R-:W-:Y:S01]  /*2ca0*/  FFMA.FTZ R0, R7.reuse, UR5, R32 ;  /* 0x0000000507007c23 */ /* 0x040fe20008010020 */
[----:B------:R-:W-:Y:S01]  /*2cb0*/  I2FP.F32.S32 R9, R9 ;  /* 0x0000000900097245 */ /* 0x000fe20000201400 */
[----:B------:R-:W-:Y:S01]  /*2cc0*/  FFMA.FTZ R34, R7, UR5, R34 ;  /* 0x0000000507227c23 */ /* 0x000fe20008010022 */
[----:B------:R-:W-:Y:S01]  /*2cd0*/  VIADD R7, R5, 0x18 ;  /* 0x0000001805077836 */ /* 0x000fe20000000000 */
[----:B------:R-:W-:-:S02]  /*2ce0*/  FSEL R44, R43, -INF , !P2 ;  /* 0xff8000002b2c7808 */ /* 0x000fc40005000000 */
[C---:B------:R-:W-:Y:S01]  /*2cf0*/  FFMA.FTZ R36, R9.reuse, UR5, R36 ;  /* 0x0000000509247c23 */ /* 0x040fe20008010024 */
[----:B------:R-:W-:Y:S01]  /*2d00*/  FFMA.FTZ R28, R9, UR5, R38 ;  /* 0x00000005091c7c23 */ /* 0x000fe20008010026 */
[----:B------:R-:W-:Y:S02]  /*2d10*/  ISETP.GE.AND P2, PT, R6, R106, PT ;  /* 0x0000006a0600720c */ /* 0x000fe40003f46270 */
[----:B------:R-:W-:Y:S02]  /*2d20*/  FSEL R60, R37, -INF , !P0 ;  /* 0xff800000253c7808 */ /* 0x000fe40004000000 */
[----:B------:R-:W-:Y:S02]  /*2d30*/  FSEL R62, R36, -INF , !P4 ;  /* 0xff800000243e7808 */ /* 0x000fe40006000000 */
[----:B------:R-:W-:Y:S02]  /*2d40*/  ISETP.GE.AND P4, PT, R6, R105, PT ;  /* 0x000000690600720c */ /* 0x000fe40003f86270 */
[----:B------:R-:W-:-:S02]  /*2d50*/  FSEL R28, R28, -INF , !P1 ;  /* 0xff8000001c1c7808 */ /* 0x000fc40004800000 */
[----:B------:R-:W-:Y:S02]  /*2d60*/  I2FP.F32.S32 R6, R6 ;  /* 0x0000000600067245 */ /* 0x000fe40000201400 */
[C---:B------:R-:W-:Y:S02]  /*2d70*/  ISETP.GE.AND P1, PT, R7.reuse, R106, PT ;  /* 0x0000006a0700720c */ /* 0x040fe40003f26270 */
[----:B------:R-:W-:Y:S01]  /*2d80*/  ISETP.GE.AND P0, PT, R7, R105, PT ;  /* 0x000000690700720c */ /* 0x000fe20003f06270 */
[C---:B------:R-:W-:Y:S01]  /*2d90*/  FFMA.FTZ R33, R6.reuse, UR5, R33 ;  /* 0x0000000506217c23 */ /* 0x040fe20008010021 */
[----:B------:R-:W-:Y:S01]  /*2da0*/  FSEL R48, R39, -INF , !P6 ;  /* 0xff80000027307808 */ /* 0x000fe20007000000 */
[----:B------:R-:W-:Y:S01]  /*2db0*/  FFMA.FTZ R6, R6, UR5, R35 ;  /* 0x0000000506067c23 */ /* 0x000fe20008010023 */
[----:B------:R-:W-:Y:S02]  /*2dc0*/  FSEL R0, R0, -INF , !P3 ;  /* 0xff80000000007808 */ /* 0x000fe40005800000 */
[----:B------:R-:W-:-:S02]  /*2dd0*/  I2FP.F32.S32 R7, R7 ;  /* 0x0000000700077245 */ /* 0x000fc40000201400 */
[C---:B------:R-:W-:Y:S02]  /*2de0*/  ISETP.GE.AND P6, PT, R12.reuse, R106, PT ;  /* 0x0000006a0c00720c */ /* 0x040fe40003fc6270 */
[----:B------:R-:W-:Y:S01]  /*2df0*/  ISETP.GE.AND P3, PT, R12, R105, PT ;  /* 0x000000690c00720c */ /* 0x000fe20003f66270 */
[C---:B------:R-:W-:Y:S01]  /*2e00*/  FFMA.FTZ R50, R7.reuse, UR5, R52 ;  /* 0x0000000507327c23 */ /* 0x040fe20008010034 */
[----:B------:R-:W-:Y:S01]  /*2e10*/  I2FP.F32.S32 R12, R12 ;  /* 0x0000000c000c7245 */ /* 0x000fe20000201400 */
[----:B------:R-:W-:Y:S01]  /*2e20*/  FFMA.FTZ R36, R7, UR5, R54 ;  /* 0x0000000507247c23 */ /* 0x000fe20008010036 */
[----:B------:R-:W-:Y:S01]  /*2e30*/  VIADD R7, R5, 0x28 ;  /* 0x0000002805077836 */ /* 0x000fe20000000000 */
[----:B------:R-:W-:Y:S02]  /*2e40*/  FSEL R38, R34, -INF , !P5 ;  /* 0xff80000022267808 */ /* 0x000fe40006800000 */
[C---:B------:R-:W-:Y:S01]  /*2e50*/  FFMA.FTZ R46, R12.reuse, UR5, R53 ;  /* 0x000000050c2e7c23 */ /* 0x040fe20008010035 */
[----:B------:R-:W-:Y:S01]  /*2e60*/  FSEL R58, R33, -INF , !P2 ;  /* 0xff800000213a7808 */ /* 0x000fe20005000000 */
[----:B------:R-:W-:Y:S01]  /*2e70*/  FFMA.FTZ R12, R12, UR5, R55 ;  /* 0x000000050c0c7c23 */ /* 0x000fe20008010037 */
[----:B------:R-:W-:-:S02]  /*2e80*/  FSEL R6, R6, -INF , !P4 ;  /* 0xff80000006067808 */ /* 0x000fc40006000000 */
[----:B------:R-:W-:Y:S02]  /*2e90*/  FSEL R50, R50, -INF , !P1 ;  /* 0xff80000032327808 */ /* 0x000fe40004800000 */
[CC--:B------:R-:W-:Y:S02]  /*2ea0*/  ISETP.GE.AND P5, PT, R17.reuse, R106.reuse, PT ;  /* 0x0000006a1100720c */ /* 0x0c0fe40003fa6270 */
[-C--:B------:R-:W-:Y:S02]  /*2eb0*/  ISETP.GE.AND P2, PT, R17, R105.reuse, PT ;  /* 0x000000691100720c */ /* 0x080fe40003f46270 */
[C---:B------:R-:W-:Y:S02]  /*2ec0*/  ISETP.GE.AND P4, PT, R16.reuse, R106, PT ;  /* 0x0000006a1000720c */ /* 0x040fe40003f86270 */
[----:B------:R-:W-:Y:S02]  /*2ed0*/  ISETP.GE.AND P1, PT, R16, R105, PT ;  /* 0x000000691000720c */ /* 0x000fe40003f26270 */
[----:B------:R-:W-:-:S02]  /*2ee0*/  FSEL R36, R36, -INF , !P0 ;  /* 0xff80000024247808 */ /* 0x000fc40004000000 */
[----:B------:R-:W-:Y:S02]  /*2ef0*/  FSEL R46, R46, -INF , !P6 ;  /* 0xff8000002e2e7808 */ /* 0x000fe40007000000 */
[----:B------:R-:W-:Y:S02]  /*2f00*/  I2FP.F32.S32 R17, R17 ;  /* 0x0000001100117245 */ /* 0x000fe40000201400 */
[----:B------:R-:W-:Y:S02]  /*2f10*/  I2FP.F32.S32 R16, R16 ;  /* 0x0000001000107245 */ /* 0x000fe40000201400 */
[----:B------:R-:W-:Y:S01]  /*2f20*/  ISETP.GE.AND P0, PT, R7, R106, PT ;  /* 0x0000006a0700720c */ /* 0x000fe20003f06270 */
[----:B------:R-:W-:Y:S01]  /*2f30*/  FFMA.FTZ R24, R17, UR5, R24 ;  /* 0x0000000511187c23 */ /* 0x000fe20008010018 */
[----:B------:R-:W-:Y:S01]  /*2f40*/  ISETP.GE.AND P6, PT, R7, R105, PT ;  /* 0x000000690700720c */ /* 0x000fe20003fc6270 */
[C---:B------:R-:W-:Y:S01]  /*2f50*/  FFMA.FTZ R25, R16.reuse, UR5, R25 ;  /* 0x0000000510197c23 */ /* 0x040fe20008010019 */
[----:B------:R-:W-:Y:S01]  /*2f60*/  I2FP.F32.S32 R7, R7 ;  /* 0x0000000700077245 */ /* 0x000fe20000201400 */
[----:B------:R-:W-:Y:S01]  /*2f70*/  FFMA.FTZ R16, R16, UR5, R27 ;  /* 0x0000000510107c23 */ /* 0x000fe2000801001b */
[----:B------:R-:W-:Y:S01]  /*2f80*/  FFMA.FTZ R17, R17, UR5, R26 ;  /* 0x0000000511117c23 */ /* 0x000fe2000801001a */
[----:B------:R-:W-:-:S02]  /*2f90*/  FSEL R12, R12, -INF , !P3 ;  /* 0xff8000000c0c7808 */ /* 0x000fc40005800000 */
[C---:B------:R-:W-:Y:S01]  /*2fa0*/  FFMA.FTZ R20, R7.reuse, UR5, R20 ;  /* 0x0000000507147c23 */ /* 0x040fe20008010014 */
[----:B------:R-:W-:Y:S01]  /*2fb0*/  FFMA.FTZ R22, R7, UR5, R22 ;  /* 0x0000000507167c23 */ /* 0x000fe20008010016 */
[----:B------:R-:W-:Y:S01]  /*2fc0*/  FSEL R32, R24, -INF , !P5 ;  /* 0xff80000018207808 */ /* 0x000fe20006800000 */
[----:B------:R-:W-:Y:S01]  /*2fd0*/  VIADD R7, R5, 0x30 ;  /* 0x0000003005077836 */ /* 0x000fe20000000000 */
[C---:B------:R-:W-:Y:S02]  /*2fe0*/  ISETP.GE.AND P3, PT, R8.reuse, R106, PT ;  /* 0x0000006a0800720c */ /* 0x040fe40003f66270 */
[----:B------:R-:W-:Y:S02]  /*2ff0*/  ISETP.GE.AND P5, PT, R8, R105, PT ;  /* 0x000000690800720c */ /* 0x000fe40003fa6270 */
[----:B------:R-:W-:Y:S02]  /*3000*/  FSEL R16, R16, -INF , !P1 ;  /* 0xff80000010107808 */ /* 0x000fe40004800000 */
[----:B------:R-:W-:-:S02]  /*3010*/  FSEL R30, R20, -INF , !P0 ;  /* 0xff800000141e7808 */ /* 0x000fc40004000000 */
[----:B------:R-:W-:Y:S02]  /*3020*/  I2FP.F32.S32 R8, R8 ;  /* 0x0000000800087245 */ /* 0x000fe40000201400 */
[C---:B------:R-:W-:Y:S02]  /*3030*/  ISETP.GE.AND P1, PT, R2.reuse, R106, PT ;  /* 0x0000006a0200720c */ /* 0x040fe40003f26270 */
[-C--:B------:R-:W-:Y:S01]  /*3040*/  ISETP.GE.AND P0, PT, R2, R105.reuse, PT ;  /* 0x000000690200720c */ /* 0x080fe20003f06270 */
[C---:B------:R-:W-:Y:S01]  /*3050*/  FFMA.FTZ R21, R8.reuse, UR5, R21 ;  /* 0x0000000508157c23 */ /* 0x040fe20008010015 */
[----:B------:R-:W-:Y:S01]  /*3060*/  I2FP.F32.S32 R2, R2 ;  /* 0x0000000200027245 */ /* 0x000fe20000201400 */
[----:B------:R-:W-:Y:S01]  /*3070*/  FFMA.FTZ R19, R8, UR5, R23 ;  /* 0x0000000508137c23 */ /* 0x000fe20008010017 */
[----:B------:R-:W-:Y:S02]  /*3080*/  FSEL R17, R17, -INF , !P2 ;  /* 0xff80000011117808 */ /* 0x000fe40005000000 */
[----:B------:R-:W-:Y:S01]  /*3090*/  FSEL R31, R25, -INF , !P4 ;  /* 0xff800000191f7808 */ /* 0x000fe20006000000 */
[C---:B------:R-:W-:Y:S01]  /*30a0*/  FFMA.FTZ R71, R2.reuse, UR5, R71 ;  /* 0x0000000502477c23 */ /* 0x040fe20008010047 */
[C---:B------:R-:W-:Y:S01]  /*30b0*/  ISETP.GE.AND P2, PT, R7.reuse, R106, PT ;  /* 0x0000006a0700720c */ /* 0x040fe20003f46270 */
[----:B------:R-:W-:Y:S01]  /*30c0*/  FFMA.FTZ R33, R2, UR5, R69 ;  /* 0x0000000502217c23 */ /* 0x000fe20008010045 */
[----:B------:R-:W-:Y:S01]  /*30d0*/  ISETP.GE.AND P4, PT, R7, R105, PT ;  /* 0x000000690700720c */ /* 0x000fe20003f86270 */
[----:B------:R-:W-:Y:S01]  /*30e0*/  VIADD R2, R5, 0x38 ;  /* 0x0000003805027836 */ /* 0x000fe20000000000 */
[----:B------:R-:W-:Y:S01]  /*30f0*/  I2FP.F32.S32 R7, R7 ;  /* 0x0000000700077245 */ /* 0x000fe20000201400 */
[----:B------:R-:W-:Y:S01]  /*3100*/  VIADD R69, R132, 0xb54cda56 ;  /* 0xb54cda5684457836 */ /* 0x000fe20000000000 */
[----:B------:R-:W-:-:S02]  /*3110*/  FSEL R88, R22, -INF , !P6 ;  /* 0xff80000016587808 */ /* 0x000fc40007000000 */
[----:B------:R-:W-:Y:S01]  /*3120*/  FSEL R35, R21, -INF , !P3 ;  /* 0xff80000015237808 */ /* 0x000fe20005800000 */
[C---:B------:R-:W-:Y:S01]  /*3130*/  FFMA.FTZ R34, R7.reuse, UR5, R68 ;  /* 0x0000000507227c23 */ /* 0x040fe20008010044 */
[----:B------:R-:W-:Y:S01]  /*3140*/  FFMA.FTZ R18, R7, UR5, R70 ;  /* 0x0000000507127c23 */ /* 0x000fe20008010046 */
[----:B------:R-:W-:Y:S01]  /*3150*/  I2FP.F32.S32 R7, R5 ;  /* 0x0000000500077245 */ /* 0x000fe20000201400 */
[----:B------:R-:W-:Y:S01]  /*3160*/  VIADD R68, R133, 0x646e171e ;  /* 0x646e171e85447836 */ /* 0x000fe20000000000 */
[C---:B------:R-:W-:Y:S02]  /*3170*/  ISETP.GE.AND P6, PT, R5.reuse, R106, PT ;  /* 0x0000006a0500720c */ /* 0x040fe40003fc6270 */
[C---:B------:R-:W-:Y:S01]  /*3180*/  ISETP.GE.AND P3, PT, R5.reuse, R105, PT ;  /* 0x000000690500720c */ /* 0x040fe20003f66270 */
[----:B------:R-:W-:Y:S01]  /*3190*/  VIADD R5, R5, 0x39 ;  /* 0x0000003905057836 */ /* 0x000fe20000000000 */
[----:B------:R-:W-:Y:S01]  /*31a0*/  FSEL R97, R71, -INF , !P0 ;  /* 0xff80000047617808 */ /* 0x000fe20004000000 */
[C---:B------:R-:W-:Y:S01]  /*31b0*/  FFMA.FTZ R24, R7.reuse, UR5, R40 ;  /* 0x0000000507187c23 */ /* 0x040fe20008010028 */
[----:B------:R-:W-:Y:S01]  /*31c0*/  PLOP3.LUT P0, PT, PT, PT, UP0, 0x80, 0x0 ;  /* 0x000000000000781c */ /* 0x000fe20003f0f008 */
[----:B------:R-:W-:Y:S01]  /*31d0*/  FFMA.FTZ R26, R7, UR5, R42 ;  /* 0x00000005071a7c23 */ /* 0x000fe2000801002a */
[----:B------:R-:W-:-:S02]  /*31e0*/  FSEL R19, R19, -INF , !P5 ;  /* 0xff80000013137808 */ /* 0x000fc40006800000 */
[----:B------:R-:W-:Y:S02]  /*31f0*/  FSEL R34, R34, -INF , !P2 ;  /* 0xff80000022227808 */ /* 0x000fe40005000000 */
[C---:B------:R-:W-:Y:S02]  /*3200*/  ISETP.GE.AND P5, PT, R2.reuse, R106, PT ;  /* 0x0000006a0200720c */ /* 0x040fe40003fa6270 */
[----:B------:R-:W-:Y:S02]  /*3210*/  ISETP.GE.AND P2, PT, R2, R105, PT ;  /* 0x000000690200720c */ /* 0x000fe40003f46270 */
[----:B------:R-:W-:Y:S02]  /*3220*/  I2FP.F32.S32 R9, R2 ;  /* 0x0000000200097245 */ /* 0x000fe40000201400 */
[----:B------:R-:W-:Y:S02]  /*3230*/  I2FP.F32.S32 R2, R5 ;  /* 0x0000000500027245 */ /* 0x000fe40000201400 */
[----:B------:R-:W-:Y:S01]  /*3240*/  FSEL R18, R18, -INF , !P4 ;  /* 0xff80000012127808 */ /* 0x000fe20006000000 */
[----:B------:R-:W-:Y:S01]  /*3250*/  FFMA.FTZ R64, R9, UR5, R64 ;  /* 0x0000000509407c23 */ /* 0x000fe20008010040 */
[----:B------:R-:W-:Y:S01]  /*3260*/  FSEL R33, R33, -INF , !P1 ;  /* 0xff80000021217808 */ /* 0x000fe20004800000 */
[----:B------:R-:W-:Y:S01]  /*3270*/  FFMA.FTZ R66, R9, UR5, R66 ;  /* 0x0000000509427c23 */ /* 0x000fe20008010042 */
        /* <DEDUP_REMOVED lines=76> */
.L_x_946:
[----:B------:R-:W-:Y:S05]  /*3740*/  BSYNC B0 ;  /* 0x0000000000007941 */ /* 0x000fea0003800000 */
.L_x_945:
[----:B------:R-:W0:Y:S02]  /*3750*/  LDGDEPBAR ;  /* 0x00000000000079af */ /* 0x000e240000000000 */
.L_x_944:
        /* <DEDUP_REMOVED lines=9> */
[----:B-12---:R-:W-:Y:S01]  /*37f0*/  VIADD R9, R133, 0xbb67ae85 ;  /* 0xbb67ae8585097836 */ /* 0x006fe20000000000 */
[----:B------:R-:W-:Y:S01]  /*3800*/  LEA R117, R4, UR4, 0x1 ;  /* 0x0000000404757c11 */ /* 0x000fe2000f8e08ff */
[----:B------:R-:W-:Y:S01]  /*3810*/  IMAD.WIDE.U32 R64, R64, -0x2daee0ad, RZ ;  /* 0xd2511f5340407825 */ /* 0x000fe200078e00ff */
[----:B------:R-:W-:-:S03]  /*3820*/  FMNMX.FTZ R5, R0, R5, !PT ;  /* 0x0000000500057209 */ /* 0x000fc60007810000 */
[C---:B------:R-:W-:Y:S01]  /*3830*/  VIADD R63, R133.reuse, 0x76cf5d0a ;  /* 0x76cf5d0a853f7836 */ /* 0x040fe20000000000 */
[----:B------:R-:W-:Y:S01]  /*3840*/  FMNMX.FTZ R5, R58, R5, !PT ;  /* 0x000000053a057209 */ /* 0x000fe20007810000 */
[----:B------:R-:W-:Y:S01]  /*3850*/  VIADD R53, R133, 0x32370b8f ;  /* 0x32370b8f85357836 */ /* 0x000fe20000000000 */
[----:B------:R-:W-:Y:S01]  /*3860*/  LOP3.LUT R54, R65, R66, R9, 0x96, !PT ;  /* 0x0000004241367212 */ /* 0x000fe200078e9609 */
[----:B------:R-:W-:Y:S01]  /*3870*/  VIADD R66, R132, 0x9e3779b9 ;  /* 0x9e3779b984427836 */ /* 0x000fe20000000000 */
[----:B------:R-:W-:Y:S01]  /*3880*/  FMNMX.FTZ R5, R50, R5, !PT ;  /* 0x0000000532057209 */ /* 0x000fe20007810000 */
[----:B------:R-:W-:Y:S02]  /*3890*/  VIADD R65, R132, 0x3c6ef372 ;  /* 0x3c6ef37284417836 */ /* 0x000fe40000000000 */
[----:B------:R-:W-:Y:S01]  /*38a0*/  IMAD.WIDE.U32 R54, R54, -0x326172a9, RZ ;  /* 0xcd9e8d5736367825 */ /* 0x000fe200078e00ff */
[----:B------:R-:W-:-:S03]  /*38b0*/  FMNMX.FTZ R5, R46, R5, !PT ;  /* 0x000000052e057209 */ /* 0x000fc60007810000 */
[----:B------:R-:W-:Y:S01]  /*38c0*/  VIADD R52, R132, 0xdaa66d2b ;  /* 0xdaa66d2b84347836 */ /* 0x000fe20000000000 */
[----:B------:R-:W-:Y:S01]  /*38d0*/  FMNMX.FTZ R2, R32, R5, !PT ;  /* 0x0000000520027209 */ /* 0x000fe20007810000 */
[C---:B------:R-:W-:Y:S02]  /*38e0*/  VIADD R61, R133.reuse, 0xed9eba14 ;  /* 0xed9eba14853d7836 */ /* 0x040fe40000000000 */
[----:B------:R-:W-:Y:S01]  /*38f0*/  VIADD R128, R133, 0xa9066899 ;  /* 0xa906689985807836 */ /* 0x000fe20000000000 */
[----:B------:R-:W-:Y:S01]  /*3900*/  FMNMX.FTZ R5, R31, R2, !PT ;  /* 0x000000021f057209 */ /* 0x000fe20007810000 */
[----:B------:R-:W-:-:S03]  /*3910*/  IMAD R86, R3, 0x2, R117 ;  /* 0x0000000203567824 */ /* 0x000fc600078e0275 */
        /* <DEDUP_REMOVED lines=23> */
[----:B------:R-:W-:-:S05]  /*3a90*/  FMNMX.FTZ R8, R89, R8, !PT ;  /* 0x0000000859087209 */ /* 0x000fca0007810000 */
[----:B------:R-:W2:Y:S01]  /*3aa0*/  SHFL.BFLY PT, R5, R8, 0x2, 0x1f ;  /* 0x0c401f0008057f89 */ /* 0x000ea200000e0000 */
[----:B-1----:R-:W-:Y:S02]  /*3ab0*/  FMNMX.FTZ R2, R7, R2, !PT ;  /* 0x0000000207027209 */ /* 0x002fe40007810000 */
[--C-:B------:R-:W-:Y:S01]  /*3ac0*/  LOP3.LUT R7, R67, UR6, R133.reuse, 0x96, !PT ;  /* 0x0000000643077c12 */ /* 0x100fe2000f8e9685 */
[----:B------:R-:W-:Y:S01]  /*3ad0*/  UIADD3 UR6, UR6, 0x1, URZ ;  /* 0x0000000106067890 */ /* 0x000fe2000fffe03f */
[C---:B------:R-:W-:Y:S01]  /*3ae0*/  FSETP.NEU.FTZ.AND P1, PT, R2.reuse, -INF , PT ;  /* 0xff8000000200780b */ /* 0x040fe20003f3d000 */
[----:B------:R-:W-:Y:S02]  /*3af0*/  FMUL.FTZ R79, R2, UR17 ;  /* 0x00000011024f7c20 */ /* 0x000fe40008410000 */
[----:B------:R-:W-:Y:S02]  /*3b00*/  IMAD.WIDE.U32 R14, R7, -0x326172a9, RZ ;  /* 0xcd9e8d57070e7825 */ /* 0x000fe400078e00ff */
[----:B------:R-:W-:-:S02]  /*3b10*/  LOP3.LUT R67, R67, UR6, R133, 0x96, !PT ;  /* 0x0000000643437c12 */ /* 0x000fc4000f8e9685 */
[----:B--2---:R-:W-:Y:S02]  /*3b20*/  FMNMX.FTZ R5, R8, R5, !PT ;  /* 0x0000000508057209 */ /* 0x004fe40007810000 */
[--C-:B------:R-:W-:Y:S01]  /*3b30*/  LOP3.LUT R7, R15, R70, R66.reuse, 0x96, !PT ;  /* 0x000000460f077212 */ /* 0x100fe200078e9642 */
[----:B------:R-:W-:Y:S01]  /*3b40*/  IMAD.WIDE.U32 R74, R67, -0x326172a9, RZ ;  /* 0xcd9e8d57434a7825 */ /* 0x000fe200078e00ff */
[--C-:B------:R-:W-:Y:S01]  /*3b50*/  LOP3.LUT R14, R55, R14, R65.reuse, 0x96, !PT ;  /* 0x0000000e370e7212 */ /* 0x100fe200078e9641 */
[----:B------:R-:W1:Y:S01]  /*3b60*/  SHFL.BFLY PT, R10, R5, 0x1, 0x1f ;  /* 0x0c201f00050a7f89 */ /* 0x000e6200000e0000 */
[----:B------:R-:W-:Y:S01]  /*3b70*/  FSEL R79, R79, RZ, P1 ;  /* 0x000000ff4f4f7208 */ /* 0x000fe20000800000 */
[----:B------:R-:W-:Y:S01]  /*3b80*/  IMAD.WIDE.U32 R8, R7, -0x2daee0ad, RZ ;  /* 0xd2511f5307087825 */ /* 0x000fe200078e00ff */
[----:B------:R-:W-:Y:S02]  /*3b90*/  LOP3.LUT R66, R75, R70, R66, 0x96, !PT ;  /* 0x000000464b427212 */ /* 0x000fe400078e9642 */
[----:B------:R-:W-:Y:S01]  /*3ba0*/  LOP3.LUT R74, R55, R74, R65, 0x96, !PT ;  /* 0x0000004a374a7212 */ /* 0x000fe200078e9641 */
[----:B------:R-:W-:Y:S01]  /*3bb0*/  IMAD.WIDE.U32 R14, R14, -0x2daee0ad, RZ ;  /* 0xd2511f530e0e7825 */ /* 0x000fe200078e00ff */
[----:B------:R-:W-:-:S03]  /*3bc0*/  LOP3.LUT R7, R9, R64, R63, 0x96, !PT ;  /* 0x0000004009077212 */ /* 0x000fc600078e963f */
[--C-:B------:R-:W-:Y:S01]  /*3bd0*/  FFMA.FTZ R98, R62, UR17, -R79.reuse ;  /* 0x000000113e627c23 */ /* 0x100fe2000801084f */
[----:B------:R-:W-:Y:S01]  /*3be0*/  FFMA.FTZ R110, R24, UR17, -R79 ;  /* 0x00000011186e7c23 */ /* 0x000fe2000801084f */
[----:B------:R-:W-:Y:S01]  /*3bf0*/  VIADD R62, R132, 0x78dde6e4 ;  /* 0x78dde6e4843e7836 */ /* 0x000fe20000000000 */
[----:B------:R-:W-:Y:S01]  /*3c00*/  LOP3.LUT R8, R15, R8, R53, 0x96, !PT ;  /* 0x000000080f087212 */ /* 0x000fe200078e9635 */
[----:B------:R-:W-:-:S04]  /*3c10*/  IMAD.WIDE.U32 R20, R7, -0x326172a9, RZ ;  /* 0xcd9e8d5707147825 */ /* 0x000fc800078e00ff */
[--C-:B------:R-:W-:Y:S01]  /*3c20*/  FFMA.FTZ R24, R0, UR17, -R79.reuse ;  /* 0x0000001100187c23 */ /* 0x100fe2000801084f */
[--C-:B------:R-:W-:Y:S01]  /*3c30*/  FFMA.FTZ R29, R60, UR17, -R79.reuse ;  /* 0x000000113c1d7c23 */ /* 0x100fe2000801084f */
[--C-:B------:R-:W-:Y:S01]  /*3c40*/  FFMA.FTZ R91, R56, UR17, -R79.reuse ;  /* 0x00000011385b7c23 */ /* 0x100fe2000801084f */
[----:B------:R-:W-:Y:S01]  /*3c50*/  IMAD.WIDE.U32 R8, R8, -0x326172a9, RZ ;  /* 0xcd9e8d5708087825 */ /* 0x000fe200078e00ff */
[----:B------:R-:W-:Y:S01]  /*3c60*/  LOP3.LUT R7, R21, R54, R52, 0x96, !PT ;  /* 0x0000003615077212 */ /* 0x000fe200078e9634 */
[----:B------:R-:W-:Y:S02]  /*3c70*/  MUFU.EX2 R98, R98 ;  /* 0x0000006200627308 */ /* 0x000fe40000000800 */
[----:B------:R-:W-:Y:S01]  /*3c80*/  FFMA.FTZ R23, R58, UR17, -R79 ;  /* 0x000000113a177c23 */ /* 0x000fe2000801084f */
[----:B------:R-:W-:Y:S01]  /*3c90*/  VIADD R60, R132, 0x1715609d ;  /* 0x1715609d843c7836 */ /* 0x000fe20000000000 */
[----:B------:R-:W-:Y:S01]  /*3ca0*/  LOP3.LUT R20, R9, R20, R62, 0x96, !PT ;  /* 0x0000001409147212 */ /* 0x000fe200078e963e */
[----:B------:R-:W-:Y:S01]  /*3cb0*/  LDSM.16.MT88.4 R56, [R117+0x7000] ;  /* 0x007000007538783b */ /* 0x000fe20000004200 */
[----:B------:R-:W-:Y:S01]  /*3cc0*/  IMAD.WIDE.U32 R66, R66, -0x2daee0ad, RZ ;  /* 0xd2511f5342427825 */ /* 0x000fe200078e00ff */
[----:B-1----:R-:W-:-:S03]  /*3cd0*/  FMNMX.FTZ R0, R5, R10, !PT ;  /* 0x0000000a05007209 */ /* 0x002fc60007810000 */
[----:B------:R-:W-:Y:S01]  /*3ce0*/  FFMA.FTZ R114, R31, UR17, -R79 ;  /* 0x000000111f727c23 */ /* 0x000fe2000801084f */
[----:B------:R-:W1:Y:S01]  /*3cf0*/  MUFU.EX2 R29, R29 ;  /* 0x0000001d001d7308 */ /* 0x000e620000000800 */
[----:B------:R-:W-:Y:S01]  /*3d00*/  IMAD.WIDE.U32 R10, R7, -0x2daee0ad, RZ ;  /* 0xd2511f53070a7825 */ /* 0x000fe200078e00ff */
[----:B------:R-:W-:-:S03]  /*3d10*/  FSETP.NEU.FTZ.AND P1, PT, R0, -INF , PT ;  /* 0xff8000000000780b */ /* 0x000fc60003f3d000 */
[----:B------:R-:W-:Y:S01]  /*3d20*/  FMUL.FTZ R107, R0, UR17 ;  /* 0x00000011006b7c20 */ /* 0x000fe20008410000 */
[----:B------:R-:W-:Y:S01]  /*3d30*/  LOP3.LUT R55, R67, R64, R63, 0x96, !PT ;  /* 0x0000004043377212 */ /* 0x000fe200078e963f */
[----:B------:R-:W-:Y:S01]  /*3d40*/  IMAD.WIDE.U32 R20, R20, -0x2daee0ad, RZ ;  /* 0xd2511f5314147825 */ /* 0x000fe200078e00ff */
[----:B------:R-:W-:-:S03]  /*3d50*/  LOP3.LUT R7, R11, R14, R61, 0x96, !PT ;  /* 0x0000000e0b077212 */ /* 0x000fc600078e963d */
[----:B------:R-:W-:Y:S01]  /*3d60*/  FFMA.FTZ R31, R33, UR17, -R79 ;  /* 0x00000011211f7c23 */ /* 0x000fe2000801084f */
[----:B------:R-:W-:Y:S01]  /*3d70*/  FSEL R107, R107, RZ, P1 ;  /* 0x000000ff6b6b7208 */ /* 0x000fe20000800000 */
[----:B------:R-:W-:Y:S01]  /*3d80*/  MUFU.EX2 R110, R110 ;  /* 0x0000006e006e7308 */ /* 0x000fe20000000800 */
[----:B------:R-:W-:Y:S01]  /*3d90*/  LOP3.LUT R5, R21, R10, R128, 0x96, !PT ;  /* 0x0000000a15057212 */ /* 0x000fe200078e9680 */
[----:B------:R-:W-:-:S04]  /*3da0*/  IMAD.WIDE.U32 R10, R7, -0x326172a9, RZ ;  /* 0xcd9e8d57070a7825 */ /* 0x000fc800078e00ff */
[----:B------:R-:W-:Y:S01]  /*3db0*/  FFMA.FTZ R21, R50, UR17, -R79 ;  /* 0x0000001132157c23 */ /* 0x000fe2000801084f */
[--C-:B------:R-:W-:Y:S01]  /*3dc0*/  FFMA.FTZ R28, R28, UR17, -R107.reuse ;  /* 0x000000111c1c7c23 */ /* 0x100fe2000801086b */
[--C-:B------:R-:W-:Y:S01]  /*3dd0*/  FFMA.FTZ R27, R48, UR17, -R107.reuse ;  /* 0x00000011301b7c23 */ /* 0x100fe2000801086b */
[----:B------:R-:W-:Y:S01]  /*3de0*/  IMAD.WIDE.U32 R40, R5, -0x326172a9, RZ ;  /* 0xcd9e8d5705287825 */ /* 0x000fe200078e00ff */
[----:B------:R-:W-:Y:S01]  /*3df0*/  LOP3.LUT R8, R11, R8, R60, 0x96, !PT ;  /* 0x000000080b087212 */ /* 0x000fe200078e963c */
[----:B------:R-:W2:Y:S02]  /*3e00*/  MUFU.EX2 R91, R91 ;  /* 0x0000005b005b7308 */ /* 0x000ea40000000800 */
[--C-:B------:R-:W-:Y:S01]  /*3e10*/  FFMA.FTZ R99, R26, UR17, -R107.reuse ;  /* 0x000000111a637c23 */ /* 0x100fe2000801086b */
[----:B------:R-:W-:Y:S01]  /*3e20*/  FFMA.FTZ R108, R44, UR17, -R107 ;  /* 0x000000112c6c7c23 */ /* 0x000fe2000801086b */
[----:B------:R-:W-:Y:S01]  /*3e30*/  LOP3.LUT R81, R41, R10, R69, 0x96, !PT ;  /* 0x0000000a29517212 */ /* 0x000fe200078e9645 */
[----:B------:R-:W-:Y:S01]  /*3e40*/  IMAD.WIDE.U32 R8, R8, -0x2daee0ad, RZ ;  /* 0xd2511f5308087825 */ /* 0x000fe200078e00ff */
[----:B------:R-:W-:-:S03]  /*3e50*/  LOP3.LUT R14, R40, 0xffff, RZ, 0xc0, !PT ;  /* 0x0000ffff280e7812 */ /* 0x000fc600078ec0ff */
[--C-:B------:R-:W-:Y:S01]  /*3e60*/  FFMA.FTZ R22, R36, UR17, -R107.reuse ;  /* 0x0000001124167c23 */ /* 0x100fe2000801086b */
[----:B------:R-:W-:Y:S01]  /*3e70*/  LOP3.LUT R11, R40, 0xff, RZ, 0xc0, !PT ;  /* 0x000000ff280b7812 */ /* 0x000fe200078ec0ff */
[----:B------:R-:W-:Y:S01]  /*3e80*/  MUFU.EX2 R28, R28 ;  /* 0x0000001c001c7308 */ /* 0x000fe20000000800 */
[--C-:B------:R-:W-:Y:S01]  /*3e90*/  SHF.R.U32.HI R10, RZ, 0x10, R40.reuse ;  /* 0x00000010ff0a7819 */ /* 0x100fe20000011628 */
[--C-:B------:R-:W-:Y:S01]  /*3ea0*/  FFMA.FTZ R26, R38, UR17, -R107.reuse ;  /* 0x00000011261a7c23 */ /* 0x100fe2000801086b */
[----:B------:R-:W-:Y:S01]  /*3eb0*/  SHF.R.U32.HI R83, RZ, 0x18, R40 ;  /* 0x00000018ff537819 */ /* 0x000fe20000011628 */
[----:B------:R-:W-:Y:S01]  /*3ec0*/  FFMA.FTZ R25, R6, UR17, -R107 ;  /* 0x0000001106197c23 */ /* 0x000fe2000801086b */
[----:B------:R-:W3:Y:S01]  /*3ed0*/  LDSM.16.MT88.4 R40, [R117+0x6000] ;  /* 0x006000007528783b */ /* 0x000ee20000004200 */
[----:B------:R-:W-:Y:S01]  /*3ee0*/  LOP3.LUT R7, R8, 0xffff, RZ, 0xc0, !PT ;  /* 0x0000ffff08077812 */ /* 0x000fe200078ec0ff */
[----:B------:R-:W-:Y:S01]  /*3ef0*/  IMAD.WIDE.U32 R74, R74, -0x2daee0ad, RZ ;  /* 0xd2511f534a4a7825 */ /* 0x000fe200078e00ff */
[----:B------:R-:W-:Y:S01]  /*3f00*/  LOP3.LUT R47, R8, 0xff, RZ, 0xc0, !PT ;  /* 0x000000ff082f7812 */ /* 0x000fe200078ec0ff */
[----:B------:R-:W4:Y:S01]  /*3f10*/  MUFU.EX2 R27, R27 ;  /* 0x0000001b001b7308 */ /* 0x000f220000000800 */
[--C-:B------:R-:W-:Y:S01]  /*3f20*/  SHF.R.U32.HI R13, RZ, 0x10, R8.reuse ;  /* 0x00000010ff0d7819 */ /* 0x100fe20000011608 */
[----:B------:R-:W5:Y:S01]  /*3f30*/  LDSM.16.MT88.4 R48, [R86+0x6000] ;  /* 0x006000005630783b */ /* 0x000f620000004200 */
[----:B------:R-:W-:Y:S01]  /*3f40*/  SHF.R.U32.HI R15, RZ, 0x18, R8 ;  /* 0x00000018ff0f7819 */ /* 0x000fe20000011608 */
[----:B------:R-:W-:Y:S01]  /*3f50*/  IMAD.WIDE.U32 R70, R55, -0x326172a9, RZ ;  /* 0xcd9e8d5737467825 */ /* 0x000fe200078e00ff */
[----:B------:R-:W-:-:S03]  /*3f60*/  LOP3.LUT R8, R81, 0xffff, RZ, 0xc0, !PT ;  /* 0x0000ffff51087812 */ /* 0x000fc600078ec0ff */
[----:B------:R-:W-:Y:S01]  /*3f70*/  FFMA.FTZ R135, R89, UR17, -R107 ;  /* 0x0000001159877c23 */ /* 0x000fe2000801086b */
[----:B------:R-:W-:Y:S01]  /*3f80*/  LOP3.LUT R5, R9, R20, R68, 0x96, !PT ;  /* 0x0000001409057212 */ /* 0x000fe200078e9644 */
[----:B------:R-:W-:Y:S01]  /*3f90*/  MUFU.EX2 R99, R99 ;  /* 0x0000006300637308 */ /* 0x000fe20000000800 */
[----:B------:R-:W-:Y:S01]  /*3fa0*/  SHF.R.U32.HI R14, RZ, 0x8, R14 ;  /* 0x00000008ff0e7819 */ /* 0x000fe2000001160e */
[----:B------:R-:W-:Y:S01]  /*3fb0*/  FFMA.FTZ R20, R46, UR17, -R79 ;  /* 0x000000112e147c23 */ /* 0x000fe2000801084f */
[----:B------:R-:W-:Y:S01]  /*3fc0*/  LOP3.LUT R9, R81, 0xff, RZ, 0xc0, !PT ;  /* 0x000000ff51097812 */ /* 0x000fe200078ec0ff */
[--C-:B------:R-:W-:Y:S01]  /*3fd0*/  FFMA.FTZ R16, R16, UR17, -R107.reuse ;  /* 0x0000001110107c23 */ /* 0x100fe2000801086b */
[----:B------:R-:W-:Y:S01]  /*3fe0*/  SHF.R.U32.HI R8, RZ, 0x8, R8 ;  /* 0x00000008ff087819 */ /* 0x000fe20000011608 */
[--C-:B------:R-:W-:Y:S01]  /*3ff0*/  FFMA.FTZ R19, R19, UR17, -R107.reuse ;  /* 0x0000001113137c23 */ /* 0x100fe2000801086b */
[----:B------:R-:W-:Y:S01]  /*4000*/  PRMT R11, R11, 0x5410, R14 ;  /* 0x000054100b0b7816 */ /* 0x000fe2000000000e */
[----:B------:R-:W3:Y:S01]  /*4010*/  MUFU.EX2 R108, R108 ;  /* 0x0000006c006c7308 */ /* 0x000ee20000000800 */
[----:B------:R-:W-:Y:S01]  /*4020*/  LOP3.LUT R10, R10, 0xff, RZ, 0xc0, !PT ;  /* 0x000000ff0a0a7812 */ /* 0x000fe200078ec0ff */
[----:B------:R-:W-:Y:S01]  /*4030*/  FFMA.FTZ R18, R18, UR17, -R107 ;  /* 0x0000001112127c23 */ /* 0x000fe2000801086b */
[----:B------:R-:W-:-:S02]  /*4040*/  PRMT R9, R9, 0x5410, R8 ;  /* 0x0000541009097816 */ /* 0x000fc40000000008 */
[----:B------:R-:W-:Y:S02]  /*4050*/  SHF.R.U32.HI R8, RZ, 0x10, R81 ;  /* 0x00000010ff087819 */ /* 0x000fe40000011651 */
[----:B------:R-:W-:Y:S01]  /*4060*/  PRMT R83, R10, 0x5410, R83 ;  /* 0x000054100a537816 */ /* 0x000fe20000000053 */
[----:B------:R-:W-:Y:S01]  /*4070*/  MUFU.EX2 R22, R22 ;  /* 0x0000001600167308 */ /* 0x000fe20000000800 */
[--C-:B------:R-:W-:Y:S02]  /*4080*/  HSET2.LE.AND R82, R11, R78.reuse, PT ;  /* 0x0000004e0b527233 */ /* 0x100fe40003803000 */
[----:B------:R-:W-:Y:S02]  /*4090*/  SHF.R.U32.HI R81, RZ, 0x18, R81 ;  /* 0x00000018ff517819 */ /* 0x000fe40000011651 */
[----:B------:R-:W-:Y:S02]  /*40a0*/  LOP3.LUT R8, R8, 0xff, RZ, 0xc0, !PT ;  /* 0x000000ff08087812 */ /* 0x000fe400078ec0ff */
[----:B-1----:R-:W-:Y:S01]  /*40b0*/  F2FP.BF16.F32.PACK_AB R11, R29, R98 ;  /* 0x000000621d0b723e */ /* 0x002fe200000010ff */
[----:B------:R-:W-:Y:S01]  /*40c0*/  MUFU.EX2 R24, R24 ;  /* 0x0000001800187308 */ /* 0x000fe20000000800 */
[----:B------:R-:W-:-:S02]  /*40d0*/  HSET2.LE.AND R80, R9, R78, PT ;  /* 0x0000004e09507233 */ /* 0x000fc40003803000 */
[----:B--2---:R-:W-:Y:S02]  /*40e0*/  F2FP.BF16.F32.PACK_AB R3, R91, R110 ;  /* 0x0000006e5b03723e */ /* 0x004fe400000010ff */
[--C-:B------:R-:W-:Y:S02]  /*40f0*/  HSET2.LE.AND R83, R83, R78.reuse, PT ;  /* 0x0000004e53537233 */ /* 0x100fe40003803000 */
[----:B------:R-:W-:Y:S01]  /*4100*/  PRMT R81, R8, 0x5410, R81 ;  /* 0x0000541008517816 */ /* 0x000fe20000000051 */
[----:B------:R-:W-:Y:S01]  /*4110*/  MUFU.EX2 R23, R23 ;  /* 0x0000001700177308 */ /* 0x000fe20000000800 */
[----:B----4-:R-:W-:Y:S02]  /*4120*/  F2FP.BF16.F32.PACK_AB R4, R27, R28 ;  /* 0x0000001c1b04723e */ /* 0x010fe400000010ff */
[----:B------:R-:W-:Y:S02]  /*4130*/  LOP3.LUT R82, R82, R11, RZ, 0xc0, !PT ;  /* 0x0000000b52527212 */ /* 0x000fe400078ec0ff */
[----:B------:R-:W-:Y:S01]  /*4140*/  LOP3.LUT R80, R80, R3, RZ, 0xc0, !PT ;  /* 0x0000000350507212 */ /* 0x000fe200078ec0ff */
[----:B------:R-:W1:Y:S01]  /*4150*/  LDSM.16.MT88.4 R8, [R117+0x6400] ;  /* 0x006400007508783b */ /* 0x000e620000004200 */
[----:B------:R-:W-:Y:S01]  /*4160*/  FFMA.FTZ R3, R12, UR17, -R107 ;  /* 0x000000110c037c23 */ /* 0x000fe2000801086b */
[----:B------:R-:W-:Y:S01]  /*4170*/  LOP3.LUT R83, R83, R4, RZ, 0xc0, !PT ;  /* 0x0000000453537212 */ /* 0x000fe200078ec0ff */
[----:B------:R-:W-:Y:S01]  /*4180*/  MUFU.EX2 R21, R21 ;  /* 0x0000001500157308 */ /* 0x000fe20000000800 */
[----:B------:R-:W-:-:S02]  /*4190*/  HSET2.LE.AND R81, R81, R78, PT ;  /* 0x0000004e51517233 */ /* 0x000fc40003803000 */
[----:B---3--:R-:W-:Y:S02]  /*41a0*/  F2FP.BF16.F32.PACK_AB R4, R108, R99 ;  /* 0x000000636c04723e */ /* 0x008fe400000010ff */
[----:B------:R-:W-:Y:S02]  /*41b0*/  LOP3.LUT R14, R13, 0xff, RZ, 0xc0, !PT ;  /* 0x000000ff0d0e7812 */ /* 0x000fe400078ec0ff */
[----:B------:R-:W-:Y:S01]  /*41c0*/  LOP3.LUT R81, R81, R4, RZ, 0xc0, !PT ;  /* 0x0000000451517212 */ /* 0x000fe200078ec0ff */
[----:B------:R-:W2:Y:S01]  /*41d0*/  MUFU.EX2 R3, R3 ;  /* 0x0000000300037308 */ /* 0x000ea20000000800 */
[----:B------:R-:W-:Y:S02]  /*41e0*/  SHF.R.U32.HI R4, RZ, 0x8, R7 ;  /* 0x00000008ff047819 */ /* 0x000fe40000011607 */
[C---:B------:R-:W-:Y:S02]  /*41f0*/  LOP3.LUT R12, R5.reuse, 0xffff, RZ, 0xc0, !PT ;  /* 0x0000ffff050c7812 */ /* 0x040fe400078ec0ff */
[----:B------:R-:W-:Y:S01]  /*4200*/  SHF.R.U32.HI R7, RZ, 0x10, R5 ;  /* 0x00000010ff077819 */ /* 0x000fe20000011605 */
[----:B------:R-:W-:Y:S01]  /*4210*/  HMMA.16816.F32.BF16 R36, R80, R40, RZ ;  /* 0x000000285024723c */ /* 0x000fe200000418ff */
[----:B------:R-:W-:Y:S01]  /*4220*/  PRMT R15, R14, 0x5410, R15 ;  /* 0x000054100e0f7816 */ /* 0x000fe2000000000f */
[----:B------:R-:W3:Y:S01]  /*4230*/  MUFU.EX2 R20, R20 ;  /* 0x0000001400147308 */ /* 0x000ee20000000800 */
[----:B------:R-:W-:-:S02]  /*4240*/  LOP3.LUT R45, R5, 0xff, RZ, 0xc0, !PT ;  /* 0x000000ff052d7812 */ /* 0x000fc400078ec0ff */
[----:B------:R-:W-:Y:S01]  /*4250*/  SHF.R.U32.HI R13, RZ, 0x18, R5 ;  /* 0x00000018ff0d7819 */ /* 0x000fe20000011605 */
[----:B------:R-:W-:Y:S01]  /*4260*/  HMMA.16816.F32.BF16 R40, R80, R42, RZ ;  /* 0x0000002a5028723c */ /* 0x000fe200000418ff */
[----:B------:R-:W-:Y:S02]  /*4270*/  SHF.R.U32.HI R12, RZ, 0x8, R12 ;  /* 0x00000008ff0c7819 */ /* 0x000fe4000001160c */
[----:B------:R-:W-:Y:S01]  /*4280*/  LOP3.LUT R6, R7, 0xff, RZ, 0xc0, !PT ;  /* 0x000000ff07067812 */ /* 0x000fe200078ec0ff */
[----:B------:R-:W-:Y:S01]  /*4290*/  MUFU.EX2 R26, R26 ;  /* 0x0000001a001a7308 */ /* 0x000fe20000000800 */
[----:B------:R-:W-:Y:S02]  /*42a0*/  PRMT R47, R47, 0x5410, R4 ;  /* 0x000054102f2f7816 */ /* 0x000fe40000000004 */
[----:B------:R-:W-:Y:S02]  /*42b0*/  PRMT R45, R45, 0x5410, R12 ;  /* 0x000054102d2d7816 */ /* 0x000fe4000000000c */
[----:B------:R-:W-:-:S02]  /*42c0*/  PRMT R13, R6, 0x5410, R13 ;  /* 0x00005410060d7816 */ /* 0x000fc4000000000d */
[--C-:B------:R-:W-:Y:S01]  /*42d0*/  HSET2.LE.AND R15, R15, R78.reuse, PT ;  /* 0x0000004e0f0f7233 */ /* 0x100fe20003803000 */
[----:B------:R-:W4:Y:S01]  /*42e0*/  MUFU.EX2 R25, R25 ;  /* 0x0000001900197308 */ /* 0x000f220000000800 */
[----:B--2---:R-:W-:Y:S01]  /*42f0*/  F2FP.BF16.F32.PACK_AB R44, R3, R22 ;  /* 0x00000016032c723e */ /* 0x004fe200000010ff */
[----:B------:R-:W2:Y:S01]  /*4300*/  LDSM.16.MT88.4 R4, [R86+0x6400] ;  /* 0x006400005604783b */ /* 0x000ea20000004200 */
[--C-:B------:R-:W-:Y:S02]  /*4310*/  HSET2.LE.AND R14, R47, R78.reuse, PT ;  /* 0x0000004e2f0e7233 */ /* 0x100fe40003803000 */
[--C-:B------:R-:W-:Y:S02]  /*4320*/  HSET2.LE.AND R12, R45, R78.reuse, PT ;  /* 0x0000004e2d0c7233 */ /* 0x100fe40003803000 */
[----:B------:R-:W-:Y:S01]  /*4330*/  LOP3.LUT R15, R15, R44, RZ, 0xc0, !PT ;  /* 0x0000002c0f0f7212 */ /* 0x000fe200078ec0ff */
[----:B------:R-:W-:Y:S01]  /*4340*/  MUFU.EX2 R135, R135 ;  /* 0x0000008700877308 */ /* 0x000fe20000000800 */
[----:B------:R-:W-:-:S02]  /*4350*/  HSET2.LE.AND R13, R13, R78, PT ;  /* 0x0000004e0d0d7233 */ /* 0x000fc40003803000 */
[----:B---3--:R-:W-:Y:S02]  /*4360*/  F2FP.BF16.F32.PACK_AB R47, R20, R21 ;  /* 0x00000015142f723e */ /* 0x008fe400000010ff */
[----:B------:R-:W-:Y:S02]  /*4370*/  F2FP.BF16.F32.PACK_AB R45, R23, R24 ;  /* 0x00000018172d723e */ /* 0x000fe400000010ff */
[----:B------:R-:W-:Y:S01]  /*4380*/  LOP3.LUT R14, R14, R47, RZ, 0xc0, !PT ;  /* 0x0000002f0e0e7212 */ /* 0x000fe200078ec0ff */
[----:B------:R-:W-:Y:S01]  /*4390*/  MUFU.EX2 R31, R31 ;  /* 0x0000001f001f7308 */ /* 0x000fe20000000800 */
[----:B----4-:R-:W-:Y:S02]  /*43a0*/  F2FP.BF16.F32.PACK_AB R44, R25, R26 ;  /* 0x0000001a192c723e */ /* 0x010fe400000010ff */
[----:B------:R-:W-:Y:S02]  /*43b0*/  LOP3.LUT R12, R12, R45, RZ, 0xc0, !PT ;  /* 0x0000002d0c0c7212 */ /* 0x000fe400078ec0ff */
[----:B------:R-:W-:-:S02]  /*43c0*/  LOP3.LUT R13, R13, R44, RZ, 0xc0, !PT ;  /* 0x0000002c0d0d7212 */ /* 0x000fc400078ec0ff */
[----:B-----5:R-:W-:Y:S01]  /*43d0*/  HMMA.16816.F32.BF16 R44, R80, R48, RZ ;  /* 0x00000030502c723c */ /* 0x020fe200000418ff */
[----:B------:R-:W-:Y:S02]  /*43e0*/  LOP3.LUT R63, R75, R66, R53, 0x96, !PT ;  /* 0x000000424b3f7212 */ /* 0x000fe400078e9635 */
[----:B------:R-:W-:Y:S01]  /*43f0*/  LDSM.16.MT88.4 R64, [R86+0x7000] ;  /* 0x007000005640783b */ /* 0x000fe20000004200 */
[----:B------:R-:W-:Y:S02]  /*4400*/  LOP3.LUT R72, R71, R54, R52, 0x96, !PT ;  /* 0x0000003647487212 */ /* 0x000fe400078e9634 */
[----:B-1----:R-:W-:Y:S01]  /*4410*/  HMMA.16816.F32.BF16 R36, R12, R8, R36 ;  /* 0x000000080c24723c */ /* 0x002fe20000041824 */
[----:B------:R-:W-:-:S04]  /*4420*/  IMAD.WIDE.U32 R92, R63, -0x326172a9, RZ ;  /* 0xcd9e8d573f5c7825 */ /* 0x000fc800078e00ff */
[----:B------:R-:W-:Y:S01]  /*4430*/  IMAD.WIDE.U32 R72, R72, -0x2daee0ad, RZ ;  /* 0xd2511f5348487825 */ /* 0x000fe200078e00ff */
[----:B------:R-:W-:Y:S01]  /*4440*/  HMMA.16816.F32.BF16 R40, R12, R10, R40 ;  /* 0x0000000a0c28723c */ /* 0x000fe20000041828 */
[----:B------:R-:W1:Y:S01]  /*4450*/  LDSM.16.MT88.4 R8, [R117+0x7400] ;  /* 0x007400007508783b */ /* 0x000e620000004200 */
[----:B------:R-:W-:Y:S02]  /*4460*/  LOP3.LUT R70, R93, R70, R62, 0x96, !PT ;  /* 0x000000465d467212 */ /* 0x000fe400078e963e */
[----:B------:R-:W-:Y:S02]  /*4470*/  LOP3.LUT R61, R73, R74, R61, 0x96, !PT ;  /* 0x0000004a493d7212 */ /* 0x000fe400078e963d */
[----:B------:R-:W-:Y:S01]  /*4480*/  HMMA.16816.F32.BF16 R48, R80, R50, RZ ;  /* 0x000000325030723c */ /* 0x000fe200000418ff */
[----:B------:R-:W-:-:S05]  /*4490*/  IMAD.WIDE.U32 R70, R70, -0x2daee0ad, RZ ;  /* 0xd2511f5346467825 */ /* 0x000fca00078e00ff */
[C---:B------:R-:W-:Y:S06]  /*44a0*/  HMMA.16816.F32.BF16 R52, R80.reuse, R56, RZ ;  /* 0x000000385034723c */ /* 0x040fec00000418ff */
[----:B------:R-:W-:Y:S06]  /*44b0*/  HMMA.16816.F32.BF16 R56, R80, R58, RZ ;  /* 0x0000003a5038723c */ /* 0x000fec00000418ff */
[C---:B--2---:R-:W-:Y:S06]  /*44c0*/  HMMA.16816.F32.BF16 R44, R12.reuse, R4, R44 ;  /* 0x000000040c2c723c */ /* 0x044fec000004182c */
[C---:B------:R-:W-:Y:S01]  /*44d0*/  HMMA.16816.F32.BF16 R48, R12.reuse, R6, R48 ;  /* 0x000000060c30723c */ /* 0x040fe20000041830 */
[----:B------:R-:W2:Y:S05]  /*44e0*/  LDSM.16.MT88.4 R4, [R86+0x7400] ;  /* 0x007400005604783b */ /* 0x000eaa0000004200 */
[C---:B-1----:R-:W-:Y:S06]  /*44f0*/  HMMA.16816.F32.BF16 R52, R12.reuse, R8, R52 ;  /* 0x000000080c34723c */ /* 0x042fec0000041834 */
[----:B------:R-:W-:Y:S01]  /*4500*/  HMMA.16816.F32.BF16 R56, R12, R10, R56 ;  /* 0x0000000a0c38723c */ /* 0x000fe20000041838 */
[----:B------:R-:W-:-:S05]  /*4510*/  IMAD.WIDE.U32 R8, R61, -0x326172a9, RZ ;  /* 0xcd9e8d573d087825 */ /* 0x000fca00078e00ff */
[----:B------:R-:W-:Y:S02]  /*4520*/  LOP3.LUT R9, R9, R92, R60, 0x96, !PT ;  /* 0x0000005c09097212 */ /* 0x000fe400078e963c */
[C---:B------:R-:W-:Y:S01]  /*4530*/  HMMA.16816.F32.BF16 R60, R80.reuse, R64, RZ ;  /* 0x00000040503c723c */ /* 0x040fe200000418ff */
[----:B------:R-:W-:Y:S02]  /*4540*/  LOP3.LUT R10, R71, R72, R128, 0x96, !PT ;  /* 0x00000048470a7212 */ /* 0x000fe400078e9680 */
[----:B------:R-:W1:Y:S01]  /*4550*/  LDSM.16.MT88.4 R72, [R117+0x8000] ;  /* 0x008000007548783b */ /* 0x000e620000004200 */
[----:B------:R-:W-:Y:S02]  /*4560*/  IMAD.WIDE.U32 R92, R9, -0x2daee0ad, RZ ;  /* 0xd2511f53095c7825 */ /* 0x000fe400078e00ff */
[----:B------:R-:W-:Y:S02]  /*4570*/  HMMA.16816.F32.BF16 R64, R80, R66, RZ ;  /* 0x000000425040723c */ /* 0x000fe400000418ff */
[----:B------:R-:W-:Y:S01]  /*4580*/  IMAD.WIDE.U32 R10, R10, -0x326172a9, RZ ;  /* 0xcd9e8d570a0a7825 */ /* 0x000fe200078e00ff */
[----:B------:R-:W-:-:S02]  /*4590*/  LOP3.LUT R9, R93, R70, R68, 0x96, !PT ;  /* 0x000000465d097212 */ /* 0x000fc400078e9644 */
[----:B------:R-:W-:Y:S02]  /*45a0*/  LOP3.LUT R94, R92, 0xff, RZ, 0xc0, !PT ;  /* 0x000000ff5c5e7812 */ /* 0x000fe400078ec0ff */
[----:B------:R-:W-:Y:S02]  /*45b0*/  LOP3.LUT R8, R11, R8, R69, 0x96, !PT ;  /* 0x000000080b087212 */ /* 0x000fe400078e9645 */
[C---:B------:R-:W-:Y:S02]  /*45c0*/  LOP3.LUT R11, R10.reuse, 0xffff, RZ, 0xc0, !PT ;  /* 0x0000ffff0a0b7812 */ /* 0x040fe400078ec0ff */
[----:B------:R-:W-:Y:S02]  /*45d0*/  LOP3.LUT R109, R10, 0xff, RZ, 0xc0, !PT ;  /* 0x000000ff0a6d7812 */ /* 0x000fe400078ec0ff */
[--C-:B------:R-:W-:Y:S02]  /*45e0*/  SHF.R.U32.HI R96, RZ, 0x10, R10.reuse ;  /* 0x00000010ff607819 */ /* 0x100fe4000001160a */
[----:B------:R-:W-:-:S02]  /*45f0*/  SHF.R.U32.HI R95, RZ, 0x18, R10 ;  /* 0x00000018ff5f7819 */ /* 0x000fc4000001160a */
[----:B------:R-:W-:Y:S01]  /*4600*/  LOP3.LUT R96, R96, 0xff, RZ, 0xc0, !PT ;  /* 0x000000ff60607812 */ /* 0x000fe200078ec0ff */
[C---:B--2---:R-:W-:Y:S01]  /*4610*/  HMMA.16816.F32.BF16 R60, R12.reuse, R4, R60 ;  /* 0x000000040c3c723c */ /* 0x044fe2000004183c */
[----:B------:R-:W-:Y:S02]  /*4620*/  LOP3.LUT R113, R9, 0xff, RZ, 0xc0, !PT ;  /* 0x000000ff09717812 */ /* 0x000fe400078ec0ff */
[----:B------:R-:W-:Y:S02]  /*4630*/  LOP3.LUT R10, R92, 0xffff, RZ, 0xc0, !PT ;  /* 0x0000ffff5c0a7812 */ /* 0x000fe400078ec0ff */
[----:B------:R-:W-:Y:S01]  /*4640*/  SHF.R.U32.HI R93, RZ, 0x10, R92 ;  /* 0x00000010ff5d7819 */ /* 0x000fe2000001165c */
[----:B------:R-:W-:Y:S01]  /*4650*/  HMMA.16816.F32.BF16 R64, R12, R6, R64 ;  /* 0x000000060c40723c */ /* 0x000fe20000041840 */
[----:B------:R-:W2:Y:S01]  /*4660*/  LDSM.16.MT88.4 R4, [R117+0x8400] ;  /* 0x008400007504783b */ /* 0x000ea20000004200 */
[----:B------:R-:W-:Y:S02]  /*4670*/  SHF.R.U32.HI R111, RZ, 0x8, R10 ;  /* 0x00000008ff6f7819 */ /* 0x000fe4000001160a */
[----:B------:R-:W-:-:S02]  /*4680*/  SHF.R.U32.HI R92, RZ, 0x18, R92 ;  /* 0x00000018ff5c7819 */ /* 0x000fc4000001165c */
[----:B------:R-:W-:Y:S02]  /*4690*/  LOP3.LUT R93, R93, 0xff, RZ, 0xc0, !PT ;  /* 0x000000ff5d5d7812 */ /* 0x000fe400078ec0ff */
[----:B------:R-:W-:Y:S01]  /*46a0*/  PRMT R111, R94, 0x5410, R111 ;  /* 0x000054105e6f7816 */ /* 0x000fe2000000006f */
[--C-:B------:R-:W-:Y:S01]  /*46b0*/  FFMA.FTZ R94, R35, UR17, -R79.reuse ;  /* 0x00000011235e7c23 */ /* 0x100fe2000801084f */
[----:B------:R-:W-:Y:S01]  /*46c0*/  PRMT R93, R93, 0x5410, R92 ;  /* 0x000054105d5d7816 */ /* 0x000fe2000000005c */
[--C-:B------:R-:W-:Y:S01]  /*46d0*/  FFMA.FTZ R92, R32, UR17, -R79.reuse ;  /* 0x00000011205c7c23 */ /* 0x100fe2000801084f */
[----:B------:R-:W-:Y:S01]  /*46e0*/  MUFU.EX2 R35, R114 ;  /* 0x0000007200237308 */ /* 0x000fe20000000800 */
[----:B-1----:R-:W-:Y:S01]  /*46f0*/  HMMA.16816.F32.BF16 R68, R80, R72, RZ ;  /* 0x000000485044723c */ /* 0x002fe200000418ff */
[----:B------:R-:W-:Y:S01]  /*4700*/  FFMA.FTZ R32, R34, UR17, -R79 ;  /* 0x0000001122207c23 */ /* 0x000fe2000801084f */
[----:B------:R-:W-:-:S04]  /*4710*/  HSET2.LE.AND R111, R111, R78, PT ;  /* 0x0000004e6f6f7233 */ /* 0x000fc80003803000 */
[----:B------:R-:W-:Y:S01]  /*4720*/  HMMA.16816.F32.BF16 R72, R80, R74, RZ ;  /* 0x0000004a5048723c */ /* 0x000fe200000418ff */
[----:B------:R1:W-:Y:S08]  /*4730*/  MUFU.EX2 R33, R94 ;  /* 0x0000005e00217308 */ /* 0x0003f00000000800 */
[----:B------:R-:W-:Y:S08]  /*4740*/  MUFU.EX2 R92, R92 ;  /* 0x0000005c005c7308 */ /* 0x000ff00000000800 */
[----:B------:R-:W-:Y:S01]  /*4750*/  MUFU.EX2 R32, R32 ;  /* 0x0000002000207308 */ /* 0x000fe20000000800 */
[--C-:B-1----:R-:W-:Y:S01]  /*4760*/  FFMA.FTZ R94, R88, UR17, -R107.reuse ;  /* 0x00000011585e7c23 */ /* 0x102fe2000801086b */
[----:B------:R-:W-:Y:S01]  /*4770*/  FFMA.FTZ R88, R90, UR17, -R107 ;  /* 0x000000115a587c23 */ /* 0x000fe2000801086b */
[C---:B--2---:R-:W-:Y:S05]  /*4780*/  HMMA.16816.F32.BF16 R68, R12.reuse, R4, R68 ;  /* 0x000000040c44723c */ /* 0x044fea0000041844 */
[----:B------:R-:W1:Y:S01]  /*4790*/  MUFU.EX2 R88, R88 ;  /* 0x0000005800587308 */ /* 0x000e620000000800 */
[----:B------:R-:W-:Y:S01]  /*47a0*/  HMMA.16816.F32.BF16 R72, R12, R6, R72 ;  /* 0x000000060c48723c */ /* 0x000fe20000041848 */
[----:B------:R-:W-:-:S02]  /*47b0*/  SHF.R.U32.HI R4, RZ, 0x8, R11 ;  /* 0x00000008ff047819 */ /* 0x000fc4000001160b */
[C---:B------:R-:W-:Y:S02]  /*47c0*/  LOP3.LUT R5, R8.reuse, 0xff, RZ, 0xc0, !PT ;  /* 0x000000ff08057812 */ /* 0x040fe400078ec0ff */
[----:B------:R-:W-:Y:S02]  /*47d0*/  PRMT R109, R109, 0x5410, R4 ;  /* 0x000054106d6d7816 */ /* 0x000fe40000000004 */
[----:B------:R-:W-:Y:S01]  /*47e0*/  MUFU.EX2 R90, R18 ;  /* 0x00000012005a7308 */ /* 0x000fe20000000800 */
[----:B------:R-:W-:Y:S02]  /*47f0*/  LOP3.LUT R4, R8, 0xffff, RZ, 0xc0, !PT ;  /* 0x0000ffff08047812 */ /* 0x000fe400078ec0ff */
[----:B------:R-:W-:Y:S02]  /*4800*/  SHF.R.U32.HI R6, RZ, 0x10, R9 ;  /* 0x00000010ff067819 */ /* 0x000fe40000011609 */
[----:B------:R-:W-:Y:S02]  /*4810*/  SHF.R.U32.HI R4, RZ, 0x8, R4 ;  /* 0x00000008ff047819 */ /* 0x000fe40000011604 */
[----:B------:R-:W-:Y:S01]  /*4820*/  PRMT R11, R96, 0x5410, R95 ;  /* 0x00005410600b7816 */ /* 0x000fe2000000005f */
[----:B------:R-:W-:Y:S01]  /*4830*/  FFMA.FTZ R96, R17, UR17, -R107 ;  /* 0x0000001111607c23 */ /* 0x000fe2000801086b */
[----:B------:R-:W-:Y:S01]  /*4840*/  PRMT R5, R5, 0x5410, R4 ;  /* 0x0000541005057816 */ /* 0x000fe20000000004 */
[----:B------:R-:W-:Y:S01]  /*4850*/  MUFU.EX2 R94, R94 ;  /* 0x0000005e005e7308 */ /* 0x000fe20000000800 */
[----:B------:R-:W-:-:S02]  /*4860*/  SHF.R.U32.HI R95, RZ, 0x10, R8 ;  /* 0x00000010ff5f7819 */ /* 0x000fc40000011608 */
[----:B------:R-:W-:Y:S02]  /*4870*/  LOP3.LUT R4, R9, 0xffff, RZ, 0xc0, !PT ;  /* 0x0000ffff09047812 */ /* 0x000fe400078ec0ff */
[----:B------:R-:W-:Y:S02]  /*4880*/  SHF.R.U32.HI R7, RZ, 0x18, R9 ;  /* 0x00000018ff077819 */ /* 0x000fe40000011609 */
[----:B------:R-:W-:Y:S01]  /*4890*/  LOP3.LUT R6, R6, 0xff, RZ, 0xc0, !PT ;  /* 0x000000ff06067812 */ /* 0x000fe200078ec0ff */
[----:B------:R-:W-:Y:S01]  /*48a0*/  MUFU.EX2 R96, R96 ;  /* 0x0000006000607308 */ /* 0x000fe20000000800 */
[----:B------:R-:W-:Y:S02]  /*48b0*/  SHF.R.U32.HI R8, RZ, 0x18, R8 ;  /* 0x00000018ff087819 */ /* 0x000fe40000011608 */
[----:B------:R-:W-:Y:S02]  /*48c0*/  LOP3.LUT R95, R95, 0xff, RZ, 0xc0, !PT ;  /* 0x000000ff5f5f7812 */ /* 0x000fe400078ec0ff */
[----:B------:R-:W-:-:S02]  /*48d0*/  SHF.R.U32.HI R4, RZ, 0x8, R4 ;  /* 0x00000008ff047819 */ /* 0x000fc40000011604 */
[----:B------:R-:W-:Y:S02]  /*48e0*/  PRMT R7, R6, 0x5410, R7 ;  /* 0x0000541006077816 */ /* 0x000fe40000000007 */
[----:B------:R-:W-:Y:S02]  /*48f0*/  PRMT R95, R95, 0x5410, R8 ;  /* 0x000054105f5f7816 */ /* 0x000fe40000000008 */
[----:B------:R-:W-:Y:S02]  /*4900*/  PRMT R113, R113, 0x5410, R4 ;  /* 0x0000541071717816 */ /* 0x000fe40000000004 */
[--C-:B------:R-:W-:Y:S02]  /*4910*/  HSET2.LE.AND R8, R5, R78.reuse, PT ;  /* 0x0000004e05087233 */ /* 0x100fe40003803000 */
[--C-:B------:R-:W-:Y:S02]  /*4920*/  HSET2.LE.AND R112, R7, R78.reuse, PT ;  /* 0x0000004e07707233 */ /* 0x100fe40003803000 */
[----:B------:R-:W2:Y:S01]  /*4930*/  LDSM.16.MT88.4 R4, [R86+0x8000] ;  /* 0x008000005604783b */ /* 0x000ea20000004200 */
[--C-:B------:R-:W-:Y:S01]  /*4940*/  HSET2.LE.AND R9, R95, R78.reuse, PT ;  /* 0x0000004e5f097233 */ /* 0x100fe20003803000 */
[--C-:B------:R-:W-:Y:S01]  /*4950*/  FFMA.FTZ R95, R30, UR17, -R79.reuse ;  /* 0x000000111e5f7c23 */ /* 0x100fe2000801084f */
[--C-:B------:R-:W-:Y:S01]  /*4960*/  HSET2.LE.AND R10, R109, R78.reuse, PT ;  /* 0x0000004e6d0a7233 */ /* 0x100fe20003803000 */
[--C-:B------:R-:W-:Y:S01]  /*4970*/  FFMA.FTZ R30, R77, UR17, -R79.reuse ;  /* 0x000000114d1e7c23 */ /* 0x100fe2000801084f */
[--C-:B------:R-:W-:Y:S01]  /*4980*/  HSET2.LE.AND R109, R93, R78.reuse, PT ;  /* 0x0000004e5d6d7233 */ /* 0x100fe20003803000 */
[----:B------:R-:W-:Y:S01]  /*4990*/  MUFU.EX2 R34, R95 ;  /* 0x0000005f00227308 */ /* 0x000fe20000000800 */
[--C-:B------:R-:W-:Y:S01]  /*49a0*/  HSET2.LE.AND R11, R11, R78.reuse, PT ;  /* 0x0000004e0b0b7233 */ /* 0x100fe20003803000 */
[----:B------:R-:W-:Y:S01]  /*49b0*/  FFMA.FTZ R93, R76, UR17, -R79 ;  /* 0x000000114c5d7c23 */ /* 0x000fe2000801084f */
[----:B------:R-:W-:-:S05]  /*49c0*/  HSET2.LE.AND R113, R113, R78, PT ;  /* 0x0000004e71717233 */ /* 0x000fca0003803000 */
[----:B------:R1:W3:Y:S08]  /*49d0*/  MUFU.EX2 R95, R16 ;  /* 0x00000010005f7308 */ /* 0x0002f00000000800 */
[----:B------:R-:W-:Y:S08]  /*49e0*/  MUFU.EX2 R30, R30 ;  /* 0x0000001e001e7308 */ /* 0x000ff00000000800 */
[----:B------:R-:W4:Y:S01]  /*49f0*/  MUFU.EX2 R93, R93 ;  /* 0x0000005d005d7308 */ /* 0x000f220000000800 */
[----:B-1----:R-:W-:Y:S01]  /*4a00*/  F2FP.BF16.F32.PACK_AB R16, R135, R88 ;  /* 0x000000588710723e */ /* 0x002fe200000010ff */
[C---:B--2---:R-:W-:Y:S06]  /*4a10*/  HMMA.16816.F32.BF16 R76, R80.reuse, R4, RZ ;  /* 0x00000004504c723c */ /* 0x044fec00000418ff */
[----:B------:R-:W-:Y:S01]  /*4a20*/  HMMA.16816.F32.BF16 R80, R80, R6, RZ ;  /* 0x000000065050723c */ /* 0x000fe200000418ff */
[----:B---3--:R-:W-:Y:S01]  /*4a30*/  F2FP.BF16.F32.PACK_AB R4, R95, R96 ;  /* 0x000000605f04723e */ /* 0x008fe200000010ff */
[----:B------:R-:W-:Y:S01]  /*4a40*/  FFMA.FTZ R5, R97, UR17, -R107 ;  /* 0x0000001161057c23 */ /* 0x000fe2000801086b */
[----:B------:R-:W-:-:S02]  /*4a50*/  FADD.FTZ R97, R99, R108 ;  /* 0x0000006c63617221 */ /* 0x000fc40000010000 */
[----:B------:R-:W-:Y:S01]  /*4a60*/  LOP3.LUT R9, R9, R4, RZ, 0xc0, !PT ;  /* 0x0000000409097212 */ /* 0x000fe200078ec0ff */
[----:B------:R-:W1:Y:S01]  /*4a70*/  MUFU.EX2 R89, R5 ;  /* 0x0000000500597308 */ /* 0x000e620000000800 */
[----:B------:R-:W-:Y:S01]  /*4a80*/  FADD.FTZ R7, R110, R91 ;  /* 0x0000005b6e077221 */ /* 0x000fe20000010000 */
[----:B----4-:R-:W-:Y:S01]  /*4a90*/  F2FP.BF16.F32.PACK_AB R6, R93, R30 ;  /* 0x0000001e5d06723e */ /* 0x010fe200000010ff */
[----:B------:R-:W-:Y:S02]  /*4aa0*/  FADD.FTZ R28, R28, R97 ;  /* 0x000000611c1c7221 */ /* 0x000fe40000010000 */
[----:B------:R-:W-:Y:S01]  /*4ab0*/  FADD.FTZ R98, R98, R7 ;  /* 0x0000000762627221 */ /* 0x000fe20000010000 */
[----:B------:R-:W-:Y:S01]  /*4ac0*/  F2FP.BF16.F32.PACK_AB R7, R35, R92 ;  /* 0x0000005c2307723e */ /* 0x000fe200000010ff */
[----:B------:R-:W-:Y:S01]  /*4ad0*/  FADD.FTZ R27, R27, R28 ;  /* 0x0000001c1b1b7221 */ /* 0x000fe20000010000 */
[----:B------:R2:W3:Y:S01]  /*4ae0*/  MUFU.EX2 R91, R19 ;  /* 0x00000013005b7308 */ /* 0x0004e20000000800 */
[----:B------:R-:W-:Y:S01]  /*4af0*/  LOP3.LUT R6, R111, R6, RZ, 0xc0, !PT ;  /* 0x000000066f067212 */ /* 0x000fe200078ec0ff */
[----:B------:R-:W-:Y:S01]  /*4b00*/  FADD.FTZ R29, R29, R98 ;  /* 0x000000621d1d7221 */ /* 0x000fe20000010000 */
[----:B------:R-:W-:Y:S01]  /*4b10*/  LOP3.LUT R8, R8, R7, RZ, 0xc0, !PT ;  /* 0x0000000708087212 */ /* 0x000fe200078ec0ff */
[----:B------:R-:W-:Y:S01]  /*4b20*/  FADD.FTZ R26, R26, R27 ;  /* 0x0000001b1a1a7221 */ /* 0x000fe20000010000 */
[----:B------:R-:W-:-:S03]  /*4b30*/  F2FP.BF16.F32.PACK_AB R7, R33, R34 ;  /* 0x000000222107723e */ /* 0x000fc600000010ff */
[----:B------:R-:W-:Y:S01]  /*4b40*/  FADD.FTZ R25, R25, R26 ;  /* 0x0000001a19197221 */ /* 0x000fe20000010000 */
[----:B------:R-:W-:Y:S02]  /*4b50*/  LOP3.LUT R10, R10, R7, RZ, 0xc0, !PT ;  /* 0x000000070a0a7212 */ /* 0x000fe400078ec0ff */
[----:B------:R-:W-:Y:S01]  /*4b60*/  LOP3.LUT R7, R109, R16, RZ, 0xc0, !PT ;  /* 0x000000106d077212 */ /* 0x000fe200078ec0ff */
[----:B------:R-:W-:Y:S01]  /*4b70*/  FADD.FTZ R22, R22, R25 ;  /* 0x0000001916167221 */ /* 0x000fe20000010000 */
[----:B-1----:R-:W-:-:S03]  /*4b80*/  F2FP.BF16.F32.PACK_AB R5, R89, R90 ;  /* 0x0000005a5905723e */ /* 0x002fc600000010ff */
[----:B------:R-:W-:Y:S01]  /*4b90*/  FADD.FTZ R3, R3, R22 ;  /* 0x0000001603037221 */ /* 0x000fe20000010000 */
[----:B--2---:R-:W1:Y:S01]  /*4ba0*/  LDSM.16.MT88.4 R16, [R86+0x8400] ;  /* 0x008400005610783b */ /* 0x004e620000004200 */
[----:B---3--:R-:W-:Y:S02]  /*4bb0*/  F2FP.BF16.F32.PACK_AB R4, R91, R94 ;  /* 0x0000005e5b04723e */ /* 0x008fe400000010ff */
[----:B------:R-:W-:Y:S01]  /*4bc0*/  LOP3.LUT R5, R112, R5, RZ, 0xc0, !PT ;  /* 0x0000000570057212 */ /* 0x000fe200078ec0ff */
[----:B------:R-:W-:Y:S01]  /*4bd0*/  FADD.FTZ R96, R96, R3 ;  /* 0x0000000360607221 */ /* 0x000fe20000010000 */
[----:B------:R-:W-:Y:S02]  /*4be0*/  LOP3.LUT R11, R11, R4, RZ, 0xc0, !PT ;  /* 0x000000040b0b7212 */ /* 0x000fe400078ec0ff */
[----:B------:R-:W-:Y:S01]  /*4bf0*/  F2FP.BF16.F32.PACK_AB R4, R31, R32 ;  /* 0x000000201f04723e */ /* 0x000fe200000010ff */
        /* <DEDUP_REMOVED lines=136> */
[----:B-1----:R-:W1:Y:S04]  /*5480*/  LDSM.16.M88.4 R24, [R116+0x3800] ;  /* 0x003800007418783b */ /* 0x002e680000000200 */
        /* <DEDUP_REMOVED lines=64> */
[----:B------:R-:W-:Y:S01]  /*5890*/  HMMA.16816.F32.BF16 R16, R32, R94, R16 ;  /* 0x0000005e2010723c */ /* 0x000fe20000041810 */
[----:B------:R-:W2:Y:S01]  /*58a0*/  LDSM.16.M88.4 R92, [R116+0x5c00] ;  /* 0x005c0000745c783b */ /* 0x000ea20000000200 */
[----:B------:R-:W-:-:S04]  /*58b0*/  DEPBAR.LE SB0, 0x0 ;  /* 0x000080000000791a */ /* 0x000fc80000000000 */
[C---:B-1----:R-:W-:Y:S06]  /*58c0*/  HMMA.16816.F32.BF16 R12, R32.reuse, R24, R12 ;  /* 0x00000018200c723c */ /* 0x042fec000004180c */
[----:B------:R-:W-:Y:S01]  /*58d0*/  HMMA.16816.F32.BF16 R96, R32, R26, R96 ;  /* 0x0000001a2060723c */ /* 0x000fe20000041860 */
[----:B------:R-:W-:-:S04]  /*58e0*/  IMAD.U32 R24, RZ, RZ, UR18 ;  /* 0x00000012ff187e24 */ /* 0x000fc8000f8e00ff */
[----:B------:R-:W-:Y:S01]  /*58f0*/  IMAD R3, R24, 0x40, R129 ;  /* 0x0000004018037824 */ /* 0x000fe200078e0281 */
[C---:B--2---:R-:W-:Y:S03]  /*5900*/  HMMA.16816.F32.BF16 R28, R32.reuse, R92, R28 ;  /* 0x0000005c201c723c */ /* 0x044fe6000004181c */
[C---:B------:R-:W-:Y:S02]  /*5910*/  VIADD R26, R3.reuse, 0x1 ;  /* 0x00000001031a7836 */ /* 0x040fe40000000000 */
[----:B------:R-:W-:Y:S01]  /*5920*/  VIADD R24, R3, 0x8 ;  /* 0x0000000803187836 */ /* 0x000fe20000000000 */
[----:B------:R-:W-:Y:S02]  /*5930*/  HMMA.16816.F32.BF16 R88, R32, R94, R88 ;  /* 0x0000005e2058723c */ /* 0x000fe40000041858 */
[----:B------:R-:W-:Y:S01]  /*5940*/  I2FP.F32.S32 R114, R26 ;  /* 0x0000001a00727245 */ /* 0x000fe20000201400 */
[----:B------:R-:W-:Y:S01]  /*5950*/  BAR.SYNC.DEFER_BLOCKING 0x0 ;  /* 0x0000000000007b1d */ /* 0x000fe20000010000 */
[----:B------:R-:W-:-:S02]  /*5960*/  ISETP.GE.AND P0, PT, R26, R106, PT ;  /* 0x0000006a1a00720c */ /* 0x000fc40003f06270 */
[----:B------:R-:W-:Y:S01]  /*5970*/  ISETP.GE.AND P6, PT, R26, R105, PT ;  /* 0x000000691a00720c */ /* 0x000fe20003fc6270 */
[----:B------:R-:W-:Y:S01]  /*5980*/  FFMA.FTZ R114, R114, UR5, R9 ;  /* 0x0000000572727c23 */ /* 0x000fe20008010009 */
[----:B------:R-:W-:Y:S02]  /*5990*/  I2FP.F32.S32 R26, R26 ;  /* 0x0000001a001a7245 */ /* 0x000fe40000201400 */
[-C--:B------:R-:W-:Y:S02]  /*59a0*/  I2FP.F32.S32 R9, R24.reuse ;  /* 0x0000001800097245 */ /* 0x080fe40000201400 */
[----:B------:R-:W-:Y:S01]  /*59b0*/  I2FP.F32.S32 R25, R24 ;  /* 0x0000001800197245 */ /* 0x000fe20000201400 */
[----:B------:R-:W-:Y:S01]  /*59c0*/  FFMA.FTZ R11, R26, UR5, R11 ;  /* 0x000000051a0b7c23 */ /* 0x000fe2000801000b */
[----:B------:R-:W-:Y:S01]  /*59d0*/  ISETP.GE.AND P5, PT, R24, R106, PT ;  /* 0x0000006a1800720c */ /* 0x000fe20003fa6270 */
[----:B------:R-:W-:Y:S01]  /*59e0*/  FFMA.FTZ R26, R9, UR5, R4 ;  /* 0x00000005091a7c23 */ /* 0x000fe20008010004 */
[----:B------:R-:W-:-:S02]  /*59f0*/  VIADD R9, R3, 0x9 ;  /* 0x0000000903097836 */ /* 0x000fc40000000000 */
[----:B------:R-:W-:Y:S01]  /*5a00*/  FFMA.FTZ R6, R25, UR5, R6 ;  /* 0x0000000519067c23 */ /* 0x000fe20008010006 */
[----:B------:R-:W-:Y:S02]  /*5a10*/  ISETP.GE.AND P4, PT, R24, R105, PT ;  /* 0x000000691800720c */ /* 0x000fe40003f86270 */
[----:B------:R-:W-:Y:S02]  /*5a20*/  FSEL R114, R114, -INF , !P0 ;  /* 0xff80000072727808 */ /* 0x000fe40004000000 */
[----:B------:R-:W-:Y:S02]  /*5a30*/  I2FP.F32.S32 R4, R9 ;  /* 0x0000000900047245 */ /* 0x000fe40000201400 */
[----:B------:R-:W-:Y:S02]  /*5a40*/  FSEL R111, R11, -INF , !P6 ;  /* 0xff8000000b6f7808 */ /* 0x000fe40007000000 */
[----:B------:R-:W-:Y:S01]  /*5a50*/  ISETP.GE.AND P0, PT, R9, R106, PT ;  /* 0x0000006a0900720c */ /* 0x000fe20003f06270 */
[----:B------:R-:W-:Y:S01]  /*5a60*/  FFMA.FTZ R5, R4, UR5, R5 ;  /* 0x0000000504057c23 */ /* 0x000fe20008010005 */
[----:B------:R-:W-:Y:S01]  /*5a70*/  VIADD R4, R3, 0x10 ;  /* 0x0000001003047836 */ /* 0x000fe20000000000 */
[----:B------:R-:W-:-:S02]  /*5a80*/  ISETP.GE.AND P6, PT, R9, R105, PT ;  /* 0x000000690900720c */ /* 0x000fc40003fc6270 */
[----:B------:R-:W-:Y:S02]  /*5a90*/  I2FP.F32.S32 R24, R9 ;  /* 0x0000000900187245 */ /* 0x000fe40000201400 */
[-C--:B------:R-:W-:Y:S02]  /*5aa0*/  I2FP.F32.S32 R25, R4.reuse ;  /* 0x0000000400197245 */ /* 0x080fe40000201400 */
[----:B------:R-:W-:Y:S01]  /*5ab0*/  I2FP.F32.S32 R9, R4 ;  /* 0x0000000400097245 */ /* 0x000fe20000201400 */
[----:B------:R-:W-:Y:S01]  /*5ac0*/  FFMA.FTZ R7, R24, UR5, R7 ;  /* 0x0000000518077c23 */ /* 0x000fe20008010007 */
[----:B------:R-:W-:Y:S01]  /*5ad0*/  FSEL R11, R6, -INF , !P4 ;  /* 0xff800000060b7808 */ /* 0x000fe20006000000 */
[----:B------:R-:W-:Y:S01]  /*5ae0*/  VIADD R6, R3, 0x11 ;  /* 0x0000001103067836 */ /* 0x000fe20000000000 */
[----:B------:R-:W-:Y:S01]  /*5af0*/  FSEL R26, R26, -INF , !P5 ;  /* 0xff8000001a1a7808 */ /* 0x000fe20006800000 */
[----:B------:R-:W-:Y:S01]  /*5b00*/  FFMA.FTZ R20, R25, UR5, R20 ;  /* 0x0000000519147c23 */ /* 0x000fe20008010014 */
[C---:B------:R-:W-:Y:S01]  /*5b10*/  ISETP.GE.AND P5, PT, R4.reuse, R106, PT ;  /* 0x0000006a0400720c */ /* 0x040fe20003fa6270 */
[----:B------:R-:W-:Y:S01]  /*5b20*/  FFMA.FTZ R9, R9, UR5, R22 ;  /* 0x0000000509097c23 */ /* 0x000fe20008010016 */
[----:B------:R-:W-:Y:S01]  /*5b30*/  ISETP.GE.AND P4, PT, R4, R105, PT ;  /* 0x000000690400720c */ /* 0x000fe20003f86270 */
[----:B------:R-:W-:Y:S01]  /*5b40*/  VIADD R4, R3, 0x18 ;  /* 0x0000001803047836 */ /* 0x000fe20000000000 */
[----:B------:R-:W-:-:S02]  /*5b50*/  I2FP.F32.S32 R22, R6 ;  /* 0x0000000600167245 */ /* 0x000fc40000201400 */
[----:B------:R-:W-:Y:S02]  /*5b60*/  FSEL R112, R5, -INF , !P0 ;  /* 0xff80000005707808 */ /* 0x000fe40004000000 */
[----:B------:R-:W-:Y:S01]  /*5b70*/  FSEL R92, R20, -INF , !P5 ;  /* 0xff800000145c7808 */ /* 0x000fe20006800000 */
[----:B------:R-:W-:Y:S01]  /*5b80*/  FFMA.FTZ R21, R22, UR5, R21 ;  /* 0x0000000516157c23 */ /* 0x000fe20008010015 */
[----:B------:R-:W-:Y:S02]  /*5b90*/  FSEL R33, R9, -INF , !P4 ;  /* 0xff80000009217808 */ /* 0x000fe40006000000 */
[C---:B------:R-:W-:Y:S02]  /*5ba0*/  ISETP.GE.AND P5, PT, R4.reuse, R106, PT ;  /* 0x0000006a0400720c */ /* 0x040fe40003fa6270 */
[----:B------:R-:W-:Y:S02]  /*5bb0*/  ISETP.GE.AND P4, PT, R4, R105, PT ;  /* 0x000000690400720c */ /* 0x000fe40003f86270 */
[----:B------:R-:W-:Y:S01]  /*5bc0*/  I2FP.F32.S32 R5, R4 ;  /* 0x0000000400057245 */ /* 0x000fe20000201400 */
[----:B------:R-:W-:Y:S01]  /*5bd0*/  IMAD.U32 R4, RZ, RZ, UR18 ;  /* 0x00000012ff047e24 */ /* 0x000fe2000f8e00ff */
[----:B------:R-:W-:-:S02]  /*5be0*/  FSEL R109, R7, -INF , !P6 ;  /* 0xff800000076d7808 */ /* 0x000fc40007000000 */
[----:B------:R-:W-:Y:S01]  /*5bf0*/  ISETP.GE.AND P0, PT, R6, R106, PT ;  /* 0x0000006a0600720c */ /* 0x000fe20003f06270 */
[----:B------:R-:W-:Y:S01]  /*5c00*/  IMAD R4, R4, 0x40, R129 ;  /* 0x0000004004047824 */ /* 0x000fe200078e0281 */
[----:B------:R-:W-:Y:S01]  /*5c10*/  ISETP.GE.AND P6, PT, R6, R105, PT ;  /* 0x000000690600720c */ /* 0x000fe20003fc6270 */
[C---:B------:R-:W-:Y:S01]  /*5c20*/  FFMA.FTZ R16, R5.reuse, UR5, R16 ;  /* 0x0000000505107c23 */ /* 0x040fe20008010010 */
[----:B------:R-:W-:Y:S01]  /*5c30*/  I2FP.F32.S32 R6, R6 ;  /* 0x0000000600067245 */ /* 0x000fe20000201400 */
[----:B------:R-:W-:Y:S01]  /*5c40*/  FFMA.FTZ R18, R5, UR5, R18 ;  /* 0x0000000505127c23 */ /* 0x000fe20008010012 */
[----:B------:R-:W-:Y:S01]  /*5c50*/  I2FP.F32.S32 R7, R3 ;  /* 0x0000000300077245 */ /* 0x000fe20000201400 */
[----:B------:R-:W-:Y:S01]  /*5c60*/  VIADD R5, R3, 0x19 ;  /* 0x0000001903057836 */ /* 0x000fe20000000000 */
[----:B------:R-:W-:Y:S01]  /*5c70*/  FSEL R94, R21, -INF , !P0 ;  /* 0xff800000155e7808 */ /* 0x000fe20004000000 */
[----:B------:R-:W-:Y:S01]  /*5c80*/  FFMA.FTZ R6, R6, UR5, R23 ;  /* 0x0000000506067c23 */ /* 0x000fe20008010017 */
[----:B------:R-:W-:Y:S01]  /*5c90*/  ISETP.GE.AND P0, PT, R3, R106, PT ;  /* 0x0000006a0300720c */ /* 0x000fe20003f06270 */
[----:B------:R-:W-:Y:S01]  /*5ca0*/  FFMA.FTZ R8, R7, UR5, R8 ;  /* 0x0000000507087c23 */ /* 0x000fe20008010008 */
[----:B------:R-:W-:Y:S01]  /*5cb0*/  VIADD R3, R4, 0x20 ;  /* 0x0000002004037836 */ /* 0x000fe20000000000 */
[----:B------:R-:W-:Y:S01]  /*5cc0*/  FSEL R93, R18, -INF , !P4 ;  /* 0xff800000125d7808 */ /* 0x000fe20006000000 */
[----:B------:R-:W-:Y:S01]  /*5cd0*/  VIADD R23, R4, 0x30 ;  /* 0x0000003004177836 */ /* 0x000fe20000000000 */
[----:B------:R-:W-:-:S02]  /*5ce0*/  FSEL R95, R6, -INF , !P6 ;  /* 0xff800000065f7808 */ /* 0x000fc40007000000 */
[----:B------:R-:W-:Y:S02]  /*5cf0*/  FSEL R34, R8, -INF , !P0 ;  /* 0xff80000008227808 */ /* 0x000fe40004000000 */
[----:B------:R-:W-:Y:S02]  /*5d00*/  I2FP.F32.S32 R6, R5 ;  /* 0x0000000500067245 */ /* 0x000fe40000201400 */
[CC--:B------:R-:W-:Y:S02]  /*5d10*/  ISETP.GE.AND P4, PT, R3.reuse, R106.reuse, PT ;  /* 0x0000006a0300720c */ /* 0x0c0fe40003f86270 */
[----:B------:R-:W-:Y:S01]  /*5d20*/  ISETP.GE.AND P0, PT, R3, R105, PT ;  /* 0x000000690300720c */ /* 0x000fe20003f06270 */
[C---:B------:R-:W-:Y:S01]  /*5d30*/  FFMA.FTZ R17, R6.reuse, UR5, R17 ;  /* 0x0000000506117c23 */ /* 0x040fe20008010011 */
[----:B------:R-:W-:Y:S01]  /*5d40*/  I2FP.F32.S32 R3, R3 ;  /* 0x0000000300037245 */ /* 0x000fe20000201400 */
[----:B------:R-:W-:Y:S01]  /*5d50*/  FFMA.FTZ R19, R6, UR5, R19 ;  /* 0x0000000506137c23 */ /* 0x000fe20008010013 */
[----:B------:R-:W-:Y:S01]  /*5d60*/  FSEL R108, R16, -INF , !P5 ;  /* 0xff800000106c7808 */ /* 0x000fe20006800000 */
[C---:B------:R-:W-:Y:S01]  /*5d70*/  VIADD R6, R4.reuse, 0x21 ;  /* 0x0000002104067836 */ /* 0x040fe20000000000 */
[----:B------:R-:W-:Y:S01]  /*5d80*/  ISETP.GE.AND P6, PT, R5, R106, PT ;  /* 0x0000006a0500720c */ /* 0x000fe20003fc6270 */
[----:B------:R-:W-:Y:S01]  /*5d90*/  FFMA.FTZ R12, R3, UR5, R12 ;  /* 0x00000005030c7c23 */ /* 0x000fe2000801000c */
[----:B------:R-:W-:Y:S01]  /*5da0*/  ISETP.GE.AND P5, PT, R5, R105, PT ;  /* 0x000000690500720c */ /* 0x000fe20003fa6270 */
[----:B------:R-:W-:Y:S01]  /*5db0*/  FFMA.FTZ R14, R3, UR5, R14 ;  /* 0x00000005030e7c23 */ /* 0x000fe2000801000e */
[C---:B------:R-:W-:Y:S01]  /*5dc0*/  VIADD R3, R4.reuse, 0x28 ;  /* 0x0000002804037836 */ /* 0x040fe20000000000 */
[----:B------:R-:W-:Y:S01]  /*5dd0*/  FSEL R110, R17, -INF , !P6 ;  /* 0xff800000116e7808 */ /* 0x000fe20007000000 */
[----:B------:R-:W-:Y:S01]  /*5de0*/  VIADD R5, R4, 0x38 ;  /* 0x0000003804057836 */ /* 0x000fe20000000000 */
[----:B------:R-:W-:-:S02]  /*5df0*/  FSEL R107, R19, -INF , !P5 ;  /* 0xff800000136b7808 */ /* 0x000fc40006800000 */
[C---:B------:R-:W-:Y:S02]  /*5e00*/  ISETP.GE.AND P6, PT, R6.reuse, R106, PT ;  /* 0x0000006a0600720c */ /* 0x040fe40003fc6270 */
[----:B------:R-:W-:Y:S02]  /*5e10*/  ISETP.GE.AND P5, PT, R6, R105, PT ;  /* 0x000000690600720c */ /* 0x000fe40003fa6270 */
[----:B------:R-:W-:Y:S02]  /*5e20*/  FSEL R12, R12, -INF , !P4 ;  /* 0xff8000000c0c7808 */ /* 0x000fe40006000000 */
[----:B------:R-:W-:Y:S02]  /*5e30*/  FSEL R17, R14, -INF , !P0 ;  /* 0xff8000000e117808 */ /* 0x000fe40004000000 */
[----:B------:R-:W-:Y:S02]  /*5e40*/  I2FP.F32.S32 R6, R6 ;  /* 0x0000000600067245 */ /* 0x000fe40000201400 */
[----:B------:R-:W-:-:S02]  /*5e50*/  ISETP.GE.AND P4, PT, R3, R106, PT ;  /* 0x0000006a0300720c */ /* 0x000fc40003f86270 */
[----:B------:R-:W-:Y:S01]  /*5e60*/  ISETP.GE.AND P0, PT, R3, R105, PT ;  /* 0x000000690300720c */ /* 0x000fe20003f06270 */
[C---:B------:R-:W-:Y:S01]  /*5e70*/  FFMA.FTZ R19, R6.reuse, UR5, R15 ;  /* 0x0000000506137c23 */ /* 0x040fe2000801000f */
[----:B------:R-:W-:Y:S01]  /*5e80*/  I2FP.F32.S32 R3, R3 ;  /* 0x0000000300037245 */ /* 0x000fe20000201400 */
[----:B------:R-:W-:Y:S01]  /*5e90*/  FFMA.FTZ R13, R6, UR5, R13 ;  /* 0x00000005060d7c23 */ /* 0x000fe2000801000d */
[C---:B------:R-:W-:Y:S02]  /*5ea0*/  VIADD R6, R4.reuse, 0x29 ;  /* 0x0000002904067836 */ /* 0x040fe40000000000 */
[----:B------:R-:W-:Y:S01]  /*5eb0*/  FSEL R19, R19, -INF , !P5 ;  /* 0xff80000013137808 */ /* 0x000fe20006800000 */
[C---:B------:R-:W-:Y:S01]  /*5ec0*/  FFMA.FTZ R14, R3.reuse, UR5, R96 ;  /* 0x00000005030e7c23 */ /* 0x040fe20008010060 */
[----:B------:R-:W-:Y:S01]  /*5ed0*/  FFMA.FTZ R15, R3, UR5, R98 ;  /* 0x00000005030f7c23 */ /* 0x000fe20008010062 */
[----:B------:R-:W-:Y:S01]  /*5ee0*/  FSEL R16, R13, -INF , !P6 ;  /* 0xff8000000d107808 */ /* 0x000fe20007000000 */
[----:B------:R-:W-:Y:S01]  /*5ef0*/  VIADD R3, R4, 0x31 ;  /* 0x0000003104037836 */ /* 0x000fe20000000000 */
[----:B------:R-:W-:-:S02]  /*5f00*/  ISETP.GE.AND P6, PT, R6, R106, PT ;  /* 0x0000006a0600720c */ /* 0x000fc40003fc6270 */
[----:B------:R-:W-:Y:S02]  /*5f10*/  FSEL R14, R14, -INF , !P4 ;  /* 0xff8000000e0e7808 */ /* 0x000fe40006000000 */
[----:B------:R-:W-:Y:S02]  /*5f20*/  FSEL R15, R15, -INF , !P0 ;  /* 0xff8000000f0f7808 */ /* 0x000fe40004000000 */
[C---:B------:R-:W-:Y:S02]  /*5f30*/  ISETP.GE.AND P4, PT, R23.reuse, R106, PT ;  /* 0x0000006a1700720c */ /* 0x040fe40003f86270 */
[----:B------:R-:W-:Y:S02]  /*5f40*/  ISETP.GE.AND P0, PT, R23, R105, PT ;  /* 0x000000691700720c */ /* 0x000fe40003f06270 */
[----:B------:R-:W-:Y:S02]  /*5f50*/  I2FP.F32.S32 R23, R23 ;  /* 0x0000001700177245 */ /* 0x000fe40000201400 */
[----:B------:R-:W-:-:S02]  /*5f60*/  ISETP.GE.AND P5, PT, R6, R105, PT ;  /* 0x000000690600720c */ /* 0x000fc40003fa6270 */
[----:B------:R-:W-:Y:S01]  /*5f70*/  I2FP.F32.S32 R6, R6 ;  /* 0x0000000600067245 */ /* 0x000fe20000201400 */
[C---:B------:R-:W-:Y:S01]  /*5f80*/  FFMA.FTZ R18, R23.reuse, UR5, R28 ;  /* 0x0000000517127c23 */ /* 0x040fe2000801001c */
[----:B------:R-:W-:-:S03]  /*5f90*/  FFMA.FTZ R23, R23, UR5, R30 ;  /* 0x0000000517177c23 */ /* 0x000fc6000801001e */
[----:B------:R-:W-:Y:S01]  /*5fa0*/  FFMA.FTZ R24, R6, UR5, R97 ;  /* 0x0000000506187c23 */ /* 0x000fe20008010061 */
[----:B------:R-:W-:Y:S01]  /*5fb0*/  FSEL R18, R18, -INF , !P4 ;  /* 0xff80000012127808 */ /* 0x000fe20006000000 */
[----:B------:R-:W-:Y:S01]  /*5fc0*/  FFMA.FTZ R13, R6, UR5, R99 ;  /* 0x00000005060d7c23 */ /* 0x000fe20008010063 */
[----:B------:R-:W-:Y:S02]  /*5fd0*/  FSEL R23, R23, -INF , !P0 ;  /* 0xff80000017177808 */ /* 0x000fe40004000000 */
[C---:B------:R-:W-:Y:S02]  /*5fe0*/  ISETP.GE.AND P4, PT, R5.reuse, R106, PT ;  /* 0x0000006a0500720c */ /* 0x040fe40003f86270 */
[----:B------:R-:W-:Y:S02]  /*5ff0*/  ISETP.GE.AND P0, PT, R5, R105, PT ;  /* 0x000000690500720c */ /* 0x000fe40003f06270 */
[----:B------:R-:W-:Y:S02]  /*6000*/  I2FP.F32.S32 R5, R5 ;  /* 0x0000000500057245 */ /* 0x000fe40000201400 */
[----:B------:R-:W-:-:S02]  /*6010*/  I2FP.F32.S32 R6, R3 ;  /* 0x0000000300067245 */ /* 0x000fc40000201400 */
[----:B------:R-:W-:Y:S01]  /*6020*/  FSEL R24, R24, -INF , !P6 ;  /* 0xff80000018187808 */ /* 0x000fe20007000000 */
[----:B------:R-:W-:Y:S01]  /*6030*/  FFMA.FTZ R20, R5, UR5, R90 ;  /* 0x0000000505147c23 */ /* 0x000fe2000801005a */
[----:B------:R-:W-:Y:S01]  /*6040*/  FSEL R13, R13, -INF , !P5 ;  /* 0xff8000000d0d7808 */ /* 0x000fe20006800000 */
[----:B------:R-:W-:Y:S01]  /*6050*/  FFMA.FTZ R22, R6, UR5, R31 ;  /* 0x0000000506167c23 */ /* 0x000fe2000801001f */
[----:B------:R-:W-:Y:S01]  /*6060*/  ISETP.GE.AND P6, PT, R3, R106, PT ;  /* 0x0000006a0300720c */ /* 0x000fe20003fc6270 */
[----:B------:R-:W-:Y:S01]  /*6070*/  FFMA.FTZ R27, R5, UR5, R88 ;  /* 0x00000005051b7c23 */ /* 0x000fe20008010058 */
[----:B------:R-:W-:Y:S01]  /*6080*/  ISETP.GE.AND P5, PT, R3, R105, PT ;  /* 0x000000690300720c */ /* 0x000fe20003fa6270 */
[----:B------:R-:W-:Y:S01]  /*6090*/  VIADD R3, R4, 0x39 ;  /* 0x0000003904037836 */ /* 0x000fe20000000000 */
[----:B------:R-:W-:Y:S01]  /*60a0*/  FSEL R20, R20, -INF , !P0 ;  /* 0xff80000014147808 */ /* 0x000fe20004000000 */
[----:B------:R-:W-:Y:S01]  /*60b0*/  FFMA.FTZ R25, R6, UR5, R29 ;  /* 0x0000000506197c23 */ /* 0x000fe2000801001d */
[----:B------:R-:W-:-:S02]  /*60c0*/  PLOP3.LUT P0, PT, PT, PT, UP0, 0x80, 0x0 ;  /* 0x000000000000781c */ /* 0x000fc40003f0f008 */
[----:B------:R-:W-:Y:S02]  /*60d0*/  FSEL R22, R22, -INF , !P5 ;  /* 0xff80000016167808 */ /* 0x000fe40006800000 */
[----:B------:R-:W-:Y:S02]  /*60e0*/  ISETP.GE.AND P5, PT, R4, R105, PT ;  /* 0x000000690400720c */ /* 0x000fe40003fa6270 */
[----:B------:R-:W-:Y:S02]  /*60f0*/  I2FP.F32.S32 R5, R4 ;  /* 0x0000000400057245 */ /* 0x000fe40000201400 */
[----:B------:R-:W-:Y:S02]  /*6100*/  I2FP.F32.S32 R4, R3 ;  /* 0x0000000300047245 */ /* 0x000fe40000201400 */
[----:B------:R-:W-:Y:S01]  /*6110*/  FSEL R25, R25, -INF , !P6 ;  /* 0xff80000019197808 */ /* 0x000fe20007000000 */
[----:B------:R-:W-:Y:S01]  /*6120*/  FFMA.FTZ R5, R5, UR5, R10 ;  /* 0x0000000505057c23 */ /* 0x000fe2000801000a */
[----:B------:R-:W-:Y:S01]  /*6130*/  FSEL R27, R27, -INF , !P4 ;  /* 0xff8000001b1b7808 */ /* 0x000fe20006000000 */
[C---:B------:R-:W-:Y:S01]  /*6140*/  FFMA.FTZ R28, R4.reuse, UR5, R89 ;  /* 0x00000005041c7c23 */ /* 0x040fe20008010059 */
[----:B------:R-:W-:Y:S01]  /*6150*/  FFMA.FTZ R21, R4, UR5, R91 ;  /* 0x0000000504157c23 */ /* 0x000fe2000801005b */
[----:B------:R-:W-:-:S02]  /*6160*/  ISETP.GE.AND P6, PT, R3, R106, PT ;  /* 0x0000006a0300720c */ /* 0x000fc40003fc6270 */
        /* <DEDUP_REMOVED lines=70> */
.L_x_950:
[----:B------:R-:W-:Y:S05]  /*65d0*/  BSYNC B0 ;  /* 0x0000000000007941 */ /* 0x000fea0003800000 */
.L_x_949:
[----:B------:R-:W0:Y:S02]  /*65e0*/  LDGDEPBAR ;  /* 0x00000000000079af */ /* 0x000e240000000000 */
.L_x_948:
[----:B------:R-:W-:Y:S01]  /*65f0*/  FMNMX.FTZ R3, R2, R34, !PT ;  /* 0x0000002202037209 */ /* 0x000fe20007810000 */
[----:B------:R-:W-:Y:S01]  /*6600*/  IMAD.WIDE.U32 R138, R104, -0x326172a9, RZ ;  /* 0xcd9e8d57688a7825 */ /* 0x000fe200078e00ff */
[----:B--2---:R-:W-:Y:S01]  /*6610*/  FMNMX.FTZ R6, R0, R89, !PT ;  /* 0x0000005900067209 */ /* 0x004fe20007810000 */
[----:B------:R-:W-:Y:S01]  /*6620*/  USHF.L.U32 UR6, UR18, 0x1, URZ ;  /* 0x0000000112067899 */ /* 0x000fe2000800063f */
[----:B------:R-:W-:Y:S01]  /*6630*/  FMNMX.FTZ R3, R114, R3, !PT ;  /* 0x0000000372037209 */ /* 0x000fe20007810000 */
[----:B------:R-:W-:Y:S01]  /*6640*/  IMAD.WIDE.U32 R30, R84, -0x2daee0ad, RZ ;  /* 0xd2511f53541e7825 */ /* 0x000fe200078e00ff */
[----:B------:R-:W-:Y:S01]  /*6650*/  FMNMX.FTZ R6, R111, R6, !PT ;  /* 0x000000066f067209 */ /* 0x000fe20007810000 */
[----:B------:R-:W-:Y:S01]  /*6660*/  UIADD3 UR4, UR6, 0x1, URZ ;  /* 0x0000000106047890 */ /* 0x000fe2000fffe03f */
[----:B------:R-:W-:Y:S01]  /*6670*/  FMNMX.FTZ R3, R26, R3, !PT ;  /* 0x000000031a037209 */ /* 0x000fe20007810000 */
[----:B------:R-:W-:Y:S01]  /*6680*/  VIADD R35, R132, 0x3c6ef372 ;  /* 0x3c6ef37284237836 */ /* 0x000fe20000000000 */
[----:B------:R-:W-:Y:S01]  /*6690*/  FMNMX.FTZ R6, R11, R6, !PT ;  /* 0x000000060b067209 */ /* 0x000fe20007810000 */
[----:B------:R-:W-:Y:S01]  /*66a0*/  VIADD R29, R133, 0x32370b8f ;  /* 0x32370b8f851d7836 */ /* 0x000fe20000000000 */
[----:B------:R-:W-:Y:S01]  /*66b0*/  FMNMX.FTZ R3, R112, R3, !PT ;  /* 0x0000000370037209 */ /* 0x000fe20007810000 */
[----:B------:R-:W-:Y:S01]  /*66c0*/  VIADD R88, R132, 0x78dde6e4 ;  /* 0x78dde6e484587836 */ /* 0x000fe20000000000 */
[----:B------:R-:W-:Y:S01]  /*66d0*/  FMNMX.FTZ R6, R109, R6, !PT ;  /* 0x000000066d067209 */ /* 0x000fe20007810000 */
[----:B------:R-:W-:Y:S01]  /*66e0*/  @UP0 UIADD3 UR19, UR19, -0x3, URZ ;  /* 0xfffffffd13130890 */ /* 0x000fe2000fffe03f */
        /* <DEDUP_REMOVED lines=17> */
[----:B------:R-:W-:Y:S02]  /*6800*/  LOP3.LUT R96, R139, R87, RZ, 0x3c, !PT ;  /* 0x000000578b607212 */ /* 0x000fe400078e3cff */
[----:B------:R-:W-:-:S03]  /*6810*/  FMNMX.FTZ R4, R25, R4, !PT ;  /* 0x0000000419047209 */ /* 0x000fc60007810000 */
[----:B------:R-:W-:Y:S01]  /*6820*/  IMAD.WIDE.U32 R96, R96, -0x2daee0ad, RZ ;  /* 0xd2511f5360607825 */ /* 0x000fe200078e00ff */
[----:B------:R-:W-:-:S04]  /*6830*/  FMNMX.FTZ R3, R27, R4, !PT ;  /* 0x000000041b037209 */ /* 0x000fc80007810000 */
[----:B------:R-:W-:Y:S02]  /*6840*/  FMNMX.FTZ R4, R28, R3, !PT ;  /* 0x000000031c047209 */ /* 0x000fe40007810000 */
[----:B------:R-:W-:-:S03]  /*6850*/  FMNMX.FTZ R3, R23, R6, !PT ;  /* 0x0000000617037209 */ /* 0x000fc60007810000 */
[----:B------:R-:W1:Y:S01]  /*6860*/  SHFL.BFLY PT, R5, R4, 0x2, 0x1f ;  /* 0x0c401f0004057f89 */ /* 0x000e6200000e0000 */
[----:B------:R-:W-:-:S04]  /*6870*/  FMNMX.FTZ R3, R22, R3, !PT ;  /* 0x0000000316037209 */ /* 0x000fc80007810000 */
[----:B------:R-:W-:Y:S01]  /*6880*/  FMNMX.FTZ R6, R20, R3, !PT ;  /* 0x0000000314067209 */ /* 0x000fe20007810000 */
[----:B------:R-:W-:-:S03]  /*6890*/  VIADD R3, R133, 0xbb67ae85 ;  /* 0xbb67ae8585037836 */ /* 0x000fc60000000000 */
[----:B------:R-:W-:Y:S02]  /*68a0*/  FMNMX.FTZ R7, R21, R6, !PT ;  /* 0x0000000615077209 */ /* 0x000fe40007810000 */
[----:B------:R-:W-:Y:S01]  /*68b0*/  LOP3.LUT R90, R97, R30, R3, 0x96, !PT ;  /* 0x0000001e615a7212 */ /* 0x000fe200078e9603 */
[----:B------:R-:W-:Y:S01]  /*68c0*/  VIADD R30, R132, 0x9e3779b9 ;  /* 0x9e3779b9841e7836 */ /* 0x000fe20000000000 */
[----:B------:R-:W-:Y:S01]  /*68d0*/  LOP3.LUT R3, R31, UR4, R133, 0x96, !PT ;  /* 0x000000041f037c12 */ /* 0x000fe2000f8e9685 */
[----:B------:R-:W2:Y:S02]  /*68e0*/  SHFL.BFLY PT, R8, R7, 0x2, 0x1f ;  /* 0x0c401f0007087f89 */ /* 0x000ea400000e0000 */
[----:B------:R-:W-:-:S04]  /*68f0*/  IMAD.WIDE.U32 R90, R90, -0x326172a9, RZ ;  /* 0xcd9e8d575a5a7825 */ /* 0x000fc800078e00ff */
[----:B------:R-:W-:Y:S01]  /*6900*/  IMAD.WIDE.U32 R136, R3, -0x326172a9, RZ ;  /* 0xcd9e8d5703887825 */ /* 0x000fe200078e00ff */
[----:B-1----:R-:W-:Y:S02]  /*6910*/  FMNMX.FTZ R5, R4, R5, !PT ;  /* 0x0000000504057209 */ /* 0x002fe40007810000 */
[----:B------:R-:W-:-:S03]  /*6920*/  LOP3.LUT R4, R31, UR6, R133, 0x96, !PT ;  /* 0x000000061f047c12 */ /* 0x000fc6000f8e9685 */
[----:B------:R-:W1:Y:S01]  /*6930*/  SHFL.BFLY PT, R32, R5, 0x1, 0x1f ;  /* 0x0c201f0005207f89 */ /* 0x000e6200000e0000 */
[----:B--2---:R-:W-:Y:S01]  /*6940*/  FMNMX.FTZ R8, R7, R8, !PT ;  /* 0x0000000807087209 */ /* 0x004fe20007810000 */
[----:B------:R-:W-:-:S04]  /*6950*/  IMAD.WIDE.U32 R6, R4, -0x326172a9, RZ ;  /* 0xcd9e8d5704067825 */ /* 0x000fc800078e00ff */
[----:B------:R-:W2:Y:S01]  /*6960*/  SHFL.BFLY PT, R3, R8, 0x1, 0x1f ;  /* 0x0c201f0008037f89 */ /* 0x000ea200000e0000 */
[-CC-:B------:R-:W-:Y:S02]  /*6970*/  LOP3.LUT R98, R7, R138.reuse, R30.reuse, 0x96, !PT ;  /* 0x0000008a07627212 */ /* 0x180fe400078e961e */
[----:B------:R-:W-:Y:S02]  /*6980*/  LOP3.LUT R30, R137, R138, R30, 0x96, !PT ;  /* 0x0000008a891e7212 */ /* 0x000fe400078e961e */
[C-C-:B------:R-:W-:Y:S01]  /*6990*/  LOP3.LUT R6, R91.reuse, R6, R35.reuse, 0x96, !PT ;  /* 0x000000065b067212 */ /* 0x140fe200078e9623 */
[----:B------:R-:W-:Y:S01]  /*69a0*/  IMAD.WIDE.U32 R98, R98, -0x2daee0ad, RZ ;  /* 0xd2511f5362627825 */ /* 0x000fe200078e00ff */
[----:B------:R-:W-:Y:S02]  /*69b0*/  LOP3.LUT R35, R91, R136, R35, 0x96, !PT ;  /* 0x000000885b237212 */ /* 0x000fe400078e9623 */
[----:B-1----:R-:W-:Y:S01]  /*69c0*/  FMNMX.FTZ R32, R5, R32, !PT ;  /* 0x0000002005207209 */ /* 0x002fe20007810000 */
[----:B------:R-:W-:-:S02]  /*69d0*/  VIADD R5, R133, 0x76cf5d0a ;  /* 0x76cf5d0a85057836 */ /* 0x000fc40000000000 */
[----:B------:R-:W-:Y:S01]  /*69e0*/  IMAD.WIDE.U32 R30, R30, -0x2daee0ad, RZ ;  /* 0xd2511f531e1e7825 */ /* 0x000fe200078e00ff */
[----:B------:R-:W-:Y:S02]  /*69f0*/  FSETP.NEU.FTZ.AND P2, PT, R32, -INF , PT ;  /* 0xff8000002000780b */ /* 0x000fe40003f5d000 */
[-CC-:B------:R-:W-:Y:S01]  /*6a00*/  LOP3.LUT R4, R99, R96.reuse, R5.reuse, 0x96, !PT ;  /* 0x0000006063047212 */ /* 0x180fe200078e9605 */
[----:B------:R-:W-:Y:S01]  /*6a10*/  IMAD.WIDE.U32 R6, R6, -0x2daee0ad, RZ ;  /* 0xd2511f5306067825 */ /* 0x000fe200078e00ff */
[----:B------:R-:W-:-:S03]  /*6a20*/  LOP3.LUT R96, R31, R96, R5, 0x96, !PT ;  /* 0x000000601f607212 */ /* 0x000fc600078e9605 */
[C---:B------:R-:W-:Y:S01]  /*6a30*/  FMUL.FTZ R31, R32.reuse, UR17 ;  /* 0x00000011201f7c20 */ /* 0x040fe20008410000 */
[----:B------:R-:W-:Y:S01]  /*6a40*/  FSEL R5, R32, RZ, P2 ;  /* 0x000000ff20057208 */ /* 0x000fe20001000000 */
[----:B------:R-:W-:Y:S01]  /*6a50*/  IMAD.WIDE.U32 R96, R96, -0x326172a9, RZ ;  /* 0xcd9e8d5760607825 */ /* 0x000fe200078e00ff */
[----:B--2---:R-:W-:-:S03]  /*6a60*/  FMNMX.FTZ R3, R8, R3, !PT ;  /* 0x0000000308037209 */ /* 0x004fc60007810000 */
[----:B------:R-:W-:Y:S01]  /*6a70*/  FADD.FTZ R2, R2, -R5 ;  /* 0x8000000502027221 */ /* 0x000fe20000010000 */
[----:B------:R-:W-:Y:S02]  /*6a80*/  FSEL R31, R31, RZ, P2 ;  /* 0x000000ff1f1f7208 */ /* 0x000fe40001000000 */
[----:B------:R-:W-:Y:S01]  /*6a90*/  FSETP.NEU.FTZ.AND P1, PT, R3, -INF , PT ;  /* 0xff8000000300780b */ /* 0x000fe20003f3d000 */
[----:B------:R-:W-:Y:S01]  /*6aa0*/  FMUL.FTZ R8, R2, UR17 ;  /* 0x0000001102087c20 */ /* 0x000fe20008410000 */
[----:B------:R-:W-:Y:S01]  /*6ab0*/  LOP3.LUT R2, R7, R98, R29, 0x96, !PT ;  /* 0x0000006207027212 */ /* 0x000fe200078e961d */
[----:B------:R-:W-:Y:S01]  /*6ac0*/  FFMA.FTZ R10, R114, UR17, -R31 ;  /* 0x00000011720a7c23 */ /* 0x000fe2000801081f */
[----:B------:R-:W-:Y:S01]  /*6ad0*/  FSEL R5, R3, RZ, P1 ;  /* 0x000000ff03057208 */ /* 0x000fe20000800000 */
[----:B------:R-:W-:-:S04]  /*6ae0*/  IMAD.WIDE.U32 R114, R4, -0x326172a9, RZ ;  /* 0xcd9e8d5704727825 */ /* 0x000fc800078e00ff */
[--C-:B------:R-:W-:Y:S01]  /*6af0*/  FFMA.FTZ R113, R26, UR17, -R31.reuse ;  /* 0x000000111a717c23 */ /* 0x100fe2000801081f */
[----:B------:R-:W1:Y:S01]  /*6b00*/  MUFU.EX2 R8, R8 ;  /* 0x0000000800087308 */ /* 0x000e620000000800 */
[----:B------:R-:W-:Y:S01]  /*6b10*/  FFMA.FTZ R105, R112, UR17, -R31 ;  /* 0x0000001170697c23 */ /* 0x000fe2000801081f */
[----:B------:R-:W-:Y:S01]  /*6b20*/  FADD.FTZ R0, R0, -R5 ;  /* 0x8000000500007221 */ /* 0x000fe20000010000 */
[----:B------:R-:W-:Y:S01]  /*6b30*/  FFMA.FTZ R5, R34, UR17, -R31 ;  /* 0x0000001122057c23 */ /* 0x000fe2000801081f */
[----:B------:R-:W-:-:S04]  /*6b40*/  IMAD.WIDE.U32 R34, R35, -0x2daee0ad, RZ ;  /* 0xd2511f5323227825 */ /* 0x000fc800078e00ff */
[----:B------:R-:W-:Y:S01]  /*6b50*/  FFMA.FTZ R112, R94, UR17, -R31 ;  /* 0x000000115e707c23 */ /* 0x000fe2000801081f */
[----:B------:R-:W-:Y:S01]  /*6b60*/  FMUL.FTZ R9, R0, UR17 ;  /* 0x0000001100097c20 */ /* 0x000fe20008410000 */
[----:B------:R-:W-:Y:S01]  /*6b70*/  FMUL.FTZ R0, R3, UR17 ;  /* 0x0000001103007c20 */ /* 0x000fe20008410000 */
[----:B------:R-:W-:Y:S01]  /*6b80*/  IMAD.WIDE.U32 R138, R2, -0x326172a9, RZ ;  /* 0xcd9e8d57028a7825 */ /* 0x000fe200078e00ff */
[----:B------:R-:W2:Y:S01]  /*6b90*/  MUFU.EX2 R5, R5 ;  /* 0x0000000500057308 */ /* 0x000ea20000000800 */
[----:B------:R-:W-:Y:S02]  /*6ba0*/  LOP3.LUT R29, R35, R30, R29, 0x96, !PT ;  /* 0x0000001e231d7212 */ /* 0x000fe400078e961d */
[----:B------:R-:W-:Y:S01]  /*6bb0*/  FFMA.FTZ R99, R108, UR17, -R31 ;  /* 0x000000116c637c23 */ /* 0x000fe2000801081f */
[----:B------:R-:W-:Y:S01]  /*6bc0*/  FSEL R0, R0, RZ, P1 ;  /* 0x000000ff00007208 */ /* 0x000fe20000800000 */
[----:B------:R-:W-:Y:S01]  /*6bd0*/  VIADD R35, R133, 0xed9eba14 ;  /* 0xed9eba1485237836 */ /* 0x000fe20000000000 */
[----:B------:R-:W-:Y:S01]  /*6be0*/  LOP3.LUT R134, R139, R114, R88, 0x96, !PT ;  /* 0x000000728b867212 */ /* 0x000fe200078e9658 */
[----:B------:R-:W-:-:S02]  /*6bf0*/  VIADD R26, R133, 0x646e171e ;  /* 0x646e171e851a7836 */ /* 0x000fc40000000000 */
        /* <DEDUP_REMOVED lines=9> */
[-C--:B--2---:R-:W-:Y:S01]  /*6c90*/  FFMA.FTZ R98, R144, R8.reuse, R5 ;  /* 0x0000000890627223 */ /* 0x084fe20000010005 */
        /* <DEDUP_REMOVED lines=15> */
[--C-:B------:R-:W-:Y:S01]  /*6d90*/  FFMA.FTZ R8, R89, UR17, -R0.reuse ;  /* 0x0000001159087c23 */ /* 0x100fe20008010800 */
[----:B------:R-:W1:Y:S01]  /*6da0*/  MUFU.EX2 R9, R9 ;  /* 0x0000000900097308 */ /* 0x000e620000000800 */
[----:B------:R-:W-:Y:S01]  /*6db0*/  FFMA.FTZ R7, R111, UR17, -R0 ;  /* 0x000000116f077c23 */ /* 0x000fe20008010800 */
[----:B------:R-:W-:-:S02]  /*6dc0*/  VIADD R89, R132, 0xb54cda56 ;  /* 0xb54cda5684597836 */ /* 0x000fc40000000000 */
        /* <DEDUP_REMOVED lines=11> */
[----:B------:R-:W-:Y:S01]  /*6e80*/  FFMA.FTZ R95, R25, UR17, -R31 ;  /* 0x00000011195f7c23 */ /* 0x000fe2000801081f */
[----:B------:R-:W-:Y:S01]  /*6e90*/  FFMA.FTZ R22, R22, UR17, -R0 ;  /* 0x0000001116167c23 */ /* 0x000fe20008010800 */
[----:B------:R-:W3:Y:S01]  /*6ea0*/  MUFU.EX2 R7, R7 ;  /* 0x0000000700077308 */ /* 0x000ee20000000800 */
        /* <DEDUP_REMOVED lines=24> */
[----:B--2---:R-:W-:Y:S01]  /*7030*/  FFMA.FTZ R30, R135, R9, R8 ;  /* 0x00000009871e7223 */ /* 0x004fe20000010008 */
[----:B------:R-:W-:Y:S01]  /*7040*/  VIADD R9, R132, 0xdaa66d2b ;  /* 0xdaa66d2b84097836 */ /* 0x000fe20000000000 */
[----:B---3--:R-:W-:Y:S01]  /*7050*/  F2FP.BF16.F32.PACK_AB R8, R7, R8 ;  /* 0x000000080708723e */ /* 0x008fe200000010ff */
[----:B------:R-:W-:Y:S01]  /*7060*/  IMAD.WIDE.U32 R134, R134, -0x2daee0ad, RZ ;  /* 0xd2511f5386867825 */ /* 0x000fe200078e00ff */
[----:B------:R-:W-:Y:S02]  /*7070*/  MUFU.EX2 R113, R113 ;  /* 0x0000007100717308 */ /* 0x000fe40000000800 */
[----:B------:R-:W-:-:S02]  /*7080*/  LOP3.LUT R4, R115, R90, R9, 0x96, !PT ;  /* 0x0000005a73047212 */ /* 0x000fc400078e9609 */
[----:B------:R-:W-:Y:S01]  /*7090*/  LOP3.LUT R90, R97, R90, R9, 0x96, !PT ;  /* 0x0000005a615a7212 */ /* 0x000fe200078e9609 */
[----:B------:R-:W-:Y:S01]  /*70a0*/  FADD.FTZ R97, R7, R30 ;  /* 0x0000001e07617221 */ /* 0x000fe20000010000 */
[----:B------:R-:W-:Y:S02]  /*70b0*/  VIADD R30, R132, 0x1715609d ;  /* 0x1715609d841e7836 */ /* 0x000fe40000000000 */
[----:B------:R-:W-:Y:S01]  /*70c0*/  IMAD.WIDE.U32 R136, R4, -0x2daee0ad, RZ ;  /* 0xd2511f5304887825 */ /* 0x000fe200078e00ff */
[----:B------:R-:W1:Y:S02]  /*70d0*/  MUFU.EX2 R105, R105 ;  /* 0x0000006900697308 */ /* 0x000e640000000800 */
[----:B------:R-:W-:Y:S02]  /*70e0*/  LOP3.LUT R136, R135, R136, R128, 0x96, !PT ;  /* 0x0000008887887212 */ /* 0x000fe400078e9680 */
[----:B------:R-:W-:-:S04]  /*70f0*/  LOP3.LUT R6, R137, R6, R35, 0x96, !PT ;  /* 0x0000000689067212 */ /* 0x000fc800078e9623 */
[----:B------:R-:W-:Y:S01]  /*7100*/  MUFU.EX2 R106, R106 ;  /* 0x0000006a006a7308 */ /* 0x000fe20000000800 */
[----:B------:R-:W-:-:S04]  /*7110*/  IMAD.WIDE.U32 R136, R136, -0x326172a9, RZ ;  /* 0xcd9e8d5788887825 */ /* 0x000fc800078e00ff */
[----:B------:R-:W-:Y:S01]  /*7120*/  IMAD.WIDE.U32 R6, R6, -0x326172a9, RZ ;  /* 0xcd9e8d5706067825 */ /* 0x000fe200078e00ff */
[C---:B------:R-:W-:Y:S02]  /*7130*/  LOP3.LUT R2, R136.reuse, 0xffff, RZ, 0xc0, !PT ;  /* 0x0000ffff88027812 */ /* 0x040fe400078ec0ff */
[----:B------:R-:W-:Y:S01]  /*7140*/  MUFU.EX2 R91, R91 ;  /* 0x0000005b005b7308 */ /* 0x000fe20000000800 */
[----:B------:R-:W-:Y:S02]  /*7150*/  SHF.R.U32.HI R4, RZ, 0x18, R136 ;  /* 0x00000018ff047819 */ /* 0x000fe40000011688 */
[----:B------:R-:W-:Y:S02]  /*7160*/  LOP3.LUT R114, R7, R138, R30, 0x96, !PT ;  /* 0x0000008a07727212 */ /* 0x000fe400078e961e */
[----:B------:R-:W-:Y:S02]  /*7170*/  SHF.R.U32.HI R2, RZ, 0x8, R2 ;  /* 0x00000008ff027819 */ /* 0x000fe40000011602 */
[----:B------:R-:W-:Y:S01]  /*7180*/  LOP3.LUT R7, R136, 0xff, RZ, 0xc0, !PT ;  /* 0x000000ff88077812 */ /* 0x000fe200078ec0ff */
[----:B------:R-:W2:Y:S01]  /*7190*/  MUFU.EX2 R10, R10 ;  /* 0x0000000a000a7308 */ /* 0x000ea20000000800 */
[----:B------:R-:W-:Y:S01]  /*71a0*/  LOP3.LUT R9, R137, R6, R89, 0x96, !PT ;  /* 0x0000000689097212 */ /* 0x000fe200078e9659 */
[----:B------:R-:W-:Y:S01]  /*71b0*/  IMAD.WIDE.U32 R114, R114, -0x2daee0ad, RZ ;  /* 0xd2511f5372727825 */ /* 0x000fe200078e00ff */
[----:B------:R-:W-:-:S02]  /*71c0*/  PRMT R7, R7, 0x5410, R2 ;  /* 0x0000541007077816 */ /* 0x000fc40000000002 */
[----:B------:R-:W-:Y:S02]  /*71d0*/  PRMT R2, R85, 0x7054, R85 ;  /* 0x0000705455027816 */ /* 0x000fe40000000055 */
[----:B------:R-:W-:Y:S01]  /*71e0*/  LOP3.LUT R11, R9, 0xffff, RZ, 0xc0, !PT ;  /* 0x0000ffff090b7812 */ /* 0x000fe200078ec0ff */
[----:B------:R-:W-:Y:S01]  /*71f0*/  MUFU.EX2 R94, R94 ;  /* 0x0000005e005e7308 */ /* 0x000fe20000000800 */
[----:B------:R-:W-:Y:S02]  /*7200*/  LOP3.LUT R111, R115, R134, R26, 0x96, !PT ;  /* 0x00000086736f7212 */ /* 0x000fe400078e961a */
[----:B------:R-:W-:Y:S02]  /*7210*/  HSET2.LE.AND R6, R7, R2, PT ;  /* 0x0000000207067233 */ /* 0x000fe40003803000 */
[----:B-1----:R-:W-:Y:S02]  /*7220*/  F2FP.BF16.F32.PACK_AB R7, R105, R113 ;  /* 0x000000716907723e */ /* 0x002fe400000010ff */
[----:B------:R-:W-:Y:S01]  /*7230*/  SHF.R.U32.HI R11, RZ, 0x8, R11 ;  /* 0x00000008ff0b7819 */ /* 0x000fe2000001160b */
[----:B------:R-:W-:Y:S01]  /*7240*/  MUFU.EX2 R93, R93 ;  /* 0x0000005d005d7308 */ /* 0x000fe20000000800 */
[----:B------:R-:W-:Y:S01]  /*7250*/  LOP3.LUT R6, R6, R7, RZ, 0xc0, !PT ;  /* 0x0000000706067212 */ /* 0x000fe200078ec0ff */
[----:B--2---:R-:W-:Y:S01]  /*7260*/  FADD.FTZ R98, R10, R98 ;  /* 0x000000620a627221 */ /* 0x004fe20000010000 */
[----:B------:R-:W-:-:S02]  /*7270*/  SHF.R.U32.HI R7, RZ, 0x10, R136 ;  /* 0x00000010ff077819 */ /* 0x000fc40000011688 */
[----:B------:R-:W-:Y:S01]  /*7280*/  F2FP.BF16.F32.PACK_AB R5, R10, R5 ;  /* 0x000000050a05723e */ /* 0x000fe200000010ff */
[----:B------:R-:W-:Y:S01]  /*7290*/  FADD.FTZ R98, R113, R98 ;  /* 0x0000006271627221 */ /* 0x000fe20000010000 */
[----:B------:R-:W-:Y:S01]  /*72a0*/  LOP3.LUT R7, R7, 0xff, RZ, 0xc0, !PT ;  /* 0x000000ff07077812 */ /* 0x000fe200078ec0ff */
[----:B------:R-:W-:Y:S02]  /*72b0*/  MUFU.EX2 R99, R99 ;  /* 0x0000006300637308 */ /* 0x000fe40000000800 */
[----:B------:R-:W-:Y:S01]  /*72c0*/  FADD.FTZ R98, R105, R98 ;  /* 0x0000006269627221 */ /* 0x000fe20000010000 */
[----:B------:R-:W-:Y:S02]  /*72d0*/  PRMT R7, R7, 0x5410, R4 ;  /* 0x0000541007077816 */ /* 0x000fe40000000004 */
[C---:B------:R-:W-:Y:S01]  /*72e0*/  F2FP.BF16.F32.PACK_AB R4, R91.reuse, R106 ;  /* 0x0000006a5b04723e */ /* 0x040fe200000010ff */
[----:B------:R-:W-:Y:S02]  /*72f0*/  FADD.FTZ R106, R106, R97 ;  /* 0x000000616a6a7221 */ /* 0x000fe40000010000 */
[----:B------:R-:W-:Y:S01]  /*7300*/  HSET2.LE.AND R7, R7, R2, PT ;  /* 0x0000000207077233 */ /* 0x000fe20003803000 */
[----:B------:R-:W-:Y:S01]  /*7310*/  MUFU.EX2 R92, R92 ;  /* 0x0000005c005c7308 */ /* 0x000fe20000000800 */
[----:B------:R-:W-:Y:S01]  /*7320*/  FADD.FTZ R106, R91, R106 ;  /* 0x0000006a5b6a7221 */ /* 0x000fe20000010000 */
[----:B------:R-:W-:-:S02]  /*7330*/  FFMA.FTZ R91, R27, UR17, -R31 ;  /* 0x000000111b5b7c23 */ /* 0x000fc4000801081f */
[----:B------:R-:W-:Y:S02]  /*7340*/  LOP3.LUT R7, R7, R4, RZ, 0xc0, !PT ;  /* 0x0000000407077212 */ /* 0x000fe400078ec0ff */
[----:B------:R-:W-:Y:S02]  /*7350*/  LOP3.LUT R4, R9, 0xff, RZ, 0xc0, !PT ;  /* 0x000000ff09047812 */ /* 0x000fe400078ec0ff */
[----:B------:R-:W-:Y:S02]  /*7360*/  MUFU.EX2 R109, R109 ;  /* 0x0000006d006d7308 */ /* 0x000fe40000000800 */
[----:B------:R-:W-:-:S05]  /*7370*/  PRMT R11, R4, 0x5410, R11 ;  /* 0x00005410040b7816 */ /* 0x000fca000000000b */
[----:B------:R-:W-:Y:S01]  /*7380*/  HSET2.LE.AND R4, R11, R2, PT ;  /* 0x000000020b047233 */ /* 0x000fe20003803000 */
[----:B------:R-:W-:Y:S04]  /*7390*/  MUFU.EX2 R112, R112 ;  /* 0x0000007000707308 */ /* 0x000fe80000000800 */
[----:B------:R-:W-:Y:S02]  /*73a0*/  LOP3.LUT R4, R4, R5, RZ, 0xc0, !PT ;  /* 0x0000000504047212 */ /* 0x000fe400078ec0ff */
[--C-:B------:R-:W-:Y:S02]  /*73b0*/  SHF.R.U32.HI R5, RZ, 0x10, R9.reuse ;  /* 0x00000010ff057819 */ /* 0x100fe40000011609 */
[----:B------:R-:W-:Y:S01]  /*73c0*/  SHF.R.U32.HI R9, RZ, 0x18, R9 ;  /* 0x00000018ff097819 */ /* 0x000fe20000011609 */
[----:B------:R1:W-:Y:S01]  /*73d0*/  MUFU.EX2 R97, R33 ;  /* 0x0000002100617308 */ /* 0x0003e20000000800 */
[----:B------:R-:W-:-:S04]  /*73e0*/  LOP3.LUT R10, R5, 0xff, RZ, 0xc0, !PT ;  /* 0x000000ff050a7812 */ /* 0x000fc800078ec0ff */
[----:B------:R-:W-:-:S03]  /*73f0*/  PRMT R9, R10, 0x5410, R9 ;  /* 0x000054100a097816 */ /* 0x000fc60000000009 */
[----:B------:R-:W2:Y:S02]  /*7400*/  MUFU.EX2 R108, R108 ;  /* 0x0000006c006c7308 */ /* 0x000ea40000000800 */
[----:B------:R-:W-:-:S05]  /*7410*/  HSET2.LE.AND R5, R9, R2, PT ;  /* 0x0000000209057233 */ /* 0x000fca0003803000 */
[----:B------:R-:W-:Y:S01]  /*7420*/  LOP3.LUT R5, R5, R8, RZ, 0xc0, !PT ;  /* 0x0000000805057212 */ /* 0x000fe200078ec0ff */
[----:B------:R-:W-:Y:S01]  /*7430*/  MUFU.EX2 R95, R95 ;  /* 0x0000005f005f7308 */ /* 0x000fe20000000800 */
[----:B------:R-:W3:Y:S01]  /*7440*/  LDSM.16.MT88.4 R8, [R117+0x6000] ;  /* 0x006000007508783b */ /* 0x000ee20000004200 */
[----:B-1----:R-:W-:Y:S01]  /*7450*/  FFMA.FTZ R33, R24, UR17, -R31 ;  /* 0x0000001118217c23 */ /* 0x002fe2000801081f */
[----:B------:R-:W-:-:S05]  /*7460*/  FFMA.FTZ R24, R17, UR17, -R0 ;  /* 0x0000001111187c23 */ /* 0x000fca0008010800 */
[----:B------:R-:W-:Y:S08]  /*7470*/  MUFU.EX2 R33, R33 ;  /* 0x0000002100217308 */ /* 0x000ff00000000800 */
[----:B------:R-:W-:Y:S08]  /*7480*/  MUFU.EX2 R24, R24 ;  /* 0x0000001800187308 */ /* 0x000ff00000000800 */
[----:B------:R-:W-:Y:S08]  /*7490*/  MUFU.EX2 R91, R91 ;  /* 0x0000005b005b7308 */ /* 0x000ff00000000800 */
[----:B------:R-:W-:Y:S01]  /*74a0*/  MUFU.EX2 R144, R144 ;  /* 0x0000009000907308 */ /* 0x000fe20000000800 */
        /* <DEDUP_REMOVED lines=17> */
[----:B------:R-:W-:-:S02]  /*75c0*/  LOP3.LUT R9, R111, 0xff, RZ, 0xc0, !PT ;  /* 0x000000ff6f097812 */ /* 0x000fc400078ec0ff */
[----:B--2---:R-:W-:-:S04]  /*75d0*/  F2FP.BF16.F32.PACK_AB R8, R108, R97 ;  /* 0x000000616c08723e */ /* 0x004fc800000010ff */
[C---:B------:R-:W-:Y:S02]  /*75e0*/  LOP3.LUT R5, R114.reuse, 0xffff, RZ, 0xc0, !PT ;  /* 0x0000ffff72057812 */ /* 0x040fe400078ec0ff */
[----:B------:R-:W-:Y:S02]  /*75f0*/  LOP3.LUT R4, R114, 0xff, RZ, 0xc0, !PT ;  /* 0x000000ff72047812 */ /* 0x000fe400078ec0ff */
[----:B------:R-:W-:Y:S02]  /*7600*/  SHF.R.U32.HI R5, RZ, 0x8, R5 ;  /* 0x00000008ff057819 */ /* 0x000fe40000011605 */
[--C-:B------:R-:W-:Y:S02]  /*7610*/  SHF.R.U32.HI R7, RZ, 0x18, R114.reuse ;  /* 0x00000018ff077819 */ /* 0x100fe40000011672 */
[----:B------:R-:W-:Y:S02]  /*7620*/  PRMT R5, R4, 0x5410, R5 ;  /* 0x0000541004057816 */ /* 0x000fe40000000005 */
[----:B------:R-:W-:Y:S01]  /*7630*/  SHF.R.U32.HI R4, RZ, 0x10, R114 ;  /* 0x00000010ff047819 */ /* 0x000fe20000011672 */
[----:B------:R-:W-:Y:S01]  /*7640*/  IMAD.WIDE.U32 R114, R29, -0x326172a9, RZ ;  /* 0xcd9e8d571d727825 */ /* 0x000fe200078e00ff */
[----:B------:R-:W-:-:S02]  /*7650*/  SHF.R.U32.HI R11, RZ, 0x10, R111 ;  /* 0x00000010ff0b7819 */ /* 0x000fc4000001166f */
[----:B------:R-:W-:Y:S02]  /*7660*/  LOP3.LUT R4, R4, 0xff, RZ, 0xc0, !PT ;  /* 0x000000ff04047812 */ /* 0x000fe400078ec0ff */
[----:B------:R-:W-:Y:S02]  /*7670*/  LOP3.LUT R11, R11, 0xff, RZ, 0xc0, !PT ;  /* 0x000000ff0b0b7812 */ /* 0x000fe400078ec0ff */
[----:B------:R-:W-:Y:S02]  /*7680*/  PRMT R7, R4, 0x5410, R7 ;  /* 0x0000541004077816 */ /* 0x000fe40000000007 */
[----:B------:R-:W-:Y:S02]  /*7690*/  LOP3.LUT R4, R111, 0xffff, RZ, 0xc0, !PT ;  /* 0x0000ffff6f047812 */ /* 0x000fe400078ec0ff */
[----:B------:R-:W-:Y:S02]  /*76a0*/  HSET2.LE.AND R5, R5, R2, PT ;  /* 0x0000000205057233 */ /* 0x000fe40003803000 */
[----:B------:R-:W-:-:S02]  /*76b0*/  SHF.R.U32.HI R4, RZ, 0x8, R4 ;  /* 0x00000008ff047819 */ /* 0x000fc40000011604 */
[----:B------:R-:W-:Y:S02]  /*76c0*/  HSET2.LE.AND R7, R7, R2, PT ;  /* 0x0000000207077233 */ /* 0x000fe40003803000 */
[----:B------:R-:W-:Y:S02]  /*76d0*/  PRMT R9, R9, 0x5410, R4 ;  /* 0x0000541009097816 */ /* 0x000fe40000000004 */
[----:B------:R-:W-:Y:S02]  /*76e0*/  SHF.R.U32.HI R4, RZ, 0x18, R111 ;  /* 0x00000018ff047819 */ /* 0x000fe4000001166f */
[----:B------:R-:W-:Y:S02]  /*76f0*/  F2FP.BF16.F32.PACK_AB R6, R92, R99 ;  /* 0x000000635c06723e */ /* 0x000fe400000010ff */
[----:B------:R-:W-:Y:S02]  /*7700*/  PRMT R11, R11, 0x5410, R4 ;  /* 0x000054100b0b7816 */ /* 0x000fe40000000004 */
[----:B------:R-:W-:-:S02]  /*7710*/  F2FP.BF16.F32.PACK_AB R4, R93, R94 ;  /* 0x0000005e5d04723e */ /* 0x000fc400000010ff */
[----:B------:R-:W-:Y:S02]  /*7720*/  LOP3.LUT R6, R5, R6, RZ, 0xc0, !PT ;  /* 0x0000000605067212 */ /* 0x000fe400078ec0ff */
[----:B------:R-:W-:Y:S02]  /*7730*/  LOP3.LUT R7, R7, R4, RZ, 0xc0, !PT ;  /* 0x0000000407077212 */ /* 0x000fe400078ec0ff */
[--C-:B------:R-:W-:Y:S02]  /*7740*/  HSET2.LE.AND R4, R9, R2.reuse, PT ;  /* 0x0000000209047233 */ /* 0x100fe40003803000 */
[----:B------:R-:W-:Y:S01]  /*7750*/  F2FP.BF16.F32.PACK_AB R5, R112, R109 ;  /* 0x0000006d7005723e */ /* 0x000fe200000010ff */
[----:B------:R-:W-:Y:S01]  /*7760*/  FADD.FTZ R109, R109, R98 ;  /* 0x000000626d6d7221 */ /* 0x000fe20000010000 */
[----:B------:R-:W-:Y:S01]  /*7770*/  LOP3.LUT R110, R115, R96, R88, 0x96, !PT ;  /* 0x00000060736e7212 */ /* 0x000fe200078e9658 */
[--C-:B------:R-:W-:Y:S01]  /*7780*/  FFMA.FTZ R96, R12, UR17, -R31.reuse ;  /* 0x000000110c607c23 */ /* 0x100fe2000801081f */
[----:B------:R-:W-:Y:S01]  /*7790*/  LOP3.LUT R4, R4, R5, RZ, 0xc0, !PT ;  /* 0x0000000504047212 */ /* 0x000fe200078ec0ff */
[----:B------:R-:W-:Y:S01]  /*77a0*/  FFMA.FTZ R88, R18, UR17, -R31 ;  /* 0x0000001112587c23 */ /* 0x000fe2000801081f */
[----:B------:R-:W-:Y:S01]  /*77b0*/  HSET2.LE.AND R5, R11, R2, PT ;  /* 0x000000020b057233 */ /* 0x000fe20003803000 */
[----:B------:R-:W-:-:S04]  /*77c0*/  IMAD.WIDE.U32 R110, R110, -0x2daee0ad, RZ ;  /* 0xd2511f536e6e7825 */ /* 0x000fc800078e00ff */
[----:B------:R-:W-:Y:S01]  /*77d0*/  FADD.FTZ R112, R112, R109 ;  /* 0x0000006d70707221 */ /* 0x000fe20000010000 */
[----:B------:R-:W-:Y:S01]  /*77e0*/  MUFU.EX2 R96, R96 ;  /* 0x0000006000607308 */ /* 0x000fe20000000800 */
[----:B------:R-:W-:Y:S02]  /*77f0*/  LOP3.LUT R5, R5, R8, RZ, 0xc0, !PT ;  /* 0x0000000805057212 */ /* 0x000fe400078ec0ff */
[----:B------:R-:W-:Y:S01]  /*7800*/  FADD.FTZ R99, R99, R112 ;  /* 0x0000007063637221 */ /* 0x000fe20000010000 */
[----:B------:R-:W1:Y:S04]  /*7810*/  LDSM.16.MT88.4 R8, [R117+0x6400] ;  /* 0x006400007508783b */ /* 0x000e680000004200 */
        /* <DEDUP_REMOVED lines=18> */
[----:B------:R-:W-:Y:S01]  /*7940*/  FADD.FTZ R9, R97, R106 ;  /* 0x0000006a61097221 */ /* 0x000fe20000010000 */
[----:B------:R-:W-:-:S03]  /*7950*/  FFMA.FTZ R97, R19, UR17, -R0 ;  /* 0x0000001113617c23 */ /* 0x000fc60008010800 */
[----:B------:R-:W-:Y:S02]  /*7960*/  FADD.FTZ R17, R108, R9 ;  /* 0x000000096c117221 */ /* 0x000fe40000010000 */
[----:B------:R-:W-:-:S04]  /*7970*/  IMAD.WIDE.U32 R4, R90, -0x2daee0ad, RZ ;  /* 0xd2511f535a047825 */ /* 0x000fc800078e00ff */
[----:B------:R-:W-:Y:S01]  /*7980*/  FFMA.FTZ R90, R14, UR17, -R31 ;  /* 0x000000110e5a7c23 */ /* 0x000fe2000801081f */
[----:B------:R-:W-:Y:S01]  /*7990*/  MUFU.EX2 R97, R97 ;  /* 0x0000006100617308 */ /* 0x000fe20000000800 */
[----:B------:R-:W-:Y:S01]  /*79a0*/  FADD.FTZ R28, R94, R17 ;  /* 0x000000115e1c7221 */ /* 0x000fe20000010000 */
[----:B------:R-:W-:Y:S01]  /*79b0*/  LOP3.LUT R35, R5, R34, R35, 0x96, !PT ;  /* 0x0000002205237212 */ /* 0x000fe200078e9623 */
[----:B------:R-:W-:Y:S01]  /*79c0*/  FFMA.FTZ R34, R13, UR17, -R0 ;  /* 0x000000110d227c23 */ /* 0x000fe20008010800 */
[----:B------:R-:W-:Y:S01]  /*79d0*/  LOP3.LUT R4, R111, R4, R128, 0x96, !PT ;  /* 0x000000046f047212 */ /* 0x000fe200078e9680 */
[----:B------:R-:W-:Y:S02]  /*79e0*/  FADD.FTZ R93, R93, R28 ;  /* 0x0000001c5d5d7221 */ /* 0x000fe40000010000 */
[----:B------:R-:W-:Y:S01]  /*79f0*/  IMAD.WIDE.U32 R134, R35, -0x326172a9, RZ ;  /* 0xcd9e8d5723867825 */ /* 0x000fe200078e00ff */
[----:B------:R-:W-:Y:S03]  /*7a00*/  MUFU.EX2 R90, R90 ;  /* 0x0000005a005a7308 */ /* 0x000fe60000000800 */
[----:B------:R-:W-:Y:S01]  /*7a10*/  IMAD.WIDE.U32 R6, R4, -0x326172a9, RZ ;  /* 0xcd9e8d5704067825 */ /* 0x000fe200078e00ff */
[----:B------:R-:W-:-:S03]  /*7a20*/  LOP3.LUT R30, R135, R114, R30, 0x96, !PT ;  /* 0x00000072871e7212 */ /* 0x000fc600078e961e */
[----:B------:R-:W-:Y:S01]  /*7a30*/  FFMA.FTZ R135, R21, UR17, -R0 ;  /* 0x0000001115877c23 */ /* 0x000fe20008010800 */
[----:B------:R-:W-:Y:S01]  /*7a40*/  LOP3.LUT R4, R7, R134, R89, 0x96, !PT ;  /* 0x0000008607047212 */ /* 0x000fe200078e9659 */
[----:B------:R-:W-:Y:S01]  /*7a50*/  FFMA.FTZ R89, R16, UR17, -R31 ;  /* 0x0000001110597c23 */ /* 0x000fe2000801081f */
[----:B------:R-:W-:Y:S01]  /*7a60*/  LOP3.LUT R8, R6, 0xffff, RZ, 0xc0, !PT ;  /* 0x0000ffff06087812 */ /* 0x000fe200078ec0ff */
[----:B------:R-:W-:Y:S01]  /*7a70*/  MUFU.EX2 R34, R34 ;  /* 0x0000002200227308 */ /* 0x000fe20000000800 */
[--C-:B------:R-:W-:Y:S01]  /*7a80*/  SHF.R.U32.HI R7, RZ, 0x10, R6.reuse ;  /* 0x00000010ff077819 */ /* 0x100fe20000011606 */
[----:B------:R-:W-:Y:S01]  /*7a90*/  IMAD.WIDE.U32 R30, R30, -0x2daee0ad, RZ ;  /* 0xd2511f531e1e7825 */ /* 0x000fe200078e00ff */
[----:B------:R-:W-:Y:S02]  /*7aa0*/  LOP3.LUT R5, R6, 0xff, RZ, 0xc0, !PT ;  /* 0x000000ff06057812 */ /* 0x000fe400078ec0ff */
[----:B------:R-:W-:Y:S02]  /*7ab0*/  SHF.R.U32.HI R6, RZ, 0x18, R6 ;  /* 0x00000018ff067819 */ /* 0x000fe40000011606 */
[----:B------:R-:W-:Y:S01]  /*7ac0*/  LOP3.LUT R7, R7, 0xff, RZ, 0xc0, !PT ;  /* 0x000000ff07077812 */ /* 0x000fe200078ec0ff */
[----:B------:R-:W1:Y:S01]  /*7ad0*/  MUFU.EX2 R89, R89 ;  /* 0x0000005900597308 */ /* 0x000e620000000800 */
[----:B------:R-:W-:-:S02]  /*7ae0*/  SHF.R.U32.HI R8, RZ, 0x8, R8 ;  /* 0x00000008ff087819 */ /* 0x000fc40000011608 */
[C---:B------:R-:W-:Y:S02]  /*7af0*/  LOP3.LUT R35, R4.reuse, 0xffff, RZ, 0xc0, !PT ;  /* 0x0000ffff04237812 */ /* 0x040fe400078ec0ff */
[----:B------:R-:W-:Y:S02]  /*7b00*/  PRMT R7, R7, 0x5410, R6 ;  /* 0x0000541007077816 */ /* 0x000fe40000000006 */
[----:B------:R-:W-:Y:S01]  /*7b10*/  SHF.R.U32.HI R35, RZ, 0x8, R35 ;  /* 0x00000008ff237819 */ /* 0x000fe20000011623 */
[----:B------:R-:W-:Y:S01]  /*7b20*/  MUFU.EX2 R135, R135 ;  /* 0x0000008700877308 */ /* 0x000fe20000000800 */
[----:B------:R-:W-:Y:S02]  /*7b30*/  LOP3.LUT R6, R4, 0xff, RZ, 0xc0, !PT ;  /* 0x000000ff04067812 */ /* 0x000fe400078ec0ff */
[----:B------:R-:W-:Y:S02]  /*7b40*/  PRMT R5, R5, 0x5410, R8 ;  /* 0x0000541005057816 */ /* 0x000fe40000000008 */
[----:B------:R-:W2:Y:S01]  /*7b50*/  LDSM.16.MT88.4 R8, [R117+0x6800] ;  /* 0x006800007508783b */ /* 0x000ea20000004200 */
[----:B------:R-:W-:-:S02]  /*7b60*/  PRMT R35, R6, 0x5410, R35 ;  /* 0x0000541006237816 */ /* 0x000fc40000000023 */
[--C-:B------:R-:W-:Y:S02]  /*7b70*/  SHF.R.U32.HI R6, RZ, 0x10, R4.reuse ;  /* 0x00000010ff067819 */ /* 0x100fe40000011604 */
[----:B------:R-:W-:Y:S02]  /*7b80*/  SHF.R.U32.HI R29, RZ, 0x18, R4 ;  /* 0x00000018ff1d7819 */ /* 0x000fe40000011604 */
[----:B------:R-:W-:Y:S02]  /*7b90*/  HSET2.LE.AND R4, R35, R2, PT ;  /* 0x0000000223047233 */ /* 0x000fe40003803000 */
[----:B-1----:R-:W-:Y:S01]  /*7ba0*/  F2FP.BF16.F32.PACK_AB R19, R89, R96 ;  /* 0x000000605913723e */ /* 0x002fe200000010ff */
[----:B------:R-:W1:Y:S01]  /*7bb0*/  MUFU.EX2 R35, R15 ;  /* 0x0000000f00237308 */ /* 0x000e620000000800 */
[----:B------:R-:W-:Y:S02]  /*7bc0*/  LOP3.LUT R6, R6, 0xff, RZ, 0xc0, !PT ;  /* 0x000000ff06067812 */ /* 0x000fe400078ec0ff */
[----:B------:R-:W-:-:S02]  /*7bd0*/  LOP3.LUT R4, R4, R19, RZ, 0xc0, !PT ;  /* 0x0000001304047212 */ /* 0x000fc400078ec0ff */
[----:B------:R-:W3:Y:S01]  /*7be0*/  LDSM.16.MT88.4 R16, [R86+0x6800] ;  /* 0x006800005610783b */ /* 0x000ee20000004200 */
[----:B------:R-:W-:Y:S02]  /*7bf0*/  PRMT R29, R6, 0x5410, R29 ;  /* 0x00005410061d7816 */ /* 0x000fe4000000001d */
[--C-:B------:R-:W-:Y:S02]  /*7c00*/  HSET2.LE.AND R6, R5, R2.reuse, PT ;  /* 0x0000000205067233 */ /* 0x100fe40003803000 */
[----:B------:R-:W-:Y:S02]  /*7c10*/  F2FP.BF16.F32.PACK_AB R12, R97, R24 ;  /* 0x00000018610c723e */ /* 0x000fe400000010ff */
[--C-:B------:R-:W-:Y:S02]  /*7c20*/  HSET2.LE.AND R5, R29, R2.reuse, PT ;  /* 0x000000021d057233 */ /* 0x100fe40003803000 */
[----:B------:R-:W-:Y:S02]  /*7c30*/  F2FP.BF16.F32.PACK_AB R13, R33, R90 ;  /* 0x0000005a210d723e */ /* 0x000fe400000010ff */
[----:B------:R-:W-:-:S02]  /*7c40*/  HSET2.LE.AND R7, R7, R2, PT ;  /* 0x0000000207077233 */ /* 0x000fc40003803000 */
[----:B------:R-:W-:Y:S02]  /*7c50*/  LOP3.LUT R5, R5, R12, RZ, 0xc0, !PT ;  /* 0x0000000c05057212 */ /* 0x000fe400078ec0ff */
[----:B------:R-:W-:Y:S02]  /*7c60*/  LOP3.LUT R6, R6, R13, RZ, 0xc0, !PT ;  /* 0x0000000d06067212 */ /* 0x000fe400078ec0ff */
[----:B-1----:R-:W-:Y:S01]  /*7c70*/  F2FP.BF16.F32.PACK_AB R94, R34, R35 ;  /* 0x00000023225e723e */ /* 0x002fe200000010ff */
[----:B------:R-:W1:Y:S01]  /*7c80*/  LDSM.16.MT88.4 R12, [R117+0x7800] ;  /* 0x00780000750c783b */ /* 0x000e620000004200 */
[----:B------:R-:W-:Y:S02]  /*7c90*/  LOP3.LUT R105, R30, 0xff, RZ, 0xc0, !PT ;  /* 0x000000ff1e697812 */ /* 0x000fe400078ec0ff */
[----:B------:R-:W-:Y:S01]  /*7ca0*/  LOP3.LUT R7, R7, R94, RZ, 0xc0, !PT ;  /* 0x0000005e07077212 */ /* 0x000fe200078ec0ff */
[----:B------:R-:W-:Y:S01]  /*7cb0*/  FFMA.FTZ R94, R23, UR17, -R0 ;  /* 0x00000011175e7c23 */ /* 0x000fe20008010800 */
[----:B------:R-:W-:-:S05]  /*7cc0*/  LOP3.LUT R26, R31, R110, R26, 0x96, !PT ;  /* 0x0000006e1f1a7212 */ /* 0x000fca00078e961a */
[C---:B--2---:R-:W-:Y:S01]  /*7cd0*/  HMMA.16816.F32.BF16 R36, R4.reuse, R8, R36 ;  /* 0x000000080424723c */ /* 0x044fe20000041824 */
[----:B------:R-:W-:Y:S05]  /*7ce0*/  MUFU.EX2 R94, R94 ;  /* 0x0000005e005e7308 */ /* 0x000fea0000000800 */
[C---:B------:R-:W-:Y:S01]  /*7cf0*/  HMMA.16816.F32.BF16 R40, R4.reuse, R10, R40 ;  /* 0x0000000a0428723c */ /* 0x040fe20000041828 */
[----:B------:R-:W2:Y:S05]  /*7d00*/  LDSM.16.MT88.4 R8, [R86+0x7800] ;  /* 0x007800005608783b */ /* 0x000eaa0000004200 */
[C---:B---3--:R-:W-:Y:S06]  /*7d10*/  HMMA.16816.F32.BF16 R44, R4.reuse, R16, R44 ;  /* 0x00000010042c723c */ /* 0x048fec000004182c */
[C---:B------:R-:W-:Y:S01]  /*7d20*/  HMMA.16816.F32.BF16 R48, R4.reuse, R18, R48 ;  /* 0x000000120430723c */ /* 0x040fe20000041830 */
[----:B------:R-:W3:Y:S05]  /*7d30*/  LDSM.16.MT88.4 R16, [R117+0x8800] ;  /* 0x008800007510783b */ /* 0x000eea0000004200 */
[C---:B-1----:R-:W-:Y:S06]  /*7d40*/  HMMA.16816.F32.BF16 R52, R4.reuse, R12, R52 ;  /* 0x0000000c0434723c */ /* 0x042fec0000041834 */
[C---:B------:R-:W-:Y:S01]  /*7d50*/  HMMA.16816.F32.BF16 R56, R4.reuse, R14, R56 ;  /* 0x0000000e0438723c */ /* 0x040fe20000041838 */
[----:B------:R-:W1:Y:S05]  /*7d60*/  LDSM.16.MT88.4 R12, [R86+0x8800] ;  /* 0x00880000560c783b */ /* 0x000e6a0000004200 */
[C---:B--2---:R-:W-:Y:S06]  /*7d70*/  HMMA.16816.F32.BF16 R64, R4.reuse, R10, R64 ;  /* 0x0000000a0440723c */ /* 0x044fec0000041840 */
[----:B------:R-:W-:Y:S01]  /*7d80*/  HMMA.16816.F32.BF16 R60, R4, R8, R60 ;  /* 0x00000008043c723c */ /* 0x000fe2000004183c */
[----:B------:R-:W-:-:S02]  /*7d90*/  LOP3.LUT R10, R30, 0xffff, RZ, 0xc0, !PT ;  /* 0x0000ffff1e0a7812 */ /* 0x000fc400078ec0ff */
[----:B------:R-:W-:Y:S02]  /*7da0*/  SHF.R.U32.HI R11, RZ, 0x10, R26 ;  /* 0x00000010ff0b7819 */ /* 0x000fe4000001161a */
[----:B------:R-:W-:Y:S01]  /*7db0*/  SHF.R.U32.HI R10, RZ, 0x8, R10 ;  /* 0x00000008ff0a7819 */ /* 0x000fe2000001160a */
[C---:B---3--:R-:W-:Y:S01]  /*7dc0*/  HMMA.16816.F32.BF16 R68, R4.reuse, R16, R68 ;  /* 0x000000100444723c */ /* 0x048fe20000041844 */
[----:B------:R-:W-:Y:S02]  /*7dd0*/  SHF.R.U32.HI R9, RZ, 0x10, R30 ;  /* 0x00000010ff097819 */ /* 0x000fe4000001161e */
[----:B------:R-:W-:Y:S02]  /*7de0*/  PRMT R105, R105, 0x5410, R10 ;  /* 0x0000541069697816 */ /* 0x000fe4000000000a */
[----:B------:R-:W-:Y:S01]  /*7df0*/  LOP3.LUT R10, R26, 0xffff, RZ, 0xc0, !PT ;  /* 0x0000ffff1a0a7812 */ /* 0x000fe200078ec0ff */
[----:B------:R-:W-:Y:S01]  /*7e00*/  HMMA.16816.F32.BF16 R72, R4, R18, R72 ;  /* 0x000000120448723c */ /* 0x000fe20000041848 */
[----:B------:R-:W-:-:S02]  /*7e10*/  SHF.R.U32.HI R8, RZ, 0x18, R30 ;  /* 0x00000018ff087819 */ /* 0x000fc4000001161e */
[----:B------:R-:W-:Y:S01]  /*7e20*/  LOP3.LUT R17, R26, 0xff, RZ, 0xc0, !PT ;  /* 0x000000ff1a117812 */ /* 0x000fe200078ec0ff */
[----:B------:R-:W2:Y:S01]  /*7e30*/  LDSM.16.MT88.4 R28, [R117+0x6c00] ;  /* 0x006c0000751c783b */ /* 0x000ea20000004200 */
[----:B------:R-:W-:Y:S02]  /*7e40*/  LOP3.LUT R25, R9, 0xff, RZ, 0xc0, !PT ;  /* 0x000000ff09197812 */ /* 0x000fe400078ec0ff */
[----:B------:R-:W-:Y:S02]  /*7e50*/  SHF.R.U32.HI R10, RZ, 0x8, R10 ;  /* 0x00000008ff0a7819 */ /* 0x000fe4000001160a */
[----:B------:R-:W-:Y:S02]  /*7e60*/  SHF.R.U32.HI R26, RZ, 0x18, R26 ;  /* 0x00000018ff1a7819 */ /* 0x000fe4000001161a */
[----:B------:R-:W-:Y:S01]  /*7e70*/  LOP3.LUT R9, R11, 0xff, RZ, 0xc0, !PT ;  /* 0x000000ff0b097812 */ /* 0x000fe200078ec0ff */
[----:B-1----:R-:W-:Y:S01]  /*7e80*/  HMMA.16816.F32.BF16 R76, R4, R12, R76 ;  /* 0x0000000c044c723c */ /* 0x002fe2000004184c */
[----:B------:R-:W-:-:S02]  /*7e90*/  PRMT R11, R25, 0x5410, R8 ;  /* 0x00005410190b7816 */ /* 0x000fc40000000008 */
[----:B------:R-:W-:Y:S02]  /*7ea0*/  PRMT R17, R17, 0x5410, R10 ;  /* 0x0000541011117816 */ /* 0x000fe4000000000a */
[----:B------:R-:W-:Y:S01]  /*7eb0*/  PRMT R9, R9, 0x5410, R26 ;  /* 0x0000541009097816 */ /* 0x000fe2000000001a */
[----:B------:R-:W-:Y:S01]  /*7ec0*/  HMMA.16816.F32.BF16 R80, R4, R14, R80 ;  /* 0x0000000e0450723c */ /* 0x000fe20000041850 */
[--C-:B------:R-:W-:Y:S01]  /*7ed0*/  HSET2.LE.AND R105, R105, R2.reuse, PT ;  /* 0x0000000269697233 */ /* 0x100fe20003803000 */
[----:B------:R-:W-:Y:S01]  /*7ee0*/  LDSM.16.MT88.4 R12, [R117+0x8c00] ;  /* 0x008c0000750c783b */ /* 0x000fe20000004200 */
[--C-:B------:R-:W-:Y:S02]  /*7ef0*/  HSET2.LE.AND R98, R11, R2.reuse, PT ;  /* 0x000000020b627233 */ /* 0x100fe40003803000 */
[--C-:B------:R-:W-:Y:S02]  /*7f00*/  HSET2.LE.AND R106, R17, R2.reuse, PT ;  /* 0x00000002116a7233 */ /* 0x100fe40003803000 */
[----:B------:R-:W-:Y:S01]  /*7f10*/  HSET2.LE.AND R2, R9, R2, PT ;  /* 0x0000000209027233 */ /* 0x000fe20003803000 */
[----:B------:R-:W-:Y:S01]  /*7f20*/  FADD.FTZ R9, R92, R99 ;  /* 0x000000635c097221 */ /* 0x000fe20000010000 */
[----:B------:R-:W-:Y:S01]  /*7f30*/  FFMA.FTZ R92, R20, UR17, -R0 ;  /* 0x00000011145c7c23 */ /* 0x000fe20008010800 */
[----:B------:R1:W3:Y:S01]  /*7f40*/  MUFU.EX2 R99, R22 ;  /* 0x0000001600637308 */ /* 0x0002e20000000800 */
[----:B------:R-:W-:Y:S01]  /*7f50*/  FADD.FTZ R0, R24, R93 ;  /* 0x0000005d18007221 */ /* 0x000fe20000010000 */
[----:B------:R-:W-:Y:S01]  /*7f60*/  FADD.FTZ R96, R96, R9 ;  /* 0x0000000960607221 */ /* 0x000fe20000010000 */
[----:B------:R-:W4:Y:S01]  /*7f70*/  LDSM.16.MT88.4 R24, [R86+0x6c00] ;  /* 0x006c00005618783b */ /* 0x000f220000004200 */
[----:B------:R-:W-:Y:S01]  /*7f80*/  F2FP.BF16.F32.PACK_AB R5, R95, R88 ;  /* 0x000000585f05723e */ /* 0x000fe200000010ff */
[----:B------:R-:W-:Y:S01]  /*7f90*/  FADD.FTZ R0, R97, R0 ;  /* 0x0000000061007221 */ /* 0x000fe20000010000 */
[----:B------:R-:W-:Y:S01]  /*7fa0*/  FADD.FTZ R89, R89, R96 ;  /* 0x0000006059597221 */ /* 0x000fe20000010000 */
[----:B------:R-:W-:Y:S01]  /*7fb0*/  LDSM.16.MT88.4 R16, [R86+0x7c00] ;  /* 0x007c00005610783b */ /* 0x000fe20000004200 */
[----:B------:R-:W5:Y:S01]  /*7fc0*/  MUFU.EX2 R92, R92 ;  /* 0x0000005c005c7308 */ /* 0x000f620000000800 */
[----:B------:R-:W-:Y:S01]  /*7fd0*/  FADD.FTZ R35, R35, R0 ;  /* 0x0000000023237221 */ /* 0x000fe20000010000 */
[----:B------:R-:W-:Y:S01]  /*7fe0*/  FADD.FTZ R90, R90, R89 ;  /* 0x000000595a5a7221 */ /* 0x000fe20000010000 */
[----:B------:R-:W-:Y:S01]  /*7ff0*/  LDSM.16.MT88.4 R8, [R86+0x8c00] ;  /* 0x008c00005608783b */ /* 0x000fe20000004200 */
[----:B------:R-:W-:Y:S01]  /*8000*/  LOP3.LUT R4, R106, R5, RZ, 0xc0, !PT ;  /* 0x000000056a047212 */ /* 0x000fe200078ec0ff */
[----:B------:R-:W-:Y:S01]  /*8010*/  FADD.FTZ R35, R34, R35 ;  /* 0x0000002322237221 */ /* 0x000fe20000010000 */
[----:B------:R-:W-:Y:S01]  /*8020*/  FADD.FTZ R33, R33, R90 ;  /* 0x0000005a21217221 */ /* 0x000fe20000010000 */
[----:B------:R-:W-:Y:S01]  /*8030*/  F2FP.BF16.F32.PACK_AB R6, R144, R91 ;  /* 0x0000005b9006723e */ /* 0x000fe200000010ff */
[----:B------:R-:W-:Y:S01]  /*8040*/  IMAD.MOV.U32 R0, RZ, RZ, R3 ;  /* 0x000000ffff007224 */ /* 0x000fe200078e0003 */
[----:B-1----:R-:W1:Y:S01]  /*8050*/  LDSM.16.MT88.4 R20, [R117+0x7c00] ;  /* 0x007c00007514783b */ /* 0x002e620000004200 */
[----:B---3--:R-:W-:Y:S01]  /*8060*/  F2FP.BF16.F32.PACK_AB R5, R99, R94 ;  /* 0x0000005e6305723e */ /* 0x008fe200000010ff */
[----:B------:R-:W-:Y:S01]  /*8070*/  FADD.FTZ R88, R88, R33 ;  /* 0x0000002158587221 */ /* 0x000fe20000010000 */
[----:B------:R-:W-:Y:S01]  /*8080*/  FADD.FTZ R94, R94, R35 ;  /* 0x000000235e5e7221 */ /* 0x000fe20000010000 */
[----:B------:R-:W-:Y:S01]  /*8090*/  LOP3.LUT R6, R105, R6, RZ, 0xc0, !PT ;  /* 0x0000000669067212 */ /* 0x000fe200078ec0ff */
[----:B------:R-:W-:Y:S01]  /*80a0*/  @P0 IMAD.MOV.U32 R0, RZ, RZ, R3 ;  /* 0x000000ffff000224 */ /* 0x000fe200078e0003 */
[----:B------:R-:W-:Y:S01]  /*80b0*/  LOP3.LUT R5, R2, R5, RZ, 0xc0, !PT ;  /* 0x0000000502057212 */ /* 0x000fe200078ec0ff */
[----:B------:R-:W-:Y:S01]  /*80c0*/  FADD.FTZ R88, R95, R88 ;  /* 0x000000585f587221 */ /* 0x000fe20000010000 */
[----:B-----5:R-:W-:Y:S01]  /*80d0*/  F2FP.BF16.F32.PACK_AB R7, R135, R92 ;  /* 0x0000005c8707723e */ /* 0x020fe200000010ff */
[----:B------:R-:W-:Y:S01]  /*80e0*/  FADD.FTZ R99, R99, R94 ;  /* 0x0000005e63637221 */ /* 0x000fe20000010000 */
[----:B------:R-:W-:-:S02]  /*80f0*/  IMAD.MOV.U32 R2, RZ, RZ, R32 ;  /* 0x000000ffff027224 */ /* 0x000fc400078e0020 */
[----:B------:R-:W-:Y:S01]  /*8100*/  FADD.FTZ R91, R91, R88 ;  /* 0x000000585b5b7221 */ /* 0x000fe20000010000 */
[----:B------:R-:W-:Y:S01]  /*8110*/  LOP3.LUT R7, R98, R7, RZ, 0xc0, !PT ;  /* 0x0000000762077212 */ /* 0x000fe200078ec0ff */
[----:B------:R-:W-:Y:S01]  /*8120*/  FADD.FTZ R92, R92, R99 ;  /* 0x000000635c5c7221 */ /* 0x000fe20000010000 */
[----:B------:R-:W-:Y:S02]  /*8130*/  @P0 IMAD.MOV.U32 R2, RZ, RZ, R32 ;  /* 0x000000ffff020224 */ /* 0x000fe400078e0020 */
[----:B------:R-:W-:Y:S01]  /*8140*/  FADD.FTZ R144, R144, R91 ;  /* 0x0000005b90907221 */ /* 0x000fe20000010000 */
[----:B------:R-:W-:Y:S02]  /*8150*/  FADD.FTZ R135, R135, R92 ;  /* 0x0000005c87877221 */ /* 0x000fe40000010000 */
[C---:B--2---:R-:W-:Y:S06]  /*8160*/  HMMA.16816.F32.BF16 R36, R4.reuse, R28, R36 ;  /* 0x0000001c0424723c */ /* 0x044fec0000041824 */
[C---:B------:R-:W-:Y:S06]  /*8170*/  HMMA.16816.F32.BF16 R40, R4.reuse, R30, R40 ;  /* 0x0000001e0428723c */ /* 0x040fec0000041828 */
[C---:B----4-:R-:W-:Y:S06]  /*8180*/  HMMA.16816.F32.BF16 R44, R4.reuse, R24, R44 ;  /* 0x00000018042c723c */ /* 0x050fec000004182c */
[C---:B------:R-:W-:Y:S06]  /*8190*/  HMMA.16816.F32.BF16 R48, R4.reuse, R26, R48 ;  /* 0x0000001a0430723c */ /* 0x040fec0000041830 */
        /* <DEDUP_REMOVED lines=10> */
.L_x_947:
[----:B------:R-:W-:-:S12]  /*8240*/  UIADD3 UR19, UR18, -0x1, URZ ;  /* 0xffffffff12137890 */ /* 0x000fd8000fffe03f */
.L_x_951:
        /* <DEDUP_REMOVED lines=17> */
.L_x_955:
        /* <DEDUP_REMOVED lines=16> */
[----:B------:R-:W-:Y:S01]  /*8460*/  IMAD.U32 R87, RZ, RZ, UR9 ;  /* 0x00000009ff577e24 */ /* 0x000fe2000f8e00ff */
[----:B------:R-:W5:Y:S04]  /*8470*/  @!P4 LDC.64 R92, c[0x0][0x218] ;  /* 0x00008600ff5ccb82 */ /* 0x000f680000000a00 */
[----:B------:R-:W-:Y:S02]  /*8480*/  LEA.HI.X R2, R2, R127, R87, 0x6, P0 ;  /* 0x0000007f02027211 */ /* 0x000fe400000f3457 */
[C---:B-1----:R-:W-:Y:S04]  /*8490*/  @!P3 LEA R96, P0, R0.reuse, R88, 0x1 ;  /* 0x000000580060b211 */ /* 0x042fe800078008ff */
[C-C-:B------:R-:W-:Y:S02]  /*84a0*/  @!P3 LEA.HI.X R97, R0.reuse, R89, R2.reuse, 0x1, P0 ;  /* 0x000000590061b211 */ /* 0x140fe400000f0c02 */
[----:B------:R-:W1:Y:S01]  /*84b0*/  @!P2 LDC.64 R88, c[0x0][0x218] ;  /* 0x00008600ff58ab82 */ /* 0x000e620000000a00 */
[C---:B------:R-:W-:Y:S02]  /*84c0*/  IADD3 R84, P0, R0.reuse, UR31, RZ ;  /* 0x0000001f00547c10 */ /* 0x040fe4000ff1e0ff */
[C---:B----4-:R-:W-:Y:S04]  /*84d0*/  @!P4 LEA R90, P1, R0.reuse, R90, 0x1 ;  /* 0x0000005a005ac211 */ /* 0x050fe800078208ff */
[C-C-:B------:R-:W-:Y:S02]  /*84e0*/  @!P4 LEA.HI.X R91, R0.reuse, R91, R2.reuse, 0x1, P1 ;  /* 0x0000005b005bc211 */ /* 0x140fe400008f0c02 */
[----:B--2---:R-:W-:Y:S02]  /*84f0*/  @!P2 LEA R94, P1, R0, R94, 0x1 ;  /* 0x0000005e005ea211 */ /* 0x004fe400078208ff */
[----:B-----5:R-:W-:Y:S01]  /*8500*/  @!P4 LEA R92, P6, R84, R92, 0x1 ;  /* 0x0000005c545cc211 */ /* 0x020fe200078c08ff */
[----:B------:R-:W-:Y:S01]  /*8510*/  @!PT LDS RZ, [RZ] ;  /* 0x00000000fffff984 */ /* 0x000fe20000000800 */
[----:B------:R-:W-:Y:S01]  /*8520*/  @!PT LDS RZ, [RZ] ;  /* 0x00000000fffff984 */ /* 0x000fe20000000800 */
[----:B------:R-:W-:Y:S01]  /*8530*/  @!PT LDS RZ, [RZ] ;  /* 0x00000000fffff984 */ /* 0x000fe20000000800 */
[----:B------:R2:W-:Y:S01]  /*8540*/  @!P4 LDGSTS.E.BYPASS.LTC128B.128 [R121+0x3000], desc[UR20][R90.64] ;  /* 0x030000005a79cfae */ /* 0x0005e2000b901d54 */
[----:B------:R-:W-:Y:S02]  /*8550*/  @!P2 LEA.HI.X R95, R0, R95, R2, 0x1, P1 ;  /* 0x0000005f005fa211 */ /* 0x000fe400008f0c02 */
[----:B------:R-:W-:Y:S01]  /*8560*/  IADD3.X R2, R2, UR30, RZ, P0, !PT ;  /* 0x0000001e02027c10 */ /* 0x000fe200087fe4ff */
        /* <DEDUP_REMOVED lines=33> */
.L_x_953:
        /* <DEDUP_REMOVED lines=147> */
.L_x_954:
[----:B------:R-:W-:Y:S01]  /*90b0*/  IADD3 R108, R132, -0x4ab325aa, RZ ;  /* 0xb54cda56846c7810 */ /* 0x000fe20007ffe0ff */
[----:B------:R-:W-:Y:S01]  /*90c0*/  IMAD.U32 R0, RZ, RZ, UR19 ;  /* 0x00000013ff007e24 */ /* 0x000fe2000f8e00ff */
[----:B------:R-:W-:Y:S02]  /*90d0*/  USHF.L.U32 UR9, UR19, 0x1, URZ ;  /* 0x0000000113097899 */ /* 0x000fe4000800063f */
[----:B------:R-:W-:Y:S01]  /*90e0*/  UIADD3 UR19, UR19, -0x1, URZ ;  /* 0xffffffff13137890 */ /* 0x000fe2000fffe03f */
[----:B------:R-:W-:Y:S04]  /*90f0*/  IMAD R0, R0, 0x40, R129 ;  /* 0x0000004000007824 */ /* 0x000fe800078e0281 */
[C---:B------:R-:W-:Y:S01]  /*9100*/  VIADD R84, R0.reuse, 0x1 ;  /* 0x0000000100547836 */ /* 0x040fe20000000000 */
[----:B------:R-:W-:Y:S01]  /*9110*/  I2FP.F32.S32 R87, R0 ;  /* 0x0000000000577245 */ /* 0x000fe20000201400 */
[C---:B---3--:R-:W-:Y:S02]  /*9120*/  VIADD R89, R0.reuse, 0x8 ;  /* 0x0000000800597836 */ /* 0x048fe40000000000 */
[C---:B------:R-:W-:Y:S01]  /*9130*/  VIADD R88, R0.reuse, 0x21 ;  /* 0x0000002100587836 */ /* 0x040fe20000000000 */
[----:B------:R-:W-:Y:S01]  /*9140*/  I2FP.F32.S32 R84, R84 ;  /* 0x0000005400547245 */ /* 0x000fe20000201400 */
[C---:B------:R-:W-:Y:S01]  /*9150*/  VIADD R2, R0.reuse, 0x9 ;  /* 0x0000000900027836 */ /* 0x040fe20000000000 */
[----:B------:R-:W-:Y:S01]  /*9160*/  I2FP.F32.S32 R89, R89 ;  /* 0x0000005900597245 */ /* 0x000fe20000201400 */
[C---:B------:R-:W-:Y:S01]  /*9170*/  FFMA.FTZ R4, R87.reuse, UR5, R4 ;  /* 0x0000000557047c23 */ /* 0x040fe20008010004 */
[----:B------:R-:W-:Y:S01]  /*9180*/  FFMA.FTZ R6, R87, UR5, R6 ;  /* 0x0000000557067c23 */ /* 0x000fe20008010006 */
[----:B------:R-:W-:Y:S01]  /*9190*/  VIADD R87, R0, 0x10 ;  /* 0x0000001000577836 */ /* 0x000fe20000000000 */
[----:B------:R-:W-:Y:S01]  /*91a0*/  I2FP.F32.S32 R2, R2 ;  /* 0x0000000200027245 */ /* 0x000fe20000201400 */
[C---:B------:R-:W-:Y:S01]  /*91b0*/  FFMA.FTZ R7, R84.reuse, UR5, R7 ;  /* 0x0000000554077c23 */ /* 0x040fe20008010007 */
[----:B------:R-:W-:Y:S01]  /*91c0*/  FFMA.FTZ R5, R84, UR5, R5 ;  /* 0x0000000554057c23 */ /* 0x000fe20008010005 */
[C---:B------:R-:W-:Y:S01]  /*91d0*/  IADD3 R84, R0.reuse, 0x11, RZ ;  /* 0x0000001100547810 */ /* 0x040fe20007ffe0ff */
[C---:B------:R-:W-:Y:S01]  /*91e0*/  FFMA.FTZ R10, R89.reuse, UR5, R10 ;  /* 0x00000005590a7c23 */ /* 0x040fe2000801000a */
[----:B------:R-:W-:Y:S01]  /*91f0*/  I2FP.F32.S32 R87, R87 ;  /* 0x0000005700577245 */ /* 0x000fe20000201400 */
[----:B------:R-:W-:Y:S01]  /*9200*/  FFMA.FTZ R8, R89, UR5, R8 ;  /* 0x0000000559087c23 */ /* 0x000fe20008010008 */
[----:B------:R-:W-:Y:S01]  /*9210*/  I2FP.F32.S32 R84, R84 ;  /* 0x0000005400547245 */ /* 0x000fe20000201400 */
[----:B------:R-:W-:Y:S02]  /*9220*/  VIADD R89, R0, 0x18 ;  /* 0x0000001800597836 */ /* 0x000fe40000000000 */
[C---:B------:R-:W-:Y:S01]  /*9230*/  FFMA.FTZ R9, R2.reuse, UR5, R9 ;  /* 0x0000000502097c23 */ /* 0x040fe20008010009 */
[----:B------:R-:W-:Y:S01]  /*9240*/  FFMA.FTZ R11, R2, UR5, R11 ;  /* 0x00000005020b7c23 */ /* 0x000fe2000801000b */
[C---:B------:R-:W-:Y:S02]  /*9250*/  VIADD R2, R0.reuse, 0x19 ;  /* 0x0000001900027836 */ /* 0x040fe40000000000 */
[C---:B------:R-:W-:Y:S01]  /*9260*/  FFMA.FTZ R14, R87.reuse, UR5, R14 ;  /* 0x00000005570e7c23 */ /* 0x040fe2000801000e */
[----:B------:R-:W-:Y:S01]  /*9270*/  I2FP.F32.S32 R89, R89 ;  /* 0x0000005900597245 */ /* 0x000fe20000201400 */
[----:B------:R-:W-:Y:S01]  /*9280*/  FFMA.FTZ R12, R87, UR5, R12 ;  /* 0x00000005570c7c23 */ /* 0x000fe2000801000c */
[----:B------:R-:W-:Y:S01]  /*9290*/  VIADD R87, R0, 0x20 ;  /* 0x0000002000577836 */ /* 0x000fe20000000000 */
[----:B------:R-:W-:Y:S01]  /*92a0*/  I2FP.F32.S32 R2, R2 ;  /* 0x0000000200027245 */ /* 0x000fe20000201400 */
[C---:B------:R-:W-:Y:S01]  /*92b0*/  FFMA.FTZ R15, R84.reuse, UR5, R15 ;  /* 0x00000005540f7c23 */ /* 0x040fe2000801000f */
[----:B------:R-:W-:Y:S01]  /*92c0*/  FFMA.FTZ R13, R84, UR5, R13 ;  /* 0x00000005540d7c23 */ /* 0x000fe2000801000d */
[----:B------:R-:W-:Y:S01]  /*92d0*/  FMNMX.FTZ R84, R6, R85, !PT ;  /* 0x0000005506547209 */ /* 0x000fe20007810000 */
[C---:B------:R-:W-:Y:S01]  /*92e0*/  FFMA.FTZ R18, R89.reuse, UR5, R18 ;  /* 0x0000000559127c23 */ /* 0x040fe20008010012 */
[----:B------:R-:W-:Y:S01]  /*92f0*/  I2FP.F32.S32 R87, R87 ;  /* 0x0000005700577245 */ /* 0x000fe20000201400 */
[----:B------:R-:W-:Y:S01]  /*9300*/  FFMA.FTZ R16, R89, UR5, R16 ;  /* 0x0000000559107c23 */ /* 0x000fe20008010010 */
[----:B------:R-:W-:Y:S01]  /*9310*/  FMNMX.FTZ R89, R7, R84, !PT ;  /* 0x0000005407597209 */ /* 0x000fe20007810000 */
[----:B------:R-:W-:Y:S01]  /*9320*/  FFMA.FTZ R19, R2, UR5, R19 ;  /* 0x0000000502137c23 */ /* 0x000fe20008010013 */
[----:B------:R-:W-:Y:S01]  /*9330*/  FMNMX.FTZ R84, R4, R3, !PT ;  /* 0x0000000304547209 */ /* 0x000fe20007810000 */
[----:B------:R-:W-:Y:S01]  /*9340*/  FFMA.FTZ R17, R2, UR5, R17 ;  /* 0x0000000502117c23 */ /* 0x000fe20008010011 */
[----:B------:R-:W-:Y:S01]  /*9350*/  I2FP.F32.S32 R2, R88 ;  /* 0x0000005800027245 */ /* 0x000fe20000201400 */
[C---:B------:R-:W-:Y:S01]  /*9360*/  FFMA.FTZ R22, R87.reuse, UR5, R22 ;  /* 0x0000000557167c23 */ /* 0x040fe20008010016 */
[----:B------:R-:W-:Y:S01]  /*9370*/  FMNMX.FTZ R88, R10, R89, !PT ;  /* 0x000000590a587209 */ /* 0x000fe20007810000 */
[----:B------:R-:W-:Y:S01]  /*9380*/  FFMA.FTZ R20, R87, UR5, R20 ;  /* 0x0000000557147c23 */ /* 0x000fe20008010014 */
[----:B------:R-:W-:Y:S01]  /*9390*/  FMNMX.FTZ R87, R5, R84, !PT ;  /* 0x0000005405577209 */ /* 0x000fe20007810000 */
[C---:B------:R-:W-:Y:S01]  /*93a0*/  FFMA.FTZ R23, R2.reuse, UR5, R23 ;  /* 0x0000000502177c23 */ /* 0x040fe20008010017 */
[----:B------:R-:W-:Y:S01]  /*93b0*/  FMNMX.FTZ R91, R11, R88, !PT ;  /* 0x000000580b5b7209 */ /* 0x000fe20007810000 */
[----:B------:R-:W-:Y:S01]  /*93c0*/  FFMA.FTZ R21, R2, UR5, R21 ;  /* 0x0000000502157c23 */ /* 0x000fe20008010015 */
[----:B------:R-:W-:Y:S01]  /*93d0*/  FMNMX.FTZ R88, R8, R87, !PT ;  /* 0x0000005708587209 */ /* 0x000fe20007810000 */
[----:B------:R-:W-:Y:S01]  /*93e0*/  VIADD R2, R0, 0x29 ;  /* 0x0000002900027836 */ /* 0x000fe20000000000 */
[----:B------:R-:W-:Y:S01]  /*93f0*/  FMNMX.FTZ R84, R14, R91, !PT ;  /* 0x0000005b0e547209 */ /* 0x000fe20007810000 */
[C---:B------:R-:W-:Y:S01]  /*9400*/  VIADD R87, R0.reuse, 0x30 ;  /* 0x0000003000577836 */ /* 0x040fe20000000000 */
[----:B------:R-:W-:Y:S02]  /*9410*/  FMNMX.FTZ R93, R9, R88, !PT ;  /* 0x00000058095d7209 */ /* 0x000fe40007810000 */
[----:B------:R-:W-:Y:S02]  /*9420*/  IADD3 R89, R0, 0x28, RZ ;  /* 0x0000002800597810 */ /* 0x000fe40007ffe0ff */
[----:B------:R-:W-:Y:S02]  /*9430*/  FMNMX.FTZ R91, R15, R84, !PT ;  /* 0x000000540f5b7209 */ /* 0x000fe40007810000 */
[----:B------:R-:W-:Y:S02]  /*9440*/  FMNMX.FTZ R88, R12, R93, !PT ;  /* 0x0000005d0c587209 */ /* 0x000fe40007810000 */
[----:B------:R-:W-:Y:S02]  /*9450*/  I2FP.F32.S32 R89, R89 ;  /* 0x0000005900597245 */ /* 0x000fe40000201400 */
[----:B------:R-:W-:Y:S02]  /*9460*/  I2FP.F32.S32 R2, R2 ;  /* 0x0000000200027245 */ /* 0x000fe40000201400 */
[----:B------:R-:W-:Y:S01]  /*9470*/  FMNMX.FTZ R84, R18, R91, !PT ;  /* 0x0000005b12547209 */ /* 0x000fe20007810000 */
[----:B------:R-:W-:Y:S01]  /*9480*/  FFMA.FTZ R26, R89, UR5, R26 ;  /* 0x00000005591a7c23 */ /* 0x000fe2000801001a */
[----:B------:R-:W-:Y:S01]  /*9490*/  FMNMX.FTZ R91, R13, R88, !PT ;  /* 0x000000580d5b7209 */ /* 0x000fe20007810000 */
[----:B------:R-:W-:Y:S01]  /*94a0*/  FFMA.FTZ R24, R89, UR5, R24 ;  /* 0x0000000559187c23 */ /* 0x000fe20008010018 */
[----:B------:R-:W-:Y:S01]  /*94b0*/  FMNMX.FTZ R89, R19, R84, !PT ;  /* 0x0000005413597209 */ /* 0x000fe20007810000 */
[C---:B------:R-:W-:Y:S01]  /*94c0*/  FFMA.FTZ R27, R2.reuse, UR5, R27 ;  /* 0x00000005021b7c23 */ /* 0x040fe2000801001b */
[----:B------:R-:W-:Y:S01]  /*94d0*/  I2FP.F32.S32 R87, R87 ;  /* 0x0000005700577245 */ /* 0x000fe20000201400 */
[----:B------:R-:W-:Y:S01]  /*94e0*/  FFMA.FTZ R25, R2, UR5, R25 ;  /* 0x0000000502197c23 */ /* 0x000fe20008010019 */
[----:B------:R-:W-:Y:S02]  /*94f0*/  FMNMX.FTZ R2, R16, R91, !PT ;  /* 0x0000005b10027209 */ /* 0x000fe40007810000 */
[----:B------:R-:W-:Y:S01]  /*9500*/  FMNMX.FTZ R84, R22, R89, !PT ;  /* 0x0000005916547209 */ /* 0x000fe20007810000 */
[----:B------:R-:W-:Y:S01]  /*9510*/  FFMA.FTZ R30, R87, UR5, R30 ;  /* 0x00000005571e7c23 */ /* 0x000fe2000801001e */
[----:B------:R-:W-:Y:S01]  /*9520*/  FMNMX.FTZ R91, R17, R2, !PT ;  /* 0x00000002115b7209 */ /* 0x000fe20007810000 */
[----:B------:R-:W-:Y:S01]  /*9530*/  FFMA.FTZ R28, R87, UR5, R28 ;  /* 0x00000005571c7c23 */ /* 0x000fe2000801001c */
[----:B------:R-:W-:Y:S01]  /*9540*/  FMNMX.FTZ R87, R23, R84, !PT ;  /* 0x0000005417577209 */ /* 0x000fe20007810000 */
[----:B------:R-:W-:Y:S01]  /*9550*/  VIADD R2, R0, 0x31 ;  /* 0x0000003100027836 */ /* 0x000fe20000000000 */
[----:B------:R-:W-:Y:S01]  /*9560*/  FMNMX.FTZ R88, R20, R91, !PT ;  /* 0x0000005b14587209 */ /* 0x000fe20007810000 */
[----:B------:R-:W-:Y:S01]  /*9570*/  VIADD R89, R0, 0x38 ;  /* 0x0000003800597836 */ /* 0x000fe20000000000 */
[----:B------:R-:W-:Y:S02]  /*9580*/  FMNMX.FTZ R84, R26, R87, !PT ;  /* 0x000000571a547209 */ /* 0x000fe40007810000 */
[----:B------:R-:W-:Y:S02]  /*9590*/  FMNMX.FTZ R91, R21, R88, !PT ;  /* 0x00000058155b7209 */ /* 0x000fe40007810000 */
[----:B------:R-:W-:Y:S02]  /*95a0*/  I2FP.F32.S32 R2, R2 ;  /* 0x0000000200027245 */ /* 0x000fe40000201400 */
[----:B------:R-:W-:Y:S02]  /*95b0*/  FMNMX.FTZ R87, R27, R84, !PT ;  /* 0x000000541b577209 */ /* 0x000fe40007810000 */
[----:B------:R-:W-:Y:S01]  /*95c0*/  FMNMX.FTZ R88, R24, R91, !PT ;  /* 0x0000005b18587209 */ /* 0x000fe20007810000 */
[----:B------:R-:W-:Y:S01]  /*95d0*/  FFMA.FTZ R31, R2, UR5, R31 ;  /* 0x00000005021f7c23 */ /* 0x000fe2000801001f */
[----:B------:R-:W-:Y:S01]  /*95e0*/  IADD3 R0, R0, 0x39, RZ ;  /* 0x0000003900007810 */ /* 0x000fe20007ffe0ff */
[----:B------:R-:W-:Y:S01]  /*95f0*/  FFMA.FTZ R29, R2, UR5, R29 ;  /* 0x00000005021d7c23 */ /* 0x000fe2000801001d */
[----:B------:R-:W-:Y:S02]  /*9600*/  I2FP.F32.S32 R89, R89 ;  /* 0x0000005900597245 */ /* 0x000fe40000201400 */
[----:B------:R-:W-:Y:S02]  /*9610*/  FMNMX.FTZ R84, R30, R87, !PT ;  /* 0x000000571e547209 */ /* 0x000fe40007810000 */
        /* <DEDUP_REMOVED lines=9> */
[----:B------:R-:W-:Y:S02]  /*96b0*/  FMNMX.FTZ R91, R29, R84, !PT ;  /* 0x000000541d5b7209 */ /* 0x000fe40007810000 */
[----:B------:R-:W-:Y:S02]  /*96c0*/  FMNMX.FTZ R89, R35, R2, !PT ;  /* 0x0000000223597209 */ /* 0x000fe40007810000 */
[----:B------:R-:W-:Y:S01]  /*96d0*/  FMNMX.FTZ R2, R32, R91, !PT ;  /* 0x0000005b20027209 */ /* 0x000fe20007810000 */
[----:B------:R-:W-:Y:S01]  /*96e0*/  VIADD R91, R133, 0xbb67ae85 ;  /* 0xbb67ae85855b7836 */ /* 0x000fe20000000000 */
[----:B------:R-:W-:Y:S01]  /*96f0*/  LOP3.LUT R84, R141, UR9, R133, 0x96, !PT ;  /* 0x000000098d547c12 */ /* 0x000fe2000f8e9685 */
[----:B------:R-:W-:Y:S01]  /*9700*/  UIADD3 UR9, UR9, 0x1, URZ ;  /* 0x0000000109097890 */ /* 0x000fe2000fffe03f */
[----:B------:R-:W-:Y:S01]  /*9710*/  FMNMX.FTZ R95, R33, R2, !PT ;  /* 0x00000002215f7209 */ /* 0x000fe20007810000 */
[----:B------:R-:W-:Y:S01]  /*9720*/  SHFL.BFLY PT, R0, R89, 0x2, 0x1f ;  /* 0x0c401f0059007f89 */ /* 0x000fe200000e0000 */
[----:B------:R-:W-:Y:S01]  /*9730*/  LOP3.LUT R94, R137, R140, R91, 0x96, !PT ;  /* 0x0000008c895e7212 */ /* 0x000fe200078e965b */
[----:B------:R-:W-:Y:S06]  /*9740*/  VIADD R91, R132, 0x9e3779b9 ;  /* 0x9e3779b9845b7836 */ /* 0x000fec0000000000 */
[----:B------:R-:W1:Y:S01]  /*9750*/  SHFL.BFLY PT, R2, R95, 0x2, 0x1f ;  /* 0x0c401f005f027f89 */ /* 0x000e6200000e0000 */
[----:B------:R-:W-:Y:S01]  /*9760*/  IMAD.WIDE.U32 R96, R84, -0x326172a9, RZ ;  /* 0xcd9e8d5754607825 */ /* 0x000fe200078e00ff */
[----:B------:R-:W-:Y:S04]  /*9770*/  LOP3.LUT R90, R141, UR9, R133, 0x96, !PT ;  /* 0x000000098d5a7c12 */ /* 0x000fe8000f8e9685 */
[-CC-:B------:R-:W-:Y:S01]  /*9780*/  LOP3.LUT R88, R97, R138.reuse, R91.reuse, 0x96, !PT ;  /* 0x0000008a61587212 */ /* 0x180fe200078e965b */
[----:B------:R-:W-:Y:S05]  /*9790*/  IMAD.WIDE.U32 R98, R90, -0x326172a9, RZ ;  /* 0xcd9e8d575a627825 */ /* 0x000fea00078e00ff */
[----:B------:R-:W-:Y:S02]  /*97a0*/  LOP3.LUT R91, R99, R138, R91, 0x96, !PT ;  /* 0x0000008a635b7212 */ /* 0x000fe400078e965b */
[----:B-1----:R-:W-:Y:S01]  /*97b0*/  FMNMX.FTZ R93, R95, R2, !PT ;  /* 0x000000025f5d7209 */ /* 0x002fe20007810000 */
[----:B------:R-:W-:Y:S01]  /*97c0*/  IMAD.WIDE.U32 R94, R94, -0x326172a9, RZ ;  /* 0xcd9e8d575e5e7825 */ /* 0x000fe200078e00ff */
[----:B------:R-:W-:Y:S03]  /*97d0*/  FMNMX.FTZ R87, R89, R0, !PT ;  /* 0x0000000059577209 */ /* 0x000fe60007810000 */
[----:B------:R-:W1:Y:S01]  /*97e0*/  SHFL.BFLY PT, R2, R93, 0x1, 0x1f ;  /* 0x0c201f005d027f89 */ /* 0x000e6200000e0000 */
[----:B------:R-:W-:Y:S07]  /*97f0*/  VIADD R89, R132, 0x3c6ef372 ;  /* 0x3c6ef37284597836 */ /* 0x000fee0000000000 */
[----:B------:R-:W2:Y:S01]  /*9800*/  SHFL.BFLY PT, R0, R87, 0x1, 0x1f ;  /* 0x0c201f0057007f89 */ /* 0x000ea200000e0000 */
[----:B------:R-:W-:Y:S01]  /*9810*/  LOP3.LUT R90, R95, R98, R89, 0x96, !PT ;  /* 0x000000625f5a7212 */ /* 0x000fe200078e9659 */
[----:B------:R-:W-:Y:S01]  /*9820*/  IMAD.WIDE.U32 R98, R88, -0x2daee0ad, RZ ;  /* 0xd2511f5358627825 */ /* 0x000fe200078e00ff */
[----:B-1----:R-:W-:Y:S02]  /*9830*/  FMNMX.FTZ R2, R93, R2, !PT ;  /* 0x000000025d027209 */ /* 0x002fe40007810000 */
[----:B--2---:R-:W-:Y:S03]  /*9840*/  FMNMX.FTZ R0, R87, R0, !PT ;  /* 0x0000000057007209 */ /* 0x004fe60007810000 */
[C---:B------:R-:W-:Y:S01]  /*9850*/  FMUL.FTZ R97, R2.reuse, UR4 ;  /* 0x0000000402617c20 */ /* 0x040fe20008410000 */
[----:B------:R-:W-:Y:S02]  /*9860*/  FSETP.NEU.FTZ.AND P1, PT, R2, -INF , PT ;  /* 0xff8000000200780b */ /* 0x000fe40003f3d000 */
[C---:B------:R-:W-:Y:S01]  /*9870*/  FSETP.NEU.FTZ.AND P0, PT, R0.reuse, -INF , PT ;  /* 0xff8000000000780b */ /* 0x040fe20003f1d000 */
[C---:B------:R-:W-:Y:S01]  /*9880*/  FMUL.FTZ R100, R0.reuse, UR4 ;  /* 0x0000000400647c20 */ /* 0x040fe20008410000 */
[----:B------:R-:W-:Y:S01]  /*9890*/  FADD.FTZ R85, -R0, R85 ;  /* 0x0000005500557221 */ /* 0x000fe20000010100 */
[----:B------:R-:W-:Y:S02]  /*98a0*/  FSEL R97, R97, RZ, P1 ;  /* 0x000000ff61617208 */ /* 0x000fe40000800000 */
[----:B------:R-:W-:Y:S01]  /*98b0*/  LOP3.LUT R87, R95, R96, R89, 0x96, !PT ;  /* 0x000000605f577212 */ /* 0x000fe200078e9659 */
[----:B------:R-:W-:Y:S01]  /*98c0*/  FMUL.FTZ R84, R85, UR4 ;  /* 0x0000000455547c20 */ /* 0x000fe20008410000 */
[----:B------:R-:W-:Y:S01]  /*98d0*/  FSEL R100, R100, RZ, P0 ;  /* 0x000000ff64647208 */ /* 0x000fe20000000000 */
[----:B------:R-:W-:Y:S01]  /*98e0*/  FADD.FTZ R85, -R2, R3 ;  /* 0x0000000302557221 */ /* 0x000fe20000010100 */
[--C-:B------:R-:W-:Y:S01]  /*98f0*/  FFMA.FTZ R92, R4, UR4, -R97.reuse ;  /* 0x00000004045c7c23 */ /* 0x100fe20008010861 */
[----:B------:R-:W-:Y:S04]  /*9900*/  IMAD.WIDE.U32 R110, R87, -0x2daee0ad, RZ ;  /* 0xd2511f53576e7825 */ /* 0x000fe800078e00ff */
[--C-:B------:R-:W-:Y:S01]  /*9910*/  FFMA.FTZ R101, R9, UR4, -R97.reuse ;  /* 0x0000000409657c23 */ /* 0x100fe20008010861 */
[----:B------:R-:W1:Y:S01]  /*9920*/  MUFU.EX2 R84, R84 ;  /* 0x0000005400547308 */ /* 0x000e620000000800 */
[--C-:B------:R-:W-:Y:S01]  /*9930*/  FFMA.FTZ R93, R6, UR4, -R100.reuse ;  /* 0x00000004065d7c23 */ /* 0x100fe20008010864 */
[----:B------:R-:W-:Y:S01]  /*9940*/  FMUL.FTZ R3, R85, UR4 ;  /* 0x0000000455037c20 */ /* 0x000fe20008410000 */
[--C-:B------:R-:W-:Y:S01]  /*9950*/  FFMA.FTZ R145, R25, UR4, -R97.reuse ;  /* 0x0000000419917c23 */ /* 0x100fe20008010861 */
[--C-:B------:R-:W-:Y:S01]  /*9960*/  FFMA.FTZ R153, R12, UR4, -R97.reuse ;  /* 0x000000040c997c23 */ /* 0x100fe20008010861 */
[----:B------:R-:W-:Y:S01]  /*9970*/  FFMA.FTZ R152, R13, UR4, -R97 ;  /* 0x000000040d987c23 */ /* 0x000fe20008010861 */
[----:B------:R-:W-:Y:S02]  /*9980*/  VIADD R96, R133, 0x646e171e ;  /* 0x646e171e85607836 */ /* 0x000fe40000000000 */
[--C-:B------:R-:W-:Y:S02]  /*9990*/  FFMA.FTZ R149, R26, UR4, -R100.reuse ;  /* 0x000000041a957c23 */ /* 0x100fe40008010864 */
[----:B------:R-:W2:Y:S01]  /*99a0*/  MUFU.EX2 R89, R93 ;  /* 0x0000005d00597308 */ /* 0x000ea20000000800 */
[--C-:B------:R-:W-:Y:S01]  /*99b0*/  FFMA.FTZ R148, R27, UR4, -R100.reuse ;  /* 0x000000041b947c23 */ /* 0x100fe20008010864 */
[----:B------:R-:W-:Y:S01]  /*99c0*/  FFMA.FTZ R109, R30, UR4, -R100 ;  /* 0x000000041e6d7c23 */ /* 0x000fe20008010864 */
[----:B------:R-:W-:Y:S07]  /*99d0*/  IMAD.MOV.U32 R85, RZ, RZ, R0 ;  /* 0x000000ffff557224 */ /* 0x000fee00078e0000 */
        /* <DEDUP_REMOVED lines=22> */
[C---:B--2---:R-:W-:Y:S01]  /*9b40*/  FFMA.FTZ R135, R84.reuse, R135, R89 ;  /* 0x0000008754877223 */ /* 0x044fe20000010059 */
[C---:B------:R-:W-:Y:S02]  /*9b50*/  VIADD R93, R133.reuse, 0x76cf5d0a ;  /* 0x76cf5d0a855d7836 */ /* 0x040fe40000000000 */
[C---:B------:R-:W-:Y:S01]  /*9b60*/  FMUL.FTZ R78, R84.reuse, R78 ;  /* 0x0000004e544e7220 */ /* 0x040fe20000410000 */
[C---:B------:R-:W-:Y:S01]  /*9b70*/  FMUL.FTZ R79, R84.reuse, R79 ;  /* 0x0000004f544f7220 */ /* 0x040fe20000410000 */
[C---:B------:R-:W-:Y:S01]  /*9b80*/  FMUL.FTZ R82, R84.reuse, R82 ;  /* 0x0000005254527220 */ /* 0x040fe20000410000 */
[----:B------:R-:W-:Y:S01]  /*9b90*/  FMUL.FTZ R83, R84, R83 ;  /* 0x0000005354537220 */ /* 0x000fe20000410000 */
[----:B------:R-:W-:Y:S01]  /*9ba0*/  IADD3 R84, R133, 0x32370b8f, RZ ;  /* 0x32370b8f85547810 */ /* 0x000fe20007ffe0ff */
[C---:B-1----:R-:W-:Y:S01]  /*9bb0*/  FFMA.FTZ R144, R3.reuse, R144, R92 ;  /* 0x0000009003907223 */ /* 0x042fe2000001005c */
        /* <DEDUP_REMOVED lines=24> */
[--C-:B------:R-:W-:Y:S01]  /*9d40*/  LOP3.LUT R87, R99, R136, R93.reuse, 0x96, !PT ;  /* 0x0000008863577212 */ /* 0x100fe200078e965d */
[----:B------:R-:W-:Y:S01]  /*9d50*/  MUFU.EX2 R101, R101 ;  /* 0x0000006500657308 */ /* 0x000fe20000000800 */
[--C-:B------:R-:W-:Y:S01]  /*9d60*/  LOP3.LUT R3, R111, R98, R84.reuse, 0x96, !PT ;  /* 0x000000626f037212 */ /* 0x100fe200078e9654 */
[----:B------:R-:W-:Y:S04]  /*9d70*/  IMAD.WIDE.U32 R98, R91, -0x2daee0ad, RZ ;  /* 0xd2511f535b627825 */ /* 0x000fe800078e00ff */
[----:B------:R-:W-:Y:S01]  /*9d80*/  IMAD.WIDE.U32 R90, R90, -0x2daee0ad, RZ ;  /* 0xd2511f535a5a7825 */ /* 0x000fe200078e00ff */
[----:B------:R-:W-:Y:S03]  /*9d90*/  LOP3.LUT R93, R99, R136, R93, 0x96, !PT ;  /* 0x00000088635d7212 */ /* 0x000fe600078e965d */
[----:B------:R-:W-:Y:S01]  /*9da0*/  MUFU.EX2 R109, R109 ;  /* 0x0000006d006d7308 */ /* 0x000fe20000000800 */
[----:B------:R-:W-:Y:S01]  /*9db0*/  IMAD.WIDE.U32 R114, R87, -0x326172a9, RZ ;  /* 0xcd9e8d5757727825 */ /* 0x000fe200078e00ff */
[----:B------:R-:W-:Y:S03]  /*9dc0*/  LOP3.LUT R84, R91, R98, R84, 0x96, !PT ;  /* 0x000000625b547212 */ /* 0x000fe600078e9654 */
[C---:B------:R-:W-:Y:S02]  /*9dd0*/  VIADD R87, R132.reuse, 0xdaa66d2b ;  /* 0xdaa66d2b84577836 */ /* 0x040fe40000000000 */
[----:B------:R-:W-:Y:S02]  /*9de0*/  VIADD R98, R132, 0x78dde6e4 ;  /* 0x78dde6e484627836 */ /* 0x000fe40000000000 */
[----:B------:R-:W-:Y:S01]  /*9df0*/  IMAD.WIDE.U32 R150, R3, -0x326172a9, RZ ;  /* 0xcd9e8d5703967825 */ /* 0x000fe200078e00ff */
[--C-:B------:R-:W-:Y:S03]  /*9e00*/  LOP3.LUT R106, R115, R94, R87.reuse, 0x96, !PT ;  /* 0x0000005e736a7212 */ /* 0x100fe600078e9657 */
[----:B------:R-:W-:Y:S01]  /*9e10*/  IMAD.WIDE.U32 R104, R93, -0x326172a9, RZ ;  /* 0xcd9e8d575d687825 */ /* 0x000fe200078e00ff */
[----:B------:R-:W-:Y:S03]  /*9e20*/  LOP3.LUT R114, R151, R114, R98, 0x96, !PT ;  /* 0x0000007297727212 */ /* 0x000fe600078e9662 */
[----:B------:R-:W-:Y:S01]  /*9e30*/  IMAD.WIDE.U32 R106, R106, -0x2daee0ad, RZ ;  /* 0xd2511f536a6a7825 */ /* 0x000fe200078e00ff */
[----:B------:R-:W-:Y:S03]  /*9e40*/  LOP3.LUT R102, R105, R94, R87, 0x96, !PT ;  /* 0x0000005e69667212 */ /* 0x000fe600078e9657 */
[--C-:B------:R-:W-:Y:S01]  /*9e50*/  FFMA.FTZ R105, R28, UR4, -R97.reuse ;  /* 0x000000041c697c23 */ /* 0x100fe20008010861 */
[----:B------:R-:W-:Y:S04]  /*9e60*/  IMAD.WIDE.U32 R114, R114, -0x2daee0ad, RZ ;  /* 0xd2511f5372727825 */ /* 0x000fe800078e00ff */
[----:B------:R-:W-:Y:S01]  /*9e70*/  VIADD R87, R133, 0xed9eba14 ;  /* 0xed9eba1485577836 */ /* 0x000fe20000000000 */
[----:B------:R-:W-:Y:S01]  /*9e80*/  LOP3.LUT R106, R115, R106, R128, 0x96, !PT ;  /* 0x0000006a736a7212 */ /* 0x000fe200078e9680 */
[----:B------:R-:W-:Y:S04]  /*9e90*/  IMAD.WIDE.U32 R102, R102, -0x2daee0ad, RZ ;  /* 0xd2511f5366667825 */ /* 0x000fe800078e00ff */
[----:B------:R-:W-:Y:S01]  /*9ea0*/  FFMA.FTZ R115, R5, UR4, -R97 ;  /* 0x0000000405737c23 */ /* 0x000fe20008010861 */
[----:B------:R-:W-:Y:S01]  /*9eb0*/  MUFU.EX2 R105, R105 ;  /* 0x0000006900697308 */ /* 0x000fe20000000800 */
[--C-:B------:R-:W-:Y:S01]  /*9ec0*/  LOP3.LUT R110, R107, R110, R87.reuse, 0x96, !PT ;  /* 0x0000006e6b6e7212 */ /* 0x100fe200078e9657 */
[----:B------:R-:W-:Y:S01]  /*9ed0*/  IMAD.WIDE.U32 R106, R106, -0x326172a9, RZ ;  /* 0xcd9e8d576a6a7825 */ /* 0x000fe200078e00ff */
[----:B------:R-:W-:Y:S03]  /*9ee0*/  LOP3.LUT R94, R103, R90, R87, 0x96, !PT ;  /* 0x0000005a675e7212 */ /* 0x000fe600078e9657 */
[----:B------:R-:W-:Y:S01]  /*9ef0*/  FFMA.FTZ R103, R11, UR4, -R100 ;  /* 0x000000040b677c23 */ /* 0x000fe20008010864 */
[----:B------:R-:W-:Y:S01]  /*9f00*/  IMAD.WIDE.U32 R90, R84, -0x326172a9, RZ ;  /* 0xcd9e8d57545a7825 */ /* 0x000fe200078e00ff */
[C---:B------:R-:W-:Y:S02]  /*9f10*/  LOP3.LUT R84, R106.reuse, 0xffff, RZ, 0xc0, !PT ;  /* 0x0000ffff6a547812 */ /* 0x040fe400078ec0ff */
[----:B------:R-:W-:Y:S01]  /*9f20*/  MUFU.EX2 R115, R115 ;  /* 0x0000007300737308 */ /* 0x000fe20000000800 */
[----:B------:R-:W-:Y:S01]  /*9f30*/  LOP3.LUT R3, R106, 0xff, RZ, 0xc0, !PT ;  /* 0x000000ff6a037812 */ /* 0x000fe200078ec0ff */
[----:B------:R-:W-:Y:S01]  /*9f40*/  IMAD.WIDE.U32 R110, R110, -0x326172a9, RZ ;  /* 0xcd9e8d576e6e7825 */ /* 0x000fe200078e00ff */
[----:B------:R-:W-:Y:S02]  /*9f50*/  SHF.R.U32.HI R84, RZ, 0x8, R84 ;  /* 0x00000008ff547819 */ /* 0x000fe40000011654 */
[----:B------:R-:W-:Y:S01]  /*9f60*/  LOP3.LUT R98, R91, R104, R98, 0x96, !PT ;  /* 0x000000685b627212 */ /* 0x000fe200078e9662 */
[----:B------:R-:W-:Y:S01]  /*9f70*/  FFMA.FTZ R104, R8, UR4, -R97 ;  /* 0x0000000408687c23 */ /* 0x000fe20008010861 */
[----:B------:R-:W-:Y:S03]  /*9f80*/  PRMT R3, R3, 0x5410, R84 ;  /* 0x0000541003037816 */ /* 0x000fe60000000054 */
[----:B------:R-:W-:Y:S01]  /*9f90*/  MUFU.EX2 R103, R103 ;  /* 0x0000006700677308 */ /* 0x000fe20000000800 */
[--C-:B------:R-:W-:Y:S01]  /*9fa0*/  SHF.R.U32.HI R84, RZ, 0x18, R106.reuse ;  /* 0x00000018ff547819 */ /* 0x100fe2000001166a */
[----:B------:R-:W-:Y:S01]  /*9fb0*/  VIADD R87, R132, 0x1715609d ;  /* 0x1715609d84577836 */ /* 0x000fe20000000000 */
[----:B------:R-:W-:Y:S01]  /*9fc0*/  SHF.R.U32.HI R91, RZ, 0x10, R106 ;  /* 0x00000010ff5b7819 */ /* 0x000fe2000001166a */
[----:B------:R-:W-:Y:S01]  /*9fd0*/  FFMA.FTZ R106, R10, UR4, -R100 ;  /* 0x000000040a6a7c23 */ /* 0x000fe20008010864 */
[----:B------:R-:W-:Y:S01]  /*9fe0*/  LOP3.LUT R93, R107, R110, R108, 0x96, !PT ;  /* 0x0000006e6b5d7212 */ /* 0x000fe200078e966c */
[----:B------:R-:W-:Y:S01]  /*9ff0*/  IMAD.WIDE.U32 R94, R94, -0x326172a9, RZ ;  /* 0xcd9e8d575e5e7825 */ /* 0x000fe200078e00ff */
[----:B------:R-:W-:Y:S03]  /*a000*/  LOP3.LUT R91, R91, 0xff, RZ, 0xc0, !PT ;  /* 0x000000ff5b5b7812 */ /* 0x000fe600078ec0ff */
[----:B------:R-:W1:Y:S01]  /*a010*/  MUFU.EX2 R104, R104 ;  /* 0x0000006800687308 */ /* 0x000e620000000800 */
[--C-:B------:R-:W-:Y:S01]  /*a020*/  LOP3.LUT R150, R111, R150, R87.reuse, 0x96, !PT ;  /* 0x000000966f967212 */ /* 0x100fe200078e9657 */
[----:B------:R-:W-:Y:S01]  /*a030*/  IMAD.WIDE.U32 R98, R98, -0x2daee0ad, RZ ;  /* 0xd2511f5362627825 */ /* 0x000fe200078e00ff */
[----:B------:R-:W-:Y:S02]  /*a040*/  PRMT R91, R91, 0x5410, R84 ;  /* 0x000054105b5b7816 */ /* 0x000fe40000000054 */
[----:B------:R-:W-:Y:S01]  /*a050*/  LOP3.LUT R87, R95, R90, R87, 0x96, !PT ;  /* 0x0000005a5f577212 */ /* 0x000fe200078e9657 */
[----:B------:R-:W-:Y:S01]  /*a060*/  IMAD.WIDE.U32 R150, R150, -0x2daee0ad, RZ ;  /* 0xd2511f5396967825 */ /* 0x000fe200078e00ff */
[----:B------:R-:W-:Y:S03]  /*a070*/  LOP3.LUT R95, R93, 0xff, RZ, 0xc0, !PT ;  /* 0x000000ff5d5f7812 */ /* 0x000fe600078ec0ff */
[----:B------:R-:W2:Y:S01]  /*a080*/  MUFU.EX2 R106, R106 ;  /* 0x0000006a006a7308 */ /* 0x000ea20000000800 */
[--C-:B------:R-:W-:Y:S01]  /*a090*/  HSET2.LE.AND R91, R91, R134.reuse, PT ;  /* 0x000000865b5b7233 */ /* 0x100fe20003803000 */
[----:B------:R-:W-:Y:S01]  /*a0a0*/  FFMA.FTZ R107, R31, UR4, -R100 ;  /* 0x000000041f6b7c23 */ /* 0x000fe20008010864 */
[--C-:B------:R-:W-:Y:S02]  /*a0b0*/  HSET2.LE.AND R90, R3, R134.reuse, PT ;  /* 0x00000086035a7233 */ /* 0x100fe40003803000 */
[----:B------:R-:W-:Y:S01]  /*a0c0*/  LOP3.LUT R102, R99, R102, R128, 0x96, !PT ;  /* 0x0000006663667212 */ /* 0x000fe200078e9680 */
[----:B------:R-:W-:Y:S01]  /*a0d0*/  FFMA.FTZ R99, R33, UR4, -R97 ;  /* 0x0000000421637c23 */ /* 0x000fe20008010861 */
[----:B------:R-:W-:Y:S03]  /*a0e0*/  LOP3.LUT R114, R151, R114, R96, 0x96, !PT ;  /* 0x0000007297727212 */ /* 0x000fe600078e9660 */
[----:B------:R-:W-:Y:S01]  /*a0f0*/  MUFU.EX2 R33, R152 ;  /* 0x0000009800217308 */ /* 0x000fe20000000800 */
[----:B-1----:R-:W-:Y:S01]  /*a100*/  F2FP.BF16.F32.PACK_AB R3, R101, R104 ;  /* 0x000000686503723e */ /* 0x002fe200000010ff */
[----:B------:R-:W-:Y:S04]  /*a110*/  IMAD.WIDE.U32 R146, R102, -0x326172a9, RZ ;  /* 0xcd9e8d5766927825 */ /* 0x000fe800078e00ff */
[----:B------:R-:W-:Y:S01]  /*a120*/  FFMA.FTZ R102, R34, UR4, -R100 ;  /* 0x0000000422667c23 */ /* 0x000fe20008010864 */
[----:B------:R-:W-:Y:S02]  /*a130*/  LOP3.LUT R90, R90, R3, RZ, 0xc0, !PT ;  /* 0x000000035a5a7212 */ /* 0x000fe400078ec0ff */
[----:B------:R-:W-:Y:S01]  /*a140*/  F2FP.BF16.F32.PACK_AB R3, R115, R92 ;  /* 0x0000005c7303723e */ /* 0x000fe200000010ff */
[----:B------:R1:W-:Y:S01]  /*a150*/  MUFU.EX2 R34, R153 ;  /* 0x0000009900227308 */ /* 0x0003e20000000800 */
[----:B--2---:R-:W-:Y:S01]  /*a160*/  F2FP.BF16.F32.PACK_AB R84, R103, R106 ;  /* 0x0000006a6754723e */ /* 0x004fe200000010ff */
[----:B------:R-:W-:Y:S01]  /*a170*/  FADD.FTZ R115, R115, R144 ;  /* 0x0000009073737221 */ /* 0x000fe20000010000 */
[----:B------:R-:W-:Y:S02]  /*a180*/  LOP3.LUT R108, R147, R94, R108, 0x96, !PT ;  /* 0x0000005e936c7212 */ /* 0x000fe400078e966c */
[----:B------:R-:W-:Y:S01]  /*a190*/  LOP3.LUT R91, R91, R84, RZ, 0xc0, !PT ;  /* 0x000000545b5b7212 */ /* 0x000fe200078ec0ff */
[----:B------:R-:W-:Y:S01]  /*a1a0*/  FADD.FTZ R104, R104, R115 ;  /* 0x0000007368687221 */ /* 0x000fe20000010000 */
[----:B------:R-:W-:Y:S03]  /*a1b0*/  LOP3.LUT R84, R93, 0xffff, RZ, 0xc0, !PT ;  /* 0x0000ffff5d547812 */ /* 0x000fe600078ec0ff */
[----:B------:R-:W-:Y:S01]  /*a1c0*/  MUFU.EX2 R102, R102 ;  /* 0x0000006600667308 */ /* 0x000fe20000000800 */
[C---:B------:R-:W-:Y:S02]  /*a1d0*/  LOP3.LUT R113, R146.reuse, 0xff, RZ, 0xc0, !PT ;  /* 0x000000ff92717812 */ /* 0x040fe400078ec0ff */
[----:B------:R-:W-:Y:S02]  /*a1e0*/  SHF.R.U32.HI R84, RZ, 0x8, R84 ;  /* 0x00000008ff547819 */ /* 0x000fe40000011654 */
[----:B------:R-:W-:Y:S02]  /*a1f0*/  SHF.R.U32.HI R111, RZ, 0x18, R146 ;  /* 0x00000018ff6f7819 */ /* 0x000fe40000011692 */
[----:B------:R-:W-:Y:S02]  /*a200*/  PRMT R95, R95, 0x5410, R84 ;  /* 0x000054105f5f7816 */ /* 0x000fe40000000054 */
[----:B------:R-:W-:Y:S01]  /*a210*/  LOP3.LUT R110, R146, 0xffff, RZ, 0xc0, !PT ;  /* 0x0000ffff926e7812 */ /* 0x000fe200078ec0ff */
[----:B------:R-:W-:Y:S01]  /*a220*/  FFMA.FTZ R147, R24, UR4, -R97 ;  /* 0x0000000418937c23 */ /* 0x000fe20008010861 */
[----:B------:R-:W-:Y:S01]  /*a230*/  SHF.R.U32.HI R112, RZ, 0x10, R146 ;  /* 0x00000010ff707819 */ /* 0x000fe20000011692 */
[--C-:B------:R-:W-:Y:S01]  /*a240*/  FFMA.FTZ R146, R7, UR4, -R100.reuse ;  /* 0x0000000407927c23 */ /* 0x100fe20008010864 */
[--C-:B------:R-:W-:Y:S01]  /*a250*/  HSET2.LE.AND R88, R95, R134.reuse, PT ;  /* 0x000000865f587233 */ /* 0x100fe20003803000 */
[----:B------:R-:W-:Y:S01]  /*a260*/  FFMA.FTZ R24, R15, UR4, -R100 ;  /* 0x000000040f187c23 */ /* 0x000fe20008010864 */
[----:B------:R-:W-:Y:S02]  /*a270*/  LOP3.LUT R112, R112, 0xff, RZ, 0xc0, !PT ;  /* 0x000000ff70707812 */ /* 0x000fe400078ec0ff */
[----:B------:R-:W-:Y:S01]  /*a280*/  SHF.R.U32.HI R110, RZ, 0x8, R110 ;  /* 0x00000008ff6e7819 */ /* 0x000fe2000001166e */
[----:B------:R-:W2:Y:S01]  /*a290*/  MUFU.EX2 R146, R146 ;  /* 0x0000009200927308 */ /* 0x000ea20000000800 */
[----:B------:R-:W-:Y:S02]  /*a2a0*/  LOP3.LUT R88, R88, R3, RZ, 0xc0, !PT ;  /* 0x0000000358587212 */ /* 0x000fe400078ec0ff */
[--C-:B------:R-:W-:Y:S02]  /*a2b0*/  SHF.R.U32.HI R3, RZ, 0x10, R93.reuse ;  /* 0x00000010ff037819 */ /* 0x100fe4000001165d */
[----:B------:R-:W-:Y:S02]  /*a2c0*/  SHF.R.U32.HI R93, RZ, 0x18, R93 ;  /* 0x00000018ff5d7819 */ /* 0x000fe4000001165d */
[----:B------:R-:W-:Y:S02]  /*a2d0*/  LOP3.LUT R84, R3, 0xff, RZ, 0xc0, !PT ;  /* 0x000000ff03547812 */ /* 0x000fe400078ec0ff */
[----:B-1----:R-:W-:Y:S02]  /*a2e0*/  SHF.R.U32.HI R153, RZ, 0x10, R108 ;  /* 0x00000010ff997819 */ /* 0x002fe4000001166c */
[----:B------:R-:W-:Y:S02]  /*a2f0*/  PRMT R3, R84, 0x5410, R93 ;  /* 0x0000541054037816 */ /* 0x000fe4000000005d */
[----:B------:R-:W1:Y:S01]  /*a300*/  LDSM.16.MT88.4 R92, [R117+0x6000] ;  /* 0x00600000755c783b */ /* 0x000e620000004200 */
[----:B------:R-:W-:Y:S02]  /*a310*/  LOP3.LUT R153, R153, 0xff, RZ, 0xc0, !PT ;  /* 0x000000ff99997812 */ /* 0x000fe400078ec0ff */
[----:B--2---:R-:W-:Y:S02]  /*a320*/  F2FP.BF16.F32.PACK_AB R84, R146, R89 ;  /* 0x000000599254723e */ /* 0x004fe400000010ff */
[--C-:B------:R-:W-:Y:S02]  /*a330*/  HSET2.LE.AND R89, R3, R134.reuse, PT ;  /* 0x0000008603597233 */ /* 0x100fe40003803000 */
[----:B------:R-:W-:Y:S03]  /*a340*/  LOP3.LUT R3, R150, 0xff, RZ, 0xc0, !PT ;  /* 0x000000ff96037812 */ /* 0x000fe600078ec0ff */
[----:B------:R-:W-:Y:S01]  /*a350*/  LOP3.LUT R89, R89, R84, RZ, 0xc0, !PT ;  /* 0x0000005459597212 */ /* 0x000fe200078ec0ff */
[--C-:B------:R-:W-:Y:S06]  /*a360*/  FFMA.FTZ R84, R17, UR4, -R97.reuse ;  /* 0x0000000411547c23 */ /* 0x100fec0008010861 */
        /* <DEDUP_REMOVED lines=19> */
[--C-:B------:R-:W-:Y:S01]  /*a4a0*/  FFMA.FTZ R92, R32, UR4, -R97.reuse ;  /* 0x00000004205c7c23 */ /* 0x100fe20008010861 */
[--C-:B------:R-:W-:Y:S01]  /*a4b0*/  FFMA.FTZ R91, R20, UR4, -R97.reuse ;  /* 0x00000004145b7c23 */ /* 0x100fe20008010861 */
[--C-:B------:R-:W-:Y:S03]  /*a4c0*/  FFMA.FTZ R90, R21, UR4, -R97.reuse ;  /* 0x00000004155a7c23 */ /* 0x100fe60008010861 */
[----:B------:R-:W-:Y:S01]  /*a4d0*/  FFMA.FTZ R95, R29, UR4, -R97 ;  /* 0x000000041d5f7c23 */ /* 0x000fe20008010861 */
[--C-:B------:R-:W-:Y:S01]  /*a4e0*/  FFMA.FTZ R94, R18, UR4, -R100.reuse ;  /* 0x00000004125e7c23 */ /* 0x100fe20008010864 */
[----:B------:R-:W-:Y:S01]  /*a4f0*/  FFMA.FTZ R97, R19, UR4, -R100 ;  /* 0x0000000413617c23 */ /* 0x000fe20008010864 */
[----:B------:R-:W-:Y:S01]  /*a500*/  LOP3.LUT R20, R150, 0xffff, RZ, 0xc0, !PT ;  /* 0x0000ffff96147812 */ /* 0x000fe200078ec0ff */
[----:B------:R-:W1:Y:S01]  /*a510*/  MUFU.EX2 R93, R93 ;  /* 0x0000005d005d7308 */ /* 0x000e620000000800 */
[----:B------:R-:W-:Y:S01]  /*a520*/  SHF.R.U32.HI R151, RZ, 0x18, R150 ;  /* 0x00000018ff977819 */ /* 0x000fe20000011696 */
[----:B------:R-:W-:Y:S01]  /*a530*/  FFMA.FTZ R88, R23, UR4, -R100 ;  /* 0x0000000417587c23 */ /* 0x000fe20008010864 */
[----:B------:R-:W-:Y:S01]  /*a540*/  SHF.R.U32.HI R20, RZ, 0x8, R20 ;  /* 0x00000008ff147819 */ /* 0x000fe20000011614 */
[--C-:B------:R-:W-:Y:S01]  /*a550*/  FFMA.FTZ R89, R22, UR4, -R100.reuse ;  /* 0x0000000416597c23 */ /* 0x100fe20008010864 */
[--C-:B------:R-:W-:Y:S01]  /*a560*/  FFMA.FTZ R21, R14, UR4, -R100.reuse ;  /* 0x000000040e157c23 */ /* 0x100fe20008010864 */
[----:B------:R-:W-:Y:S01]  /*a570*/  FFMA.FTZ R100, R35, UR4, -R100 ;  /* 0x0000000423647c23 */ /* 0x000fe20008010864 */
[----:B------:R-:W-:Y:S03]  /*a580*/  PRMT R3, R3, 0x5410, R20 ;  /* 0x0000541003037816 */ /* 0x000fe60000000014 */
[----:B------:R-:W-:Y:S01]  /*a590*/  MUFU.EX2 R94, R94 ;  /* 0x0000005e005e7308 */ /* 0x000fe20000000800 */
[----:B------:R-:W-:Y:S01]  /*a5a0*/  SHF.R.U32.HI R20, RZ, 0x10, R150 ;  /* 0x00000010ff147819 */ /* 0x000fe20000011696 */
[----:B------:R-:W-:Y:S01]  /*a5b0*/  FADD.FTZ R29, R146, R135 ;  /* 0x00000087921d7221 */ /* 0x000fe20000010000 */
[----:B------:R-:W-:Y:S02]  /*a5c0*/  PRMT R135, R112, 0x5410, R111 ;  /* 0x0000541070877816 */ /* 0x000fe4000000006f */
[----:B------:R-:W-:Y:S01]  /*a5d0*/  LOP3.LUT R20, R20, 0xff, RZ, 0xc0, !PT ;  /* 0x000000ff14147812 */ /* 0x000fe200078ec0ff */
[----:B------:R-:W-:Y:S01]  /*a5e0*/  FADD.FTZ R106, R106, R29 ;  /* 0x0000001d6a6a7221 */ /* 0x000fe20000010000 */
[--C-:B------:R-:W-:Y:S03]  /*a5f0*/  HSET2.LE.AND R22, R3, R134.reuse, PT ;  /* 0x0000008603167233 */ /* 0x100fe60003803000 */
[----:B------:R-:W2:Y:S01]  /*a600*/  MUFU.EX2 R97, R97 ;  /* 0x0000006100617308 */ /* 0x000ea20000000800 */
[----:B------:R-:W-:Y:S01]  /*a610*/  PRMT R23, R20, 0x5410, R151 ;  /* 0x0000541014177816 */ /* 0x000fe20000000097 */
[----:B------:R-:W-:Y:S01]  /*a620*/  LDSM.16.MT88.4 R28, [R86+0x8400] ;  /* 0x00840000561c783b */ /* 0x000fe20000004200 */
[----:B-1----:R-:W-:Y:S01]  /*a630*/  F2FP.BF16.F32.PACK_AB R3, R84, R93 ;  /* 0x0000005d5403723e */ /* 0x002fe200000010ff */
[----:B------:R-:W-:Y:S01]  /*a640*/  FADD.FTZ R103, R103, R106 ;  /* 0x0000006a67677221 */ /* 0x000fe20000010000 */
[----:B------:R-:W-:Y:S02]  /*a650*/  PRMT R151, R113, 0x5410, R110 ;  /* 0x0000541071977816 */ /* 0x000fe4000000006e */
[--C-:B------:R-:W-:Y:S03]  /*a660*/  HSET2.LE.AND R23, R23, R134.reuse, PT ;  /* 0x0000008617177233 */ /* 0x100fe60003803000 */
[----:B------:R-:W-:Y:S01]  /*a670*/  MUFU.EX2 R150, R21 ;  /* 0x0000001500967308 */ /* 0x000fe20000000800 */
[----:B------:R-:W-:Y:S02]  /*a680*/  LOP3.LUT R22, R22, R3, RZ, 0xc0, !PT ;  /* 0x0000000316167212 */ /* 0x000fe400078ec0ff */
[C---:B------:R-:W-:Y:S04]  /*a690*/  LOP3.LUT R3, R114.reuse, 0xffff, RZ, 0xc0, !PT ;  /* 0x0000ffff72037812 */ /* 0x040fe800078ec0ff */
[----:B------:R-:W-:Y:S03]  /*a6a0*/  SHF.R.U32.HI R3, RZ, 0x8, R3 ;  /* 0x00000008ff037819 */ /* 0x000fe60000011603 */
[----:B------:R-:W1:Y:S01]  /*a6b0*/  MUFU.EX2 R35, R24 ;  /* 0x0000001800237308 */ /* 0x000e620000000800 */
[----:B--2---:R-:W-:Y:S04]  /*a6c0*/  F2FP.BF16.F32.PACK_AB R20, R97, R94 ;  /* 0x0000005e6114723e */ /* 0x004fe800000010ff */
[----:B------:R-:W-:Y:S02]  /*a6d0*/  LOP3.LUT R23, R23, R20, RZ, 0xc0, !PT ;  /* 0x0000001417177212 */ /* 0x000fe400078ec0ff */
[----:B------:R-:W-:Y:S03]  /*a6e0*/  LOP3.LUT R20, R114, 0xff, RZ, 0xc0, !PT ;  /* 0x000000ff72147812 */ /* 0x000fe600078ec0ff */
[----:B------:R-:W-:Y:S01]  /*a6f0*/  MUFU.EX2 R111, R91 ;  /* 0x0000005b006f7308 */ /* 0x000fe20000000800 */
[----:B------:R-:W-:Y:S02]  /*a700*/  PRMT R3, R20, 0x5410, R3 ;  /* 0x0000541014037816 */ /* 0x000fe40000000003 */
[--C-:B------:R-:W-:Y:S02]  /*a710*/  SHF.R.U32.HI R20, RZ, 0x10, R114.reuse ;  /* 0x00000010ff147819 */ /* 0x100fe40000011672 */
[----:B------:R-:W-:Y:S05]  /*a720*/  SHF.R.U32.HI R114, RZ, 0x18, R114 ;  /* 0x00000018ff727819 */ /* 0x000fea0000011672 */
[----:B------:R-:W-:Y:S01]  /*a730*/  MUFU.EX2 R113, R89 ;  /* 0x0000005900717308 */ /* 0x000fe20000000800 */
[----:B------:R-:W-:Y:S02]  /*a740*/  LOP3.LUT R25, R20, 0xff, RZ, 0xc0, !PT ;  /* 0x000000ff14197812 */ /* 0x000fe400078ec0ff */
[----:B-1----:R-:W-:Y:S01]  /*a750*/  F2FP.BF16.F32.PACK_AB R24, R35, R150 ;  /* 0x000000962318723e */ /* 0x002fe200000010ff */
[----:B------:R-:W-:Y:S01]  /*a760*/  FADD.FTZ R150, R150, R103 ;  /* 0x0000006796967221 */ /* 0x000fe20000010000 */
[----:B------:R-:W-:Y:S02]  /*a770*/  PRMT R21, R25, 0x5410, R114 ;  /* 0x0000541019157816 */ /* 0x000fe40000000072 */
[--C-:B------:R-:W-:Y:S03]  /*a780*/  HSET2.LE.AND R20, R3, R134.reuse, PT ;  /* 0x0000008603147233 */ /* 0x100fe60003803000 */
[----:B------:R-:W-:Y:S01]  /*a790*/  MUFU.EX2 R110, R88 ;  /* 0x00000058006e7308 */ /* 0x000fe20000000800 */
[----:B------:R-:W-:Y:S01]  /*a7a0*/  F2FP.BF16.F32.PACK_AB R3, R33, R34 ;  /* 0x000000222103723e */ /* 0x000fe200000010ff */
[----:B------:R-:W-:Y:S01]  /*a7b0*/  FADD.FTZ R115, R35, R150 ;  /* 0x0000009623737221 */ /* 0x000fe20000010000 */
[--C-:B------:R-:W-:Y:S02]  /*a7c0*/  HSET2.LE.AND R21, R21, R134.reuse, PT ;  /* 0x0000008615157233 */ /* 0x100fe40003803000 */
[----:B------:R-:W-:Y:S02]  /*a7d0*/  LOP3.LUT R20, R20, R3, RZ, 0xc0, !PT ;  /* 0x0000000314147212 */ /* 0x000fe400078ec0ff */
[----:B------:R-:W-:Y:S03]  /*a7e0*/  LOP3.LUT R3, R108, 0xffff, RZ, 0xc0, !PT ;  /* 0x0000ffff6c037812 */ /* 0x000fe600078ec0ff */
[----:B------:R-:W-:Y:S01]  /*a7f0*/  MUFU.EX2 R103, R149 ;  /* 0x0000009500677308 */ /* 0x000fe20000000800 */
[----:B------:R-:W-:Y:S02]  /*a800*/  LOP3.LUT R21, R21, R24, RZ, 0xc0, !PT ;  /* 0x0000001815157212 */ /* 0x000fe400078ec0ff */
[----:B------:R-:W1:Y:S01]  /*a810*/  LDSM.16.MT88.4 R24, [R117+0x6400] ;  /* 0x006400007518783b */ /* 0x000e620000004200 */
[----:B------:R-:W-:Y:S02]  /*a820*/  SHF.R.U32.HI R3, RZ, 0x8, R3 ;  /* 0x00000008ff037819 */ /* 0x000fe40000011603 */
[--C-:B------:R-:W-:Y:S04]  /*a830*/  HSET2.LE.AND R35, R135, R134.reuse, PT ;  /* 0x0000008687237233 */ /* 0x100fe80003803000 */
[----:B------:R-:W-:Y:S10]  /*a840*/  MUFU.EX2 R112, R95 ;  /* 0x0000005f00707308 */ /* 0x000ff40000000800 */
[----:B------:R-:W-:Y:S10]  /*a850*/  MUFU.EX2 R106, R148 ;  /* 0x00000094006a7308 */ /* 0x000ff40000000800 */
[----:B------:R-:W2:Y:S10]  /*a860*/  MUFU.EX2 R114, R107 ;  /* 0x0000006b00727308 */ /* 0x000eb40000000800 */
[----:B------:R2:W-:Y:S01]  /*a870*/  MUFU.EX2 R135, R100 ;  /* 0x0000006400877308 */ /* 0x0005e20000000800 */
[C---:B-1----:R-:W-:Y:S06]  /*a880*/  HMMA.16816.F32.BF16 R36, R20.reuse, R24, R36 ;  /* 0x000000181424723c */ /* 0x042fec0000041824 */
[C---:B------:R-:W-:Y:S01]  /*a890*/  HMMA.16816.F32.BF16 R40, R20.reuse, R26, R40 ;  /* 0x0000001a1428723c */ /* 0x040fe20000041828 */
[----:B------:R-:W1:Y:S04]  /*a8a0*/  LDSM.16.MT88.4 R24, [R86+0x6400] ;  /* 0x006400005618783b */ /* 0x000e680000004200 */
[----:B--2---:R-:W-:Y:S01]  /*a8b0*/  F2FP.BF16.F32.PACK_AB R100, R114, R109 ;  /* 0x0000006d7264723e */ /* 0x004fe200000010ff */
[C---:B-1----:R-:W-:Y:S06]  /*a8c0*/  HMMA.16816.F32.BF16 R44, R20.reuse, R24, R44 ;  /* 0x00000018142c723c */ /* 0x042fec000004182c */
[C---:B------:R-:W-:Y:S01]  /*a8d0*/  HMMA.16816.F32.BF16 R48, R20.reuse, R26, R48 ;  /* 0x0000001a1430723c */ /* 0x040fe20000041830 */
[----:B------:R-:W1:Y:S05]  /*a8e0*/  LDSM.16.MT88.4 R24, [R117+0x7400] ;  /* 0x007400007518783b */ /* 0x000e6a0000004200 */
[C---:B-1----:R-:W-:Y:S06]  /*a8f0*/  HMMA.16816.F32.BF16 R52, R20.reuse, R24, R52 ;  /* 0x000000181434723c */ /* 0x042fec0000041834 */
[C---:B------:R-:W-:Y:S05]  /*a900*/  HMMA.16816.F32.BF16 R56, R20.reuse, R26, R56 ;  /* 0x0000001a1438723c */ /* 0x040fea0000041838 */
[----:B------:R-:W-:Y:S02]  /*a910*/  LOP3.LUT R24, R108, 0xff, RZ, 0xc0, !PT ;  /* 0x000000ff6c187812 */ /* 0x000fe400078ec0ff */
[----:B------:R-:W-:Y:S04]  /*a920*/  SHF.R.U32.HI R108, RZ, 0x18, R108 ;  /* 0x00000018ff6c7819 */ /* 0x000fe8000001166c */
[----:B------:R-:W-:Y:S02]  /*a930*/  PRMT R3, R24, 0x5410, R3 ;  /* 0x0000541018037816 */ /* 0x000fe40000000003 */
[----:B------:R-:W1:Y:S01]  /*a940*/  LDSM.16.MT88.4 R24, [R86+0x7400] ;  /* 0x007400005618783b */ /* 0x000e620000004200 */
[----:B------:R-:W-:Y:S02]  /*a950*/  PRMT R153, R153, 0x5410, R108 ;  /* 0x0000541099997816 */ /* 0x000fe4000000006c */
[----:B------:R2:W3:Y:S01]  /*a960*/  MUFU.EX2 R108, R90 ;  /* 0x0000005a006c7308 */ /* 0x0004e20000000800 */
[--C-:B------:R-:W-:Y:S04]  /*a970*/  HSET2.LE.AND R32, R3, R134.reuse, PT ;  /* 0x0000008603207233 */ /* 0x100fe80003803000 */
[----:B--2---:R-:W-:Y:S01]  /*a980*/  LDSM.16.MT88.4 R88, [R86+0x6800] ;  /* 0x006800005658783b */ /* 0x004fe20000004200 */
[----:B---3--:R-:W-:Y:S04]  /*a990*/  F2FP.BF16.F32.PACK_AB R3, R108, R111 ;  /* 0x0000006f6c03723e */ /* 0x008fe800000010ff */
[----:B------:R-:W-:Y:S01]  /*a9a0*/  LOP3.LUT R32, R32, R3, RZ, 0xc0, !PT ;  /* 0x0000000320207212 */ /* 0x000fe200078ec0ff */
[----:B------:R-:W-:Y:S02]  /*a9b0*/  FADD.FTZ R3, R101, R104 ;  /* 0x0000006865037221 */ /* 0x000fe40000010000 */
[----:B------:R-:W-:Y:S02]  /*a9c0*/  MUFU.EX2 R104, R147 ;  /* 0x0000009300687308 */ /* 0x000fe40000000800 */
[----:B------:R-:W-:Y:S01]  /*a9d0*/  FADD.FTZ R144, R34, R3 ;  /* 0x0000000322907221 */ /* 0x000fe20000010000 */
[--C-:B------:R-:W-:Y:S03]  /*a9e0*/  HSET2.LE.AND R34, R151, R134.reuse, PT ;  /* 0x0000008697227233 */ /* 0x100fe60003803000 */
[----:B------:R-:W-:Y:S01]  /*a9f0*/  FADD.FTZ R144, R33, R144 ;  /* 0x0000009021907221 */ /* 0x000fe20000010000 */
[--C-:B------:R-:W-:Y:S03]  /*aa00*/  HSET2.LE.AND R33, R153, R134.reuse, PT ;  /* 0x0000008699217233 */ /* 0x100fe60003803000 */
[----:B------:R-:W2:Y:S01]  /*aa10*/  MUFU.EX2 R101, R145 ;  /* 0x0000009100657308 */ /* 0x000ea20000000800 */
[----:B------:R-:W-:Y:S01]  /*aa20*/  FADD.FTZ R107, R93, R144 ;  /* 0x000000905d6b7221 */ /* 0x000fe20000010000 */
[C---:B-1----:R-:W-:Y:S03]  /*aa30*/  HMMA.16816.F32.BF16 R60, R20.reuse, R24, R60 ;  /* 0x00000018143c723c */ /* 0x042fe6000004183c */
[----:B------:R-:W-:Y:S05]  /*aa40*/  FADD.FTZ R84, R84, R107 ;  /* 0x0000006b54547221 */ /* 0x000fea0000010000 */
[----:B------:R-:W-:Y:S01]  /*aa50*/  MUFU.EX2 R144, R99 ;  /* 0x0000006300907308 */ /* 0x000fe20000000800 */
[C---:B------:R-:W-:Y:S01]  /*aa60*/  HMMA.16816.F32.BF16 R64, R20.reuse, R26, R64 ;  /* 0x0000001a1440723c */ /* 0x040fe20000041840 */
[----:B------:R-:W1:Y:S02]  /*aa70*/  LDSM.16.MT88.4 R24, [R117+0x8400] ;  /* 0x008400007518783b */ /* 0x000e640000004200 */
[----:B------:R-:W-:Y:S01]  /*aa80*/  FADD.FTZ R107, R111, R84 ;  /* 0x000000546f6b7221 */ /* 0x000fe20000010000 */
[----:B------:R-:W-:Y:S02]  /*aa90*/  F2FP.BF16.F32.PACK_AB R84, R135, R102 ;  /* 0x000000668754723e */ /* 0x000fe400000010ff */
[C---:B--2---:R-:W-:Y:S01]  /*aaa0*/  F2FP.BF16.F32.PACK_AB R3, R101.reuse, R104 ;  /* 0x000000686503723e */ /* 0x044fe200000010ff */
[----:B------:R-:W-:Y:S04]  /*aab0*/  FADD.FTZ R107, R108, R107 ;  /* 0x0000006b6c6b7221 */ /* 0x000fe80000010000 */
[----:B------:R-:W-:Y:S01]  /*aac0*/  LOP3.LUT R34, R34, R3, RZ, 0xc0, !PT ;  /* 0x0000000322227212 */ /* 0x000fe200078ec0ff */
[----:B------:R-:W-:Y:S04]  /*aad0*/  FADD.FTZ R104, R104, R107 ;  /* 0x0000006b68687221 */ /* 0x000fe80000010000 */
[----:B------:R-:W-:Y:S01]  /*aae0*/  FADD.FTZ R104, R101, R104 ;  /* 0x0000006865687221 */ /* 0x000fe20000010000 */
[C---:B-1----:R-:W-:Y:S06]  /*aaf0*/  HMMA.16816.F32.BF16 R68, R20.reuse, R24, R68 ;  /* 0x000000181444723c */ /* 0x042fec0000041844 */
[C---:B------:R-:W-:Y:S01]  /*ab00*/  HMMA.16816.F32.BF16 R72, R20.reuse, R26, R72 ;  /* 0x0000001a1448723c */ /* 0x040fe20000041848 */
[----:B------:R-:W1:Y:S05]  /*ab10*/  LDSM.16.MT88.4 R24, [R117+0x6800] ;  /* 0x006800007518783b */ /* 0x000e6a0000004200 */
[C---:B------:R-:W-:Y:S06]  /*ab20*/  HMMA.16816.F32.BF16 R76, R20.reuse, R28, R76 ;  /* 0x0000001c144c723c */ /* 0x040fec000004184c */
[----:B------:R-:W-:Y:S01]  /*ab30*/  HMMA.16816.F32.BF16 R80, R20, R30, R80 ;  /* 0x0000001e1450723c */ /* 0x000fe20000041850 */
[----:B------:R-:W2:Y:S04]  /*ab40*/  LDSM.16.MT88.4 R20, [R117+0x7800] ;  /* 0x007800007514783b */ /* 0x000ea80000004200 */
[----:B------:R-:W-:Y:S02]  /*ab50*/  F2FP.BF16.F32.PACK_AB R28, R106, R103 ;  /* 0x000000676a1c723e */ /* 0x000fe400000010ff */
[----:B------:R-:W-:Y:S04]  /*ab60*/  F2FP.BF16.F32.PACK_AB R30, R110, R113 ;  /* 0x000000716e1e723e */ /* 0x000fe800000010ff */
[----:B------:R-:W-:Y:S02]  /*ab70*/  LOP3.LUT R33, R33, R30, RZ, 0xc0, !PT ;  /* 0x0000001e21217212 */ /* 0x000fe400078ec0ff */
[----:B------:R-:W-:Y:S02]  /*ab80*/  LOP3.LUT R35, R35, R28, RZ, 0xc0, !PT ;  /* 0x0000001c23237212 */ /* 0x000fe400078ec0ff */
[----:B------:R-:W3:Y:S05]  /*ab90*/  LDSM.16.MT88.4 R28, [R86+0x7800] ;  /* 0x00780000561c783b */ /* 0x000eea0000004200 */
[C---:B-1----:R-:W-:Y:S06]  /*aba0*/  HMMA.16816.F32.BF16 R36, R32.reuse, R24, R36 ;  /* 0x000000182024723c */ /* 0x042fec0000041824 */
[C---:B------:R-:W-:Y:S01]  /*abb0*/  HMMA.16816.F32.BF16 R40, R32.reuse, R26, R40 ;  /* 0x0000001a2028723c */ /* 0x040fe20000041828 */
[----:B------:R-:W1:Y:S05]  /*abc0*/  LDSM.16.MT88.4 R24, [R117+0x8800] ;  /* 0x008800007518783b */ /* 0x000e6a0000004200 */
[C---:B------:R-:W-:Y:S06]  /*abd0*/  HMMA.16816.F32.BF16 R44, R32.reuse, R88, R44 ;  /* 0x00000058202c723c */ /* 0x040fec000004182c */
[C---:B------:R-:W-:Y:S01]  /*abe0*/  HMMA.16816.F32.BF16 R48, R32.reuse, R90, R48 ;  /* 0x0000005a2030723c */ /* 0x040fe20000041830 */
[----:B------:R-:W4:Y:S05]  /*abf0*/  LDSM.16.MT88.4 R88, [R86+0x8800] ;  /* 0x008800005658783b */ /* 0x000f2a0000004200 */
[C---:B--2---:R-:W-:Y:S06]  /*ac00*/  HMMA.16816.F32.BF16 R52, R32.reuse, R20, R52 ;  /* 0x000000142034723c */ /* 0x044fec0000041834 */
[C---:B------:R-:W-:Y:S06]  /*ac10*/  HMMA.16816.F32.BF16 R56, R32.reuse, R22, R56 ;  /* 0x000000162038723c */ /* 0x040fec0000041838 */
[C---:B---3--:R-:W-:Y:S05]  /*ac20*/  HMMA.16816.F32.BF16 R60, R32.reuse, R28, R60 ;  /* 0x0000001c203c723c */ /* 0x048fea000004183c */
[----:B------:R-:W-:Y:S01]  /*ac30*/  IMAD.WIDE.U32 R22, R87, -0x2daee0ad, RZ ;  /* 0xd2511f5357167825 */ /* 0x000fe200078e00ff */
[C---:B------:R-:W-:Y:S01]  /*ac40*/  HMMA.16816.F32.BF16 R64, R32.reuse, R30, R64 ;  /* 0x0000001e2040723c */ /* 0x040fe20000041840 */
[----:B------:R-:W-:Y:S01]  /*ac50*/  LDSM.16.MT88.4 R28, [R86+0x6c00] ;  /* 0x006c0000561c783b */ /* 0x000fe20000004200 */
[----:B------:R2:W3:Y:S03]  /*ac60*/  MUFU.EX2 R87, R92 ;  /* 0x0000005c00577308 */ /* 0x0004e60000000800 */
[----:B------:R-:W-:Y:S01]  /*ac70*/  LOP3.LUT R96, R23, R98, R96, 0x96, !PT ;  /* 0x0000006217607212 */ /* 0x000fe200078e9660 */
[C---:B-1----:R-:W-:Y:S05]  /*ac80*/  HMMA.16816.F32.BF16 R68, R32.reuse, R24, R68 ;  /* 0x000000182044723c */ /* 0x042fea0000041844 */
[----:B------:R-:W-:Y:S01]  /*ac90*/  LOP3.LUT R3, R22, 0xffff, RZ, 0xc0, !PT ;  /* 0x0000ffff16037812 */ /* 0x000fe200078ec0ff */
[C---:B------:R-:W-:Y:S05]  /*aca0*/  HMMA.16816.F32.BF16 R72, R32.reuse, R26, R72 ;  /* 0x0000001a2048723c */ /* 0x040fea0000041848 */
[--C-:B------:R-:W-:Y:S01]  /*acb0*/  SHF.R.U32.HI R20, RZ, 0x10, R22.reuse ;  /* 0x00000010ff147819 */ /* 0x100fe20000011616 */
[C---:B----4-:R-:W-:Y:S05]  /*acc0*/  HMMA.16816.F32.BF16 R76, R32.reuse, R88, R76 ;  /* 0x00000058204c723c */ /* 0x050fea000004184c */
[----:B------:R-:W-:Y:S01]  /*acd0*/  LOP3.LUT R25, R96, 0xffff, RZ, 0xc0, !PT ;  /* 0x0000ffff60197812 */ /* 0x000fe200078ec0ff */
[----:B------:R-:W-:Y:S01]  /*ace0*/  HMMA.16816.F32.BF16 R80, R32, R90, R80 ;  /* 0x0000005a2050723c */ /* 0x000fe20000041850 */
[----:B------:R-:W-:Y:S04]  /*acf0*/  LDSM.16.MT88.4 R32, [R86+0x7c00] ;  /* 0x007c00005620783b */ /* 0x000fe80000004200 */
[----:B------:R-:W-:Y:S02]  /*ad00*/  SHF.R.U32.HI R24, RZ, 0x8, R3 ;  /* 0x00000008ff187819 */ /* 0x000fe40000011603 */
[----:B------:R-:W-:Y:S02]  /*ad10*/  LOP3.LUT R21, R22, 0xff, RZ, 0xc0, !PT ;  /* 0x000000ff16157812 */ /* 0x000fe400078ec0ff */
[----:B------:R-:W-:Y:S02]  /*ad20*/  LDSM.16.MT88.4 R88, [R117+0x8c00] ;  /* 0x008c00007558783b */ /* 0x000fe40000004200 */
[----:B------:R-:W-:Y:S02]  /*ad30*/  SHF.R.U32.HI R23, RZ, 0x18, R22 ;  /* 0x00000018ff177819 */ /* 0x000fe40000011616 */
[----:B------:R-:W-:Y:S02]  /*ad40*/  LOP3.LUT R22, R20, 0xff, RZ, 0xc0, !PT ;  /* 0x000000ff14167812 */ /* 0x000fe400078ec0ff */
[----:B------:R-:W-:Y:S02]  /*ad50*/  SHF.R.U32.HI R20, RZ, 0x8, R25 ;  /* 0x00000008ff147819 */ /* 0x000fe40000011619 */
[----:B------:R-:W-:Y:S02]  /*ad60*/  PRMT R21, R21, 0x5410, R24 ;  /* 0x0000541015157816 */ /* 0x000fe40000000018 */
[----:B------:R-:W1:Y:S01]  /*ad70*/  LDSM.16.MT88.4 R24, [R117+0x6c00] ;  /* 0x006c00007518783b */ /* 0x000e620000004200 */
[----:B------:R-:W-:Y:S02]  /*ad80*/  LOP3.LUT R3, R96, 0xff, RZ, 0xc0, !PT ;  /* 0x000000ff60037812 */ /* 0x000fe400078ec0ff */
[----:B------:R-:W-:Y:S02]  /*ad90*/  PRMT R23, R22, 0x5410, R23 ;  /* 0x0000541016177816 */ /* 0x000fe40000000017 */
[----:B------:R-:W-:Y:S01]  /*ada0*/  PRMT R3, R3, 0x5410, R20 ;  /* 0x0000541003037816 */ /* 0x000fe20000000014 */
[----:B------:R-:W-:Y:S01]  /*adb0*/  FADD.FTZ R20, R94, R115 ;  /* 0x000000735e147221 */ /* 0x000fe20000010000 */
[--C-:B------:R-:W-:Y:S01]  /*adc0*/  SHF.R.U32.HI R22, RZ, 0x10, R96.reuse ;  /* 0x00000010ff167819 */ /* 0x100fe20000011660 */
[----:B--2---:R-:W2:Y:S01]  /*add0*/  LDSM.16.MT88.4 R92, [R117+0x7c00] ;  /* 0x007c0000755c783b */ /* 0x004ea20000004200 */
[----:B------:R-:W-:Y:S01]  /*ade0*/  SHF.R.U32.HI R115, RZ, 0x18, R96 ;  /* 0x00000018ff737819 */ /* 0x000fe20000011660 */
[----:B------:R-:W-:Y:S01]  /*adf0*/  FADD.FTZ R20, R97, R20 ;  /* 0x0000001461147221 */ /* 0x000fe20000010000 */
[----:B------:R-:W-:Y:S02]  /*ae00*/  LOP3.LUT R22, R22, 0xff, RZ, 0xc0, !PT ;  /* 0x000000ff16167812 */ /* 0x000fe400078ec0ff */
[--C-:B------:R-:W-:Y:S01]  /*ae10*/  HSET2.LE.AND R23, R23, R134.reuse, PT ;  /* 0x0000008617177233 */ /* 0x100fe20003803000 */
[----:B------:R-:W-:Y:S01]  /*ae20*/  FADD.FTZ R113, R113, R20 ;  /* 0x0000001471717221 */ /* 0x000fe20000010000 */
[----:B------:R-:W-:Y:S01]  /*ae30*/  PRMT R115, R22, 0x5410, R115 ;  /* 0x0000541016737816 */ /* 0x000fe20000000073 */
[----:B------:R-:W4:Y:S01]  /*ae40*/  LDSM.16.MT88.4 R96, [R86+0x8c00] ;  /* 0x008c00005660783b */ /* 0x000f220000004200 */
[--C-:B------:R-:W-:Y:S01]  /*ae50*/  HSET2.LE.AND R20, R3, R134.reuse, PT ;  /* 0x0000008603147233 */ /* 0x100fe20003803000 */
[----:B------:R-:W-:Y:S01]  /*ae60*/  FADD.FTZ R110, R110, R113 ;  /* 0x000000716e6e7221 */ /* 0x000fe20000010000 */
[----:B------:R-:W-:Y:S01]  /*ae70*/  F2FP.BF16.F32.PACK_AB R3, R112, R105 ;  /* 0x000000697003723e */ /* 0x000fe200000010ff */
[----:B------:R-:W-:Y:S01]  /*ae80*/  FADD.FTZ R105, R105, R104 ;  /* 0x0000006869697221 */ /* 0x000fe20000010000 */
[--C-:B------:R-:W-:Y:S01]  /*ae90*/  HSET2.LE.AND R22, R21, R134.reuse, PT ;  /* 0x0000008615167233 */ /* 0x100fe20003803000 */
[----:B------:R-:W-:Y:S01]  /*aea0*/  FADD.FTZ R103, R103, R110 ;  /* 0x0000006e67677221 */ /* 0x000fe20000010000 */
[----:B------:R-:W-:Y:S01]  /*aeb0*/  LOP3.LUT R20, R20, R3, RZ, 0xc0, !PT ;  /* 0x0000000314147212 */ /* 0x000fe200078ec0ff */
[----:B------:R-:W-:Y:S01]  /*aec0*/  FADD.FTZ R112, R112, R105 ;  /* 0x0000006970707221 */ /* 0x000fe20000010000 */
[----:B------:R-:W-:Y:S01]  /*aed0*/  HSET2.LE.AND R21, R115, R134, PT ;  /* 0x0000008673157233 */ /* 0x000fe20003803000 */
[----:B------:R-:W-:Y:S01]  /*aee0*/  FADD.FTZ R106, R106, R103 ;  /* 0x000000676a6a7221 */ /* 0x000fe20000010000 */
[C---:B---3--:R-:W-:Y:S01]  /*aef0*/  F2FP.BF16.F32.PACK_AB R3, R144.reuse, R87 ;  /* 0x000000579003723e */ /* 0x048fe200000010ff */
[----:B------:R-:W-:Y:S01]  /*af00*/  FADD.FTZ R87, R87, R112 ;  /* 0x0000007057577221 */ /* 0x000fe20000010000 */
[----:B------:R-:W-:Y:S01]  /*af10*/  LOP3.LUT R23, R23, R84, RZ, 0xc0, !PT ;  /* 0x0000005417177212 */ /* 0x000fe200078ec0ff */
[----:B------:R-:W-:Y:S01]  /*af20*/  FADD.FTZ R109, R109, R106 ;  /* 0x0000006a6d6d7221 */ /* 0x000fe20000010000 */
[----:B------:R-:W-:Y:S01]  /*af30*/  LOP3.LUT R21, R21, R100, RZ, 0xc0, !PT ;  /* 0x0000006415157212 */ /* 0x000fe200078ec0ff */
[----:B------:R-:W-:Y:S01]  /*af40*/  FADD.FTZ R144, R144, R87 ;  /* 0x0000005790907221 */ /* 0x000fe20000010000 */
[----:B------:R-:W-:Y:S01]  /*af50*/  LOP3.LUT R22, R22, R3, RZ, 0xc0, !PT ;  /* 0x0000000316167212 */ /* 0x000fe200078ec0ff */
[----:B------:R-:W-:Y:S02]  /*af60*/  IMAD.MOV.U32 R3, RZ, RZ, R2 ;  /* 0x000000ffff037224 */ /* 0x000fe400078e0002 */
[----:B------:R-:W-:Y:S04]  /*af70*/  FADD.FTZ R109, R114, R109 ;  /* 0x0000006d726d7221 */ /* 0x000fe80000010000 */
[----:B------:R-:W-:Y:S01]  /*af80*/  FADD.FTZ R102, R102, R109 ;  /* 0x0000006d66667221 */ /* 0x000fe20000010000 */
[C---:B-1----:R-:W-:Y:S05]  /*af90*/  HMMA.16816.F32.BF16 R36, R20.reuse, R24, R36 ;  /* 0x000000181424723c */ /* 0x042fea0000041824 */
[----:B------:R-:W-:Y:S01]  /*afa0*/  FADD.FTZ R135, R135, R102 ;  /* 0x0000006687877221 */ /* 0x000fe20000010000 */
        /* <DEDUP_REMOVED lines=9> */
[C---:B----4-:R-:W-:Y:S06]  /*b040*/  HMMA.16816.F32.BF16 R76, R20.reuse, R96, R76 ;  /* 0x00000060144c723c */ /* 0x050fec000004184c */
[----:B------:R-:W-:Y:S01]  /*b050*/  HMMA.16816.F32.BF16 R80, R20, R98, R80 ;  /* 0x000000621450723c */ /* 0x000fe20000041850 */
[----:B------:R-:W-:Y:S11]  /*b060*/  @!UPT UIADD3 URZ, URZ, URZ, URZ ;  /* 0x0000003f3f3ff290 */ /* 0x000ff6000fffe03f */
[----:B------:R-:W-:Y:S01]  /*b070*/  @!UPT UIADD3 URZ, URZ, URZ, URZ ;  /* 0x0000003f3f3ff290 */ /* 0x000fe2000fffe03f */
[----:B------:R-:W-:Y:S11]  /*b080*/  @P5 BRA `(.L_x_953) ;  /* 0xffffffd400bc5947 */ /* 0x000ff6000383ffff */
.L_x_952:
        /* <DEDUP_REMOVED lines=12> */
[----:B---3--:R-:W-:Y:S01]  /*b150*/  SHF.R.S32.HI R8, RZ, 0x1f, R5 ;  /* 0x0000001fff087819 */ /* 0x008fe20000011405 */
[----:B-1----:R-:W-:-:S03]  /*b160*/  FADD.FTZ R7, R4, R7 ;  /* 0x0000000704077221 */ /* 0x002fc60000010000 */
[CC--:B------:R-:W-:Y:S01]  /*b170*/  LEA.HI R4, R8.reuse, R5.reuse, RZ, 0x2 ;  /* 0x0000000508047211 */ /* 0x0c0fe200078f10ff */
[----:B--2---:R-:W-:Y:S01]  /*b180*/  FADD.FTZ R6, R3, R6 ;  /* 0x0000000603067221 */ /* 0x004fe20000010000 */
[----:B------:R-:W-:Y:S02]  /*b190*/  FSETP.NE.FTZ.AND P4, PT, R7, RZ, PT ;  /* 0x000000ff0700720b */ /* 0x000fe40003f95000 */
[----:B------:R-:W-:Y:S02]  /*b1a0*/  LEA.HI R3, R8, R5, RZ, 0x5 ;  /* 0x0000000508037211 */ /* 0x000fe400078f28ff */
[----:B------:R-:W-:Y:S02]  /*b1b0*/  FSETP.NE.FTZ.AND P3, PT, R6, RZ, PT ;  /* 0x000000ff0600720b */ /* 0x000fe40003f75000 */
[----:B------:R-:W-:Y:S02]  /*b1c0*/  LOP3.LUT R12, R4, 0xfffffffc, RZ, 0xc0, !PT ;  /* 0xfffffffc040c7812 */ /* 0x000fe400078ec0ff */
[----:B------:R-:W-:-:S02]  /*b1d0*/  SHF.R.S32.HI R8, RZ, 0x5, R3 ;  /* 0x00000005ff087819 */ /* 0x000fc40000011403 */
[----:B------:R-:W-:-:S03]  /*b1e0*/  IADD3 R11, -R12, R5, RZ ;  /* 0x000000050c0b7210 */ /* 0x000fc60007ffe1ff */
[----:B------:R-:W1:Y:S02]  /*b1f0*/  @P4 MUFU.RCP R10, R7 ;  /* 0x00000007000a4308 */ /* 0x000e640000001000 */
[----:B------:R-:W-:-:S06]  /*b200*/  IMAD R8, R8, 0x100, R11 ;  /* 0x0000010008087824 */ /* 0x000fcc00078e020b */
[----:B------:R-:W2:Y:S01]  /*b210*/  @P3 MUFU.RCP R9, R6 ;  /* 0x0000000600093308 */ /* 0x000ea20000001000 */
        /* <DEDUP_REMOVED lines=26> */
[----:B--2---:R-:W-:Y:S01]  /*b3c0*/  FMUL.FTZ R9, R9, UR4 ;  /* 0x0000000409097c20 */ /* 0x004fe20008410000 */
[----:B------:R-:W1:Y:S01]  /*b3d0*/  S2UR UR4, SR_CgaCtaId ;  /* 0x00000000000479c3 */ /* 0x000e620000008800 */
[----:B------:R-:W-:-:S02]  /*b3e0*/  F2FP.BF16.F32.PACK_AB R36, R37, R36 ;  /* 0x000000242524723e */ /* 0x000fc400000010ff */
[----:B------:R-:W-:Y:S01]  /*b3f0*/  SHF.R.S32.HI R11, RZ, 0x1f, R10 ;  /* 0x0000001fff0b7819 */ /* 0x000fe2000001140a */
[C---:B------:R-:W-:Y:S01]  /*b400*/  FMUL.FTZ R38, R9.reuse, R38 ;  /* 0x0000002609267220 */ /* 0x040fe20000410000 */
[C---:B------:R-:W-:Y:S01]  /*b410*/  FMUL.FTZ R39, R9.reuse, R39 ;  /* 0x0000002709277220 */ /* 0x040fe20000410000 */
        /* <DEDUP_REMOVED lines=12> */
[----:B------:R-:W-:Y:S01]  /*b4e0*/  FMUL.FTZ R59, R9, R59 ;  /* 0x0000003b093b7220 */ /* 0x000fe20000410000 */
[----:B------:R-:W-:Y:S01]  /*b4f0*/  LEA.HI R12, R11, R11, RZ, 0x1 ;  /* 0x0000000b0b0c7211 */ /* 0x000fe200078f08ff */
        /* <DEDUP_REMOVED lines=13> */
[----:B-1----:R-:W-:Y:S01]  /*b5d0*/  ULEA UR4, UR4, UR5, 0x18 ;  /* 0x0000000504047291 */ /* 0x002fe2000f8ec03f */
[----:B------:R-:W-:-:S02]  /*b5e0*/  LOP3.LUT R12, R12, 0x3fffffe, RZ, 0xc0, !PT ;  /* 0x03fffffe0c0c7812 */ /* 0x000fc400078ec0ff */
[C---:B------:R-:W-:Y:S02]  /*b5f0*/  SHF.L.U32 R13, R9.reuse, 0x6, RZ ;  /* 0x00000006090d7819 */ /* 0x040fe400000006ff */
[----:B------:R-:W-:Y:S01]  /*b600*/  LOP3.LUT P0, RZ, R9, 0x2, RZ, 0xc0, !PT ;  /* 0x0000000209ff7812 */ /* 0x000fe2000780c0ff */
[----:B------:R-:W-:Y:S01]  /*b610*/  IMAD.IADD R11, R11, 0x1, -R12 ;  /* 0x000000010b0b7824 */ /* 0x000fe200078e0a0c */
[----:B------:R-:W-:Y:S01]  /*b620*/  LOP3.LUT R13, R13, 0xc0, RZ, 0xc0, !PT ;  /* 0x000000c00d0d7812 */ /* 0x000fe200078ec0ff */
[----:B------:R-:W1:Y:S01]  /*b630*/  S2R R12, SR_TID.X ;  /* 0x00000000000c7919 */ /* 0x000e620000002100 */
[----:B------:R-:W-:Y:S02]  /*b640*/  F2FP.BF16.F32.PACK_AB R38, R39, R38 ;  /* 0x000000262726723e */ /* 0x000fe400000010ff */
[----:B------:R-:W-:Y:S02]  /*b650*/  LEA R8, R11, R8, 0x4 ;  /* 0x000000080b087211 */ /* 0x000fe400078e20ff */
[----:B------:R-:W-:-:S02]  /*b660*/  LOP3.LUT R11, R9, 0x1, RZ, 0xc0, !PT ;  /* 0x00000001090b7812 */ /* 0x000fc400078ec0ff */
[----:B------:R-:W-:Y:S02]  /*b670*/  LEA.HI R13, R13, R13, RZ, 0x1d ;  /* 0x0000000d0d0d7211 */ /* 0x000fe400078fe8ff */
[----:B------:R-:W-:Y:S02]  /*b680*/  ISETP.NE.U32.AND P1, PT, R11, 0x1, PT ;  /* 0x000000010b00780c */ /* 0x000fe40003f25070 */
[----:B------:R-:W-:Y:S02]  /*b690*/  LEA R8, R8, R13, 0x1 ;  /* 0x0000000d08087211 */ /* 0x000fe400078e08ff */
[----:B------:R-:W-:Y:S02]  /*b6a0*/  F2FP.BF16.F32.PACK_AB R40, R41, R40 ;  /* 0x000000282928723e */ /* 0x000fe400000010ff */
[----:B------:R-:W-:Y:S01]  /*b6b0*/  LEA R11, R8, UR4, 0x1 ;  /* 0x00000004080b7c11 */ /* 0x000fe2000f8e08ff */
[----:B------:R-:W-:Y:S01]  /*b6c0*/  @UP0 ULDC.64 UR4, c[0x0][0x298] ;  /* 0x0000a60000040ab9 */ /* 0x000fe20000000a00 */
[----:B------:R-:W-:Y:S01]  /*b6d0*/  MOV R8, 0x20 ;  /* 0x0000002000087802 */ /* 0x000fe20000000f00 */
[----:B------:R-:W-:Y:S01]  /*b6e0*/  @UP0 UIMAD.WIDE.U32 UR10, UR14, UR4, URZ ;  /* 0x000000040e0a02a5 */ /* 0x000fe2000f8e003f */
[----:B------:R-:W-:Y:S01]  /*b6f0*/  F2FP.BF16.F32.PACK_AB R42, R43, R42 ;  /* 0x0000002a2b2a723e */ /* 0x000fe200000010ff */
[C---:B------:R-:W-:Y:S01]  /*b700*/  VIADD R9, R11.reuse, 0xfffffff0 ;  /* 0xfffffff00b097836 */ /* 0x040fe20000000000 */
[----:B------:R-:W-:Y:S01]  /*b710*/  SEL R8, R8, 0xffffffe0, !P0 ;  /* 0xffffffe008087807 */ /* 0x000fe20004000000 */
[----:B------:R2:W-:Y:S01]  /*b720*/  STS [R11], R36 ;  /* 0x000000240b007388 */ /* 0x0005e20000000800 */
[----:B------:R-:W-:Y:S01]  /*b730*/  @P1 IADD3 R9, R11, 0x10, RZ ;  /* 0x000000100b091810 */ /* 0x000fe20007ffe0ff */
[----:B------:R-:W-:Y:S01]  /*b740*/  @UP0 UIMAD UR6, UR14, UR5, UR11 ;  /* 0x000000050e0602a4 */ /* 0x000fe2000f8e020b */
[----:B------:R-:W-:Y:S01]  /*b750*/  F2FP.BF16.F32.PACK_AB R44, R45, R44 ;  /* 0x0000002c2d2c723e */ /* 0x000fe200000010ff */
[----:B------:R2:W-:Y:S01]  /*b760*/  STS [R11+0x200], R38 ;  /* 0x000200260b007388 */ /* 0x0005e20000000800 */
[----:B------:R-:W-:-:S02]  /*b770*/  F2FP.BF16.F32.PACK_AB R46, R47, R46 ;  /* 0x0000002e2f2e723e */ /* 0x000fc400000010ff */
[----:B------:R-:W-:Y:S01]  /*b780*/  IADD3 R13, R11, R8, RZ ;  /* 0x000000080b0d7210 */ /* 0x000fe20007ffe0ff */
[----:B------:R2:W-:Y:S01]  /*b790*/  STS [R9], R40 ;  /* 0x0000002809007388 */ /* 0x0005e20000000800 */
[----:B------:R-:W-:Y:S02]  /*b7a0*/  F2FP.BF16.F32.PACK_AB R48, R49, R48 ;  /* 0x000000303130723e */ /* 0x000fe400000010ff */
[----:B------:R-:W-:Y:S01]  /*b7b0*/  IADD3 R15, R8, R9, RZ ;  /* 0x00000009080f7210 */ /* 0x000fe20007ffe0ff */
[----:B------:R2:W-:Y:S01]  /*b7c0*/  STS [R9+0x200], R42 ;  /* 0x0002002a09007388 */ /* 0x0005e20000000800 */
[----:B------:R-:W-:Y:S02]  /*b7d0*/  PLOP3.LUT P0, PT, PT, PT, UP0, 0x80, 0x0 ;  /* 0x000000000000781c */ /* 0x000fe40003f0f008 */
        /* <DEDUP_REMOVED lines=28> */
.L_x_956:
[----:B------:R-:W-:Y:S01]  /*b9a0*/  ULDC.U8 UR5, c[0x0][0x3d9] ;  /* 0x0000f64000057ab9 */ /* 0x000fe20000000000 */
[----:B------:R-:W-:Y:S01]  /*b9b0*/  STS [R15+0x200], R50 ;  /* 0x000200320f007388 */ /* 0x000fe20000000800 */
[----:B------:R-:W-:Y:S01]  /*b9c0*/  ISETP.NE.AND P1, PT, RZ, UR5, PT ;  /* 0x00000005ff007c0c */ /* 0x000fe2000bf25270 */
[----:B------:R-:W-:Y:S01]  /*b9d0*/  ULDC.U8 UR8, c[0x0][0x3d8] ;  /* 0x0000f60000087ab9 */ /* 0x000fe20000000000 */
[----:B------:R-:W1:Y:S01]  /*b9e0*/  @P4 MUFU.LG2 R7, R7 ;  /* 0x0000000700074308 */ /* 0x000e620000000c00 */
[----:B------:R-:W-:Y:S01]  /*b9f0*/  STS [R11+0x1000], R52 ;  /* 0x001000340b007388 */ /* 0x000fe20000000800 */
[----:B------:R-:W-:Y:S01]  /*ba00*/  ISETP.NE.AND P2, PT, RZ, UR8, PT ;  /* 0x00000008ff007c0c */ /* 0x000fe2000bf45270 */
[----:B------:R-:W3:Y:S02]  /*ba10*/  S2UR UR4, SR_CTAID.X ;  /* 0x00000000000479c3 */ /* 0x000ee40000002500 */
[----:B------:R-:W-:Y:S01]  /*ba20*/  STS [R11+0x1200], R54 ;  /* 0x001200360b007388 */ /* 0x000fe20000000800 */
[----:B------:R-:W-:-:S03]  /*ba30*/  ISETP.EQ.AND P2, PT, RZ, UR5, P2 ;  /* 0x00000005ff007c0c */ /* 0x000fc60009742270 */
[----:B------:R-:W-:Y:S02]  /*ba40*/  STS [R9+0x1000], R56 ;  /* 0x0010003809007388 */ /* 0x000fe40000000800 */
[----:B------:R-:W4:Y:S02]  /*ba50*/  @P1 LDC.64 R16, c[0x0][0x2c0] ;  /* 0x0000b000ff101b82 */ /* 0x000f240000000a00 */
        /* <DEDUP_REMOVED lines=8> */
[----:B----4-:R-:W-:-:S03]  /*bae0*/  @P1 IMAD R25, R17, R16, RZ ;  /* 0x0000001011191224 */ /* 0x010fc600078e02ff */
[----:B------:R2:W-:Y:S04]  /*baf0*/  STS [R11+0x2200], R70 ;  /* 0x002200460b007388 */ /* 0x0005e80000000800 */
[----:B------:R-:W-:Y:S04]  /*bb00*/  STS [R9+0x2000], R72 ;  /* 0x0020004809007388 */ /* 0x000fe80000000800 */
[----:B------:R4:W-:Y:S01]  /*bb10*/  STS [R9+0x2200], R74 ;  /* 0x0022004a09007388 */ /* 0x0009e20000000800 */
[----:B------:R-:W1:Y:S01]  /*bb20*/  S2R R14, SR_CTAID.Y ;  /* 0x00000000000e7919 */ /* 0x000e620000002600 */
[----:B------:R-:W1:Y:S02]  /*bb30*/  S2R R8, SR_CTAID.Z ;  /* 0x0000000000087919 */ /* 0x000e640000002700 */
[----:B------:R-:W-:Y:S04]  /*bb40*/  STS [R13+0x2000], R76 ;  /* 0x0020004c0d007388 */ /* 0x000fe80000000800 */
[----:B------:R5:W-:Y:S01]  /*bb50*/  STS [R13+0x2200], R78 ;  /* 0x0022004e0d007388 */ /* 0x000be20000000800 */
[----:B--2---:R-:W-:-:S03]  /*bb60*/  SHF.R.S32.HI R11, RZ, 0x1f, R12 ;  /* 0x0000001fff0b7819 */ /* 0x004fc6000001140c */
[----:B------:R-:W-:Y:S01]  /*bb70*/  STS [R15+0x2000], R80 ;  /* 0x002000500f007388 */ /* 0x000fe20000000800 */
[----:B------:R-:W-:-:S03]  /*bb80*/  LEA.HI R24, R11, R12, RZ, 0x5 ;  /* 0x0000000c0b187211 */ /* 0x000fc600078f28ff */
[----:B------:R2:W-:Y:S01]  /*bb90*/  STS [R15+0x2200], R82 ;  /* 0x002200520f007388 */ /* 0x0005e20000000800 */
[----:B----4-:R-:W4:Y:S01]  /*bba0*/  @P1 LDC R9, c[0x0][0x2c0] ;  /* 0x0000b000ff091b82 */ /* 0x010f220000000800 */
[----:B-----5:R-:W-:Y:S01]  /*bbb0*/  LOP3.LUT R13, R24, 0xffffffe0, RZ, 0xc0, !PT ;  /* 0xffffffe0180d7812 */ /* 0x020fe200078ec0ff */
[----:B--2---:R-:W-:Y:S01]  /*bbc0*/  @P1 IMAD.MOV.U32 R15, RZ, RZ, 0x1 ;  /* 0x00000001ff0f1424 */ /* 0x004fe200078e00ff */
[----:B-1-3--:R-:W-:Y:S06]  /*bbd0*/  @!P2 BRA `(.L_x_957) ;  /* 0x000000000020a947 */ /* 0x00afec0003800000 */
        /* <DEDUP_REMOVED lines=8> */
.L_x_957:
[----:B------:R-:W-:Y:S05]  /*bc60*/  @P1 BRA `(.L_x_958) ;  /* 0x0000000000181947 */ /* 0x000fea0003800000 */
[----:B------:R-:W1:Y:S01]  /*bc70*/  LDC R25, c[0x0][0x2c4] ;  /* 0x0000b100ff197b82 */ /* 0x000e620000000800 */
[----:B------:R-:W-:Y:S02]  /*bc80*/  ISETP.NE.AND P1, PT, RZ, UR8, PT ;  /* 0x00000008ff007c0c */ /* 0x000fe4000bf25270 */
[----:B----4-:R-:W-:-:S05]  /*bc90*/  MOV R9, 0x1 ;  /* 0x0000000100097802 */ /* 0x010fca0000000f00 */
[----:B------:R-:W2:Y:S08]  /*bca0*/  LDC R16, c[0x0][0x270] ;  /* 0x00009c00ff107b82 */ /* 0x000eb00000000800 */
[----:B-1----:R-:W2:Y:S02]  /*bcb0*/  @P1 LDC R25, c[0x0][0x2e4] ;  /* 0x0000b900ff191b82 */ /* 0x002ea40000000800 */
[----:B--2---:R-:W-:-:S07]  /*bcc0*/  IMAD R15, R25, R16, RZ ;  /* 0x00000010190f7224 */ /* 0x004fce00078e02ff */
.L_x_958:
[----:B------:R-:W-:Y:S01]  /*bcd0*/  BAR.SYNC.DEFER_BLOCKING 0x0 ;  /* 0x0000000000007b1d */ /* 0x000fe20000010000 */
[----:B------:R-:W-:Y:S01]  /*bce0*/  LEA.HI R11, R11, R12, RZ, 0x2 ;  /* 0x0000000c0b0b7211 */ /* 0x000fe200078f10ff */
[----:B------:R-:W-:Y:S01]  /*bcf0*/  IMAD.IADD R13, R12, 0x1, -R13 ;  /* 0x000000010c0d7824 */ /* 0x000fe200078e0a0d */
[----:B------:R-:W-:Y:S01]  /*bd00*/  LOP3.LUT R12, R3, 0xffffffe0, RZ, 0xc0, !PT ;  /* 0xffffffe0030c7812 */ /* 0x000fe200078ec0ff */
[----:B------:R-:W-:Y:S01]  /*bd10*/  UIMAD UR7, UR4, -0x40, UR16 ;  /* 0xffffffc0040778a4 */ /* 0x000fe2000f8e0210 */
[----:B------:R-:W-:-:S03]  /*bd20*/  SHF.R.S32.HI R24, RZ, 0x5, R24 ;  /* 0x00000005ff187819 */ /* 0x000fc60000011418 */
[----:B------:R-:W1:Y:S01]  /*bd30*/  @P4 LDC R29, c[0x0][0x2e8] ;  /* 0x0000ba00ff1d4b82 */ /* 0x000e620000000800 */
[----:B------:R-:W2:Y:S01]  /*bd40*/  @P3 MUFU.LG2 R6, R6 ;  /* 0x0000000600063308 */ /* 0x000ea20000000c00 */
[----:B------:R-:W-:Y:S01]  /*bd50*/  IMAD R14, R14, R15, RZ ;  /* 0x0000000f0e0e7224 */ /* 0x000fe200078e02ff */
[----:B------:R-:W-:Y:S01]  /*bd60*/  SHF.R.S32.HI R3, RZ, 0x1f, R24 ;  /* 0x0000001fff037819 */ /* 0x000fe20000011418 */
[----:B------:R-:W-:Y:S01]  /*bd70*/  IMAD.IADD R12, R5, 0x1, -R12 ;  /* 0x00000001050c7824 */ /* 0x000fe200078e0a0c */
[----:B------:R-:W-:Y:S01]  /*bd80*/  ISETP.GE.AND P2, PT, R10, UR7, PT ;  /* 0x000000070a007c0c */ /* 0x000fe2000bf46270 */
[----:B----4-:R-:W-:Y:S01]  /*bd90*/  IMAD R5, R9, UR4, RZ ;  /* 0x0000000409057c24 */ /* 0x010fe2000f8e02ff */
[----:B------:R-:W-:Y:S01]  /*bda0*/  SEL R14, R14, RZ, !P0 ;  /* 0x000000ff0e0e7207 */ /* 0x000fe20004000000 */
[----:B------:R-:W3:Y:S01]  /*bdb0*/  @P3 LDC R27, c[0x0][0x2e8] ;  /* 0x0000ba00ff1b3b82 */ /* 0x000ee20000000800 */
[----:B------:R-:W-:Y:S01]  /*bdc0*/  LOP3.LUT P5, RZ, R12, 0x3, RZ, 0xc0, !PT ;  /* 0x000000030cff7812 */ /* 0x000fe200078ac0ff */
[----:B------:R-:W-:Y:S01]  /*bdd0*/  IMAD.SHL.U32 R5, R5, 0x40, RZ ;  /* 0x0000004005057824 */ /* 0x000fe200078e00ff */
[----:B------:R-:W-:Y:S01]  /*bde0*/  LEA.HI R3, R3, R24, RZ, 0x2 ;  /* 0x0000001803037211 */ /* 0x000fe200078f10ff */
[----:B------:R-:W-:Y:S01]  /*bdf0*/  IMAD R25, R8, R25, R14 ;  /* 0x0000001908197224 */ /* 0x000fe200078e020e */
[----:B------:R-:W-:Y:S01]  /*be00*/  SHF.R.S32.HI R10, RZ, 0x1f, R13 ;  /* 0x0000001fff0a7819 */ /* 0x000fe2000001140d */
[----:B------:R-:W-:Y:S01]  /*be10*/  @P4 FMUL.FTZ R7, R7, 0.69314718246459960938 ;  /* 0x3f31721807074820 */ /* 0x000fe20000410000 */
[----:B------:R-:W-:Y:S01]  /*be20*/  LOP3.LUT R3, R3, 0xfffffffc, RZ, 0xc0, !PT ;  /* 0xfffffffc03037812 */ /* 0x000fe200078ec0ff */
[----:B------:R-:W-:Y:S01]  /*be30*/  BSSY B0, `(.L_x_959) ;  /* 0x0000023000007945 */ /* 0x000fe20003800000 */
[----:B------:R-:W-:Y:S01]  /*be40*/  LEA.HI R10, R10, R13, RZ, 0x2 ;  /* 0x0000000d0a0a7211 */ /* 0x000fe200078f10ff */
[----:B------:R4:W4:Y:S01]  /*be50*/  LDS.128 R20, [R121+0x800] ;  /* 0x0008000079147984 */ /* 0x0009220000000c00 */
[----:B------:R-:W-:Y:S01]  /*be60*/  SHF.R.S32.HI R33, RZ, 0x1f, R5 ;  /* 0x0000001fff217819 */ /* 0x000fe20000011405 */
[----:B------:R-:W-:Y:S01]  /*be70*/  IMAD.IADD R3, R24, 0x1, -R3 ;  /* 0x0000000118037824 */ /* 0x000fe200078e0a03 */
[----:B------:R-:W-:Y:S01]  /*be80*/  SHF.R.S32.HI R10, RZ, 0x2, R10 ;  /* 0x00000002ff0a7819 */ /* 0x000fe2000001140a */
[----:B------:R1:W4:Y:S01]  /*be90*/  LDS.128 R16, [R121+0x1800] ;  /* 0x0018000079107984 */ /* 0x0003220000000c00 */
[--C-:B------:R-:W-:Y:S01]  /*bea0*/  IADD3 R5, P1, P0, R5, R30, R25.reuse ;  /* 0x0000001e05057210 */ /* 0x100fe2000783e019 */
[----:B--2---:R-:W-:Y:S01]  /*beb0*/  @P3 FMUL.FTZ R15, R6, 0.69314718246459960938 ;  /* 0x3f317218060f3820 */ /* 0x004fe20000410000 */
[----:B------:R-:W-:Y:S01]  /*bec0*/  SHF.R.S32.HI R30, RZ, 0x1f, R25 ;  /* 0x0000001fff1e7819 */ /* 0x000fe20000011419 */
[----:B------:R-:W-:-:S02]  /*bed0*/  IMAD.MOV.U32 R12, RZ, RZ, 0x7f800000 ;  /* 0x7f800000ff0c7424 */ /* 0x000fc400078e00ff */
[----:B-1----:R-:W-:Y:S01]  /*bee0*/  @P4 FFMA.FTZ R12, R2, R29, R7 ;  /* 0x0000001d020c4223 */ /* 0x002fe20000010007 */
[----:B------:R-:W-:Y:S01]  /*bef0*/  IMAD.MOV.U32 R13, RZ, RZ, 0x7f800000 ;  /* 0x7f800000ff0d7424 */ /* 0x000fe200078e00ff */
[----:B------:R-:W-:Y:S01]  /*bf00*/  IADD3.X R30, R33, R31, R30, P1, P0 ;  /* 0x0000001f211e7210 */ /* 0x000fe20000fe041e */
[----:B------:R-:W-:Y:S02]  /*bf10*/  IMAD R10, R3, 0x10, R10 ;  /* 0x00000010030a7824 */ /* 0x000fe400078e020a */
[----:B---3--:R-:W-:Y:S01]  /*bf20*/  @P3 FFMA.FTZ R13, R0, R27, R15 ;  /* 0x0000001b000d3223 */ /* 0x008fe2000001000f */
[----:B------:R-:W-:Y:S06]  /*bf30*/  @P5 BRA `(.L_x_960) ;  /* 0x0000000000485947 */ /* 0x000fec0003800000 */
[----:B------:R-:W-:Y:S01]  /*bf40*/  UIMAD UR5, UR4, -0x40, UR16 ;  /* 0xffffffc0040578a4 */ /* 0x000fe2000f8e0210 */
[----:B------:R-:W-:-:S05]  /*bf50*/  VIADD R0, R10, 0x8 ;  /* 0x000000080a007836 */ /* 0x000fca0000000000 */
[----:B------:R-:W-:Y:S02]  /*bf60*/  ISETP.GE.AND P4, PT, R10, UR5, PT ;  /* 0x000000050a007c0c */ /* 0x000fe4000bf86270 */
[----:B------:R-:W-:-:S11]  /*bf70*/  ISETP.GE.AND P3, PT, R0, UR5, PT ;  /* 0x0000000500007c0c */ /* 0x000fd6000bf66270 */
[----:B------:R-:W1:Y:S01]  /*bf80*/  @!P4 LDC.64 R6, c[0x0][0x2b0] ;  /* 0x0000ac00ff06cb82 */ /* 0x000e620000000a00 */
[-C--:B------:R-:W-:Y:S02]  /*bf90*/  @!P4 IMAD R10, R10, R9.reuse, RZ ;  /* 0x000000090a0ac224 */ /* 0x080fe400078e02ff */
[----:B------:R-:W-:-:S03]  /*bfa0*/  @!P3 IMAD R9, R0, R9, RZ ;  /* 0x000000090009b224 */ /* 0x000fc600078e02ff */
[CC--:B------:R-:W-:Y:S02]  /*bfb0*/  @!P4 IADD3 R0, P1, R10.reuse, R5.reuse, RZ ;  /* 0x000000050a00c210 */ /* 0x0c0fe40007f3e0ff */
[----:B------:R-:W2:Y:S01]  /*bfc0*/  @!P3 LDC.64 R2, c[0x0][0x2b0] ;  /* 0x0000ac00ff02bb82 */ /* 0x000ea20000000a00 */
[C---:B------:R-:W-:Y:S02]  /*bfd0*/  @!P3 IADD3 R5, P0, R9.reuse, R5, RZ ;  /* 0x000000050905b210 */ /* 0x040fe40007f1e0ff */
        /* <DEDUP_REMOVED lines=8> */
.L_x_960:
[----:B------:R-:W-:Y:S05]  /*c060*/  BSYNC B0 ;  /* 0x0000000000007941 */ /* 0x000fea0003800000 */
.L_x_959:
[----:B-1----:R-:W-:Y:S01]  /*c070*/  SHF.R.S32.HI R2, RZ, 0x1f, R8 ;  /* 0x0000001fff027819 */ /* 0x002fe20000011408 */
[----:B------:R-:W-:Y:S01]  /*c080*/  ULDC.64 UR4, c[0x0][0x2a0] ;  /* 0x0000a80000047ab9 */ /* 0x000fe20000000a00 */
[----:B------:R-:W-:Y:S01]  /*c090*/  SHF.R.S32.HI R0, RZ, 0x1f, R130 ;  /* 0x0000001fff007819 */ /* 0x000fe20000011482 */
[----:B------:R1:W2:Y:S01]  /*c0a0*/  LDS.128 R12, [R121] ;  /* 0x00000000790c7984 */ /* 0x0002a20000000c00 */
[----:B------:R-:W-:Y:S01]  /*c0b0*/  IADD3 R24, P0, R130, UR10, RZ ;  /* 0x0000000a82187c10 */ /* 0x000fe2000ff1e0ff */
[----:B------:R-:W-:Y:S01]  /*c0c0*/  IMAD R3, R2, UR4, RZ ;  /* 0x0000000402037c24 */ /* 0x000fe2000f8e02ff */
[----:B------:R-:W-:Y:S01]  /*c0d0*/  SHF.R.S32.HI R6, RZ, 0x2, R11 ;  /* 0x00000002ff067819 */ /* 0x000fe2000001140b */
[----:B------:R-:W-:Y:S01]  /*c0e0*/  IMAD.U32 R2, RZ, RZ, UR15 ;  /* 0x0000000fff027e24 */ /* 0x000fe2000f8e00ff */
[----:B------:R-:W-:Y:S01]  /*c0f0*/  LEA.HI.SX32 R4, R4, 0x20, 0x1e ;  /* 0x0000002004047811 */ /* 0x000fe200078ff2ff */
[----:B------:R-:W-:Y:S01]  /*c100*/  BSSY B0, `(.L_x_961) ;  /* 0x000001b000007945 */ /* 0x000fe20003800000 */
[----:B------:R-:W-:Y:S01]  /*c110*/  IADD3.X R25, R0, UR6, RZ, P0, !PT ;  /* 0x0000000600197c10 */ /* 0x000fe200087fe4ff */
[----:B------:R-:W-:Y:S01]  /*c120*/  IMAD R0, R8, UR5, R3 ;  /* 0x0000000508007c24 */ /* 0x000fe2000f8e0203 */
[----:B------:R-:W-:-:S02]  /*c130*/  SHF.R.S32.HI R7, RZ, 0x1f, R6 ;  /* 0x0000001fff077819 */ /* 0x000fc40000011406 */
[----:B------:R-:W-:Y:S01]  /*c140*/  ISETP.GE.AND P0, PT, R4, UR7, PT ;  /* 0x0000000704007c0c */ /* 0x000fe2000bf06270 */
[----:B------:R-:W-:Y:S02]  /*c150*/  IMAD.WIDE.U32 R24, R8, UR4, R24 ;  /* 0x0000000408187c25 */ /* 0x000fe4000f8e0018 */
[----:B------:R1:W3:Y:S02]  /*c160*/  LDS.128 R8, [R121+0x1000] ;  /* 0x0010000079087984 */ /* 0x0002e40000000c00 */
[----:B------:R-:W-:Y:S02]  /*c170*/  IMAD.WIDE R2, R2, 0x40, R6 ;  /* 0x0000004002027825 */ /* 0x000fe400078e0206 */
[----:B------:R1:W1:Y:S02]  /*c180*/  LDS.128 R4, [R121+0x2000] ;  /* 0x0020000079047984 */ /* 0x0002640000000c00 */
        /* <DEDUP_REMOVED lines=17> */
[----:B-1----:R2:W-:Y:S02]  /*c2a0*/  @!P2 STG.E.128 desc[UR20][R30.64+0x80], R4 ;  /* 0x000080041e00a986 */ /* 0x0025e4000c101d14 */
.L_x_962:
[----:B------:R-:W-:Y:S05]  /*c2b0*/  BSYNC B0 ;  /* 0x0000000000007941 */ /* 0x000fea0003800000 */
.L_x_961:
[----:B-12---:R1:W2:Y:S01]  /*c2c0*/  LDS.128 R4, [R121+0x2800] ;  /* 0x0028000079047984 */ /* 0x0062a20000000c00 */
        /* <DEDUP_REMOVED lines=17> */
[----:B----4-:R3:W-:Y:S04]  /*c3e0*/  @!P2 STG.E.128 desc[UR20][R2.64], R20 ;  /* 0x000000140200a986 */ /* 0x0107e8000c101d14 */
[----:B------:R3:W-:Y:S01]  /*c3f0*/  @!P1 STG.E.128 desc[UR20][R2.64+0x40], R16 ;  /* 0x0000401002009986 */ /* 0x0007e2000c101d14 */
[----:B------:R-:W-:Y:S05]  /*c400*/  @P0 EXIT ;  /* 0x000000000000094d */ /* 0x000fea0003800000 */
[----:B--2---:R-:W-:Y:S01]  /*c410*/  STG.E.128 desc[UR20][R2.64+0x80], R4 ;  /* 0x0000800402007986 */ /* 0x004fe2000c101d14 */
[----:B------:R-:W-:Y:S05]  /*c420*/  EXIT ;  /* 0x000000000000794d */ /* 0x000fea0003800000 */
.L_x_929:
[----:B------:R-:W-:Y:S01]  /*c430*/  ULDC.U8 UR9, c[0x0][0x3d9] ;  /* 0x0000f64000097ab9 */ /* 0x000fe20000000000 */
[----:B------:R-:W-:Y:S01]  /*c440*/  UISETP.NE.AND UP0, UPT, UR14, -0x1, UPT ;  /* 0xffffffff0e00788c */ /* 0x000fe2000bf05270 */
[----:B------:R-:W-:Y:S01]  /*c450*/  LEA.HI R9, R9, R86, RZ, 0x2 ;  /* 0x0000005609097211 */ /* 0x000fe200078f10ff */
[----:B------:R-:W-:Y:S01]  /*c460*/  UISETP.NE.AND UP3, UPT, UR9, URZ, UPT ;  /* 0x0000003f0900728c */ /* 0x000fe2000bf65270 */
[----:B------:R-:W-:Y:S01]  /*c470*/  IMAD.U32 R11, RZ, RZ, UR15 ;  /* 0x0000000fff0b7e24 */ /* 0x000fe2000f8e00ff */
[----:B------:R-:W-:Y:S01]  /*c480*/  ULDC.U8 UR11, c[0x0][0x3d8] ;  /* 0x0000f600000b7ab9 */ /* 0x000fe20000000000 */
[----:B------:R-:W-:Y:S01]  /*c490*/  LOP3.LUT R3, R9, 0xfffffffc, RZ, 0xc0, !PT ;  /* 0xfffffffc09037812 */ /* 0x000fe200078ec0ff */
[----:B------:R-:W-:Y:S01]  /*c4a0*/  UISETP.NE.AND UP2, UPT, UR11, URZ, UPT ;  /* 0x0000003f0b00728c */ /* 0x000fe2000bf45270 */
[----:B------:R-:W-:Y:S01]  /*c4b0*/  SHF.R.S32.HI R12, RZ, 0x2, R9 ;  /* 0x00000002ff0c7819 */ /* 0x000fe20000011409 */
[----:B------:R-:W-:Y:S01]  /*c4c0*/  UIADD3 UR16, -UR27, UR16, URZ ;  /* 0x000000101b107290 */ /* 0x000fe2000fffe13f */
[----:B------:R-:W-:Y:S01]  /*c4d0*/  BSSY B0, `(.L_x_963) ;  /* 0x000004b000007945 */ /* 0x000fe20003800000 */
        /* <DEDUP_REMOVED lines=12> */
[----:B------:R-:W-:Y:S01]  /*c5a0*/  UISETP.EQ.AND UP2, UPT, UR9, URZ, UP2 ;  /* 0x0000003f0900728c */ /* 0x000fe20009742270 */
[----:B------:R-:W-:Y:S01]  /*c5b0*/  ISETP.GE.OR P6, PT, R12, UR16, P5 ;  /* 0x000000100c007c0c */ /* 0x000fe2000afc6670 */
[----:B------:R-:W-:Y:S01]  /*c5c0*/  @!UP0 UIMAD UR10, UR10, UR4, URZ ;  /* 0x000000040a0a82a4 */ /* 0x000fe2000f8e023f */
[C---:B------:R-:W-:Y:S01]  /*c5d0*/  ISETP.GE.AND P4, PT, R0.reuse, UR16, PT ;  /* 0x0000001000007c0c */ /* 0x040fe2000bf86270 */
[----:B------:R-:W-:Y:S01]  /*c5e0*/  @!UP0 UIMAD.WIDE.U32 UR18, UR26, UR4, URZ ;  /* 0x000000041a1282a5 */ /* 0x000fe2000f8e003f */
[----:B------:R-:W-:Y:S01]  /*c5f0*/  ISETP.GE.OR P5, PT, R0, UR16, P5 ;  /* 0x0000001000007c0c */ /* 0x000fe2000afa6670 */
[----:B------:R-:W-:Y:S01]  /*c600*/  @!UP0 UIMAD UR13, UR26, UR5, UR10 ;  /* 0x000000051a0d82a4 */ /* 0x000fe2000f8e020a */
[----:B------:R-:W-:Y:S01]  /*c610*/  IMAD.WIDE R10, R11, 0x40, R12 ;  /* 0x000000400b0a7825 */ /* 0x000fe200078e020c */
[----:B------:R-:W-:-:S02]  /*c620*/  USHF.R.S32.HI UR10, URZ, 0x1f, UR24 ;  /* 0x0000001f3f0a7899 */ /* 0x000fc40008011418 */
[----:B------:R-:W-:Y:S01]  /*c630*/  @!UP0 UIADD3 UR7, UR19, UR13, URZ ;  /* 0x0000000d13078290 */ /* 0x000fe2000fffe03f */
[----:B------:R-:W-:Y:S01]  /*c640*/  @!UP0 UMOV UR12, UR18 ;  /* 0x00000012000c8c82 */ /* 0x000fe20008000000 */
[----:B------:R-:W-:Y:S01]  /*c650*/  UISETP.NE.AND UP0, UPT, UR11, URZ, !UP3 ;  /* 0x0000003f0b00728c */ /* 0x000fe2000df05270 */
[C---:B------:R-:W-:Y:S01]  /*c660*/  IADD3 R2, P0, R4.reuse, UR12, RZ ;  /* 0x0000000c04027c10 */ /* 0x040fe2000ff1e0ff */
[----:B------:R-:W-:Y:S01]  /*c670*/  ULDC.64 UR4, c[0x0][0x2a0] ;  /* 0x0000a80000047ab9 */ /* 0x000fe20000000a00 */
[----:B------:R-:W-:Y:S01]  /*c680*/  UISETP.NE.OR UP1, UPT, UR14, -0x1, !UP2 ;  /* 0xffffffff0e00788c */ /* 0x000fe2000d725670 */
[----:B------:R-:W-:Y:S01]  /*c690*/  IMAD.U32 R6, RZ, RZ, UR4 ;  /* 0x00000004ff067e24 */ /* 0x000fe2000f8e00ff */
[----:B------:R-:W-:Y:S01]  /*c6a0*/  UIMAD UR10, UR10, UR4, URZ ;  /* 0x000000040a0a72a4 */ /* 0x000fe2000f8e023f */
[----:B------:R-:W-:Y:S01]  /*c6b0*/  LEA.HI.X.SX32 R3, R4, UR7, 0x1, P0 ;  /* 0x0000000704037c11 */ /* 0x000fe200080f0eff */
[----:B------:R-:W-:Y:S01]  /*c6c0*/  @UP3 UMOV UR9, 0x1 ;  /* 0x0000000100093882 */ /* 0x000fe20000000000 */
[----:B------:R-:W-:Y:S01]  /*c6d0*/  @!UP3 ULDC UR4, c[0x0][0x2c4] ;  /* 0x0000b1000004bab9 */ /* 0x000fe20000000800 */
[----:B------:R-:W-:Y:S01]  /*c6e0*/  @UP2 ULDC UR7, c[0x0][0x2c4] ;  /* 0x0000b10000072ab9 */ /* 0x000fe20000000800 */
[----:B------:R-:W-:Y:S01]  /*c6f0*/  UIMAD UR5, UR24, UR5, UR10 ;  /* 0x00000005180572a4 */ /* 0x000fe2000f8e020a */
[----:B------:R-:W-:Y:S01]  /*c700*/  ISETP.GE.AND P0, PT, R12, UR16, PT ;  /* 0x000000100c007c0c */ /* 0x000fe2000bf06270 */
[----:B------:R-:W-:Y:S01]  /*c710*/  @UP0 ULDC UR4, c[0x0][0x2e4] ;  /* 0x0000b90000040ab9 */ /* 0x000fe20000000800 */
[----:B------:R-:W-:Y:S01]  /*c720*/  @UP3 ULDC UR10, c[0x0][0x2c0] ;  /* 0x0000b000000a3ab9 */ /* 0x000fe20000000800 */
[----:B------:R-:W-:Y:S01]  /*c730*/  @!UP3 UIMAD UR9, UR4, UR8, URZ ;  /* 0x000000080409b2a4 */ /* 0x000fe2000f8e023f */
[----:B------:R-:W-:Y:S01]  /*c740*/  IMAD.WIDE.U32 R6, R6, UR24, R2 ;  /* 0x0000001806067c25 */ /* 0x000fe2000f8e0002 */
[----:B------:R-:W-:-:S02]  /*c750*/  @!UP1 UIMAD UR14, UR26, UR7, URZ ;  /* 0x000000071a0e92a4 */ /* 0x000fc4000f8e023f */
[----:B------:R-:W-:Y:S01]  /*c760*/  UIMAD UR9, UR26, UR9, URZ ;  /* 0x000000091a0972a4 */ /* 0x000fe2000f8e023f */
[----:B------:R-:W-:Y:S01]  /*c770*/  VIADD R9, R7, UR5 ;  /* 0x0000000507097c36 */ /* 0x000fe20008000000 */
[----:B------:R-:W-:Y:S01]  /*c780*/  @!UP3 UMOV UR6, UR4 ;  /* 0x000000040006bc82 */ /* 0x000fe20008000000 */
[----:B------:R-:W-:Y:S01]  /*c790*/  @!UP3 UMOV UR10, 0x1 ;  /* 0x00000001000ab882 */ /* 0x000fe20000000000 */
[----:B------:R-:W-:Y:S01]  /*c7a0*/  USEL UR9, UR9, URZ, !UP2 ;  /* 0x0000003f09097287 */ /* 0x000fe2000d000000 */
[C---:B------:R-:W-:Y:S01]  /*c7b0*/  VIADD R3, R4.reuse, 0x20 ;  /* 0x0000002004037836 */ /* 0x040fe20000000000 */
[----:B------:R-:W-:Y:S01]  /*c7c0*/  UIMAD UR27, UR27, UR10, URZ ;  /* 0x0000000a1b1b72a4 */ /* 0x000fe2000f8e023f */
[----:B------:R-:W-:Y:S01]  /*c7d0*/  VIADD R2, R4, 0x40 ;  /* 0x0000004004027836 */ /* 0x000fe20000000000 */
[----:B------:R-:W-:Y:S01]  /*c7e0*/  UIMAD UR6, UR24, UR6, UR9 ;  /* 0x00000006180672a4 */ /* 0x000fe2000f8e0209 */
        /* <DEDUP_REMOVED lines=25> */
.L_x_964:
[----:B------:R-:W-:Y:S05]  /*c980*/  BSYNC B0 ;  /* 0x0000000000007941 */ /* 0x000fea0003800000 */
.L_x_963:
        /* <DEDUP_REMOVED lines=20> */
.L_x_966:
[----:B------:R-:W-:Y:S05]  /*cad0*/  BSYNC B0 ;  /* 0x0000000000007941 */ /* 0x000fea0003800000 */
.L_x_965:
        /* <DEDUP_REMOVED lines=10> */
.L_x_968:
[----:B------:R-:W-:Y:S05]  /*cb80*/  BSYNC B0 ;  /* 0x0000000000007941 */ /* 0x000fea0003800000 */
.L_x_967:
        /* <DEDUP_REMOVED lines=10> */
.L_x_969:
        /* <DEDUP_REMOVED lines=13> */
.L_x_1164:


//--------------------- .text._ZN5flash16flash_fwd_kernelI23Flash_fwd_kernel_traitsILi96ELi64ELi64ELi4ELb0ELb0EN7cutlass10bfloat16_tE19Flash_kernel_traitsILi96ELi64ELi64ELi4ES3_EELb1ELb1ELb0ELb0ELb0ELb0ELb0ELb1EEEvNS_16Flash_fwd_paramsE --------------------------
	.section	.text._ZN5flash16flash_fwd_kernelI23Flash_fwd_kernel_traitsILi96ELi64ELi64ELi4ELb0ELb0EN7cutlass10bfloat16_tE19Flash_kernel_traitsILi96ELi64ELi64ELi4ES3_EELb1ELb1ELb0ELb0ELb0ELb0ELb0ELb1EEEvNS_16Flash_fwd_paramsE,"ax",@progbits
	.align	128
        .global         _ZN5flash16flash_fwd_kernelI23Flash_fwd_kernel_traitsILi96ELi64ELi64ELi4ELb0ELb0EN7cutlass10bfloat16_tE19Flash_kernel_traitsILi96ELi64ELi64ELi4ES3_EELb1ELb1ELb0ELb0ELb0ELb0ELb0ELb1EEEvNS_16Flash_fwd_paramsE
        .type           _ZN5flash16flash_fwd_kernelI23Flash_fwd_kernel_traitsILi96ELi64ELi64ELi4ELb0ELb0EN7cutlass10bfloat16_tE19Flash_kernel_traitsILi96ELi64ELi64ELi4ES3_EELb1ELb1ELb0ELb0ELb0ELb0ELb0ELb1EEEvNS_16Flash_fwd_paramsE,@function
        .size           _ZN5flash16flash_fwd_kernelI23Flash_fwd_kernel_traitsILi96ELi64ELi64ELi4ELb0ELb0EN7cutlass10bfloat16_tE19Flash_kernel_traitsILi96ELi64ELi64ELi4ES3_EELb1ELb1ELb0ELb0ELb0ELb0ELb0ELb1EEEvNS_16Flash_fwd_paramsE,(.L_x_1165 - _ZN5flash16flash_fwd_kernelI23Flash_fwd_kernel_traitsILi96ELi64ELi64ELi4ELb0ELb0EN7cutlass10bfloat16_tE19Flash_kernel_traitsILi96ELi64ELi64ELi4ES3_EELb1ELb1ELb0ELb0ELb0ELb0ELb0ELb1EEEvNS_16Flash_fwd_paramsE)
        .other          _ZN5flash16flash_fwd_kernelI23Flash_fwd_kernel_traitsILi96ELi64ELi64ELi4ELb0ELb0EN7cutlass10bfloat16_tE19Flash_kernel_traitsILi96ELi64ELi64ELi4ES3_EELb1ELb1ELb0ELb0ELb0ELb0ELb0ELb1EEEvNS_16Flash_fwd_paramsE,@"STO_CUDA_ENTRY STV_DEFAULT"
_ZN5flash16flash_fwd_kernelI23Flash_fwd_kernel_traitsILi96ELi64ELi64ELi4ELb0ELb0EN7cutlass10bfloat16_tE19Flash_kernel_traitsILi96ELi64ELi64ELi4ES3_EELb1ELb1ELb0ELb0ELb0ELb0ELb0ELb1EEEvNS_16Flash_fwd_paramsE:
.text._ZN5flash16flash_fwd_kernelI23Flash_fwd_kernel_traitsILi96ELi64ELi64ELi4ELb0ELb0EN7cutlass10bfloat16_tE19Flash_kernel_traitsILi96ELi64ELi64ELi4ES3_EELb1ELb1ELb0ELb0ELb0ELb0ELb0ELb1EEEvNS_16Flash_fwd_paramsE:
        /* <DEDUP_REMOVED lines=9> */
[----:B------:R-:W3:Y:S01]  /*0090*/  S2R R94, SR_TID.X ;  /* 0x00000000005e7919 */ /* 0x000ee20000002100 */
[----:B------:R-:W-:Y:S01]  /*00a0*/  ULDC.64 UR6, c[0x0][0x2f0] ;  /* 0x0000bc0000067ab9 */ /* 0x000fe20000000a00 */
[----:B------:R-:W-:-:S05]  /*00b0*/  ULDC.64 UR8, c[0x0][0x2f0] ;  /* 0x0000bc0000087ab9 */ /* 0x000fca0000000a00 */
[----:B------:R-:W-:Y:S01]  /*00c0*/  S2UR UR14, SR_CTAID.X ;  /* 0x00000000000e79c3 */ /* 0x000fe20000002500 */
[----:B------:R-:W4:Y:S07]  /*00d0*/  @P2 LDG.E.64 R8, desc[UR20][R8.64] ;  /* 0x0000001408082981 */ /* 0x000f2e000c1e1b00 */
[----:B------:R-:W5:Y:S01]  /*00e0*/  S2UR UR23, SR_CTAID.Y ;  /* 0x00000000001779c3 */ /* 0x000f620000002600 */
[----:B-1----:R-:W-:-:S07]  /*00f0*/  @P2 IMAD.MOV.U32 R6, RZ, RZ, R124 ;  /* 0x000000ffff062224 */ /* 0x002fce00078e007c */
[----:B------:R-:W1:Y:S01]  /*0100*/  S2UR UR10, SR_CTAID.Z ;  /* 0x00000000000a79c3 */ /* 0x000e620000002700 */
[----:B--2---:R-:W2:Y:S01]  /*0110*/  @P2 LDG.E.64 R4, desc[UR20][R6.64] ;  /* 0x0000001406042981 */ /* 0x004ea2000c1e1b00 */
[----:B------:R-:W-:Y:S01]  /*0120*/  UISETP.NE.U32.AND UP2, UPT, UR6, URZ, UPT ;  /* 0x0000003f0600728c */ /* 0x000fe2000bf45070 */
[----:B------:R-:W-:Y:S02]  /*0130*/  UMOV UR13, 0xffffffff ;  /* 0xffffffff000d7882 */ /* 0x000fe40000000000 */
[----:B------:R-:W-:Y:S01]  /*0140*/  ULDC.U8 UR6, c[0x0][0x3c2] ;  /* 0x0000f08000067ab9 */ /* 0x000fe20000000000 */
[----:B------:R-:W-:Y:S02]  /*0150*/  UISETP.NE.AND.EX UP2, UPT, UR7, URZ, UPT, UP2 ;  /* 0x0000003f0700728c */ /* 0x000fe4000bf45320 */
[----:B------:R-:W2:Y:S01]  /*0160*/  @P2 LDC R0, c[0x0][0x3b0] ;  /* 0x0000ec00ff002b82 */ /* 0x000ea20000000800 */
[----:B------:R-:W-:Y:S01]  /*0170*/  UISETP.NE.AND UP3, UPT, UR6, URZ, UPT ;  /* 0x0000003f0600728c */ /* 0x000fe2000bf65270 */
[----:B------:R-:W-:-:S02]  /*0180*/  UMOV UR27, URZ ;  /* 0x0000003f001b7c82 */ /* 0x000fc40008000000 */
[----:B------:R-:W-:Y:S01]  /*0190*/  PLOP3.LUT P0, PT, PT, PT, UP2, 0x80, 0x0 ;  /* 0x000000000000781c */ /* 0x000fe20003f0f028 */
[----:B------:R-:W-:Y:S01]  /*01a0*/  ULDC.64 UR6, c[0x0][0x2f8] ;  /* 0x0000be0000067ab9 */ /* 0x000fe20000000a00 */
[----:B------:R-:W-:Y:S01]  /*01b0*/  ULDC.U8 UR12, c[0x0][0x388] ;  /* 0x0000e200000c7ab9 */ /* 0x000fe20000000000 */
[----:B-----5:R-:W-:-:S06]  /*01c0*/  UIMAD.WIDE UR8, UR23, 0x4, UR8 ;  /* 0x00000004170878a5 */ /* 0x020fcc000f8e0208 */
[----:B------:R-:W-:Y:S01]  /*01d0*/  IMAD.U32 R10, RZ, RZ, UR8 ;  /* 0x00000008ff0a7e24 */ /* 0x000fe2000f8e00ff */
[----:B-1----:R-:W-:Y:S01]  /*01e0*/  ULOP3.LUT UR4, UR10, UR14, UR23, 0xfe, !UPT ;  /* 0x0000000e0a047292 */ /* 0x002fe2000f8efe17 */
[----:B------:R-:W-:-:S05]  /*01f0*/  IMAD.U32 R11, RZ, RZ, UR9 ;  /* 0x00000009ff0b7e24 */ /* 0x000fca000f8e00ff */
[----:B---3--:R-:W-:Y:S01]  /*0200*/  LOP3.LUT P3, RZ, R94, UR4, RZ, 0xfc, !PT ;  /* 0x000000045eff7c12 */ /* 0x008fe2000f86fcff */
[----:B------:R-:W-:Y:S02]  /*0210*/  ULDC.64 UR4, c[0x0][0x300] ;  /* 0x0000c00000047ab9 */ /* 0x000fe40000000a00 */
[----:B------:R-:W-:-:S04]  /*0220*/  UISETP.NE.U32.AND UP1, UPT, UR4, URZ, UPT ;  /* 0x0000003f0400728c */ /* 0x000fc8000bf25070 */
[----:B------:R-:W-:-:S03]  /*0230*/  UISETP.NE.AND.EX UP1, UPT, UR5, URZ, UPT, UP1 ;  /* 0x0000003f0500728c */ /* 0x000fc6000bf25310 */
[----:B------:R-:W-:Y:S02]  /*0240*/  ULDC.64 UR4, c[0x0][0x2f8] ;  /* 0x0000be0000047ab9 */ /* 0x000fe40000000a00 */
[----:B------:R-:W-:Y:S01]  /*0250*/  UISETP.EQ.U32.AND UP0, UPT, UR4, URZ, UPT ;  /* 0x0000003f0400728c */ /* 0x000fe2000bf02070 */
[----:B------:R-:W1:Y:S03]  /*0260*/  @!P3 LDC.64 R2, c[0x0][0x3b8] ;  /* 0x0000ee00ff02bb82 */ /* 0x000e660000000a00 */
[----:B------:R-:W-:Y:S02]  /*0270*/  UISETP.EQ.OR.EX UP0, UPT, UR5, URZ, !UP3, UP0 ;  /* 0x0000003f0500728c */ /* 0x000fe4000df02700 */
[----:B------:R-:W-:Y:S01]  /*0280*/  @UP1 ULDC.64 UR8, c[0x0][0x300] ;  /* 0x0000c00000081ab9 */ /* 0x000fe20000000a00 */
[----:B------:R-:W-:Y:S02]  /*0290*/  UIMAD.WIDE UR6, UR23, 0x4, UR6 ;  /* 0x00000004170678a5 */ /* 0x000fe4000f8e0206 */
[----:B------:R-:W-:Y:S01]  /*02a0*/  @UP1 UIMAD.WIDE UR8, UR23, 0x4, UR8 ;  /* 0x00000004170818a5 */ /* 0x000fe2000f8e0208 */
[----:B----4-:R-:W-:-:S02]  /*02b0*/  @P2 R2UR UR24, R8 ;  /* 0x00000000081822ca */ /* 0x010fc400000e0000 */
[----:B------:R-:W-:-:S11]  /*02c0*/  @P2 R2UR UR25, R9 ;  /* 0x00000000091922ca */ /* 0x000fd600000e0000 */
[----:B------:R-:W-:Y:S02]  /*02d0*/  IMAD.U32 R8, RZ, RZ, UR24 ;  /* 0x00000018ff087e24 */ /* 0x000fe4000f8e00ff */
[----:B------:R-:W-:Y:S01]  /*02e0*/  IMAD.U32 R9, RZ, RZ, UR25 ;  /* 0x00000019ff097e24 */ /* 0x000fe2000f8e00ff */
[----:B--2---:R-:W-:-:S04]  /*02f0*/  @P2 IADD3 R124, P1, R4, R0, RZ ;  /* 0x00000000047c2210 */ /* 0x004fc80007f3e0ff */
[----:B-1----:R1:W-:Y:S01]  /*0300*/  @!P3 STG.E.64 desc[UR20][R2.64], R8 ;  /* 0x000000080200b986 */ /* 0x0023e2000c101b14 */
[----:B------:R-:W-:Y:S01]  /*0310*/  @P2 IMAD.X R7, RZ, RZ, R5, P1 ;  /* 0x000000ffff072224 */ /* 0x000fe200008e0605 */
[----:B------:R-:W-:-:S03]  /*0320*/  PLOP3.LUT P1, PT, PT, PT, UP1, 0x80, 0x0 ;  /* 0x000000000000781c */ /* 0x000fc60003f2f018 */
[----:B------:R-:W-:-:S05]  /*0330*/  @!P3 IMAD.MOV.U32 R125, RZ, RZ, R7 ;  /* 0x000000ffff7db224 */ /* 0x000fca00078e0007 */
[----:B------:R2:W-:Y:S04]  /*0340*/  @!P3 STG.E.64 desc[UR20][R2.64+0x8], R124 ;  /* 0x0000087c0200b986 */ /* 0x0005e8000c101b14 */
[----:B------:R-:W3:Y:S04]  /*0350*/  @P0 LDG.E R6, desc[UR20][R10.64] ;  /* 0x000000140a060981 */ /* 0x000ee8000c1e1900 */
[----:B------:R4:W5:Y:S01]  /*0360*/  @P0 LDG.E R0, desc[UR20][R10.64+0x4] ;  /* 0x000004140a000981 */ /* 0x000962000c1e1900 */
[----:B------:R-:W-:Y:S01]  /*0370*/  PLOP3.LUT P2, PT, PT, PT, UP0, 0x80, 0x0 ;  /* 0x000000000000781c */ /* 0x000fe20003f4f008 */
[----:B------:R-:W-:-:S02]  /*0380*/  IMAD.U32 R4, RZ, RZ, UR6 ;  /* 0x00000006ff047e24 */ /* 0x000fc4000f8e00ff */
[----:B------:R-:W-:Y:S02]  /*0390*/  IMAD.U32 R5, RZ, RZ, UR7 ;  /* 0x00000007ff057e24 */ /* 0x000fe4000f8e00ff */
[----:B-1----:R-:W-:Y:S02]  /*03a0*/  IMAD.U32 R8, RZ, RZ, UR8 ;  /* 0x00000008ff087e24 */ /* 0x002fe4000f8e00ff */
[----:B------:R-:W-:-:S05]  /*03b0*/  IMAD.U32 R9, RZ, RZ, UR9 ;  /* 0x00000009ff097e24 */ /* 0x000fca000f8e00ff */
[----:B--2---:R-:W2:Y:S04]  /*03c0*/  @P1 LDG.E R2, desc[UR20][R8.64] ;  /* 0x0000001408021981 */ /* 0x004ea8000c1e1900 */
[----:B------:R-:W2:Y:S01]  /*03d0*/  @!P2 LDG.E R3, desc[UR20][R4.64] ;  /* 0x000000140403a981 */ /* 0x000ea2000c1e1900 */
[----:B------:R-:W-:Y:S01]  /*03e0*/  UMOV UR6, 0xffffffff ;  /* 0xffffffff00067882 */ /* 0x000fe20000000000 */
[----:B----4-:R-:W-:Y:S02]  /*03f0*/  SHF.R.S32.HI R11, RZ, 0x1f, R94 ;  /* 0x0000001fff0b7819 */ /* 0x010fe4000001145e */
[----:B---3--:R-:W-:Y:S02]  /*0400*/  @P0 R2UR UR13, R6 ;  /* 0x00000000060d02ca */ /* 0x008fe400000e0000 */
[----:B-----5:R-:W-:-:S02]  /*0410*/  @P0 R2UR UR15, R0 ;  /* 0x00000000000f02ca */ /* 0x020fc400000e0000 */
[----:B------:R-:W-:-:S04]  /*0420*/  ISETP.NE.U32.AND P0, PT, RZ, UR4, PT ;  /* 0x00000004ff007c0c */ /* 0x000fc8000bf05070 */
[----:B------:R-:W-:-:S07]  /*0430*/  ISETP.NE.AND.EX P0, PT, RZ, UR5, PT, P0 ;  /* 0x00000005ff007c0c */ /* 0x000fce000bf05300 */
[----:B------:R-:W-:-:S07]  /*0440*/  @UP2 UIADD3 UR15, UR15, -UR13, URZ ;  /* 0x8000000d0f0f2290 */ /* 0x000fce000fffe03f */
[----:B------:R-:W-:Y:S01]  /*0450*/  @!UP2 ULDC UR15, c[0x0][0x2c4] ;  /* 0x0000b100000faab9 */ /* 0x000fe20000000800 */
[----:B--2---:R-:W-:Y:S02]  /*0460*/  @P1 R2UR UR27, R2 ;  /* 0x00000000021b12ca */ /* 0x004fe400000e0000 */
[----:B------:R-:W-:Y:S02]  /*0470*/  LEA.HI R2, R11, R94, RZ, 0x5 ;  /* 0x0000005e0b027211 */ /* 0x000fe400078f28ff */
[----:B------:R-:W-:Y:S01]  /*0480*/  @!P2 R2UR UR6, R3 ;  /* 0x000000000306a2ca */ /* 0x000fe200000e0000 */
        /* <DEDUP_REMOVED lines=8> */
.L_x_970:
[----:B------:R-:W-:-:S05]  /*0510*/  ULDC UR7, c[0x0][0x2c8] ;  /* 0x0000b20000077ab9 */ /* 0x000fca0000000800 */
.L_x_971:
        /* <DEDUP_REMOVED lines=38> */
[----:B------:R-:W-:Y:S01]  /*0780*/  ULDC UR7, c[0x0][0x270] ;  /* 0x00009c0000077ab9 */ /* 0x000fe20000000800 */
[----:B------:R-:W-:Y:S01]  /*0790*/  UISETP.NE.AND UP1, UPT, UR13, -0x1, UPT ;  /* 0xffffffff0d00788c */ /* 0x000fe2000bf25270 */
[----:B------:R-:W-:Y:S01]  /*07a0*/  LOP3.LUT R5, R2, 0xffffffe0, RZ, 0xc0, !PT ;  /* 0xffffffe002057812 */ /* 0x000fe200078ec0ff */
[----:B------:R-:W-:Y:S01]  /*07b0*/  UIMAD UR7, UR23, UR7, UR10 ;  /* 0x00000007170772a4 */ /* 0x000fe2000f8e020a */
[----:B------:R-:W-:Y:S01]  /*07c0*/  IMAD.U32 R17, RZ, RZ, UR14 ;  /* 0x0000000eff117e24 */ /* 0x000fe2000f8e00ff */
[----:B------:R-:W-:Y:S02]  /*07d0*/  UISETP.NE.AND UP0, UPT, UR6, -0x1, UPT ;  /* 0xffffffff0600788c */ /* 0x000fe4000bf05270 */
[----:B------:R-:W-:Y:S01]  /*07e0*/  USHF.L.U32 UR9, UR7, 0x5, URZ ;  /* 0x0000000507097899 */ /* 0x000fe2000800063f */
[----:B------:R-:W-:Y:S01]  /*07f0*/  IMAD.IADD R90, R94, 0x1, -R5 ;  /* 0x000000015e5a7824 */ /* 0x000fe200078e0a05 */
[----:B------:R-:W-:Y:S01]  /*0800*/  LEA.HI R5, R11, R94, RZ, 0x2 ;  /* 0x0000005e0b057211 */ /* 0x000fe200078f10ff */
[----:B------:R-:W-:Y:S01]  /*0810*/  ULDC UR17, c[0x0][0x2d8] ;  /* 0x0000b60000117ab9 */ /* 0x000fe20000000800 */
[----:B------:R-:W-:Y:S01]  /*0820*/  USHF.R.S32.HI UR8, URZ, 0x1f, UR9 ;  /* 0x0000001f3f087899 */ /* 0x000fe20008011409 */
[----:B------:R-:W-:Y:S01]  /*0830*/  @UP1 ULDC.64 UR4, c[0x0][0x240] ;  /* 0x0000900000041ab9 */ /* 0x000fe20000000a00 */
[--C-:B------:R-:W-:Y:S01]  /*0840*/  IADD3 R124, P1, P0, R124, UR9, R90.reuse ;  /* 0x000000097c7c7c10 */ /* 0x100fe2000f83e05a */
[----:B------:R-:W-:Y:S01]  /*0850*/  @UP1 UIMAD.WIDE.U32 UR28, UR13, UR4, URZ ;  /* 0x000000040d1c12a5 */ /* 0x000fe2000f8e003f */
[----:B------:R-:W-:Y:S01]  /*0860*/  SHF.R.S32.HI R24, RZ, 0x2, R5 ;  /* 0x00000002ff187819 */ /* 0x000fe20000011405 */
[----:B------:R-:W-:Y:S01]  /*0870*/  @UP0 UIADD3 UR30, UR27, UR6, URZ ;  /* 0x000000061b1e0290 */ /* 0x000fe2000fffe03f */
[----:B------:R-:W-:Y:S01]  /*0880*/  SHF.R.S32.HI R15, RZ, 0x1f, R90 ;  /* 0x0000001fff0f7819 */ /* 0x000fe2000001145a */
[----:B------:R-:W-:Y:S01]  /*0890*/  @UP1 UIMAD UR11, UR13, UR5, UR29 ;  /* 0x000000050d0b12a4 */ /* 0x000fe2000f8e021d */
[----:B------:R-:W-:-:S02]  /*08a0*/  SHF.R.S32.HI R25, RZ, 0x1f, R24 ;  /* 0x0000001fff197819 */ /* 0x000fc40000011418 */
[----:B-1----:R-:W-:Y:S01]  /*08b0*/  IABS R4, R3 ;  /* 0x0000000300047213 */ /* 0x002fe20000000000 */
[----:B------:R-:W-:Y:S02]  /*08c0*/  @!UP1 ULDC.64 UR4, c[0x0][0x228] ;  /* 0x00008a0000049ab9 */ /* 0x000fe40000000a00 */
[----:B------:R-:W-:Y:S01]  /*08d0*/  @!UP1 UIMAD.WIDE.U32 UR34, UR23, UR4, URZ ;  /* 0x00000004172292a5 */ /* 0x000fe2000f8e003f */
[----:B------:R-:W1:Y:S01]  /*08e0*/  I2F.RP R10, R4 ;  /* 0x00000004000a7306 */ /* 0x000e620000209400 */
[----:B------:R-:W-:Y:S01]  /*08f0*/  IMAD.WIDE R16, R17, 0x40, R24 ;  /* 0x0000004011107825 */ /* 0x000fe200078e0218 */
[----:B--2---:R-:W-:-:S04]  /*0900*/  IABS R6, R6 ;  /* 0x0000000600067213 */ /* 0x004fc80000000000 */
[----:B------:R-:W-:Y:S02]  /*0910*/  @!UP1 UMOV UR28, UR34 ;  /* 0x00000022001c9c82 */ /* 0x000fe40008000000 */
[----:B-1----:R-:W1:Y:S02]  /*0920*/  MUFU.RCP R8, R10 ;  /* 0x0000000a00087308 */ /* 0x002e640000001000 */
[----:B-1----:R-:W-:-:S06]  /*0930*/  VIADD R8, R8, 0xffffffe ;  /* 0x0ffffffe08087836 */ /* 0x002fcc0000000000 */
[----:B------:R-:W1:Y:S02]  /*0940*/  F2I.FTZ.U32.TRUNC.NTZ R9, R8 ;  /* 0x0000000800097305 */ /* 0x000e64000021f000 */
[----:B-1----:R-:W-:Y:S02]  /*0950*/  IMAD.MOV R0, RZ, RZ, -R9 ;  /* 0x000000ffff007224 */ /* 0x002fe400078e0a09 */
[----:B------:R-:W-:Y:S02]  /*0960*/  IMAD.MOV.U32 R8, RZ, RZ, RZ ;  /* 0x000000ffff087224 */ /* 0x000fe400078e00ff */
[----:B------:R-:W-:Y:S01]  /*0970*/  IMAD R135, R0, R4, RZ ;  /* 0x0000000400877224 */ /* 0x000fe200078e02ff */
[----:B------:R-:W-:-:S03]  /*0980*/  SHF.R.S32.HI R0, RZ, 0x1f, R90 ;  /* 0x0000001fff007819 */ /* 0x000fc6000001145a */
[----:B------:R-:W-:Y:S01]  /*0990*/  IMAD.HI.U32 R135, R9, R135, R8 ;  /* 0x0000008709877227 */ /* 0x000fe200078e0008 */
[----:B------:R-:W-:Y:S01]  /*09a0*/  IADD3.X R0, R7, UR8, R0, P1, P0 ;  /* 0x0000000807007c10 */ /* 0x000fe20008fe0400 */
[----:B------:R-:W-:Y:S01]  /*09b0*/  @!UP1 USHF.R.S32.HI UR8, URZ, 0x1f, UR23 ;  /* 0x0000001f3f089899 */ /* 0x000fe20008011417 */
[----:B------:R-:W-:Y:S02]  /*09c0*/  LEA.HI R8, R11, R94, RZ, 0x3 ;  /* 0x0000005e0b087211 */ /* 0x000fe400078f18ff */
[----:B------:R-:W-:Y:S01]  /*09d0*/  LOP3.LUT R7, R5, 0xfffffffc, RZ, 0xc0, !PT ;  /* 0xfffffffc05077812 */ /* 0x000fe200078ec0ff */
[----:B------:R-:W-:Y:S01]  /*09e0*/  @!UP1 UIMAD UR8, UR8, UR4, URZ ;  /* 0x00000004080892a4 */ /* 0x000fe2000f8e023f */
[----:B------:R-:W-:Y:S01]  /*09f0*/  SHF.R.S32.HI R9, RZ, 0x3, R8 ;  /* 0x00000003ff097819 */ /* 0x000fe20000011408 */
[----:B------:R-:W-:Y:S01]  /*0a00*/  IMAD.HI.U32 R135, R135, R6, RZ ;  /* 0x0000000687877227 */ /* 0x000fe200078e00ff */
[----:B------:R-:W-:Y:S01]  /*0a10*/  PLOP3.LUT P0, PT, PT, PT, UP0, 0x80, 0x0 ;  /* 0x000000000000781c */ /* 0x000fe20003f0f008 */
[----:B------:R-:W-:-:S02]  /*0a20*/  @!UP1 UIMAD UR5, UR23, UR5, UR8 ;  /* 0x00000005170592a4 */ /* 0x000fc4000f8e0208 */
[----:B------:R-:W-:Y:S01]  /*0a30*/  IMAD.IADD R174, R94, 0x1, -R7 ;  /* 0x000000015eae7824 */ /* 0x000fe200078e0a07 */
[----:B------:R-:W-:Y:S01]  /*0a40*/  @UP0 ULDC.64 UR8, c[0x0][0x248] ;  /* 0x0000920000080ab9 */ /* 0x000fe20000000a00 */
[----:B------:R-:W-:Y:S01]  /*0a50*/  IMAD.SHL.U32 R7, R9, 0x40, RZ ;  /* 0x0000004009077824 */ /* 0x000fe200078e00ff */
[----:B------:R-:W-:Y:S01]  /*0a60*/  ULDC UR4, c[0x0][0x2d4] ;  /* 0x0000b50000047ab9 */ /* 0x000fe20000000800 */
[----:B------:R-:W-:Y:S01]  /*0a70*/  IMAD.MOV R13, RZ, RZ, -R135 ;  /* 0x000000ffff0d7224 */ /* 0x000fe200078e0a87 */
[----:B------:R-:W-:Y:S01]  /*0a80*/  @UP0 UIMAD.WIDE.U32 UR32, UR30, UR8, URZ ;  /* 0x000000081e2002a5 */ /* 0x000fe2000f8e003f */
[----:B------:R-:W-:Y:S01]  /*0a90*/  IMAD.SHL.U32 R174, R174, 0x8, RZ ;  /* 0x00000008aeae7824 */ /* 0x000fe200078e00ff */
[----:B------:R-:W-:Y:S01]  /*0aa0*/  UIMAD UR4, UR7, UR4, UR19 ;  /* 0x00000004070472a4 */ /* 0x000fe2000f8e0213 */
[C---:B------:R-:W-:Y:S01]  /*0ab0*/  IMAD R13, R4.reuse, R13, R6 ;  /* 0x0000000d040d7224 */ /* 0x040fe200078e0206 */
[----:B------:R-:W-:Y:S01]  /*0ac0*/  @UP0 UIMAD UR30, UR30, UR9, URZ ;  /* 0x000000091e1e02a4 */ /* 0x000fe2000f8e023f */
[----:B------:R-:W-:Y:S01]  /*0ad0*/  LOP3.LUT R7, R7, 0xc0, RZ, 0xc0, !PT ;  /* 0x000000c007077812 */ /* 0x000fe200078ec0ff */
[----:B------:R-:W-:Y:S01]  /*0ae0*/  UIMAD UR26, UR4, UR17, URZ ;  /* 0x00000011041a72a4 */ /* 0x000fe2000f8e023f */
[----:B------:R-:W-:Y:S01]  /*0af0*/  LEA.HI R6, R15, R90, RZ, 0x2 ;  /* 0x0000005a0f067211 */ /* 0x000fe200078f10ff */
[----:B------:R-:W-:Y:S01]  /*0b00*/  @UP0 UIADD3 UR30, UR33, UR30, URZ ;  /* 0x0000001e211e0290 */ /* 0x000fe2000fffe03f */
[----:B------:R-:W-:Y:S01]  /*0b10*/  LOP3.LUT R12, R7, 0x18, R174, 0xf8, !PT ;  /* 0x00000018070c7812 */ /* 0x000fe200078ef8ae */
[----:B------:R-:W-:Y:S01]  /*0b20*/  @!UP1 UIADD3 UR11, UR35, UR5, URZ ;  /* 0x00000005230b9290 */ /* 0x000fe2000fffe03f */
[----:B------:R-:W-:-:S02]  /*0b30*/  ISETP.GT.U32.AND P2, PT, R4, R13, PT ;  /* 0x0000000d0400720c */ /* 0x000fc40003f44070 */
[----:B------:R-:W-:Y:S02]  /*0b40*/  SHF.R.U32.HI R7, RZ, 0x3, R7 ;  /* 0x00000003ff077819 */ /* 0x000fe40000011607 */
[----:B------:R-:W-:Y:S01]  /*0b50*/  LOP3.LUT R15, R6, 0x7ffffffc, RZ, 0xc0, !PT ;  /* 0x7ffffffc060f7812 */ /* 0x000fe200078ec0ff */
        /* <DEDUP_REMOVED lines=13> */
.L_x_973:
[----:B------:R-:W-:Y:S01]  /*0c30*/  @UP0 UIADD3 UR31, UR27, UR6, URZ ;  /* 0x000000061b1f0290 */ /* 0x000fe2000fffe03f */
[----:B------:R-:W-:Y:S01]  /*0c40*/  LEA.HI R5, R5, R24, RZ, 0x1 ;  /* 0x0000001805057211 */ /* 0x000fe200078f08ff */
[----:B------:R-:W-:Y:S01]  /*0c50*/  @!P2 IMAD.IADD R13, R13, 0x1, -R4 ;  /* 0x000000010d0da824 */ /* 0x000fe200078e0a04 */
[----:B------:R-:W-:Y:S01]  /*0c60*/  @UP0 ULDC.64 UR6, c[0x0][0x250] ;  /* 0x0000940000060ab9 */ /* 0x000fe20000000a00 */
[----:B------:R-:W-:Y:S01]  /*0c70*/  LOP3.LUT R10, R3, UR10, RZ, 0x3c, !PT ;  /* 0x0000000a030a7c12 */ /* 0x000fe2000f8e3cff */
[----:B------:R-:W-:Y:S01]  /*0c80*/  @UP0 UIMAD.WIDE.U32 UR4, UR31, UR6, URZ ;  /* 0x000000061f0402a5 */ /* 0x000fe2000f8e003f */
[----:B------:R-:W-:Y:S01]  /*0c90*/  LOP3.LUT R5, R5, 0x7fffffe, RZ, 0xc0, !PT ;  /* 0x07fffffe05057812 */ /* 0x000fe200078ec0ff */
[----:B------:R-:W-:Y:S01]  /*0ca0*/  @UP0 UIMAD UR31, UR31, UR7, URZ ;  /* 0x000000071f1f02a4 */ /* 0x000fe2000f8e023f */
[----:B------:R-:W-:Y:S01]  /*0cb0*/  LOP3.LUT R7, R12, R7, RZ, 0x3c, !PT ;  /* 0x000000070c077212 */ /* 0x000fe200078e3cff */
[----:B------:R-:W-:Y:S01]  /*0cc0*/  USHF.R.S32.HI UR29, URZ, 0x1f, UR10 ;  /* 0x0000001f3f1d7899 */ /* 0x000fe2000801140a */
[----:B------:R-:W-:Y:S01]  /*0cd0*/  IMAD.IADD R90, R90, 0x1, -R15 ;  /* 0x000000015a5a7824 */ /* 0x000fe200078e0a0f */
[----:B------:R-:W-:Y:S01]  /*0ce0*/  @UP0 UIADD3 UR31, UR5, UR31, URZ ;  /* 0x0000001f051f0290 */ /* 0x000fe2000fffe03f */
[----:B------:R-:W-:Y:S01]  /*0cf0*/  ISETP.GE.AND P1, PT, R10, RZ, PT ;  /* 0x000000ff0a00720c */ /* 0x000fe20003f26270 */
[----:B------:R-:W-:Y:S01]  /*0d00*/  IMAD.IADD R166, R24, 0x1, -R5 ;  /* 0x0000000118a67824 */ /* 0x000fe200078e0a05 */
[----:B------:R-:W-:-:S02]  /*0d10*/  ISETP.GE.U32.AND P4, PT, R13, R4, PT ;  /* 0x000000040d00720c */ /* 0x000fc40003f86070 */
        /* <DEDUP_REMOVED lines=17> */
.L_x_974:
[----:B------:R-:W-:Y:S01]  /*0e30*/  IMAD R5, R25, UR8, RZ ;  /* 0x0000000819057c24 */ /* 0x000fe2000f8e02ff */
[----:B------:R-:W-:Y:S01]  /*0e40*/  @!P2 IADD3 R135, R135, 0x1, RZ ;  /* 0x000000018787a810 */ /* 0x000fe20007ffe0ff */
[C---:B------:R-:W-:Y:S01]  /*0e50*/  IMAD.WIDE.U32 R14, R24.reuse, UR8, R174 ;  /* 0x00000008180e7c25 */ /* 0x040fe2000f8e00ae */
[----:B------:R-:W-:Y:S01]  /*0e60*/  UIADD3 UR27, -UR19, UR15, URZ ;  /* 0x0000000f131b7290 */ /* 0x000fe2000fffe13f */
[----:B------:R-:W-:Y:S01]  /*0e70*/  SHF.R.S32.HI R2, RZ, 0x1f, R2 ;  /* 0x0000001fff027819 */ /* 0x000fe20000011402 */
[----:B------:R-:W-:Y:S01]  /*0e80*/  UIADD3 UR23, UR16, -0x1, URZ ;  /* 0xffffffff10177890 */ /* 0x000fe2000fffe03f */
[----:B------:R-:W-:Y:S01]  /*0e90*/  IMAD.WIDE.U32 R12, R24, UR6, R174 ;  /* 0x00000006180c7c25 */ /* 0x000fe2000f8e00ae */
[----:B------:R-:W-:Y:S01]  /*0ea0*/  IADD3 R170, P0, R14, UR32, RZ ;  /* 0x000000200eaa7c10 */ /* 0x000fe2000ff1e0ff */
[----:B------:R-:W-:Y:S01]  /*0eb0*/  BSSY B0, `(.L_x_975) ;  /* 0x0000052000007945 */ /* 0x000fe20003800000 */
[----:B------:R-:W-:Y:S01]  /*0ec0*/  LEA.HI R2, R2, R95, RZ, 0x2 ;  /* 0x0000005f02027211 */ /* 0x000fe200078f10ff */
[----:B------:R-:W-:Y:S01]  /*0ed0*/  IMAD R4, R24, UR9, R5 ;  /* 0x0000000918047c24 */ /* 0x000fe2000f8e0205 */
[----:B------:R-:W-:Y:S01]  /*0ee0*/  IADD3 R126, P2, R12, UR4, RZ ;  /* 0x000000040c7e7c10 */ /* 0x000fe2000ff5e0ff */
[----:B------:R-:W-:Y:S01]  /*0ef0*/  ULDC.64 UR4, c[0x0][0x258] ;  /* 0x0000960000047ab9 */ /* 0x000fe20000000a00 */
[----:B------:R-:W-:Y:S01]  /*0f00*/  IMAD R5, R25, UR6, RZ ;  /* 0x0000000619057c24 */ /* 0x000fe2000f8e02ff */
[----:B------:R-:W-:Y:S01]  /*0f10*/  MOV R12, UR4 ;  /* 0x00000004000c7c02 */ /* 0x000fe20008000f00 */
[----:B------:R-:W-:Y:S01]  /*0f20*/  @P4 VIADD R135, R135, 0x1 ;  /* 0x0000000187874836 */ /* 0x000fe20000000000 */
[----:B------:R-:W-:Y:S01]  /*0f30*/  IADD3.X R171, R15, UR30, R4, P0, !PT ;  /* 0x0000001e0fab7c10 */ /* 0x000fe200087fe404 */
[----:B------:R-:W-:Y:S01]  /*0f40*/  IMAD R4, R24, UR7, R5 ;  /* 0x0000000718047c24 */ /* 0x000fe2000f8e0205 */
[----:B------:R-:W-:Y:S01]  /*0f50*/  IADD3 R14, P0, R174, UR28, RZ ;  /* 0x0000001cae0e7c10 */ /* 0x000fe2000ff1e0ff */
[----:B------:R-:W-:Y:S01]  /*0f60*/  UIMAD UR28, UR29, UR4, URZ ;  /* 0x000000041d1c72a4 */ /* 0x000fe2000f8e023f */
[----:B------:R-:W1:Y:S01]  /*0f70*/  S2UR UR29, SR_CgaCtaId ;  /* 0x00000000001d79c3 */ /* 0x000e620000008800 */
[----:B------:R-:W-:Y:S01]  /*0f80*/  @!P1 IMAD.MOV R135, RZ, RZ, -R135 ;  /* 0x000000ffff879224 */ /* 0x000fe200078e0a87 */
[----:B------:R-:W-:Y:S01]  /*0f90*/  @!P3 LOP3.LUT R135, RZ, R3, RZ, 0x33, !PT ;  /* 0x00000003ff87b212 */ /* 0x000fe200078e33ff */
[----:B------:R-:W-:Y:S01]  /*0fa0*/  UIMAD UR28, UR10, UR5, UR28 ;  /* 0x000000050a1c72a4 */ /* 0x000fe2000f8e021c */
[----:B------:R-:W-:Y:S01]  /*0fb0*/  IADD3.X R15, R175, UR11, RZ, P0, !PT ;  /* 0x0000000baf0f7c10 */ /* 0x000fe200087fe4ff */
[----:B------:R-:W-:Y:S01]  /*0fc0*/  IMAD R166, R95, 0x8, R166 ;  /* 0x000000085fa67824 */ /* 0x000fe200078e02a6 */
[----:B------:R-:W-:Y:S01]  /*0fd0*/  IADD3.X R127, R13, UR31, R4, P2, !PT ;  /* 0x0000001f0d7f7c10 */ /* 0x000fe200097fe404 */
[----:B------:R-:W-:Y:S01]  /*0fe0*/  ULDC.64 UR4, c[0x0][0x268] ;  /* 0x00009a0000047ab9 */ /* 0x000fe20000000a00 */
[----:B------:R-:W-:Y:S01]  /*0ff0*/  SHF.R.S32.HI R4, RZ, 0x1f, R135 ;  /* 0x0000001fff047819 */ /* 0x000fe20000011487 */
[----:B------:R-:W-:Y:S01]  /*1000*/  IMAD.WIDE.U32 R12, R12, UR10, R14 ;  /* 0x0000000a0c0c7c25 */ /* 0x000fe2000f8e000e */
[----:B------:R-:W-:Y:S01]  /*1010*/  ISETP.GE.AND P0, PT, R24, UR27, PT ;  /* 0x0000001b18007c0c */ /* 0x000fe2000bf06270 */
[----:B------:R-:W-:Y:S01]  /*1020*/  ULDC.64 UR10, c[0x0][0x260] ;  /* 0x00009800000a7ab9 */ /* 0x000fe20000000a00 */
[----:B------:R-:W-:Y:S01]  /*1030*/  LOP3.LUT R2, R2, 0xffffffc, RZ, 0xc0, !PT ;  /* 0x0ffffffc02027812 */ /* 0x000fe200078ec0ff */
[C---:B------:R-:W-:Y:S01]  /*1040*/  IMAD R10, R4.reuse, UR10, RZ ;  /* 0x0000000a040a7c24 */ /* 0x040fe2000f8e02ff */
[----:B------:R-:W-:Y:S01]  /*1050*/  SHF.R.S32.HI R6, RZ, 0x2, R6 ;  /* 0x00000002ff067819 */ /* 0x000fe20000011406 */
[----:B------:R-:W-:Y:S01]  /*1060*/  IMAD R4, R4, UR4, RZ ;  /* 0x0000000404047c24 */ /* 0x000fe2000f8e02ff */
[----:B------:R-:W-:Y:S01]  /*1070*/  LEA R166, R166, R7, 0x5 ;  /* 0x00000007a6a67211 */ /* 0x000fe200078e28ff */
[----:B------:R-:W-:Y:S01]  /*1080*/  IMAD.WIDE.U32 R126, R135, UR4, R126 ;  /* 0x00000004877e7c25 */ /* 0x000fe2000f8e007e */
[----:B------:R-:W-:Y:S01]  /*1090*/  UMOV UR4, 0x400 ;  /* 0x0000040000047882 */ /* 0x000fe20000000000 */
[----:B------:R-:W-:-:S02]  /*10a0*/  IADD3 R7, R24, 0x20, RZ ;  /* 0x0000002018077810 */ /* 0x000fc40007ffe0ff */
[C---:B------:R-:W-:Y:S01]  /*10b0*/  IMAD.WIDE.U32 R170, R135.reuse, UR10, R170 ;  /* 0x0000000a87aa7c25 */ /* 0x040fe2000f8e00aa */
[----:B------:R-:W-:Y:S01]  /*10c0*/  IADD3 R167, R174, 0x40, RZ ;  /* 0x00000040aea77810 */ /* 0x000fe20007ffe0ff */
[----:B-1----:R-:W-:Y:S02]  /*10d0*/  ULEA UR4, UR29, UR4, 0x18 ;  /* 0x000000041d047291 */ /* 0x002fe4000f8ec03f */
[C---:B------:R-:W-:Y:S01]  /*10e0*/  IMAD R173, R135.reuse, UR11, R10 ;  /* 0x0000000b87ad7c24 */ /* 0x040fe2000f8e020a */
[----:B------:R-:W-:Y:S01]  /*10f0*/  SHF.L.U32 R90, R90, 0x1, RZ ;  /* 0x000000015a5a7819 */ /* 0x000fe200000006ff */
[----:B------:R-:W-:Y:S01]  /*1100*/  IMAD R135, R135, UR5, R4 ;  /* 0x0000000587877c24 */ /* 0x000fe2000f8e0204 */
[----:B------:R-:W-:Y:S01]  /*1110*/  UIMAD UR5, UR23, -0x40, UR22 ;  /* 0xffffffc0170578a4 */ /* 0x000fe2000f8e0216 */
[----:B------:R-:W-:Y:S01]  /*1120*/  IMAD.IADD R19, R95, 0x1, -R2 ;  /* 0x000000015f137824 */ /* 0x000fe200078e0a02 */
[----:B------:R-:W-:Y:S01]  /*1130*/  LEA R166, R166, UR4, 0x1 ;  /* 0x00000004a6a67c11 */ /* 0x000fe2000f8e08ff */
[----:B------:R-:W-:-:S02]  /*1140*/  VIADD R15, R13, UR28 ;  /* 0x0000001c0d0f7c36 */ /* 0x000fc40008000000 */
[----:B------:R-:W-:Y:S02]  /*1150*/  VIADD R168, R174, 0x20 ;  /* 0x00000020aea87836 */ /* 0x000fe40000000000 */
[----:B------:R-:W-:Y:S01]  /*1160*/  IMAD R19, R19, 0x10, R6 ;  /* 0x0000001013137824 */ /* 0x000fe200078e0206 */
        /* <DEDUP_REMOVED lines=38> */
.L_x_976:
[----:B------:R-:W-:Y:S05]  /*13d0*/  BSYNC B0 ;  /* 0x0000000000007941 */ /* 0x000fea0003800000 */
.L_x_975:
[----:B------:R-:W-:Y:S01]  /*13e0*/  ISETP.GE.AND P0, PT, R7, UR27, PT ;  /* 0x0000001b07007c0c */ /* 0x000fe2000bf06270 */
[----:B------:R-:W-:Y:S01]  /*13f0*/  ULEA UR26, UR16, UR26, 0x6 ;  /* 0x0000001a101a7291 */ /* 0x000fe2000f8e303f */
[----:B------:R-:W-:Y:S01]  /*1400*/  IMAD R90, R19, UR17, R90 ;  /* 0x00000011135a7c24 */ /* 0x000fe2000f8e025a */
[----:B------:R-:W-:Y:S01]  /*1410*/  BSSY B0, `(.L_x_977) ;  /* 0x000002d000007945 */ /* 0x000fe20003800000 */
[C---:B------:R-:W-:Y:S01]  /*1420*/  ISETP.GE.AND P1, PT, R24.reuse, UR5, PT ;  /* 0x0000000518007c0c */ /* 0x040fe2000bf26270 */
[----:B------:R-:W-:Y:S01]  /*1430*/  UIADD3 UR26, UR26, -0x40, URZ ;  /* 0xffffffc01a1a7890 */ /* 0x000fe2000fffe03f */
[----:B------:R-:W-:Y:S02]  /*1440*/  ISETP.GE.AND P6, PT, R24, UR5, PT ;  /* 0x0000000518007c0c */ /* 0x000fe4000bfc6270 */
[----:B------:R-:W-:-:S03]  /*1450*/  LEA.HI R10, R11, R94, RZ, 0x4 ;  /* 0x0000005e0b0a7211 */ /* 0x000fc600078f20ff */
[----:B------:R-:W-:Y:S01]  /*1460*/  IADD3 R88, P4, R90, UR26, RZ ;  /* 0x0000001a5a587c10 */ /* 0x000fe2000ff9e0ff */
[----:B------:R-:W-:Y:S01]  /*1470*/  IMAD.U32 R89, RZ, RZ, UR26 ;  /* 0x0000001aff597e24 */ /* 0x000fe2000f8e00ff */
[----:B------:R-:W-:Y:S11]  /*1480*/  @P0 BRA `(.L_x_978) ;  /* 0x0000000000940947 */ /* 0x000ff60003800000 */
        /* <DEDUP_REMOVED lines=37> */
.L_x_978:
[----:B------:R-:W-:Y:S05]  /*16e0*/  BSYNC B0 ;  /* 0x0000000000007941 */ /* 0x000fea0003800000 */
.L_x_977:
[----:B------:R-:W-:Y:S01]  /*16f0*/  USHF.L.U64.HI UR26, UR8, 0x6, UR9 ;  /* 0x00000006081a7899 */ /* 0x000fe20008010209 */
[----:B------:R-:W-:Y:S01]  /*1700*/  SHF.R.S32.HI R17, RZ, 0x4, R10 ;  /* 0x00000004ff117819 */ /* 0x000fe2000001140a */
[----:B------:R-:W-:Y:S01]  /*1710*/  USHF.R.S32.HI UR29, URZ, 0x1f, UR23 ;  /* 0x0000001f3f1d7899 */ /* 0x000fe20008011417 */
[----:B------:R-:W-:Y:S01]  /*1720*/  IMAD.IADD R173, R171, 0x1, R173 ;  /* 0x00000001abad7824 */ /* 0x000fe200078e02ad */
[----:B------:R-:W-:Y:S01]  /*1730*/  USHF.L.U32 UR27, UR8, 0x6, URZ ;  /* 0x00000006081b7899 */ /* 0x000fe2000800063f */
[----:B------:R-:W-:Y:S01]  /*1740*/  IMAD.U32 R11, RZ, RZ, UR23 ;  /* 0x00000017ff0b7e24 */ /* 0x000fe2000f8e00ff */
[----:B------:R-:W-:Y:S01]  /*1750*/  UIMAD UR10, UR26, UR23, URZ ;  /* 0x000000171a0a72a4 */ /* 0x000fe2000f8e023f */
[----:B------:R-:W-:Y:S01]  /*1760*/  IMAD.MOV.U32 R172, RZ, RZ, R170 ;  /* 0x000000ffffac7224 */ /* 0x000fe200078e00aa */
[C---:B------:R-:W-:Y:S01]  /*1770*/  LOP3.LUT R93, R10.reuse, 0xfffffff0, RZ, 0xc0, !PT ;  /* 0xfffffff00a5d7812 */ /* 0x040fe200078ec0ff */
[----:B------:R-:W-:Y:S01]  /*1780*/  BSSY B0, `(.L_x_979) ;  /* 0x0000029000007945 */ /* 0x000fe20003800000 */
[----:B------:R-:W-:Y:S01]  /*1790*/  UIMAD UR10, UR29, UR27, UR10 ;  /* 0x0000001b1d0a72a4 */ /* 0x000fe2000f8e020a */
[----:B------:R-:W-:Y:S01]  /*17a0*/  LEA.HI R10, R10, R17, RZ, 0x1 ;  /* 0x000000110a0a7211 */ /* 0x000fe200078f08ff */
[----:B------:R-:W-:Y:S01]  /*17b0*/  IMAD.WIDE.U32 R12, R11, UR27, R172 ;  /* 0x0000001b0b0c7c25 */ /* 0x000fe2000f8e00ac */
[----:B------:R-:W-:-:S02]  /*17c0*/  LOP3.LUT R19, R8, 0xfffffff8, RZ, 0xc0, !PT ;  /* 0xfffffff808137812 */ /* 0x000fc400078ec0ff */
[----:B------:R-:W-:Y:S01]  /*17d0*/  LOP3.LUT R8, R10, 0xfffffffe, RZ, 0xc0, !PT ;  /* 0xfffffffe0a087812 */ /* 0x000fe200078ec0ff */
[----:B------:R-:W-:Y:S01]  /*17e0*/  VIADD R10, R13, UR10 ;  /* 0x0000000a0d0a7c36 */ /* 0x000fe20008000000 */
[----:B------:R-:W-:Y:S01]  /*17f0*/  ISETP.GE.AND P0, PT, R7, UR5, PT ;  /* 0x0000000507007c0c */ /* 0x000fe2000bf06270 */
[----:B------:R-:W-:Y:S01]  /*1800*/  IMAD.IADD R93, R94, 0x1, -R93 ;  /* 0x000000015e5d7824 */ /* 0x000fe200078e0a5d */
[----:B------:R-:W-:Y:S11]  /*1810*/  @P1 BRA `(.L_x_980) ;  /* 0x00000000007c1947 */ /* 0x000ff60003800000 */
[----:B------:R-:W-:Y:S02]  /*1820*/  ULDC UR10, c[0x0][0x2d0] ;  /* 0x0000b400000a7ab9 */ /* 0x000fe40000000800 */
[----:B------:R-:W-:Y:S02]  /*1830*/  ISETP.GE.AND P5, PT, R174, UR10, PT ;  /* 0x0000000aae007c0c */ /* 0x000fe4000bfa6270 */
[----:B------:R-:W-:Y:S02]  /*1840*/  ISETP.GE.AND P3, PT, R168, UR10, PT ;  /* 0x0000000aa8007c0c */ /* 0x000fe4000bf66270 */
[----:B------:R-:W-:-:S09]  /*1850*/  ISETP.GE.AND P1, PT, R167, UR10, PT ;  /* 0x0000000aa7007c0c */ /* 0x000fd2000bf26270 */
[----:B--2---:R-:W2:Y:S01]  /*1860*/  @!P5 LDC.64 R4, c[0x0][0x218] ;  /* 0x00008600ff04db82 */ /* 0x004ea20000000a00 */
[----:B------:R2:W-:Y:S04]  /*1870*/  @P5 STS [R166+0x3000], RZ ;  /* 0x003000ffa6005388 */ /* 0x0005e80000000800 */
[----:B------:R2:W-:Y:S03]  /*1880*/  @P5 STS [R166+0x3004], RZ ;  /* 0x003004ffa6005388 */ /* 0x0005e60000000800 */
[----:B-1-34-:R-:W1:Y:S01]  /*1890*/  @!P3 LDC.64 R2, c[0x0][0x218] ;  /* 0x00008600ff02bb82 */ /* 0x01ae620000000a00 */
        /* <DEDUP_REMOVED lines=23> */
.L_x_980:
[----:B------:R-:W-:Y:S05]  /*1a10*/  BSYNC B0 ;  /* 0x0000000000007941 */ /* 0x000fea0003800000 */
.L_x_979:
[----:B--23--:R-:W-:Y:S01]  /*1a20*/  LEA.HI R4, R93, R93, RZ, 0x1 ;  /* 0x0000005d5d047211 */ /* 0x00cfe200078f08ff */
[----:B------:R-:W-:Y:S01]  /*1a30*/  IMAD.IADD R19, R94, 0x1, -R19 ;  /* 0x000000015e137824 */ /* 0x000fe200078e0a13 */
[----:B-1--4-:R-:W-:Y:S01]  /*1a40*/  SHF.R.S32.HI R2, RZ, 0x1f, R93 ;  /* 0x0000001fff027819 */ /* 0x012fe2000001145d */
[----:B------:R-:W-:Y:S01]  /*1a50*/  IMAD.IADD R17, R17, 0x1, -R8 ;  /* 0x0000000111117824 */ /* 0x000fe200078e0a08 */
[--C-:B------:R-:W-:Y:S01]  /*1a60*/  SHF.R.S32.HI R8, RZ, 0x1, R4.reuse ;  /* 0x00000001ff087819 */ /* 0x100fe20000011404 */
[----:B------:R-:W-:Y:S01]  /*1a70*/  USHF.L.U64.HI UR10, UR8, 0x5, UR9 ;  /* 0x00000005080a7899 */ /* 0x000fe20008010209 */
[----:B------:R-:W-:Y:S01]  /*1a80*/  SHF.R.S32.HI R5, RZ, 0x1f, R4 ;  /* 0x0000001fff057819 */ /* 0x000fe20000011404 */
[----:B------:R-:W-:Y:S01]  /*1a90*/  USHF.L.U32 UR11, UR8, 0x5, URZ ;  /* 0x00000005080b7899 */ /* 0x000fe2000800063f */
[----:B------:R-:W-:Y:S01]  /*1aa0*/  LEA.HI R3, R19, R19, RZ, 0x1 ;  /* 0x0000001313037211 */ /* 0x000fe200078f08ff */
[----:B------:R-:W-:Y:S01]  /*1ab0*/  BSSY B0, `(.L_x_981) ;  /* 0x000002e000007945 */ /* 0x000fe20003800000 */
[----:B------:R-:W-:-:S02]  /*1ac0*/  LEA.HI R5, R5, R8, RZ, 0x2 ;  /* 0x0000000805057211 */ /* 0x000fc400078f10ff */
[----:B------:R-:W-:Y:S02]  /*1ad0*/  LEA.HI R15, R2, R93, RZ, 0x3 ;  /* 0x0000005d020f7211 */ /* 0x000fe400078f18ff */
[----:B------:R-:W-:Y:S02]  /*1ae0*/  LOP3.LUT R2, R3, 0x7fffffe, RZ, 0xc0, !PT ;  /* 0x07fffffe03027812 */ /* 0x000fe400078ec0ff */
[----:B------:R-:W-:Y:S02]  /*1af0*/  ISETP.GE.AND P5, PT, R7, UR5, PT ;  /* 0x0000000507007c0c */ /* 0x000fe4000bfa6270 */
[----:B------:R-:W-:Y:S01]  /*1b00*/  LOP3.LUT R4, R4, 0x7fffffe, RZ, 0xc0, !PT ;  /* 0x07fffffe04047812 */ /* 0x000fe200078ec0ff */
[----:B------:R-:W-:Y:S01]  /*1b10*/  IMAD.IADD R2, R19, 0x1, -R2 ;  /* 0x0000000113027824 */ /* 0x000fe200078e0a02 */
[----:B------:R-:W-:Y:S02]  /*1b20*/  LOP3.LUT R5, R5, 0xfffffffc, RZ, 0xc0, !PT ;  /* 0xfffffffc05057812 */ /* 0x000fe400078ec0ff */
[----:B------:R-:W-:Y:S01]  /*1b30*/  SHF.R.S32.HI R3, RZ, 0x1, R3 ;  /* 0x00000001ff037819 */ /* 0x000fe20000011403 */
[----:B------:R-:W-:Y:S01]  /*1b40*/  IMAD.IADD R93, R93, 0x1, -R4 ;  /* 0x000000015d5d7824 */ /* 0x000fe200078e0a04 */
[----:B------:R-:W-:Y:S01]  /*1b50*/  LEA R7, R95, UR19, 0x4 ;  /* 0x000000135f077c11 */ /* 0x000fe2000f8e20ff */
[----:B------:R-:W-:-:S02]  /*1b60*/  IMAD.IADD R8, R8, 0x1, -R5 ;  /* 0x0000000108087824 */ /* 0x000fc400078e0a05 */
[----:B------:R-:W-:Y:S01]  /*1b70*/  IMAD.SHL.U32 R16, R3, 0x40, RZ ;  /* 0x0000004003107824 */ /* 0x000fe200078e00ff */
[----:B------:R-:W-:Y:S01]  /*1b80*/  IADD3 R14, R7, 0x1, R6 ;  /* 0x00000001070e7810 */ /* 0x000fe20007ffe006 */
[----:B------:R-:W-:Y:S06]  /*1b90*/  @P0 BRA `(.L_x_982) ;  /* 0x00000000007c0947 */ /* 0x000fec0003800000 */
[----:B------:R-:W-:Y:S01]  /*1ba0*/  ULDC UR8, c[0x0][0x2d0] ;  /* 0x0000b40000087ab9 */ /* 0x000fe20000000800 */
[----:B------:R-:W-:Y:S02]  /*1bb0*/  IADD3 R12, P0, R12, UR11, RZ ;  /* 0x0000000b0c0c7c10 */ /* 0x000fe4000ff1e0ff */
[----:B------:R-:W-:Y:S02]  /*1bc0*/  ISETP.GE.AND P3, PT, R174, UR8, PT ;  /* 0x00000008ae007c0c */ /* 0x000fe4000bf66270 */
[----:B------:R-:W-:Y:S02]  /*1bd0*/  ISETP.GE.AND P2, PT, R168, UR8, PT ;  /* 0x00000008a8007c0c */ /* 0x000fe4000bf46270 */
[----:B------:R-:W-:Y:S02]  /*1be0*/  IADD3.X R13, R10, UR10, RZ, P0, !PT ;  /* 0x0000000a0a0d7c10 */ /* 0x000fe400087fe4ff */
[----:B------:R-:W-:-:S07]  /*1bf0*/  ISETP.GE.AND P0, PT, R167, UR8, PT ;  /* 0x00000008a7007c0c */ /* 0x000fce000bf06270 */
[----:B------:R-:W1:Y:S01]  /*1c00*/  @!P3 LDC.64 R6, c[0x0][0x218] ;  /* 0x00008600ff06bb82 */ /* 0x000e620000000a00 */
        /* <DEDUP_REMOVED lines=24> */
.L_x_982:
[----:B------:R-:W-:Y:S05]  /*1d90*/  BSYNC B0 ;  /* 0x0000000000007941 */ /* 0x000fea0003800000 */
.L_x_981:
[----:B------:R-:W0:Y:S01]  /*1da0*/  LDGDEPBAR ;  /* 0x00000000000079af */ /* 0x000e220000000000 */
[----:B------:R-:W-:Y:S01]  /*1db0*/  IMAD.SHL.U32 R9, R9, 0x8, RZ ;  /* 0x0000000809097824 */ /* 0x000fe200078e00ff */
[----:B------:R-:W-:Y:S01]  /*1dc0*/  LOP3.LUT R16, R16, 0xc0, RZ, 0xc0, !PT ;  /* 0x000000c010107812 */ /* 0x000fe200078ec0ff */
[----:B--2---:R-:W-:Y:S01]  /*1dd0*/  IMAD.SHL.U32 R6, R8, 0x40, RZ ;  /* 0x0000004008067824 */ /* 0x004fe200078e00ff */
[----:B------:R-:W-:Y:S01]  /*1de0*/  USHF.L.U64.HI UR19, UR6, 0x6, UR7 ;  /* 0x0000000606137899 */ /* 0x000fe20008010207 */
[----:B------:R-:W-:Y:S01]  /*1df0*/  IMAD.SHL.U32 R15, R15, 0x20, RZ ;  /* 0x000000200f0f7824 */ /* 0x000fe200078e00ff */
[C---:B------:R-:W-:Y:S01]  /*1e00*/  LEA R2, R17.reuse, R2, 0x3 ;  /* 0x0000000211027211 */ /* 0x040fe200078e18ff */
[----:B------:R-:W-:Y:S01]  /*1e10*/  IMAD.SHL.U32 R17, R17, 0x8, RZ ;  /* 0x0000000811117824 */ /* 0x000fe200078e00ff */
[----:B------:R-:W-:Y:S01]  /*1e20*/  LOP3.LUT R9, R16, 0x8, R9, 0xf8, !PT ;  /* 0x0000000810097812 */ /* 0x000fe200078ef809 */
[----:B------:R-:W-:Y:S01]  /*1e30*/  USHF.L.U32 UR28, UR6, 0x6, URZ ;  /* 0x00000006061c7899 */ /* 0x000fe2000800063f */
[----:B------:R-:W-:Y:S01]  /*1e40*/  SHF.R.U32.HI R16, RZ, 0x3, R16 ;  /* 0x00000003ff107819 */ /* 0x000fe20000011610 */
[----:B------:R-:W-:Y:S01]  /*1e50*/  UIMAD UR8, UR19, UR23, URZ ;  /* 0x00000017130872a4 */ /* 0x000fe2000f8e023f */
[----:B------:R-:W-:Y:S01]  /*1e60*/  LOP3.LUT R6, R6, 0xc0, RZ, 0xc0, !PT ;  /* 0x000000c006067812 */ /* 0x000fe200078ec0ff */
[----:B------:R-:W-:Y:S01]  /*1e70*/  IMAD.IADD R135, R127, 0x1, R135 ;  /* 0x000000017f877824 */ /* 0x000fe200078e0287 */
[----:B------:R-:W-:Y:S01]  /*1e80*/  LOP3.LUT R92, R15, 0xffffff00, RZ, 0xc0, !PT ;  /* 0xffffff000f5c7812 */ /* 0x000fe200078ec0ff */
[----:B------:R-:W-:Y:S01]  /*1e90*/  IMAD.MOV.U32 R134, RZ, RZ, R126 ;  /* 0x000000ffff867224 */ /* 0x000fe200078e007e */
[----:B------:R-:W-:Y:S01]  /*1ea0*/  LOP3.LUT R9, R9, R16, RZ, 0x3c, !PT ;  /* 0x0000001009097212 */ /* 0x000fe200078e3cff */
[----:B-1----:R-:W-:Y:S01]  /*1eb0*/  IMAD.U32 R5, RZ, RZ, UR22 ;  /* 0x00000016ff057e24 */ /* 0x002fe2000f8e00ff */
[----:B------:R-:W-:Y:S01]  /*1ec0*/  LOP3.LUT R17, R6, 0x8, R17, 0xf8, !PT ;  /* 0x0000000806117812 */ /* 0x000fe200078ef811 */
[----:B------:R-:W-:Y:S01]  /*1ed0*/  UIMAD UR8, UR29, UR28, UR8 ;  /* 0x0000001c1d0872a4 */ /* 0x000fe2000f8e0208 */
[----:B------:R-:W-:Y:S01]  /*1ee0*/  LEA R4, R95, R92, 0x9 ;  /* 0x0000005c5f047211 */ /* 0x000fe200078e48ff */
[----:B------:R-:W-:Y:S01]  /*1ef0*/  IMAD.WIDE.U32 R12, R11, UR28, R134 ;  /* 0x0000001c0b0c7c25 */ /* 0x000fe2000f8e0086 */
[----:B------:R-:W-:Y:S01]  /*1f00*/  SHF.R.U32.HI R6, RZ, 0x3, R6 ;  /* 0x00000003ff067819 */ /* 0x000fe20000011606 */
[----:B------:R-:W-:Y:S01]  /*1f10*/  BSSY B0, `(.L_x_983) ;  /* 0x000002f000007945 */ /* 0x000fe20003800000 */
[----:B------:R-:W-:-:S04]  /*1f20*/  DEPBAR.LE SB0, 0x0 ;  /* 0x000080000000791a */ /* 0x000fc80000000000 */
[----:B------:R-:W-:Y:S01]  /*1f30*/  BAR.SYNC.DEFER_BLOCKING 0x0 ;  /* 0x0000000000007b1d */ /* 0x000fe20000010000 */
[----:B------:R-:W-:Y:S01]  /*1f40*/  IADD3 R5, R5, -UR15, R14 ;  /* 0x8000000f05057c10 */ /* 0x000fe2000fffe00e */
[----:B------:R-:W-:Y:S01]  /*1f50*/  IMAD.U32 R132, R2, 0x20, R9 ;  /* 0x0000002002847824 */ /* 0x000fe200078e0009 */
[----:B------:R-:W-:Y:S01]  /*1f60*/  LOP3.LUT R2, R17, R6, RZ, 0x3c, !PT ;  /* 0x0000000611027212 */ /* 0x000fe200078e3cff */
[----:B------:R-:W-:Y:S01]  /*1f70*/  VIADD R10, R13, UR8 ;  /* 0x000000080d0a7c36 */ /* 0x000fe20008000000 */
[----:B------:R-:W-:Y:S01]  /*1f80*/  LEA R133, R93, R4, 0x5 ;  /* 0x000000045d857211 */ /* 0x000fe200078e28ff */
[----:B------:R-:W-:-:S03]  /*1f90*/  VIADD R91, R5, UR18 ;  /* 0x00000012055b7c36 */ /* 0x000fc60008000000 */
        /* <DEDUP_REMOVED lines=38> */
.L_x_984:
[----:B------:R-:W-:Y:S05]  /*2200*/  BSYNC B0 ;  /* 0x0000000000007941 */ /* 0x000fea0003800000 */
.L_x_983:
        /* <DEDUP_REMOVED lines=40> */
.L_x_986:
[----:B------:R-:W-:Y:S05]  /*2490*/  BSYNC B0 ;  /* 0x0000000000007941 */ /* 0x000fea0003800000 */
.L_x_985:
[----:B------:R-:W-:Y:S01]  /*24a0*/  LDSM.16.M88.4 R68, [R133] ;  /* 0x000000008544783b */ /* 0x000fe20000000200 */
[----:B------:R-:W-:Y:S01]  /*24b0*/  LOP3.LUT P0, RZ, R3, 0x2, RZ, 0xc0, !PT ;  /* 0x0000000203ff7812 */ /* 0x000fe2000780c0ff */
[----:B------:R-:W-:Y:S01]  /*24c0*/  IMAD.MOV.U32 R3, RZ, RZ, 0x10 ;  /* 0x00000010ff037424 */ /* 0x000fe200078e00ff */
[----:B------:R-:W-:Y:S01]  /*24d0*/  LOP3.LUT P1, RZ, R8, 0x2, RZ, 0xc0, !PT ;  /* 0x0000000208ff7812 */ /* 0x000fe2000782c0ff */
[----:B------:R-:W5:Y:S01]  /*24e0*/  LDSM.16.M88.4 R20, [R132+0x3000] ;  /* 0x003000008414783b */ /* 0x000f620000000200 */
[----:B------:R-:W-:Y:S01]  /*24f0*/  VIMNMX R140, R91, UR22, PT ;  /* 0x000000165b8c7c48 */ /* 0x000fe2000bfe0100 */
[----:B------:R-:W-:Y:S01]  /*2500*/  UISETP.GE.AND UP0, UPT, UR16, 0x2, UPT ;  /* 0x000000021000788c */ /* 0x000fe2000bf06270 */
[C---:B-123--:R-:W-:Y:S01]  /*2510*/  SEL R5, R3.reuse, 0xfffffff0, !P0 ;  /* 0xfffffff003057807 */ /* 0x04efe20004000000 */
[----:B------:R-:W1:Y:S01]  /*2520*/  LDSM.16.M88.4 R44, [R132+0x3400] ;  /* 0x00340000842c783b */ /* 0x000e620000000200 */
[----:B------:R-:W-:Y:S01]  /*2530*/  SEL R3, R3, 0xfffffff0, !P1 ;  /* 0xfffffff003037807 */ /* 0x000fe20004800000 */
[----:B------:R-:W-:Y:S01]  /*2540*/  IMAD.U32 R136, RZ, RZ, UR14 ;  /* 0x0000000eff887e24 */ /* 0x000fe2000f8e00ff */
[----:B------:R-:W-:Y:S01]  /*2550*/  SHF.R.S32.HI R90, RZ, 0x1f, R90 ;  /* 0x0000001fff5a7819 */ /* 0x000fe2000001145a */
[----:B------:R-:W-:Y:S01]  /*2560*/  IMAD R129, R5, 0x2, R132 ;  /* 0x0000000205817824 */ /* 0x000fe200078e0284 */
[----:B------:R-:W2:Y:S01]  /*2570*/  LDSM.16.M88.4 R36, [R132+0x3800] ;  /* 0x003800008424783b */ /* 0x000ea20000000200 */
[----:B------:R-:W-:Y:S01]  /*2580*/  IMAD R131, R3, 0x2, R133 ;  /* 0x0000000203837824 */ /* 0x000fe200078e0285 */
[----:B------:R-:W-:Y:S01]  /*2590*/  UIADD3 UR18, UR24, -0x4ab325aa, URZ ;  /* 0xb54cda5618127890 */ /* 0x000fe2000fffe03f */
[----:B------:R-:W-:Y:S01]  /*25a0*/  IMAD R93, R93, 0x20, R92 ;  /* 0x000000205d5d7824 */ /* 0x000fe200078e025c */
[----:B------:R-:W-:Y:S01]  /*25b0*/  LDSM.16.M88.4 R4, [R129+0x3000] ;  /* 0x003000008104783b */ /* 0x000fe20000000200 */
[----:B------:R-:W-:-:S03]  /*25c0*/  IMAD R136, R136, 0x4, R95 ;  /* 0x0000000488887824 */ /* 0x000fc600078e025f */
[----:B------:R-:W3:Y:S04]  /*25d0*/  LDSM.16.M88.4 R16, [R131] ;  /* 0x000000008310783b */ /* 0x000ee80000000200 */
[----:B------:R-:W4:Y:S04]  /*25e0*/  LDSM.16.M88.4 R32, [R129+0x3400] ;  /* 0x003400008120783b */ /* 0x000f280000000200 */
[----:B------:R-:W4:Y:S04]  /*25f0*/  LDSM.16.M88.4 R52, [R129+0x3800] ;  /* 0x003800008134783b */ /* 0x000f280000000200 */
[----:B------:R-:W-:Y:S04]  /*2600*/  LDSM.16.M88.4 R80, [R133+0x1000] ;  /* 0x001000008550783b */ /* 0x000fe80000000200 */
[----:B------:R-:W4:Y:S04]  /*2610*/  LDSM.16.M88.4 R8, [R132+0x4000] ;  /* 0x004000008408783b */ /* 0x000f280000000200 */
[----:B------:R-:W4:Y:S01]  /*2620*/  LDSM.16.M88.4 R56, [R132+0x3c00] ;  /* 0x003c00008438783b */ /* 0x000f220000000200 */
[C---:B-----5:R-:W-:Y:S03]  /*2630*/  HMMA.16816.F32.BF16 R24, R68.reuse, R20, RZ ;  /* 0x000000144418723c */ /* 0x060fe600000418ff */
[----:B------:R-:W5:Y:S04]  /*2640*/  LDSM.16.M88.4 R12, [R132+0x4400] ;  /* 0x00440000840c783b */ /* 0x000f680000000200 */
[----:B------:R-:W5:Y:S01]  /*2650*/  LDSM.16.M88.4 R84, [R132+0x4800] ;  /* 0x004800008454783b */ /* 0x000f620000000200 */
[C---:B------:R-:W-:Y:S03]  /*2660*/  HMMA.16816.F32.BF16 R20, R68.reuse, R22, RZ ;  /* 0x000000164414723c */ /* 0x040fe600000418ff */
[----:B------:R-:W-:Y:S03]  /*2670*/  LDSM.16.M88.4 R64, [R131+0x1000] ;  /* 0x001000008340783b */ /* 0x000fe60000000200 */
[C---:B-1----:R-:W-:Y:S01]  /*2680*/  HMMA.16816.F32.BF16 R48, R68.reuse, R44, RZ ;  /* 0x0000002c4430723c */ /* 0x042fe200000418ff */
[----:B------:R-:W-:Y:S04]  /*2690*/  LDSM.16.M88.4 R28, [R129+0x3c00] ;  /* 0x003c0000811c783b */ /* 0x000fe80000000200 */
[----:B------:R-:W-:Y:S01]  /*26a0*/  LDSM.16.M88.4 R60, [R129+0x4400] ;  /* 0x00440000813c783b */ /* 0x000fe20000000200 */
[C---:B------:R-:W-:Y:S03]  /*26b0*/  HMMA.16816.F32.BF16 R44, R68.reuse, R46, RZ ;  /* 0x0000002e442c723c */ /* 0x040fe600000418ff */
[----:B------:R-:W-:Y:S03]  /*26c0*/  LDSM.16.M88.4 R76, [R132+0x4c00] ;  /* 0x004c0000844c783b */ /* 0x000fe60000000200 */
[----:B--2---:R-:W-:Y:S01]  /*26d0*/  HMMA.16816.F32.BF16 R40, R68, R36, RZ ;  /* 0x000000244428723c */ /* 0x004fe200000418ff */
[----:B------:R-:W0:Y:S05]  /*26e0*/  LDGDEPBAR ;  /* 0x00000000000079af */ /* 0x000e2a0000000000 */
[C---:B---3--:R-:W-:Y:S06]  /*26f0*/  HMMA.16816.F32.BF16 R24, R16.reuse, R4, R24 ;  /* 0x000000041018723c */ /* 0x048fec0000041818 */
[C---:B------:R-:W-:Y:S01]  /*2700*/  HMMA.16816.F32.BF16 R20, R16.reuse, R6, R20 ;  /* 0x000000061014723c */ /* 0x040fe20000041814 */
[----:B------:R-:W1:Y:S05]  /*2710*/  LDSM.16.M88.4 R4, [R129+0x4000] ;  /* 0x004000008104783b */ /* 0x000e6a0000000200 */
[C---:B----4-:R-:W-:Y:S06]  /*2720*/  HMMA.16816.F32.BF16 R48, R16.reuse, R32, R48 ;  /* 0x000000201030723c */ /* 0x050fec0000041830 */
[C---:B------:R-:W-:Y:S01]  /*2730*/  HMMA.16816.F32.BF16 R44, R16.reuse, R34, R44 ;  /* 0x00000022102c723c */ /* 0x040fe2000004182c */
[----:B------:R-:W-:Y:S05]  /*2740*/  LDSM.16.M88.4 R32, [R132+0x5000] ;  /* 0x005000008420783b */ /* 0x000fea0000000200 */
[----:B------:R-:W-:Y:S06]  /*2750*/  HMMA.16816.F32.BF16 R40, R16, R52, R40 ;  /* 0x000000341028723c */ /* 0x000fec0000041828 */
[----:B------:R-:W-:Y:S06]  /*2760*/  HMMA.16816.F32.BF16 R24, R80, R8, R24 ;  /* 0x000000085018723c */ /* 0x000fec0000041818 */
[C---:B------:R-:W-:Y:S06]  /*2770*/  HMMA.16816.F32.BF16 R36, R68.reuse, R38, RZ ;  /* 0x000000264424723c */ /* 0x040fec00000418ff */
[C---:B------:R-:W-:Y:S06]  /*2780*/  HMMA.16816.F32.BF16 R72, R68.reuse, R56, RZ ;  /* 0x000000384448723c */ /* 0x040fec00000418ff */
[----:B------:R-:W-:Y:S01]  /*2790*/  HMMA.16816.F32.BF16 R68, R68, R58, RZ ;  /* 0x0000003a4444723c */ /* 0x000fe200000418ff */
[----:B------:R-:W2:Y:S05]  /*27a0*/  LDSM.16.M88.4 R56, [R129+0x4800] ;  /* 0x004800008138783b */ /* 0x000eaa0000000200 */
[C---:B------:R-:W-:Y:S01]  /*27b0*/  HMMA.16816.F32.BF16 R20, R80.reuse, R10, R20 ;  /* 0x0000000a5014723c */ /* 0x040fe20000041814 */
[----:B------:R-:W3:Y:S05]  /*27c0*/  LDSM.16.M88.4 R8, [R133+0x2000] ;  /* 0x002000008508783b */ /* 0x000eea0000000200 */
[C---:B-----5:R-:W-:Y:S06]  /*27d0*/  HMMA.16816.F32.BF16 R48, R80.reuse, R12, R48 ;  /* 0x0000000c5030723c */ /* 0x060fec0000041830 */
[C---:B------:R-:W-:Y:S01]  /*27e0*/  HMMA.16816.F32.BF16 R44, R80.reuse, R14, R44 ;  /* 0x0000000e502c723c */ /* 0x040fe2000004182c */
[----:B------:R-:W4:Y:S05]  /*27f0*/  LDSM.16.M88.4 R12, [R132+0x5800] ;  /* 0x00580000840c783b */ /* 0x000f2a0000000200 */
[----:B------:R-:W-:Y:S06]  /*2800*/  HMMA.16816.F32.BF16 R40, R80, R84, R40 ;  /* 0x000000545028723c */ /* 0x000fec0000041828 */
[----:B-1----:R-:W-:Y:S06]  /*2810*/  HMMA.16816.F32.BF16 R24, R64, R4, R24 ;  /* 0x000000044018723c */ /* 0x002fec0000041818 */
[C---:B------:R-:W-:Y:S01]  /*2820*/  HMMA.16816.F32.BF16 R36, R16.reuse, R54, R36 ;  /* 0x000000361024723c */ /* 0x040fe20000041824 */
[----:B------:R-:W-:Y:S05]  /*2830*/  LDSM.16.M88.4 R52, [R129+0x4c00] ;  /* 0x004c00008134783b */ /* 0x000fea0000000200 */
[C---:B------:R-:W-:Y:S06]  /*2840*/  HMMA.16816.F32.BF16 R72, R16.reuse, R28, R72 ;  /* 0x0000001c1048723c */ /* 0x040fec0000041848 */
[----:B------:R-:W-:Y:S01]  /*2850*/  HMMA.16816.F32.BF16 R68, R16, R30, R68 ;  /* 0x0000001e1044723c */ /* 0x000fe20000041844 */
[----:B------:R-:W-:Y:S04]  /*2860*/  LDSM.16.M88.4 R16, [R129+0x5000] ;  /* 0x005000008110783b */ /* 0x000fe80000000200 */
[----:B------:R-:W-:Y:S01]  /*2870*/  LDSM.16.M88.4 R28, [R132+0x5400] ;  /* 0x00540000841c783b */ /* 0x000fe20000000200 */
[C---:B------:R-:W-:Y:S03]  /*2880*/  HMMA.16816.F32.BF16 R20, R64.reuse, R6, R20 ;  /* 0x000000064014723c */ /* 0x040fe60000041814 */
[----:B------:R-:W1:Y:S03]  /*2890*/  LDSM.16.M88.4 R4, [R131+0x2000] ;  /* 0x002000008304783b */ /* 0x000e660000000200 */
[C---:B------:R-:W-:Y:S06]  /*28a0*/  HMMA.16816.F32.BF16 R48, R64.reuse, R60, R48 ;  /* 0x0000003c4030723c */ /* 0x040fec0000041830 */
[C---:B------:R-:W-:Y:S06]  /*28b0*/  HMMA.16816.F32.BF16 R44, R64.reuse, R62, R44 ;  /* 0x0000003e402c723c */ /* 0x040fec000004182c */
[----:B--2---:R-:W-:Y:S06]  /*28c0*/  HMMA.16816.F32.BF16 R40, R64, R56, R40 ;  /* 0x000000384028723c */ /* 0x004fec0000041828 */
[----:B---3--:R-:W-:Y:S01]  /*28d0*/  HMMA.16816.F32.BF16 R60, R8, R32, R24 ;  /* 0x00000020083c723c */ /* 0x008fe20000041818 */
[----:B------:R-:W2:Y:S05]  /*28e0*/  LDSM.16.M88.4 R24, [R129+0x5400] ;  /* 0x005400008118783b */ /* 0x000eaa0000000200 */
[C---:B------:R-:W-:Y:S06]  /*28f0*/  HMMA.16816.F32.BF16 R36, R80.reuse, R86, R36 ;  /* 0x000000565024723c */ /* 0x040fec0000041824 */
[----:B------:R-:W-:Y:S06]  /*2900*/  HMMA.16816.F32.BF16 R72, R80, R76, R72 ;  /* 0x0000004c5048723c */ /* 0x000fec0000041848 */
[C---:B------:R-:W-:Y:S01]  /*2910*/  HMMA.16816.F32.BF16 R20, R8.reuse, R34, R20 ;  /* 0x000000220814723c */ /* 0x040fe20000041814 */
[----:B------:R-:W-:Y:S05]  /*2920*/  LDSM.16.M88.4 R32, [R129+0x5800] ;  /* 0x005800008120783b */ /* 0x000fea0000000200 */
[----:B----4-:R-:W-:Y:S06]  /*2930*/  HMMA.16816.F32.BF16 R40, R8, R12, R40 ;  /* 0x0000000c0828723c */ /* 0x010fec0000041828 */
[----:B-1----:R-:W-:Y:S01]  /*2940*/  HMMA.16816.F32.BF16 R60, R4, R16, R60 ;  /* 0x00000010043c723c */ /* 0x002fe2000004183c */
[----:B------:R-:W-:-:S05]  /*2950*/  IMAD.SHL.U32 R12, R94, 0x2, RZ ;  /* 0x000000025e0c7824 */ /* 0x000fca00078e00ff */
[----:B------:R-:W-:Y:S01]  /*2960*/  HMMA.16816.F32.BF16 R36, R64, R58, R36 ;  /* 0x0000003a4024723c */ /* 0x000fe20000041824 */
[----:B------:R-:W-:-:S05]  /*2970*/  LOP3.LUT R12, R12, 0x6, RZ, 0xc0, !PT ;  /* 0x000000060c0c7812 */ /* 0x000fca00078ec0ff */
[C---:B------:R-:W-:Y:S06]  /*2980*/  HMMA.16816.F32.BF16 R48, R8.reuse, R28, R48 ;  /* 0x0000001c0830723c */ /* 0x040fec0000041830 */
[----:B------:R-:W-:Y:S01]  /*2990*/  HMMA.16816.F32.BF16 R44, R8, R30, R44 ;  /* 0x0000001e082c723c */ /* 0x000fe2000004182c */
[----:B------:R-:W1:Y:S05]  /*29a0*/  LDSM.16.M88.4 R28, [R132+0x5c00] ;  /* 0x005c0000841c783b */ /* 0x000e6a0000000200 */
[----:B------:R-:W-:Y:S06]  /*29b0*/  HMMA.16816.F32.BF16 R72, R64, R52, R72 ;  /* 0x000000344048723c */ /* 0x000fec0000041848 */
[----:B------:R-:W-:Y:S01]  /*29c0*/  HMMA.16816.F32.BF16 R16, R4, R18, R20 ;  /* 0x000000120410723c */ /* 0x000fe20000041814 */
[----:B------:R-:W-:-:S04]  /*29d0*/  IMAD.U32 R53, RZ, RZ, UR23 ;  /* 0x00000017ff357e24 */ /* 0x000fc8000f8e00ff */
[----:B------:R-:W-:Y:S01]  /*29e0*/  IMAD R53, R53, 0x40, R12 ;  /* 0x0000004035357824 */ /* 0x000fe200078e020c */
[----:B------:R-:W-:Y:S01]  /*29f0*/  HMMA.16816.F32.BF16 R68, R80, R78, R68 ;  /* 0x0000004e5044723c */ /* 0x000fe20000041844 */
[----:B------:R-:W-:Y:S01]  /*2a00*/  IMAD.U32 R20, RZ, RZ, UR22 ;  /* 0x00000016ff147e24 */ /* 0x000fe2000f8e00ff */
[----:B------:R-:W-:Y:S01]  /*2a10*/  LEA.HI.X.SX32 R21, R89, R90, 0x1, P4 ;  /* 0x0000005a59157211 */ /* 0x000fe200020f0eff */
[C---:B------:R-:W-:Y:S01]  /*2a20*/  VIADD R12, R53.reuse, 0x1 ;  /* 0x00000001350c7836 */ /* 0x040fe20000000000 */
[----:B------:R-:W-:Y:S01]  /*2a30*/  UIADD3 UR22, UR25, 0x646e171e, URZ ;  /* 0x646e171e19167890 */ /* 0x000fe2000fffe03f */
[----:B------:R-:W-:Y:S01]  /*2a40*/  VIADD R13, R53, 0x8 ;  /* 0x00000008350d7836 */ /* 0x000fe20000000000 */
[----:B------:R-:W-:Y:S01]  /*2a50*/  VIADDMNMX R137, R91, 0x8, R20, PT ;  /* 0x000000085b897846 */ /* 0x000fe20003800114 */
[----:B------:R-:W-:Y:S01]  /*2a60*/  HMMA.16816.F32.BF16 R36, R8, R14, R36 ;  /* 0x0000000e0824723c */ /* 0x000fe20000041824 */
[CC--:B------:R-:W-:Y:S01]  /*2a70*/  ISETP.GE.AND P6, PT, R12.reuse, R140.reuse, PT ;  /* 0x0000008c0c00720c */ /* 0x0c0fe20003fc6270 */
[C---:B------:R-:W-:Y:S01]  /*2a80*/  VIADD R20, R53.reuse, 0x18 ;  /* 0x0000001835147836 */ /* 0x040fe20000000000 */
[-C--:B------:R-:W-:Y:S01]  /*2a90*/  ISETP.GE.AND P2, PT, R12, R137.reuse, PT ;  /* 0x000000890c00720c */ /* 0x080fe20003f46270 */
[----:B------:R-:W-:Y:S01]  /*2aa0*/  VIADD R12, R53, 0x9 ;  /* 0x00000009350c7836 */ /* 0x000fe20000000000 */
[CC--:B------:R-:W-:Y:S01]  /*2ab0*/  ISETP.GE.AND P5, PT, R13.reuse, R140.reuse, PT ;  /* 0x0000008c0d00720c */ /* 0x0c0fe20003fa6270 */
[C---:B--2---:R-:W-:Y:S01]  /*2ac0*/  HMMA.16816.F32.BF16 R44, R4.reuse, R26, R44 ;  /* 0x0000001a042c723c */ /* 0x044fe2000004182c */
[-C--:B------:R-:W-:Y:S01]  /*2ad0*/  ISETP.GE.AND P1, PT, R13, R137.reuse, PT ;  /* 0x000000890d00720c */ /* 0x080fe20003f26270 */
[----:B------:R-:W-:Y:S01]  /*2ae0*/  VIADD R13, R53, 0x10 ;  /* 0x00000010350d7836 */ /* 0x000fe20000000000 */
[----:B------:R-:W-:Y:S01]  /*2af0*/  FSEL R58, R61, -INF , !P6 ;  /* 0xff8000003d3a7808 */ /* 0x000fe20007000000 */
[----:B------:R-:W-:Y:S01]  /*2b00*/  VIADD R22, R53, 0x11 ;  /* 0x0000001135167836 */ /* 0x000fe20000000000 */
[C---:B------:R-:W-:Y:S01]  /*2b10*/  ISETP.GE.AND P3, PT, R12.reuse, R140, PT ;  /* 0x0000008c0c00720c */ /* 0x040fe20003f66270 */
[----:B------:R-:W-:Y:S01]  /*2b20*/  HMMA.16816.F32.BF16 R48, R4, R24, R48 ;  /* 0x000000180430723c */ /* 0x000fe20000041830 */
[----:B------:R-:W-:-:S02]  /*2b30*/  ISETP.GE.AND P0, PT, R12, R137, PT ;  /* 0x000000890c00720c */ /* 0x000fc40003f06270 */
[C---:B------:R-:W-:Y:S02]  /*2b40*/  ISETP.GE.AND P4, PT, R13.reuse, R140, PT ;  /* 0x0000008c0d00720c */ /* 0x040fe40003f86270 */
[----:B------:R-:W-:Y:S01]  /*2b50*/  ISETP.GE.AND P6, PT, R13, R137, PT ;  /* 0x000000890d00720c */ /* 0x000fe20003fc6270 */
[----:B------:R-:W-:Y:S01]  /*2b60*/  HMMA.16816.F32.BF16 R68, R64, R54, R68 ;  /* 0x000000364044723c */ /* 0x000fe20000041844 */
[----:B------:R-:W2:Y:S01]  /*2b70*/  LDSM.16.M88.4 R12, [R129+0x5c00] ;  /* 0x005c0000810c783b */ /* 0x000ea20000000200 */
[----:B------:R-:W-:Y:S01]  /*2b80*/  FSEL R78, R17, -INF , !P3 ;  /* 0xff800000114e7808 */ /* 0x000fe20005800000 */
[----:B------:R-:W-:Y:S01]  /*2b90*/  VIADD R17, R53, 0x19 ;  /* 0x0000001935117836 */ /* 0x000fe20000000000 */
[----:B------:R-:W-:Y:S01]  /*2ba0*/  FSEL R76, R16, -INF , !P5 ;  /* 0xff800000104c7808 */ /* 0x000fe20006800000 */
[----:B------:R-:W-:-:S04]  /*2bb0*/  DEPBAR.LE SB0, 0x0 ;  /* 0x000080000000791a */ /* 0x000fc80000000000 */
[----:B-1----:R-:W-:Y:S01]  /*2bc0*/  HMMA.16816.F32.BF16 R72, R8, R28, R72 ;  /* 0x0000001c0848723c */ /* 0x002fe20000041848 */
[----:B------:R-:W-:Y:S01]  /*2bd0*/  FSEL R16, R19, -INF , !P0 ;  /* 0xff80000013107808 */ /* 0x000fe20004000000 */
[----:B------:R-:W-:Y:S01]  /*2be0*/  VIADD R19, R53, 0x20 ;  /* 0x0000002035137836 */ /* 0x000fe20000000000 */
[----:B------:R-:W-:Y:S02]  /*2bf0*/  FSEL R18, R18, -INF , !P1 ;  /* 0xff80000012127808 */ /* 0x000fe40004800000 */
[CC--:B------:R-:W-:Y:S01]  /*2c00*/  ISETP.GE.AND P3, PT, R20.reuse, R137.reuse, PT ;  /* 0x000000891400720c */ /* 0x0c0fe20003f66270 */
[C---:B------:R-:W-:Y:S01]  /*2c10*/  HMMA.16816.F32.BF16 R40, R4.reuse, R32, R40 ;  /* 0x000000200428723c */ /* 0x040fe20000041828 */
[-C--:B------:R-:W-:Y:S02]  /*2c20*/  ISETP.GE.AND P0, PT, R17, R140.reuse, PT ;  /* 0x0000008c1100720c */ /* 0x080fe40003f06270 */
[----:B------:R-:W-:Y:S02]  /*2c30*/  ISETP.GE.AND P1, PT, R20, R140, PT ;  /* 0x0000008c1400720c */ /* 0x000fe40003f26270 */
[----:B------:R-:W-:Y:S01]  /*2c40*/  ISETP.GE.AND P5, PT, R22, R137, PT ;  /* 0x000000891600720c */ /* 0x000fe20003fa6270 */
[----:B------:R-:W-:Y:S01]  /*2c50*/  HMMA.16816.F32.BF16 R36, R4, R34, R36 ;  /* 0x000000220424723c */ /* 0x000fe20000041824 */
[----:B------:R-:W-:-:S02]  /*2c60*/  FSEL R32, R45, -INF , !P0 ;  /* 0xff8000002d207808 */ /* 0x000fc40004000000 */
[----:B------:R-:W-:Y:S02]  /*2c70*/  FSEL R84, R44, -INF , !P1 ;  /* 0xff8000002c547808 */ /* 0x000fe40004800000 */
[----:B------:R-:W-:Y:S01]  /*2c80*/  FSEL R80, R48, -INF , !P4 ;  /* 0xff80000030507808 */ /* 0x000fe20006000000 */
[----:B------:R-:W-:Y:S01]  /*2c90*/  HMMA.16816.F32.BF16 R68, R8, R30, R68 ;  /* 0x0000001e0844723c */ /* 0x000fe20000041844 */
[----:B------:R-:W-:Y:S02]  /*2ca0*/  FSEL R28, R50, -INF , !P6 ;  /* 0xff800000321c7808 */ /* 0x000fe40007000000 */
[----:B------:R-:W-:Y:S02]  /*2cb0*/  FSEL R56, R63, -INF , !P2 ;  /* 0xff8000003f387808 */ /* 0x000fe40005000000 */
[-C--:B------:R-:W-:Y:S02]  /*2cc0*/  ISETP.GE.AND P4, PT, R17, R137.reuse, PT ;  /* 0x000000891100720c */ /* 0x080fe40003f86270 */
[C---:B------:R-:W-:Y:S01]  /*2cd0*/  VIADD R11, R53.reuse, 0x28 ;  /* 0x00000028350b7836 */ /* 0x040fe20000000000 */
[----:B------:R-:W-:Y:S01]  /*2ce0*/  FSEL R10, R46, -INF , !P3 ;  /* 0xff8000002e0a7808 */ /* 0x000fe20005800000 */
[----:B------:R-:W-:Y:S01]  /*2cf0*/  VIADD R8, R53, 0x21 ;  /* 0x0000002135087836 */ /* 0x000fe20000000000 */
[-C--:B------:R-:W-:Y:S01]  /*2d00*/  ISETP.GE.AND P6, PT, R19, R140.reuse, PT ;  /* 0x0000008c1300720c */ /* 0x080fe20003fc6270 */
[----:B------:R-:W-:Y:S01]  /*2d10*/  VIADD R9, R53, 0x29 ;  /* 0x0000002935097836 */ /* 0x000fe20000000000 */
[C---:B------:R-:W-:Y:S01]  /*2d20*/  ISETP.GE.AND P3, PT, R11.reuse, R140, PT ;  /* 0x0000008c0b00720c */ /* 0x040fe20003f66270 */
[----:B--2---:R-:W-:Y:S01]  /*2d30*/  HMMA.16816.F32.BF16 R72, R4, R12, R72 ;  /* 0x0000000c0448723c */ /* 0x004fe20000041848 */
[----:B------:R-:W-:Y:S01]  /*2d40*/  BAR.SYNC.DEFER_BLOCKING 0x0 ;  /* 0x0000000000007b1d */ /* 0x000fe20000010000 */
[-C--:B------:R-:W-:Y:S01]  /*2d50*/  ISETP.GE.AND P0, PT, R11, R137.reuse, PT ;  /* 0x000000890b00720c */ /* 0x080fe20003f06270 */
[----:B------:R-:W-:Y:S01]  /*2d60*/  VIADD R11, R53, 0x31 ;  /* 0x00000031350b7836 */ /* 0x000fe20000000000 */
[----:B------:R-:W-:-:S02]  /*2d70*/  ISETP.GE.AND P1, PT, R8, R137, PT ;  /* 0x000000890800720c */ /* 0x000fc40003f26270 */
[----:B------:R-:W-:Y:S02]  /*2d80*/  ISETP.GE.AND P2, PT, R22, R140, PT ;  /* 0x0000008c1600720c */ /* 0x000fe40003f46270 */
[----:B------:R-:W-:-:S03]  /*2d90*/  FSEL R112, R43, -INF , !P1 ;  /* 0xff8000002b707808 */ /* 0x000fc60004800000 */
[----:B------:R-:W-:Y:S01]  /*2da0*/  HMMA.16816.F32.BF16 R68, R4, R14, R68 ;  /* 0x0000000e0444723c */ /* 0x000fe20000041844 */
[-C--:B------:R-:W-:Y:S02]  /*2db0*/  ISETP.GE.AND P1, PT, R11, R140.reuse, PT ;  /* 0x0000008c0b00720c */ /* 0x080fe40003f26270 */
[----:B------:R-:W-:Y:S02]  /*2dc0*/  FSEL R30, R51, -INF , !P5 ;  /* 0xff800000331e7808 */ /* 0x000fe40006800000 */
[----:B------:R-:W-:Y:S02]  /*2dd0*/  ISETP.GE.AND P5, PT, R8, R140, PT ;  /* 0x0000008c0800720c */ /* 0x000fe40003fa6270 */
[----:B------:R-:W-:Y:S01]  /*2de0*/  FSEL R8, R47, -INF , !P4 ;  /* 0xff8000002f087808 */ /* 0x000fe20006000000 */
[----:B------:R-:W-:Y:S01]  /*2df0*/  VIADD R4, R53, 0x39 ;  /* 0x0000003935047836 */ /* 0x000fe20000000000 */
[----:B------:R-:W-:Y:S02]  /*2e00*/  FSEL R102, R40, -INF , !P6 ;  /* 0xff80000028667808 */ /* 0x000fe40007000000 */
[----:B------:R-:W-:-:S02]  /*2e10*/  FSEL R82, R49, -INF , !P2 ;  /* 0xff80000031527808 */ /* 0x000fc40005000000 */
[C---:B------:R-:W-:Y:S02]  /*2e20*/  ISETP.GE.AND P4, PT, R9.reuse, R140, PT ;  /* 0x0000008c0900720c */ /* 0x040fe40003f86270 */
[-C--:B------:R-:W-:Y:S01]  /*2e30*/  ISETP.GE.AND P6, PT, R9, R137.reuse, PT ;  /* 0x000000890900720c */ /* 0x080fe20003fc6270 */
[----:B------:R-:W-:Y:S01]  /*2e40*/  VIADD R9, R53, 0x30 ;  /* 0x0000003035097836 */ /* 0x000fe20000000000 */
[----:B------:R-:W-:Y:S02]  /*2e50*/  FSEL R50, R73, -INF , !P1 ;  /* 0xff80000049327808 */ /* 0x000fe40004800000 */
[----:B------:R-:W-:Y:S02]  /*2e60*/  ISETP.GE.AND P2, PT, R19, R137, PT ;  /* 0x000000891300720c */ /* 0x000fe40003f46270 */
[----:B------:R-:W-:Y:S02]  /*2e70*/  PLOP3.LUT P1, PT, PT, PT, UP0, 0x80, 0x0 ;  /* 0x000000000000781c */ /* 0x000fe40003f2f008 */
[----:B------:R-:W-:-:S02]  /*2e80*/  FSEL R110, R42, -INF , !P2 ;  /* 0xff8000002a6e7808 */ /* 0x000fc40005000000 */
[----:B------:R-:W-:Y:S02]  /*2e90*/  FSEL R114, R41, -INF , !P5 ;  /* 0xff80000029727808 */ /* 0x000fe40006800000 */
[CC--:B------:R-:W-:Y:S02]  /*2ea0*/  ISETP.GE.AND P2, PT, R9.reuse, R140.reuse, PT ;  /* 0x0000008c0900720c */ /* 0x0c0fe40003f46270 */
[----:B------:R-:W-:Y:S01]  /*2eb0*/  ISETP.GE.AND P5, PT, R9, R137, PT ;  /* 0x000000890900720c */ /* 0x000fe20003fa6270 */
[----:B------:R-:W-:Y:S01]  /*2ec0*/  VIADD R9, R53, 0x38 ;  /* 0x0000003835097836 */ /* 0x000fe20000000000 */
[----:B------:R-:W-:Y:S02]  /*2ed0*/  FSEL R52, R39, -INF , !P6 ;  /* 0xff80000027347808 */ /* 0x000fe40007000000 */
[----:B------:R-:W-:Y:S02]  /*2ee0*/  ISETP.GE.AND P6, PT, R53, R140, PT ;  /* 0x0000008c3500720c */ /* 0x000fe40003fc6270 */
[----:B------:R-:W-:-:S02]  /*2ef0*/  FSEL R64, R36, -INF , !P3 ;  /* 0xff80000024407808 */ /* 0x000fc40005800000 */
[----:B------:R-:W-:Y:S02]  /*2f00*/  FSEL R54, R38, -INF , !P0 ;  /* 0xff80000026367808 */ /* 0x000fe40004000000 */
[----:B------:R-:W-:Y:S02]  /*2f10*/  FSEL R66, R37, -INF , !P4 ;  /* 0xff80000025427808 */ /* 0x000fe40006000000 */
[----:B------:R-:W-:Y:S02]  /*2f20*/  FSEL R48, R72, -INF , !P2 ;  /* 0xff80000048307808 */ /* 0x000fe40005000000 */
[----:B------:R-:W-:Y:S02]  /*2f30*/  FSEL R44, R74, -INF , !P5 ;  /* 0xff8000004a2c7808 */ /* 0x000fe40006800000 */
[----:B------:R-:W-:Y:S02]  /*2f40*/  FSEL R60, R60, -INF , !P6 ;  /* 0xff8000003c3c7808 */ /* 0x000fe40007000000 */
[----:B------:R-:W-:-:S02]  /*2f50*/  ISETP.GE.AND P3, PT, R11, R137, PT ;  /* 0x000000890b00720c */ /* 0x000fc40003f66270 */
[CC--:B------:R-:W-:Y:S02]  /*2f60*/  ISETP.GE.AND P0, PT, R9.reuse, R140.reuse, PT ;  /* 0x0000008c0900720c */ /* 0x0c0fe40003f06270 */
[-C--:B------:R-:W-:Y:S02]  /*2f70*/  ISETP.GE.AND P4, PT, R9, R137.reuse, PT ;  /* 0x000000890900720c */ /* 0x080fe40003f86270 */
[-C--:B------:R-:W-:Y:S02]  /*2f80*/  ISETP.GE.AND P2, PT, R53, R137.reuse, PT ;  /* 0x000000893500720c */ /* 0x080fe40003f46270 */
[C---:B------:R-:W-:Y:S02]  /*2f90*/  ISETP.GE.AND P5, PT, R4.reuse, R140, PT ;  /* 0x0000008c0400720c */ /* 0x040fe40003fa6270 */
[----:B------:R-:W-:Y:S01]  /*2fa0*/  ISETP.GE.AND P6, PT, R4, R137, PT ;  /* 0x000000890400720c */ /* 0x000fe20003fc6270 */
[----:B------:R-:W-:Y:S01]  /*2fb0*/  IMAD.IADD R4, R2, 0x1, R93 ;  /* 0x0000000102047824 */ /* 0x000fe200078e025d */
        /* <DEDUP_REMOVED lines=72> */
.L_x_989:
[----:B------:R-:W-:Y:S05]  /*3440*/  BSYNC B0 ;  /* 0x0000000000007941 */ /* 0x000fea0003800000 */
.L_x_988:
[----:B------:R-:W0:Y:S02]  /*3450*/  LDGDEPBAR ;  /* 0x00000000000079af */ /* 0x000e240000000000 */
.L_x_987:
[----:B-12---:R-:W-:Y:S01]  /*3460*/  FMNMX.FTZ R7, R60, R58, !PT ;  /* 0x0000003a3c077209 */ /* 0x006fe20007810000 */
[----:B------:R-:W-:Y:S01]  /*3470*/  USHF.L.U32 UR5, UR23, 0x1, URZ ;  /* 0x0000000117057899 */ /* 0x000fe2000800063f */
[----:B------:R-:W-:Y:S01]  /*3480*/  FMNMX.FTZ R5, R62, R56, !PT ;  /* 0x000000383e057209 */ /* 0x000fe20007810000 */
[----:B------:R-:W-:Y:S01]  /*3490*/  IMAD.WIDE.U32 R138, R124, -0x2daee0ad, RZ ;  /* 0xd2511f537c8a7825 */ /* 0x000fe200078e00ff */
[----:B------:R-:W-:Y:S01]  /*34a0*/  FMNMX.FTZ R7, R76, R7, !PT ;  /* 0x000000074c077209 */ /* 0x000fe20007810000 */
[----:B------:R-:W-:Y:S01]  /*34b0*/  ULOP3.LUT UR29, UR5, UR25, URZ, 0x3c, !UPT ;  /* 0x00000019051d7292 */ /* 0x000fe2000f8e3c3f */
[----:B------:R-:W-:Y:S01]  /*34c0*/  FMNMX.FTZ R5, R18, R5, !PT ;  /* 0x0000000512057209 */ /* 0x000fe20007810000 */
[----:B------:R-:W-:Y:S01]  /*34d0*/  UIADD3 UR6, UR24, -0x61c88647, URZ ;  /* 0x9e3779b918067890 */ /* 0x000fe2000fffe03f */
[----:B------:R-:W-:Y:S01]  /*34e0*/  FMNMX.FTZ R7, R78, R7, !PT ;  /* 0x000000074e077209 */ /* 0x000fe20007810000 */
[----:B------:R-:W-:Y:S01]  /*34f0*/  UIADD3 UR7, UR25, -0x4498517b, URZ ;  /* 0xbb67ae8519077890 */ /* 0x000fe2000fffe03f */
[----:B------:R-:W-:Y:S01]  /*3500*/  FMNMX.FTZ R5, R16, R5, !PT ;  /* 0x0000000510057209 */ /* 0x000fe20007810000 */
[----:B------:R-:W-:Y:S01]  /*3510*/  UIADD3 UR33, UR24, 0x3c6ef372, URZ ;  /* 0x3c6ef37218217890 */ /* 0x000fe2000fffe03f */
[----:B------:R-:W-:Y:S01]  /*3520*/  FMNMX.FTZ R7, R80, R7, !PT ;  /* 0x0000000750077209 */ /* 0x000fe20007810000 */
[----:B------:R-:W-:Y:S01]  /*3530*/  UIADD3 UR32, UR25, 0x76cf5d0a, URZ ;  /* 0x76cf5d0a19207890 */ /* 0x000fe2000fffe03f */
[----:B------:R-:W-:Y:S01]  /*3540*/  FMNMX.FTZ R5, R28, R5, !PT ;  /* 0x000000051c057209 */ /* 0x000fe20007810000 */
[----:B------:R-:W-:Y:S01]  /*3550*/  UIADD3 UR30, UR25, 0x32370b8f, URZ ;  /* 0x32370b8f191e7890 */ /* 0x000fe2000fffe03f */
[----:B------:R-:W-:Y:S01]  /*3560*/  FMNMX.FTZ R7, R82, R7, !PT ;  /* 0x0000000752077209 */ /* 0x000fe20007810000 */
[----:B------:R-:W-:Y:S01]  /*3570*/  UIADD3 UR5, UR5, 0x1, URZ ;  /* 0x0000000105057890 */ /* 0x000fe2000fffe03f */
[----:B------:R-:W-:Y:S01]  /*3580*/  FMNMX.FTZ R5, R30, R5, !PT ;  /* 0x000000051e057209 */ /* 0x000fe20007810000 */
[----:B------:R-:W-:Y:S01]  /*3590*/  ULDC UR34, c[0x0][0x2ec] ;  /* 0x0000bb0000227ab9 */ /* 0x000fe20000000800 */
[----:B------:R-:W-:Y:S01]  /*35a0*/  FMNMX.FTZ R7, R84, R7, !PT ;  /* 0x0000000754077209 */ /* 0x000fe20007810000 */
[----:B------:R-:W-:Y:S01]  /*35b0*/  UIADD3 UR31, UR24, -0x255992d5, URZ ;  /* 0xdaa66d2b181f7890 */ /* 0x000fe2000fffe03f */
[----:B------:R-:W-:Y:S01]  /*35c0*/  FMNMX.FTZ R5, R10, R5, !PT ;  /* 0x000000050a057209 */ /* 0x000fe20007810000 */
[----:B------:R-:W-:Y:S01]  /*35d0*/  ULOP3.LUT UR5, UR5, UR25, URZ, 0x3c, !UPT ;  /* 0x0000001905057292 */ /* 0x000fe2000f8e3c3f */
[----:B------:R-:W-:Y:S01]  /*35e0*/  FMNMX.FTZ R7, R32, R7, !PT ;  /* 0x0000000720077209 */ /* 0x000fe20007810000 */
[----:B------:R-:W-:Y:S01]  /*35f0*/  IMAD.U32 R152, RZ, RZ, UR12 ;  /* 0x0000000cff987e24 */ /* 0x000fe2000f8e00ff */
[----:B------:R-:W-:Y:S01]  /*3600*/  FMNMX.FTZ R5, R8, R5, !PT ;  /* 0x0000000508057209 */ /* 0x000fe20007810000 */
[----:B------:R-:W-:Y:S01]  /*3610*/  USHF.L.U32 UR17, UR17, 0x3, URZ ;  /* 0x0000000311117899 */ /* 0x000fe2000800063f */
        /* <DEDUP_REMOVED lines=16> */
[----:B------:R-:W-:Y:S01]  /*3720*/  LOP3.LUT R125, R0, UR24, RZ, 0x3c, !PT ;  /* 0x00000018007d7c12 */ /* 0x000fe2000f8e3cff */
[----:B------:R-:W1:Y:S01]  /*3730*/  SHFL.BFLY PT, R9, R6, 0x2, 0x1f ;  /* 0x0c401f0006097f89 */ /* 0x000e6200000e0000 */
[----:B------:R-:W-:Y:S02]  /*3740*/  LEA R130, R4, UR4, 0x1 ;  /* 0x0000000404827c11 */ /* 0x000fe4000f8e08ff */
[----:B------:R-:W-:Y:S01]  /*3750*/  LEA R152, R152, UR12, 0x10 ;  /* 0x0000000c98987c11 */ /* 0x000fe2000f8e80ff */
[----:B------:R-:W2:Y:S02]  /*3760*/  SHFL.BFLY PT, R0, R5, 0x2, 0x1f ;  /* 0x0c401f0005007f89 */ /* 0x000ea400000e0000 */
[----:B------:R-:W-:-:S05]  /*3770*/  IMAD R128, R3, 0x2, R130 ;  /* 0x0000000203807824 */ /* 0x000fca00078e0282 */
[----:B------:R-:W-:Y:S01]  /*3780*/  LDSM.16.MT88.4 R40, [R128+0x6000] ;  /* 0x006000008028783b */ /* 0x000fe20000004200 */
[----:B-1----:R-:W-:Y:S01]  /*3790*/  FMNMX.FTZ R9, R6, R9, !PT ;  /* 0x0000000906097209 */ /* 0x002fe20007810000 */
[----:B------:R-:W-:Y:S01]  /*37a0*/  IMAD.WIDE.U32 R6, R136, -0x326172a9, RZ ;  /* 0xcd9e8d5788067825 */ /* 0x000fe200078e00ff */
[----:B--2---:R-:W-:-:S03]  /*37b0*/  FMNMX.FTZ R0, R5, R0, !PT ;  /* 0x0000000005007209 */ /* 0x004fc60007810000 */
[----:B------:R-:W1:Y:S01]  /*37c0*/  SHFL.BFLY PT, R2, R9, 0x1, 0x1f ;  /* 0x0c201f0009027f89 */ /* 0x000e6200000e0000 */
[----:B------:R-:W-:Y:S02]  /*37d0*/  LOP3.LUT R70, R7, R125, RZ, 0x3c, !PT ;  /* 0x0000007d07467212 */ /* 0x000fe400078e3cff */
[----:B------:R-:W-:Y:S01]  /*37e0*/  LOP3.LUT R7, R139, UR29, RZ, 0x3c, !PT ;  /* 0x0000001d8b077c12 */ /* 0x000fe2000f8e3cff */
[----:B------:R-:W-:Y:S02]  /*37f0*/  UIADD3 UR29, UR24, 0x78dde6e4, URZ ;  /* 0x78dde6e4181d7890 */ /* 0x000fe4000fffe03f */
[----:B------:R-:W-:-:S04]  /*3800*/  IMAD.WIDE.U32 R70, R70, -0x2daee0ad, RZ ;  /* 0xd2511f5346467825 */ /* 0x000fc800078e00ff */
[----:B------:R-:W-:Y:S01]  /*3810*/  IMAD.WIDE.U32 R72, R7, -0x326172a9, RZ ;  /* 0xcd9e8d5707487825 */ /* 0x000fe200078e00ff */
[----:B------:R-:W-:Y:S01]  /*3820*/  LOP3.LUT R68, R71, UR7, R138, 0x96, !PT ;  /* 0x0000000747447c12 */ /* 0x000fe2000f8e968a */
[----:B------:R-:W-:Y:S01]  /*3830*/  UIADD3 UR7, UR25, -0x126145ec, URZ ;  /* 0xed9eba1419077890 */ /* 0x000fe2000fffe03f */
[----:B------:R-:W-:Y:S01]  /*3840*/  LOP3.LUT R138, R139, UR5, RZ, 0x3c, !PT ;  /* 0x000000058b8a7c12 */ /* 0x000fe2000f8e3cff */
[----:B------:R-:W-:Y:S01]  /*3850*/  UIADD3 UR5, UR25, -0x56f99767, URZ ;  /* 0xa906689919057890 */ /* 0x000fe2000fffe03f */
[----:B------:R-:W-:Y:S01]  /*3860*/  LOP3.LUT R7, R73, UR6, R6, 0x96, !PT ;  /* 0x0000000649077c12 */ /* 0x000fe2000f8e9606 */
[----:B------:R-:W-:-:S04]  /*3870*/  IMAD.WIDE.U32 R68, R68, -0x326172a9, RZ ;  /* 0xcd9e8d5744447825 */ /* 0x000fc800078e00ff */
[----:B------:R-:W-:Y:S01]  /*3880*/  IMAD.WIDE.U32 R118, R7, -0x2daee0ad, RZ ;  /* 0xd2511f5307767825 */ /* 0x000fe200078e00ff */
[----:B------:R-:W-:Y:S01]  /*3890*/  LOP3.LUT R72, R69, UR33, R72, 0x96, !PT ;  /* 0x0000002145487c12 */ /* 0x000fe2000f8e9648 */
[----:B------:R-:W2:Y:S01]  /*38a0*/  SHFL.BFLY PT, R7, R0, 0x1, 0x1f ;  /* 0x0c201f0000077f89 */ /* 0x000ea200000e0000 */
[----:B-1----:R-:W-:Y:S01]  /*38b0*/  FMNMX.FTZ R2, R9, R2, !PT ;  /* 0x0000000209027209 */ /* 0x002fe20007810000 */
[----:B------:R-:W-:Y:S01]  /*38c0*/  IMAD.WIDE.U32 R138, R138, -0x326172a9, RZ ;  /* 0xcd9e8d578a8a7825 */ /* 0x000fe200078e00ff */
[----:B------:R-:W-:Y:S02]  /*38d0*/  LOP3.LUT R5, R119, UR32, R70, 0x96, !PT ;  /* 0x0000002077057c12 */ /* 0x000fe4000f8e9646 */
[----:B------:R-:W-:Y:S01]  /*38e0*/  FSETP.NEU.FTZ.AND P0, PT, R2, -INF , PT ;  /* 0xff8000000200780b */ /* 0x000fe20003f1d000 */
[----:B------:R-:W-:-:S04]  /*38f0*/  IMAD.WIDE.U32 R72, R72, -0x2daee0ad, RZ ;  /* 0xd2511f5348487825 */ /* 0x000fc800078e00ff */
[----:B------:R-:W-:Y:S01]  /*3900*/  FMUL.FTZ R151, R2, UR34 ;  /* 0x0000002202977c20 */ /* 0x000fe20008410000 */
[----:B------:R-:W-:Y:S01]  /*3910*/  LOP3.LUT R138, R69, UR33, R138, 0x96, !PT ;  /* 0x00000021458a7c12 */ /* 0x000fe2000f8e968a */
[----:B------:R-:W-:Y:S01]  /*3920*/  IMAD.WIDE.U32 R120, R5, -0x326172a9, RZ ;  /* 0xcd9e8d5705787825 */ /* 0x000fe200078e00ff */
[----:B------:R-:W-:Y:S02]  /*3930*/  LOP3.LUT R118, R73, UR30, R118, 0x96, !PT ;  /* 0x0000001e49767c12 */ /* 0x000fe4000f8e9676 */
[----:B------:R-:W-:Y:S02]  /*3940*/  FSEL R151, R151, RZ, P0 ;  /* 0x000000ff97977208 */ /* 0x000fe40000000000 */
[----:B------:R-:W-:Y:S01]  /*3950*/  LOP3.LUT R5, R121, UR31, R68, 0x96, !PT ;  /* 0x0000001f79057c12 */ /* 0x000fe2000f8e9644 */
[----:B------:R-:W-:-:S04]  /*3960*/  IMAD.WIDE.U32 R118, R118, -0x326172a9, RZ ;  /* 0xcd9e8d5776767825 */ /* 0x000fc800078e00ff */
[--C-:B------:R-:W-:Y:S01]  /*3970*/  FFMA.FTZ R109, R60, UR34, -R151.reuse ;  /* 0x000000223c6d7c23 */ /* 0x100fe20008010897 */
[----:B------:R-:W-:Y:S01]  /*3980*/  FFMA.FTZ R108, R58, UR34, -R151 ;  /* 0x000000223a6c7c23 */ /* 0x000fe20008010897 */
[----:B------:R-:W-:Y:S01]  /*3990*/  IMAD.WIDE.U32 R12, R5, -0x2daee0ad, RZ ;  /* 0xd2511f53050c7825 */ /* 0x000fe200078e00ff */
[----:B------:R-:W-:-:S03]  /*39a0*/  LOP3.LUT R120, R119, UR29, R120, 0x96, !PT ;  /* 0x0000001d77787c12 */ /* 0x000fc6000f8e9678 */
[----:B------:R-:W-:Y:S01]  /*39b0*/  FFMA.FTZ R104, R76, UR34, -R151 ;  /* 0x000000224c687c23 */ /* 0x000fe20008010897 */
[----:B--2---:R-:W-:Y:S01]  /*39c0*/  FMNMX.FTZ R0, R0, R7, !PT ;  /* 0x0000000700007209 */ /* 0x004fe20007810000 */
[----:B------:R-:W-:Y:S01]  /*39d0*/  MUFU.EX2 R109, R109 ;  /* 0x0000006d006d7308 */ /* 0x000fe20000000800 */
[----:B------:R-:W-:Y:S01]  /*39e0*/  LOP3.LUT R72, R13, UR7, R72, 0x96, !PT ;  /* 0x000000070d487c12 */ /* 0x000fe2000f8e9648 */
[----:B------:R-:W-:Y:S01]  /*39f0*/  IMAD.WIDE.U32 R120, R120, -0x2daee0ad, RZ ;  /* 0xd2511f5378787825 */ /* 0x000fe200078e00ff */
[----:B------:R-:W-:-:S03]  /*3a00*/  FSETP.NEU.FTZ.AND P0, PT, R0, -INF , PT ;  /* 0xff8000000000780b */ /* 0x000fc60003f1d000 */
[----:B------:R-:W-:Y:S01]  /*3a10*/  FMUL.FTZ R149, R0, UR34 ;  /* 0x0000002200957c20 */ /* 0x000fe20008410000 */
[----:B------:R-:W-:Y:S01]  /*3a20*/  LOP3.LUT R5, R139, UR6, R6, 0x96, !PT ;  /* 0x000000068b057c12 */ /* 0x000fe2000f8e9606 */
[----:B------:R-:W-:Y:S01]  /*3a30*/  UIADD3 UR6, UR24, 0x1715609d, URZ ;  /* 0x1715609d18067890 */ /* 0x000fe2000fffe03f */
[----:B------:R-:W-:Y:S01]  /*3a40*/  LOP3.LUT R122, R121, UR5, R12, 0x96, !PT ;  /* 0x00000005797a7c12 */ /* 0x000fe2000f8e960c */
[----:B------:R-:W-:Y:S01]  /*3a50*/  IMAD.WIDE.U32 R72, R72, -0x326172a9, RZ ;  /* 0xcd9e8d5748487825 */ /* 0x000fe200078e00ff */
[----:B------:R-:W-:Y:S01]  /*3a60*/  FSEL R149, R149, RZ, P0 ;  /* 0x000000ff95957208 */ /* 0x000fe20000000000 */
[----:B------:R-:W1:Y:S02]  /*3a70*/  MUFU.EX2 R108, R108 ;  /* 0x0000006c006c7308 */ /* 0x000e640000000800 */
[----:B------:R-:W-:Y:S01]  /*3a80*/  FFMA.FTZ R101, R78, UR34, -R151 ;  /* 0x000000224e657c23 */ /* 0x000fe20008010897 */
[----:B------:R-:W-:Y:S01]  /*3a90*/  IMAD.WIDE.U32 R122, R122, -0x326172a9, RZ ;  /* 0xcd9e8d577a7a7825 */ /* 0x000fe200078e00ff */
[----:B------:R-:W-:-:S03]  /*3aa0*/  LOP3.LUT R118, R73, UR6, R118, 0x96, !PT ;  /* 0x0000000649767c12 */ /* 0x000fc6000f8e9676 */
[--C-:B------:R-:W-:Y:S01]  /*3ab0*/  FFMA.FTZ R107, R62, UR34, -R149.reuse ;  /* 0x000000223e6b7c23 */ /* 0x100fe20008010895 */
[--C-:B------:R-:W-:Y:S01]  /*3ac0*/  FFMA.FTZ R106, R56, UR34, -R149.reuse ;  /* 0x00000022386a7c23 */ /* 0x100fe20008010895 */
[--C-:B------:R-:W-:Y:S01]  /*3ad0*/  FFMA.FTZ R105, R18, UR34, -R149.reuse ;  /* 0x0000002212697c23 */ /* 0x100fe20008010895 */
[----:B------:R-:W-:Y:S01]  /*3ae0*/  LOP3.LUT R6, R122, 0xffff, RZ, 0xc0, !PT ;  /* 0x0000ffff7a067812 */ /* 0x000fe200078ec0ff */
[----:B------:R-:W-:Y:S01]  /*3af0*/  FFMA.FTZ R100, R16, UR34, -R149 ;  /* 0x0000002210647c23 */ /* 0x000fe20008010895 */
[----:B------:R-:W2:Y:S01]  /*3b00*/  LDSM.16.MT88.4 R76, [R130+0x6000] ;  /* 0x00600000824c783b */ /* 0x000ea20000004200 */
[----:B------:R-:W-:Y:S01]  /*3b10*/  MUFU.EX2 R107, R107 ;  /* 0x0000006b006b7308 */ /* 0x000fe20000000800 */
[----:B------:R-:W-:Y:S01]  /*3b20*/  LOP3.LUT R12, R123, UR18, R72, 0x96, !PT ;  /* 0x000000127b0c7c12 */ /* 0x000fe2000f8e9648 */
[----:B------:R-:W-:Y:S01]  /*3b30*/  IMAD.WIDE.U32 R118, R118, -0x2daee0ad, RZ ;  /* 0xd2511f5376767825 */ /* 0x000fe200078e00ff */
[----:B------:R-:W-:-:S03]  /*3b40*/  LOP3.LUT R13, R122, 0xff, RZ, 0xc0, !PT ;  /* 0x000000ff7a0d7812 */ /* 0x000fc600078ec0ff */
[--C-:B------:R-:W-:Y:S01]  /*3b50*/  FFMA.FTZ R98, R80, UR34, -R151.reuse ;  /* 0x0000002250627c23 */ /* 0x100fe20008010897 */
[----:B------:R-:W-:Y:S01]  /*3b60*/  SHF.R.U32.HI R6, RZ, 0x8, R6 ;  /* 0x00000008ff067819 */ /* 0x000fe20000011606 */
[----:B------:R-:W-:Y:S01]  /*3b70*/  FFMA.FTZ R97, R82, UR34, -R151 ;  /* 0x0000002252617c23 */ /* 0x000fe20008010897 */
[--C-:B------:R-:W-:Y:S01]  /*3b80*/  FFMA.FTZ R99, R28, UR34, -R149.reuse ;  /* 0x000000221c637c23 */ /* 0x100fe20008010895 */
[----:B------:R-:W3:Y:S01]  /*3b90*/  MUFU.EX2 R106, R106 ;  /* 0x0000006a006a7308 */ /* 0x000ee20000000800 */
[----:B------:R-:W-:Y:S01]  /*3ba0*/  FFMA.FTZ R96, R30, UR34, -R149 ;  /* 0x000000221e607c23 */ /* 0x000fe20008010895 */
[----:B------:R-:W-:Y:S01]  /*3bb0*/  LOP3.LUT R14, R12, 0xffff, RZ, 0xc0, !PT ;  /* 0x0000ffff0c0e7812 */ /* 0x000fe200078ec0ff */
[--C-:B------:R-:W-:Y:S01]  /*3bc0*/  FFMA.FTZ R92, R84, UR34, -R151.reuse ;  /* 0x00000022545c7c23 */ /* 0x100fe20008010897 */
[----:B------:R-:W-:Y:S01]  /*3bd0*/  SHF.R.U32.HI R17, RZ, 0x10, R12 ;  /* 0x00000010ff117819 */ /* 0x000fe2000001160c */
[----:B------:R-:W-:Y:S01]  /*3be0*/  FFMA.FTZ R89, R32, UR34, -R151 ;  /* 0x0000002220597c23 */ /* 0x000fe20008010897 */
[----:B------:R-:W-:Y:S01]  /*3bf0*/  PRMT R13, R13, 0x5410, R6 ;  /* 0x000054100d0d7816 */ /* 0x000fe20000000006 */
[--C-:B------:R-:W-:Y:S01]  /*3c00*/  FFMA.FTZ R95, R10, UR34, -R149.reuse ;  /* 0x000000220a5f7c23 */ /* 0x100fe20008010895 */
[----:B------:R-:W-:Y:S01]  /*3c10*/  MUFU.EX2 R104, R104 ;  /* 0x0000006800687308 */ /* 0x000fe20000000800 */
[----:B------:R-:W-:Y:S01]  /*3c20*/  LOP3.LUT R6, R118, 0xffff, RZ, 0xc0, !PT ;  /* 0x0000ffff76067812 */ /* 0x000fe200078ec0ff */
[----:B------:R-:W-:Y:S01]  /*3c30*/  FFMA.FTZ R90, R8, UR34, -R149 ;  /* 0x00000022085a7c23 */ /* 0x000fe20008010895 */
[----:B------:R-:W-:Y:S01]  /*3c40*/  LOP3.LUT R19, R12, 0xff, RZ, 0xc0, !PT ;  /* 0x000000ff0c137812 */ /* 0x000fe200078ec0ff */
[----:B------:R-:W-:Y:S01]  /*3c50*/  IMAD.WIDE.U32 R142, R5, -0x2daee0ad, RZ ;  /* 0xd2511f53058e7825 */ /* 0x000fe200078e00ff */
[----:B------:R-:W-:-:S03]  /*3c60*/  SHF.R.U32.HI R12, RZ, 0x18, R12 ;  /* 0x00000018ff0c7819 */ /* 0x000fc6000001160c */
[----:B------:R-:W-:Y:S01]  /*3c70*/  FFMA.FTZ R110, R110, UR34, -R149 ;  /* 0x000000226e6e7c23 */ /* 0x000fe20008010895 */
[----:B------:R-:W-:Y:S01]  /*3c80*/  SHF.R.U32.HI R14, RZ, 0x8, R14 ;  /* 0x00000008ff0e7819 */ /* 0x000fe2000001160e */
[----:B------:R-:W4:Y:S01]  /*3c90*/  MUFU.EX2 R101, R101 ;  /* 0x0000006500657308 */ /* 0x000f220000000800 */
[----:B------:R-:W-:Y:S01]  /*3ca0*/  LOP3.LUT R17, R17, 0xff, RZ, 0xc0, !PT ;  /* 0x000000ff11117812 */ /* 0x000fe200078ec0ff */
[----:B------:R-:W-:Y:S01]  /*3cb0*/  IMAD.WIDE.U32 R138, R138, -0x2daee0ad, RZ ;  /* 0xd2511f538a8a7825 */ /* 0x000fe200078e00ff */
[----:B------:R-:W-:-:S03]  /*3cc0*/  LOP3.LUT R37, R118, 0xff, RZ, 0xc0, !PT ;  /* 0x000000ff76257812 */ /* 0x000fc600078ec0ff */
[----:B------:R-:W-:Y:S01]  /*3cd0*/  FFMA.FTZ R147, R66, UR34, -R151 ;  /* 0x0000002242937c23 */ /* 0x000fe20008010897 */
[----:B------:R-:W-:Y:S01]  /*3ce0*/  SHF.R.U32.HI R6, RZ, 0x8, R6 ;  /* 0x00000008ff067819 */ /* 0x000fe20000011606 */
[----:B------:R-:W-:Y:S01]  /*3cf0*/  FFMA.FTZ R148, R54, UR34, -R149 ;  /* 0x0000002236947c23 */ /* 0x000fe20008010895 */
[----:B-1----:R-:W-:Y:S01]  /*3d00*/  F2FP.BF16.F32.PACK_AB R93, R108, R109 ;  /* 0x0000006d6c5d723e */ /* 0x002fe200000010ff */
[----:B------:R-:W-:Y:S01]  /*3d10*/  MUFU.EX2 R105, R105 ;  /* 0x0000006900697308 */ /* 0x000fe20000000800 */
[----:B---3--:R-:W-:Y:S01]  /*3d20*/  F2FP.BF16.F32.PACK_AB R94, R106, R107 ;  /* 0x0000006b6a5e723e */ /* 0x008fe200000010ff */
[--C-:B------:R-:W-:Y:S01]  /*3d30*/  FFMA.FTZ R150, R48, UR34, -R151.reuse ;  /* 0x0000002230967c23 */ /* 0x100fe20008010897 */
[----:B------:R-:W-:Y:S01]  /*3d40*/  PRMT R19, R19, 0x5410, R14 ;  /* 0x0000541013137816 */ /* 0x000fe2000000000e */
[----:B------:R-:W-:Y:S01]  /*3d50*/  FFMA.FTZ R145, R50, UR34, -R151 ;  /* 0x0000002232917c23 */ /* 0x000fe20008010897 */
[----:B------:R-:W-:Y:S01]  /*3d60*/  PRMT R17, R17, 0x5410, R12 ;  /* 0x0000541011117816 */ /* 0x000fe2000000000c */
[--C-:B------:R-:W-:Y:S01]  /*3d70*/  FFMA.FTZ R146, R44, UR34, -R149.reuse ;  /* 0x000000222c927c23 */ /* 0x100fe20008010895 */
[----:B------:R-:W-:Y:S01]  /*3d80*/  SHF.R.U32.HI R34, RZ, 0x10, R122 ;  /* 0x00000010ff227819 */ /* 0x000fe2000001167a */
[----:B------:R-:W1:Y:S01]  /*3d90*/  MUFU.EX2 R100, R100 ;  /* 0x0000006400647308 */ /* 0x000e620000000800 */
[----:B------:R-:W-:Y:S01]  /*3da0*/  PRMT R37, R37, 0x5410, R6 ;  /* 0x0000541025257816 */ /* 0x000fe20000000006 */
[----:B------:R-:W-:Y:S01]  /*3db0*/  FFMA.FTZ R141, R46, UR34, -R149 ;  /* 0x000000222e8d7c23 */ /* 0x000fe20008010895 */
[----:B------:R-:W-:Y:S01]  /*3dc0*/  PRMT R91, R93, 0x7632, R91 ;  /* 0x000076325d5b7816 */ /* 0x000fe2000000005b */
[----:B------:R-:W-:Y:S01]  /*3dd0*/  FFMA.FTZ R188, R24, UR34, -R151 ;  /* 0x0000002218bc7c23 */ /* 0x000fe20008010897 */
[----:B------:R-:W-:Y:S01]  /*3de0*/  PRMT R87, R94, 0x7632, R87 ;  /* 0x000076325e577816 */ /* 0x000fe20000000057 */
[----:B------:R-:W-:Y:S01]  /*3df0*/  FFMA.FTZ R186, R20, UR34, -R149 ;  /* 0x0000002214ba7c23 */ /* 0x000fe20008010895 */
[----:B------:R-:W-:Y:S01]  /*3e00*/  LOP3.LUT R6, R119, UR22, R120, 0x96, !PT ;  /* 0x0000001677067c12 */ /* 0x000fe2000f8e9678 */
[----:B------:R-:W-:Y:S01]  /*3e10*/  MUFU.EX2 R98, R98 ;  /* 0x0000006200627308 */ /* 0x000fe20000000800 */
[--C-:B------:R-:W-:Y:S01]  /*3e20*/  HSET2.LE.AND R19, R19, R152.reuse, PT ;  /* 0x0000009813137233 */ /* 0x100fe20003803000 */
[----:B------:R-:W-:Y:S01]  /*3e30*/  FADD.FTZ R109, R109, R108 ;  /* 0x0000006c6d6d7221 */ /* 0x000fe20000010000 */
[----:B------:R-:W-:Y:S01]  /*3e40*/  HSET2.LE.AND R17, R17, R152, PT ;  /* 0x0000009811117233 */ /* 0x000fe20003803000 */
[----:B------:R-:W-:Y:S01]  /*3e50*/  FADD.FTZ R106, R107, R106 ;  /* 0x0000006a6b6a7221 */ /* 0x000fe20000010000 */
[----:B------:R-:W-:-:S02]  /*3e60*/  SHF.R.U32.HI R11, RZ, 0x18, R122 ;  /* 0x00000018ff0b7819 */ /* 0x000fc4000001167a */
[----:B------:R-:W-:Y:S01]  /*3e70*/  LOP3.LUT R34, R34, 0xff, RZ, 0xc0, !PT ;  /* 0x000000ff22227812 */ /* 0x000fe200078ec0ff */
[----:B------:R-:W3:Y:S01]  /*3e80*/  MUFU.EX2 R97, R97 ;  /* 0x0000006100617308 */ /* 0x000ee20000000800 */
[----:B------:R-:W-:Y:S02]  /*3e90*/  PRMT R56, R93, 0x5410, R91 ;  /* 0x000054105d387816 */ /* 0x000fe4000000005b */
[----:B------:R-:W-:Y:S02]  /*3ea0*/  PRMT R4, R94, 0x5410, R87 ;  /* 0x000054105e047816 */ /* 0x000fe40000000057 */
[----:B------:R-:W-:Y:S02]  /*3eb0*/  LOP3.LUT R12, R6, 0xffff, RZ, 0xc0, !PT ;  /* 0x0000ffff060c7812 */ /* 0x000fe400078ec0ff */
[----:B----4-:R-:W-:Y:S01]  /*3ec0*/  F2FP.BF16.F32.PACK_AB R86, R101, R104 ;  /* 0x000000686556723e */ /* 0x010fe200000010ff */
[----:B------:R-:W-:Y:S01]  /*3ed0*/  MUFU.EX2 R99, R99 ;  /* 0x0000006300637308 */ /* 0x000fe20000000800 */
[----:B-1----:R-:W-:Y:S01]  /*3ee0*/  F2FP.BF16.F32.PACK_AB R84, R100, R105 ;  /* 0x000000696454723e */ /* 0x002fe200000010ff */
[----:B------:R-:W-:Y:S01]  /*3ef0*/  FADD.FTZ R104, R104, R109 ;  /* 0x0000006d68687221 */ /* 0x000fe20000010000 */
[----:B------:R-:W-:Y:S01]  /*3f00*/  SHF.R.U32.HI R7, RZ, 0x10, R6 ;  /* 0x00000010ff077819 */ /* 0x000fe20000011606 */
[----:B------:R-:W-:Y:S01]  /*3f10*/  FADD.FTZ R105, R105, R106 ;  /* 0x0000006a69697221 */ /* 0x000fe20000010000 */
[----:B------:R-:W-:Y:S01]  /*3f20*/  PRMT R11, R34, 0x5410, R11 ;  /* 0x00005410220b7816 */ /* 0x000fe2000000000b */
[----:B------:R-:W-:Y:S01]  /*3f30*/  FADD.FTZ R101, R101, R104 ;  /* 0x0000006865657221 */ /* 0x000fe20000010000 */
[----:B------:R-:W-:Y:S01]  /*3f40*/  LOP3.LUT R56, R19, R56, RZ, 0xc0, !PT ;  /* 0x0000003813387212 */ /* 0x000fe200078ec0ff */
[----:B------:R-:W1:Y:S01]  /*3f50*/  MUFU.EX2 R96, R96 ;  /* 0x0000006000607308 */ /* 0x000e620000000800 */
[----:B------:R-:W-:Y:S01]  /*3f60*/  LOP3.LUT R57, R17, R4, RZ, 0xc0, !PT ;  /* 0x0000000411397212 */ /* 0x000fe200078ec0ff */
[----:B------:R-:W-:Y:S01]  /*3f70*/  FADD.FTZ R100, R100, R105 ;  /* 0x0000006964647221 */ /* 0x000fe20000010000 */
[----:B------:R-:W-:Y:S01]  /*3f80*/  LOP3.LUT R9, R6, 0xff, RZ, 0xc0, !PT ;  /* 0x000000ff06097812 */ /* 0x000fe200078ec0ff */
[----:B------:R-:W4:Y:S01]  /*3f90*/  LDSM.16.MT88.4 R16, [R130+0x6400] ;  /* 0x006400008210783b */ /* 0x000f220000004200 */
[----:B------:R-:W-:-:S02]  /*3fa0*/  SHF.R.U32.HI R12, RZ, 0x8, R12 ;  /* 0x00000008ff0c7819 */ /* 0x000fc4000001160c */
[----:B------:R-:W-:Y:S01]  /*3fb0*/  PRMT R85, R86, 0x7632, R85 ;  /* 0x0000763256557816 */ /* 0x000fe20000000055 */
[----:B------:R-:W-:Y:S01]  /*3fc0*/  MUFU.EX2 R92, R92 ;  /* 0x0000005c005c7308 */ /* 0x000fe20000000800 */
[----:B------:R-:W-:Y:S02]  /*3fd0*/  PRMT R35, R84, 0x7632, R35 ;  /* 0x0000763254237816 */ /* 0x000fe40000000023 */
[----:B------:R-:W-:Y:S02]  /*3fe0*/  SHF.R.U32.HI R6, RZ, 0x18, R6 ;  /* 0x00000018ff067819 */ /* 0x000fe40000011606 */
[----:B------:R-:W-:Y:S02]  /*3ff0*/  LOP3.LUT R7, R7, 0xff, RZ, 0xc0, !PT ;  /* 0x000000ff07077812 */ /* 0x000fe400078ec0ff */
[----:B---3--:R-:W-:Y:S01]  /*4000*/  F2FP.BF16.F32.PACK_AB R28, R97, R98 ;  /* 0x00000062611c723e */ /* 0x008fe200000010ff */
[----:B------:R-:W3:Y:S01]  /*4010*/  MUFU.EX2 R89, R89 ;  /* 0x0000005900597308 */ /* 0x000ee20000000800 */
[----:B-1----:R-:W-:Y:S01]  /*4020*/  F2FP.BF16.F32.PACK_AB R30, R96, R99 ;  /* 0x00000063601e723e */ /* 0x002fe200000010ff */
[----:B------:R-:W-:Y:S01]  /*4030*/  FADD.FTZ R98, R98, R101 ;  /* 0x0000006562627221 */ /* 0x000fe20000010000 */
[----:B------:R-:W-:Y:S01]  /*4040*/  PRMT R9, R9, 0x5410, R12 ;  /* 0x0000541009097816 */ /* 0x000fe2000000000c */
[----:B------:R-:W-:Y:S01]  /*4050*/  FADD.FTZ R99, R99, R100 ;  /* 0x0000006463637221 */ /* 0x000fe20000010000 */
[--C-:B------:R-:W-:Y:S01]  /*4060*/  HSET2.LE.AND R13, R13, R152.reuse, PT ;  /* 0x000000980d0d7233 */ /* 0x100fe20003803000 */
[----:B------:R-:W-:Y:S01]  /*4070*/  FADD.FTZ R97, R97, R98 ;  /* 0x0000006261617221 */ /* 0x000fe20000010000 */
[----:B------:R-:W-:Y:S01]  /*4080*/  HSET2.LE.AND R4, R11, R152, PT ;  /* 0x000000980b047233 */ /* 0x000fe20003803000 */
[----:B------:R-:W-:Y:S01]  /*4090*/  MUFU.EX2 R95, R95 ;  /* 0x0000005f005f7308 */ /* 0x000fe20000000800 */
[----:B------:R-:W-:Y:S01]  /*40a0*/  PRMT R58, R86, 0x5410, R85 ;  /* 0x00005410563a7816 */ /* 0x000fe20000000055 */
[----:B------:R-:W-:Y:S01]  /*40b0*/  FADD.FTZ R96, R96, R99 ;  /* 0x0000006360607221 */ /* 0x000fe20000010000 */
[----:B------:R-:W-:-:S02]  /*40c0*/  PRMT R59, R84, 0x5410, R35 ;  /* 0x00005410543b7816 */ /* 0x000fc40000000023 */
[----:B------:R-:W-:Y:S02]  /*40d0*/  PRMT R7, R7, 0x5410, R6 ;  /* 0x0000541007077816 */ /* 0x000fe40000000006 */
[----:B------:R-:W-:Y:S01]  /*40e0*/  PRMT R27, R28, 0x7632, R27 ;  /* 0x000076321c1b7816 */ /* 0x000fe2000000001b */
[----:B------:R-:W1:Y:S01]  /*40f0*/  MUFU.EX2 R90, R90 ;  /* 0x0000005a005a7308 */ /* 0x000e620000000800 */
[----:B------:R-:W-:Y:S02]  /*4100*/  SHF.R.U32.HI R15, RZ, 0x10, R118 ;  /* 0x00000010ff0f7819 */ /* 0x000fe40000011676 */
[----:B------:R-:W-:Y:S02]  /*4110*/  PRMT R29, R30, 0x7632, R29 ;  /* 0x000076321e1d7816 */ /* 0x000fe4000000001d */
[----:B------:R-:W-:Y:S02]  /*4120*/  LOP3.LUT R58, R13, R58, RZ, 0xc0, !PT ;  /* 0x0000003a0d3a7212 */ /* 0x000fe400078ec0ff */
[----:B------:R-:W-:Y:S01]  /*4130*/  LOP3.LUT R59, R4, R59, RZ, 0xc0, !PT ;  /* 0x0000003b043b7212 */ /* 0x000fe200078ec0ff */
[----:B------:R-:W-:Y:S01]  /*4140*/  MUFU.EX2 R110, R110 ;  /* 0x0000006e006e7308 */ /* 0x000fe20000000800 */
[----:B------:R-:W-:-:S02]  /*4150*/  HSET2.LE.AND R9, R9, R152, PT ;  /* 0x0000009809097233 */ /* 0x000fc40003803000 */
[----:B------:R-:W-:Y:S02]  /*4160*/  PRMT R12, R28, 0x5410, R27 ;  /* 0x000054101c0c7816 */ /* 0x000fe4000000001b */
[----:B------:R-:W-:Y:S01]  /*4170*/  SHF.R.U32.HI R14, RZ, 0x18, R118 ;  /* 0x00000018ff0e7819 */ /* 0x000fe20000011676 */
[C---:B--2---:R-:W-:Y:S01]  /*4180*/  HMMA.16816.F32.BF16 R80, R56.reuse, R76, RZ ;  /* 0x0000004c3850723c */ /* 0x044fe200000418ff */
[----:B------:R-:W-:Y:S01]  /*4190*/  LOP3.LUT R15, R15, 0xff, RZ, 0xc0, !PT ;  /* 0x000000ff0f0f7812 */ /* 0x000fe200078ec0ff */
[----:B------:R-:W-:Y:S01]  /*41a0*/  MUFU.EX2 R147, R147 ;  /* 0x0000009300937308 */ /* 0x000fe20000000800 */
[--C-:B------:R-:W-:Y:S02]  /*41b0*/  HSET2.LE.AND R7, R7, R152.reuse, PT ;  /* 0x0000009807077233 */ /* 0x100fe40003803000 */
[----:B------:R-:W-:Y:S01]  /*41c0*/  PRMT R4, R30, 0x5410, R29 ;  /* 0x000054101e047816 */ /* 0x000fe2000000001d */
[----:B------:R-:W-:Y:S01]  /*41d0*/  HMMA.16816.F32.BF16 R76, R56, R78, RZ ;  /* 0x0000004e384c723c */ /* 0x000fe200000418ff */
[----:B---3--:R-:W-:Y:S01]  /*41e0*/  F2FP.BF16.F32.PACK_AB R32, R89, R92 ;  /* 0x0000005c5920723e */ /* 0x008fe200000010ff */
[----:B------:R-:W-:Y:S01]  /*41f0*/  FADD.FTZ R92, R92, R97 ;  /* 0x000000615c5c7221 */ /* 0x000fe20000010000 */
[----:B------:R-:W-:Y:S01]  /*4200*/  LOP3.LUT R12, R9, R12, RZ, 0xc0, !PT ;  /* 0x0000000c090c7212 */ /* 0x000fe200078ec0ff */
[----:B------:R-:W-:Y:S01]  /*4210*/  MUFU.EX2 R148, R148 ;  /* 0x0000009400947308 */ /* 0x000fe20000000800 */
[----:B------:R-:W-:Y:S01]  /*4220*/  PRMT R15, R15, 0x5410, R14 ;  /* 0x000054100f0f7816 */ /* 0x000fe2000000000e */
[----:B------:R-:W2:Y:S01]  /*4230*/  LDSM.16.MT88.4 R8, [R128+0x6400] ;  /* 0x006400008008783b */ /* 0x000ea20000004200 */
[----:B------:R-:W-:Y:S01]  /*4240*/  LOP3.LUT R13, R7, R4, RZ, 0xc0, !PT ;  /* 0x00000004070d7212 */ /* 0x000fe200078ec0ff */
[----:B------:R-:W-:Y:S01]  /*4250*/  FADD.FTZ R92, R89, R92 ;  /* 0x0000005c595c7221 */ /* 0x000fe20000010000 */
[----:B------:R-:W-:Y:S01]  /*4260*/  PRMT R31, R32, 0x7632, R31 ;  /* 0x00007632201f7816 */ /* 0x000fe2000000001f */
[----:B------:R-:W3:Y:S01]  /*4270*/  LDSM.16.MT88.4 R4, [R130+0x7000] ;  /* 0x007000008204783b */ /* 0x000ee20000004200 */
[----:B-1----:R-:W-:Y:S01]  /*4280*/  F2FP.BF16.F32.PACK_AB R34, R90, R95 ;  /* 0x0000005f5a22723e */ /* 0x002fe200000010ff */
[----:B------:R-:W-:Y:S01]  /*4290*/  MUFU.EX2 R150, R150 ;  /* 0x0000009600967308 */ /* 0x000fe20000000800 */
[--C-:B------:R-:W-:Y:S01]  /*42a0*/  HSET2.LE.AND R14, R37, R152.reuse, PT ;  /* 0x00000098250e7233 */ /* 0x100fe20003803000 */
[----:B------:R-:W-:Y:S01]  /*42b0*/  FADD.FTZ R95, R95, R96 ;  /* 0x000000605f5f7221 */ /* 0x000fe20000010000 */
[----:B------:R-:W-:-:S02]  /*42c0*/  HSET2.LE.AND R38, R15, R152, PT ;  /* 0x000000980f267233 */ /* 0x000fc40003803000 */
[----:B------:R-:W-:Y:S01]  /*42d0*/  PRMT R15, R32, 0x5410, R31 ;  /* 0x00005410200f7816 */ /* 0x000fe2000000001f */
[----:B------:R-:W-:Y:S01]  /*42e0*/  FADD.FTZ R95, R90, R95 ;  /* 0x0000005f5a5f7221 */ /* 0x000fe20000010000 */
[----:B------:R-:W-:Y:S01]  /*42f0*/  PRMT R33, R34, 0x7632, R33 ;  /* 0x0000763222217816 */ /* 0x000fe20000000021 */
[----:B------:R-:W-:Y:S01]  /*4300*/  MUFU.EX2 R145, R145 ;  /* 0x0000009100917308 */ /* 0x000fe20000000800 */
[----:B------:R-:W-:Y:S02]  /*4310*/  LOP3.LUT R36, R143, UR32, R70, 0x96, !PT ;  /* 0x000000208f247c12 */ /* 0x000fe4000f8e9646 */
[----:B------:R-:W-:Y:S02]  /*4320*/  LOP3.LUT R14, R14, R15, RZ, 0xc0, !PT ;  /* 0x0000000f0e0e7212 */ /* 0x000fe400078ec0ff */
[----:B------:R-:W-:Y:S01]  /*4330*/  LOP3.LUT R164, R139, UR30, R142, 0x96, !PT ;  /* 0x0000001e8ba47c12 */ /* 0x000fe2000f8e968e */
[----:B------:R-:W-:Y:S01]  /*4340*/  IMAD.WIDE.U32 R74, R36, -0x326172a9, RZ ;  /* 0xcd9e8d57244a7825 */ /* 0x000fe200078e00ff */
[----:B------:R-:W-:Y:S01]  /*4350*/  PRMT R15, R34, 0x5410, R33 ;  /* 0x00005410220f7816 */ /* 0x000fe20000000021 */
[----:B------:R-:W-:Y:S01]  /*4360*/  MUFU.EX2 R146, R146 ;  /* 0x0000009200927308 */ /* 0x000fe20000000800 */
[----:B------:R-:W-:Y:S01]  /*4370*/  LOP3.LUT R70, R143, UR32, R70, 0x96, !PT ;  /* 0x000000208f467c12 */ /* 0x000fe2000f8e9646 */
[----:B------:R-:W-:Y:S01]  /*4380*/  IMAD.WIDE.U32 R164, R164, -0x326172a9, RZ ;  /* 0xcd9e8d57a4a47825 */ /* 0x000fe200078e00ff */
[----:B------:R-:W-:-:S02]  /*4390*/  LOP3.LUT R15, R38, R15, RZ, 0xc0, !PT ;  /* 0x0000000f260f7212 */ /* 0x000fc400078ec0ff */
[----:B------:R-:W-:Y:S01]  /*43a0*/  HMMA.16816.F32.BF16 R36, R56, R40, RZ ;  /* 0x000000283824723c */ /* 0x000fe200000418ff */
[----:B------:R-:W-:Y:S01]  /*43b0*/  IMAD.WIDE.U32 R156, R70, -0x326172a9, RZ ;  /* 0xcd9e8d57469c7825 */ /* 0x000fe200078e00ff */
[----:B------:R-:W-:Y:S01]  /*43c0*/  LOP3.LUT R142, R139, UR30, R142, 0x96, !PT ;  /* 0x0000001e8b8e7c12 */ /* 0x000fe2000f8e968e */
[----:B------:R-:W1:Y:S01]  /*43d0*/  MUFU.EX2 R141, R141 ;  /* 0x0000008d008d7308 */ /* 0x000e620000000800 */
[----:B------:R-:W-:Y:S02]  /*43e0*/  LOP3.LUT R162, R118, 0xff, RZ, 0xc0, !PT ;  /* 0x000000ff76a27812 */ /* 0x000fe400078ec0ff */
[C---:B----4-:R-:W-:Y:S01]  /*43f0*/  HMMA.16816.F32.BF16 R80, R12.reuse, R16, R80 ;  /* 0x000000100c50723c */ /* 0x050fe20000041850 */
[----:B------:R-:W-:Y:S01]  /*4400*/  LOP3.LUT R41, R75, UR31, R68, 0x96, !PT ;  /* 0x0000001f4b297c12 */ /* 0x000fe2000f8e9644 */
[----:B------:R-:W-:Y:S01]  /*4410*/  IMAD.WIDE.U32 R142, R142, -0x326172a9, RZ ;  /* 0xcd9e8d578e8e7825 */ /* 0x000fe200078e00ff */
[----:B------:R-:W-:Y:S02]  /*4420*/  LOP3.LUT R40, R165, UR29, R74, 0x96, !PT ;  /* 0x0000001da5287c12 */ /* 0x000fe4000f8e964a */
[----:B------:R-:W-:Y:S01]  /*4430*/  LOP3.LUT R103, R157, UR31, R68, 0x96, !PT ;  /* 0x0000001f9d677c12 */ /* 0x000fe2000f8e9644 */
[----:B------:R-:W-:Y:S01]  /*4440*/  IMAD.WIDE.U32 R70, R41, -0x2daee0ad, RZ ;  /* 0xd2511f5329467825 */ /* 0x000fe200078e00ff */
[----:B------:R-:W-:Y:S01]  /*4450*/  HMMA.16816.F32.BF16 R76, R12, R18, R76 ;  /* 0x000000120c4c723c */ /* 0x000fe2000004184c */
[----:B------:R-:W-:-:S02]  /*4460*/  LOP3.LUT R156, R143, UR29, R156, 0x96, !PT ;  /* 0x0000001d8f9c7c12 */ /* 0x000fc4000f8e969c */
[----:B------:R-:W-:Y:S01]  /*4470*/  FFMA.FTZ R143, R52, UR34, -R149 ;  /* 0x00000022348f7c23 */ /* 0x000fe20008010895 */
[----:B------:R-:W-:Y:S01]  /*4480*/  IMAD.WIDE.U32 R16, R40, -0x2daee0ad, RZ ;  /* 0xd2511f5328107825 */ /* 0x000fe200078e00ff */
[----:B------:R-:W-:Y:S01]  /*4490*/  SHF.R.U32.HI R160, RZ, 0x10, R118 ;  /* 0x00000010ffa07819 */ /* 0x000fe20000011676 */
[----:B------:R-:W-:Y:S01]  /*44a0*/  MUFU.EX2 R188, R188 ;  /* 0x000000bc00bc7308 */ /* 0x000fe20000000800 */
[----:B------:R-:W-:Y:S01]  /*44b0*/  HMMA.16816.F32.BF16 R40, R56, R42, RZ ;  /* 0x0000002a3828723c */ /* 0x000fe200000418ff */
[----:B------:R-:W-:Y:S01]  /*44c0*/  LOP3.LUT R18, R71, UR7, R138, 0x96, !PT ;  /* 0x0000000747127c12 */ /* 0x000fe2000f8e968a */
[----:B------:R-:W-:Y:S01]  /*44d0*/  IMAD.WIDE.U32 R156, R156, -0x2daee0ad, RZ ;  /* 0xd2511f539c9c7825 */ /* 0x000fe200078e00ff */
[----:B------:R-:W-:Y:S02]  /*44e0*/  LOP3.LUT R17, R17, UR5, R70, 0x96, !PT ;  /* 0x0000000511117c12 */ /* 0x000fe4000f8e9646 */
[----:B------:R-:W4:Y:S01]  /*44f0*/  LDSM.16.MT88.4 R68, [R130+0x7400] ;  /* 0x007400008244783b */ /* 0x000f220000004200 */
[----:B------:R-:W-:Y:S01]  /*4500*/  IMAD.WIDE.U32 R18, R18, -0x326172a9, RZ ;  /* 0xcd9e8d5712127825 */ /* 0x000fe200078e00ff */
[----:B--2---:R-:W-:Y:S01]  /*4510*/  HMMA.16816.F32.BF16 R36, R12, R8, R36 ;  /* 0x000000080c24723c */ /* 0x004fe20000041824 */
[----:B------:R-:W-:Y:S01]  /*4520*/  MUFU.EX2 R143, R143 ;  /* 0x0000008f008f7308 */ /* 0x000fe20000000800 */
[----:B------:R-:W-:Y:S01]  /*4530*/  SHF.R.U32.HI R161, RZ, 0x18, R118 ;  /* 0x00000018ffa17819 */ /* 0x000fe20000011676 */
[----:B------:R-:W-:Y:S01]  /*4540*/  IMAD.WIDE.U32 R74, R17, -0x326172a9, RZ ;  /* 0xcd9e8d57114a7825 */ /* 0x000fe200078e00ff */
[----:B------:R-:W-:-:S02]  /*4550*/  LOP3.LUT R164, R19, UR6, R164, 0x96, !PT ;  /* 0x0000000613a47c12 */ /* 0x000fc4000f8e96a4 */
[----:B------:R-:W-:Y:S02]  /*4560*/  LOP3.LUT R19, R123, UR18, R72, 0x96, !PT ;  /* 0x000000127b137c12 */ /* 0x000fe4000f8e9648 */
[----:B------:R-:W-:Y:S01]  /*4570*/  LOP3.LUT R18, R75, UR18, R18, 0x96, !PT ;  /* 0x000000124b127c12 */ /* 0x000fe2000f8e9612 */
[----:B------:R-:W-:Y:S01]  /*4580*/  IMAD.WIDE.U32 R164, R164, -0x2daee0ad, RZ ;  /* 0xd2511f53a4a47825 */ /* 0x000fe200078e00ff */
[C---:B------:R-:W-:Y:S01]  /*4590*/  LOP3.LUT R115, R74.reuse, 0xff, RZ, 0xc0, !PT ;  /* 0x000000ff4a737812 */ /* 0x040fe200078ec0ff */
[----:B------:R-:W-:Y:S01]  /*45a0*/  MUFU.EX2 R186, R186 ;  /* 0x000000ba00ba7308 */ /* 0x000fe20000000800 */
[----:B------:R-:W-:Y:S02]  /*45b0*/  LOP3.LUT R121, R74, 0xffff, RZ, 0xc0, !PT ;  /* 0x0000ffff4a797812 */ /* 0x000fe400078ec0ff */
[--C-:B------:R-:W-:Y:S02]  /*45c0*/  SHF.R.U32.HI R9, RZ, 0x10, R74.reuse ;  /* 0x00000010ff097819 */ /* 0x100fe4000001164a */
[----:B------:R-:W-:Y:S01]  /*45d0*/  SHF.R.U32.HI R111, RZ, 0x18, R74 ;  /* 0x00000018ff6f7819 */ /* 0x000fe2000001164a */
[----:B------:R-:W-:Y:S01]  /*45e0*/  HMMA.16816.F32.BF16 R40, R12, R10, R40 ;  /* 0x0000000a0c28723c */ /* 0x000fe20000041828 */
[----:B------:R-:W-:Y:S01]  /*45f0*/  ISETP.LE.U32.AND P5, PT, R115, UR12, PT ;  /* 0x0000000c73007c0c */ /* 0x000fe2000bfa3070 */
[----:B------:R-:W-:Y:S01]  /*4600*/  FFMA.FTZ R115, R112, UR34, -R149 ;  /* 0x0000002270737c23 */ /* 0x000fe20008010895 */
[----:B------:R-:W-:-:S02]  /*4610*/  ISETP.LE.U32.AND P3, PT, R111, UR12, PT ;  /* 0x0000000c6f007c0c */ /* 0x000fc4000bf63070 */
[----:B------:R-:W-:Y:S01]  /*4620*/  LOP3.LUT R8, R122, 0xff, RZ, 0xc0, !PT ;  /* 0x000000ff7a087812 */ /* 0x000fe200078ec0ff */
[----:B---3--:R-:W-:Y:S01]  /*4630*/  HMMA.16816.F32.BF16 R72, R56, R4, RZ ;  /* 0x000000043848723c */ /* 0x008fe200000418ff */
[----:B------:R-:W-:Y:S01]  /*4640*/  LOP3.LUT R16, R165, UR22, R16, 0x96, !PT ;  /* 0x00000016a5107c12 */ /* 0x000fe2000f8e9610 */
[----:B------:R-:W2:Y:S01]  /*4650*/  MUFU.EX2 R115, R115 ;  /* 0x0000007300737308 */ /* 0x000ea20000000800 */
[----:B------:R-:W-:Y:S02]  /*4660*/  ISETP.LE.U32.AND P0, PT, R8, UR12, PT ;  /* 0x0000000c08007c0c */ /* 0x000fe4000bf03070 */
[----:B------:R-:W-:Y:S02]  /*4670*/  LOP3.LUT R163, R119, UR22, R120, 0x96, !PT ;  /* 0x0000001677a37c12 */ /* 0x000fe4000f8e9678 */
[----:B------:R-:W-:-:S04]  /*4680*/  IMAD.WIDE.U32 R4, R103, -0x2daee0ad, RZ ;  /* 0xd2511f5367047825 */ /* 0x000fc800078e00ff */
[--C-:B------:R-:W-:Y:S01]  /*4690*/  FFMA.FTZ R103, R102, UR34, -R151.reuse ;  /* 0x0000002266677c23 */ /* 0x100fe20008010897 */
[----:B------:R-:W-:Y:S01]  /*46a0*/  FFMA.FTZ R102, R114, UR34, -R151 ;  /* 0x0000002272667c23 */ /* 0x000fe20008010897 */
[----:B-1----:R-:W-:Y:S02]  /*46b0*/  F2FP.BF16.F32.PACK_AB R120, R141, R146 ;  /* 0x000000928d78723e */ /* 0x002fe400000010ff */
[----:B------:R-:W-:Y:S02]  /*46c0*/  LOP3.LUT R139, R5, UR7, R138, 0x96, !PT ;  /* 0x00000007058b7c12 */ /* 0x000fe4000f8e968a */
[----:B------:R-:W-:Y:S01]  /*46d0*/  LOP3.LUT R4, R157, UR5, R4, 0x96, !PT ;  /* 0x000000059d047c12 */ /* 0x000fe2000f8e9604 */
[----:B------:R-:W-:Y:S01]  /*46e0*/  MUFU.EX2 R103, R103 ;  /* 0x0000006700677308 */ /* 0x000fe20000000800 */
[----:B------:R-:W-:Y:S01]  /*46f0*/  LOP3.LUT R157, R122, 0xffff, RZ, 0xc0, !PT ;  /* 0x0000ffff7a9d7812 */ /* 0x000fe200078ec0ff */
[----:B------:R-:W-:Y:S01]  /*4700*/  IMAD.WIDE.U32 R10, R139, -0x326172a9, RZ ;  /* 0xcd9e8d578b0a7825 */ /* 0x000fe200078e00ff */
[----:B------:R-:W-:-:S03]  /*4710*/  SHF.R.U32.HI R138, RZ, 0x10, R122 ;  /* 0x00000010ff8a7819 */ /* 0x000fc6000001167a */
[----:B------:R-:W-:Y:S01]  /*4720*/  @!P0 HFMA2.BF16_V2 R49, -RZ.H0_H0, RZ.H0_H0, -R86.H0_H0 ;  /* 0x200000ffff318231 */ /* 0x000fe20000340956 */
[----:B--2---:R-:W-:Y:S01]  /*4730*/  F2FP.BF16.F32.PACK_AB R144, R115, R110 ;  /* 0x0000006e7390723e */ /* 0x004fe200000010ff */
[----:B------:R-:W-:Y:S01]  /*4740*/  IMAD.WIDE.U32 R4, R4, -0x326172a9, RZ ;  /* 0xcd9e8d5704047825 */ /* 0x000fe200078e00ff */
[----:B------:R-:W-:Y:S01]  /*4750*/  SHF.R.U32.HI R122, RZ, 0x18, R122 ;  /* 0x00000018ff7a7819 */ /* 0x000fe2000001167a */
[----:B------:R-:W1:Y:S01]  /*4760*/  MUFU.EX2 R102, R102 ;  /* 0x0000006600667308 */ /* 0x000e620000000800 */
[----:B----4-:R-:W-:Y:S01]  /*4770*/  HMMA.16816.F32.BF16 R72, R12, R68, R72 ;  /* 0x000000440c48723c */ /* 0x010fe20000041848 */
[----:B------:R-:W-:Y:S01]  /*4780*/  LOP3.LUT R155, R11, UR6, R142, 0x96, !PT ;  /* 0x000000060b9b7c12 */ /* 0x000fe2000f8e968e */
[----:B------:R-:W-:Y:S01]  /*4790*/  ULDC.64 UR4, c[0x0][0x2a8] ;  /* 0x0000aa0000047ab9 */ /* 0x000fe20000000a00 */
[----:B------:R-:W-:Y:S01]  /*47a0*/  LOP3.LUT R17, R5, UR18, R10, 0x96, !PT ;  /* 0x0000001205117c12 */ /* 0x000fe2000f8e960a */
[----:B------:R-:W-:Y:S01]  /*47b0*/  FADD.FTZ R110, R110, R95 ;  /* 0x0000005f6e6e7221 */ /* 0x000fe20000010000 */
[----:B------:R-:W-:-:S02]  /*47c0*/  LOP3.LUT R139, R4, 0xffff, RZ, 0xc0, !PT ;  /* 0x0000ffff048b7812 */ /* 0x000fc400078ec0ff */
[----:B------:R-:W-:Y:S01]  /*47d0*/  LOP3.LUT R159, R4, 0xff, RZ, 0xc0, !PT ;  /* 0x000000ff049f7812 */ /* 0x000fe200078ec0ff */
[----:B------:R-:W-:Y:S01]  /*47e0*/  FADD.FTZ R115, R115, R110 ;  /* 0x0000006e73737221 */ /* 0x000fe20000010000 */
[--C-:B------:R-:W-:Y:S02]  /*47f0*/  SHF.R.U32.HI R154, RZ, 0x10, R4.reuse ;  /* 0x00000010ff9a7819 */ /* 0x100fe40000011604 */
[----:B------:R-:W-:Y:S02]  /*4800*/  SHF.R.U32.HI R158, RZ, 0x18, R4 ;  /* 0x00000018ff9e7819 */ /* 0x000fe40000011604 */
[C---:B------:R-:W-:Y:S02]  /*4810*/  LOP3.LUT R4, R18.reuse, 0xffff, RZ, 0xc0, !PT ;  /* 0x0000ffff12047812 */ /* 0x040fe400078ec0ff */
[----:B------:R-:W-:Y:S02]  /*4820*/  LOP3.LUT R5, R18, 0xff, RZ, 0xc0, !PT ;  /* 0x000000ff12057812 */ /* 0x000fe400078ec0ff */
[----:B------:R-:W-:-:S02]  /*4830*/  SHF.R.U32.HI R4, RZ, 0x8, R4 ;  /* 0x00000008ff047819 */ /* 0x000fc40000011604 */
[----:B------:R-:W-:Y:S02]  /*4840*/  ISETP.LE.U32.AND P4, PT, R5, UR12, PT ;  /* 0x0000000c05007c0c */ /* 0x000fe4000bf83070 */
[----:B------:R-:W-:Y:S02]  /*4850*/  LOP3.LUT R4, R4, 0xffff, RZ, 0xc0, !PT ;  /* 0x0000ffff04047812 */ /* 0x000fe400078ec0ff */
[----:B-1----:R-:W-:Y:S01]  /*4860*/  F2FP.BF16.F32.PACK_AB R111, R102, R103 ;  /* 0x00000067666f723e */ /* 0x002fe200000010ff */
[----:B------:R-:W-:Y:S01]  /*4870*/  FADD.FTZ R103, R103, R92 ;  /* 0x0000005c67677221 */ /* 0x000fe20000010000 */
[----:B------:R-:W-:Y:S02]  /*4880*/  ISETP.LE.U32.AND P6, PT, R4, UR12, PT ;  /* 0x0000000c04007c0c */ /* 0x000fe4000bfc3070 */
[----:B------:R-:W-:Y:S01]  /*4890*/  HMMA.16816.F32.BF16 R4, R56, R6, RZ ;  /* 0x000000063804723c */ /* 0x000fe200000418ff */
[----:B------:R-:W-:Y:S01]  /*48a0*/  PRMT R112, R111, 0x7632, R112 ;  /* 0x000076326f707816 */ /* 0x000fe20000000070 */
[----:B------:R-:W-:Y:S01]  /*48b0*/  FADD.FTZ R103, R102, R103 ;  /* 0x0000006766677221 */ /* 0x000fe20000010000 */
[----:B------:R-:W-:-:S02]  /*48c0*/  SHF.R.U32.HI R10, RZ, 0x18, R18 ;  /* 0x00000018ff0a7819 */ /* 0x000fc40000011612 */
[----:B------:R-:W-:Y:S01]  /*48d0*/  @!P4 HFMA2.BF16_V2 R116, -RZ.H0_H0, RZ.H0_H0, -R111.H0_H0 ;  /* 0x200000ffff74c231 */ /* 0x000fe2000034096f */
[----:B------:R-:W-:Y:S02]  /*48e0*/  PRMT R8, R111, 0x5410, R112 ;  /* 0x000054106f087816 */ /* 0x000fe40000000070 */
[----:B------:R-:W-:Y:S02]  /*48f0*/  ISETP.LE.U32.AND P2, PT, R122, UR12, PT ;  /* 0x0000000c7a007c0c */ /* 0x000fe4000bf43070 */
[----:B------:R-:W-:Y:S01]  /*4900*/  @!P4 PRMT R111, R116, 0x5410, RZ ;  /* 0x00005410746fc816 */ /* 0x000fe200000000ff */
[----:B------:R-:W-:Y:S01]  /*4910*/  @!P6 HFMA2.BF16_V2 R113, -RZ.H0_H0, RZ.H0_H0, -R112.H0_H0 ;  /* 0x200000ffff71e231 */ /* 0x000fe20000340970 */
[----:B------:R-:W-:Y:S01]  /*4920*/  ISETP.LE.U32.AND P4, PT, R10, UR12, PT ;  /* 0x0000000c0a007c0c */ /* 0x000fe2000bf83070 */
[----:B------:R-:W-:Y:S01]  /*4930*/  FFMA.FTZ R116, R64, UR34, -R151 ;  /* 0x0000002240747c23 */ /* 0x000fe20008010897 */
[----:B------:R-:W-:Y:S02]  /*4940*/  SHF.R.U32.HI R10, RZ, 0x10, R18 ;  /* 0x00000010ff0a7819 */ /* 0x000fe40000011612 */
[----:B------:R-:W-:-:S02]  /*4950*/  @!P6 PRMT R112, R113, 0x5410, RZ ;  /* 0x000054107170e816 */ /* 0x000fc400000000ff */
[----:B------:R-:W-:Y:S01]  /*4960*/  LOP3.LUT R10, R10, 0xff, RZ, 0xc0, !PT ;  /* 0x000000ff0a0a7812 */ /* 0x000fe200078ec0ff */
[----:B------:R-:W1:Y:S01]  /*4970*/  MUFU.EX2 R116, R116 ;  /* 0x0000007400747308 */ /* 0x000e620000000800 */
[----:B------:R-:W-:Y:S01]  /*4980*/  PRMT R113, R144, 0x7632, R113 ;  /* 0x0000763290717816 */ /* 0x000fe20000000071 */
[----:B------:R-:W-:Y:S01]  /*4990*/  @!P2 HFMA2.BF16_V2 R114, -RZ.H0_H0, RZ.H0_H0, -R35.H0_H0 ;  /* 0x200000ffff72a231 */ /* 0x000fe20000340923 */
[----:B------:R-:W-:Y:S02]  /*49a0*/  ISETP.LE.U32.AND P6, PT, R10, UR12, PT ;  /* 0x0000000c0a007c0c */ /* 0x000fe4000bfc3070 */
[----:B------:R-:W-:Y:S01]  /*49b0*/  HMMA.16816.F32.BF16 R68, R12, R70, R4 ;  /* 0x000000460c44723c */ /* 0x000fe20000041804 */
[----:B------:R-:W-:Y:S01]  /*49c0*/  @!P4 HFMA2.BF16_V2 R117, -RZ.H0_H0, RZ.H0_H0, -R113.H0_H0 ;  /* 0x200000ffff75c231 */ /* 0x000fe20000340971 */
[----:B------:R-:W-:Y:S01]  /*49d0*/  F2FP.BF16.F32.PACK_AB R142, R143, R148 ;  /* 0x000000948f8e723e */ /* 0x000fe200000010ff */
[----:B------:R-:W-:Y:S01]  /*49e0*/  FADD.FTZ R148, R148, R115 ;  /* 0x0000007394947221 */ /* 0x000fe20000010000 */
[----:B------:R-:W-:-:S02]  /*49f0*/  LOP3.LUT R18, R118, 0xffff, RZ, 0xc0, !PT ;  /* 0x0000ffff76127812 */ /* 0x000fc400078ec0ff */
[----:B------:R-:W-:Y:S01]  /*4a00*/  PRMT R123, R142, 0x7632, R123 ;  /* 0x000076328e7b7816 */ /* 0x000fe2000000007b */
[----:B------:R-:W-:Y:S01]  /*4a10*/  FADD.FTZ R143, R143, R148 ;  /* 0x000000948f8f7221 */ /* 0x000fe20000010000 */
[----:B------:R-:W-:Y:S02]  /*4a20*/  LOP3.LUT R4, R9, 0xff, RZ, 0xc0, !PT ;  /* 0x000000ff09047812 */ /* 0x000fe400078ec0ff */
[----:B------:R-:W-:Y:S01]  /*4a30*/  PRMT R9, R144, 0x5410, R113 ;  /* 0x0000541090097816 */ /* 0x000fe20000000071 */
[----:B------:R-:W-:Y:S01]  /*4a40*/  @!P6 HFMA2.BF16_V2 R67, -RZ.H0_H0, RZ.H0_H0, -R144.H0_H0 ;  /* 0x200000ffff43e231 */ /* 0x000fe20000340990 */
[----:B------:R-:W-:Y:S01]  /*4a50*/  @!P4 PRMT R113, R117, 0x5410, RZ ;  /* 0x000054107571c816 */ /* 0x000fe200000000ff */
[----:B------:R-:W-:Y:S01]  /*4a60*/  @!P3 HFMA2.BF16_V2 R63, -RZ.H0_H0, RZ.H0_H0, -R123.H0_H0 ;  /* 0x200000ffff3fb231 */ /* 0x000fe2000034097b */
[----:B------:R-:W-:Y:S01]  /*4a70*/  ISETP.LE.U32.AND P4, PT, R4, UR12, PT ;  /* 0x0000000c04007c0c */ /* 0x000fe2000bf83070 */
[----:B------:R-:W-:Y:S01]  /*4a80*/  FADD.FTZ R146, R146, R143 ;  /* 0x0000008f92927221 */ /* 0x000fe20000010000 */
[----:B------:R-:W-:-:S02]  /*4a90*/  SHF.R.U32.HI R4, RZ, 0x8, R121 ;  /* 0x00000008ff047819 */ /* 0x000fc40000011679 */
[----:B-1----:R-:W-:Y:S01]  /*4aa0*/  F2FP.BF16.F32.PACK_AB R122, R147, R116 ;  /* 0x00000074937a723e */ /* 0x002fe200000010ff */
[----:B------:R-:W-:Y:S01]  /*4ab0*/  FADD.FTZ R116, R116, R103 ;  /* 0x0000006774747221 */ /* 0x000fe20000010000 */
[----:B------:R-:W-:Y:S01]  /*4ac0*/  LOP3.LUT R4, R4, 0xffff, RZ, 0xc0, !PT ;  /* 0x0000ffff04047812 */ /* 0x000fe200078ec0ff */
[----:B------:R-:W-:Y:S01]  /*4ad0*/  FADD.FTZ R146, R141, R146 ;  /* 0x000000928d927221 */ /* 0x000fe20000010000 */
[----:B------:R-:W-:Y:S01]  /*4ae0*/  @!P6 PRMT R144, R67, 0x5410, RZ ;  /* 0x000054104390e816 */ /* 0x000fe200000000ff */
[----:B------:R-:W-:Y:S01]  /*4af0*/  @!P5 HFMA2.BF16_V2 R66, -RZ.H0_H0, RZ.H0_H0, -R122.H0_H0 ;  /* 0x200000ffff42d231 */ /* 0x000fe2000034097a */
[----:B------:R-:W-:Y:S01]  /*4b00*/  ISETP.LE.U32.AND P6, PT, R4, UR12, PT ;  /* 0x0000000c04007c0c */ /* 0x000fe2000bfc3070 */
[----:B------:R-:W-:Y:S01]  /*4b10*/  FADD.FTZ R147, R147, R116 ;  /* 0x0000007493937221 */ /* 0x000fe20000010000 */
        /* <DEDUP_REMOVED lines=8> */
[----:B------:R-:W-:Y:S02]  /*4ba0*/  LOP3.LUT R4, R16, 0xff, RZ, 0xc0, !PT ;  /* 0x000000ff10047812 */ /* 0x000fe400078ec0ff */
[----:B------:R-:W-:-:S02]  /*4bb0*/  PRMT R11, R142, 0x5410, R123 ;  /* 0x000054108e0b7816 */ /* 0x000fc4000000007b */
[----:B------:R-:W-:Y:S02]  /*4bc0*/  @!P4 PRMT R142, R64, 0x5410, RZ ;  /* 0x00005410408ec816 */ /* 0x000fe400000000ff */
[----:B------:R-:W-:Y:S02]  /*4bd0*/  ISETP.LE.U32.AND P4, PT, R4, UR12, PT ;  /* 0x0000000c04007c0c */ /* 0x000fe4000bf83070 */
[----:B------:R-:W-:Y:S02]  /*4be0*/  SHF.R.U32.HI R4, RZ, 0x18, R16 ;  /* 0x00000018ff047819 */ /* 0x000fe40000011610 */
[----:B------:R-:W-:Y:S01]  /*4bf0*/  LOP3.LUT R16, R16, 0xffff, RZ, 0xc0, !PT ;  /* 0x0000ffff10107812 */ /* 0x000fe200078ec0ff */
[----:B------:R-:W-:Y:S01]  /*4c00*/  @!P5 HFMA2.BF16_V2 R55, -RZ.H0_H0, RZ.H0_H0, -R120.H0_H0 ;  /* 0x200000ffff37d231 */ /* 0x000fe20000340978 */
[----:B------:R-:W-:Y:S02]  /*4c10*/  @!P6 PRMT R121, R65, 0x5410, RZ ;  /* 0x000054104179e816 */ /* 0x000fe400000000ff */
[----:B------:R-:W-:Y:S01]  /*4c20*/  SHF.R.U32.HI R16, RZ, 0x8, R16 ;  /* 0x00000008ff107819 */ /* 0x000fe20000011610 */
[----:B------:R-:W1:Y:S01]  /*4c30*/  LDSM.16.MT88.4 R64, [R128+0x7000] ;  /* 0x007000008040783b */ /* 0x000e620000004200 */
[----:B------:R-:W-:Y:S01]  /*4c40*/  F2FP.BF16.F32.PACK_AB R118, R145, R150 ;  /* 0x000000969176723e */ /* 0x000fe200000010ff */
[----:B------:R-:W-:Y:S01]  /*4c50*/  FADD.FTZ R150, R150, R147 ;  /* 0x0000009396967221 */ /* 0x000fe20000010000 */
[----:B------:R-:W-:-:S02]  /*4c60*/  LOP3.LUT R16, R16, 0xffff, RZ, 0xc0, !PT ;  /* 0x0000ffff10107812 */ /* 0x000fc400078ec0ff */
[----:B------:R-:W-:Y:S01]  /*4c70*/  @!P3 PRMT R123, R63, 0x5410, RZ ;  /* 0x000054103f7bb816 */ /* 0x000fe200000000ff */
[----:B------:R-:W-:Y:S01]  /*4c80*/  @!P4 HFMA2.BF16_V2 R62, -RZ.H0_H0, RZ.H0_H0, -R118.H0_H0 ;  /* 0x200000ffff3ec231 */ /* 0x000fe20000340976 */
[----:B------:R-:W-:Y:S01]  /*4c90*/  ISETP.LE.U32.AND P6, PT, R16, UR12, PT ;  /* 0x0000000c10007c0c */ /* 0x000fe2000bfc3070 */
[----:B------:R-:W-:Y:S01]  /*4ca0*/  FADD.FTZ R150, R145, R150 ;  /* 0x0000009691967221 */ /* 0x000fe20000010000 */
[----:B------:R-:W-:Y:S02]  /*4cb0*/  PRMT R117, R118, 0x7632, R117 ;  /* 0x0000763276757816 */ /* 0x000fe40000000075 */
[----:B------:R-:W-:Y:S02]  /*4cc0*/  ISETP.LE.U32.AND P3, PT, R4, UR12, PT ;  /* 0x0000000c04007c0c */ /* 0x000fe4000bf63070 */
[----:B------:R-:W-:Y:S02]  /*4cd0*/  LOP3.LUT R4, R163, 0xff, RZ, 0xc0, !PT ;  /* 0x000000ffa3047812 */ /* 0x000fe400078ec0ff */
[----:B------:R-:W-:-:S02]  /*4ce0*/  PRMT R16, R118, 0x5410, R117 ;  /* 0x0000541076107816 */ /* 0x000fc40000000075 */
[----:B------:R-:W-:Y:S02]  /*4cf0*/  @!P4 PRMT R118, R62, 0x5410, RZ ;  /* 0x000054103e76c816 */ /* 0x000fe400000000ff */
[----:B------:R-:W-:Y:S01]  /*4d00*/  ISETP.LE.U32.AND P4, PT, R4, UR12, PT ;  /* 0x0000000c04007c0c */ /* 0x000fe2000bf83070 */
[----:B------:R-:W-:Y:S01]  /*4d10*/  @!P6 HFMA2.BF16_V2 R60, -RZ.H0_H0, RZ.H0_H0, -R117.H0_H0 ;  /* 0x200000ffff3ce231 */ /* 0x000fe20000340975 */
[----:B------:R-:W-:Y:S02]  /*4d20*/  SHF.R.U32.HI R4, RZ, 0x10, R19 ;  /* 0x00000010ff047819 */ /* 0x000fe40000011613 */
[----:B------:R-:W-:Y:S02]  /*4d30*/  PRMT R119, R120, 0x7632, R119 ;  /* 0x0000763278777816 */ /* 0x000fe40000000077 */
[----:B------:R-:W-:Y:S02]  /*4d40*/  LOP3.LUT R4, R4, 0xff, RZ, 0xc0, !PT ;  /* 0x000000ff04047812 */ /* 0x000fe400078ec0ff */
[----:B------:R-:W-:Y:S01]  /*4d50*/  @!P6 PRMT R117, R60, 0x5410, RZ ;  /* 0x000054103c75e816 */ /* 0x000fe200000000ff */
[----:B------:R-:W-:Y:S01]  /*4d60*/  @!P3 HFMA2.BF16_V2 R54, -RZ.H0_H0, RZ.H0_H0, -R119.H0_H0 ;  /* 0x200000ffff36b231 */ /* 0x000fe20000340977 */
[----:B------:R-:W-:-:S02]  /*4d70*/  ISETP.LE.U32.AND P6, PT, R4, UR12, PT ;  /* 0x0000000c04007c0c */ /* 0x000fc4000bfc3070 */
[----:B------:R-:W-:Y:S01]  /*4d80*/  LOP3.LUT R4, R163, 0xffff, RZ, 0xc0, !PT ;  /* 0x0000ffffa3047812 */ /* 0x000fe200078ec0ff */
[----:B------:R-:W-:Y:S01]  /*4d90*/  @!P4 HFMA2.BF16_V2 R61, -RZ.H0_H0, RZ.H0_H0, -R28.H0_H0 ;  /* 0x200000ffff3dc231 */ /* 0x000fe2000034091c */
[----:B------:R-:W-:Y:S02]  /*4da0*/  SHF.R.U32.HI R5, RZ, 0x18, R163 ;  /* 0x00000018ff057819 */ /* 0x000fe400000116a3 */
[----:B------:R-:W-:Y:S02]  /*4db0*/  SHF.R.U32.HI R4, RZ, 0x8, R4 ;  /* 0x00000008ff047819 */ /* 0x000fe40000011604 */
[----:B------:R-:W-:Y:S02]  /*4dc0*/  PRMT R153, R120, 0x5410, R119 ;  /* 0x0000541078997816 */ /* 0x000fe40000000077 */
[----:B------:R-:W-:Y:S02]  /*4dd0*/  LOP3.LUT R4, R4, 0xffff, RZ, 0xc0, !PT ;  /* 0x0000ffff04047812 */ /* 0x000fe400078ec0ff */
[----:B------:R-:W-:Y:S01]  /*4de0*/  SHF.R.U32.HI R163, RZ, 0x10, R163 ;  /* 0x00000010ffa37819 */ /* 0x000fe200000116a3 */
[----:B------:R-:W-:Y:S01]  /*4df0*/  @!P6 HFMA2.BF16_V2 R45, -RZ.H0_H0, RZ.H0_H0, -R94.H0_H0 ;  /* 0x200000ffff2de231 */ /* 0x000fe2000034095e */
[----:B------:R-:W-:-:S02]  /*4e00*/  @!P3 PRMT R119, R54, 0x5410, RZ ;  /* 0x000054103677b816 */ /* 0x000fc400000000ff */
[----:B------:R-:W-:Y:S02]  /*4e10*/  ISETP.LE.U32.AND P3, PT, R4, UR12, PT ;  /* 0x0000000c04007c0c */ /* 0x000fe4000bf63070 */
[----:B------:R-:W-:Y:S02]  /*4e20*/  LOP3.LUT R163, R163, 0xff, RZ, 0xc0, !PT ;  /* 0x000000ffa3a37812 */ /* 0x000fe400078ec0ff */
[----:B------:R-:W-:Y:S02]  /*4e30*/  @!P4 PRMT R28, R61, 0x5410, RZ ;  /* 0x000054103d1cc816 */ /* 0x000fe400000000ff */
[----:B------:R-:W-:Y:S01]  /*4e40*/  ISETP.LE.U32.AND P4, PT, R163, UR12, PT ;  /* 0x0000000ca3007c0c */ /* 0x000fe2000bf83070 */
[----:B-1----:R-:W-:Y:S01]  /*4e50*/  HMMA.16816.F32.BF16 R60, R56, R64, RZ ;  /* 0x00000040383c723c */ /* 0x002fe200000418ff */
[----:B------:R-:W-:Y:S02]  /*4e60*/  LOP3.LUT R4, R19, 0xffff, RZ, 0xc0, !PT ;  /* 0x0000ffff13047812 */ /* 0x000fe400078ec0ff */
[----:B------:R-:W-:Y:S01]  /*4e70*/  @!P5 PRMT R120, R55, 0x5410, RZ ;  /* 0x000054103778d816 */ /* 0x000fe200000000ff */
[----:B------:R-:W-:Y:S01]  /*4e80*/  IMAD.WIDE.U32 R54, R155, -0x2daee0ad, RZ ;  /* 0xd2511f539b367825 */ /* 0x000fe200078e00ff */
[----:B------:R-:W-:-:S03]  /*4e90*/  SHF.R.U32.HI R4, RZ, 0x8, R4 ;  /* 0x00000008ff047819 */ /* 0x000fc60000011604 */
[----:B------:R-:W-:Y:S01]  /*4ea0*/  @!P3 HFMA2.BF16_V2 R53, -RZ.H0_H0, RZ.H0_H0, -R27.H0_H0 ;  /* 0x200000ffff35b231 */ /* 0x000fe2000034091b */
[----:B------:R-:W-:Y:S01]  /*4eb0*/  ISETP.LE.U32.AND P5, PT, R5, UR12, PT ;  /* 0x0000000c05007c0c */ /* 0x000fe2000bfa3070 */
[----:B------:R-:W-:Y:S01]  /*4ec0*/  HMMA.16816.F32.BF16 R64, R56, R66, RZ ;  /* 0x000000423840723c */ /* 0x000fe200000418ff */
[----:B------:R-:W-:Y:S02]  /*4ed0*/  LOP3.LUT R4, R4, 0xffff, RZ, 0xc0, !PT ;  /* 0x0000ffff04047812 */ /* 0x000fe400078ec0ff */
[----:B------:R-:W-:Y:S01]  /*4ee0*/  @!P3 PRMT R27, R53, 0x5410, RZ ;  /* 0x00005410351bb816 */ /* 0x000fe200000000ff */
[----:B------:R-:W-:Y:S01]  /*4ef0*/  @!P4 HFMA2.BF16_V2 R51, -RZ.H0_H0, RZ.H0_H0, -R30.H0_H0 ;  /* 0x200000ffff33c231 */ /* 0x000fe2000034091e */
[----:B------:R-:W-:Y:S02]  /*4f00*/  ISETP.LE.U32.AND P3, PT, R4, UR12, PT ;  /* 0x0000000c04007c0c */ /* 0x000fe4000bf63070 */
[----:B------:R-:W-:Y:S02]  /*4f10*/  LOP3.LUT R4, R19, 0xff, RZ, 0xc0, !PT ;  /* 0x000000ff13047812 */ /* 0x000fe400078ec0ff */
[----:B------:R-:W-:-:S02]  /*4f20*/  @!P4 PRMT R30, R51, 0x5410, RZ ;  /* 0x00005410331ec816 */ /* 0x000fc400000000ff */
[----:B------:R-:W-:Y:S01]  /*4f30*/  ISETP.LE.U32.AND P4, PT, R4, UR12, PT ;  /* 0x0000000c04007c0c */ /* 0x000fe2000bf83070 */
[----:B------:R-:W-:Y:S01]  /*4f40*/  @!P5 HFMA2.BF16_V2 R48, -RZ.H0_H0, RZ.H0_H0, -R29.H0_H0 ;  /* 0x200000ffff30d231 */ /* 0x000fe2000034091d */
[----:B------:R-:W1:Y:S01]  /*4f50*/  LDSM.16.MT88.4 R4, [R128+0x7400] ;  /* 0x007400008004783b */ /* 0x000e620000004200 */
[----:B------:R-:W-:Y:S02]  /*4f60*/  SHF.R.U32.HI R19, RZ, 0x18, R19 ;  /* 0x00000018ff137819 */ /* 0x000fe40000011613 */
[----:B------:R-:W-:Y:S02]  /*4f70*/  SHF.R.U32.HI R157, RZ, 0x8, R157 ;  /* 0x00000008ff9d7819 */ /* 0x000fe4000001169d */
[----:B------:R-:W-:Y:S01]  /*4f80*/  @!P5 PRMT R29, R48, 0x5410, RZ ;  /* 0x00005410301dd816 */ /* 0x000fe200000000ff */
[----:B------:R-:W-:Y:S01]  /*4f90*/  @!P3 HFMA2.BF16_V2 R46, -RZ.H0_H0, RZ.H0_H0, -R91.H0_H0 ;  /* 0x200000ffff2eb231 */ /* 0x000fe2000034095b */
[----:B------:R-:W-:Y:S02]  /*4fa0*/  ISETP.LE.U32.AND P5, PT, R19, UR12, PT ;  /* 0x0000000c13007c0c */ /* 0x000fe4000bfa3070 */
[----:B------:R-:W-:-:S02]  /*4fb0*/  @!P0 PRMT R86, R49, 0x5410, RZ ;  /* 0x0000541031568816 */ /* 0x000fc400000000ff */
[----:B------:R-:W-:Y:S01]  /*4fc0*/  LOP3.LUT R157, R157, 0xffff, RZ, 0xc0, !PT ;  /* 0x0000ffff9d9d7812 */ /* 0x000fe200078ec0ff */
[----:B------:R-:W-:Y:S01]  /*4fd0*/  @!P4 HFMA2.BF16_V2 R47, -RZ.H0_H0, RZ.H0_H0, -R93.H0_H0 ;  /* 0x200000ffff2fc231 */ /* 0x000fe2000034095d */
[----:B------:R-:W-:Y:S02]  /*4fe0*/  LOP3.LUT R155, R17, 0xff, RZ, 0xc0, !PT ;  /* 0x000000ff119b7812 */ /* 0x000fe400078ec0ff */
[----:B------:R-:W-:Y:S02]  /*4ff0*/  @!P3 PRMT R91, R46, 0x5410, RZ ;  /* 0x000054102e5bb816 */ /* 0x000fe400000000ff */
[----:B------:R-:W-:Y:S02]  /*5000*/  @!P4 PRMT R93, R47, 0x5410, RZ ;  /* 0x000054102f5dc816 */ /* 0x000fe400000000ff */
[----:B------:R-:W-:Y:S01]  /*5010*/  @!P6 PRMT R94, R45, 0x5410, RZ ;  /* 0x000054102d5ee816 */ /* 0x000fe200000000ff */
[----:B------:R-:W-:Y:S01]  /*5020*/  @!P5 HFMA2.BF16_V2 R50, -RZ.H0_H0, RZ.H0_H0, -R87.H0_H0 ;  /* 0x200000ffff32d231 */ /* 0x000fe20000340957 */
[----:B------:R-:W-:-:S02]  /*5030*/  LOP3.LUT R138, R138, 0xff, RZ, 0xc0, !PT ;  /* 0x000000ff8a8a7812 */ /* 0x000fc400078ec0ff */
[----:B------:R-:W-:Y:S02]  /*5040*/  LOP3.LUT R53, R54, 0xffff, RZ, 0xc0, !PT ;  /* 0x0000ffff36357812 */ /* 0x000fe400078ec0ff */
[----:B------:R-:W-:Y:S02]  /*5050*/  @!P5 PRMT R87, R50, 0x5410, RZ ;  /* 0x000054103257d816 */ /* 0x000fe400000000ff */
[----:B------:R-:W2:Y:S01]  /*5060*/  LDSM.16.MT88.4 R48, [R130+0x8000] ;  /* 0x008000008230783b */ /* 0x000ea20000004200 */
[----:B------:R-:W-:Y:S02]  /*5070*/  ISETP.LE.U32.AND P5, PT, R157, UR12, PT ;  /* 0x0000000c9d007c0c */ /* 0x000fe4000bfa3070 */
[----:B------:R-:W-:Y:S02]  /*5080*/  ISETP.LE.U32.AND P4, PT, R138, UR12, PT ;  /* 0x0000000c8a007c0c */ /* 0x000fe4000bf83070 */
[----:B------:R-:W-:Y:S02]  /*5090*/  LOP3.LUT R156, R55, UR22, R156, 0x96, !PT ;  /* 0x00000016379c7c12 */ /* 0x000fe4000f8e969c */
[----:B------:R-:W-:-:S02]  /*50a0*/  LOP3.LUT R157, R54, 0xff, RZ, 0xc0, !PT ;  /* 0x000000ff369d7812 */ /* 0x000fc400078ec0ff */
[----:B------:R-:W-:Y:S02]  /*50b0*/  LOP3.LUT R138, R164, 0xffff, RZ, 0xc0, !PT ;  /* 0x0000ffffa48a7812 */ /* 0x000fe400078ec0ff */
[----:B------:R-:W-:Y:S01]  /*50c0*/  LOP3.LUT R165, R156, 0xff, RZ, 0xc0, !PT ;  /* 0x000000ff9ca57812 */ /* 0x000fe200078ec0ff */
[C---:B-1----:R-:W-:Y:S02]  /*50d0*/  HMMA.16816.F32.BF16 R64, R12.reuse, R6, R64 ;  /* 0x000000060c40723c */ /* 0x042fe40000041840 */
[----:B------:R-:W-:Y:S01]  /*50e0*/  @!P5 HFMA2.BF16_V2 R44, -RZ.H0_H0, RZ.H0_H0, -R85.H0_H0 ;  /* 0x200000ffff2cd231 */ /* 0x000fe20000340955 */
[----:B------:R-:W-:Y:S01]  /*50f0*/  SHF.R.U32.HI R163, RZ, 0x18, R156 ;  /* 0x00000018ffa37819 */ /* 0x000fe2000001169c */
[----:B------:R-:W-:Y:S01]  /*5100*/  @!P4 HFMA2.BF16_V2 R52, -RZ.H0_H0, RZ.H0_H0, -R84.H0_H0 ;  /* 0x200000ffff34c231 */ /* 0x000fe20000340954 */
[----:B------:R-:W-:Y:S01]  /*5110*/  SHF.R.U32.HI R55, RZ, 0x10, R54 ;  /* 0x00000010ff377819 */ /* 0x000fe20000011636 */
[----:B------:R-:W-:Y:S01]  /*5120*/  HMMA.16816.F32.BF16 R60, R12, R4, R60 ;  /* 0x000000040c3c723c */ /* 0x000fe2000004183c */
[----:B------:R-:W-:-:S02]  /*5130*/  SHF.R.U32.HI R6, RZ, 0x8, R139 ;  /* 0x00000008ff067819 */ /* 0x000fc4000001168b */
[----:B------:R-:W-:Y:S02]  /*5140*/  @!P5 PRMT R85, R44, 0x5410, RZ ;  /* 0x000054102c55d816 */ /* 0x000fe400000000ff */
[----:B------:R-:W-:Y:S02]  /*5150*/  PRMT R159, R159, 0x5410, R6 ;  /* 0x000054109f9f7816 */ /* 0x000fe40000000006 */
[----:B------:R-:W-:Y:S02]  /*5160*/  SHF.R.U32.HI R6, RZ, 0x10, R17 ;  /* 0x00000010ff067819 */ /* 0x000fe40000011611 */
[----:B------:R-:W-:Y:S02]  /*5170*/  LOP3.LUT R4, R164, 0xff, RZ, 0xc0, !PT ;  /* 0x000000ffa4047812 */ /* 0x000fe400078ec0ff */
[----:B------:R-:W-:Y:S02]  /*5180*/  LOP3.LUT R5, R17, 0xffff, RZ, 0xc0, !PT ;  /* 0x0000ffff11057812 */ /* 0x000fe400078ec0ff */
[----:B------:R-:W-:-:S02]  /*5190*/  LOP3.LUT R6, R6, 0xff, RZ, 0xc0, !PT ;  /* 0x000000ff06067812 */ /* 0x000fc400078ec0ff */
[----:B------:R-:W-:Y:S02]  /*51a0*/  SHF.R.U32.HI R17, RZ, 0x18, R17 ;  /* 0x00000018ff117819 */ /* 0x000fe40000011611 */
[----:B------:R-:W-:Y:S02]  /*51b0*/  SHF.R.U32.HI R44, RZ, 0x8, R5 ;  /* 0x00000008ff2c7819 */ /* 0x000fe40000011605 */
[----:B------:R-:W-:Y:S02]  /*51c0*/  ISETP.LE.U32.AND P5, PT, R4, UR12, PT ;  /* 0x0000000c04007c0c */ /* 0x000fe4000bfa3070 */
[----:B------:R-:W-:Y:S02]  /*51d0*/  PRMT R17, R6, 0x5410, R17 ;  /* 0x0000541006117816 */ /* 0x000fe40000000011 */
[----:B------:R-:W1:Y:S01]  /*51e0*/  LDSM.16.MT88.4 R4, [R130+0x8400] ;  /* 0x008400008204783b */ /* 0x000e620000004200 */
[----:B------:R-:W-:Y:S02]  /*51f0*/  PRMT R155, R155, 0x5410, R44 ;  /* 0x000054109b9b7816 */ /* 0x000fe4000000002c */
[----:B--2---:R-:W-:Y:S01]  /*5200*/  HMMA.16816.F32.BF16 R44, R56, R48, RZ ;  /* 0x00000030382c723c */ /* 0x004fe200000418ff */
[----:B------:R-:W-:-:S02]  /*5210*/  @!P4 PRMT R84, R52, 0x5410, RZ ;  /* 0x000054103454c816 */ /* 0x000fc400000000ff */
[----:B------:R-:W-:Y:S02]  /*5220*/  LOP3.LUT R19, R154, 0xff, RZ, 0xc0, !PT ;  /* 0x000000ff9a137812 */ /* 0x000fe400078ec0ff */
[----:B------:R-:W-:Y:S01]  /*5230*/  SHF.R.U32.HI R54, RZ, 0x18, R54 ;  /* 0x00000018ff367819 */ /* 0x000fe20000011636 */
[----:B------:R-:W-:Y:S01]  /*5240*/  HMMA.16816.F32.BF16 R48, R56, R50, RZ ;  /* 0x000000323830723c */ /* 0x000fe200000418ff */
[----:B------:R-:W-:Y:S02]  /*5250*/  LOP3.LUT R55, R55, 0xff, RZ, 0xc0, !PT ;  /* 0x000000ff37377812 */ /* 0x000fe400078ec0ff */
[----:B------:R-:W-:Y:S02]  /*5260*/  ISETP.LE.U32.AND P6, PT, R161, UR12, PT ;  /* 0x0000000ca1007c0c */ /* 0x000fe4000bfc3070 */
[----:B------:R-:W-:Y:S02]  /*5270*/  PRMT R19, R19, 0x5410, R158 ;  /* 0x0000541013137816 */ /* 0x000fe4000000009e */
[----:B------:R-:W-:-:S02]  /*5280*/  PRMT R161, R55, 0x5410, R54 ;  /* 0x0000541037a17816 */ /* 0x000fc40000000036 */
[--C-:B------:R-:W-:Y:S02]  /*5290*/  HSET2.LE.AND R155, R155, R152.reuse, PT ;  /* 0x000000989b9b7233 */ /* 0x100fe40003803000 */
[----:B------:R-:W-:Y:S02]  /*52a0*/  HSET2.LE.AND R159, R159, R152, PT ;  /* 0x000000989f9f7233 */ /* 0x000fe40003803000 */
[----:B------:R-:W-:Y:S02]  /*52b0*/  @!P2 PRMT R35, R114, 0x5410, RZ ;  /* 0x000054107223a816 */ /* 0x000fe400000000ff */
[----:B------:R-:W-:Y:S01]  /*52c0*/  LOP3.LUT R8, R155, R8, RZ, 0xc0, !PT ;  /* 0x000000089b087212 */ /* 0x000fe200078ec0ff */
[----:B------:R-:W-:Y:S01]  /*52d0*/  @!P6 HFMA2.BF16_V2 R23, -RZ.H0_H0, RZ.H0_H0, -R33.H0_H0 ;  /* 0x200000ffff17e231 */ /* 0x000fe20000340921 */
[----:B------:R-:W-:Y:S02]  /*52e0*/  LOP3.LUT R10, R159, R10, RZ, 0xc0, !PT ;  /* 0x0000000a9f0a7212 */ /* 0x000fe400078ec0ff */
[----:B------:R-:W-:-:S02]  /*52f0*/  LOP3.LUT R160, R160, 0xff, RZ, 0xc0, !PT ;  /* 0x000000ffa0a07812 */ /* 0x000fc400078ec0ff */
[----:B------:R-:W-:Y:S02]  /*5300*/  SHF.R.U32.HI R139, RZ, 0x18, R164 ;  /* 0x00000018ff8b7819 */ /* 0x000fe400000116a4 */
[----:B------:R-:W-:Y:S02]  /*5310*/  ISETP.LE.U32.AND P0, PT, R160, UR12, PT ;  /* 0x0000000ca0007c0c */ /* 0x000fe4000bf03070 */
[----:B------:R-:W-:Y:S02]  /*5320*/  ISETP.LE.U32.AND P3, PT, R162, UR12, PT ;  /* 0x0000000ca2007c0c */ /* 0x000fe4000bf63070 */
[----:B------:R-:W-:Y:S02]  /*5330*/  ISETP.LE.U32.AND P2, PT, R139, UR12, PT ;  /* 0x0000000c8b007c0c */ /* 0x000fe4000bf43070 */
[----:B------:R-:W-:Y:S01]  /*5340*/  SHF.R.U32.HI R138, RZ, 0x8, R138 ;  /* 0x00000008ff8a7819 */ /* 0x000fe2000001168a */
[----:B-1----:R-:W-:Y:S01]  /*5350*/  HMMA.16816.F32.BF16 R44, R12, R4, R44 ;  /* 0x000000040c2c723c */ /* 0x002fe2000004182c */
[----:B------:R-:W-:-:S02]  /*5360*/  SHF.R.U32.HI R154, RZ, 0x10, R164 ;  /* 0x00000010ff9a7819 */ /* 0x000fc400000116a4 */
[----:B------:R-:W-:-:S03]  /*5370*/  LOP3.LUT R138, R138, 0xffff, RZ, 0xc0, !PT ;  /* 0x0000ffff8a8a7812 */ /* 0x000fc600078ec0ff */
[----:B------:R-:W-:Y:S01]  /*5380*/  @!P0 HFMA2.BF16_V2 R24, -RZ.H0_H0, RZ.H0_H0, -R34.H0_H0 ;  /* 0x200000ffff188231 */ /* 0x000fe20000340922 */
[----:B------:R-:W-:Y:S01]  /*5390*/  HMMA.16816.F32.BF16 R48, R12, R6, R48 ;  /* 0x000000060c30723c */ /* 0x000fe20000041830 */
[----:B------:R-:W-:Y:S01]  /*53a0*/  SHF.R.U32.HI R4, RZ, 0x8, R18 ;  /* 0x00000008ff047819 */ /* 0x000fe20000011612 */
[----:B------:R-:W-:Y:S01]  /*53b0*/  FFMA.FTZ R18, R26, UR34, -R151 ;  /* 0x000000221a127c23 */ /* 0x000fe20008010897 */
[----:B------:R-:W-:Y:S01]  /*53c0*/  SHF.R.U32.HI R5, RZ, 0x10, R156 ;  /* 0x00000010ff057819 */ /* 0x000fe2000001169c */
[----:B------:R-:W-:Y:S01]  /*53d0*/  @!P3 HFMA2.BF16_V2 R26, -RZ.H0_H0, RZ.H0_H0, -R32.H0_H0 ;  /* 0x200000ffff1ab231 */ /* 0x000fe20000340920 */
[----:B------:R-:W-:Y:S01]  /*53e0*/  LOP3.LUT R4, R4, 0xffff, RZ, 0xc0, !PT ;  /* 0x0000ffff04047812 */ /* 0x000fe200078ec0ff */
[----:B------:R1:W2:Y:S01]  /*53f0*/  MUFU.EX2 R151, R18 ;  /* 0x0000001200977308 */ /* 0x0002a20000000800 */
[----:B------:R-:W-:Y:S02]  /*5400*/  SHF.R.U32.HI R6, RZ, 0x8, R53 ;  /* 0x00000008ff067819 */ /* 0x000fe40000011635 */
[----:B------:R-:W-:-:S02]  /*5410*/  ISETP.LE.U32.AND P4, PT, R4, UR12, PT ;  /* 0x0000000c04007c0c */ /* 0x000fc4000bf83070 */
[----:B------:R-:W-:Y:S01]  /*5420*/  LOP3.LUT R4, R156, 0xffff, RZ, 0xc0, !PT ;  /* 0x0000ffff9c047812 */ /* 0x000fe200078ec0ff */
[----:B------:R-:W-:Y:S01]  /*5430*/  FFMA.FTZ R156, R22, UR34, -R149 ;  /* 0x00000022169c7c23 */ /* 0x000fe20008010895 */
[----:B------:R-:W-:Y:S02]  /*5440*/  PRMT R157, R157, 0x5410, R6 ;  /* 0x000054109d9d7816 */ /* 0x000fe40000000006 */
[----:B------:R-:W-:Y:S01]  /*5450*/  SHF.R.U32.HI R6, RZ, 0x8, R4 ;  /* 0x00000008ff067819 */ /* 0x000fe20000011604 */
[----:B------:R-:W3:Y:S01]  /*5460*/  MUFU.EX2 R149, R156 ;  /* 0x0000009c00957308 */ /* 0x000ee20000000800 */
[----:B------:R-:W-:Y:S02]  /*5470*/  LOP3.LUT R4, R5, 0xff, RZ, 0xc0, !PT ;  /* 0x000000ff05047812 */ /* 0x000fe400078ec0ff */
[----:B------:R-:W-:Y:S02]  /*5480*/  PRMT R165, R165, 0x5410, R6 ;  /* 0x00005410a5a57816 */ /* 0x000fe40000000006 */
[----:B------:R-:W-:Y:S01]  /*5490*/  PRMT R163, R4, 0x5410, R163 ;  /* 0x0000541004a37816 */ /* 0x000fe200000000a3 */
[----:B------:R-:W-:Y:S01]  /*54a0*/  @!P4 HFMA2.BF16_V2 R25, -RZ.H0_H0, RZ.H0_H0, -R31.H0_H0 ;  /* 0x200000ffff19c231 */ /* 0x000fe2000034091f */
[----:B------:R-:W4:Y:S01]  /*54b0*/  LDSM.16.MT88.4 R4, [R128+0x8000] ;  /* 0x008000008004783b */ /* 0x000f220000004200 */
[----:B-1----:R-:W-:-:S02]  /*54c0*/  HSET2.LE.AND R18, R17, R152, PT ;  /* 0x0000009811127233 */ /* 0x002fc40003803000 */
[----:B------:R-:W-:Y:S02]  /*54d0*/  HSET2.LE.AND R165, R165, R152, PT ;  /* 0x00000098a5a57233 */ /* 0x000fe40003803000 */
[----:B--2---:R-:W-:Y:S01]  /*54e0*/  F2FP.BF16.F32.PACK_AB R114, R188, R151 ;  /* 0x00000097bc72723e */ /* 0x004fe200000010ff */
[----:B------:R-:W-:Y:S01]  /*54f0*/  FADD.FTZ R151, R151, R150 ;  /* 0x0000009697977221 */ /* 0x000fe20000010000 */
[----:B------:R-:W-:Y:S02]  /*5500*/  LOP3.LUT R9, R18, R9, RZ, 0xc0, !PT ;  /* 0x0000000912097212 */ /* 0x000fe400078ec0ff */
[----:B------:R-:W-:Y:S01]  /*5510*/  @!P4 PRMT R31, R25, 0x5410, RZ ;  /* 0x00005410191fc816 */ /* 0x000fe200000000ff */
[----:B------:R-:W-:Y:S01]  /*5520*/  @!P5 HFMA2.BF16_V2 R22, -RZ.H0_H0, RZ.H0_H0, -R114.H0_H0 ;  /* 0x200000ffff16d231 */ /* 0x000fe20000340972 */
[----:B---3--:R-:W-:Y:S01]  /*5530*/  F2FP.BF16.F32.PACK_AB R155, R186, R149 ;  /* 0x00000095ba9b723e */ /* 0x008fe200000010ff */
[----:B------:R-:W-:Y:S01]  /*5540*/  FADD.FTZ R149, R149, R146 ;  /* 0x0000009295957221 */ /* 0x000fe20000010000 */
[----:B------:R-:W-:Y:S01]  /*5550*/  ISETP.LE.U32.AND P4, PT, R138, UR12, PT ;  /* 0x0000000c8a007c0c */ /* 0x000fe2000bf83070 */
[----:B------:R-:W-:Y:S01]  /*5560*/  FADD.FTZ R188, R188, R151 ;  /* 0x00000097bcbc7221 */ /* 0x000fe20000010000 */
[----:B------:R-:W-:Y:S01]  /*5570*/  @!P0 PRMT R34, R24, 0x5410, RZ ;  /* 0x0000541018228816 */ /* 0x000fe200000000ff */
[----:B------:R-:W-:Y:S01]  /*5580*/  FADD.FTZ R186, R186, R149 ;  /* 0x00000095baba7221 */ /* 0x000fe20000010000 */
[----:B------:R-:W-:-:S02]  /*5590*/  LEA R138, P0, R88, UR4, 0x1 ;  /* 0x00000004588a7c11 */ /* 0x000fc4000f8008ff */
[----:B------:R-:W-:Y:S02]  /*55a0*/  LOP3.LUT R154, R154, 0xff, RZ, 0xc0, !PT ;  /* 0x000000ff9a9a7812 */ /* 0x000fe400078ec0ff */
[----:B------:R-:W-:Y:S02]  /*55b0*/  @!P3 PRMT R32, R26, 0x5410, RZ ;  /* 0x000054101a20b816 */ /* 0x000fe400000000ff */
[----:B------:R-:W-:Y:S02]  /*55c0*/  LEA.HI.X R139, R88, UR5, R21, 0x1, P0 ;  /* 0x00000005588b7c11 */ /* 0x000fe400080f0c15 */
[----:B------:R-:W-:Y:S02]  /*55d0*/  ISETP.LE.U32.AND P3, PT, R154, UR12, PT ;  /* 0x0000000c9a007c0c */ /* 0x000fe4000bf63070 */
[----:B------:R-:W-:Y:S01]  /*55e0*/  @!P6 PRMT R33, R23, 0x5410, RZ ;  /* 0x000054101721e816 */ /* 0x000fe200000000ff */
[----:B------:R-:W-:Y:S04]  /*55f0*/  STG.E.U16 desc[UR20][R138.64], R93 ;  /* 0x0000005d8a007986 */ /* 0x000fe8000c101514 */
[----:B------:R-:W-:Y:S06]  /*5600*/  STG.E.U16 desc[UR20][R138.64+0x2], R91 ;  /* 0x0000025b8a007986 */ /* 0x000fec000c101514 */
[----:B------:R-:W-:Y:S01]  /*5610*/  @!P3 HFMA2.BF16_V2 R20, -RZ.H0_H0, RZ.H0_H0, -R155.H0_H0 ;  /* 0x200000ffff14b231 */ /* 0x000fe2000034099b */
[C---:B----4-:R-:W-:Y:S06]  /*5620*/  HMMA.16816.F32.BF16 R52, R56.reuse, R4, RZ ;  /* 0x000000043834723c */ /* 0x050fec00000418ff */
[----:B------:R-:W-:Y:S01]  /*5630*/  HMMA.16816.F32.BF16 R56, R56, R6, RZ ;  /* 0x000000063838723c */ /* 0x000fe200000418ff */
[----:B------:R-:W-:-:S05]  /*5640*/  HSET2.LE.AND R4, R19, R152, PT ;  /* 0x0000009813047233 */ /* 0x000fca0003803000 */
[----:B------:R-:W-:Y:S02]  /*5650*/  LOP3.LUT R11, R4, R11, RZ, 0xc0, !PT ;  /* 0x0000000b040b7212 */ /* 0x000fe400078ec0ff */
[--C-:B------:R-:W-:Y:S02]  /*5660*/  HSET2.LE.AND R6, R157, R152.reuse, PT ;  /* 0x000000989d067233 */ /* 0x100fe40003803000 */
[--C-:B------:R-:W-:Y:S02]  /*5670*/  HSET2.LE.AND R7, R161, R152.reuse, PT ;  /* 0x00000098a1077233 */ /* 0x100fe40003803000 */
[----:B------:R-:W-:Y:S02]  /*5680*/  HSET2.LE.AND R152, R163, R152, PT ;  /* 0x00000098a3987233 */ /* 0x000fe40003803000 */
[----:B------:R-:W-:-:S03]  /*5690*/  LOP3.LUT R4, R165, R16, RZ, 0xc0, !PT ;  /* 0x00000010a5047212 */ /* 0x000fc600078ec0ff */
[----:B------:R-:W-:Y:S02]  /*56a0*/  LOP3.LUT R5, R152, R153, RZ, 0xc0, !PT ;  /* 0x0000009998057212 */ /* 0x000fe400078ec0ff */
[C---:B------:R-:W-:Y:S02]  /*56b0*/  PRMT R153, R114.reuse, 0x7632, R153 ;  /* 0x0000763272997816 */ /* 0x040fe40000000099 */
[C---:B------:R-:W-:Y:S02]  /*56c0*/  PRMT R152, R155.reuse, 0x7632, R152 ;  /* 0x000076329b987816 */ /* 0x040fe40000000098 */
[----:B------:R-:W-:Y:S01]  /*56d0*/  PRMT R17, R114, 0x5410, R153 ;  /* 0x0000541072117816 */ /* 0x000fe20000000099 */
[----:B------:R-:W-:Y:S01]  /*56e0*/  @!P4 HFMA2.BF16_V2 R21, -RZ.H0_H0, RZ.H0_H0, -R153.H0_H0 ;  /* 0x200000ffff15c231 */ /* 0x000fe20000340999 */
[----:B------:R-:W-:Y:S01]  /*56f0*/  PRMT R16, R155, 0x5410, R152 ;  /* 0x000054109b107816 */ /* 0x000fe20000000098 */
[----:B------:R-:W-:Y:S01]  /*5700*/  @!P2 HFMA2.BF16_V2 R3, -RZ.H0_H0, RZ.H0_H0, -R152.H0_H0 ;  /* 0x200000ffff03a231 */ /* 0x000fe20000340998 */
[----:B------:R-:W-:-:S02]  /*5710*/  LOP3.LUT R6, R6, R17, RZ, 0xc0, !PT ;  /* 0x0000001106067212 */ /* 0x000fc400078ec0ff */
[----:B------:R-:W-:Y:S02]  /*5720*/  LOP3.LUT R7, R7, R16, RZ, 0xc0, !PT ;  /* 0x0000001007077212 */ /* 0x000fe400078ec0ff */
[----:B------:R-:W1:Y:S01]  /*5730*/  LDSM.16.MT88.4 R16, [R128+0x8400] ;  /* 0x008400008010783b */ /* 0x000e620000004200 */
[----:B------:R-:W-:Y:S01]  /*5740*/  @!P2 PRMT R152, R3, 0x5410, RZ ;  /* 0x000054100398a816 */ /* 0x000fe200000000ff */
[----:B------:R-:W-:Y:S01]  /*5750*/  IMAD.U32 R3, RZ, RZ, UR17 ;  /* 0x00000011ff037e24 */ /* 0x000fe2000f8e00ff */
[----:B------:R-:W-:Y:S02]  /*5760*/  @!P5 PRMT R114, R22, 0x5410, RZ ;  /* 0x000054101672d816 */ /* 0x000fe400000000ff */
[----:B------:R-:W-:Y:S02]  /*5770*/  @!P4 PRMT R153, R21, 0x5410, RZ ;  /* 0x000054101599c816 */ /* 0x000fe400000000ff */
[----:B------:R-:W-:Y:S01]  /*5780*/  @!P3 PRMT R155, R20, 0x5410, RZ ;  /* 0x00005410149bb816 */ /* 0x000fe200000000ff */
        /* <DEDUP_REMOVED lines=34> */
[----:B------:R-:W-:-:S05]  /*59b0*/  IMAD.WIDE R12, R3, 0x2, R138 ;  /* 0x00000002030c7825 */ /* 0x000fca00078e028a */
[----:B------:R-:W-:Y:S01]  /*59c0*/  STG.E.U16 desc[UR20][R12.64], R94 ;  /* 0x0000005e0c007986 */ /* 0x000fe2000c101514 */
[C---:B--2---:R-:W-:Y:S03]  /*59d0*/  HMMA.16816.F32.BF16 R60, R4.reuse, R16, R60 ;  /* 0x00000010043c723c */ /* 0x044fe6000004183c */
[----:B------:R-:W-:Y:S03]  /*59e0*/  STG.E.U16 desc[UR20][R12.64+0x2], R87 ;  /* 0x000002570c007986 */ /* 0x000fe6000c101514 */
[C---:B------:R-:W-:Y:S01]  /*59f0*/  HMMA.16816.F32.BF16 R64, R4.reuse, R18, R64 ;  /* 0x000000120440723c */ /* 0x040fe20000041840 */
[----:B------:R-:W-:Y:S04]  /*5a00*/  STG.E.U16 desc[UR20][R138.64+0x10], R86 ;  /* 0x000010568a007986 */ /* 0x000fe8000c101514 */
[----:B------:R-:W-:Y:S01]  /*5a10*/  STG.E.U16 desc[UR20][R138.64+0x12], R85 ;  /* 0x000012558a007986 */ /* 0x000fe2000c101514 */
[C---:B---3--:R-:W-:Y:S03]  /*5a20*/  HMMA.16816.F32.BF16 R52, R4.reuse, R8, R52 ;  /* 0x000000080434723c */ /* 0x048fe60000041834 */
[----:B------:R1:W-:Y:S03]  /*5a30*/  STG.E.U16 desc[UR20][R12.64+0x10], R84 ;  /* 0x000010540c007986 */ /* 0x0003e6000c101514 */
[----:B------:R-:W-:Y:S01]  /*5a40*/  HMMA.16816.F32.BF16 R56, R4, R10, R56 ;  /* 0x0000000a0438723c */ /* 0x000fe20000041838 */
[----:B------:R2:W-:Y:S04]  /*5a50*/  STG.E.U16 desc[UR20][R12.64+0x12], R35 ;  /* 0x000012230c007986 */ /* 0x0005e8000c101514 */
[----:B------:R2:W-:Y:S04]  /*5a60*/  STG.E.U16 desc[UR20][R138.64+0x20], R28 ;  /* 0x0000201c8a007986 */ /* 0x0005e8000c101514 */
[----:B------:R2:W-:Y:S04]  /*5a70*/  STG.E.U16 desc[UR20][R138.64+0x22], R27 ;  /* 0x0000221b8a007986 */ /* 0x0005e8000c101514 */
[----:B------:R2:W-:Y:S04]  /*5a80*/  STG.E.U16 desc[UR20][R12.64+0x20], R30 ;  /* 0x0000201e0c007986 */ /* 0x0005e8000c101514 */
[----:B------:R2:W-:Y:S04]  /*5a90*/  STG.E.U16 desc[UR20][R12.64+0x22], R29 ;  /* 0x0000221d0c007986 */ /* 0x0005e8000c101514 */
[----:B------:R2:W-:Y:S01]  /*5aa0*/  STG.E.U16 desc[UR20][R138.64+0x30], R32 ;  /* 0x000030208a007986 */ /* 0x0005e2000c101514 */
[----:B-1----:R-:W-:-:S03]  /*5ab0*/  IADD3 R84, P0, R138, -0x80, RZ ;  /* 0xffffff808a547810 */ /* 0x002fc60007f1e0ff */
[----:B------:R2:W-:Y:S01]  /*5ac0*/  STG.E.U16 desc[UR20][R138.64+0x32], R31 ;  /* 0x0000321f8a007986 */ /* 0x0005e2000c101514 */
[----:B------:R-:W-:-:S03]  /*5ad0*/  IADD3.X R87, R139, -0x1, RZ, P0, !PT ;  /* 0xffffffff8b577810 */ /* 0x000fc600007fe4ff */
        /* <DEDUP_REMOVED lines=18> */
[----:B------:R-:W-:Y:S05]  /*5c00*/  @!P1 BRA `(.L_x_990) ;  /* 0x0000003c00f09947 */ /* 0x000fea0003800000 */
        /* <DEDUP_REMOVED lines=17> */
[----:B--2---:R-:W2:Y:S01]  /*5d20*/  @!P4 LDC.64 R12, c[0x0][0x220] ;  /* 0x00008800ff0ccb82 */ /* 0x004ea20000000a00 */
        /* <DEDUP_REMOVED lines=54> */
[----:B------:R-:W5:Y:S04]  /*6090*/  LDSM.16.M88.4 R16, [R132+0x3800] ;  /* 0x003800008410783b */ /* 0x000f680000000200 */
[----:B------:R-:W5:Y:S04]  /*60a0*/  LDSM.16.M88.4 R96, [R132+0x3c00] ;  /* 0x003c00008460783b */ /* 0x000f680000000200 */
[----:B---3--:R-:W-:Y:S04]  /*60b0*/  LDSM.16.M88.4 R8, [R131] ;  /* 0x000000008308783b */ /* 0x008fe80000000200 */
[----:B------:R-:W3:Y:S04]  /*60c0*/  LDSM.16.M88.4 R92, [R129+0x3000] ;  /* 0x00300000815c783b */ /* 0x000ee80000000200 */
[----:B------:R-:W3:Y:S04]  /*60d0*/  LDSM.16.M88.4 R116, [R129+0x3400] ;  /* 0x003400008174783b */ /* 0x000ee80000000200 */
[----:B------:R-:W3:Y:S04]  /*60e0*/  LDSM.16.M88.4 R12, [R129+0x3800] ;  /* 0x00380000810c783b */ /* 0x000ee80000000200 */
[----:B------:R-:W3:Y:S04]  /*60f0*/  LDSM.16.M88.4 R104, [R129+0x3c00] ;  /* 0x003c00008168783b */ /* 0x000ee80000000200 */
[----:B------:R-:W-:Y:S01]  /*6100*/  LDSM.16.M88.4 R88, [R133+0x1000] ;  /* 0x001000008558783b */ /* 0x000fe20000000200 */
[C---:B--2---:R-:W-:Y:S03]  /*6110*/  HMMA.16816.F32.BF16 R84, R108.reuse, R32, RZ ;  /* 0x000000206c54723c */ /* 0x044fe600000418ff */
[----:B-1----:R-:W1:Y:S04]  /*6120*/  LDSM.16.M88.4 R4, [R132+0x4000] ;  /* 0x004000008404783b */ /* 0x002e680000000200 */
[----:B------:R-:W2:Y:S01]  /*6130*/  LDSM.16.M88.4 R100, [R132+0x4400] ;  /* 0x004400008464783b */ /* 0x000ea20000000200 */
[C---:B------:R-:W-:Y:S03]  /*6140*/  HMMA.16816.F32.BF16 R32, R108.reuse, R34, RZ ;  /* 0x000000226c20723c */ /* 0x040fe600000418ff */
[----:B------:R-:W-:Y:S03]  /*6150*/  LDSM.16.M88.4 R120, [R131+0x1000] ;  /* 0x001000008378783b */ /* 0x000fe60000000200 */
[C---:B----4-:R-:W-:Y:S01]  /*6160*/  HMMA.16816.F32.BF16 R28, R108.reuse, R24, RZ ;  /* 0x000000186c1c723c */ /* 0x050fe200000418ff */
[----:B------:R-:W4:Y:S01]  /*6170*/  S2R R3, SR_TID.X ;  /* 0x0000000000037919 */ /* 0x000f220000002100 */
[----:B------:R-:W0:Y:S04]  /*6180*/  LDGDEPBAR ;  /* 0x00000000000079af */ /* 0x000e280000000000 */
[C---:B-----5:R-:W-:Y:S06]  /*6190*/  HMMA.16816.F32.BF16 R20, R108.reuse, R16, RZ ;  /* 0x000000106c14723c */ /* 0x060fec00000418ff */
[C---:B------:R-:W-:Y:S06]  /*61a0*/  HMMA.16816.F32.BF16 R24, R108.reuse, R26, RZ ;  /* 0x0000001a6c18723c */ /* 0x040fec00000418ff */
[C---:B------:R-:W-:Y:S06]  /*61b0*/  HMMA.16816.F32.BF16 R16, R108.reuse, R18, RZ ;  /* 0x000000126c10723c */ /* 0x040fec00000418ff */
[C---:B------:R-:W-:Y:S06]  /*61c0*/  HMMA.16816.F32.BF16 R112, R108.reuse, R96, RZ ;  /* 0x000000606c70723c */ /* 0x040fec00000418ff */
[----:B------:R-:W-:Y:S01]  /*61d0*/  HMMA.16816.F32.BF16 R108, R108, R98, RZ ;  /* 0x000000626c6c723c */ /* 0x000fe200000418ff */
[----:B------:R-:W5:Y:S01]  /*61e0*/  LDSM.16.M88.4 R96, [R132+0x4800] ;  /* 0x004800008460783b */ /* 0x000f620000000200 */
[----:B----4-:R-:W-:-:S04]  /*61f0*/  IMAD.SHL.U32 R3, R3, 0x2, RZ ;  /* 0x0000000203037824 */ /* 0x010fc800078e00ff */
[C---:B---3--:R-:W-:Y:S06]  /*6200*/  HMMA.16816.F32.BF16 R84, R8.reuse, R92, R84 ;  /* 0x0000005c0854723c */ /* 0x048fec0000041854 */
[C---:B------:R-:W-:Y:S01]  /*6210*/  HMMA.16816.F32.BF16 R32, R8.reuse, R94, R32 ;  /* 0x0000005e0820723c */ /* 0x040fe20000041820 */
[----:B------:R-:W3:Y:S05]  /*6220*/  LDSM.16.M88.4 R92, [R132+0x4c00] ;  /* 0x004c0000845c783b */ /* 0x000eea0000000200 */
[C---:B------:R-:W-:Y:S06]  /*6230*/  HMMA.16816.F32.BF16 R28, R8.reuse, R116, R28 ;  /* 0x00000074081c723c */ /* 0x040fec000004181c */
[C---:B------:R-:W-:Y:S01]  /*6240*/  HMMA.16816.F32.BF16 R24, R8.reuse, R118, R24 ;  /* 0x000000760818723c */ /* 0x040fe20000041818 */
[----:B------:R-:W-:Y:S05]  /*6250*/  LDSM.16.M88.4 R116, [R129+0x4c00] ;  /* 0x004c00008174783b */ /* 0x000fea0000000200 */
[C---:B------:R-:W-:Y:S06]  /*6260*/  HMMA.16816.F32.BF16 R20, R8.reuse, R12, R20 ;  /* 0x0000000c0814723c */ /* 0x040fec0000041814 */
[C---:B------:R-:W-:Y:S01]  /*6270*/  HMMA.16816.F32.BF16 R16, R8.reuse, R14, R16 ;  /* 0x0000000e0810723c */ /* 0x040fe20000041810 */
[----:B------:R-:W4:Y:S05]  /*6280*/  LDSM.16.M88.4 R12, [R129+0x4000] ;  /* 0x00400000810c783b */ /* 0x000f2a0000000200 */
[C---:B------:R-:W-:Y:S06]  /*6290*/  HMMA.16816.F32.BF16 R112, R8.reuse, R104, R112 ;  /* 0x000000680870723c */ /* 0x040fec0000041870 */
[----:B------:R-:W-:Y:S01]  /*62a0*/  HMMA.16816.F32.BF16 R108, R8, R106, R108 ;  /* 0x0000006a086c723c */ /* 0x000fe2000004186c */
[----:B------:R-:W4:Y:S04]  /*62b0*/  LDSM.16.M88.4 R8, [R129+0x4400] ;  /* 0x004400008108783b */ /* 0x000f280000000200 */
[----:B------:R-:W-:Y:S01]  /*62c0*/  LDSM.16.M88.4 R104, [R133+0x2000] ;  /* 0x002000008568783b */ /* 0x000fe20000000200 */
[C---:B-1----:R-:W-:Y:S06]  /*62d0*/  HMMA.16816.F32.BF16 R84, R88.reuse, R4, R84 ;  /* 0x000000045854723c */ /* 0x042fec0000041854 */
[C---:B------:R-:W-:Y:S01]  /*62e0*/  HMMA.16816.F32.BF16 R32, R88.reuse, R6, R32 ;  /* 0x000000065820723c */ /* 0x040fe20000041820 */
[----:B------:R-:W1:Y:S05]  /*62f0*/  LDSM.16.M88.4 R4, [R129+0x4800] ;  /* 0x004800008104783b */ /* 0x000e6a0000000200 */
[C---:B--2---:R-:W-:Y:S06]  /*6300*/  HMMA.16816.F32.BF16 R28, R88.reuse, R100, R28 ;  /* 0x00000064581c723c */ /* 0x044fec000004181c */
[C---:B------:R-:W-:Y:S01]  /*6310*/  HMMA.16816.F32.BF16 R24, R88.reuse, R102, R24 ;  /* 0x000000665818723c */ /* 0x040fe20000041818 */
[----:B------:R-:W2:Y:S05]  /*6320*/  LDSM.16.M88.4 R100, [R132+0x5000] ;  /* 0x005000008464783b */ /* 0x000eaa0000000200 */
[C---:B-----5:R-:W-:Y:S06]  /*6330*/  HMMA.16816.F32.BF16 R20, R88.reuse, R96, R20 ;  /* 0x000000605814723c */ /* 0x060fec0000041814 */
[C---:B------:R-:W-:Y:S01]  /*6340*/  HMMA.16816.F32.BF16 R16, R88.reuse, R98, R16 ;  /* 0x000000625810723c */ /* 0x040fe20000041810 */
[----:B------:R-:W5:Y:S05]  /*6350*/  LDSM.16.M88.4 R96, [R132+0x5400] ;  /* 0x005400008460783b */ /* 0x000f6a0000000200 */
[C---:B---3--:R-:W-:Y:S06]  /*6360*/  HMMA.16816.F32.BF16 R112, R88.reuse, R92, R112 ;  /* 0x0000005c5870723c */ /* 0x048fec0000041870 */
[----:B------:R-:W-:Y:S01]  /*6370*/  HMMA.16816.F32.BF16 R108, R88, R94, R108 ;  /* 0x0000005e586c723c */ /* 0x000fe2000004186c */
[----:B------:R-:W3:Y:S04]  /*6380*/  LDSM.16.M88.4 R92, [R132+0x5800] ;  /* 0x00580000845c783b */ /* 0x000ee80000000200 */
[----:B------:R-:W-:Y:S01]  /*6390*/  LDSM.16.M88.4 R88, [R132+0x5c00] ;  /* 0x005c00008458783b */ /* 0x000fe20000000200 */
[C---:B----4-:R-:W-:Y:S06]  /*63a0*/  HMMA.16816.F32.BF16 R84, R120.reuse, R12, R84 ;  /* 0x0000000c7854723c */ /* 0x050fec0000041854 */
[C---:B------:R-:W-:Y:S01]  /*63b0*/  HMMA.16816.F32.BF16 R32, R120.reuse, R14, R32 ;  /* 0x0000000e7820723c */ /* 0x040fe20000041820 */
[----:B------:R-:W-:Y:S05]  /*63c0*/  LDSM.16.M88.4 R12, [R131+0x2000] ;  /* 0x00200000830c783b */ /* 0x000fea0000000200 */
[C---:B------:R-:W-:Y:S06]  /*63d0*/  HMMA.16816.F32.BF16 R28, R120.reuse, R8, R28 ;  /* 0x00000008781c723c */ /* 0x040fec000004181c */
[C---:B------:R-:W-:Y:S01]  /*63e0*/  HMMA.16816.F32.BF16 R24, R120.reuse, R10, R24 ;  /* 0x0000000a7818723c */ /* 0x040fe20000041818 */
[----:B------:R-:W4:Y:S05]  /*63f0*/  LDSM.16.M88.4 R8, [R129+0x5000] ;  /* 0x005000008108783b */ /* 0x000f2a0000000200 */
[C---:B-1----:R-:W-:Y:S06]  /*6400*/  HMMA.16816.F32.BF16 R20, R120.reuse, R4, R20 ;  /* 0x000000047814723c */ /* 0x042fec0000041814 */
[----:B------:R-:W-:Y:S01]  /*6410*/  HMMA.16816.F32.BF16 R16, R120, R6, R16 ;  /* 0x000000067810723c */ /* 0x000fe20000041810 */
[----:B------:R-:W1:Y:S05]  /*6420*/  LDSM.16.M88.4 R4, [R129+0x5400] ;  /* 0x005400008104783b */ /* 0x000e6a0000000200 */
[C---:B--2---:R-:W-:Y:S06]  /*6430*/  HMMA.16816.F32.BF16 R32, R104.reuse, R102, R32 ;  /* 0x000000666820723c */ /* 0x044fec0000041820 */
[C---:B------:R-:W-:Y:S01]  /*6440*/  HMMA.16816.F32.BF16 R84, R104.reuse, R100, R84 ;  /* 0x000000646854723c */ /* 0x040fe20000041854 */
[----:B------:R-:W2:Y:S05]  /*6450*/  LDSM.16.M88.4 R100, [R129+0x5800] ;  /* 0x005800008164783b */ /* 0x000eaa0000000200 */
[----:B-----5:R-:W-:Y:S06]  /*6460*/  HMMA.16816.F32.BF16 R28, R104, R96, R28 ;  /* 0x00000060681c723c */ /* 0x020fec000004181c */
[----:B------:R-:W-:Y:S06]  /*6470*/  HMMA.16816.F32.BF16 R112, R120, R116, R112 ;  /* 0x000000747870723c */ /* 0x000fec0000041870 */
[C---:B------:R-:W-:Y:S06]  /*6480*/  HMMA.16816.F32.BF16 R24, R104.reuse, R98, R24 ;  /* 0x000000626818723c */ /* 0x040fec0000041818 */
[C---:B---3--:R-:W-:Y:S06]  /*6490*/  HMMA.16816.F32.BF16 R20, R104.reuse, R92, R20 ;  /* 0x0000005c6814723c */ /* 0x048fec0000041814 */
[----:B------:R-:W-:Y:S01]  /*64a0*/  HMMA.16816.F32.BF16 R16, R104, R94, R16 ;  /* 0x0000005e6810723c */ /* 0x000fe20000041810 */
[----:B------:R-:W3:Y:S01]  /*64b0*/  LDSM.16.M88.4 R92, [R129+0x5c00] ;  /* 0x005c0000815c783b */ /* 0x000ee20000000200 */
[----:B------:R-:W-:-:S04]  /*64c0*/  DEPBAR.LE SB0, 0x0 ;  /* 0x000080000000791a */ /* 0x000fc80000000000 */
[----:B------:R-:W-:Y:S06]  /*64d0*/  HMMA.16816.F32.BF16 R108, R120, R118, R108 ;  /* 0x00000076786c723c */ /* 0x000fec000004186c */
[C---:B----4-:R-:W-:Y:S06]  /*64e0*/  HMMA.16816.F32.BF16 R32, R12.reuse, R10, R32 ;  /* 0x0000000a0c20723c */ /* 0x050fec0000041820 */
[----:B-1----:R-:W-:Y:S01]  /*64f0*/  HMMA.16816.F32.BF16 R28, R12, R4, R28 ;  /* 0x000000040c1c723c */ /* 0x002fe2000004181c */
[----:B------:R-:W-:Y:S01]  /*6500*/  LOP3.LUT R10, R3, 0x6, RZ, 0xc0, !PT ;  /* 0x00000006030a7812 */ /* 0x000fe200078ec0ff */
[----:B------:R-:W-:-:S04]  /*6510*/  IMAD.U32 R11, RZ, RZ, UR23 ;  /* 0x00000017ff0b7e24 */ /* 0x000fc8000f8e00ff */
[----:B------:R-:W-:Y:S01]  /*6520*/  HMMA.16816.F32.BF16 R112, R104, R88, R112 ;  /* 0x000000586870723c */ /* 0x000fe20000041870 */
[----:B------:R-:W-:-:S04]  /*6530*/  IMAD R11, R11, 0x40, R10 ;  /* 0x000000400b0b7824 */ /* 0x000fc800078e020a */
[C---:B------:R-:W-:Y:S01]  /*6540*/  VIADD R4, R11.reuse, 0x8 ;  /* 0x000000080b047836 */ /* 0x040fe20000000000 */
[C---:B------:R-:W-:Y:S01]  /*6550*/  HMMA.16816.F32.BF16 R24, R12.reuse, R6, R24 ;  /* 0x000000060c18723c */ /* 0x040fe20000041818 */
[C---:B------:R-:W-:Y:S02]  /*6560*/  VIADD R3, R11.reuse, 0x9 ;  /* 0x000000090b037836 */ /* 0x040fe40000000000 */
[C---:B------:R-:W-:Y:S01]  /*6570*/  VIADD R5, R11.reuse, 0x31 ;  /* 0x000000310b057836 */ /* 0x040fe20000000000 */
[CC--:B------:R-:W-:Y:S02]  /*6580*/  ISETP.GE.AND P2, PT, R4.reuse, R140.reuse, PT ;  /* 0x0000008c0400720c */ /* 0x0c0fe40003f46270 */
[----:B--2---:R-:W-:Y:S01]  /*6590*/  HMMA.16816.F32.BF16 R20, R12, R100, R20 ;  /* 0x000000640c14723c */ /* 0x004fe20000041814 */
[-C--:B------:R-:W-:Y:S01]  /*65a0*/  ISETP.GE.AND P1, PT, R4, R137.reuse, PT ;  /* 0x000000890400720c */ /* 0x080fe20003f26270 */
[----:B------:R-:W-:Y:S01]  /*65b0*/  VIADD R4, R11, 0x10 ;  /* 0x000000100b047836 */ /* 0x000fe20000000000 */
[----:B------:R-:W-:Y:S01]  /*65c0*/  BAR.SYNC.DEFER_BLOCKING 0x0 ;  /* 0x0000000000007b1d */ /* 0x000fe20000010000 */
[----:B------:R-:W-:Y:S01]  /*65d0*/  ISETP.GE.AND P6, PT, R3, R140, PT ;  /* 0x0000008c0300720c */ /* 0x000fe20003fc6270 */
[----:B------:R-:W-:Y:S01]  /*65e0*/  VIADD R7, R11, 0x1 ;  /* 0x000000010b077836 */ /* 0x000fe20000000000 */
[----:B------:R-:W-:Y:S01]  /*65f0*/  HMMA.16816.F32.BF16 R108, R104, R90, R108 ;  /* 0x0000005a686c723c */ /* 0x000fe2000004186c */
[----:B------:R-:W-:Y:S01]  /*6600*/  ISETP.GE.AND P0, PT, R3, R137, PT ;  /* 0x000000890300720c */ /* 0x000fe20003f06270 */
[----:B------:R-:W-:-:S03]  /*6610*/  VIADD R3, R11, 0x18 ;  /* 0x000000180b037836 */ /* 0x000fc60000000000 */
[----:B------:R-:W-:Y:S01]  /*6620*/  FSEL R35, R35, -INF , !P0 ;  /* 0xff80000023237808 */ /* 0x000fe20004000000 */
[C---:B------:R-:W-:Y:S01]  /*6630*/  HMMA.16816.F32.BF16 R16, R12.reuse, R102, R16 ;  /* 0x000000660c10723c */ /* 0x040fe20000041810 */
[----:B------:R-:W-:Y:S02]  /*6640*/  FSEL R90, R32, -INF , !P2 ;  /* 0xff800000205a7808 */ /* 0x000fe40005000000 */
[----:B------:R-:W-:Y:S02]  /*6650*/  FSEL R91, R34, -INF , !P1 ;  /* 0xff800000225b7808 */ /* 0x000fe40004800000 */
[C---:B------:R-:W-:Y:S01]  /*6660*/  ISETP.GE.AND P2, PT, R4.reuse, R140, PT ;  /* 0x0000008c0400720c */ /* 0x040fe20003f46270 */
[----:B---3--:R-:W-:Y:S01]  /*6670*/  HMMA.16816.F32.BF16 R112, R12, R92, R112 ;  /* 0x0000005c0c70723c */ /* 0x008fe20000041870 */
[----:B------:R-:W-:Y:S01]  /*6680*/  ISETP.GE.AND P1, PT, R4, R137, PT ;  /* 0x000000890400720c */ /* 0x000fe20003f26270 */
[----:B------:R-:W-:Y:S01]  /*6690*/  VIADD R4, R11, 0x11 ;  /* 0x000000110b047836 */ /* 0x000fe20000000000 */
[----:B------:R-:W-:-:S02]  /*66a0*/  FSEL R88, R28, -INF , !P2 ;  /* 0xff8000001c587808 */ /* 0x000fc40005000000 */
[----:B------:R-:W-:Y:S01]  /*66b0*/  FSEL R89, R30, -INF , !P1 ;  /* 0xff8000001e597808 */ /* 0x000fe20004800000 */
[C---:B------:R-:W-:Y:S01]  /*66c0*/  HMMA.16816.F32.BF16 R84, R12.reuse, R8, R84 ;  /* 0x000000080c54723c */ /* 0x040fe20000041854 */
[----:B------:R-:W-:Y:S02]  /*66d0*/  FSEL R34, R33, -INF , !P6 ;  /* 0xff80000021227808 */ /* 0x000fe40007000000 */
[CC--:B------:R-:W-:Y:S02]  /*66e0*/  ISETP.GE.AND P2, PT, R3.reuse, R140.reuse, PT ;  /* 0x0000008c0300720c */ /* 0x0c0fe40003f46270 */
[-C--:B------:R-:W-:Y:S01]  /*66f0*/  ISETP.GE.AND P1, PT, R3, R137.reuse, PT ;  /* 0x000000890300720c */ /* 0x080fe20003f26270 */
[C---:B------:R-:W-:Y:S01]  /*6700*/  VIADD R3, R11.reuse, 0x20 ;  /* 0x000000200b037836 */ /* 0x040fe20000000000 */
[C---:B------:R-:W-:Y:S01]  /*6710*/  ISETP.GE.AND P6, PT, R4.reuse, R140, PT ;  /* 0x0000008c0400720c */ /* 0x040fe20003fc6270 */
[----:B------:R-:W-:Y:S01]  /*6720*/  HMMA.16816.F32.BF16 R108, R12, R94, R108 ;  /* 0x0000005e0c6c723c */ /* 0x000fe2000004186c */
[----:B------:R-:W-:Y:S01]  /*6730*/  ISETP.GE.AND P0, PT, R4, R137, PT ;  /* 0x000000890400720c */ /* 0x000fe20003f06270 */
[----:B------:R-:W-:Y:S01]  /*6740*/  VIADD R4, R11, 0x19 ;  /* 0x000000190b047836 */ /* 0x000fe20000000000 */
[----:B------:R-:W-:-:S02]  /*6750*/  FSEL R30, R29, -INF , !P6 ;  /* 0xff8000001d1e7808 */ /* 0x000fc40007000000 */
[----:B------:R-:W-:Y:S02]  /*6760*/  FSEL R28, R24, -INF , !P2 ;  /* 0xff800000181c7808 */ /* 0x000fe40005000000 */
[----:B------:R-:W-:Y:S01]  /*6770*/  FSEL R99, R26, -INF , !P1 ;  /* 0xff8000001a637808 */ /* 0x000fe20004800000 */
[----:B------:R-:W-:Y:S01]  /*6780*/  VIADD R13, R11, 0x38 ;  /* 0x000000380b0d7836 */ /* 0x000fe20000000000 */
[----:B------:R-:W-:Y:S01]  /*6790*/  FSEL R29, R31, -INF , !P0 ;  /* 0xff8000001f1d7808 */ /* 0x000fe20004000000 */
[----:B------:R-:W-:Y:S01]  /*67a0*/  VIADD R12, R11, 0x39 ;  /* 0x000000390b0c7836 */ /* 0x000fe20000000000 */
        /* <DEDUP_REMOVED lines=8> */
[----:B------:R-:W-:Y:S02]  /*6830*/  FSEL R107, R27, -INF , !P0 ;  /* 0xff8000001b6b7808 */ /* 0x000fe40004000000 */
[C---:B------:R-:W-:Y:S02]  /*6840*/  ISETP.GE.AND P2, PT, R3.reuse, R140, PT ;  /* 0x0000008c0300720c */ /* 0x040fe40003f46270 */
[----:B------:R-:W-:Y:S01]  /*6850*/  ISETP.GE.AND P1, PT, R3, R137, PT ;  /* 0x000000890300720c */ /* 0x000fe20003f26270 */
[----:B------:R-:W-:Y:S01]  /*6860*/  VIADD R3, R11, 0x29 ;  /* 0x000000290b037836 */ /* 0x000fe20000000000 */
[----:B------:R-:W-:-:S02]  /*6870*/  FSEL R96, R25, -INF , !P6 ;  /* 0xff80000019607808 */ /* 0x000fc40007000000 */
[CC--:B------:R-:W-:Y:S02]  /*6880*/  ISETP.GE.AND P0, PT, R4.reuse, R137.reuse, PT ;  /* 0x000000890400720c */ /* 0x0c0fe40003f06270 */
[-C--:B------:R-:W-:Y:S01]  /*6890*/  ISETP.GE.AND P6, PT, R4, R140.reuse, PT ;  /* 0x0000008c0400720c */ /* 0x080fe20003fc6270 */
[----:B------:R-:W-:Y:S01]  /*68a0*/  VIADD R4, R11, 0x30 ;  /* 0x000000300b047836 */ /* 0x000fe20000000000 */
        /* <DEDUP_REMOVED lines=19> */
[----:B------:R-:W-:Y:S02]  /*69e0*/  FSEL R84, R84, -INF , !P0 ;  /* 0xff80000054547808 */ /* 0x000fe40004000000 */
[----:B------:R-:W-:Y:S02]  /*69f0*/  PLOP3.LUT P0, PT, PT, PT, UP0, 0x80, 0x0 ;  /* 0x000000000000781c */ /* 0x000fe40003f0f008 */
[----:B------:R-:W-:-:S02]  /*6a00*/  FSEL R115, R87, -INF , !P1 ;  /* 0xff80000057737808 */ /* 0x000fc40004800000 */
[C---:B------:R-:W-:Y:S02]  /*6a10*/  ISETP.GE.AND P6, PT, R13.reuse, R140, PT ;  /* 0x0000008c0d00720c */ /* 0x040fe40003fc6270 */
[-C--:B------:R-:W-:Y:S02]  /*6a20*/  ISETP.GE.AND P1, PT, R13, R137.reuse, PT ;  /* 0x000000890d00720c */ /* 0x080fe40003f26270 */
[----:B------:R-:W-:Y:S02]  /*6a30*/  FSEL R116, R85, -INF , !P2 ;  /* 0xff80000055747808 */ /* 0x000fe40005000000 */
[----:B------:R-:W-:Y:S02]  /*6a40*/  ISETP.GE.AND P2, PT, R11, R137, PT ;  /* 0x000000890b00720c */ /* 0x000fe40003f46270 */
[----:B------:R-:W-:Y:S02]  /*6a50*/  FSEL R108, R108, -INF , !P6 ;  /* 0xff8000006c6c7808 */ /* 0x000fe40007000000 */
[----:B------:R-:W-:-:S02]  /*6a60*/  FSEL R11, R110, -INF , !P1 ;  /* 0xff8000006e0b7808 */ /* 0x000fc40004800000 */
[C---:B------:R-:W-:Y:S02]  /*6a70*/  ISETP.GE.AND P6, PT, R12.reuse, R140, PT ;  /* 0x0000008c0c00720c */ /* 0x040fe40003fc6270 */
[----:B------:R-:W-:Y:S02]  /*6a80*/  ISETP.GE.AND P1, PT, R12, R137, PT ;  /* 0x000000890c00720c */ /* 0x000fe40003f26270 */
[----:B------:R-:W-:Y:S02]  /*6a90*/  FSEL R117, R86, -INF , !P2 ;  /* 0xff80000056757808 */ /* 0x000fe40005000000 */
[----:B------:R-:W-:Y:S02]  /*6aa0*/  FSEL R146, R109, -INF , !P6 ;  /* 0xff8000006d927808 */ /* 0x000fe40007000000 */
[----:B------:R-:W-:Y:S01]  /*6ab0*/  FSEL R13, R111, -INF , !P1 ;  /* 0xff8000006f0d7808 */ /* 0x000fe20004800000 */
[----:B------:R-:W-:Y:S06]  /*6ac0*/  @!P0 BRA `(.L_x_991) ;  /* 0x0000000400048947 */ /* 0x000fec0003800000 */
[----:B------:R-:W1:Y:S01]  /*6ad0*/  @!P4 LDC.64 R24, c[0x0][0x218] ;  /* 0x00008600ff18cb82 */ /* 0x000e620000000a00 */
[----:B------:R-:W-:Y:S01]  /*6ae0*/  UIADD3 UR5, UR16, -0x3, URZ ;  /* 0xfffffffd10057890 */ /* 0x000fe2000fffe03f */
[----:B------:R-:W-:Y:S01]  /*6af0*/  IMAD.MOV.U32 R32, RZ, RZ, R170 ;  /* 0x000000ffff207224 */ /* 0x000fe200078e00aa */
[----:B------:R2:W-:Y:S01]  /*6b00*/  @P5 STS [R166+0x3000], RZ ;  /* 0x003000ffa6005388 */ /* 0x0005e20000000800 */
[----:B------:R-:W-:Y:S01]  /*6b10*/  IMAD.MOV.U32 R33, RZ, RZ, R173 ;  /* 0x000000ffff217224 */ /* 0x000fe200078e00ad */
[----:B------:R-:W-:Y:S01]  /*6b20*/  USHF.R.S32.HI UR4, URZ, 0x1f, UR5 ;  /* 0x0000001f3f047899 */ /* 0x000fe20008011405 */
[----:B------:R-:W-:Y:S01]  /*6b30*/  BSSY B0, `(.L_x_992) ;  /* 0x0000039000007945 */ /* 0x000fe20003800000 */
[----:B------:R-:W-:Y:S01]  /*6b40*/  UIMAD UR26, UR26, UR5, URZ ;  /* 0x000000051a1a72a4 */ /* 0x000fe2000f8e023f */
[----:B------:R-:W3:Y:S01]  /*6b50*/  @!P5 LDC.64 R26, c[0x0][0x218] ;  /* 0x00008600ff1adb82 */ /* 0x000ee20000000a00 */
[----:B------:R-:W-:Y:S01]  /*6b60*/  IMAD.U32 R12, RZ, RZ, UR5 ;  /* 0x00000005ff0c7e24 */ /* 0x000fe2000f8e00ff */
[----:B------:R2:W-:Y:S01]  /*6b70*/  @P5 STS [R166+0x3004], RZ ;  /* 0x003004ffa6005388 */ /* 0x0005e20000000800 */
[----:B------:R-:W-:-:S02]  /*6b80*/  UIMAD UR4, UR4, UR27, UR26 ;  /* 0x0000001b040472a4 */ /* 0x000fc4000f8e021a */
[----:B------:R-:W-:Y:S01]  /*6b90*/  IMAD.WIDE.U32 R32, R12, UR27, R32 ;  /* 0x0000001b0c207c25 */ /* 0x000fe2000f8e0020 */
[----:B------:R2:W-:Y:S02]  /*6ba0*/  @P5 STS.64 [R166+0x3008], RZ ;  /* 0x003008ffa6005388 */ /* 0x0005e40000000a00 */
[----:B------:R-:W4:Y:S01]  /*6bb0*/  @!P3 LDC.64 R22, c[0x0][0x218] ;  /* 0x00008600ff16bb82 */ /* 0x000f220000000a00 */
[----:B------:R-:W-:-:S07]  /*6bc0*/  VIADD R12, R33, UR4 ;  /* 0x00000004210c7c36 */ /* 0x000fce0008000000 */
        /* <DEDUP_REMOVED lines=47> */
.L_x_993:
[----:B------:R-:W-:Y:S05]  /*6ec0*/  BSYNC B0 ;  /* 0x0000000000007941 */ /* 0x000fea0003800000 */
.L_x_992:
[----:B------:R-:W0:Y:S02]  /*6ed0*/  LDGDEPBAR ;  /* 0x00000000000079af */ /* 0x000e240000000000 */
.L_x_991:
[----:B--2---:R-:W-:Y:S01]  /*6ee0*/  FMNMX.FTZ R25, R2, R84, !PT ;  /* 0x0000005402197209 */ /* 0x004fe20007810000 */
[----:B------:R-:W-:Y:S01]  /*6ef0*/  USHF.L.U32 UR4, UR23, 0x1, URZ ;  /* 0x0000000117047899 */ /* 0x000fe2000800063f */
[----:B------:R-:W-:Y:S01]  /*6f00*/  FMNMX.FTZ R20, R0, R117, !PT ;  /* 0x0000007500147209 */ /* 0x000fe20007810000 */
[----:B------:R-:W-:Y:S01]  /*6f10*/  IMAD.WIDE.U32 R140, R124, -0x2daee0ad, RZ ;  /* 0xd2511f537c8c7825 */ /* 0x000fe200078e00ff */
        /* <DEDUP_REMOVED lines=11> */
[----:B------:R-:W-:Y:S01]  /*6fd0*/  UIADD3 UR26, UR24, -0x255992d5, URZ ;  /* 0xdaa66d2b181a7890 */ /* 0x000fe2000fffe03f */
[----:B------:R-:W-:Y:S01]  /*6fe0*/  FMNMX.FTZ R25, R88, R25, !PT ;  /* 0x0000001958197209 */ /* 0x000fe20007810000 */
[----:B------:R-:W-:Y:S01]  /*6ff0*/  UIADD3 UR6, UR24, 0x78dde6e4, URZ ;  /* 0x78dde6e418067890 */ /* 0x000fe2000fffe03f */
[----:B------:R-:W-:Y:S01]  /*7000*/  FMNMX.FTZ R20, R89, R20, !PT ;  /* 0x0000001459147209 */ /* 0x000fe20007810000 */
[----:B------:R-:W-:Y:S01]  /*7010*/  UIADD3 UR27, UR25, -0x56f99767, URZ ;  /* 0xa9066899191b7890 */ /* 0x000fe2000fffe03f */
[----:B------:R-:W-:Y:S01]  /*7020*/  FMNMX.FTZ R25, R30, R25, !PT ;  /* 0x000000191e197209 */ /* 0x000fe20007810000 */
[----:B------:R-:W-:Y:S01]  /*7030*/  UIADD3 UR5, UR25, -0x126145ec, URZ ;  /* 0xed9eba1419057890 */ /* 0x000fe2000fffe03f */
[----:B------:R-:W-:Y:S01]  /*7040*/  FMNMX.FTZ R20, R29, R20, !PT ;  /* 0x000000141d147209 */ /* 0x000fe20007810000 */
[----:B------:R-:W-:Y:S01]  /*7050*/  ULDC UR33, c[0x0][0x2ec] ;  /* 0x0000bb0000217ab9 */ /* 0x000fe20000000800 */
[----:B------:R-:W-:Y:S01]  /*7060*/  FMNMX.FTZ R25, R28, R25, !PT ;  /* 0x000000191c197209 */ /* 0x000fe20007810000 */
[----:B------:R-:W-:Y:S01]  /*7070*/  @UP0 UIADD3 UR36, UR16, -0x3, URZ ;  /* 0xfffffffd10240890 */ /* 0x000fe2000fffe03f */
[----:B------:R-:W-:-:S02]  /*7080*/  FMNMX.FTZ R20, R99, R20, !PT ;  /* 0x0000001463147209 */ /* 0x000fc40007810000 */
        /* <DEDUP_REMOVED lines=11> */
[----:B------:R-:W-:Y:S01]  /*7140*/  IMAD.WIDE.U32 R24, R136, -0x326172a9, RZ ;  /* 0xcd9e8d5788187825 */ /* 0x000fe200078e00ff */
[----:B------:R-:W-:Y:S02]  /*7150*/  FMNMX.FTZ R33, R104, R33, !PT ;  /* 0x0000002168217209 */ /* 0x000fe40007810000 */
[----:B------:R-:W-:-:S02]  /*7160*/  FMNMX.FTZ R32, R5, R32, !PT ;  /* 0x0000002005207209 */ /* 0x000fc40007810000 */
[----:B------:R-:W-:Y:S02]  /*7170*/  FMNMX.FTZ R33, R108, R33, !PT ;  /* 0x000000216c217209 */ /* 0x000fe40007810000 */
[----:B------:R-:W-:Y:S02]  /*7180*/  FMNMX.FTZ R32, R7, R32, !PT ;  /* 0x0000002007207209 */ /* 0x000fe40007810000 */
[----:B------:R-:W-:Y:S02]  /*7190*/  FMNMX.FTZ R33, R146, R33, !PT ;  /* 0x0000002192217209 */ /* 0x000fe40007810000 */
[----:B------:R-:W-:Y:S01]  /*71a0*/  LOP3.LUT R113, R25, R125, RZ, 0x3c, !PT ;  /* 0x0000007d19717212 */ /* 0x000fe200078e3cff */
[----:B------:R-:W-:Y:S01]  /*71b0*/  IMAD.U32 R25, RZ, RZ, UR25 ;  /* 0x00000019ff197e24 */ /* 0x000fe2000f8e00ff */
[----:B------:R-:W-:Y:S01]  /*71c0*/  FMNMX.FTZ R32, R11, R32, !PT ;  /* 0x000000200b207209 */ /* 0x000fe20007810000 */
[----:B------:R-:W2:Y:S02]  /*71d0*/  SHFL.BFLY PT, R20, R33, 0x2, 0x1f ;  /* 0x0c401f0021147f89 */ /* 0x000ea400000e0000 */
[----:B------:R-:W-:Y:S01]  /*71e0*/  IMAD.WIDE.U32 R102, R113, -0x2daee0ad, RZ ;  /* 0xd2511f5371667825 */ /* 0x000fe200078e00ff */
[----:B------:R-:W-:Y:S01]  /*71f0*/  LOP3.LUT R25, R141, UR4, R25, 0x96, !PT ;  /* 0x000000048d197c12 */ /* 0x000fe2000f8e9619 */
[----:B------:R-:W-:Y:S01]  /*7200*/  ULEA UR4, UR23, 0x1, 0x1 ;  /* 0x0000000117047891 */ /* 0x000fe2000f8e083f */
[----:B------:R-:W-:-:S02]  /*7210*/  FMNMX.FTZ R32, R13, R32, !PT ;  /* 0x000000200d207209 */ /* 0x000fc40007810000 */
[----:B------:R-:W-:Y:S01]  /*7220*/  LOP3.LUT R110, R103, UR32, R140, 0x96, !PT ;  /* 0x00000020676e7c12 */ /* 0x000fe2000f8e968c */
[----:B------:R-:W-:Y:S01]  /*7230*/  IMAD.WIDE.U32 R118, R25, -0x326172a9, RZ ;  /* 0xcd9e8d5719767825 */ /* 0x000fe200078e00ff */
[----:B------:R-:W-:Y:S01]  /*7240*/  ULOP3.LUT UR4, UR4, UR25, URZ, 0x3c, !UPT ;  /* 0x0000001904047292 */ /* 0x000fe2000f8e3c3f */
[----:B------:R-:W3:Y:S02]  /*7250*/  SHFL.BFLY PT, R25, R32, 0x2, 0x1f ;  /* 0x0c401f0020197f89 */ /* 0x000ee400000e0000 */
[----:B------:R-:W-:Y:S01]  /*7260*/  IMAD.WIDE.U32 R110, R110, -0x326172a9, RZ ;  /* 0xcd9e8d576e6e7825 */ /* 0x000fe200078e00ff */
[----:B------:R-:W-:Y:S02]  /*7270*/  LOP3.LUT R154, R119, UR31, R24, 0x96, !PT ;  /* 0x0000001f779a7c12 */ /* 0x000fe4000f8e9618 */
[----:B------:R-:W-:Y:S01]  /*7280*/  LOP3.LUT R140, R141, UR4, RZ, 0x3c, !PT ;  /* 0x000000048d8c7c12 */ /* 0x000fe2000f8e3cff */
[----:B------:R-:W-:Y:S01]  /*7290*/  UIADD3 UR4, UR24, 0x1715609d, URZ ;  /* 0x1715609d18047890 */ /* 0x000fe2000fffe03f */
[----:B------:R-:W-:Y:S01]  /*72a0*/  LOP3.LUT R118, R111, UR30, R118, 0x96, !PT ;  /* 0x0000001e6f767c12 */ /* 0x000fe2000f8e9676 */
[----:B------:R-:W-:-:S04]  /*72b0*/  IMAD.WIDE.U32 R154, R154, -0x2daee0ad, RZ ;  /* 0xd2511f539a9a7825 */ /* 0x000fc800078e00ff */
[----:B------:R-:W-:Y:S01]  /*72c0*/  IMAD.WIDE.U32 R118, R118, -0x2daee0ad, RZ ;  /* 0xd2511f5376767825 */ /* 0x000fe200078e00ff */
[----:B------:R-:W-:Y:S02]  /*72d0*/  LOP3.LUT R86, R155, UR29, R102, 0x96, !PT ;  /* 0x0000001d9b567c12 */ /* 0x000fe4000f8e9666 */
[----:B--2---:R-:W-:Y:S01]  /*72e0*/  FMNMX.FTZ R20, R33, R20, !PT ;  /* 0x0000001421147209 */ /* 0x004fe20007810000 */
[----:B------:R-:W-:Y:S01]  /*72f0*/  IMAD.WIDE.U32 R140, R140, -0x326172a9, RZ ;  /* 0xcd9e8d578c8c7825 */ /* 0x000fe200078e00ff */
[----:B------:R-:W-:-:S03]  /*7300*/  LOP3.LUT R122, R119, UR7, R154, 0x96, !PT ;  /* 0x00000007777a7c12 */ /* 0x000fc6000f8e969a */
[----:B------:R-:W2:Y:S01]  /*7310*/  SHFL.BFLY PT, R33, R20, 0x1, 0x1f ;  /* 0x0c201f0014217f89 */ /* 0x000ea200000e0000 */
[----:B------:R-:W-:Y:S01]  /*7320*/  IMAD.WIDE.U32 R100, R86, -0x326172a9, RZ ;  /* 0xcd9e8d5756647825 */ /* 0x000fe200078e00ff */
[----:B---3--:R-:W-:-:S03]  /*7330*/  FMNMX.FTZ R25, R32, R25, !PT ;  /* 0x0000001920197209 */ /* 0x008fc60007810000 */
[----:B------:R-:W-:Y:S01]  /*7340*/  IMAD.WIDE.U32 R122, R122, -0x326172a9, RZ ;  /* 0xcd9e8d577a7a7825 */ /* 0x000fe200078e00ff */
[----:B------:R-:W-:Y:S01]  /*7350*/  LOP3.LUT R86, R101, UR26, R110, 0x96, !PT ;  /* 0x0000001a65567c12 */ /* 0x000fe2000f8e966e */
[----:B------:R-:W3:Y:S03]  /*7360*/  SHFL.BFLY PT, R32, R25, 0x1, 0x1f ;  /* 0x0c201f0019207f89 */ /* 0x000ee600000e0000 */
[----:B------:R-:W-:Y:S01]  /*7370*/  LOP3.LUT R100, R123, UR6, R100, 0x96, !PT ;  /* 0x000000067b647c12 */ /* 0x000fe2000f8e9664 */
[----:B------:R-:W-:-:S04]  /*7380*/  IMAD.WIDE.U32 R86, R86, -0x2daee0ad, RZ ;  /* 0xd2511f5356567825 */ /* 0x000fc800078e00ff */
[----:B------:R-:W-:-:S05]  /*7390*/  IMAD.WIDE.U32 R100, R100, -0x2daee0ad, RZ ;  /* 0xd2511f5364647825 */ /* 0x000fca00078e00ff */
[----:B------:R-:W-:Y:S02]  /*73a0*/  LOP3.LUT R92, R101, UR27, R86, 0x96, !PT ;  /* 0x0000001b655c7c12 */ /* 0x000fe4000f8e9656 */
[----:B------:R-:W-:Y:S02]  /*73b0*/  LOP3.LUT R86, R141, UR31, R24, 0x96, !PT ;  /* 0x0000001f8d567c12 */ /* 0x000fe4000f8e9618 */
[----:B--2---:R-:W-:Y:S01]  /*73c0*/  FMNMX.FTZ R33, R20, R33, !PT ;  /* 0x0000002114217209 */ /* 0x004fe20007810000 */
[----:B------:R-:W-:Y:S01]  /*73d0*/  IMAD.WIDE.U32 R92, R92, -0x326172a9, RZ ;  /* 0xcd9e8d575c5c7825 */ /* 0x000fe200078e00ff */
[----:B------:R-:W-:Y:S02]  /*73e0*/  LOP3.LUT R20, R87, UR5, R118, 0x96, !PT ;  /* 0x0000000557147c12 */ /* 0x000fe4000f8e9676 */
[C---:B------:R-:W-:Y:S01]  /*73f0*/  FSETP.NEU.FTZ.AND P2, PT, R33.reuse, -INF , PT ;  /* 0xff8000002100780b */ /* 0x040fe20003f5d000 */
[----:B------:R-:W-:Y:S01]  /*7400*/  FMUL.FTZ R105, R33, UR33 ;  /* 0x0000002121697c20 */ /* 0x000fe20008410000 */
[----:B------:R-:W-:Y:S01]  /*7410*/  LOP3.LUT R98, R92, 0xffff, RZ, 0xc0, !PT ;  /* 0x0000ffff5c627812 */ /* 0x000fe200078ec0ff */
[----:B------:R-:W-:Y:S01]  /*7420*/  IMAD.WIDE.U32 R94, R20, -0x326172a9, RZ ;  /* 0xcd9e8d57145e7825 */ /* 0x000fe200078e00ff */
[----:B------:R-:W-:-:S02]  /*7430*/  LOP3.LUT R20, R141, UR31, R24, 0x96, !PT ;  /* 0x0000001f8d147c12 */ /* 0x000fc4000f8e9618 */
[----:B---3--:R-:W-:Y:S02]  /*7440*/  FMNMX.FTZ R32, R25, R32, !PT ;  /* 0x0000002019207209 */ /* 0x008fe40007810000 */
[----:B------:R-:W-:Y:S02]  /*7450*/  FSEL R105, R105, RZ, P2 ;  /* 0x000000ff69697208 */ /* 0x000fe40001000000 */
[C---:B------:R-:W-:Y:S01]  /*7460*/  FSETP.NEU.FTZ.AND P6, PT, R32.reuse, -INF , PT ;  /* 0xff8000002000780b */ /* 0x040fe20003fdd000 */
[----:B------:R-:W-:Y:S01]  /*7470*/  FMUL.FTZ R120, R32, UR33 ;  /* 0x0000002120787c20 */ /* 0x000fe20008410000 */
[----:B------:R-:W-:Y:S01]  /*7480*/  LOP3.LUT R97, R93, UR18, R94, 0x96, !PT ;  /* 0x000000125d617c12 */ /* 0x000fe2000f8e965e */
[--C-:B------:R-:W-:Y:S01]  /*7490*/  FFMA.FTZ R121, R84, UR33, -R105.reuse ;  /* 0x0000002154797c23 */ /* 0x100fe20008010869 */
[--C-:B------:R-:W-:Y:S01]  /*74a0*/  FFMA.FTZ R116, R116, UR33, -R105.reuse ;  /* 0x0000002174747c23 */ /* 0x100fe20008010869 */
[----:B------:R-:W-:Y:S01]  /*74b0*/  SHF.R.U32.HI R24, RZ, 0x18, R92 ;  /* 0x00000018ff187819 */ /* 0x000fe2000001165c */
[--C-:B------:R-:W-:Y:S01]  /*74c0*/  FFMA.FTZ R152, R90, UR33, -R105.reuse ;  /* 0x000000215a987c23 */ /* 0x100fe20008010869 */
[----:B------:R-:W-:Y:S01]  /*74d0*/  FSEL R120, R120, RZ, P6 ;  /* 0x000000ff78787208 */ /* 0x000fe20003000000 */
[--C-:B------:R-:W-:Y:S01]  /*74e0*/  FFMA.FTZ R114, R88, UR33, -R105.reuse ;  /* 0x0000002158727c23 */ /* 0x100fe20008010869 */
[----:B------:R-:W-:Y:S01]  /*74f0*/  MUFU.EX2 R121, R121 ;  /* 0x0000007900797308 */ /* 0x000fe20000000800 */
[----:B------:R-:W-:Y:S01]  /*7500*/  LOP3.LUT R101, R97, 0xffff, RZ, 0xc0, !PT ;  /* 0x0000ffff61657812 */ /* 0x000fe200078ec0ff */
[----:B------:R-:W-:Y:S01]  /*7510*/  FFMA.FTZ R145, R112, UR33, -R105 ;  /* 0x0000002170917c23 */ /* 0x000fe20008010869 */
[--C-:B------:R-:W-:Y:S01]  /*7520*/  FFMA.FTZ R117, R117, UR33, -R120.reuse ;  /* 0x0000002175757c23 */ /* 0x100fe20008010878 */
[--C-:B------:R-:W-:Y:S01]  /*7530*/  FFMA.FTZ R115, R115, UR33, -R120.reuse ;  /* 0x0000002173737c23 */ /* 0x100fe20008010878 */
[----:B------:R-:W-:Y:S01]  /*7540*/  SHF.R.U32.HI R101, RZ, 0x8, R101 ;  /* 0x00000008ff657819 */ /* 0x000fe20000011665 */
[--C-:B------:R-:W-:Y:S01]  /*7550*/  FFMA.FTZ R151, R91, UR33, -R120.reuse ;  /* 0x000000215b977c23 */ /* 0x100fe20008010878 */
[----:B------:R-:W-:Y:S01]  /*7560*/  LOP3.LUT R103, R97, 0xff, RZ, 0xc0, !PT ;  /* 0x000000ff61677812 */ /* 0x000fe200078ec0ff */
[----:B------:R-:W2:Y:S01]  /*7570*/  MUFU.EX2 R116, R116 ;  /* 0x0000007400747308 */ /* 0x000ea20000000800 */
[----:B------:R-:W-:Y:S01]  /*7580*/  ISETP.LE.U32.AND P5, PT, R24, UR12, PT ;  /* 0x0000000c18007c0c */ /* 0x000fe2000bfa3070 */
[----:B------:R-:W-:Y:S01]  /*7590*/  FFMA.FTZ R106, R9, UR33, -R120 ;  /* 0x00000021096a7c23 */ /* 0x000fe20008010878 */
[----:B------:R-:W-:Y:S01]  /*75a0*/  LOP3.LUT R24, R101, 0xffff, RZ, 0xc0, !PT ;  /* 0x0000ffff65187812 */ /* 0x000fe200078ec0ff */
[--C-:B------:R-:W-:Y:S01]  /*75b0*/  FFMA.FTZ R142, R104, UR33, -R105.reuse ;  /* 0x00000021688e7c23 */ /* 0x100fe20008010869 */
[----:B------:R-:W-:Y:S01]  /*75c0*/  ISETP.LE.U32.AND P1, PT, R103, UR12, PT ;  /* 0x0000000c67007c0c */ /* 0x000fe2000bf23070 */
[----:B------:R-:W-:Y:S01]  /*75d0*/  FFMA.FTZ R103, R30, UR33, -R105 ;  /* 0x000000211e677c23 */ /* 0x000fe20008010869 */
[----:B------:R-:W-:Y:S01]  /*75e0*/  SHF.R.U32.HI R101, RZ, 0x10, R97 ;  /* 0x00000010ff657819 */ /* 0x000fe20000011661 */
[----:B------:R-:W-:Y:S01]  /*75f0*/  MUFU.EX2 R117, R117 ;  /* 0x0000007500757308 */ /* 0x000fe20000000800 */
[----:B------:R-:W-:Y:S01]  /*7600*/  LOP3.LUT R25, R92, 0xff, RZ, 0xc0, !PT ;  /* 0x000000ff5c197812 */ /* 0x000fe200078ec0ff */
[--C-:B------:R-:W-:Y:S01]  /*7610*/  FFMA.FTZ R148, R108, UR33, -R105.reuse ;  /* 0x000000216c947c23 */ /* 0x100fe20008010869 */
[----:B------:R-:W-:Y:S01]  /*7620*/  LOP3.LUT R101, R101, 0xff, RZ, 0xc0, !PT ;  /* 0x000000ff65657812 */ /* 0x000fe200078ec0ff */
[----:B------:R-:W-:Y:S01]  /*7630*/  FFMA.FTZ R146, R146, UR33, -R105 ;  /* 0x0000002192927c23 */ /* 0x000fe20008010869 */
[----:B------:R-:W-:Y:S01]  /*7640*/  LOP3.LUT R122, R95, UR4, R122, 0x96, !PT ;  /* 0x000000045f7a7c12 */ /* 0x000fe2000f8e967a */
[----:B------:R-:W-:Y:S01]  /*7650*/  FFMA.FTZ R143, R4, UR33, -R120 ;  /* 0x00000021048f7c23 */ /* 0x000fe20008010878 */
[----:B------:R-:W-:Y:S01]  /*7660*/  ISETP.LE.U32.AND P4, PT, R25, UR12, PT ;  /* 0x0000000c19007c0c */ /* 0x000fe2000bf83070 */
[----:B------:R-:W3:Y:S01]  /*7670*/  MUFU.EX2 R115, R115 ;  /* 0x0000007300737308 */ /* 0x000ee20000000800 */
[----:B------:R-:W-:Y:S01]  /*7680*/  FSEL R109, R33, RZ, P2 ;  /* 0x000000ff216d7208 */ /* 0x000fe20001000000 */
[----:B------:R-:W-:Y:S01]  /*7690*/  IMAD.WIDE.U32 R122, R122, -0x2daee0ad, RZ ;  /* 0xd2511f537a7a7825 */ /* 0x000fe200078e00ff */
[----:B--2---:R-:W-:-:S03]  /*76a0*/  F2FP.BF16.F32.PACK_AB R25, R116, R121 ;  /* 0x000000797419723e */ /* 0x004fc600000010ff */
[--C-:B------:R-:W-:Y:S01]  /*76b0*/  FFMA.FTZ R141, R5, UR33, -R120.reuse ;  /* 0x00000021058d7c23 */ /* 0x100fe20008010878 */
[----:B------:R-:W-:Y:S01]  /*76c0*/  ISETP.LE.U32.AND P2, PT, R101, UR12, PT ;  /* 0x0000000c65007c0c */ /* 0x000fe2000bf43070 */
[----:B------:R-:W-:Y:S01]  /*76d0*/  FFMA.FTZ R137, R11, UR33, -R120 ;  /* 0x000000210b897c23 */ /* 0x000fe20008010878 */
[----:B------:R-:W-:Y:S01]  /*76e0*/  ISETP.LE.U32.AND P3, PT, R24, UR12, PT ;  /* 0x0000000c18007c0c */ /* 0x000fe2000bf63070 */
[----:B------:R-:W-:Y:S01]  /*76f0*/  @!P1 HFMA2.BF16_V2 R27, -RZ.H0_H0, RZ.H0_H0, -R25.H0_H0 ;  /* 0x200000ffff1b9231 */ /* 0x000fe20000340919 */
[C---:B------:R-:W-:Y:S01]  /*7700*/  PRMT R24, R25.reuse, 0x7632, R24 ;  /* 0x0000763219187816 */ /* 0x040fe20000000018 */
[----:B------:R-:W-:Y:S01]  /*7710*/  MUFU.EX2 R152, R152 ;  /* 0x0000009800987308 */ /* 0x000fe20000000800 */
[----:B------:R-:W-:Y:S02]  /*7720*/  LOP3.LUT R94, R122, 0xff, RZ, 0xc0, !PT ;  /* 0x000000ff7a5e7812 */ /* 0x000fe400078ec0ff */
[----:B------:R-:W-:Y:S02]  /*7730*/  PRMT R158, R25, 0x5410, R24 ;  /* 0x00005410199e7816 */ /* 0x000fe40000000018 */
[----:B------:R-:W-:Y:S01]  /*7740*/  @!P1 PRMT R25, R27, 0x5410, RZ ;  /* 0x000054101b199816 */ /* 0x000fe200000000ff */
[----:B------:R-:W-:Y:S01]  /*7750*/  FFMA.FTZ R27, R34, UR33, -R105 ;  /* 0x00000021221b7c23 */ /* 0x000fe20008010869 */
[----:B---3--:R-:W-:Y:S01]  /*7760*/  F2FP.BF16.F32.PACK_AB R147, R115, R117 ;  /* 0x000000757393723e */ /* 0x008fe200000010ff */
[----:B------:R-:W-:Y:S01]  /*7770*/  MUFU.EX2 R151, R151 ;  /* 0x0000009700977308 */ /* 0x000fe20000000800 */
[----:B------:R-:W-:Y:S01]  /*7780*/  ISETP.LE.U32.AND P1, PT, R94, UR12, PT ;  /* 0x0000000c5e007c0c */ /* 0x000fe2000bf23070 */
[----:B------:R-:W-:Y:S01]  /*7790*/  @!P3 HFMA2.BF16_V2 R85, -RZ.H0_H0, RZ.H0_H0, -R24.H0_H0 ;  /* 0x200000ffff55b231 */ /* 0x000fe20000340918 */
[C---:B------:R-:W-:Y:S01]  /*77a0*/  PRMT R94, R147.reuse, 0x7632, R94 ;  /* 0x00007632935e7816 */ /* 0x040fe2000000005e */
[----:B------:R-:W-:Y:S01]  /*77b0*/  @!P2 HFMA2.BF16_V2 R26, -RZ.H0_H0, RZ.H0_H0, -R147.H0_H0 ;  /* 0x200000ffff1aa231 */ /* 0x000fe20000340993 */
[----:B------:R-:W-:Y:S01]  /*77c0*/  SHF.R.U32.HI R97, RZ, 0x18, R97 ;  /* 0x00000018ff617819 */ /* 0x000fe20000011661 */
[----:B------:R-:W-:Y:S01]  /*77d0*/  STG.E.U16 desc[UR20][R138.64+-0x80], R25 ;  /* 0xffff80198a007986 */ /* 0x000fe2000c101514 */
[----:B------:R-:W-:Y:S01]  /*77e0*/  PRMT R157, R147, 0x5410, R94 ;  /* 0x00005410939d7816 */ /* 0x000fe2000000005e */
[----:B------:R-:W2:Y:S01]  /*77f0*/  MUFU.EX2 R27, R27 ;  /* 0x0000001b001b7308 */ /* 0x000ea20000000800 */
[----:B------:R-:W-:Y:S01]  /*7800*/  @!P2 PRMT R147, R26, 0x5410, RZ ;  /* 0x000054101a93a816 */ /* 0x000fe200000000ff */
[----:B------:R-:W-:Y:S01]  /*7810*/  FFMA.FTZ R26, R35, UR33, -R120 ;  /* 0x00000021231a7c23 */ /* 0x000fe20008010878 */
[----:B------:R-:W-:-:S02]  /*7820*/  @!P3 PRMT R24, R85, 0x5410, RZ ;  /* 0x000054105518b816 */ /* 0x000fc400000000ff */
[----:B------:R-:W-:Y:S01]  /*7830*/  SHF.R.U32.HI R85, RZ, 0x8, R98 ;  /* 0x00000008ff557819 */ /* 0x000fe20000011662 */
[--C-:B------:R-:W-:Y:S01]  /*7840*/  FFMA.FTZ R98, R89, UR33, -R120.reuse ;  /* 0x0000002159627c23 */ /* 0x100fe20008010878 */
[----:B------:R-:W-:Y:S01]  /*7850*/  ISETP.LE.U32.AND P3, PT, R97, UR12, PT ;  /* 0x0000000c61007c0c */ /* 0x000fe2000bf63070 */
[----:B------:R-:W3:Y:S01]  /*7860*/  MUFU.EX2 R26, R26 ;  /* 0x0000001a001a7308 */ /* 0x000ee20000000800 */
[----:B------:R-:W-:Y:S01]  /*7870*/  LOP3.LUT R85, R85, 0xffff, RZ, 0xc0, !PT ;  /* 0x0000ffff55557812 */ /* 0x000fe200078ec0ff */
[----:B------:R-:W-:Y:S01]  /*7880*/  FFMA.FTZ R97, R29, UR33, -R120 ;  /* 0x000000211d617c23 */ /* 0x000fe20008010878 */
[----:B------:R-:W-:Y:S01]  /*7890*/  SHF.R.U32.HI R93, RZ, 0x10, R92 ;  /* 0x00000010ff5d7819 */ /* 0x000fe2000001165c */
[----:B------:R-:W-:Y:S01]  /*78a0*/  STG.E.U16 desc[UR20][R138.64+-0x7e], R24 ;  /* 0xffff82188a007986 */ /* 0x000fe2000c101514 */
[----:B------:R-:W-:Y:S02]  /*78b0*/  ISETP.LE.U32.AND P2, PT, R85, UR12, PT ;  /* 0x0000000c55007c0c */ /* 0x000fe4000bf43070 */
[----:B------:R-:W-:Y:S01]  /*78c0*/  LOP3.LUT R93, R93, 0xff, RZ, 0xc0, !PT ;  /* 0x000000ff5d5d7812 */ /* 0x000fe200078ec0ff */
[----:B------:R-:W-:Y:S01]  /*78d0*/  MUFU.EX2 R114, R114 ;  /* 0x0000007200727308 */ /* 0x000fe20000000800 */
[----:B--2---:R-:W-:-:S02]  /*78e0*/  F2FP.BF16.F32.PACK_AB R91, R27, R152 ;  /* 0x000000981b5b723e */ /* 0x004fc400000010ff */
[----:B------:R-:W-:Y:S01]  /*78f0*/  SHF.R.U32.HI R92, RZ, 0x18, R122 ;  /* 0x00000018ff5c7819 */ /* 0x000fe2000001167a */
[----:B------:R-:W-:Y:S01]  /*7900*/  @!P3 HFMA2.BF16_V2 R84, -RZ.H0_H0, RZ.H0_H0, -R94.H0_H0 ;  /* 0x200000ffff54b231 */ /* 0x000fe2000034095e */
[----:B------:R-:W-:Y:S01]  /*7910*/  PRMT R90, R91, 0x7632, R90 ;  /* 0x000076325b5a7816 */ /* 0x000fe2000000005a */
[----:B------:R-:W-:Y:S01]  /*7920*/  @!P4 HFMA2.BF16_V2 R35, -RZ.H0_H0, RZ.H0_H0, -R91.H0_H0 ;  /* 0x200000ffff23c231 */ /* 0x000fe2000034095b */
[----:B------:R-:W-:Y:S01]  /*7930*/  LOP3.LUT R100, R123, UR22, R100, 0x96, !PT ;  /* 0x000000167b647c12 */ /* 0x000fe2000f8e9664 */
[----:B------:R-:W2:Y:S01]  /*7940*/  MUFU.EX2 R103, R103 ;  /* 0x0000006700677308 */ /* 0x000ea20000000800 */
[----:B------:R-:W-:Y:S01]  /*7950*/  @!P3 PRMT R94, R84, 0x5410, RZ ;  /* 0x00005410545eb816 */ /* 0x000fe200000000ff */
[----:B------:R-:W-:Y:S01]  /*7960*/  @!P2 HFMA2.BF16_V2 R34, -RZ.H0_H0, RZ.H0_H0, -R90.H0_H0 ;  /* 0x200000ffff22a231 */ /* 0x000fe2000034095a */
[----:B------:R-:W-:Y:S02]  /*7970*/  ISETP.LE.U32.AND P3, PT, R93, UR12, PT ;  /* 0x0000000c5d007c0c */ /* 0x000fe4000bf63070 */
[----:B---3--:R-:W-:-:S02]  /*7980*/  F2FP.BF16.F32.PACK_AB R93, R26, R151 ;  /* 0x000000971a5d723e */ /* 0x008fc400000010ff */
[----:B------:R-:W-:Y:S01]  /*7990*/  PRMT R156, R91, 0x5410, R90 ;  /* 0x000054105b9c7816 */ /* 0x000fe2000000005a */
[----:B------:R-:W-:Y:S01]  /*79a0*/  MUFU.EX2 R98, R98 ;  /* 0x0000006200627308 */ /* 0x000fe20000000800 */
[----:B------:R-:W-:Y:S02]  /*79b0*/  @!P4 PRMT R91, R35, 0x5410, RZ ;  /* 0x00005410235bc816 */ /* 0x000fe400000000ff */
[----:B------:R-:W-:Y:S02]  /*79c0*/  ISETP.LE.U32.AND P4, PT, R92, UR12, PT ;  /* 0x0000000c5c007c0c */ /* 0x000fe4000bf83070 */
[----:B------:R-:W-:Y:S02]  /*79d0*/  PRMT R92, R93, 0x7632, R92 ;  /* 0x000076325d5c7816 */ /* 0x000fe4000000005c */
[----:B------:R-:W-:Y:S01]  /*79e0*/  @!P2 PRMT R90, R34, 0x5410, RZ ;  /* 0x00005410225aa816 */ /* 0x000fe200000000ff */
[----:B------:R-:W-:Y:S01]  /*79f0*/  @!P3 HFMA2.BF16_V2 R31, -RZ.H0_H0, RZ.H0_H0, -R93.H0_H0 ;  /* 0x200000ffff1fb231 */ /* 0x000fe2000034095d */
[----:B------:R-:W-:Y:S01]  /*7a00*/  LOP3.LUT R34, R100, 0xffff, RZ, 0xc0, !PT ;  /* 0x0000ffff64227812 */ /* 0x000fe200078ec0ff */
[----:B------:R-:W-:Y:S01]  /*7a10*/  @!P5 HFMA2.BF16_V2 R12, -RZ.H0_H0, RZ.H0_H0, -R92.H0_H0 ;  /* 0x200000ffff0cd231 */ /* 0x000fe2000034095c */
[----:B------:R-:W-:Y:S01]  /*7a20*/  SHF.R.U32.HI R87, RZ, 0x10, R122 ;  /* 0x00000010ff577819 */ /* 0x000fe2000001167a */
[----:B------:R-:W3:Y:S01]  /*7a30*/  MUFU.EX2 R97, R97 ;  /* 0x0000006100617308 */ /* 0x000ee20000000800 */
[----:B------:R-:W-:-:S02]  /*7a40*/  SHF.R.U32.HI R34, RZ, 0x8, R34 ;  /* 0x00000008ff227819 */ /* 0x000fc40000011622 */
[----:B------:R-:W-:Y:S02]  /*7a50*/  LOP3.LUT R87, R87, 0xff, RZ, 0xc0, !PT ;  /* 0x000000ff57577812 */ /* 0x000fe400078ec0ff */
[----:B------:R-:W-:Y:S02]  /*7a60*/  PRMT R153, R93, 0x5410, R92 ;  /* 0x000054105d997816 */ /* 0x000fe4000000005c */
[----:B------:R-:W-:Y:S01]  /*7a70*/  @!P5 PRMT R92, R12, 0x5410, RZ ;  /* 0x000054100c5cd816 */ /* 0x000fe200000000ff */
[----:B------:R-:W-:Y:S01]  /*7a80*/  MUFU.EX2 R106, R106 ;  /* 0x0000006a006a7308 */ /* 0x000fe20000000800 */
[----:B------:R-:W-:Y:S02]  /*7a90*/  LOP3.LUT R34, R34, 0xffff, RZ, 0xc0, !PT ;  /* 0x0000ffff22227812 */ /* 0x000fe400078ec0ff */
[----:B------:R-:W-:Y:S02]  /*7aa0*/  LOP3.LUT R12, R100, 0xff, RZ, 0xc0, !PT ;  /* 0x000000ff640c7812 */ /* 0x000fe400078ec0ff */
[----:B------:R-:W-:Y:S01]  /*7ab0*/  ISETP.LE.U32.AND P2, PT, R87, UR12, PT ;  /* 0x0000000c57007c0c */ /* 0x000fe2000bf43070 */
[----:B------:R-:W-:Y:S01]  /*7ac0*/  IMAD.WIDE.U32 R86, R86, -0x2daee0ad, RZ ;  /* 0xd2511f5356567825 */ /* 0x000fe200078e00ff */
[----:B------:R-:W-:Y:S01]  /*7ad0*/  LOP3.LUT R84, R111, UR30, R140, 0x96, !PT ;  /* 0x0000001e6f547c12 */ /* 0x000fe2000f8e968c */
[----:B------:R-:W-:Y:S01]  /*7ae0*/  MUFU.EX2 R143, R143 ;  /* 0x0000008f008f7308 */ /* 0x000fe20000000800 */
[----:B------:R-:W-:-:S02]  /*7af0*/  @!P3 PRMT R93, R31, 0x5410, RZ ;  /* 0x000054101f5db816 */ /* 0x000fc400000000ff */
[----:B------:R-:W-:Y:S01]  /*7b00*/  ISETP.LE.U32.AND P3, PT, R34, UR12, PT ;  /* 0x0000000c22007c0c */ /* 0x000fe2000bf63070 */
[----:B------:R-:W-:Y:S01]  /*7b10*/  IMAD.WIDE.U32 R84, R84, -0x2daee0ad, RZ ;  /* 0xd2511f5354547825 */ /* 0x000fe200078e00ff */
[----:B------:R-:W-:Y:S02]  /*7b20*/  ISETP.LE.U32.AND P5, PT, R12, UR12, PT ;  /* 0x0000000c0c007c0c */ /* 0x000fe4000bfa3070 */
[----:B------:R-:W-:Y:S01]  /*7b30*/  LOP3.LUT R102, R87, UR29, R102, 0x96, !PT ;  /* 0x0000001d57667c12 */ /* 0x000fe2000f8e9666 */
[----:B------:R-:W-:Y:S01]  /*7b40*/  MUFU.EX2 R145, R145 ;  /* 0x0000009100917308 */ /* 0x000fe20000000800 */
[----:B--2---:R-:W-:Y:S02]  /*7b50*/  F2FP.BF16.F32.PACK_AB R87, R103, R114 ;  /* 0x000000726757723e */ /* 0x004fe400000010ff */
[--C-:B------:R-:W-:Y:S02]  /*7b60*/  LOP3.LUT R31, R85, UR7, R86.reuse, 0x96, !PT ;  /* 0x00000007551f7c12 */ /* 0x100fe4000f8e9656 */
[----:B------:R-:W-:-:S02]  /*7b70*/  PRMT R86, R87, 0x7632, R86 ;  /* 0x0000763257567816 */ /* 0x000fc40000000056 */
[--C-:B------:R-:W-:Y:S01]  /*7b80*/  SHF.R.U32.HI R34, RZ, 0x18, R100.reuse ;  /* 0x00000018ff227819 */ /* 0x100fe20000011664 */
[----:B------:R-:W-:Y:S01]  /*7b90*/  MUFU.EX2 R142, R142 ;  /* 0x0000008e008e7308 */ /* 0x000fe20000000800 */
[----:B------:R-:W-:Y:S01]  /*7ba0*/  SHF.R.U32.HI R100, RZ, 0x10, R100 ;  /* 0x00000010ff647819 */ /* 0x000fe20000011664 */
[----:B------:R-:W-:Y:S01]  /*7bb0*/  @!P5 HFMA2.BF16_V2 R30, -RZ.H0_H0, RZ.H0_H0, -R87.H0_H0 ;  /* 0x200000ffff1ed231 */ /* 0x000fe20000340957 */
[----:B------:R-:W-:Y:S01]  /*7bc0*/  PRMT R12, R87, 0x5410, R86 ;  /* 0x00005410570c7816 */ /* 0x000fe20000000056 */
[----:B------:R-:W-:Y:S01]  /*7bd0*/  @!P3 HFMA2.BF16_V2 R18, -RZ.H0_H0, RZ.H0_H0, -R86.H0_H0 ;  /* 0x200000ffff12b231 */ /* 0x000fe20000340956 */
[----:B------:R-:W-:Y:S02]  /*7be0*/  LOP3.LUT R100, R100, 0xff, RZ, 0xc0, !PT ;  /* 0x000000ff64647812 */ /* 0x000fe400078ec0ff */
[----:B------:R-:W-:Y:S01]  /*7bf0*/  @!P5 PRMT R87, R30, 0x5410, RZ ;  /* 0x000054101e57d816 */ /* 0x000fe200000000ff */
[----:B------:R-:W-:Y:S01]  /*7c00*/  MUFU.EX2 R137, R137 ;  /* 0x0000008900897308 */ /* 0x000fe20000000800 */
[----:B------:R-:W-:-:S02]  /*7c10*/  @!P3 PRMT R86, R18, 0x5410, RZ ;  /* 0x000054101256b816 */ /* 0x000fc400000000ff */
[----:B------:R-:W-:Y:S01]  /*7c20*/  ISETP.LE.U32.AND P5, PT, R34, UR12, PT ;  /* 0x0000000c22007c0c */ /* 0x000fe2000bfa3070 */
[----:B------:R-:W-:Y:S01]  /*7c30*/  IMAD.WIDE.U32 R34, R102, -0x326172a9, RZ ;  /* 0xcd9e8d5766227825 */ /* 0x000fe200078e00ff */
[----:B------:R-:W-:-:S03]  /*7c40*/  ISETP.LE.U32.AND P3, PT, R100, UR12, PT ;  /* 0x0000000c64007c0c */ /* 0x000fc6000bf63070 */
[--C-:B------:R-:W-:Y:S01]  /*7c50*/  FFMA.FTZ R102, R28, UR33, -R105.reuse ;  /* 0x000000211c667c23 */ /* 0x100fe20008010869 */
[----:B------:R-:W-:Y:S01]  /*7c60*/  LOP3.LUT R95, R122, 0xffff, RZ, 0xc0, !PT ;  /* 0x0000ffff7a5f7812 */ /* 0x000fe200078ec0ff */
[----:B------:R-:W-:Y:S01]  /*7c70*/  IMAD.WIDE.U32 R100, R31, -0x326172a9, RZ ;  /* 0xcd9e8d571f647825 */ /* 0x000fe200078e00ff */
[----:B------:R-:W-:Y:S01]  /*7c80*/  LOP3.LUT R110, R35, UR26, R110, 0x96, !PT ;  /* 0x0000001a236e7c12 */ /* 0x000fe2000f8e966e */
[----:B------:R-:W-:Y:S01]  /*7c90*/  MUFU.EX2 R141, R141 ;  /* 0x0000008d008d7308 */ /* 0x000fe20000000800 */
[----:B---3--:R-:W-:Y:S02]  /*7ca0*/  F2FP.BF16.F32.PACK_AB R89, R97, R98 ;  /* 0x000000626159723e */ /* 0x008fe400000010ff */
[----:B------:R-:W-:Y:S01]  /*7cb0*/  LOP3.LUT R30, R101, UR6, R34, 0x96, !PT ;  /* 0x00000006651e7c12 */ /* 0x000fe2000f8e9622 */
[----:B------:R-:W-:Y:S01]  /*7cc0*/  FFMA.FTZ R101, R96, UR33, -R105 ;  /* 0x0000002160657c23 */ /* 0x000fe20008010869 */
[----:B------:R-:W-:Y:S01]  /*7cd0*/  IMAD.WIDE.U32 R110, R110, -0x2daee0ad, RZ ;  /* 0xd2511f536e6e7825 */ /* 0x000fe200078e00ff */
[----:B------:R-:W-:-:S03]  /*7ce0*/  SHF.R.U32.HI R95, RZ, 0x8, R95 ;  /* 0x00000008ff5f7819 */ /* 0x000fc6000001165f */
[----:B------:R-:W-:Y:S01]  /*7cf0*/  FFMA.FTZ R96, R99, UR33, -R120 ;  /* 0x0000002163607c23 */ /* 0x000fe20008010878 */
[----:B------:R-:W-:Y:S01]  /*7d00*/  MUFU.EX2 R102, R102 ;  /* 0x0000006600667308 */ /* 0x000fe20000000800 */
[----:B------:R-:W-:Y:S01]  /*7d10*/  IMAD.WIDE.U32 R30, R30, -0x2daee0ad, RZ ;  /* 0xd2511f531e1e7825 */ /* 0x000fe200078e00ff */
[----:B------:R-:W-:-:S03]  /*7d20*/  LOP3.LUT R34, R111, UR5, R84, 0x96, !PT ;  /* 0x000000056f227c12 */ /* 0x000fc6000f8e9654 */
[----:B------:R-:W-:Y:S01]  /*7d30*/  @!P3 HFMA2.BF16_V2 R29, -RZ.H0_H0, RZ.H0_H0, -R89.H0_H0 ;  /* 0x200000ffff1db231 */ /* 0x000fe20000340959 */
[----:B------:R-:W-:Y:S01]  /*7d40*/  PRMT R88, R89, 0x7632, R88 ;  /* 0x0000763259587816 */ /* 0x000fe20000000058 */
[----:B------:R-:W-:Y:S01]  /*7d50*/  FFMA.FTZ R99, R21, UR33, -R105 ;  /* 0x0000002115637c23 */ /* 0x000fe20008010869 */
[----:B------:R-:W-:Y:S01]  /*7d60*/  LOP3.LUT R110, R31, UR27, R110, 0x96, !PT ;  /* 0x0000001b1f6e7c12 */ /* 0x000fe2000f8e966e */
[----:B------:R-:W-:Y:S01]  /*7d70*/  IMAD.WIDE.U32 R34, R34, -0x326172a9, RZ ;  /* 0xcd9e8d5722227825 */ /* 0x000fe200078e00ff */
[----:B------:R-:W2:Y:S01]  /*7d80*/  MUFU.EX2 R101, R101 ;  /* 0x0000006500657308 */ /* 0x000ea20000000800 */
[----:B------:R-:W-:Y:S02]  /*7d90*/  LOP3.LUT R31, R95, 0xffff, RZ, 0xc0, !PT ;  /* 0x0000ffff5f1f7812 */ /* 0x000fe400078ec0ff */
[----:B------:R-:W-:Y:S01]  /*7da0*/  FFMA.FTZ R95, R107, UR33, -R120 ;  /* 0x000000216b5f7c23 */ /* 0x000fe20008010878 */
[----:B------:R-:W-:Y:S01]  /*7db0*/  PRMT R18, R89, 0x5410, R88 ;  /* 0x0000541059127816 */ /* 0x000fe20000000058 */
[----:B------:R-:W-:Y:S01]  /*7dc0*/  IMAD.WIDE.U32 R110, R110, -0x326172a9, RZ ;  /* 0xcd9e8d576e6e7825 */ /* 0x000fe200078e00ff */
[----:B------:R-:W-:-:S03]  /*7dd0*/  @!P3 PRMT R89, R29, 0x5410, RZ ;  /* 0x000054101d59b816 */ /* 0x000fc600000000ff */
[----:B-1----:R-:W-:Y:S01]  /*7de0*/  @!P5 HFMA2.BF16_V2 R17, -RZ.H0_H0, RZ.H0_H0, -R88.H0_H0 ;  /* 0x200000ffff11d231 */ /* 0x002fe20000340958 */
[----:B------:R-:W-:Y:S01]  /*7df0*/  ISETP.LE.U32.AND P3, PT, R31, UR12, PT ;  /* 0x0000000c1f007c0c */ /* 0x000fe2000bf63070 */
[----:B------:R-:W-:Y:S01]  /*7e00*/  MUFU.EX2 R96, R96 ;  /* 0x0000006000607308 */ /* 0x000fe20000000800 */
[----:B------:R-:W-:Y:S01]  /*7e10*/  LOP3.LUT R29, R35, UR4, R100, 0x96, !PT ;  /* 0x00000004231d7c12 */ /* 0x000fe2000f8e9664 */
[----:B------:R-:W-:Y:S01]  /*7e20*/  FFMA.FTZ R100, R10, UR33, -R105 ;  /* 0x000000210a647c23 */ /* 0x000fe20008010869 */
[----:B------:R-:W-:Y:S01]  /*7e30*/  LOP3.LUT R31, R111, UR18, R34, 0x96, !PT ;  /* 0x000000126f1f7c12 */ /* 0x000fe2000f8e9622 */
[----:B------:R-:W-:Y:S01]  /*7e40*/  FFMA.FTZ R107, R6, UR33, -R120 ;  /* 0x00000021066b7c23 */ /* 0x000fe20008010878 */
[----:B------:R-:W-:Y:S01]  /*7e50*/  @!P5 PRMT R88, R17, 0x5410, RZ ;  /* 0x000054101158d816 */ /* 0x000fe200000000ff */
[----:B------:R-:W-:Y:S01]  /*7e60*/  IMAD.WIDE.U32 R160, R29, -0x2daee0ad, RZ ;  /* 0xd2511f531da07825 */ /* 0x000fe200078e00ff */
[----:B------:R-:W-:Y:S01]  /*7e70*/  SHF.R.U32.HI R84, RZ, 0x10, R31 ;  /* 0x00000010ff547819 */ /* 0x000fe2000001161f */
[----:B------:R-:W1:Y:S01]  /*7e80*/  MUFU.EX2 R95, R95 ;  /* 0x0000005f005f7308 */ /* 0x000e620000000800 */
[----:B--2---:R-:W-:-:S02]  /*7e90*/  F2FP.BF16.F32.PACK_AB R35, R101, R102 ;  /* 0x000000666523723e */ /* 0x004fc400000010ff */
[----:B------:R-:W-:Y:S02]  /*7ea0*/  LOP3.LUT R84, R84, 0xff, RZ, 0xc0, !PT ;  /* 0x000000ff54547812 */ /* 0x000fe400078ec0ff */
[C---:B------:R-:W-:Y:S01]  /*7eb0*/  PRMT R34, R35.reuse, 0x7632, R34 ;  /* 0x0000763223227816 */ /* 0x040fe20000000022 */
[----:B------:R-:W-:Y:S01]  /*7ec0*/  @!P1 HFMA2.BF16_V2 R28, -RZ.H0_H0, RZ.H0_H0, -R35.H0_H0 ;  /* 0x200000ffff1c9231 */ /* 0x000fe20000340923 */
[----:B------:R-:W-:Y:S01]  /*7ed0*/  ISETP.LE.U32.AND P5, PT, R84, UR12, PT ;  /* 0x0000000c54007c0c */ /* 0x000fe2000bfa3070 */
[----:B------:R-:W-:Y:S01]  /*7ee0*/  MUFU.EX2 R100, R100 ;  /* 0x0000006400647308 */ /* 0x000fe20000000800 */
[----:B------:R-:W-:Y:S01]  /*7ef0*/  PRMT R17, R35, 0x5410, R34 ;  /* 0x0000541023117816 */ /* 0x000fe20000000022 */
[----:B------:R-:W-:Y:S01]  /*7f00*/  @!P3 HFMA2.BF16_V2 R16, -RZ.H0_H0, RZ.H0_H0, -R34.H0_H0 ;  /* 0x200000ffff10b231 */ /* 0x000fe20000340922 */
[----:B------:R-:W-:Y:S02]  /*7f10*/  @!P1 PRMT R35, R28, 0x5410, RZ ;  /* 0x000054101c239816 */ /* 0x000fe400000000ff */
[----:B------:R-:W-:-:S02]  /*7f20*/  LOP3.LUT R28, R110, 0xff, RZ, 0xc0, !PT ;  /* 0x000000ff6e1c7812 */ /* 0x000fc400078ec0ff */
[----:B------:R-:W-:Y:S01]  /*7f30*/  @!P3 PRMT R34, R16, 0x5410, RZ ;  /* 0x000054101022b816 */ /* 0x000fe200000000ff */
[----:B------:R-:W2:Y:S01]  /*7f40*/  MUFU.EX2 R99, R99 ;  /* 0x0000006300637308 */ /* 0x000ea20000000800 */
[----:B-1----:R-:W-:Y:S02]  /*7f50*/  F2FP.BF16.F32.PACK_AB R85, R95, R96 ;  /* 0x000000605f55723e */ /* 0x002fe400000010ff */
[----:B------:R-:W-:Y:S02]  /*7f60*/  ISETP.LE.U32.AND P1, PT, R28, UR12, PT ;  /* 0x0000000c1c007c0c */ /* 0x000fe4000bf23070 */
[C---:B------:R-:W-:Y:S01]  /*7f70*/  LOP3.LUT R16, R31.reuse, 0xff, RZ, 0xc0, !PT ;  /* 0x000000ff1f107812 */ /* 0x040fe200078ec0ff */
[----:B------:R-:W-:Y:S01]  /*7f80*/  @!P2 HFMA2.BF16_V2 R23, -RZ.H0_H0, RZ.H0_H0, -R85.H0_H0 ;  /* 0x200000ffff17a231 */ /* 0x000fe20000340955 */
[----:B------:R-:W-:Y:S01]  /*7f90*/  SHF.R.U32.HI R28, RZ, 0x18, R31 ;  /* 0x00000018ff1c7819 */ /* 0x000fe2000001161f */
[----:B------:R-:W1:Y:S01]  /*7fa0*/  MUFU.EX2 R107, R107 ;  /* 0x0000006b006b7308 */ /* 0x000e620000000800 */
[----:B------:R-:W-:-:S02]  /*7fb0*/  LOP3.LUT R31, R31, 0xffff, RZ, 0xc0, !PT ;  /* 0x0000ffff1f1f7812 */ /* 0x000fc400078ec0ff */
[----:B------:R-:W-:Y:S02]  /*7fc0*/  PRMT R84, R85, 0x7632, R84 ;  /* 0x0000763255547816 */ /* 0x000fe40000000054 */
[----:B------:R-:W-:Y:S02]  /*7fd0*/  SHF.R.U32.HI R31, RZ, 0x8, R31 ;  /* 0x00000008ff1f7819 */ /* 0x000fe4000001161f */
[----:B------:R-:W-:Y:S01]  /*7fe0*/  ISETP.LE.U32.AND P3, PT, R16, UR12, PT ;  /* 0x0000000c10007c0c */ /* 0x000fe2000bf63070 */
[----:B------:R-:W-:Y:S01]  /*7ff0*/  @!P4 HFMA2.BF16_V2 R22, -RZ.H0_H0, RZ.H0_H0, -R84.H0_H0 ;  /* 0x200000ffff16c231 */ /* 0x000fe20000340954 */
[----:B------:R-:W-:Y:S01]  /*8000*/  LOP3.LUT R31, R31, 0xffff, RZ, 0xc0, !PT ;  /* 0x0000ffff1f1f7812 */ /* 0x000fe200078ec0ff */
[----:B------:R-:W-:Y:S01]  /*8010*/  MUFU.EX2 R148, R148 ;  /* 0x0000009400947308 */ /* 0x000fe20000000800 */
[----:B------:R-:W-:Y:S02]  /*8020*/  PRMT R16, R85, 0x5410, R84 ;  /* 0x0000541055107816 */ /* 0x000fe40000000054 */
[----:B------:R-:W-:-:S02]  /*8030*/  @!P2 PRMT R85, R23, 0x5410, RZ ;  /* 0x000054101755a816 */ /* 0x000fc400000000ff */
[----:B------:R-:W-:Y:S02]  /*8040*/  @!P4 PRMT R84, R22, 0x5410, RZ ;  /* 0x000054101654c816 */ /* 0x000fe400000000ff */
[----:B------:R-:W-:Y:S01]  /*8050*/  LOP3.LUT R23, R110, 0xffff, RZ, 0xc0, !PT ;  /* 0x0000ffff6e177812 */ /* 0x000fe200078ec0ff */
[--C-:B------:R-:W-:Y:S01]  /*8060*/  FFMA.FTZ R111, R14, UR33, -R105.reuse ;  /* 0x000000210e6f7c23 */ /* 0x100fe20008010869 */
[----:B------:R-:W-:Y:S01]  /*8070*/  ISETP.LE.U32.AND P4, PT, R31, UR12, PT ;  /* 0x0000000c1f007c0c */ /* 0x000fe2000bf83070 */
[----:B------:R-:W-:Y:S01]  /*8080*/  FFMA.FTZ R31, R8, UR33, -R105 ;  /* 0x00000021081f7c23 */ /* 0x000fe20008010869 */
[----:B------:R-:W-:Y:S02]  /*8090*/  ISETP.LE.U32.AND P2, PT, R28, UR12, PT ;  /* 0x0000000c1c007c0c */ /* 0x000fe4000bf43070 */
[----:B--2---:R-:W-:Y:S01]  /*80a0*/  F2FP.BF16.F32.PACK_AB R105, R99, R100 ;  /* 0x000000646369723e */ /* 0x004fe200000010ff */
[----:B------:R-:W-:Y:S01]  /*80b0*/  MUFU.EX2 R112, R31 ;  /* 0x0000001f00707308 */ /* 0x000fe20000000800 */
[----:B------:R-:W-:-:S02]  /*80c0*/  SHF.R.U32.HI R28, RZ, 0x10, R110 ;  /* 0x00000010ff1c7819 */ /* 0x000fc4000001166e */
[----:B------:R-:W-:Y:S01]  /*80d0*/  SHF.R.U32.HI R110, RZ, 0x18, R110 ;  /* 0x00000018ff6e7819 */ /* 0x000fe2000001166e */
[----:B------:R-:W-:Y:S01]  /*80e0*/  @!P3 HFMA2.BF16_V2 R21, -RZ.H0_H0, RZ.H0_H0, -R105.H0_H0 ;  /* 0x200000ffff15b231 */ /* 0x000fe20000340969 */
[----:B------:R-:W-:Y:S02]  /*80f0*/  FSEL R123, R32, RZ, P6 ;  /* 0x000000ff207b7208 */ /* 0x000fe40003000000 */
[C---:B------:R-:W-:Y:S01]  /*8100*/  PRMT R104, R105.reuse, 0x7632, R104 ;  /* 0x0000763269687816 */ /* 0x040fe20000000068 */
[----:B------:R-:W-:Y:S01]  /*8110*/  MUFU.EX2 R111, R111 ;  /* 0x0000006f006f7308 */ /* 0x000fe20000000800 */
[----:B------:R-:W-:Y:S01]  /*8120*/  ISETP.LE.U32.AND P6, PT, R110, UR12, PT ;  /* 0x0000000c6e007c0c */ /* 0x000fe2000bfc3070 */
[----:B------:R-:W-:Y:S01]  /*8130*/  FADD.FTZ R110, R2, -R109 ;  /* 0x8000006d026e7221 */ /* 0x000fe20000010000 */
[----:B------:R-:W-:Y:S01]  /*8140*/  PRMT R150, R105, 0x5410, R104 ;  /* 0x0000541069967816 */ /* 0x000fe20000000068 */
[----:B------:R-:W-:Y:S01]  /*8150*/  @!P4 HFMA2.BF16_V2 R19, -RZ.H0_H0, RZ.H0_H0, -R104.H0_H0 ;  /* 0x200000ffff13c231 */ /* 0x000fe20000340968 */
[----:B------:R-:W-:Y:S01]  /*8160*/  @!P3 PRMT R105, R21, 0x5410, RZ ;  /* 0x000054101569b816 */ /* 0x000fe200000000ff */
[----:B------:R-:W-:Y:S01]  /*8170*/  FMUL.FTZ R21, R110, UR33 ;  /* 0x000000216e157c20 */ /* 0x000fe20008410000 */
[----:B-1----:R-:W-:Y:S01]  /*8180*/  F2FP.BF16.F32.PACK_AB R109, R106, R107 ;  /* 0x0000006b6a6d723e */ /* 0x002fe200000010ff */
[----:B------:R-:W-:Y:S01]  /*8190*/  FADD.FTZ R123, R0, -R123 ;  /* 0x8000007b007b7221 */ /* 0x000fe20000010000 */
[----:B------:R-:W-:Y:S01]  /*81a0*/  @!P4 PRMT R104, R19, 0x5410, RZ ;  /* 0x000054101368c816 */ /* 0x000fe200000000ff */
[----:B------:R-:W-:Y:S01]  /*81b0*/  FFMA.FTZ R110, R3, UR33, -R120 ;  /* 0x00000021036e7c23 */ /* 0x000fe20008010878 */
[----:B------:R-:W-:Y:S01]  /*81c0*/  PRMT R108, R109, 0x7632, R108 ;  /* 0x000076326d6c7816 */ /* 0x000fe2000000006c */
[----:B------:R-:W1:Y:S01]  /*81d0*/  MUFU.EX2 R21, R21 ;  /* 0x0000001500157308 */ /* 0x000e620000000800 */
[----:B------:R-:W-:Y:S01]  /*81e0*/  @!P5 HFMA2.BF16_V2 R14, -RZ.H0_H0, RZ.H0_H0, -R109.H0_H0 ;  /* 0x200000ffff0ed231 */ /* 0x000fe2000034096d */
[----:B------:R-:W-:-:S02]  /*81f0*/  LOP3.LUT R22, R161, UR22, R30, 0x96, !PT ;  /* 0x00000016a1167c12 */ /* 0x000fc4000f8e961e */
[----:B------:R-:W-:Y:S01]  /*8200*/  @!P2 HFMA2.BF16_V2 R15, -RZ.H0_H0, RZ.H0_H0, -R108.H0_H0 ;  /* 0x200000ffff0fa231 */ /* 0x000fe2000034096c */
[----:B------:R-:W-:Y:S02]  /*8210*/  SHF.R.U32.HI R19, RZ, 0x10, R160 ;  /* 0x00000010ff137819 */ /* 0x000fe400000116a0 */
[----:B------:R-:W-:Y:S01]  /*8220*/  PRMT R30, R109, 0x5410, R108 ;  /* 0x000054106d1e7816 */ /* 0x000fe2000000006c */
[----:B------:R-:W-:Y:S01]  /*8230*/  MUFU.EX2 R110, R110 ;  /* 0x0000006e006e7308 */ /* 0x000fe20000000800 */
[----:B------:R-:W-:Y:S01]  /*8240*/  @!P2 PRMT R108, R15, 0x5410, RZ ;  /* 0x000054100f6ca816 */ /* 0x000fe200000000ff */
[----:B------:R-:W-:Y:S01]  /*8250*/  FMUL.FTZ R15, R123, UR33 ;  /* 0x000000217b0f7c20 */ /* 0x000fe20008410000 */
[----:B------:R-:W-:Y:S02]  /*8260*/  LOP3.LUT R19, R19, 0xff, RZ, 0xc0, !PT ;  /* 0x000000ff13137812 */ /* 0x000fe400078ec0ff */
[----:B------:R-:W-:Y:S02]  /*8270*/  @!P5 PRMT R109, R14, 0x5410, RZ ;  /* 0x000054100e6dd816 */ /* 0x000fe400000000ff */
[----:B------:R-:W-:Y:S01]  /*8280*/  SHF.R.U32.HI R23, RZ, 0x8, R23 ;  /* 0x00000008ff177819 */ /* 0x000fe20000011617 */
[----:B------:R-:W2:Y:S01]  /*8290*/  MUFU.EX2 R15, R15 ;  /* 0x0000000f000f7308 */ /* 0x000ea20000000800 */
[----:B------:R-:W-:Y:S01]  /*82a0*/  SHF.R.U32.HI R14, RZ, 0x10, R22 ;  /* 0x00000010ff0e7819 */ /* 0x000fe20000011616 */
[-C--:B-1----:R-:W-:Y:S01]  /*82b0*/  FMUL.FTZ R80, R80, R21.reuse ;  /* 0x0000001550507220 */ /* 0x082fe20000410000 */
[----:B------:R-:W-:Y:S01]  /*82c0*/  ISETP.LE.U32.AND P2, PT, R19, UR12, PT ;  /* 0x0000000c13007c0c */ /* 0x000fe2000bf43070 */
[-C--:B------:R-:W-:Y:S01]  /*82d0*/  FFMA.FTZ R19, R188, R21.reuse, R121 ;  /* 0x00000015bc137223 */ /* 0x080fe20000010079 */
[----:B------:R-:W-:Y:S01]  /*82e0*/  LOP3.LUT R23, R23, 0xffff, RZ, 0xc0, !PT ;  /* 0x0000ffff17177812 */ /* 0x000fe200078ec0ff */
[-C--:B------:R-:W-:Y:S01]  /*82f0*/  FMUL.FTZ R81, R81, R21.reuse ;  /* 0x0000001551517220 */ /* 0x080fe20000410000 */
[----:B------:R-:W-:Y:S01]  /*8300*/  LOP3.LUT R14, R14, 0xff, RZ, 0xc0, !PT ;  /* 0x000000ff0e0e7812 */ /* 0x000fe200078ec0ff */
[----:B------:R-:W-:Y:S01]  /*8310*/  FADD.FTZ R19, R116, R19 ;  /* 0x0000001374137221 */ /* 0x000fe20000010000 */
[----:B------:R-:W-:Y:S01]  /*8320*/  F2FP.BF16.F32.PACK_AB R121, R111, R112 ;  /* 0x000000706f79723e */ /* 0x000fe200000010ff */
[-C--:B------:R-:W-:Y:S01]  /*8330*/  FMUL.FTZ R76, R76, R21.reuse ;  /* 0x000000154c4c7220 */ /* 0x080fe20000410000 */
[----:B------:R-:W-:Y:S01]  /*8340*/  ISETP.LE.U32.AND P4, PT, R23, UR12, PT ;  /* 0x0000000c17007c0c */ /* 0x000fe2000bf83070 */
[--C-:B------:R-:W-:Y:S01]  /*8350*/  FFMA.FTZ R23, R13, UR33, -R120.reuse ;  /* 0x000000210d177c23 */ /* 0x100fe20008010878 */
[----:B------:R-:W-:Y:S01]  /*8360*/  ISETP.LE.U32.AND P5, PT, R14, UR12, PT ;  /* 0x0000000c0e007c0c */ /* 0x000fe2000bfa3070 */
[--C-:B------:R-:W-:Y:S01]  /*8370*/  FFMA.FTZ R14, R7, UR33, -R120.reuse ;  /* 0x00000021070e7c23 */ /* 0x100fe20008010878 */
[----:B------:R-:W-:Y:S01]  /*8380*/  @!P1 HFMA2.BF16_V2 R13, -RZ.H0_H0, RZ.H0_H0, -R121.H0_H0 ;  /* 0x200000ffff0d9231 */ /* 0x000fe20000340979 */
[----:B------:R-:W-:Y:S01]  /*8390*/  PRMT R120, R121, 0x7632, R120 ;  /* 0x0000763279787816 */ /* 0x000fe20000000078 */
[-C--:B------:R-:W-:Y:S01]  /*83a0*/  FMUL.FTZ R77, R77, R21.reuse ;  /* 0x000000154d4d7220 */ /* 0x080fe20000410000 */
[----:B------:R-:W-:Y:S01]  /*83b0*/  LOP3.LUT R28, R28, 0xff, RZ, 0xc0, !PT ;  /* 0x000000ff1c1c7812 */ /* 0x000fe200078ec0ff */
[-C--:B------:R-:W-:Y:S01]  /*83c0*/  FMUL.FTZ R36, R36, R21.reuse ;  /* 0x0000001524247220 */ /* 0x080fe20000410000 */
[----:B------:R-:W-:Y:S01]  /*83d0*/  PRMT R31, R121, 0x5410, R120 ;  /* 0x00005410791f7816 */ /* 0x000fe20000000078 */
[-C--:B------:R-:W-:Y:S01]  /*83e0*/  FMUL.FTZ R37, R37, R21.reuse ;  /* 0x0000001525257220 */ /* 0x080fe20000410000 */
[----:B------:R-:W-:Y:S01]  /*83f0*/  @!P1 PRMT R121, R13, 0x5410, RZ ;  /* 0x000054100d799816 */ /* 0x000fe200000000ff */
[----:B------:R-:W-:Y:S01]  /*8400*/  FMUL.FTZ R40, R40, R21 ;  /* 0x0000001528287220 */ /* 0x000fe20000410000 */
[----:B------:R-:W-:Y:S01]  /*8410*/  LOP3.LUT R13, R22, 0xff, RZ, 0xc0, !PT ;  /* 0x000000ff160d7812 */ /* 0x000fe200078ec0ff */
[----:B------:R-:W-:Y:S01]  /*8420*/  @!P4 HFMA2.BF16_V2 R11, -RZ.H0_H0, RZ.H0_H0, -R120.H0_H0 ;  /* 0x200000ffff0bc231 */ /* 0x000fe20000340978 */
[----:B------:R-:W-:Y:S01]  /*8430*/  ISETP.LE.U32.AND P3, PT, R28, UR12, PT ;  /* 0x0000000c1c007c0c */ /* 0x000fe2000bf63070 */
[----:B--2---:R-:W-:Y:S01]  /*8440*/  FFMA.FTZ R28, R186, R15, R117 ;  /* 0x0000000fba1c7223 */ /* 0x004fe20000010075 */
[----:B------:R-:W-:Y:S01]  /*8450*/  ISETP.LE.U32.AND P1, PT, R13, UR12, PT ;  /* 0x0000000c0d007c0c */ /* 0x000fe2000bf23070 */
[----:B------:R-:W1:Y:S01]  /*8460*/  MUFU.EX2 R186, R23 ;  /* 0x0000001700ba7308 */ /* 0x000e620000000800 */
[----:B------:R-:W-:Y:S01]  /*8470*/  F2FP.BF16.F32.PACK_AB R123, R143, R110 ;  /* 0x0000006e8f7b723e */ /* 0x000fe200000010ff */
[----:B------:R-:W-:Y:S01]  /*8480*/  FMUL.FTZ R41, R41, R21 ;  /* 0x0000001529297220 */ /* 0x000fe20000410000 */
[----:B------:R-:W-:Y:S01]  /*8490*/  F2FP.BF16.F32.PACK_AB R117, R142, R145 ;  /* 0x000000918e75723e */ /* 0x000fe200000010ff */
[-C--:B------:R-:W-:Y:S01]  /*84a0*/  FMUL.FTZ R72, R72, R21.reuse ;  /* 0x0000001548487220 */ /* 0x080fe20000410000 */
[----:B------:R-:W-:Y:S01]  /*84b0*/  @!P4 PRMT R120, R11, 0x5410, RZ ;  /* 0x000054100b78c816 */ /* 0x000fe200000000ff */
[-C--:B------:R-:W-:Y:S01]  /*84c0*/  FMUL.FTZ R73, R73, R21.reuse ;  /* 0x0000001549497220 */ /* 0x080fe20000410000 */
[----:B------:R-:W-:Y:S01]  /*84d0*/  PRMT R122, R123, 0x7632, R122 ;  /* 0x000076327b7a7816 */ /* 0x000fe2000000007a */
[-C--:B------:R-:W-:Y:S01]  /*84e0*/  FMUL.FTZ R68, R68, R21.reuse ;  /* 0x0000001544447220 */ /* 0x080fe20000410000 */
[----:B------:R-:W-:Y:S01]  /*84f0*/  SHF.R.U32.HI R11, RZ, 0x18, R22 ;  /* 0x00000018ff0b7819 */ /* 0x000fe20000011616 */
[----:B------:R-:W-:Y:S01]  /*8500*/  @!P3 HFMA2.BF16_V2 R10, -RZ.H0_H0, RZ.H0_H0, -R123.H0_H0 ;  /* 0x200000ffff0ab231 */ /* 0x000fe2000034097b */
[----:B------:R-:W-:Y:S01]  /*8510*/  LOP3.LUT R22, R22, 0xffff, RZ, 0xc0, !PT ;  /* 0x0000ffff16167812 */ /* 0x000fe200078ec0ff */
[----:B------:R-:W-:Y:S01]  /*8520*/  @!P1 HFMA2.BF16_V2 R0, -RZ.H0_H0, RZ.H0_H0, -R117.H0_H0 ;  /* 0x200000ffff009231 */ /* 0x000fe20000340975 */
[----:B------:R-:W-:Y:S01]  /*8530*/  PRMT R116, R117, 0x7632, R116 ;  /* 0x0000763275747816 */ /* 0x000fe20000000074 */
[----:B------:R-:W-:Y:S01]  /*8540*/  @!P6 HFMA2.BF16_V2 R9, -RZ.H0_H0, RZ.H0_H0, -R122.H0_H0 ;  /* 0x200000ffff09e231 */ /* 0x000fe2000034097a */
[----:B------:R-:W-:Y:S01]  /*8550*/  SHF.R.U32.HI R22, RZ, 0x8, R22 ;  /* 0x00000008ff167819 */ /* 0x000fe20000011616 */
[-C--:B------:R-:W-:Y:S01]  /*8560*/  FMUL.FTZ R69, R69, R21.reuse ;  /* 0x0000001545457220 */ /* 0x080fe20000410000 */
[----:B------:R-:W-:Y:S01]  /*8570*/  PRMT R144, R117, 0x5410, R116 ;  /* 0x0000541075907816 */ /* 0x000fe20000000074 */
[-C--:B------:R-:W-:Y:S01]  /*8580*/  FMUL.FTZ R60, R60, R21.reuse ;  /* 0x000000153c3c7220 */ /* 0x080fe20000410000 */
[----:B------:R-:W-:Y:S01]  /*8590*/  @!P1 PRMT R117, R0, 0x5410, RZ ;  /* 0x0000541000759816 */ /* 0x000fe200000000ff */
[----:B------:R-:W-:Y:S01]  /*85a0*/  FMUL.FTZ R61, R61, R21 ;  /* 0x000000153d3d7220 */ /* 0x000fe20000410000 */
[----:B-1----:R-:W-:Y:S01]  /*85b0*/  F2FP.BF16.F32.PACK_AB R0, R186, R137 ;  /* 0x00000089ba00723e */ /* 0x002fe200000010ff */
[-C--:B------:R-:W-:Y:S01]  /*85c0*/  FMUL.FTZ R64, R64, R21.reuse ;  /* 0x0000001540407220 */ /* 0x080fe20000410000 */
[----:B------:R-:W-:Y:S01]  /*85d0*/  PRMT R29, R123, 0x5410, R122 ;  /* 0x000054107b1d7816 */ /* 0x000fe2000000007a */
[-C--:B------:R-:W-:Y:S01]  /*85e0*/  FMUL.FTZ R65, R65, R21.reuse ;  /* 0x0000001541417220 */ /* 0x080fe20000410000 */
[----:B------:R-:W-:Y:S01]  /*85f0*/  @!P3 PRMT R123, R10, 0x5410, RZ ;  /* 0x000054100a7bb816 */ /* 0x000fe200000000ff */
[----:B------:R-:W-:Y:S01]  /*8600*/  @!P2 HFMA2.BF16_V2 R8, -RZ.H0_H0, RZ.H0_H0, -R0.H0_H0 ;  /* 0x200000ffff08a231 */ /* 0x000fe20000340900 */
[----:B------:R-:W-:Y:S01]  /*8610*/  @!P6 PRMT R122, R9, 0x5410, RZ ;  /* 0x00005410097ae816 */ /* 0x000fe200000000ff */
[-C--:B------:R-:W-:Y:S01]  /*8620*/  FMUL.FTZ R44, R44, R21.reuse ;  /* 0x000000152c2c7220 */ /* 0x080fe20000410000 */
[----:B------:R-:W-:Y:S01]  /*8630*/  LOP3.LUT R22, R22, 0xffff, RZ, 0xc0, !PT ;  /* 0x0000ffff16167812 */ /* 0x000fe200078ec0ff */
[-C--:B------:R-:W-:Y:S01]  /*8640*/  FMUL.FTZ R45, R45, R21.reuse ;  /* 0x000000152d2d7220 */ /* 0x080fe20000410000 */
[----:B------:R-:W-:Y:S01]  /*8650*/  LOP3.LUT R10, R160, 0xff, RZ, 0xc0, !PT ;  /* 0x000000ffa00a7812 */ /* 0x000fe200078ec0ff */
[-C--:B------:R-:W-:Y:S01]  /*8660*/  FMUL.FTZ R48, R48, R21.reuse ;  /* 0x0000001530307220 */ /* 0x080fe20000410000 */
[----:B------:R-:W-:Y:S01]  /*8670*/  LOP3.LUT R9, R160, 0xffff, RZ, 0xc0, !PT ;  /* 0x0000ffffa0097812 */ /* 0x000fe200078ec0ff */
[----:B------:R-:W-:Y:S01]  /*8680*/  FMUL.FTZ R49, R49, R21 ;  /* 0x0000001531317220 */ /* 0x000fe20000410000 */
[----:B------:R-:W-:Y:S01]  /*8690*/  ISETP.LE.U32.AND P4, PT, R11, UR12, PT ;  /* 0x0000000c0b007c0c */ /* 0x000fe2000bf83070 */
[----:B------:R-:W-:Y:S01]  /*86a0*/  IMAD R11, R124, -0x2daee0ad, RZ ;  /* 0xd2511f537c0b7824 */ /* 0x000fe200078e02ff */
[----:B------:R-:W-:Y:S01]  /*86b0*/  ISETP.LE.U32.AND P6, PT, R22, UR12, PT ;  /* 0x0000000c16007c0c */ /* 0x000fe2000bfc3070 */
[----:B------:R-:W-:Y:S01]  /*86c0*/  IMAD.WIDE.U32 R22, R113, -0x2daee0ad, RZ ;  /* 0xd2511f5371167825 */ /* 0x000fe200078e00ff */
[----:B------:R-:W-:-:S03]  /*86d0*/  ISETP.LE.U32.AND P3, PT, R10, UR12, PT ;  /* 0x0000000c0a007c0c */ /* 0x000fc6000bf63070 */
[----:B------:R-:W-:Y:S01]  /*86e0*/  FADD.FTZ R10, R115, R28 ;  /* 0x0000001c730a7221 */ /* 0x000fe20000010000 */
[----:B------:R-:W-:Y:S01]  /*86f0*/  SHF.R.U32.HI R9, RZ, 0x8, R9 ;  /* 0x00000008ff097819 */ /* 0x000fe20000011609 */
[-C--:B------:R-:W-:Y:S01]  /*8700*/  FMUL.FTZ R52, R52, R21.reuse ;  /* 0x0000001534347220 */ /* 0x080fe20000410000 */
[----:B------:R-:W-:Y:S01]  /*8710*/  @P2 PRMT R115, R0, 0x7610, R115 ;  /* 0x0000761000732816 */ /* 0x000fe20000000073 */
[-C--:B------:R-:W-:Y:S01]  /*8720*/  FMUL.FTZ R53, R53, R21.reuse ;  /* 0x0000001535357220 */ /* 0x080fe20000410000 */
[----:B------:R-:W-:Y:S01]  /*8730*/  @!P2 PRMT R115, R8, 0x5410, RZ ;  /* 0x000054100873a816 */ /* 0x000fe200000000ff */
[-C--:B------:R-:W-:Y:S01]  /*8740*/  FMUL.FTZ R56, R56, R21.reuse ;  /* 0x0000001538387220 */ /* 0x080fe20000410000 */
[----:B------:R-:W-:Y:S01]  /*8750*/  LOP3.LUT R9, R9, 0xffff, RZ, 0xc0, !PT ;  /* 0x0000ffff09097812 */ /* 0x000fe200078ec0ff */
[----:B------:R-:W-:Y:S01]  /*8760*/  FMUL.FTZ R57, R57, R21 ;  /* 0x0000001539397220 */ /* 0x000fe20000410000 */
[----:B------:R-:W-:Y:S01]  /*8770*/  LOP3.LUT R8, R119, UR7, R154, 0x96, !PT ;  /* 0x0000000777087c12 */ /* 0x000fe2000f8e969a */
[-C--:B------:R-:W-:Y:S01]  /*8780*/  FMUL.FTZ R82, R82, R15.reuse ;  /* 0x0000000f52527220 */ /* 0x080fe20000410000 */
[----:B------:R-:W-:Y:S01]  /*8790*/  LOP3.LUT R154, R23, UR32, R11, 0x96, !PT ;  /* 0x00000020179a7c12 */ /* 0x000fe2000f8e960b */
[-C--:B------:R-:W-:Y:S01]  /*87a0*/  FMUL.FTZ R83, R83, R15.reuse ;  /* 0x0000000f53537220 */ /* 0x080fe20000410000 */
[----:B------:R-:W-:Y:S01]  /*87b0*/  ISETP.LE.U32.AND P2, PT, R9, UR12, PT ;  /* 0x0000000c09007c0c */ /* 0x000fe2000bf43070 */
[----:B------:R-:W-:Y:S01]  /*87c0*/  FMUL.FTZ R78, R78, R15 ;  /* 0x0000000f4e4e7220 */ /* 0x000fe20000410000 */
[----:B------:R-:W-:Y:S01]  /*87d0*/  LOP3.LUT R9, R155, UR29, R22, 0x96, !PT ;  /* 0x0000001d9b097c12 */ /* 0x000fe2000f8e9616 */
[----:B------:R-:W-:Y:S01]  /*87e0*/  IMAD.WIDE.U32 R154, R154, -0x326172a9, RZ ;  /* 0xcd9e8d579a9a7825 */ /* 0x000fe200078e00ff */
[----:B------:R-:W-:-:S03]  /*87f0*/  SHF.R.U32.HI R160, RZ, 0x18, R160 ;  /* 0x00000018ffa07819 */ /* 0x000fc600000116a0 */
[-C--:B------:R-:W-:Y:S01]  /*8800*/  FMUL.FTZ R79, R79, R15.reuse ;  /* 0x0000000f4f4f7220 */ /* 0x080fe20000410000 */
[----:B------:R-:W-:Y:S01]  /*8810*/  FMUL.FTZ R38, R38, R15 ;  /* 0x0000000f26267220 */ /* 0x000fe20000410000 */
[----:B------:R-:W-:Y:S01]  /*8820*/  IMAD.WIDE.U32 R162, R9, -0x326172a9, RZ ;  /* 0xcd9e8d5709a27825 */ /* 0x000fe200078e00ff */
[----:B------:R-:W-:-:S03]  /*8830*/  LOP3.LUT R21, R155, UR30, R140, 0x96, !PT ;  /* 0x0000001e9b157c12 */ /* 0x000fc6000f8e968c */
[----:B------:R-:W-:Y:S01]  /*8840*/  FMUL.FTZ R39, R39, R15 ;  /* 0x0000000f27277220 */ /* 0x000fe20000410000 */
[----:B------:R-:W1:Y:S01]  /*8850*/  MUFU.EX2 R140, R14 ;  /* 0x0000000e008c7308 */ /* 0x000e620000000800 */
[----:B------:R-:W-:Y:S01]  /*8860*/  ISETP.LE.U32.AND P1, PT, R160, UR12, PT ;  /* 0x0000000ca0007c0c */ /* 0x000fe2000bf23070 */
[----:B------:R-:W-:Y:S01]  /*8870*/  IMAD.WIDE.U32 R160, R8, -0x326172a9, RZ ;  /* 0xcd9e8d5708a07825 */ /* 0x000fe200078e00ff */
[----:B------:R-:W-:-:S03]  /*8880*/  LOP3.LUT R9, R163, UR26, R154, 0x96, !PT ;  /* 0x0000001aa3097c12 */ /* 0x000fc6000f8e969a */
[-C--:B------:R-:W-:Y:S01]  /*8890*/  FMUL.FTZ R42, R42, R15.reuse ;  /* 0x0000000f2a2a7220 */ /* 0x080fe20000410000 */
[-C--:B------:R-:W-:Y:S01]  /*88a0*/  FMUL.FTZ R43, R43, R15.reuse ;  /* 0x0000000f2b2b7220 */ /* 0x080fe20000410000 */
[-C--:B------:R-:W-:Y:S01]  /*88b0*/  FMUL.FTZ R74, R74, R15.reuse ;  /* 0x0000000f4a4a7220 */ /* 0x080fe20000410000 */
[----:B------:R-:W-:Y:S01]  /*88c0*/  LOP3.LUT R8, R161, UR6, R162, 0x96, !PT ;  /* 0x00000006a1087c12 */ /* 0x000fe2000f8e96a2 */
        /* <DEDUP_REMOVED lines=16> */
[----:B------:R-:W-:-:S04]  /*89d0*/  IMAD.WIDE.U32 R10, R9, -0x2daee0ad, RZ ;  /* 0xd2511f53090a7825 */ /* 0x000fc800078e00ff */
[----:B------:R-:W-:Y:S01]  /*89e0*/  @!P1 HFMA2.BF16_V2 R7, -RZ.H0_H0, RZ.H0_H0, -R0.H1_H1 ;  /* 0x200000ffff079231 */ /* 0x000fe20000360900 */
[----:B-1----:R-:W-:Y:S01]  /*89f0*/  F2FP.BF16.F32.PACK_AB R119, R140, R141 ;  /* 0x0000008d8c77723e */ /* 0x002fe200000010ff */
[----:B------:R-:W-:Y:S02]  /*8a00*/  @!P6 HFMA2.BF16_V2 R6, -RZ.H0_H0, RZ.H0_H0, -R116.H0_H0 ;  /* 0x200000ffff06e231 */ /* 0x000fe40000340974 */
[----:B------:R-:W-:Y:S01]  /*8a10*/  IMAD.WIDE.U32 R14, R8, -0x2daee0ad, RZ ;  /* 0xd2511f53080e7825 */ /* 0x000fe200078e00ff */
[----:B------:R-:W-:-:S03]  /*8a20*/  LOP3.LUT R9, R11, UR5, R118, 0x96, !PT ;  /* 0x000000050b097c12 */ /* 0x000fc6000f8e9676 */
[----:B------:R-:W-:Y:S01]  /*8a30*/  FADD.FTZ R152, R152, R19 ;  /* 0x0000001398987221 */ /* 0x000fe20000010000 */
[----:B------:R-:W-:Y:S01]  /*8a40*/  @P1 PRMT R113, R0, 0x7632, R113 ;  /* 0x0000763200711816 */ /* 0x000fe20000000071 */
[----:B------:R-:W-:Y:S01]  /*8a50*/  @!P5 HFMA2.BF16_V2 R5, -RZ.H0_H0, RZ.H0_H0, -R119.H0_H0 ;  /* 0x200000ffff05d231 */ /* 0x000fe20000340977 */
[----:B------:R-:W-:Y:S01]  /*8a60*/  LOP3.LUT R8, R15, UR27, R10, 0x96, !PT ;  /* 0x0000001b0f087c12 */ /* 0x000fe2000f8e960a */
[----:B------:R-:W-:Y:S01]  /*8a70*/  IMAD.MOV.U32 R28, RZ, RZ, 0x7054 ;  /* 0x00007054ff1c7424 */ /* 0x000fe200078e00ff */
[----:B------:R-:W-:Y:S01]  /*8a80*/  PRMT R118, R119, 0x7632, R118 ;  /* 0x0000763277767816 */ /* 0x000fe20000000076 */
[----:B------:R-:W-:Y:S01]  /*8a90*/  FADD.FTZ R151, R26, R151 ;  /* 0x000000971a977221 */ /* 0x000fe20000010000 */
[----:B------:R-:W-:Y:S01]  /*8aa0*/  @!P1 PRMT R113, R7, 0x5410, RZ ;  /* 0x0000541007719816 */ /* 0x000fe200000000ff */
[----:B------:R-:W-:Y:S01]  /*8ab0*/  IMAD.WIDE.U32 R10, R8, -0x326172a9, RZ ;  /* 0xcd9e8d57080a7825 */ /* 0x000fe200078e00ff */
[----:B------:R-:W-:-:S03]  /*8ac0*/  @!P6 PRMT R116, R6, 0x5410, RZ ;  /* 0x000054100674e816 */ /* 0x000fc600000000ff */
[----:B------:R-:W-:Y:S01]  /*8ad0*/  @!P4 HFMA2.BF16_V2 R4, -RZ.H0_H0, RZ.H0_H0, -R118.H0_H0 ;  /* 0x200000ffff04c231 */ /* 0x000fe20000340976 */
[----:B------:R-:W-:Y:S01]  /*8ae0*/  PRMT R149, R119, 0x5410, R118 ;  /* 0x0000541077957816 */ /* 0x000fe20000000076 */
[----:B------:R-:W-:Y:S01]  /*8af0*/  IMAD.WIDE.U32 R6, R9, -0x326172a9, RZ ;  /* 0xcd9e8d5709067825 */ /* 0x000fe200078e00ff */
[----:B------:R-:W-:-:S03]  /*8b00*/  @!P5 PRMT R119, R5, 0x5410, RZ ;  /* 0x000054100577d816 */ /* 0x000fc600000000ff */
[----:B------:R-:W-:Y:S01]  /*8b10*/  FADD.FTZ R98, R98, R151 ;  /* 0x0000009762627221 */ /* 0x000fe20000010000 */
[----:B------:R-:W-:Y:S01]  /*8b20*/  @!P4 PRMT R118, R4, 0x5410, RZ ;  /* 0x000054100476c816 */ /* 0x000fe200000000ff */
[----:B------:R-:W-:Y:S01]  /*8b30*/  IMAD.U32 R5, RZ, RZ, UR12 ;  /* 0x0000000cff057e24 */ /* 0x000fe2000f8e00ff */
[----:B------:R-:W-:Y:S01]  /*8b40*/  LOP3.LUT R6, R11, UR18, R6, 0x96, !PT ;  /* 0x000000120b067c12 */ /* 0x000fe2000f8e9606 */
[----:B------:R-:W-:Y:S01]  /*8b50*/  FADD.FTZ R97, R97, R98 ;  /* 0x0000006261617221 */ /* 0x000fe20000010000 */
[----:B------:R-:W-:Y:S02]  /*8b60*/  LOP3.LUT R13, R7, UR4, R160, 0x96, !PT ;  /* 0x00000004070d7c12 */ /* 0x000fe4000f8e96a0 */
[----:B------:R-:W-:Y:S01]  /*8b70*/  LOP3.LUT R4, R6, 0xffff, RZ, 0xc0, !PT ;  /* 0x0000ffff06047812 */ /* 0x000fe200078ec0ff */
[----:B------:R-:W-:Y:S01]  /*8b80*/  FADD.FTZ R96, R96, R97 ;  /* 0x0000006160607221 */ /* 0x000fe20000010000 */
[----:B------:R-:W-:Y:S02]  /*8b90*/  LOP3.LUT R9, R6, 0xff, RZ, 0xc0, !PT ;  /* 0x000000ff06097812 */ /* 0x000fe400078ec0ff */
[----:B------:R-:W-:Y:S01]  /*8ba0*/  SHF.R.U32.HI R4, RZ, 0x8, R4 ;  /* 0x00000008ff047819 */ /* 0x000fe20000011604 */
[----:B------:R-:W-:Y:S01]  /*8bb0*/  FADD.FTZ R96, R95, R96 ;  /* 0x000000605f607221 */ /* 0x000fe20000010000 */
[----:B------:R-:W-:-:S02]  /*8bc0*/  SHF.R.U32.HI R8, RZ, 0x10, R6 ;  /* 0x00000010ff087819 */ /* 0x000fc40000011606 */
[----:B------:R-:W-:Y:S01]  /*8bd0*/  PRMT R9, R9, 0x5410, R4 ;  /* 0x0000541009097816 */ /* 0x000fe20000000004 */
[----:B------:R-:W-:Y:S01]  /*8be0*/  FADD.FTZ R107, R107, R96 ;  /* 0x000000606b6b7221 */ /* 0x000fe20000010000 */
[----:B------:R-:W-:Y:S02]  /*8bf0*/  LOP3.LUT R4, R10, 0xffff, RZ, 0xc0, !PT ;  /* 0x0000ffff0a047812 */ /* 0x000fe400078ec0ff */
[----:B------:R-:W-:Y:S01]  /*8c00*/  PRMT R28, R5, R28, UR12 ;  /* 0x0000000c051c7e16 */ /* 0x000fe2000800001c */
[----:B------:R-:W-:Y:S01]  /*8c10*/  FADD.FTZ R107, R106, R107 ;  /* 0x0000006b6a6b7221 */ /* 0x000fe20000010000 */
[----:B------:R-:W-:Y:S02]  /*8c20*/  SHF.R.U32.HI R6, RZ, 0x18, R6 ;  /* 0x00000018ff067819 */ /* 0x000fe40000011606 */
[----:B------:R-:W-:Y:S01]  /*8c30*/  LOP3.LUT R11, R8, 0xff, RZ, 0xc0, !PT ;  /* 0x000000ff080b7812 */ /* 0x000fe200078ec0ff */
[----:B------:R-:W-:Y:S01]  /*8c40*/  FADD.FTZ R110, R110, R107 ;  /* 0x0000006b6e6e7221 */ /* 0x000fe20000010000 */
[----:B------:R-:W-:-:S02]  /*8c50*/  SHF.R.U32.HI R4, RZ, 0x8, R4 ;  /* 0x00000008ff047819 */ /* 0x000fc40000011604 */
[----:B------:R-:W-:Y:S01]  /*8c60*/  LOP3.LUT R5, R10, 0xff, RZ, 0xc0, !PT ;  /* 0x000000ff0a057812 */ /* 0x000fe200078ec0ff */
[----:B------:R-:W-:Y:S01]  /*8c70*/  FADD.FTZ R110, R143, R110 ;  /* 0x0000006e8f6e7221 */ /* 0x000fe20000010000 */
[----:B------:R-:W-:Y:S02]  /*8c80*/  PRMT R15, R11, 0x5410, R6 ;  /* 0x000054100b0f7816 */ /* 0x000fe40000000006 */
[----:B------:R-:W-:Y:S01]  /*8c90*/  PRMT R5, R5, 0x5410, R4 ;  /* 0x0000541005057816 */ /* 0x000fe20000000004 */
[----:B------:R-:W-:Y:S01]  /*8ca0*/  FADD.FTZ R141, R141, R110 ;  /* 0x0000006e8d8d7221 */ /* 0x000fe20000010000 */
[----:B------:R-:W-:Y:S02]  /*8cb0*/  SHF.R.U32.HI R4, RZ, 0x10, R10 ;  /* 0x00000010ff047819 */ /* 0x000fe4000001160a */
[--C-:B------:R-:W-:Y:S01]  /*8cc0*/  HSET2.LE.AND R11, R9, R28.reuse, PT ;  /* 0x0000001c090b7233 */ /* 0x100fe20003803000 */
[----:B------:R-:W-:Y:S01]  /*8cd0*/  FADD.FTZ R140, R140, R141 ;  /* 0x0000008d8c8c7221 */ /* 0x000fe20000010000 */
[----:B------:R-:W-:-:S02]  /*8ce0*/  HSET2.LE.AND R6, R15, R28, PT ;  /* 0x0000001c0f067233 */ /* 0x000fc40003803000 */
[----:B------:R-:W-:Y:S01]  /*8cf0*/  SHF.R.U32.HI R7, RZ, 0x18, R10 ;  /* 0x00000018ff077819 */ /* 0x000fe2000001160a */
[----:B------:R-:W-:Y:S01]  /*8d00*/  FADD.FTZ R137, R137, R140 ;  /* 0x0000008c89897221 */ /* 0x000fe20000010000 */
[----:B------:R-:W-:Y:S02]  /*8d10*/  LOP3.LUT R4, R4, 0xff, RZ, 0xc0, !PT ;  /* 0x000000ff04047812 */ /* 0x000fe400078ec0ff */
[----:B------:R-:W-:Y:S01]  /*8d20*/  HSET2.LE.AND R9, R5, R28, PT ;  /* 0x0000001c05097233 */ /* 0x000fe20003803000 */
[----:B------:R-:W-:Y:S01]  /*8d30*/  FADD.FTZ R186, R186, R137 ;  /* 0x00000089baba7221 */ /* 0x000fe20000010000 */
[----:B------:R-:W-:Y:S02]  /*8d40*/  PRMT R7, R4, 0x5410, R7 ;  /* 0x0000541004077816 */ /* 0x000fe40000000007 */
[----:B------:R-:W-:Y:S02]  /*8d50*/  LOP3.LUT R5, R6, R157, RZ, 0xc0, !PT ;  /* 0x0000009d06057212 */ /* 0x000fe400078ec0ff */
[----:B------:R-:W-:-:S02]  /*8d60*/  LOP3.LUT R4, R11, R158, RZ, 0xc0, !PT ;  /* 0x0000009e0b047212 */ /* 0x000fc400078ec0ff */
[----:B------:R-:W-:Y:S02]  /*8d70*/  LOP3.LUT R6, R9, R156, RZ, 0xc0, !PT ;  /* 0x0000009c09067212 */ /* 0x000fe400078ec0ff */
[----:B------:R-:W1:Y:S01]  /*8d80*/  LDSM.16.MT88.4 R8, [R130+0x6000] ;  /* 0x006000008208783b */ /* 0x000e620000004200 */
[----:B------:R-:W-:-:S05]  /*8d90*/  HSET2.LE.AND R156, R7, R28, PT ;  /* 0x0000001c079c7233 */ /* 0x000fca0003803000 */
[----:B------:R-:W-:-:S07]  /*8da0*/  LOP3.LUT R7, R156, R153, RZ, 0xc0, !PT ;  /* 0x000000999c077212 */ /* 0x000fce00078ec0ff */
        /* <DEDUP_REMOVED lines=17> */
[----:B------:R-:W-:-:S03]  /*8ec0*/  IMAD.WIDE.U32 R6, R13, -0x2daee0ad, RZ ;  /* 0xd2511f530d067825 */ /* 0x000fc600078e00ff */
[C---:B------:R-:W-:Y:S02]  /*8ed0*/  LOP3.LUT R8, R6.reuse, 0xffff, RZ, 0xc0, !PT ;  /* 0x0000ffff06087812 */ /* 0x040fe400078ec0ff */
[----:B------:R-:W-:Y:S02]  /*8ee0*/  LOP3.LUT R13, R6, 0xff, RZ, 0xc0, !PT ;  /* 0x000000ff060d7812 */ /* 0x000fe400078ec0ff */
[----:B------:R-:W-:Y:S02]  /*8ef0*/  SHF.R.U32.HI R8, RZ, 0x8, R8 ;  /* 0x00000008ff087819 */ /* 0x000fe40000011608 */
[----:B------:R-:W-:Y:S02]  /*8f00*/  LOP3.LUT R4, R7, UR22, R14, 0x96, !PT ;  /* 0x0000001607047c12 */ /* 0x000fe4000f8e960e */
[----:B------:R-:W-:Y:S02]  /*8f10*/  PRMT R13, R13, 0x5410, R8 ;  /* 0x000054100d0d7816 */ /* 0x000fe40000000008 */
[----:B------:R-:W-:-:S02]  /*8f20*/  LOP3.LUT R8, R4, 0xffff, RZ, 0xc0, !PT ;  /* 0x0000ffff04087812 */ /* 0x000fc400078ec0ff */
[----:B------:R-:W-:Y:S02]  /*8f30*/  LOP3.LUT R15, R4, 0xff, RZ, 0xc0, !PT ;  /* 0x000000ff040f7812 */ /* 0x000fe400078ec0ff */
[----:B------:R-:W-:Y:S02]  /*8f40*/  SHF.R.U32.HI R8, RZ, 0x8, R8 ;  /* 0x00000008ff087819 */ /* 0x000fe40000011608 */
[----:B------:R-:W-:Y:S02]  /*8f50*/  SHF.R.U32.HI R7, RZ, 0x10, R6 ;  /* 0x00000010ff077819 */ /* 0x000fe40000011606 */
[----:B------:R-:W-:Y:S02]  /*8f60*/  PRMT R15, R15, 0x5410, R8 ;  /* 0x000054100f0f7816 */ /* 0x000fe40000000008 */
[----:B------:R-:W1:Y:S01]  /*8f70*/  LDSM.16.MT88.4 R8, [R130+0x6400] ;  /* 0x006400008208783b */ /* 0x000e620000004200 */
[----:B------:R-:W-:Y:S02]  /*8f80*/  SHF.R.U32.HI R5, RZ, 0x10, R4 ;  /* 0x00000010ff057819 */ /* 0x000fe40000011604 */
[----:B------:R-:W-:-:S02]  /*8f90*/  SHF.R.U32.HI R6, RZ, 0x18, R6 ;  /* 0x00000018ff067819 */ /* 0x000fc40000011606 */
[----:B------:R-:W-:Y:S02]  /*8fa0*/  SHF.R.U32.HI R4, RZ, 0x18, R4 ;  /* 0x00000018ff047819 */ /* 0x000fe40000011604 */
[----:B------:R-:W-:Y:S02]  /*8fb0*/  LOP3.LUT R7, R7, 0xff, RZ, 0xc0, !PT ;  /* 0x000000ff07077812 */ /* 0x000fe400078ec0ff */
[----:B------:R-:W-:Y:S02]  /*8fc0*/  LOP3.LUT R5, R5, 0xff, RZ, 0xc0, !PT ;  /* 0x000000ff05057812 */ /* 0x000fe400078ec0ff */
[----:B------:R-:W-:Y:S02]  /*8fd0*/  HSET2.LE.AND R15, R15, R28, PT ;  /* 0x0000001c0f0f7233 */ /* 0x000fe40003803000 */
[----:B------:R-:W-:Y:S02]  /*8fe0*/  PRMT R7, R7, 0x5410, R6 ;  /* 0x0000541007077816 */ /* 0x000fe40000000006 */
[----:B------:R-:W-:-:S02]  /*8ff0*/  PRMT R5, R5, 0x5410, R4 ;  /* 0x0000541005057816 */ /* 0x000fc40000000004 */
[----:B------:R-:W-:Y:S02]  /*9000*/  LOP3.LUT R4, R15, R12, RZ, 0xc0, !PT ;  /* 0x0000000c0f047212 */ /* 0x000fe400078ec0ff */
[--C-:B------:R-:W-:Y:S02]  /*9010*/  HSET2.LE.AND R6, R13, R28.reuse, PT ;  /* 0x0000001c0d067233 */ /* 0x100fe40003803000 */
[----:B------:R-:W2:Y:S01]  /*9020*/  LDSM.16.MT88.4 R12, [R128+0x6400] ;  /* 0x00640000800c783b */ /* 0x000ea20000004200 */
[--C-:B------:R-:W-:Y:S02]  /*9030*/  HSET2.LE.AND R5, R5, R28.reuse, PT ;  /* 0x0000001c05057233 */ /* 0x100fe40003803000 */
[----:B------:R-:W-:Y:S02]  /*9040*/  HSET2.LE.AND R7, R7, R28, PT ;  /* 0x0000001c07077233 */ /* 0x000fe40003803000 */
[----:B------:R-:W-:Y:S02]  /*9050*/  LOP3.LUT R6, R6, R17, RZ, 0xc0, !PT ;  /* 0x0000001106067212 */ /* 0x000fe400078ec0ff */
[----:B------:R-:W-:-:S02]  /*9060*/  LOP3.LUT R5, R5, R18, RZ, 0xc0, !PT ;  /* 0x0000001205057212 */ /* 0x000fc400078ec0ff */
[----:B------:R-:W-:Y:S02]  /*9070*/  LOP3.LUT R7, R7, R16, RZ, 0xc0, !PT ;  /* 0x0000001007077212 */ /* 0x000fe400078ec0ff */
[----:B------:R-:W3:Y:S05]  /*9080*/  LDSM.16.MT88.4 R16, [R128+0x7400] ;  /* 0x007400008010783b */ /* 0x000eea0000004200 */
[C---:B-1----:R-:W-:Y:S06]  /*9090*/  HMMA.16816.F32.BF16 R80, R4.reuse, R8, R80 ;  /* 0x000000080450723c */ /* 0x042fec0000041850 */
[C---:B------:R-:W-:Y:S01]  /*90a0*/  HMMA.16816.F32.BF16 R76, R4.reuse, R10, R76 ;  /* 0x0000000a044c723c */ /* 0x040fe2000004184c */
[----:B------:R-:W1:Y:S05]  /*90b0*/  LDSM.16.MT88.4 R8, [R130+0x7400] ;  /* 0x007400008208783b */ /* 0x000e6a0000004200 */
[C---:B--2---:R-:W-:Y:S06]  /*90c0*/  HMMA.16816.F32.BF16 R36, R4.reuse, R12, R36 ;  /* 0x0000000c0424723c */ /* 0x044fec0000041824 */
[C---:B------:R-:W-:Y:S01]  /*90d0*/  HMMA.16816.F32.BF16 R40, R4.reuse, R14, R40 ;  /* 0x0000000e0428723c */ /* 0x040fe20000041828 */
[----:B------:R-:W2:Y:S05]  /*90e0*/  LDSM.16.MT88.4 R12, [R130+0x8400] ;  /* 0x00840000820c783b */ /* 0x000eaa0000004200 */
[C---:B---3--:R-:W-:Y:S06]  /*90f0*/  HMMA.16816.F32.BF16 R60, R4.reuse, R16, R60 ;  /* 0x00000010043c723c */ /* 0x048fec000004183c */
[----:B------:R-:W-:Y:S01]  /*9100*/  HMMA.16816.F32.BF16 R64, R4, R18, R64 ;  /* 0x000000120440723c */ /* 0x000fe20000041840 */
[----:B------:R-:W-:-:S05]  /*9110*/  IMAD.WIDE.U32 R16, R21, -0x2daee0ad, RZ ;  /* 0xd2511f5315107825 */ /* 0x000fca00078e00ff */
[C---:B-1----:R-:W-:Y:S06]  /*9120*/  HMMA.16816.F32.BF16 R72, R4.reuse, R8, R72 ;  /* 0x000000080448723c */ /* 0x042fec0000041848 */
[C---:B------:R-:W-:Y:S01]  /*9130*/  HMMA.16816.F32.BF16 R68, R4.reuse, R10, R68 ;  /* 0x0000000a0444723c */ /* 0x040fe20000041844 */
[----:B------:R-:W1:Y:S05]  /*9140*/  LDSM.16.MT88.4 R8, [R128+0x8400] ;  /* 0x008400008008783b */ /* 0x000e6a0000004200 */
[C---:B--2---:R-:W-:Y:S06]  /*9150*/  HMMA.16816.F32.BF16 R44, R4.reuse, R12, R44 ;  /* 0x0000000c042c723c */ /* 0x044fec000004182c */
[----:B------:R-:W-:Y:S01]  /*9160*/  HMMA.16816.F32.BF16 R48, R4, R14, R48 ;  /* 0x0000000e0430723c */ /* 0x000fe20000041830 */
[----:B------:R-:W-:-:S05]  /*9170*/  IMAD.WIDE.U32 R12, R20, -0x2daee0ad, RZ ;  /* 0xd2511f53140c7825 */ /* 0x000fca00078e00ff */
[----:B------:R-:W-:Y:S02]  /*9180*/  LOP3.LUT R22, R13, UR29, R22, 0x96, !PT ;  /* 0x0000001d0d167c12 */ /* 0x000fe4000f8e9616 */
[----:B------:R-:W-:-:S03]  /*9190*/  LOP3.LUT R12, R17, UR7, R12, 0x96, !PT ;  /* 0x00000007110c7c12 */ /* 0x000fc6000f8e960c */
[----:B------:R-:W-:-:S04]  /*91a0*/  IMAD.WIDE.U32 R22, R22, -0x326172a9, RZ ;  /* 0xcd9e8d5716167825 */ /* 0x000fc800078e00ff */
[----:B------:R-:W-:Y:S01]  /*91b0*/  IMAD.WIDE.U32 R12, R12, -0x326172a9, RZ ;  /* 0xcd9e8d570c0c7825 */ /* 0x000fe200078e00ff */
[----:B------:R-:W-:-:S04]  /*91c0*/  LOP3.LUT R155, R23, UR26, R154, 0x96, !PT ;  /* 0x0000001a179b7c12 */ /* 0x000fc8000f8e969a */
[----:B------:R-:W-:Y:S01]  /*91d0*/  LOP3.LUT R154, R13, UR6, R22, 0x96, !PT ;  /* 0x000000060d9a7c12 */ /* 0x000fe2000f8e9616 */
[C---:B-1----:R-:W-:Y:S01]  /*91e0*/  HMMA.16816.F32.BF16 R52, R4.reuse, R8, R52 ;  /* 0x000000080434723c */ /* 0x042fe20000041834 */
[----:B------:R-:W-:Y:S05]  /*91f0*/  LDSM.16.MT88.4 R20, [R130+0x6800] ;  /* 0x006800008214783b */ /* 0x000fea0000004200 */
[----:B------:R-:W-:Y:S01]  /*9200*/  HMMA.16816.F32.BF16 R56, R4, R10, R56 ;  /* 0x0000000a0438723c */ /* 0x000fe20000041838 */
[----:B------:R-:W-:-:S04]  /*9210*/  IMAD.WIDE.U32 R8, R155, -0x2daee0ad, RZ ;  /* 0xd2511f539b087825 */ /* 0x000fc800078e00ff */
[----:B------:R-:W-:Y:S01]  /*9220*/  IMAD.WIDE.U32 R154, R154, -0x2daee0ad, RZ ;  /* 0xd2511f539a9a7825 */ /* 0x000fe200078e00ff */
[----:B------:R-:W-:-:S04]  /*9230*/  LOP3.LUT R16, R9, UR5, R16, 0x96, !PT ;  /* 0x0000000509107c12 */ /* 0x000fc8000f8e9610 */
[----:B------:R-:W-:Y:S01]  /*9240*/  LOP3.LUT R8, R155, UR27, R8, 0x96, !PT ;  /* 0x0000001b9b087c12 */ /* 0x000fe2000f8e9608 */
[----:B------:R-:W-:-:S04]  /*9250*/  IMAD.WIDE.U32 R16, R16, -0x326172a9, RZ ;  /* 0xcd9e8d5710107825 */ /* 0x000fc800078e00ff */
[----:B------:R-:W-:Y:S01]  /*9260*/  IMAD.WIDE.U32 R8, R8, -0x326172a9, RZ ;  /* 0xcd9e8d5708087825 */ /* 0x000fe200078e00ff */
[----:B------:R-:W-:Y:S02]  /*9270*/  LOP3.LUT R153, R17, UR4, R12, 0x96, !PT ;  /* 0x0000000411997c12 */ /* 0x000fe4000f8e960c */
[----:B------:R-:W1:Y:S02]  /*9280*/  LDSM.16.MT88.4 R12, [R130+0x7800] ;  /* 0x00780000820c783b */ /* 0x000e640000004200 */
[----:B------:R-:W-:Y:S02]  /*9290*/  LOP3.LUT R4, R9, UR18, R16, 0x96, !PT ;  /* 0x0000001209047c12 */ /* 0x000fe4000f8e9610 */
[----:B------:R-:W2:Y:S01]  /*92a0*/  LDSM.16.MT88.4 R16, [R128+0x6800] ;  /* 0x006800008010783b */ /* 0x000ea20000004200 */
[----:B------:R-:W-:Y:S02]  /*92b0*/  LOP3.LUT R10, R8, 0xffff, RZ, 0xc0, !PT ;  /* 0x0000ffff080a7812 */ /* 0x000fe400078ec0ff */
[----:B------:R-:W-:-:S02]  /*92c0*/  LOP3.LUT R6, R4, 0xffff, RZ, 0xc0, !PT ;  /* 0x0000ffff04067812 */ /* 0x000fc400078ec0ff */
[----:B------:R-:W-:Y:S02]  /*92d0*/  LOP3.LUT R5, R4, 0xff, RZ, 0xc0, !PT ;  /* 0x000000ff04057812 */ /* 0x000fe400078ec0ff */
[----:B------:R-:W-:Y:S02]  /*92e0*/  SHF.R.U32.HI R6, RZ, 0x8, R6 ;  /* 0x00000008ff067819 */ /* 0x000fe40000011606 */
[----:B------:R-:W-:Y:S02]  /*92f0*/  SHF.R.U32.HI R11, RZ, 0x10, R4 ;  /* 0x00000010ff0b7819 */ /* 0x000fe40000011604 */
[----:B------:R-:W-:Y:S02]  /*9300*/  SHF.R.U32.HI R9, RZ, 0x10, R8 ;  /* 0x00000010ff097819 */ /* 0x000fe40000011608 */
[----:B------:R-:W-:Y:S02]  /*9310*/  PRMT R5, R5, 0x5410, R6 ;  /* 0x0000541005057816 */ /* 0x000fe40000000006 */
[----:B------:R-:W-:-:S02]  /*9320*/  LOP3.LUT R155, R8, 0xff, RZ, 0xc0, !PT ;  /* 0x000000ff089b7812 */ /* 0x000fc400078ec0ff */
[----:B------:R-:W-:Y:S02]  /*9330*/  SHF.R.U32.HI R4, RZ, 0x18, R4 ;  /* 0x00000018ff047819 */ /* 0x000fe40000011604 */
[----:B------:R-:W-:Y:S02]  /*9340*/  LOP3.LUT R11, R11, 0xff, RZ, 0xc0, !PT ;  /* 0x000000ff0b0b7812 */ /* 0x000fe400078ec0ff */
[----:B------:R-:W-:Y:S02]  /*9350*/  SHF.R.U32.HI R8, RZ, 0x18, R8 ;  /* 0x00000018ff087819 */ /* 0x000fe40000011608 */
[----:B------:R-:W-:Y:S02]  /*9360*/  SHF.R.U32.HI R10, RZ, 0x8, R10 ;  /* 0x00000008ff0a7819 */ /* 0x000fe4000001160a */
[----:B------:R-:W-:Y:S02]  /*9370*/  LOP3.LUT R9, R9, 0xff, RZ, 0xc0, !PT ;  /* 0x000000ff09097812 */ /* 0x000fe400078ec0ff */
[----:B------:R-:W-:-:S02]  /*9380*/  PRMT R11, R11, 0x5410, R4 ;  /* 0x000054100b0b7816 */ /* 0x000fc40000000004 */
[--C-:B------:R-:W-:Y:S02]  /*9390*/  HSET2.LE.AND R5, R5, R28.reuse, PT ;  /* 0x0000001c05057233 */ /* 0x100fe40003803000 */
[----:B------:R-:W-:Y:S02]  /*93a0*/  PRMT R155, R155, 0x5410, R10 ;  /* 0x000054109b9b7816 */ /* 0x000fe4000000000a */
[----:B------:R-:W-:Y:S02]  /*93b0*/  PRMT R9, R9, 0x5410, R8 ;  /* 0x0000541009097816 */ /* 0x000fe40000000008 */
[----:B------:R-:W-:Y:S02]  /*93c0*/  LOP3.LUT R8, R5, R150, RZ, 0xc0, !PT ;  /* 0x0000009605087212 */ /* 0x000fe400078ec0ff */
[--C-:B------:R-:W-:Y:S01]  /*93d0*/  HSET2.LE.AND R11, R11, R28.reuse, PT ;  /* 0x0000001c0b0b7233 */ /* 0x100fe20003803000 */
[----:B------:R-:W3:Y:S01]  /*93e0*/  LDSM.16.MT88.4 R4, [R128+0x7800] ;  /* 0x007800008004783b */ /* 0x000ee20000004200 */
[----:B------:R-:W-:-:S02]  /*93f0*/  HSET2.LE.AND R10, R155, R28, PT ;  /* 0x0000001c9b0a7233 */ /* 0x000fc40003803000 */
[----:B------:R-:W-:Y:S01]  /*9400*/  HSET2.LE.AND R150, R9, R28, PT ;  /* 0x0000001c09967233 */ /* 0x000fe20003803000 */
[----:B------:R-:W4:Y:S01]  /*9410*/  MUFU.EX2 R155, R146 ;  /* 0x00000092009b7308 */ /* 0x000f220000000800 */
[----:B------:R-:W-:Y:S02]  /*9420*/  LOP3.LUT R9, R11, R30, RZ, 0xc0, !PT ;  /* 0x0000001e0b097212 */ /* 0x000fe400078ec0ff */
[----:B------:R-:W-:Y:S02]  /*9430*/  LOP3.LUT R10, R10, R31, RZ, 0xc0, !PT ;  /* 0x0000001f0a0a7212 */ /* 0x000fe400078ec0ff */
[----:B------:R-:W-:-:S07]  /*9440*/  LOP3.LUT R11, R150, R29, RZ, 0xc0, !PT ;  /* 0x0000001d960b7212 */ /* 0x000fce00078ec0ff */
        /* <DEDUP_REMOVED lines=8> */
[----:B------:R-:W-:-:S04]  /*94d0*/  IMAD.WIDE.U32 R4, R153, -0x2daee0ad, RZ ;  /* 0xd2511f5399047825 */ /* 0x000fc800078e00ff */
[----:B------:R-:W-:Y:S02]  /*94e0*/  FADD.FTZ R153, R27, R152 ;  /* 0x000000981b997221 */ /* 0x000fe40000010000 */
[----:B------:R-:W-:Y:S01]  /*94f0*/  LDSM.16.MT88.4 R24, [R128+0x6c00] ;  /* 0x006c00008018783b */ /* 0x000fe20000004200 */
[----:B------:R-:W-:Y:S01]  /*9500*/  LOP3.LUT R154, R5, UR22, R154, 0x96, !PT ;  /* 0x00000016059a7c12 */ /* 0x000fe2000f8e969a */
[C---:B------:R-:W-:Y:S01]  /*9510*/  HMMA.16816.F32.BF16 R80, R8.reuse, R20, R80 ;  /* 0x000000140850723c */ /* 0x040fe20000041850 */
[----:B------:R-:W-:Y:S01]  /*9520*/  LOP3.LUT R5, R4, 0xffff, RZ, 0xc0, !PT ;  /* 0x0000ffff04057812 */ /* 0x000fe200078ec0ff */
[----:B------:R-:W-:Y:S01]  /*9530*/  FADD.FTZ R114, R114, R153 ;  /* 0x0000009972727221 */ /* 0x000fe20000010000 */
[----:B------:R-:W-:Y:S02]  /*9540*/  SHF.R.U32.HI R6, RZ, 0x10, R4 ;  /* 0x00000010ff067819 */ /* 0x000fe40000011604 */
[----:B------:R-:W-:Y:S01]  /*9550*/  LOP3.LUT R7, R4, 0xff, RZ, 0xc0, !PT ;  /* 0x000000ff04077812 */ /* 0x000fe200078ec0ff */
[----:B------:R-:W-:Y:S01]  /*9560*/  HMMA.16816.F32.BF16 R76, R8, R22, R76 ;  /* 0x00000016084c723c */ /* 0x000fe2000004184c */
[----:B------:R-:W-:Y:S01]  /*9570*/  SHF.R.U32.HI R20, RZ, 0x8, R5 ;  /* 0x00000008ff147819 */ /* 0x000fe20000011605 */
[----:B------:R-:W-:Y:S01]  /*9580*/  FADD.FTZ R103, R103, R114 ;  /* 0x0000007267677221 */ /* 0x000fe20000010000 */
[----:B------:R-:W-:-:S02]  /*9590*/  LOP3.LUT R5, R6, 0xff, RZ, 0xc0, !PT ;  /* 0x000000ff06057812 */ /* 0x000fc400078ec0ff */
[----:B------:R-:W-:Y:S01]  /*95a0*/  SHF.R.U32.HI R4, RZ, 0x18, R4 ;  /* 0x00000018ff047819 */ /* 0x000fe20000011604 */
[C---:B-1----:R-:W-:Y:S01]  /*95b0*/  HMMA.16816.F32.BF16 R52, R8.reuse, R12, R52 ;  /* 0x0000000c0834723c */ /* 0x042fe20000041834 */
[----:B------:R-:W-:Y:S01]  /*95c0*/  LOP3.LUT R6, R154, 0xffff, RZ, 0xc0, !PT ;  /* 0x0000ffff9a067812 */ /* 0x000fe200078ec0ff */
[----:B------:R-:W-:Y:S01]  /*95d0*/  IMAD.U32 R23, RZ, RZ, UR17 ;  /* 0x00000011ff177e24 */ /* 0x000fe2000f8e00ff */
[----:B------:R-:W-:Y:S01]  /*95e0*/  PRMT R7, R7, 0x5410, R20 ;  /* 0x0000541007077816 */ /* 0x000fe20000000014 */
[----:B------:R-:W-:Y:S01]  /*95f0*/  FADD.FTZ R102, R102, R103 ;  /* 0x0000006766667221 */ /* 0x000fe20000010000 */
[----:B------:R-:W-:Y:S01]  /*9600*/  PRMT R5, R5, 0x5410, R4 ;  /* 0x0000541005057816 */ /* 0x000fe20000000004 */
[----:B------:R-:W-:Y:S01]  /*9610*/  HMMA.16816.F32.BF16 R56, R8, R14, R56 ;  /* 0x0000000e0838723c */ /* 0x000fe20000041838 */
[----:B------:R-:W1:Y:S01]  /*9620*/  LDSM.16.MT88.4 R12, [R130+0x8c00] ;  /* 0x008c0000820c783b */ /* 0x000e620000004200 */
[----:B------:R-:W-:Y:S01]  /*9630*/  SHF.R.U32.HI R6, RZ, 0x8, R6 ;  /* 0x00000008ff067819 */ /* 0x000fe20000011606 */
[----:B------:R-:W-:Y:S01]  /*9640*/  IMAD.WIDE R156, R23, 0x2, R138 ;  /* 0x00000002179c7825 */ /* 0x000fe200078e028a */
[----:B------:R-:W-:-:S03]  /*9650*/  LOP3.LUT R21, R154, 0xff, RZ, 0xc0, !PT ;  /* 0x000000ff9a157812 */ /* 0x000fc600078ec0ff */
[----:B------:R-:W-:Y:S01]  /*9660*/  FADD.FTZ R101, R101, R102 ;  /* 0x0000006665657221 */ /* 0x000fe20000010000 */
[C---:B--2---:R-:W-:Y:S01]  /*9670*/  HMMA.16816.F32.BF16 R44, R8.reuse, R16, R44 ;  /* 0x00000010082c723c */ /* 0x044fe2000004182c */
[----:B------:R-:W-:Y:S01]  /*9680*/  SHF.R.U32.HI R4, RZ, 0x10, R154 ;  /* 0x00000010ff047819 */ /* 0x000fe2000001169a */
[----:B------:R2:W-:Y:S01]  /*9690*/  STG.E.U16 desc[UR20][R156.64+-0x80], R147 ;  /* 0xffff80939c007986 */ /* 0x0005e2000c101514 */
[----:B------:R-:W-:Y:S01]  /*96a0*/  PRMT R21, R21, 0x5410, R6 ;  /* 0x0000541015157816 */ /* 0x000fe20000000006 */
[----:B------:R-:W-:Y:S01]  /*96b0*/  FADD.FTZ R100, R100, R101 ;  /* 0x0000006564647221 */ /* 0x000fe20000010000 */
[----:B------:R-:W-:Y:S01]  /*96c0*/  LOP3.LUT R4, R4, 0xff, RZ, 0xc0, !PT ;  /* 0x000000ff04047812 */ /* 0x000fe200078ec0ff */
[----:B------:R-:W-:Y:S01]  /*96d0*/  HMMA.16816.F32.BF16 R48, R8, R18, R48 ;  /* 0x000000120830723c */ /* 0x000fe20000041830 */
[----:B------:R-:W3:Y:S01]  /*96e0*/  LDSM.16.MT88.4 R8, [R128+0x8c00] ;  /* 0x008c00008008783b */ /* 0x000ee20000004200 */
[----:B------:R-:W-:Y:S01]  /*96f0*/  SHF.R.U32.HI R17, RZ, 0x18, R154 ;  /* 0x00000018ff117819 */ /* 0x000fe2000001169a */
[----:B------:R-:W-:Y:S01]  /*9700*/  FADD.FTZ R99, R99, R100 ;  /* 0x0000006463637221 */ /* 0x000fe20000010000 */
[----:B------:R-:W-:-:S02]  /*9710*/  HSET2.LE.AND R6, R7, R28, PT ;  /* 0x0000001c07067233 */ /* 0x000fc40003803000 */
[--C-:B------:R-:W-:Y:S01]  /*9720*/  HSET2.LE.AND R7, R5, R28.reuse, PT ;  /* 0x0000001c05077233 */ /* 0x100fe20003803000 */
[----:B------:R-:W-:Y:S01]  /*9730*/  FADD.FTZ R112, R112, R99 ;  /* 0x0000006370707221 */ /* 0x000fe20000010000 */
[----:B------:R-:W-:Y:S02]  /*9740*/  PRMT R17, R4, 0x5410, R17 ;  /* 0x0000541004117816 */ /* 0x000fe40000000011 */
[--C-:B------:R-:W-:Y:S01]  /*9750*/  HSET2.LE.AND R5, R21, R28.reuse, PT ;  /* 0x0000001c15057233 */ /* 0x100fe20003803000 */
[----:B------:R-:W-:Y:S01]  /*9760*/  FADD.FTZ R112, R111, R112 ;  /* 0x000000706f707221 */ /* 0x000fe20000010000 */
[----:B------:R-:W-:Y:S01]  /*9770*/  LOP3.LUT R7, R7, R0, RZ, 0xc0, !PT ;  /* 0x0000000007077212 */ /* 0x000fe200078ec0ff */
[----:B------:R-:W-:Y:S01]  /*9780*/  LDSM.16.MT88.4 R20, [R130+0x7c00] ;  /* 0x007c00008214783b */ /* 0x000fe20000004200 */
[----:B----4-:R-:W-:Y:S01]  /*9790*/  F2FP.BF16.F32.PACK_AB R0, R155, R148 ;  /* 0x000000949b00723e */ /* 0x010fe200000010ff */
[----:B------:R-:W-:Y:S01]  /*97a0*/  FADD.FTZ R145, R145, R112 ;  /* 0x0000007091917221 */ /* 0x000fe20000010000 */
[----:B------:R-:W-:-:S02]  /*97b0*/  HSET2.LE.AND R152, R17, R28, PT ;  /* 0x0000001c11987233 */ /* 0x000fc40003803000 */
[----:B------:R-:W-:Y:S01]  /*97c0*/  PRMT R150, R0, 0x7632, R150 ;  /* 0x0000763200967816 */ /* 0x000fe20000000096 */
[----:B------:R-:W4:Y:S01]  /*97d0*/  LDSM.16.MT88.4 R28, [R130+0x6c00] ;  /* 0x006c0000821c783b */ /* 0x000f220000004200 */
[----:B------:R-:W-:Y:S01]  /*97e0*/  LOP3.LUT R4, R5, R144, RZ, 0xc0, !PT ;  /* 0x0000009005047212 */ /* 0x000fe200078ec0ff */
[----:B------:R-:W-:Y:S01]  /*97f0*/  FADD.FTZ R145, R142, R145 ;  /* 0x000000918e917221 */ /* 0x000fe20000010000 */
[----:B------:R-:W-:Y:S01]  /*9800*/  LOP3.LUT R5, R152, R149, RZ, 0xc0, !PT ;  /* 0x0000009598057212 */ /* 0x000fe200078ec0ff */
[----:B------:R-:W5:Y:S01]  /*9810*/  LDSM.16.MT88.4 R16, [R128+0x7c00] ;  /* 0x007c00008010783b */ /* 0x000f620000004200 */
[----:B--2---:R-:W-:Y:S01]  /*9820*/  PRMT R147, R0, 0x7610, R147 ;  /* 0x0000761000937816 */ /* 0x004fe20000000093 */
[----:B------:R-:W-:Y:S02]  /*9830*/  @!P2 HFMA2.BF16_V2 R2, -RZ.H0_H0, RZ.H0_H0, -R150.H0_H0 ;  /* 0x200000ffff02a231 */ /* 0x000fe40000340996 */
[----:B------:R-:W-:Y:S01]  /*9840*/  FADD.FTZ R148, R148, R145 ;  /* 0x0000009194947221 */ /* 0x000fe20000010000 */
[----:B------:R-:W-:Y:S01]  /*9850*/  IMAD.MOV.U32 R0, RZ, RZ, R32 ;  /* 0x000000ffff007224 */ /* 0x000fe200078e0020 */
[----:B------:R-:W-:Y:S01]  /*9860*/  PRMT R149, R147, 0x5410, R150 ;  /* 0x0000541093957816 */ /* 0x000fe20000000096 */
[----:B------:R-:W-:Y:S01]  /*9870*/  @!P3 HFMA2.BF16_V2 R3, -RZ.H0_H0, RZ.H0_H0, -R147.H0_H0 ;  /* 0x200000ffff03b231 */ /* 0x000fe20000340993 */
[----:B------:R-:W-:Y:S01]  /*9880*/  @!P2 PRMT R150, R2, 0x5410, RZ ;  /* 0x000054100296a816 */ /* 0x000fe200000000ff */
[--C-:B------:R-:W-:Y:S01]  /*9890*/  IMAD.MOV.U32 R2, RZ, RZ, R33.reuse ;  /* 0x000000ffff027224 */ /* 0x100fe200078e0021 */
[----:B------:R-:W-:Y:S01]  /*98a0*/  LOP3.LUT R6, R6, R149, RZ, 0xc0, !PT ;  /* 0x0000009506067212 */ /* 0x000fe200078ec0ff */
[----:B------:R-:W-:Y:S01]  /*98b0*/  @P0 IMAD.MOV.U32 R0, RZ, RZ, R32 ;  /* 0x000000ffff000224 */ /* 0x000fe200078e0020 */
[----:B------:R-:W-:Y:S01]  /*98c0*/  @!P3 PRMT R147, R3, 0x5410, RZ ;  /* 0x000054100393b816 */ /* 0x000fe200000000ff */
[----:B------:R-:W-:-:S02]  /*98d0*/  @P0 IMAD.MOV.U32 R2, RZ, RZ, R33 ;  /* 0x000000ffff020224 */ /* 0x000fc400078e0021 */
[----:B------:R-:W-:Y:S02]  /*98e0*/  FADD.FTZ R188, R155, R148 ;  /* 0x000000949bbc7221 */ /* 0x000fe40000010000 */
[C---:B-1----:R-:W-:Y:S06]  /*98f0*/  HMMA.16816.F32.BF16 R44, R4.reuse, R12, R44 ;  /* 0x0000000c042c723c */ /* 0x042fec000004182c */
[----:B---3--:R-:W-:Y:S01]  /*9900*/  HMMA.16816.F32.BF16 R52, R4, R8, R52 ;  /* 0x000000080434723c */ /* 0x008fe20000041834 */
[----:B------:R-:W-:-:S05]  /*9910*/  IMAD.U32 R13, RZ, RZ, UR17 ;  /* 0x00000011ff0d7e24 */ /* 0x000fca000f8e00ff */
[----:B------:R-:W-:Y:S01]  /*9920*/  HMMA.16816.F32.BF16 R36, R4, R24, R36 ;  /* 0x000000180424723c */ /* 0x000fe20000041824 */
[----:B------:R-:W-:-:S05]  /*9930*/  IMAD.WIDE R8, R13, 0x2, R138 ;  /* 0x000000020d087825 */ /* 0x000fca00078e028a */
[----:B------:R-:W-:Y:S01]  /*9940*/  STG.E.U16 desc[UR20][R8.64+-0x7e], R94 ;  /* 0xffff825e08007986 */ /* 0x000fe2000c101514 */
[C---:B------:R-:W-:Y:S03]  /*9950*/  HMMA.16816.F32.BF16 R40, R4.reuse, R26, R40 ;  /* 0x0000001a0428723c */ /* 0x040fe60000041828 */
[----:B------:R-:W-:Y:S03]  /*9960*/  STG.E.U16 desc[UR20][R138.64+-0x70], R91 ;  /* 0xffff905b8a007986 */ /* 0x000fe6000c101514 */
[C---:B----4-:R-:W-:Y:S01]  /*9970*/  HMMA.16816.F32.BF16 R80, R4.reuse, R28, R80 ;  /* 0x0000001c0450723c */ /* 0x050fe20000041850 */
[----:B------:R-:W-:Y:S04]  /*9980*/  STG.E.U16 desc[UR20][R138.64+-0x6e], R90 ;  /* 0xffff925a8a007986 */ /* 0x000fe8000c101514 */
[----:B------:R-:W-:Y:S01]  /*9990*/  STG.E.U16 desc[UR20][R8.64+-0x70], R93 ;  /* 0xffff905d08007986 */ /* 0x000fe2000c101514 */
[C---:B------:R-:W-:Y:S03]  /*99a0*/  HMMA.16816.F32.BF16 R76, R4.reuse, R30, R76 ;  /* 0x0000001e044c723c */ /* 0x040fe6000004184c */
[----:B------:R-:W-:Y:S03]  /*99b0*/  STG.E.U16 desc[UR20][R8.64+-0x6e], R92 ;  /* 0xffff925c08007986 */ /* 0x000fe6000c101514 */
[C---:B------:R-:W-:Y:S01]  /*99c0*/  HMMA.16816.F32.BF16 R72, R4.reuse, R20, R72 ;  /* 0x000000140448723c */ /* 0x040fe20000041848 */
[----:B------:R-:W-:Y:S04]  /*99d0*/  STG.E.U16 desc[UR20][R138.64+-0x60], R87 ;  /* 0xffffa0578a007986 */ /* 0x000fe8000c101514 */
[----:B------:R-:W-:Y:S01]  /*99e0*/  STG.E.U16 desc[UR20][R138.64+-0x5e], R86 ;  /* 0xffffa2568a007986 */ /* 0x000fe2000c101514 */
[C---:B------:R-:W-:Y:S03]  /*99f0*/  HMMA.16816.F32.BF16 R68, R4.reuse, R22, R68 ;  /* 0x000000160444723c */ /* 0x040fe60000041844 */
[----:B------:R-:W-:Y:S03]  /*9a00*/  STG.E.U16 desc[UR20][R8.64+-0x60], R89 ;  /* 0xffffa05908007986 */ /* 0x000fe6000c101514 */
[C---:B-----5:R-:W-:Y:S01]  /*9a10*/  HMMA.16816.F32.BF16 R60, R4.reuse, R16, R60 ;  /* 0x00000010043c723c */ /* 0x060fe2000004183c */
[----:B------:R-:W-:Y:S04]  /*9a20*/  STG.E.U16 desc[UR20][R8.64+-0x5e], R88 ;  /* 0xffffa25808007986 */ /* 0x000fe8000c101514 */
[----:B------:R-:W-:Y:S01]  /*9a30*/  STG.E.U16 desc[UR20][R138.64+-0x50], R35 ;  /* 0xffffb0238a007986 */ /* 0x000fe2000c101514 */
[C---:B------:R-:W-:Y:S03]  /*9a40*/  HMMA.16816.F32.BF16 R64, R4.reuse, R18, R64 ;  /* 0x000000120440723c */ /* 0x040fe60000041840 */
[----:B------:R-:W-:Y:S03]  /*9a50*/  STG.E.U16 desc[UR20][R138.64+-0x4e], R34 ;  /* 0xffffb2228a007986 */ /* 0x000fe6000c101514 */
[C---:B------:R-:W-:Y:S01]  /*9a60*/  HMMA.16816.F32.BF16 R48, R4.reuse, R14, R48 ;  /* 0x0000000e0430723c */ /* 0x040fe20000041830 */
[----:B------:R-:W-:Y:S04]  /*9a70*/  STG.E.U16 desc[UR20][R8.64+-0x50], R85 ;  /* 0xffffb05508007986 */ /* 0x000fe8000c101514 */
[----:B------:R1:W-:Y:S01]  /*9a80*/  STG.E.U16 desc[UR20][R8.64+-0x4e], R84 ;  /* 0xffffb25408007986 */ /* 0x0003e2000c101514 */
[----:B------:R-:W-:Y:S03]  /*9a90*/  HMMA.16816.F32.BF16 R56, R4, R10, R56 ;  /* 0x0000000a0438723c */ /* 0x000fe60000041838 */
        /* <DEDUP_REMOVED lines=18> */
[----:B------:R-:W-:Y:S05]  /*9bc0*/  @P0 BRA `(.L_x_994) ;  /* 0x0000000000040947 */ /* 0x000fea0003800000 */
.L_x_990:
[----:B------:R-:W-:-:S12]  /*9bd0*/  UIADD3 UR36, UR23, -0x1, URZ ;  /* 0xffffffff17247890 */ /* 0x000fd8000fffe03f */
.L_x_994:
[----:B------:R-:W-:-:S13]  /*9be0*/  ISETP.LE.AND P0, PT, RZ, UR36, PT ;  /* 0x00000024ff007c0c */ /* 0x000fda000bf03270 */
[----:B------:R-:W-:Y:S05]  /*9bf0*/  @!P0 BRA `(.L_x_995) ;  /* 0x0000003800248947 */ /* 0x000fea0003800000 */
[C---:B------:R-:W-:Y:S01]  /*9c00*/  IMAD.WIDE.U32 R180, R136.reuse, -0x326172a9, RZ ;  /* 0xcd9e8d5788b47825 */ /* 0x040fe200078e00ff */
[----:B------:R-:W-:Y:S01]  /*9c10*/  USHF.R.S32.HI UR34, URZ, 0x1f, UR17 ;  /* 0x0000001f3f227899 */ /* 0x000fe20008011411 */
[----:B------:R-:W-:Y:S01]  /*9c20*/  MOV R85, R0 ;  /* 0x0000000000557202 */ /* 0x000fe20000000f00 */
[----:B------:R-:W-:Y:S01]  /*9c30*/  ULDC UR4, c[0x0][0x2d0] ;  /* 0x0000b40000047ab9 */ /* 0x000fe20000000800 */
[----:B------:R-:W-:Y:S01]  /*9c40*/  MOV R3, R2 ;  /* 0x0000000200037202 */ /* 0x000fe20000000f00 */
[----:B------:R-:W-:Y:S01]  /*9c50*/  IMAD R176, R136, -0x326172a9, RZ ;  /* 0xcd9e8d5788b07824 */ /* 0x000fe200078e02ff */
[----:B------:R-:W-:Y:S01]  /*9c60*/  LOP3.LUT R178, R181, R125, RZ, 0x3c, !PT ;  /* 0x0000007db5b27212 */ /* 0x000fe200078e3cff */
[----:B------:R-:W-:Y:S01]  /*9c70*/  IMAD.WIDE.U32 R182, R124, -0x2daee0ad, RZ ;  /* 0xd2511f537cb67825 */ /* 0x000fe200078e00ff */
[----:B------:R-:W-:Y:S01]  /*9c80*/  MOV R169, 0x7054 ;  /* 0x0000705400a97802 */ /* 0x000fe20000000f00 */
[----:B------:R-:W-:Y:S01]  /*9c90*/  USHF.L.U32 UR35, UR17, 0x1, URZ ;  /* 0x0000000111237899 */ /* 0x000fe2000800063f */
[----:B------:R-:W-:Y:S01]  /*9ca0*/  MOV R184, R126 ;  /* 0x0000007e00b87202 */ /* 0x000fe20000000f00 */
[----:B------:R-:W-:Y:S01]  /*9cb0*/  IMAD.WIDE.U32 R178, R178, -0x2daee0ad, RZ ;  /* 0xd2511f53b2b27825 */ /* 0x000fe200078e00ff */
[----:B------:R-:W-:Y:S01]  /*9cc0*/  MOV R185, R135 ;  /* 0x0000008700b97202 */ /* 0x000fe20000000f00 */
[----:B------:R-:W-:Y:S01]  /*9cd0*/  ULDC UR32, c[0x0][0x2d0] ;  /* 0x0000b40000207ab9 */ /* 0x000fe20000000800 */
[----:B------:R-:W-:Y:S01]  /*9ce0*/  ISETP.GE.AND P4, PT, R174, UR4, PT ;  /* 0x00000004ae007c0c */ /* 0x000fe2000bf86270 */
[----:B------:R-:W-:Y:S01]  /*9cf0*/  USHF.L.U64.HI UR34, UR17, 0x1, UR34 ;  /* 0x0000000111227899 */ /* 0x000fe20008010222 */
[----:B------:R-:W-:Y:S01]  /*9d00*/  ULDC UR4, c[0x0][0x2ec] ;  /* 0x0000bb0000047ab9 */ /* 0x000fe20000000800 */
[----:B------:R-:W-:Y:S01]  /*9d10*/  ULDC.64 UR6, c[0x0][0x248] ;  /* 0x0000920000067ab9 */ /* 0x000fe20000000a00 */
[----:B------:R-:W-:Y:S09]  /*9d20*/  BRA `(.L_x_996) ;  /* 0x0000000400087947 */ /* 0x000ff20003800000 */
.L_x_998:
        /* <DEDUP_REMOVED lines=15> */
[----:B------:R-:W-:Y:S02]  /*9e20*/  IMAD.U32 R0, RZ, RZ, UR26 ;  /* 0x0000001aff007e24 */ /* 0x000fe4000f8e00ff */
[----:B------:R-:W-:Y:S01]  /*9e30*/  IADD3 R100, P6, R2, UR11, RZ ;  /* 0x0000000b02647c10 */ /* 0x000fe2000ffde0ff */
[----:B------:R-:W-:Y:S01]  /*9e40*/  IMAD.U32 R101, RZ, RZ, UR5 ;  /* 0x00000005ff657e24 */ /* 0x000fe2000f8e00ff */
[----:B------:R-:W5:Y:S04]  /*9e50*/  @!P4 LDC.64 R92, c[0x0][0x218] ;  /* 0x00008600ff5ccb82 */ /* 0x000f680000000a00 */
[----:B------:R-:W-:Y:S04]  /*9e60*/  LEA.HI.X R0, R0, R173, R101, 0x6, P0 ;  /* 0x000000ad00007211 */ /* 0x000fe800000f3465 */
        /* <DEDUP_REMOVED lines=11> */
[----:B-----5:R-:W-:Y:S02]  /*9f20*/  @!P4 LEA R92, P5, R100, R92, 0x1 ;  /* 0x0000005c645cc211 */ /* 0x020fe400078a08ff */
[----:B------:R-:W-:Y:S01]  /*9f30*/  @!P2 LEA.HI.X R95, R2, R95, R0, 0x1, P0 ;  /* 0x0000005f025fa211 */ /* 0x000fe200000f0c00 */
[----:B------:R1:W-:Y:S01]  /*9f40*/  @P3 STS.128 [R166+0x4000], RZ ;  /* 0x004000ffa6003388 */ /* 0x0003e20000000c00 */
[----:B------:R-:W-:Y:S02]  /*9f50*/  IADD3.X R0, R0, UR10, RZ, P6, !PT ;  /* 0x0000000a00007c10 */ /* 0x000fe4000b7fe4ff */
[C---:B---3--:R-:W-:Y:S01]  /*9f60*/  @!P3 LEA R90, P1, R100.reuse, R90, 0x1 ;  /* 0x0000005a645ab211 */ /* 0x048fe200078208ff */
[----:B------:R-:W-:Y:S01]  /*9f70*/  @!PT LDS RZ, [RZ] ;  /* 0x00000000fffff984 */ /* 0x000fe20000000800 */
[----:B------:R-:W-:Y:S01]  /*9f80*/  @!PT LDS RZ, [RZ] ;  /* 0x00000000fffff984 */ /* 0x000fe20000000800 */
[----:B------:R-:W-:Y:S01]  /*9f90*/  @!PT LDS RZ, [RZ] ;  /* 0x00000000fffff984 */ /* 0x000fe20000000800 */
[----:B------:R1:W-:Y:S01]  /*9fa0*/  @!P3 LDGSTS.E.BYPASS.LTC128B.128 [R166+0x4000], desc[UR20][R96.64+0x40] ;  /* 0x0400004060a6bfae */ /* 0x0003e2000b901d54 */
[C-C-:B------:R-:W-:Y:S02]  /*9fb0*/  @!P4 LEA.HI.X R93, R100.reuse, R93, R0.reuse, 0x1, P5 ;  /* 0x0000005d645dc211 */ /* 0x140fe400028f0c00 */
[C-C-:B------:R-:W-:Y:S01]  /*9fc0*/  @!P3 LEA.HI.X R91, R100.reuse, R91, R0.reuse, 0x1, P1 ;  /* 0x0000005b645bb211 */ /* 0x140fe200008f0c00 */
[----:B------:R1:W-:Y:S01]  /*9fd0*/  @P2 STS.128 [R166+0x5000], RZ ;  /* 0x005000ffa6002388 */ /* 0x0003e20000000c00 */
[C---:B------:R-:W-:Y:S03]  /*9fe0*/  @!P2 LEA R88, P0, R100.reuse, R88, 0x1 ;  /* 0x000000586458a211 */ /* 0x040fe600078008ff */
[----:B------:R-:W-:Y:S01]  /*9ff0*/  @!PT LDS RZ, [RZ] ;  /* 0x00000000fffff984 */ /* 0x000fe20000000800 */
[----:B------:R-:W-:Y:S01]  /*a000*/  @!PT LDS RZ, [RZ] ;  /* 0x00000000fffff984 */ /* 0x000fe20000000800 */
[----:B------:R-:W-:Y:S01]  /*a010*/  @!PT LDS RZ, [RZ] ;  /* 0x00000000fffff984 */ /* 0x000fe20000000800 */
[----:B------:R1:W-:Y:S01]  /*a020*/  @!P2 LDGSTS.E.BYPASS.LTC128B.128 [R166+0x5000], desc[UR20][R94.64+0x80] ;  /* 0x050000805ea6afae */ /* 0x0003e2000b901d54 */
[----:B------:R-:W-:Y:S03]  /*a030*/  @!P2 LEA.HI.X R89, R100, R89, R0, 0x1, P0 ;  /* 0x000000596459a211 */ /* 0x000fe600000f0c00 */
        /* <DEDUP_REMOVED lines=17> */
.L_x_996:
[----:B------:R-:W-:Y:S01]  /*a150*/  ISETP.GE.AND P3, PT, R168, UR32, PT ;  /* 0x00000020a8007c0c */ /* 0x000fe2000bf66270 */
[----:B-1----:R-:W1:Y:S01]  /*a160*/  @!P4 LDC.64 R200, c[0x0][0x220] ;  /* 0x00008800ffc8cb82 */ /* 0x002e620000000a00 */
[----:B------:R-:W-:Y:S01]  /*a170*/  ISETP.GE.AND P2, PT, R167, UR32, PT ;  /* 0x00000020a7007c0c */ /* 0x000fe2000bf46270 */
[----:B------:R-:W-:Y:S04]  /*a180*/  DEPBAR.LE SB0, 0x0 ;  /* 0x000080000000791a */ /* 0x000fe80000000000 */
[----:B------:R-:W-:Y:S01]  /*a190*/  USHF.R.S32.HI UR16, URZ, 0x1f, UR36 ;  /* 0x0000001f3f107899 */ /* 0x000fe20008011424 */
[----:B------:R-:W-:Y:S01]  /*a1a0*/  IMAD.U32 R203, RZ, RZ, UR36 ;  /* 0x00000024ffcb7e24 */ /* 0x000fe2000f8e00ff */
[----:B------:R-:W-:Y:S01]  /*a1b0*/  UIMAD UR5, UR19, UR36, URZ ;  /* 0x00000024130572a4 */ /* 0x000fe2000f8e023f */
[----:B------:R-:W4:Y:S08]  /*a1c0*/  @!P4 LDC.64 R194, c[0x0][0x220] ;  /* 0x00008800ffc2cb82 */ /* 0x000f300000000a00 */
[----:B------:R-:W-:Y:S01]  /*a1d0*/  BAR.SYNC.DEFER_BLOCKING 0x0 ;  /* 0x0000000000007b1d */ /* 0x000fe20000010000 */
[----:B------:R-:W-:Y:S01]  /*a1e0*/  IMAD.WIDE.U32 R202, R203, UR28, R184 ;  /* 0x0000001ccbca7c25 */ /* 0x000fe2000f8e00b8 */
[----:B------:R-:W-:Y:S02]  /*a1f0*/  UIMAD UR5, UR16, UR28, UR5 ;  /* 0x0000001c100572a4 */ /* 0x000fe4000f8e0205 */
[----:B------:R-:W-:Y:S01]  /*a200*/  UISETP.GE.AND UP0, UPT, UR36, 0x1, UPT ;  /* 0x000000012400788c */ /* 0x000fe2000bf06270 */
[C---:B------:R-:W-:Y:S03]  /*a210*/  IADD3 R2, P5, R202.reuse, UR9, RZ ;  /* 0x00000009ca027c10 */ /* 0x040fe6000ffbe0ff */
[----:B------:R-:W-:Y:S01]  /*a220*/  VIADD R0, R203, UR5 ;  /* 0x00000005cb007c36 */ /* 0x000fe20008000000 */
[----:B------:R-:W-:Y:S01]  /*a230*/  @P4 STS [R166+0x6000], RZ ;  /* 0x006000ffa6004388 */ /* 0x000fe20000000800 */
[----:B------:R-:W5:Y:S03]  /*a240*/  @!P3 LDC.64 R198, c[0x0][0x220] ;  /* 0x00008800ffc6bb82 */ /* 0x000f660000000a00 */
[----:B------:R-:W-:Y:S04]  /*a250*/  @P4 STS [R166+0x6004], RZ ;  /* 0x006004ffa6004388 */ /* 0x000fe80000000800 */
[----:B------:R-:W-:Y:S01]  /*a260*/  @P4 STS.64 [R166+0x6008], RZ ;  /* 0x006008ffa6004388 */ /* 0x000fe20000000a00 */
[----:B------:R-:W2:Y:S08]  /*a270*/  @!P2 LDC.64 R196, c[0x0][0x220] ;  /* 0x00008800ffc4ab82 */ /* 0x000eb00000000a00 */
[----:B------:R-:W3:Y:S08]  /*a280*/  @!P3 LDC.64 R192, c[0x0][0x220] ;  /* 0x00008800ffc0bb82 */ /* 0x000ef00000000a00 */
[----:B------:R-:W3:Y:S01]  /*a290*/  @!P2 LDC.64 R190, c[0x0][0x220] ;  /* 0x00008800ffbeab82 */ /* 0x000ee20000000a00 */
[C---:B-1----:R-:W-:Y:S02]  /*a2a0*/  @!P4 LEA R200, P0, R202.reuse, R200, 0x1 ;  /* 0x000000c8cac8c211 */ /* 0x042fe400078008ff */
[C---:B-----5:R-:W-:Y:S02]  /*a2b0*/  @!P3 LEA R198, P1, R202.reuse, R198, 0x1 ;  /* 0x000000c6cac6b211 */ /* 0x060fe400078208ff */
[C-C-:B------:R-:W-:Y:S02]  /*a2c0*/  @!P4 LEA.HI.X R201, R202.reuse, R201, R0.reuse, 0x1, P0 ;  /* 0x000000c9cac9c211 */ /* 0x140fe400000f0c00 */
[C-C-:B------:R-:W-:Y:S02]  /*a2d0*/  @!P3 LEA.HI.X R199, R202.reuse, R199, R0.reuse, 0x1, P1 ;  /* 0x000000c7cac7b211 */ /* 0x140fe400008f0c00 */
[C---:B--2---:R-:W-:Y:S01]  /*a2e0*/  @!P2 LEA R196, P0, R202.reuse, R196, 0x1 ;  /* 0x000000c4cac4a211 */ /* 0x044fe200078008ff */
[----:B------:R-:W-:Y:S01]  /*a2f0*/  @!PT LDS RZ, [RZ] ;  /* 0x00000000fffff984 */ /* 0x000fe20000000800 */
[----:B------:R-:W-:Y:S01]  /*a300*/  @!PT LDS RZ, [RZ] ;  /* 0x00000000fffff984 */ /* 0x000fe20000000800 */
[----:B------:R-:W-:Y:S01]  /*a310*/  @!PT LDS RZ, [RZ] ;  /* 0x00000000fffff984 */ /* 0x000fe20000000800 */
[----:B------:R1:W-:Y:S03]  /*a320*/  @!P4 LDGSTS.E.BYPASS.LTC128B.128 [R166+0x6000], desc[UR20][R200.64] ;  /* 0x06000000c8a6cfae */ /* 0x0003e6000b901d54 */
[----:B------:R-:W-:Y:S01]  /*a330*/  @!P2 LEA.HI.X R197, R202, R197, R0, 0x1, P0 ;  /* 0x000000c5cac5a211 */ /* 0x000fe200000f0c00 */
[----:B------:R-:W-:Y:S01]  /*a340*/  @P3 STS.128 [R166+0x7000], RZ ;  /* 0x007000ffa6003388 */ /* 0x000fe20000000c00 */
[----:B------:R-:W-:Y:S02]  /*a350*/  IADD3.X R0, R0, UR8, RZ, P5, !PT ;  /* 0x0000000800007c10 */ /* 0x000fe4000affe4ff */
[C---:B----4-:R-:W-:Y:S01]  /*a360*/  @!P4 LEA R194, P5, R2.reuse, R194, 0x1 ;  /* 0x000000c202c2c211 */ /* 0x050fe200078a08ff */
[----:B------:R-:W-:Y:S01]  /*a370*/  @!PT LDS RZ, [RZ] ;  /* 0x00000000fffff984 */ /* 0x000fe20000000800 */
[----:B------:R-:W-:Y:S01]  /*a380*/  @!PT LDS RZ, [RZ] ;  /* 0x00000000fffff984 */ /* 0x000fe20000000800 */
[----:B------:R-:W-:Y:S01]  /*a390*/  @!PT LDS RZ, [RZ] ;  /* 0x00000000fffff984 */ /* 0x000fe20000000800 */
[----:B------:R1:W-:Y:S01]  /*a3a0*/  @!P3 LDGSTS.E.BYPASS.LTC128B.128 [R166+0x7000], desc[UR20][R198.64+0x40] ;  /* 0x07000040c6a6bfae */ /* 0x0003e2000b901d54 */
[C---:B---3--:R-:W-:Y:S02]  /*a3b0*/  @!P3 LEA R192, P1, R2.reuse, R192, 0x1 ;  /* 0x000000c002c0b211 */ /* 0x048fe400078208ff */
[C-C-:B------:R-:W-:Y:S01]  /*a3c0*/  @!P4 LEA.HI.X R195, R2.reuse, R195, R0.reuse, 0x1, P5 ;  /* 0x000000c302c3c211 */ /* 0x140fe200028f0c00 */
[----:B------:R-:W-:Y:S01]  /*a3d0*/  @P2 STS.128 [R166+0x8000], RZ ;  /* 0x008000ffa6002388 */ /* 0x000fe20000000c00 */
[C-C-:B------:R-:W-:Y:S02]  /*a3e0*/  @!P3 LEA.HI.X R193, R2.reuse, R193, R0.reuse, 0x1, P1 ;  /* 0x000000c102c1b211 */ /* 0x140fe400008f0c00 */
[C---:B------:R-:W-:Y:S01]  /*a3f0*/  @!P2 LEA R190, P0, R2.reuse, R190, 0x1 ;  /* 0x000000be02bea211 */ /* 0x040fe200078008ff */
[----:B------:R-:W-:Y:S01]  /*a400*/  @!PT LDS RZ, [RZ] ;  /* 0x00000000fffff984 */ /* 0x000fe20000000800 */
[----:B------:R-:W-:Y:S01]  /*a410*/  @!PT LDS RZ, [RZ] ;  /* 0x00000000fffff984 */ /* 0x000fe20000000800 */
[----:B------:R-:W-:Y:S01]  /*a420*/  @!PT LDS RZ, [RZ] ;  /* 0x00000000fffff984 */ /* 0x000fe20000000800 */
[----:B------:R1:W-:Y:S03]  /*a430*/  @!P2 LDGSTS.E.BYPASS.LTC128B.128 [R166+0x8000], desc[UR20][R196.64+0x80] ;  /* 0x08000080c4a6afae */ /* 0x0003e6000b901d54 */
[----:B------:R-:W-:Y:S01]  /*a440*/  @!P2 LEA.HI.X R191, R2, R191, R0, 0x1, P0 ;  /* 0x000000bf02bfa211 */ /* 0x000fe200000f0c00 */
[----:B------:R-:W-:Y:S01]  /*a450*/  @P4 STS.128 [R166+0x6800], RZ ;  /* 0x006800ffa6004388 */ /* 0x000fe20000000c00 */
[----:B------:R-:W-:Y:S03]  /*a460*/  PLOP3.LUT P0, PT, PT, PT, UP0, 0x80, 0x0 ;  /* 0x000000000000781c */ /* 0x000fe60003f0f008 */
        /* <DEDUP_REMOVED lines=21> */
[----:B------:R-:W1:Y:S04]  /*a5c0*/  LDSM.16.M88.4 R112, [R129+0x3000] ;  /* 0x003000008170783b */ /* 0x000e680000000200 */
[----:B------:R-:W1:Y:S04]  /*a5d0*/  LDSM.16.M88.4 R116, [R129+0x3400] ;  /* 0x003400008174783b */ /* 0x000e680000000200 */
[----:B------:R-:W1:Y:S04]  /*a5e0*/  LDSM.16.M88.4 R120, [R129+0x3800] ;  /* 0x003800008178783b */ /* 0x000e680000000200 */
[----:B------:R-:W-:Y:S01]  /*a5f0*/  LDSM.16.M88.4 R124, [R132+0x4000] ;  /* 0x00400000847c783b */ /* 0x000fe20000000200 */
[C---:B--2---:R-:W-:Y:S06]  /*a600*/  HMMA.16816.F32.BF16 R4, R88.reuse, R92, RZ ;  /* 0x0000005c5804723c */ /* 0x044fec00000418ff */
[C---:B------:R-:W-:Y:S01]  /*a610*/  HMMA.16816.F32.BF16 R8, R88.reuse, R94, RZ ;  /* 0x0000005e5808723c */ /* 0x040fe200000418ff */
[----:B------:R-:W2:Y:S05]  /*a620*/  LDSM.16.M88.4 R92, [R129+0x3c00] ;  /* 0x003c0000815c783b */ /* 0x000eaa0000000200 */
[C---:B---3--:R-:W-:Y:S06]  /*a630*/  HMMA.16816.F32.BF16 R12, R88.reuse, R96, RZ ;  /* 0x00000060580c723c */ /* 0x048fec00000418ff */
[C---:B------:R-:W-:Y:S01]  /*a640*/  HMMA.16816.F32.BF16 R16, R88.reuse, R98, RZ ;  /* 0x000000625810723c */ /* 0x040fe200000418ff */
[----:B------:R-:W3:Y:S05]  /*a650*/  LDSM.16.M88.4 R96, [R133+0x1000] ;  /* 0x001000008560783b */ /* 0x000eea0000000200 */
[C---:B----4-:R-:W-:Y:S06]  /*a660*/  HMMA.16816.F32.BF16 R20, R88.reuse, R100, RZ ;  /* 0x000000645814723c */ /* 0x050fec00000418ff */
[C---:B------:R-:W-:Y:S01]  /*a670*/  HMMA.16816.F32.BF16 R24, R88.reuse, R102, RZ ;  /* 0x000000665818723c */ /* 0x040fe200000418ff */
[----:B------:R-:W-:Y:S05]  /*a680*/  LDSM.16.M88.4 R100, [R132+0x4800] ;  /* 0x004800008464783b */ /* 0x000fea0000000200 */
[C---:B-----5:R-:W-:Y:S06]  /*a690*/  HMMA.16816.F32.BF16 R28, R88.reuse, R104, RZ ;  /* 0x00000068581c723c */ /* 0x060fec00000418ff */
[----:B------:R-:W-:Y:S01]  /*a6a0*/  HMMA.16816.F32.BF16 R32, R88, R106, RZ ;  /* 0x0000006a5820723c */ /* 0x000fe200000418ff */
[----:B------:R-:W4:Y:S04]  /*a6b0*/  LDSM.16.M88.4 R88, [R132+0x4400] ;  /* 0x004400008458783b */ /* 0x000f280000000200 */
[----:B------:R-:W5:Y:S01]  /*a6c0*/  LDSM.16.M88.4 R104, [R132+0x4c00] ;  /* 0x004c00008468783b */ /* 0x000f620000000200 */
        /* <DEDUP_REMOVED lines=9> */
[C---:B--2---:R-:W-:Y:S06]  /*a760*/  HMMA.16816.F32.BF16 R28, R108.reuse, R92, R28 ;  /* 0x0000005c6c1c723c */ /* 0x044fec000004181c */
[----:B------:R-:W-:Y:S01]  /*a770*/  HMMA.16816.F32.BF16 R32, R108, R94, R32 ;  /* 0x0000005e6c20723c */ /* 0x000fe20000041820 */
[----:B------:R-:W-:Y:S04]  /*a780*/  LDSM.16.M88.4 R92, [R131+0x1000] ;  /* 0x00100000835c783b */ /* 0x000fe80000000200 */
[----:B------:R-:W1:Y:S01]  /*a790*/  LDSM.16.M88.4 R108, [R129+0x4000] ;  /* 0x00400000816c783b */ /* 0x000e620000000200 */
[C---:B---3--:R-:W-:Y:S06]  /*a7a0*/  HMMA.16816.F32.BF16 R4, R96.reuse, R124, R4 ;  /* 0x0000007c6004723c */ /* 0x048fec0000041804 */
[C---:B------:R-:W-:Y:S06]  /*a7b0*/  HMMA.16816.F32.BF16 R8, R96.reuse, R126, R8 ;  /* 0x0000007e6008723c */ /* 0x040fec0000041808 */
[C---:B----4-:R-:W-:Y:S06]  /*a7c0*/  HMMA.16816.F32.BF16 R12, R96.reuse, R88, R12 ;  /* 0x00000058600c723c */ /* 0x050fec000004180c */
[C---:B------:R-:W-:Y:S01]  /*a7d0*/  HMMA.16816.F32.BF16 R16, R96.reuse, R90, R16 ;  /* 0x0000005a6010723c */ /* 0x040fe20000041810 */
[----:B------:R-:W2:Y:S05]  /*a7e0*/  LDSM.16.M88.4 R88, [R129+0x4c00] ;  /* 0x004c00008158783b */ /* 0x000eaa0000000200 */
[C---:B------:R-:W-:Y:S06]  /*a7f0*/  HMMA.16816.F32.BF16 R20, R96.reuse, R100, R20 ;  /* 0x000000646014723c */ /* 0x040fec0000041814 */
[C---:B------:R-:W-:Y:S01]  /*a800*/  HMMA.16816.F32.BF16 R24, R96.reuse, R102, R24 ;  /* 0x000000666018723c */ /* 0x040fe20000041818 */
[----:B------:R-:W3:Y:S05]  /*a810*/  LDSM.16.M88.4 R100, [R133+0x2000] ;  /* 0x002000008564783b */ /* 0x000eea0000000200 */
[C---:B-----5:R-:W-:Y:S06]  /*a820*/  HMMA.16816.F32.BF16 R28, R96.reuse, R104, R28 ;  /* 0x00000068601c723c */ /* 0x060fec000004181c */
[----:B------:R-:W-:Y:S01]  /*a830*/  HMMA.16816.F32.BF16 R32, R96, R106, R32 ;  /* 0x0000006a6020723c */ /* 0x000fe20000041820 */
[----:B------:R-:W4:Y:S04]  /*a840*/  LDSM.16.M88.4 R96, [R132+0x5400] ;  /* 0x005400008460783b */ /* 0x000f280000000200 */
[----:B------:R-:W5:Y:S01]  /*a850*/  LDSM.16.M88.4 R104, [R132+0x5800] ;  /* 0x005800008468783b */ /* 0x000f620000000200 */
[C---:B-1----:R-:W-:Y:S06]  /*a860*/  HMMA.16816.F32.BF16 R4, R92.reuse, R108, R4 ;  /* 0x0000006c5c04723c */ /* 0x042fec0000041804 */
[C---:B------:R-:W-:Y:S01]  /*a870*/  HMMA.16816.F32.BF16 R8, R92.reuse, R110, R8 ;  /* 0x0000006e5c08723c */ /* 0x040fe20000041808 */
[----:B------:R-:W1:Y:S05]  /*a880*/  LDSM.16.M88.4 R108, [R132+0x5c00] ;  /* 0x005c0000846c783b */ /* 0x000e6a0000000200 */
        /* <DEDUP_REMOVED lines=9> */
[----:B------:R-:W2:Y:S01]  /*a920*/  LDSM.16.M88.4 R92, [R129+0x5800] ;  /* 0x00580000815c783b */ /* 0x000ea20000000200 */
[C---:B---3--:R-:W-:Y:S06]  /*a930*/  HMMA.16816.F32.BF16 R4, R100.reuse, R120, R4 ;  /* 0x000000786404723c */ /* 0x048fec0000041804 */
[C---:B------:R-:W-:Y:S06]  /*a940*/  HMMA.16816.F32.BF16 R8, R100.reuse, R122, R8 ;  /* 0x0000007a6408723c */ /* 0x040fec0000041808 */
[C---:B----4-:R-:W-:Y:S06]  /*a950*/  HMMA.16816.F32.BF16 R12, R100.reuse, R96, R12 ;  /* 0x00000060640c723c */ /* 0x050fec000004180c */
[C---:B------:R-:W-:Y:S01]  /*a960*/  HMMA.16816.F32.BF16 R16, R100.reuse, R98, R16 ;  /* 0x000000626410723c */ /* 0x040fe20000041810 */
[----:B------:R-:W3:Y:S01]  /*a970*/  LDSM.16.M88.4 R96, [R129+0x5c00] ;  /* 0x005c00008160783b */ /* 0x000ee20000000200 */
[----:B------:R-:W-:Y:S04]  /*a980*/  DEPBAR.LE SB0, 0x0 ;  /* 0x000080000000791a */ /* 0x000fe80000000000 */
[C---:B-----5:R-:W-:Y:S01]  /*a990*/  HMMA.16816.F32.BF16 R20, R100.reuse, R104, R20 ;  /* 0x000000686414723c */ /* 0x060fe20000041814 */
[----:B------:R-:W-:Y:S05]  /*a9a0*/  BAR.SYNC.DEFER_BLOCKING 0x0 ;  /* 0x0000000000007b1d */ /* 0x000fea0000010000 */
[C---:B------:R-:W-:Y:S06]  /*a9b0*/  HMMA.16816.F32.BF16 R24, R100.reuse, R106, R24 ;  /* 0x0000006a6418723c */ /* 0x040fec0000041818 */
[C---:B-1----:R-:W-:Y:S06]  /*a9c0*/  HMMA.16816.F32.BF16 R28, R100.reuse, R108, R28 ;  /* 0x0000006c641c723c */ /* 0x042fec000004181c */
[----:B------:R-:W-:Y:S06]  /*a9d0*/  HMMA.16816.F32.BF16 R32, R100, R110, R32 ;  /* 0x0000006e6420723c */ /* 0x000fec0000041820 */
[C---:B------:R-:W-:Y:S06]  /*a9e0*/  HMMA.16816.F32.BF16 R4, R112.reuse, R116, R4 ;  /* 0x000000747004723c */ /* 0x040fec0000041804 */
[C---:B------:R-:W-:Y:S06]  /*a9f0*/  HMMA.16816.F32.BF16 R8, R112.reuse, R118, R8 ;  /* 0x000000767008723c */ /* 0x040fec0000041808 */
[C---:B--2---:R-:W-:Y:S06]  /*aa00*/  HMMA.16816.F32.BF16 R12, R112.reuse, R88, R12 ;  /* 0x00000058700c723c */ /* 0x044fec000004180c */
[C---:B------:R-:W-:Y:S06]  /*aa10*/  HMMA.16816.F32.BF16 R16, R112.reuse, R90, R16 ;  /* 0x0000005a7010723c */ /* 0x040fec0000041810 */
[----:B------:R-:W-:Y:S01]  /*aa20*/  FMNMX.FTZ R0, R4, R3, !PT ;  /* 0x0000000304007209 */ /* 0x000fe20007810000 */
[C---:B------:R-:W-:Y:S04]  /*aa30*/  HMMA.16816.F32.BF16 R20, R112.reuse, R92, R20 ;  /* 0x0000005c7014723c */ /* 0x040fe80000041814 */
[----:B------:R-:W-:Y:S02]  /*aa40*/  FMNMX.FTZ R177, R5, R0, !PT ;  /* 0x0000000005b17209 */ /* 0x000fe40007810000 */
        /* <DEDUP_REMOVED lines=29> */
.L_x_997:
[----:B-1----:R-:W-:Y:S01]  /*ac20*/  FMNMX.FTZ R89, R27, R86, !PT ;  /* 0x000000561b597209 */ /* 0x002fe20007810000 */
[----:B------:R-:W1:Y:S01]  /*ac30*/  SHFL.BFLY PT, R2, R177, 0x2, 0x1f ;  /* 0x0c401f00b1027f89 */ /* 0x000e6200000e0000 */
[----:B------:R-:W-:Y:S01]  /*ac40*/  IMAD.MOV.U32 R114, RZ, RZ, R84 ;  /* 0x000000ffff727224 */ /* 0x000fe200078e0054 */
[----:B------:R-:W-:Y:S01]  /*ac50*/  UIADD3 UR30, UR25, -0x126145ec, URZ ;  /* 0xed9eba14191e7890 */ /* 0x000fe2000fffe03f */
[----:B------:R-:W-:Y:S01]  /*ac60*/  FMNMX.FTZ R86, R30, R89, !PT ;  /* 0x000000591e567209 */ /* 0x000fe20007810000 */
[----:B------:R-:W-:Y:S01]  /*ac70*/  IMAD.MOV.U32 R115, RZ, RZ, R87 ;  /* 0x000000ffff737224 */ /* 0x000fe200078e0057 */
[----:B------:R-:W-:Y:S02]  /*ac80*/  UIADD3 UR5, UR25, -0x4498517b, URZ ;  /* 0xbb67ae8519057890 */ /* 0x000fe4000fffe03f */
[----:B------:R-:W-:Y:S01]  /*ac90*/  FMNMX.FTZ R89, R31, R86, !PT ;  /* 0x000000561f597209 */ /* 0x000fe20007810000 */
[----:B------:R-:W-:Y:S02]  /*aca0*/  UIADD3 UR17, UR24, 0x3c6ef372, URZ ;  /* 0x3c6ef37218117890 */ /* 0x000fe4000fffe03f */
[----:B------:R-:W-:Y:S01]  /*acb0*/  UIADD3 UR31, UR25, 0x76cf5d0a, URZ ;  /* 0x76cf5d0a191f7890 */ /* 0x000fe2000fffe03f */
[----:B------:R-:W-:Y:S01]  /*acc0*/  FMNMX.FTZ R86, R34, R89, !PT ;  /* 0x0000005922567209 */ /* 0x000fe20007810000 */
[----:B------:R-:W-:Y:S01]  /*acd0*/  UIADD3 UR29, UR24, -0x255992d5, URZ ;  /* 0xdaa66d2b181d7890 */ /* 0x000fe2000fffe03f */
[----:B------:R-:W-:Y:S01]  /*ace0*/  LOP3.LUT R94, R179, UR5, R182, 0x96, !PT ;  /* 0x00000005b35e7c12 */ /* 0x000fe2000f8e96b6 */
[----:B------:R-:W-:Y:S01]  /*acf0*/  UIADD3 UR5, UR25, -0x56f99767, URZ ;  /* 0xa906689919057890 */ /* 0x000fe2000fffe03f */
[----:B------:R-:W-:Y:S01]  /*ad00*/  FMNMX.FTZ R0, R35, R86, !PT ;  /* 0x0000005623007209 */ /* 0x000fe20007810000 */
[----:B------:R-:W-:Y:S02]  /*ad10*/  USHF.L.U32 UR33, UR36, 0x1, URZ ;  /* 0x0000000124217899 */ /* 0x000fe4000800063f */
[----:B------:R-:W-:Y:S01]  /*ad20*/  IMAD.WIDE.U32 R94, R94, -0x326172a9, RZ ;  /* 0xcd9e8d575e5e7825 */ /* 0x000fe200078e00ff */
[----:B------:R-:W-:Y:S01]  /*ad30*/  UIADD3 UR23, UR24, -0x61c88647, URZ ;  /* 0x9e3779b918177890 */ /* 0x000fe2000fffe03f */
[----:B------:R-:W2:Y:S01]  /*ad40*/  SHFL.BFLY PT, R89, R0, 0x2, 0x1f ;  /* 0x0c401f0000597f89 */ /* 0x000ea200000e0000 */
[----:B------:R-:W-:Y:S02]  /*ad50*/  ULOP3.LUT UR16, UR33, UR25, URZ, 0x3c, !UPT ;  /* 0x0000001921107292 */ /* 0x000fe4000f8e3c3f */
[----:B------:R-:W-:Y:S01]  /*ad60*/  UIADD3 UR27, UR25, 0x32370b8f, URZ ;  /* 0x32370b8f191b7890 */ /* 0x000fe2000fffe03f */
[----:B-1----:R-:W-:Y:S01]  /*ad70*/  FMNMX.FTZ R93, R177, R2, !PT ;  /* 0x00000002b15d7209 */ /* 0x002fe20007810000 */
[----:B------:R-:W-:Y:S02]  /*ad80*/  UIADD3 UR26, UR24, 0x1715609d, URZ ;  /* 0x1715609d181a7890 */ /* 0x000fe4000fffe03f */
[----:B------:R-:W-:Y:S01]  /*ad90*/  LOP3.LUT R86, R183, UR16, RZ, 0x3c, !PT ;  /* 0x00000010b7567c12 */ /* 0x000fe2000f8e3cff */
[----:B------:R-:W-:Y:S01]  /*ada0*/  UIADD3 UR16, UR24, 0x78dde6e4, URZ ;  /* 0x78dde6e418107890 */ /* 0x000fe2000fffe03f */
[----:B------:R-:W1:Y:S01]  /*adb0*/  SHFL.BFLY PT, R2, R93, 0x1, 0x1f ;  /* 0x0c201f005d027f89 */ /* 0x000e6200000e0000 */
[----:B------:R-:W-:Y:S02]  /*adc0*/  UIADD3 UR33, UR33, 0x1, URZ ;  /* 0x0000000121217890 */ /* 0x000fe4000fffe03f */
[----:B------:R-:W-:Y:S02]  /*add0*/  IMAD.WIDE.U32 R90, R86, -0x326172a9, RZ ;  /* 0xcd9e8d57565a7825 */ /* 0x000fe400078e00ff */
[----:B------:R-:W-:Y:S03]  /*ade0*/  ULOP3.LUT UR33, UR33, UR25, URZ, 0x3c, !UPT ;  /* 0x0000001921217292 */ /* 0x000fe6000f8e3c3f */
[----:B------:R-:W-:Y:S02]  /*adf0*/  LOP3.LUT R86, R91, UR23, R180, 0x96, !PT ;  /* 0x000000175b567c12 */ /* 0x000fe4000f8e96b4 */
[----:B------:R-:W-:Y:S03]  /*ae00*/  LOP3.LUT R90, R95, UR17, R90, 0x96, !PT ;  /* 0x000000115f5a7c12 */ /* 0x000fe6000f8e965a */
[----:B------:R-:W-:Y:S01]  /*ae10*/  IMAD.WIDE.U32 R190, R86, -0x2daee0ad, RZ ;  /* 0xd2511f5356be7825 */ /* 0x000fe200078e00ff */
[----:B--2---:R-:W-:Y:S03]  /*ae20*/  FMNMX.FTZ R89, R0, R89, !PT ;  /* 0x0000005900597209 */ /* 0x004fe60007810000 */
[----:B------:R-:W-:Y:S01]  /*ae30*/  IMAD.WIDE.U32 R90, R90, -0x2daee0ad, RZ ;  /* 0xd2511f535a5a7825 */ /* 0x000fe200078e00ff */
[----:B------:R-:W-:Y:S01]  /*ae40*/  LOP3.LUT R86, R191, UR31, R178, 0x96, !PT ;  /* 0x0000001fbf567c12 */ /* 0x000fe2000f8e96b2 */
[----:B------:R-:W2:Y:S03]  /*ae50*/  SHFL.BFLY PT, R0, R89, 0x1, 0x1f ;  /* 0x0c201f0059007f89 */ /* 0x000ea600000e0000 */
[----:B------:R-:W-:Y:S01]  /*ae60*/  LOP3.LUT R190, R91, UR27, R190, 0x96, !PT ;  /* 0x0000001b5bbe7c12 */ /* 0x000fe2000f8e96be */
[----:B------:R-:W-:Y:S01]  /*ae70*/  IMAD.WIDE.U32 R194, R86, -0x326172a9, RZ ;  /* 0xcd9e8d5756c27825 */ /* 0x000fe200078e00ff */
[----:B-1----:R-:W-:Y:S03]  /*ae80*/  FMNMX.FTZ R2, R93, R2, !PT ;  /* 0x000000025d027209 */ /* 0x002fe60007810000 */
[----:B------:R-:W-:Y:S01]  /*ae90*/  IMAD.WIDE.U32 R190, R190, -0x326172a9, RZ ;  /* 0xcd9e8d57bebe7825 */ /* 0x000fe200078e00ff */
[C---:B------:R-:W-:Y:S02]  /*aea0*/  FSETP.NEU.FTZ.AND P0, PT, R2.reuse, -INF , PT ;  /* 0xff8000000200780b */ /* 0x040fe40003f1d000 */
[----:B------:R-:W-:Y:S01]  /*aeb0*/  LOP3.LUT R86, R195, UR29, R94, 0x96, !PT ;  /* 0x0000001dc3567c12 */ /* 0x000fe2000f8e965e */
[C---:B------:R-:W-:Y:S01]  /*aec0*/  FMUL.FTZ R106, R2.reuse, UR4 ;  /* 0x00000004026a7c20 */ /* 0x040fe20008410000 */
[----:B------:R-:W-:Y:S01]  /*aed0*/  LOP3.LUT R194, R191, UR16, R194, 0x96, !PT ;  /* 0x00000010bfc27c12 */ /* 0x000fe2000f8e96c2 */
[----:B------:R-:W-:Y:S02]  /*aee0*/  FADD.FTZ R3, -R2, R3 ;  /* 0x0000000302037221 */ /* 0x000fe40000010100 */
[----:B------:R-:W-:Y:S01]  /*aef0*/  IMAD.WIDE.U32 R92, R86, -0x2daee0ad, RZ ;  /* 0xd2511f53565c7825 */ /* 0x000fe200078e00ff */
[----:B------:R-:W-:Y:S03]  /*af00*/  FSEL R106, R106, RZ, P0 ;  /* 0x000000ff6a6a7208 */ /* 0x000fe60000000000 */
[----:B------:R-:W-:Y:S04]  /*af10*/  IMAD.WIDE.U32 R194, R194, -0x2daee0ad, RZ ;  /* 0xd2511f53c2c27825 */ /* 0x000fe800078e00ff */
[----:B------:R-:W-:Y:S01]  /*af20*/  FFMA.FTZ R196, R4, UR4, -R106 ;  /* 0x0000000404c47c23 */ /* 0x000fe2000801086a */
[----:B------:R-:W-:Y:S01]  /*af30*/  LOP3.LUT R4, R93, UR30, R90, 0x96, !PT ;  /* 0x0000001e5d047c12 */ /* 0x000fe2000f8e965a */
[----:B------:R-:W-:Y:S01]  /*af40*/  FFMA.FTZ R123, R20, UR4, -R106 ;  /* 0x00000004147b7c23 */ /* 0x000fe2000801086a */
[----:B------:R-:W-:Y:S01]  /*af50*/  LOP3.LUT R92, R195, UR5, R92, 0x96, !PT ;  /* 0x00000005c35c7c12 */ /* 0x000fe2000f8e965c */
[----:B------:R-:W-:Y:S01]  /*af60*/  FFMA.FTZ R177, R5, UR4, -R106 ;  /* 0x0000000405b17c23 */ /* 0x000fe2000801086a */
[----:B--2---:R-:W-:Y:S01]  /*af70*/  FMNMX.FTZ R0, R89, R0, !PT ;  /* 0x0000000059007209 */ /* 0x004fe20007810000 */
[----:B------:R-:W-:Y:S01]  /*af80*/  IMAD.WIDE.U32 R4, R4, -0x326172a9, RZ ;  /* 0xcd9e8d5704047825 */ /* 0x000fe200078e00ff */
[----:B------:R-:W-:Y:S02]  /*af90*/  MUFU.EX2 R196, R196 ;  /* 0x000000c400c47308 */ /* 0x000fe40000000800 */
[----:B------:R-:W-:Y:S01]  /*afa0*/  FSETP.NEU.FTZ.AND P0, PT, R0, -INF , PT ;  /* 0xff8000000000780b */ /* 0x000fe20003f1d000 */
[----:B------:R-:W-:Y:S01]  /*afb0*/  IMAD.WIDE.U32 R92, R92, -0x326172a9, RZ ;  /* 0xcd9e8d575c5c7825 */ /* 0x000fe200078e00ff */
[----:B------:R-:W-:Y:S03]  /*afc0*/  LOP3.LUT R190, R5, UR26, R190, 0x96, !PT ;  /* 0x0000001a05be7c12 */ /* 0x000fe6000f8e96be */
[--C-:B------:R-:W-:Y:S01]  /*afd0*/  FFMA.FTZ R187, R16, UR4, -R106.reuse ;  /* 0x0000000410bb7c23 */ /* 0x100fe2000801086a */
[----:B------:R-:W-:Y:S01]  /*afe0*/  FFMA.FTZ R127, R17, UR4, -R106 ;  /* 0x00000004117f7c23 */ /* 0x000fe2000801086a */
[----:B------:R-:W-:Y:S01]  /*aff0*/  LOP3.LUT R86, R93, UR18, R4, 0x96, !PT ;  /* 0x000000125d567c12 */ /* 0x000fe2000f8e9604 */
[----:B------:R-:W1:Y:S01]  /*b000*/  MUFU.EX2 R177, R177 ;  /* 0x000000b100b17308 */ /* 0x000e620000000800 */
[----:B------:R-:W-:Y:S01]  /*b010*/  LOP3.LUT R88, R92, 0xff, RZ, 0xc0, !PT ;  /* 0x000000ff5c587812 */ /* 0x000fe200078ec0ff */
[----:B------:R-:W-:Y:S01]  /*b020*/  FMUL.FTZ R189, R0, UR4 ;  /* 0x0000000400bd7c20 */ /* 0x000fe20008410000 */
[----:B------:R-:W-:Y:S01]  /*b030*/  LOP3.LUT R89, R86, 0xff, RZ, 0xc0, !PT ;  /* 0x000000ff56597812 */ /* 0x000fe200078ec0ff */
[----:B------:R-:W-:Y:S01]  /*b040*/  IMAD.WIDE.U32 R190, R190, -0x2daee0ad, RZ ;  /* 0xd2511f53bebe7825 */ /* 0x000fe200078e00ff */
[----:B------:R-:W-:Y:S02]  /*b050*/  LOP3.LUT R5, R86, 0xffff, RZ, 0xc0, !PT ;  /* 0x0000ffff56057812 */ /* 0x000fe400078ec0ff */
[----:B------:R-:W-:Y:S01]  /*b060*/  FSEL R189, R189, RZ, P0 ;  /* 0x000000ffbdbd7208 */ /* 0x000fe20000000000 */
[--C-:B------:R-:W-:Y:S01]  /*b070*/  FFMA.FTZ R118, R21, UR4, -R106.reuse ;  /* 0x0000000415767c23 */ /* 0x100fe2000801086a */
[----:B------:R-:W-:Y:S01]  /*b080*/  ISETP.LE.U32.AND P6, PT, R89, UR12, PT ;  /* 0x0000000c59007c0c */ /* 0x000fe2000bfc3070 */
[----:B------:R-:W-:Y:S01]  /*b090*/  FFMA.FTZ R110, R24, UR4, -R106 ;  /* 0x00000004186e7c23 */ /* 0x000fe2000801086a */
[----:B------:R-:W-:Y:S01]  /*b0a0*/  SHF.R.U32.HI R5, RZ, 0x8, R5 ;  /* 0x00000008ff057819 */ /* 0x000fe20000011605 */
[--C-:B------:R-:W-:Y:S01]  /*b0b0*/  FFMA.FTZ R192, R6, UR4, -R189.reuse ;  /* 0x0000000406c07c23 */ /* 0x100fe200080108bd */
[--C-:B------:R-:W-:Y:S01]  /*b0c0*/  SHF.R.U32.HI R6, RZ, 0x18, R86.reuse ;  /* 0x00000018ff067819 */ /* 0x100fe20000011656 */
[--C-:B------:R-:W-:Y:S01]  /*b0d0*/  FFMA.FTZ R126, R7, UR4, -R189.reuse ;  /* 0x00000004077e7c23 */ /* 0x100fe200080108bd */
[----:B------:R-:W-:Y:S01]  /*b0e0*/  LOP3.LUT R5, R5, 0xffff, RZ, 0xc0, !PT ;  /* 0x0000ffff05057812 */ /* 0x000fe200078ec0ff */
[--C-:B------:R-:W-:Y:S01]  /*b0f0*/  FFMA.FTZ R124, R10, UR4, -R189.reuse ;  /* 0x000000040a7c7c23 */ /* 0x100fe200080108bd */
[----:B-1----:R-:W-:Y:S01]  /*b100*/  F2FP.BF16.F32.PACK_AB R103, R177, R196 ;  /* 0x000000c4b167723e */ /* 0x002fe200000010ff */
[----:B------:R-:W-:Y:S01]  /*b110*/  MUFU.EX2 R192, R192 ;  /* 0x000000c000c07308 */ /* 0x000fe20000000800 */
[----:B------:R-:W-:Y:S01]  /*b120*/  ISETP.LE.U32.AND P2, PT, R88, UR12, PT ;  /* 0x0000000c58007c0c */ /* 0x000fe2000bf43070 */
[--C-:B------:R-:W-:Y:S01]  /*b130*/  FFMA.FTZ R111, R11, UR4, -R189.reuse ;  /* 0x000000040b6f7c23 */ /* 0x100fe200080108bd */
[----:B------:R-:W-:Y:S01]  /*b140*/  ISETP.LE.U32.AND P5, PT, R5, UR12, PT ;  /* 0x0000000c05007c0c */ /* 0x000fe2000bfa3070 */
[----:B------:R-:W-:Y:S01]  /*b150*/  @!P6 HFMA2.BF16_V2 R155, -RZ.H0_H0, RZ.H0_H0, -R103.H0_H0 ;  /* 0x200000ffff9be231 */ /* 0x000fe20000340967 */
[----:B------:R-:W-:Y:S01]  /*b160*/  SHF.R.U32.HI R86, RZ, 0x10, R86 ;  /* 0x00000010ff567819 */ /* 0x000fe20000011656 */
[--C-:B------:R-:W-:Y:S01]  /*b170*/  FFMA.FTZ R193, R18, UR4, -R189.reuse ;  /* 0x0000000412c17c23 */ /* 0x100fe200080108bd */
[--C-:B------:R-:W-:Y:S03]  /*b180*/  SHF.R.U32.HI R88, RZ, 0x18, R92.reuse ;  /* 0x00000018ff587819 */ /* 0x100fe6000001165c */
[----:B------:R-:W1:Y:S01]  /*b190*/  MUFU.EX2 R126, R126 ;  /* 0x0000007e007e7308 */ /* 0x000e620000000800 */
[----:B------:R-:W-:Y:S01]  /*b1a0*/  SHF.R.U32.HI R5, RZ, 0x10, R92 ;  /* 0x00000010ff057819 */ /* 0x000fe2000001165c */
[----:B------:R-:W-:Y:S01]  /*b1b0*/  FFMA.FTZ R104, R13, UR4, -R106 ;  /* 0x000000040d687c23 */ /* 0x000fe2000801086a */
[----:B------:R-:W-:Y:S01]  /*b1c0*/  PRMT R100, R103, 0x7632, R100 ;  /* 0x0000763267647816 */ /* 0x000fe20000000064 */
[--C-:B------:R-:W-:Y:S01]  /*b1d0*/  FFMA.FTZ R112, R25, UR4, -R106.reuse ;  /* 0x0000000419707c23 */ /* 0x100fe2000801086a */
[----:B------:R-:W-:Y:S01]  /*b1e0*/  IADD3 R116, P0, R114, UR35, RZ ;  /* 0x0000002372747c10 */ /* 0x000fe2000ff1e0ff */
[--C-:B------:R-:W-:Y:S01]  /*b1f0*/  FFMA.FTZ R108, R29, UR4, -R106.reuse ;  /* 0x000000041d6c7c23 */ /* 0x100fe2000801086a */
[----:B------:R-:W-:Y:S01]  /*b200*/  LOP3.LUT R86, R86, 0xff, RZ, 0xc0, !PT ;  /* 0x000000ff56567812 */ /* 0x000fe200078ec0ff */
[----:B------:R-:W-:Y:S01]  /*b210*/  @!P5 HFMA2.BF16_V2 R159, -RZ.H0_H0, RZ.H0_H0, -R100.H0_H0 ;  /* 0x200000ffff9fd231 */ /* 0x000fe20000340964 */
[----:B------:R-:W-:Y:S01]  /*b220*/  ISETP.LE.U32.AND P1, PT, R88, UR12, PT ;  /* 0x0000000c58007c0c */ /* 0x000fe2000bf23070 */
[----:B------:R-:W-:Y:S01]  /*b230*/  MUFU.EX2 R124, R124 ;  /* 0x0000007c007c7308 */ /* 0x000fe20000000800 */
[----:B------:R-:W-:Y:S01]  /*b240*/  LOP3.LUT R5, R5, 0xff, RZ, 0xc0, !PT ;  /* 0x000000ff05057812 */ /* 0x000fe200078ec0ff */
[----:B------:R-:W-:Y:S01]  /*b250*/  FFMA.FTZ R107, R32, UR4, -R106 ;  /* 0x00000004206b7c23 */ /* 0x000fe2000801086a */
[----:B------:R-:W-:Y:S01]  /*b260*/  PRMT R88, R103, 0x5410, R100 ;  /* 0x0000541067587816 */ /* 0x000fe20000000064 */
[--C-:B------:R-:W-:Y:S01]  /*b270*/  FFMA.FTZ R125, R8, UR4, -R106.reuse ;  /* 0x00000004087d7c23 */ /* 0x100fe2000801086a */
[----:B------:R-:W-:Y:S01]  /*b280*/  @!P6 PRMT R103, R155, 0x5410, RZ ;  /* 0x000054109b67e816 */ /* 0x000fe200000000ff */
[--C-:B------:R-:W-:Y:S01]  /*b290*/  FFMA.FTZ R122, R9, UR4, -R106.reuse ;  /* 0x00000004097a7c23 */ /* 0x100fe2000801086a */
[----:B------:R-:W-:Y:S03]  /*b2a0*/  IADD3.X R117, R115, UR34, RZ, P0, !PT ;  /* 0x0000002273757c10 */ /* 0x000fe600087fe4ff */
[----:B------:R-:W-:Y:S01]  /*b2b0*/  MUFU.EX2 R104, R104 ;  /* 0x0000006800687308 */ /* 0x000fe20000000800 */
[----:B------:R-:W-:Y:S01]  /*b2c0*/  ISETP.LE.U32.AND P6, PT, R86, UR12, PT ;  /* 0x0000000c56007c0c */ /* 0x000fe2000bfc3070 */
[----:B------:R-:W-:Y:S01]  /*b2d0*/  STG.E.U16 desc[UR20][R114.64], R103 ;  /* 0x0000006772007986 */ /* 0x000fe2000c101514 */
[----:B------:R-:W-:Y:S01]  /*b2e0*/  ISETP.LE.U32.AND P0, PT, R5, UR12, PT ;  /* 0x0000000c05007c0c */ /* 0x000fe2000bf03070 */
[----:B------:R-:W-:Y:S01]  /*b2f0*/  FFMA.FTZ R32, R15, UR4, -R189 ;  /* 0x000000040f207c23 */ /* 0x000fe200080108bd */
[----:B------:R-:W-:Y:S01]  /*b300*/  LOP3.LUT R5, R92, 0xffff, RZ, 0xc0, !PT ;  /* 0x0000ffff5c057812 */ /* 0x000fe200078ec0ff */
[----:B------:R-:W-:Y:S01]  /*b310*/  FFMA.FTZ R119, R12, UR4, -R106 ;  /* 0x000000040c777c23 */ /* 0x000fe2000801086a */
[----:B------:R-:W-:Y:S03]  /*b320*/  ISETP.LE.U32.AND P3, PT, R6, UR12, PT ;  /* 0x0000000c06007c0c */ /* 0x000fe6000bf63070 */
[----:B------:R-:W-:Y:S01]  /*b330*/  MUFU.EX2 R125, R125 ;  /* 0x0000007d007d7308 */ /* 0x000fe20000000800 */
[----:B------:R-:W-:Y:S01]  /*b340*/  SHF.R.U32.HI R5, RZ, 0x8, R5 ;  /* 0x00000008ff057819 */ /* 0x000fe20000011605 */
[----:B------:R-:W-:Y:S01]  /*b350*/  FMUL.FTZ R12, R3, UR4 ;  /* 0x00000004030c7c20 */ /* 0x000fe20008410000 */
[----:B-1----:R-:W-:Y:S01]  /*b360*/  F2FP.BF16.F32.PACK_AB R101, R126, R192 ;  /* 0x000000c07e65723e */ /* 0x002fe200000010ff */
[----:B------:R-:W-:Y:S01]  /*b370*/  FADD.FTZ R3, -R0, R85 ;  /* 0x0000005500037221 */ /* 0x000fe20000010100 */
[----:B------:R-:W-:Y:S01]  /*b380*/  LOP3.LUT R5, R5, 0xffff, RZ, 0xc0, !PT ;  /* 0x0000ffff05057812 */ /* 0x000fe200078ec0ff */
[----:B------:R-:W-:Y:S01]  /*b390*/  FFMA.FTZ R85, R27, UR4, -R189 ;  /* 0x000000041b557c23 */ /* 0x000fe200080108bd */
[----:B------:R-:W-:Y:S03]  /*b3a0*/  PRMT R98, R101, 0x7632, R98 ;  /* 0x0000763265627816 */ /* 0x000fe60000000062 */
[----:B------:R-:W1:Y:S01]  /*b3b0*/  MUFU.EX2 R122, R122 ;  /* 0x0000007a007a7308 */ /* 0x000e620000000800 */
[----:B------:R-:W-:Y:S01]  /*b3c0*/  @!P5 PRMT R100, R159, 0x5410, RZ ;  /* 0x000054109f64d816 */ /* 0x000fe200000000ff */
[----:B------:R-:W-:Y:S01]  /*b3d0*/  @!P6 HFMA2.BF16_V2 R156, -RZ.H0_H0, RZ.H0_H0, -R101.H0_H0 ;  /* 0x200000ffff9ce231 */ /* 0x000fe20000340965 */
[----:B------:R-:W-:Y:S01]  /*b3e0*/  ISETP.LE.U32.AND P5, PT, R5, UR12, PT ;  /* 0x0000000c05007c0c */ /* 0x000fe2000bfa3070 */
[----:B------:R-:W-:Y:S01]  /*b3f0*/  @!P3 HFMA2.BF16_V2 R154, -RZ.H0_H0, RZ.H0_H0, -R98.H0_H0 ;  /* 0x200000ffff9ab231 */ /* 0x000fe20000340962 */
[----:B------:R-:W-:Y:S01]  /*b400*/  LOP3.LUT R5, R190, 0xff, RZ, 0xc0, !PT ;  /* 0x000000ffbe057812 */ /* 0x000fe200078ec0ff */
[----:B------:R-:W-:Y:S01]  /*b410*/  STG.E.U16 desc[UR20][R114.64+0x2], R100 ;  /* 0x0000026472007986 */ /* 0x000fe2000c101514 */
[----:B------:R-:W-:Y:S03]  /*b420*/  PRMT R89, R101, 0x5410, R98 ;  /* 0x0000541065597816 */ /* 0x000fe60000000062 */
[----:B------:R-:W2:Y:S01]  /*b430*/  MUFU.EX2 R111, R111 ;  /* 0x0000006f006f7308 */ /* 0x000ea20000000800 */
[----:B------:R-:W-:Y:S01]  /*b440*/  @!P6 PRMT R101, R156, 0x5410, RZ ;  /* 0x000054109c65e816 */ /* 0x000fe200000000ff */
[----:B------:R-:W-:Y:S01]  /*b450*/  FMUL.FTZ R13, R3, UR4 ;  /* 0x00000004030d7c20 */ /* 0x000fe20008410000 */
[----:B------:R-:W-:Y:S01]  /*b460*/  ISETP.LE.U32.AND P6, PT, R5, UR12, PT ;  /* 0x0000000c05007c0c */ /* 0x000fe2000bfc3070 */
[----:B------:R-:W-:Y:S01]  /*b470*/  FFMA.FTZ R109, R28, UR4, -R106 ;  /* 0x000000041c6d7c23 */ /* 0x000fe2000801086a */
[----:B------:R-:W-:Y:S01]  /*b480*/  SHF.R.U32.HI R6, RZ, 0x18, R190 ;  /* 0x00000018ff067819 */ /* 0x000fe200000116be */
[----:B------:R-:W-:Y:S01]  /*b490*/  STG.E.U16 desc[UR20][R116.64], R101 ;  /* 0x0000006574007986 */ /* 0x000fe2000c101514 */
[----:B------:R-:W-:Y:S03]  /*b4a0*/  LOP3.LUT R5, R191, UR22, R194, 0x96, !PT ;  /* 0x00000016bf057c12 */ /* 0x000fe6000f8e96c2 */
[----:B------:R-:W3:Y:S01]  /*b4b0*/  MUFU.EX2 R25, R12 ;  /* 0x0000000c00197308 */ /* 0x000ee20000000800 */
[----:B-1----:R-:W-:Y:S01]  /*b4c0*/  F2FP.BF16.F32.PACK_AB R99, R122, R125 ;  /* 0x0000007d7a63723e */ /* 0x002fe200000010ff */
[----:B------:R-:W-:Y:S01]  /*b4d0*/  FFMA.FTZ R106, R33, UR4, -R106 ;  /* 0x00000004216a7c23 */ /* 0x000fe2000801086a */
[----:B------:R-:W-:Y:S02]  /*b4e0*/  @!P3 PRMT R98, R154, 0x5410, RZ ;  /* 0x000054109a62b816 */ /* 0x000fe400000000ff */
[----:B------:R-:W-:Y:S01]  /*b4f0*/  ISETP.LE.U32.AND P3, PT, R6, UR12, PT ;  /* 0x0000000c06007c0c */ /* 0x000fe2000bf63070 */
[----:B------:R-:W-:Y:S01]  /*b500*/  @!P2 HFMA2.BF16_V2 R150, -RZ.H0_H0, RZ.H0_H0, -R99.H0_H0 ;  /* 0x200000ffff96a231 */ /* 0x000fe20000340963 */
[----:B------:R-:W-:Y:S01]  /*b510*/  LOP3.LUT R6, R5, 0xffff, RZ, 0xc0, !PT ;  /* 0x0000ffff05067812 */ /* 0x000fe200078ec0ff */
[----:B------:R-:W-:Y:S01]  /*b520*/  STG.E.U16 desc[UR20][R116.64+0x2], R98 ;  /* 0x0000026274007986 */ /* 0x000fe2000c101514 */
[----:B------:R-:W-:Y:S01]  /*b530*/  PRMT R86, R99, 0x7632, R86 ;  /* 0x0000763263567816 */ /* 0x000fe20000000056 */
[----:B------:R-:W1:Y:S01]  /*b540*/  MUFU.EX2 R3, R13 ;  /* 0x0000000d00037308 */ /* 0x000e620000000800 */
[----:B------:R-:W-:Y:S02]  /*b550*/  SHF.R.U32.HI R6, RZ, 0x8, R6 ;  /* 0x00000008ff067819 */ /* 0x000fe40000011606 */
[----:B--2---:R-:W-:Y:S01]  /*b560*/  F2FP.BF16.F32.PACK_AB R97, R111, R124 ;  /* 0x0000007c6f61723e */ /* 0x004fe200000010ff */
[----:B------:R-:W-:Y:S01]  /*b570*/  @!P5 HFMA2.BF16_V2 R153, -RZ.H0_H0, RZ.H0_H0, -R86.H0_H0 ;  /* 0x200000ffff99d231 */ /* 0x000fe20000340956 */
[----:B------:R-:W-:Y:S02]  /*b580*/  LOP3.LUT R6, R6, 0xffff, RZ, 0xc0, !PT ;  /* 0x0000ffff06067812 */ /* 0x000fe400078ec0ff */
[----:B------:R-:W-:Y:S03]  /*b590*/  PRMT R90, R99, 0x5410, R86 ;  /* 0x00005410635a7816 */ /* 0x000fe60000000056 */
[----:B------:R-:W2:Y:S01]  /*b5a0*/  MUFU.EX2 R119, R119 ;  /* 0x0000007700777308 */ /* 0x000ea20000000800 */
[----:B------:R-:W-:Y:S01]  /*b5b0*/  PRMT R84, R97, 0x7632, R84 ;  /* 0x0000763261547816 */ /* 0x000fe20000000054 */
[----:B---3--:R-:W-:Y:S01]  /*b5c0*/  FMUL.FTZ R16, R25, R68 ;  /* 0x0000004419107220 */ /* 0x008fe20000410000 */
[----:B------:R-:W-:Y:S01]  /*b5d0*/  LOP3.LUT R7, R5, 0xff, RZ, 0xc0, !PT ;  /* 0x000000ff05077812 */ /* 0x000fe200078ec0ff */
[----:B------:R-:W-:Y:S01]  /*b5e0*/  FMUL.FTZ R17, R25, R69 ;  /* 0x0000004519117220 */ /* 0x000fe20000410000 */
[----:B------:R-:W-:Y:S01]  /*b5f0*/  @!P5 PRMT R86, R153, 0x5410, RZ ;  /* 0x000054109956d816 */ /* 0x000fe200000000ff */
[----:B------:R-:W-:Y:S01]  /*b600*/  FMUL.FTZ R21, R25, R61 ;  /* 0x0000003d19157220 */ /* 0x000fe20000410000 */
[----:B------:R-:W-:Y:S01]  /*b610*/  ISETP.LE.U32.AND P5, PT, R6, UR12, PT ;  /* 0x0000000c06007c0c */ /* 0x000fe2000bfa3070 */
[----:B------:R-:W-:Y:S01]  /*b620*/  @!P1 HFMA2.BF16_V2 R146, -RZ.H0_H0, RZ.H0_H0, -R84.H0_H0 ;  /* 0x200000ffff929231 */ /* 0x000fe20000340954 */
[----:B------:R-:W-:Y:S01]  /*b630*/  SHF.R.U32.HI R6, RZ, 0x10, R190 ;  /* 0x00000010ff067819 */ /* 0x000fe200000116be */
[----:B------:R-:W-:Y:S01]  /*b640*/  STG.E.U16 desc[UR20][R114.64+0x12], R86 ;  /* 0x0000125672007986 */ /* 0x000fe2000c101514 */
[----:B------:R-:W-:Y:S01]  /*b650*/  @!P2 PRMT R99, R150, 0x5410, RZ ;  /* 0x000054109663a816 */ /* 0x000fe200000000ff */
[----:B-1----:R-:W-:Y:S01]  /*b660*/  FMUL.FTZ R10, R3, R78 ;  /* 0x0000004e030a7220 */ /* 0x002fe20000410000 */
[----:B------:R-:W-:Y:S01]  /*b670*/  ISETP.LE.U32.AND P2, PT, R7, UR12, PT ;  /* 0x0000000c07007c0c */ /* 0x000fe2000bf43070 */
[----:B------:R-:W-:Y:S01]  /*b680*/  FMUL.FTZ R11, R3, R79 ;  /* 0x0000004f030b7220 */ /* 0x000fe20000410000 */
[----:B------:R-:W-:Y:S01]  /*b690*/  LOP3.LUT R6, R6, 0xff, RZ, 0xc0, !PT ;  /* 0x000000ff06067812 */ /* 0x000fe200078ec0ff */
[----:B------:R-:W-:Y:S01]  /*b6a0*/  STG.E.U16 desc[UR20][R114.64+0x10], R99 ;  /* 0x0000106372007986 */ /* 0x000fe2000c101514 */
[----:B------:R-:W-:Y:S01]  /*b6b0*/  PRMT R91, R97, 0x5410, R84 ;  /* 0x00005410615b7816 */ /* 0x000fe20000000054 */
[----:B------:R-:W-:Y:S01]  /*b6c0*/  @!P0 HFMA2.BF16_V2 R147, -RZ.H0_H0, RZ.H0_H0, -R97.H0_H0 ;  /* 0x200000ffff938231 */ /* 0x000fe20000340961 */
[----:B------:R-:W-:Y:S01]  /*b6d0*/  @!P1 PRMT R84, R146, 0x5410, RZ ;  /* 0x0000541092549816 */ /* 0x000fe200000000ff */
[C---:B------:R-:W-:Y:S01]  /*b6e0*/  FMUL.FTZ R15, R3.reuse, R75 ;  /* 0x0000004b030f7220 */ /* 0x040fe20000410000 */
[--C-:B------:R-:W-:Y:S01]  /*b6f0*/  SHF.R.U32.HI R7, RZ, 0x18, R5.reuse ;  /* 0x00000018ff077819 */ /* 0x100fe20000011605 */
[----:B------:R-:W-:Y:S01]  /*b700*/  FMUL.FTZ R18, R3, R70 ;  /* 0x0000004603127220 */ /* 0x000fe20000410000 */
[----:B------:R-:W-:Y:S01]  /*b710*/  ISETP.LE.U32.AND P1, PT, R6, UR12, PT ;  /* 0x0000000c06007c0c */ /* 0x000fe2000bf23070 */
[----:B------:R-:W-:Y:S01]  /*b720*/  STG.E.U16 desc[UR20][R116.64+0x12], R84 ;  /* 0x0000125474007986 */ /* 0x000fe2000c101514 */
[----:B------:R-:W-:Y:S01]  /*b730*/  LOP3.LUT R6, R183, UR33, RZ, 0x3c, !PT ;  /* 0x00000021b7067c12 */ /* 0x000fe2000f8e3cff */
[C---:B------:R-:W-:Y:S01]  /*b740*/  FMUL.FTZ R36, R25.reuse, R36 ;  /* 0x0000002419247220 */ /* 0x040fe20000410000 */
[----:B--2---:R-:W-:Y:S01]  /*b750*/  F2FP.BF16.F32.PACK_AB R87, R104, R119 ;  /* 0x000000776857723e */ /* 0x004fe200000010ff */
[----:B------:R-:W-:Y:S01]  /*b760*/  FMUL.FTZ R37, R25, R37 ;  /* 0x0000002519257220 */ /* 0x000fe20000410000 */
[----:B------:R-:W-:Y:S01]  /*b770*/  @!P0 PRMT R97, R147, 0x5410, RZ ;  /* 0x0000541093618816 */ /* 0x000fe200000000ff */
[----:B------:R-:W-:Y:S01]  /*b780*/  FMUL.FTZ R38, R3, R38 ;  /* 0x0000002603267220 */ /* 0x000fe20000410000 */
[----:B------:R-:W-:Y:S01]  /*b790*/  ISETP.LE.U32.AND P0, PT, R7, UR12, PT ;  /* 0x0000000c07007c0c */ /* 0x000fe2000bf03070 */
[----:B------:R-:W-:Y:S01]  /*b7a0*/  @!P2 HFMA2.BF16_V2 R145, -RZ.H0_H0, RZ.H0_H0, -R87.H0_H0 ;  /* 0x200000ffff91a231 */ /* 0x000fe20000340957 */
[----:B------:R-:W-:Y:S01]  /*b7b0*/  SHF.R.U32.HI R7, RZ, 0x10, R5 ;  /* 0x00000010ff077819 */ /* 0x000fe20000011605 */
[----:B------:R-:W-:Y:S01]  /*b7c0*/  STG.E.U16 desc[UR20][R116.64+0x10], R97 ;  /* 0x0000106174007986 */ /* 0x000fe2000c101514 */
[----:B------:R-:W-:Y:S01]  /*b7d0*/  LOP3.LUT R5, R190, 0xffff, RZ, 0xc0, !PT ;  /* 0x0000ffffbe057812 */ /* 0x000fe200078ec0ff */
[----:B------:R-:W-:Y:S01]  /*b7e0*/  IMAD.WIDE.U32 R8, R6, -0x326172a9, RZ ;  /* 0xcd9e8d5706087825 */ /* 0x000fe200078e00ff */
[----:B------:R-:W-:Y:S01]  /*b7f0*/  PRMT R96, R87, 0x7632, R96 ;  /* 0x0000763257607816 */ /* 0x000fe20000000060 */
[----:B------:R-:W-:Y:S01]  /*b800*/  MUFU.EX2 R127, R127 ;  /* 0x0000007f007f7308 */ /* 0x000fe20000000800 */
[----:B------:R-:W-:Y:S01]  /*b810*/  LOP3.LUT R6, R7, 0xff, RZ, 0xc0, !PT ;  /* 0x000000ff07067812 */ /* 0x000fe200078ec0ff */
[----:B------:R-:W-:Y:S01]  /*b820*/  FMUL.FTZ R39, R3, R39 ;  /* 0x0000002703277220 */ /* 0x000fe20000410000 */
[----:B------:R-:W-:Y:S01]  /*b830*/  SHF.R.U32.HI R5, RZ, 0x8, R5 ;  /* 0x00000008ff057819 */ /* 0x000fe20000011605 */
[----:B------:R-:W-:Y:S01]  /*b840*/  @!P5 HFMA2.BF16_V2 R144, -RZ.H0_H0, RZ.H0_H0, -R96.H0_H0 ;  /* 0x200000ffff90d231 */ /* 0x000fe20000340960 */
[----:B------:R-:W-:Y:S01]  /*b850*/  PRMT R102, R87, 0x5410, R96 ;  /* 0x0000541057667816 */ /* 0x000fe20000000060 */
[----:B------:R-:W-:Y:S01]  /*b860*/  FMUL.FTZ R40, R25, R40 ;  /* 0x0000002819287220 */ /* 0x000fe20000410000 */
[----:B------:R-:W-:Y:S01]  /*b870*/  LOP3.LUT R7, R9, UR23, R176, 0x96, !PT ;  /* 0x0000001709077c12 */ /* 0x000fe2000f8e96b0 */
[----:B------:R-:W-:Y:S01]  /*b880*/  FMUL.FTZ R41, R25, R41 ;  /* 0x0000002919297220 */ /* 0x000fe20000410000 */
[----:B------:R-:W-:Y:S01]  /*b890*/  @!P2 PRMT R87, R145, 0x5410, RZ ;  /* 0x000054109157a816 */ /* 0x000fe200000000ff */
[C---:B------:R-:W-:Y:S01]  /*b8a0*/  FMUL.FTZ R42, R3.reuse, R42 ;  /* 0x0000002a032a7220 */ /* 0x040fe20000410000 */
[----:B------:R-:W-:Y:S01]  /*b8b0*/  ISETP.LE.U32.AND P2, PT, R6, UR12, PT ;  /* 0x0000000c06007c0c */ /* 0x000fe2000bf43070 */
[----:B------:R-:W-:Y:S01]  /*b8c0*/  FMUL.FTZ R43, R3, R43 ;  /* 0x0000002b032b7220 */ /* 0x000fe20000410000 */
[----:B------:R-:W-:Y:S01]  /*b8d0*/  LOP3.LUT R6, R5, 0xffff, RZ, 0xc0, !PT ;  /* 0x0000ffff05067812 */ /* 0x000fe200078ec0ff */
[----:B------:R-:W-:Y:S01]  /*b8e0*/  STG.E.U16 desc[UR20][R114.64+0x20], R87 ;  /* 0x0000205772007986 */ /* 0x000fe2000c101514 */
[----:B------:R-:W-:Y:S01]  /*b8f0*/  LOP3.LUT R5, R95, UR17, R8, 0x96, !PT ;  /* 0x000000115f057c12 */ /* 0x000fe2000f8e9608 */
[----:B------:R-:W-:Y:S01]  /*b900*/  IMAD.WIDE.U32 R8, R7, -0x2daee0ad, RZ ;  /* 0xd2511f5307087825 */ /* 0x000fe200078e00ff */
[----:B------:R-:W-:Y:S01]  /*b910*/  @!P5 PRMT R96, R144, 0x5410, RZ ;  /* 0x000054109060d816 */ /* 0x000fe200000000ff */
[----:B------:R-:W-:Y:S01]  /*b920*/  MUFU.EX2 R107, R107 ;  /* 0x0000006b006b7308 */ /* 0x000fe20000000800 */
[----:B------:R-:W-:Y:S01]  /*b930*/  ISETP.LE.U32.AND P5, PT, R6, UR12, PT ;  /* 0x0000000c06007c0c */ /* 0x000fe2000bfa3070 */
[----:B------:R-:W-:Y:S01]  /*b940*/  IMAD.WIDE.U32 R198, R5, -0x2daee0ad, RZ ;  /* 0xd2511f5305c67825 */ /* 0x000fe200078e00ff */
[----:B------:R-:W-:Y:S01]  /*b950*/  LOP3.LUT R6, R9, UR31, R178, 0x96, !PT ;  /* 0x0000001f09067c12 */ /* 0x000fe2000f8e96b2 */
[----:B------:R-:W-:Y:S01]  /*b960*/  STG.E.U16 desc[UR20][R114.64+0x22], R96 ;  /* 0x0000226072007986 */ /* 0x000fe2000c101514 */
[----:B------:R-:W-:Y:S01]  /*b970*/  LOP3.LUT R4, R93, UR18, R4, 0x96, !PT ;  /* 0x000000125d047c12 */ /* 0x000fe2000f8e9604 */
[----:B------:R-:W-:Y:S01]  /*b980*/  FMUL.FTZ R9, R25, R77 ;  /* 0x0000004d19097220 */ /* 0x000fe20000410000 */
[----:B------:R-:W-:Y:S01]  /*b990*/  LOP3.LUT R5, R199, UR27, R8, 0x96, !PT ;  /* 0x0000001bc7057c12 */ /* 0x000fe2000f8e9608 */
[----:B------:R-:W-:Y:S01]  /*b9a0*/  IMAD.WIDE.U32 R120, R6, -0x326172a9, RZ ;  /* 0xcd9e8d5706787825 */ /* 0x000fe200078e00ff */
[----:B------:R-:W-:Y:S03]  /*b9b0*/  LOP3.LUT R29, R191, UR22, R194, 0x96, !PT ;  /* 0x00000016bf1d7c12 */ /* 0x000fe6000f8e96c2 */
[----:B------:R-:W-:Y:S01]  /*b9c0*/  FMUL.FTZ R13, R25, R73 ;  /* 0x00000049190d7220 */ /* 0x000fe20000410000 */
[----:B------:R-:W-:Y:S01]  /*b9d0*/  FFMA.FTZ R73, R19, UR4, -R189 ;  /* 0x0000000413497c23 */ /* 0x000fe200080108bd */
[----:B------:R-:W-:Y:S01]  /*b9e0*/  LOP3.LUT R94, R121, UR29, R94, 0x96, !PT ;  /* 0x0000001d795e7c12 */ /* 0x000fe2000f8e965e */
[----:B------:R-:W-:Y:S01]  /*b9f0*/  IMAD.WIDE.U32 R6, R5, -0x326172a9, RZ ;  /* 0xcd9e8d5705067825 */ /* 0x000fe200078e00ff */
[----:B------:R-:W-:Y:S03]  /*ba00*/  LOP3.LUT R5, R4, 0xffff, RZ, 0xc0, !PT ;  /* 0x0000ffff04057812 */ /* 0x000fe600078ec0ff */
[----:B------:R-:W-:Y:S01]  /*ba10*/  FMUL.FTZ R19, R3, R71 ;  /* 0x0000004703137220 */ /* 0x000fe20000410000 */
[----:B------:R-:W-:Y:S01]  /*ba20*/  IMAD.WIDE.U32 R94, R94, -0x2daee0ad, RZ ;  /* 0xd2511f535e5e7825 */ /* 0x000fe200078e00ff */
[----:B------:R-:W-:Y:S01]  /*ba30*/  SHF.R.U32.HI R5, RZ, 0x8, R5 ;  /* 0x00000008ff057819 */ /* 0x000fe20000011605 */
[----:B------:R-:W-:Y:S01]  /*ba40*/  LDSM.16.MT88.4 R68, [R128+0x7000] ;  /* 0x007000008044783b */ /* 0x000fe20000004200 */
[----:B------:R-:W-:Y:S01]  /*ba50*/  LOP3.LUT R120, R7, UR16, R120, 0x96, !PT ;  /* 0x0000001007787c12 */ /* 0x000fe2000f8e9678 */
[----:B------:R-:W-:Y:S01]  /*ba60*/  IMAD.U32 R8, RZ, RZ, UR12 ;  /* 0x0000000cff087e24 */ /* 0x000fe2000f8e00ff */
[----:B------:R-:W-:Y:S01]  /*ba70*/  LOP3.LUT R198, R95, UR30, R198, 0x96, !PT ;  /* 0x0000001e5fc67c12 */ /* 0x000fe2000f8e96c6 */
[C---:B------:R-:W-:Y:S01]  /*ba80*/  FMUL.FTZ R33, R25.reuse, R65 ;  /* 0x0000004119217220 */ /* 0x040fe20000410000 */
[C---:B------:R-:W-:Y:S01]  /*ba90*/  FMUL.FTZ R44, R25.reuse, R44 ;  /* 0x0000002c192c7220 */ /* 0x040fe20000410000 */
[----:B------:R-:W-:Y:S01]  /*baa0*/  IMAD.WIDE.U32 R120, R120, -0x2daee0ad, RZ ;  /* 0xd2511f5378787825 */ /* 0x000fe200078e00ff */
[----:B------:R-:W-:Y:S03]  /*bab0*/  PRMT R105, R8, R169, UR12 ;  /* 0x0000000c08697e16 */ /* 0x000fe600080000a9 */
[----:B------:R-:W-:Y:S01]  /*bac0*/  FMUL.FTZ R8, R25, R76 ;  /* 0x0000004c19087220 */ /* 0x000fe20000410000 */
[----:B------:R-:W-:Y:S01]  /*bad0*/  IMAD.WIDE.U32 R198, R198, -0x326172a9, RZ ;  /* 0xcd9e8d57c6c67825 */ /* 0x000fe200078e00ff */
[----:B------:R-:W-:Y:S01]  /*bae0*/  LOP3.LUT R20, R121, UR5, R94, 0x96, !PT ;  /* 0x0000000579147c12 */ /* 0x000fe2000f8e965e */
[----:B------:R-:W-:Y:S02]  /*baf0*/  LDSM.16.MT88.4 R76, [R128+0x6000] ;  /* 0x00600000804c783b */ /* 0x000fe40000004200 */
[----:B------:R-:W-:Y:S01]  /*bb00*/  FFMA.FTZ R121, R26, UR4, -R189 ;  /* 0x000000041a797c23 */ /* 0x000fe200080108bd */
[----:B------:R-:W-:Y:S01]  /*bb10*/  FMUL.FTZ R45, R25, R45 ;  /* 0x0000002d192d7220 */ /* 0x000fe20000410000 */
[----:B------:R-:W-:Y:S01]  /*bb20*/  LOP3.LUT R113, R199, UR26, R6, 0x96, !PT ;  /* 0x0000001ac7717c12 */ /* 0x000fe2000f8e9606 */
[C---:B------:R-:W-:Y:S01]  /*bb30*/  FMUL.FTZ R48, R25.reuse, R48 ;  /* 0x0000003019307220 */ /* 0x040fe20000410000 */
[----:B------:R-:W-:Y:S01]  /*bb40*/  LOP3.LUT R6, R4, 0xff, RZ, 0xc0, !PT ;  /* 0x000000ff04067812 */ /* 0x000fe200078ec0ff */
[----:B------:R-:W-:Y:S01]  /*bb50*/  FMUL.FTZ R49, R25, R49 ;  /* 0x0000003119317220 */ /* 0x000fe20000410000 */
[C---:B------:R-:W-:Y:S01]  /*bb60*/  FFMA.FTZ R192, R3.reuse, R186, R192 ;  /* 0x000000ba03c07223 */ /* 0x040fe200000100c0 */
[C---:B------:R-:W-:Y:S01]  /*bb70*/  FMUL.FTZ R46, R3.reuse, R46 ;  /* 0x0000002e032e7220 */ /* 0x040fe20000410000 */
[----:B------:R-:W-:Y:S01]  /*bb80*/  PRMT R6, R6, 0x5410, R5 ;  /* 0x0000541006067816 */ /* 0x000fe20000000005 */
[C---:B------:R-:W-:Y:S01]  /*bb90*/  FMUL.FTZ R47, R3.reuse, R47 ;  /* 0x0000002f032f7220 */ /* 0x040fe20000410000 */
[----:B------:R-:W-:Y:S01]  /*bba0*/  FADD.FTZ R65, R126, R192 ;  /* 0x000000c07e417221 */ /* 0x000fe20000010000 */
[----:B------:R-:W-:Y:S01]  /*bbb0*/  SHF.R.U32.HI R192, RZ, 0x10, R29 ;  /* 0x00000010ffc07819 */ /* 0x000fe2000001161d */
[----:B------:R-:W-:Y:S01]  /*bbc0*/  MUFU.EX2 R126, R73 ;  /* 0x00000049007e7308 */ /* 0x000fe20000000800 */
[--C-:B------:R-:W-:Y:S01]  /*bbd0*/  HSET2.LE.AND R5, R6, R105.reuse, PT ;  /* 0x0000006906057233 */ /* 0x100fe20003803000 */
[----:B------:R-:W-:Y:S01]  /*bbe0*/  FADD.FTZ R124, R124, R65 ;  /* 0x000000417c7c7221 */ /* 0x000fe20000010000 */
[----:B------:R-:W-:Y:S01]  /*bbf0*/  LOP3.LUT R6, R92, 0xff, RZ, 0xc0, !PT ;  /* 0x000000ff5c067812 */ /* 0x000fe200078ec0ff */
[C---:B------:R-:W-:Y:S01]  /*bc00*/  FMUL.FTZ R50, R3.reuse, R50 ;  /* 0x0000003203327220 */ /* 0x040fe20000410000 */
[----:B------:R-:W-:Y:S01]  /*bc10*/  LOP3.LUT R192, R192, 0xff, RZ, 0xc0, !PT ;  /* 0x000000ffc0c07812 */ /* 0x000fe200078ec0ff */
[----:B------:R-:W-:Y:S01]  /*bc20*/  FMUL.FTZ R51, R3, R51 ;  /* 0x0000003303337220 */ /* 0x000fe20000410000 */
[----:B------:R-:W-:Y:S01]  /*bc30*/  LOP3.LUT R88, R5, R88, RZ, 0xc0, !PT ;  /* 0x0000005805587212 */ /* 0x000fe200078ec0ff */
[C---:B------:R-:W-:Y:S01]  /*bc40*/  FMUL.FTZ R54, R3.reuse, R54 ;  /* 0x0000003603367220 */ /* 0x040fe20000410000 */
[--C-:B------:R-:W-:Y:S01]  /*bc50*/  SHF.R.U32.HI R5, RZ, 0x10, R4.reuse ;  /* 0x00000010ff057819 */ /* 0x100fe20000011604 */
[C---:B------:R-:W-:Y:S01]  /*bc60*/  FMUL.FTZ R55, R3.reuse, R55 ;  /* 0x0000003703377220 */ /* 0x040fe20000410000 */
[----:B------:R-:W-:Y:S01]  /*bc70*/  SHF.R.U32.HI R4, RZ, 0x18, R4 ;  /* 0x00000018ff047819 */ /* 0x000fe20000011604 */
[----:B------:R-:W-:Y:S01]  /*bc80*/  FMUL.FTZ R58, R3, R58 ;  /* 0x0000003a033a7220 */ /* 0x000fe20000410000 */
[----:B------:R-:W-:Y:S01]  /*bc90*/  LOP3.LUT R5, R5, 0xff, RZ, 0xc0, !PT ;  /* 0x000000ff05057812 */ /* 0x000fe200078ec0ff */
[C---:B------:R-:W-:Y:S01]  /*bca0*/  FMUL.FTZ R59, R3.reuse, R59 ;  /* 0x0000003b033b7220 */ /* 0x040fe20000410000 */
[----:B------:R-:W-:Y:S01]  /*bcb0*/  FFMA.FTZ R194, R14, UR4, -R189 ;  /* 0x000000040ec27c23 */ /* 0x000fe200080108bd */
[----:B------:R-:W-:Y:S01]  /*bcc0*/  FMUL.FTZ R14, R3, R74 ;  /* 0x0000004a030e7220 */ /* 0x000fe20000410000 */
[----:B------:R-:W-:Y:S01]  /*bcd0*/  PRMT R4, R5, 0x5410, R4 ;  /* 0x0000541005047816 */ /* 0x000fe20000000004 */
[C---:B------:R-:W-:Y:S01]  /*bce0*/  FMUL.FTZ R12, R25.reuse, R72 ;  /* 0x00000048190c7220 */ /* 0x040fe20000410000 */
[----:B------:R-:W-:Y:S01]  /*bcf0*/  SHF.R.U32.HI R5, RZ, 0x10, R92 ;  /* 0x00000010ff057819 */ /* 0x000fe2000001165c */
[C---:B------:R-:W-:Y:S01]  /*bd00*/  FFMA.FTZ R196, R25.reuse, R188, R196 ;  /* 0x000000bc19c47223 */ /* 0x040fe200000100c4 */
[----:B------:R-:W-:Y:S01]  /*bd10*/  MUFU.EX2 R194, R194 ;  /* 0x000000c200c27308 */ /* 0x000fe20000000800 */
[--C-:B------:R-:W-:Y:S01]  /*bd20*/  HSET2.LE.AND R4, R4, R105.reuse, PT ;  /* 0x0000006904047233 */ /* 0x100fe20003803000 */
[----:B------:R-:W-:Y:S01]  /*bd30*/  FMUL.FTZ R52, R25, R52 ;  /* 0x0000003419347220 */ /* 0x000fe20000410000 */
[----:B------:R-:W-:Y:S01]  /*bd40*/  LOP3.LUT R5, R5, 0xff, RZ, 0xc0, !PT ;  /* 0x000000ff05057812 */ /* 0x000fe200078ec0ff */
[C---:B------:R-:W-:Y:S01]  /*bd50*/  FMUL.FTZ R53, R25.reuse, R53 ;  /* 0x0000003519357220 */ /* 0x040fe20000410000 */
[C---:B------:R-:W-:Y:S01]  /*bd60*/  FMUL.FTZ R56, R25.reuse, R56 ;  /* 0x0000003819387220 */ /* 0x040fe20000410000 */
[----:B------:R-:W-:Y:S01]  /*bd70*/  LOP3.LUT R89, R4, R89, RZ, 0xc0, !PT ;  /* 0x0000005904597212 */ /* 0x000fe200078ec0ff */
[----:B------:R-:W-:Y:S01]  /*bd80*/  FMUL.FTZ R57, R25, R57 ;  /* 0x0000003919397220 */ /* 0x000fe20000410000 */
[----:B------:R-:W-:Y:S01]  /*bd90*/  LOP3.LUT R4, R92, 0xffff, RZ, 0xc0, !PT ;  /* 0x0000ffff5c047812 */ /* 0x000fe200078ec0ff */
[----:B------:R-:W-:Y:S01]  /*bda0*/  FADD.FTZ R196, R177, R196 ;  /* 0x000000c4b1c47221 */ /* 0x000fe20000010000 */
[----:B------:R-:W-:Y:S01]  /*bdb0*/  SHF.R.U32.HI R92, RZ, 0x18, R92 ;  /* 0x00000018ff5c7819 */ /* 0x000fe2000001165c */
[----:B------:R-:W-:Y:S01]  /*bdc0*/  MUFU.EX2 R121, R121 ;  /* 0x0000007900797308 */ /* 0x000fe20000000800 */
[----:B------:R-:W-:Y:S01]  /*bdd0*/  SHF.R.U32.HI R7, RZ, 0x8, R4 ;  /* 0x00000008ff077819 */ /* 0x000fe20000011604 */
[----:B------:R-:W-:Y:S01]  /*bde0*/  FADD.FTZ R125, R125, R196 ;  /* 0x000000c47d7d7221 */ /* 0x000fe20000010000 */
[----:B------:R-:W-:Y:S02]  /*bdf0*/  PRMT R4, R5, 0x5410, R92 ;  /* 0x0000541005047816 */ /* 0x000fe4000000005c */
[----:B------:R-:W-:Y:S01]  /*be00*/  PRMT R6, R6, 0x5410, R7 ;  /* 0x0000541006067816 */ /* 0x000fe20000000007 */
[----:B------:R-:W1:Y:S01]  /*be10*/  LDSM.16.MT88.4 R92, [R130+0x6000] ;  /* 0x00600000825c783b */ /* 0x000e620000004200 */
[C---:B------:R-:W-:Y:S01]  /*be20*/  FMUL.FTZ R7, R3.reuse, R83 ;  /* 0x0000005303077220 */ /* 0x040fe20000410000 */
[--C-:B------:R-:W-:Y:S01]  /*be30*/  HSET2.LE.AND R4, R4, R105.reuse, PT ;  /* 0x0000006904047233 */ /* 0x100fe20003803000 */
[--C-:B------:R-:W-:Y:S01]  /*be40*/  FFMA.FTZ R83, R34, UR4, -R189.reuse ;  /* 0x0000000422537c23 */ /* 0x100fe200080108bd */
[----:B------:R-:W-:Y:S01]  /*be50*/  HSET2.LE.AND R5, R6, R105, PT ;  /* 0x0000006906057233 */ /* 0x000fe20003803000 */
[----:B------:R-:W-:Y:S01]  /*be60*/  FMUL.FTZ R6, R3, R82 ;  /* 0x0000005203067220 */ /* 0x000fe20000410000 */
[--C-:B------:R-:W-:Y:S01]  /*be70*/  FFMA.FTZ R82, R35, UR4, -R189.reuse ;  /* 0x0000000423527c23 */ /* 0x100fe200080108bd */
[----:B------:R-:W-:Y:S01]  /*be80*/  LOP3.LUT R91, R4, R91, RZ, 0xc0, !PT ;  /* 0x0000005b045b7212 */ /* 0x000fe200078ec0ff */
[----:B------:R-:W-:Y:S01]  /*be90*/  FMUL.FTZ R34, R3, R66 ;  /* 0x0000004203227220 */ /* 0x000fe20000410000 */
[----:B------:R-:W-:Y:S01]  /*bea0*/  LOP3.LUT R90, R5, R90, RZ, 0xc0, !PT ;  /* 0x0000005a055a7212 */ /* 0x000fe200078ec0ff */
[C---:B------:R-:W-:Y:S01]  /*beb0*/  FMUL.FTZ R4, R25.reuse, R80 ;  /* 0x0000005019047220 */ /* 0x040fe20000410000 */
[----:B------:R-:W-:Y:S01]  /*bec0*/  SHF.R.U32.HI R66, RZ, 0x10, R190 ;  /* 0x00000010ff427819 */ /* 0x000fe200000116be */
[----:B------:R-:W-:Y:S01]  /*bed0*/  FMUL.FTZ R5, R25, R81 ;  /* 0x0000005119057220 */ /* 0x000fe20000410000 */
[--C-:B------:R-:W-:Y:S01]  /*bee0*/  FFMA.FTZ R80, R31, UR4, -R189.reuse ;  /* 0x000000041f507c23 */ /* 0x100fe200080108bd */
[----:B------:R-:W-:Y:S01]  /*bef0*/  FFMA.FTZ R81, R30, UR4, -R189 ;  /* 0x000000041e517c23 */ /* 0x000fe200080108bd */
[----:B------:R-:W-:Y:S01]  /*bf00*/  FMUL.FTZ R35, R3, R67 ;  /* 0x0000004303237220 */ /* 0x000fe20000410000 */
[----:B------:R-:W-:Y:S01]  /*bf10*/  LOP3.LUT R67, R66, 0xff, RZ, 0xc0, !PT ;  /* 0x000000ff42437812 */ /* 0x000fe200078ec0ff */
[----:B------:R-:W-:Y:S02]  /*bf20*/  FADD.FTZ R122, R122, R125 ;  /* 0x0000007d7a7a7221 */ /* 0x000fe40000010000 */
[C---:B-1----:R-:W-:Y:S06]  /*bf30*/  HMMA.16816.F32.BF16 R4, R88.reuse, R92, R4 ;  /* 0x0000005c5804723c */ /* 0x042fec0000041804 */
[C---:B------:R-:W-:Y:S05]  /*bf40*/  HMMA.16816.F32.BF16 R8, R88.reuse, R94, R8 ;  /* 0x0000005e5808723c */ /* 0x040fea0000041808 */
[--C-:B------:R-:W-:Y:S01]  /*bf50*/  FFMA.FTZ R93, R22, UR4, -R189.reuse ;  /* 0x00000004165d7c23 */ /* 0x100fe200080108bd */
[C---:B------:R-:W-:Y:S05]  /*bf60*/  HMMA.16816.F32.BF16 R36, R88.reuse, R76, R36 ;  /* 0x0000004c5824723c */ /* 0x040fea0000041824 */
[----:B------:R-:W-:Y:S01]  /*bf70*/  FFMA.FTZ R95, R23, UR4, -R189 ;  /* 0x00000004175f7c23 */ /* 0x000fe200080108bd */
[C---:B------:R-:W-:Y:S01]  /*bf80*/  HMMA.16816.F32.BF16 R40, R88.reuse, R78, R40 ;  /* 0x0000004e5828723c */ /* 0x040fe20000041828 */
[----:B------:R-:W1:Y:S04]  /*bf90*/  LDSM.16.MT88.4 R76, [R130+0x7000] ;  /* 0x00700000824c783b */ /* 0x000e680000004200 */
[----:B------:R-:W-:Y:S06]  /*bfa0*/  IMAD.WIDE.U32 R188, R20, -0x326172a9, RZ ;  /* 0xcd9e8d5714bc7825 */ /* 0x000fec00078e00ff */
[C---:B------:R-:W-:Y:S01]  /*bfb0*/  FMUL.FTZ R22, R3.reuse, R62 ;  /* 0x0000003e03167220 */ /* 0x040fe20000410000 */
[----:B------:R-:W-:Y:S01]  /*bfc0*/  FMUL.FTZ R23, R3, R63 ;  /* 0x0000003f03177220 */ /* 0x000fe20000410000 */
[--C-:B------:R-:W-:Y:S01]  /*bfd0*/  LOP3.LUT R74, R189, UR18, R198.reuse, 0x96, !PT ;  /* 0x00000012bd4a7c12 */ /* 0x100fe2000f8e96c6 */
[----:B------:R-:W-:Y:S01]  /*bfe0*/  FMUL.FTZ R20, R25, R60 ;  /* 0x0000003c19147220 */ /* 0x000fe20000410000 */
[----:B------:R-:W-:Y:S02]  /*bff0*/  LOP3.LUT R186, R189, UR18, R198, 0x96, !PT ;  /* 0x00000012bdba7c12 */ /* 0x000fe4000f8e96c6 */
[C---:B------:R-:W-:Y:S02]  /*c000*/  LOP3.LUT R60, R74.reuse, 0xff, RZ, 0xc0, !PT ;  /* 0x000000ff4a3c7812 */ /* 0x040fe400078ec0ff */
[----:B------:R-:W-:Y:S04]  /*c010*/  LOP3.LUT R3, R74, 0xffff, RZ, 0xc0, !PT ;  /* 0x0000ffff4a037812 */ /* 0x000fe800078ec0ff */
[----:B------:R-:W-:Y:S04]  /*c020*/  SHF.R.U32.HI R3, RZ, 0x8, R3 ;  /* 0x00000008ff037819 */ /* 0x000fe80000011603 */
[----:B------:R-:W-:Y:S01]  /*c030*/  LOP3.LUT R3, R3, 0xffff, RZ, 0xc0, !PT ;  /* 0x0000ffff03037812 */ /* 0x000fe200078ec0ff */
[C---:B-1----:R-:W-:Y:S01]  /*c040*/  HMMA.16816.F32.BF16 R12, R88.reuse, R76, R12 ;  /* 0x0000004c580c723c */ /* 0x042fe2000004180c */
[----:B------:R-:W1:Y:S05]  /*c050*/  MUFU.EX2 R77, R32 ;  /* 0x00000020004d7308 */ /* 0x000e6a0000000800 */
[C---:B------:R-:W-:Y:S05]  /*c060*/  HMMA.16816.F32.BF16 R16, R88.reuse, R78, R16 ;  /* 0x0000004e5810723c */ /* 0x040fea0000041810 */
[----:B------:R2:W3:Y:S01]  /*c070*/  MUFU.EX2 R78, R187 ;  /* 0x000000bb004e7308 */ /* 0x0004e20000000800 */
[----:B------:R-:W-:Y:S01]  /*c080*/  SHF.R.U32.HI R76, RZ, 0x18, R190 ;  /* 0x00000018ff4c7819 */ /* 0x000fe200000116be */
[C---:B------:R-:W-:Y:S04]  /*c090*/  HMMA.16816.F32.BF16 R20, R88.reuse, R68, R20 ;  /* 0x000000445814723c */ /* 0x040fe80000041814 */
[----:B------:R-:W-:Y:S04]  /*c0a0*/  PRMT R76, R67, 0x5410, R76 ;  /* 0x00005410434c7816 */ /* 0x000fe8000000004c */
[----:B------:R-:W4:Y:S03]  /*c0b0*/  MUFU.EX2 R79, R193 ;  /* 0x000000c1004f7308 */ /* 0x000f260000000800 */
[----:B-1----:R-:W-:Y:S01]  /*c0c0*/  F2FP.BF16.F32.PACK_AB R26, R77, R194 ;  /* 0x000000c24d1a723e */ /* 0x002fe200000010ff */
[----:B------:R-:W-:Y:S03]  /*c0d0*/  FMUL.FTZ R32, R25, R64 ;  /* 0x0000004019207220 */ /* 0x000fe60000410000 */
[C---:B------:R-:W-:Y:S01]  /*c0e0*/  PRMT R25, R26.reuse, 0x7632, R25 ;  /* 0x000076321a197816 */ /* 0x040fe20000000019 */
[----:B------:R-:W-:Y:S01]  /*c0f0*/  @!P2 HFMA2.BF16_V2 R165, -RZ.H0_H0, RZ.H0_H0, -R26.H0_H0 ;  /* 0x200000ffffa5a231 */ /* 0x000fe2000034091a */
[----:B------:R-:W-:Y:S01]  /*c100*/  SHF.R.U32.HI R64, RZ, 0x18, R74 ;  /* 0x00000018ff407819 */ /* 0x000fe2000001164a */
[----:B--2---:R-:W-:Y:S01]  /*c110*/  FADD.FTZ R187, R119, R122 ;  /* 0x0000007a77bb7221 */ /* 0x004fe20000010000 */
[----:B------:R-:W-:Y:S01]  /*c120*/  PRMT R31, R26, 0x5410, R25 ;  /* 0x000054101a1f7816 */ /* 0x000fe20000000019 */
[C---:B------:R-:W-:Y:S01]  /*c130*/  HMMA.16816.F32.BF16 R32, R88.reuse, R70, R32 ;  /* 0x000000465820723c */ /* 0x040fe20000041820 */
[----:B------:R1:W-:Y:S02]  /*c140*/  MUFU.EX2 R119, R110 ;  /* 0x0000006e00777308 */ /* 0x0003e40000000800 */
[----:B------:R-:W-:Y:S01]  /*c150*/  @!P2 PRMT R26, R165, 0x5410, RZ ;  /* 0x00005410a51aa816 */ /* 0x000fe200000000ff */
[----:B------:R-:W-:Y:S01]  /*c160*/  @!P0 HFMA2.BF16_V2 R164, -RZ.H0_H0, RZ.H0_H0, -R25.H0_H0 ;  /* 0x200000ffffa48231 */ /* 0x000fe20000340919 */
[----:B------:R-:W-:Y:S01]  /*c170*/  ISETP.LE.U32.AND P2, PT, R60, UR12, PT ;  /* 0x0000000c3c007c0c */ /* 0x000fe2000bf43070 */
[----:B------:R-:W-:Y:S01]  /*c180*/  FADD.FTZ R187, R104, R187 ;  /* 0x000000bb68bb7221 */ /* 0x000fe20000010000 */
[----:B---3--:R-:W-:Y:S01]  /*c190*/  F2FP.BF16.F32.PACK_AB R92, R127, R78 ;  /* 0x0000004e7f5c723e */ /* 0x008fe200000010ff */
[----:B------:R-:W2:Y:S03]  /*c1a0*/  LDSM.16.MT88.4 R60, [R130+0x8000] ;  /* 0x00800000823c783b */ /* 0x000ea60000004200 */
[----:B------:R-:W-:Y:S01]  /*c1b0*/  @!P0 PRMT R25, R164, 0x5410, RZ ;  /* 0x00005410a4198816 */ /* 0x000fe200000000ff */
[----:B------:R-:W-:Y:S01]  /*c1c0*/  @!P6 HFMA2.BF16_V2 R163, -RZ.H0_H0, RZ.H0_H0, -R92.H0_H0 ;  /* 0x200000ffffa3e231 */ /* 0x000fe2000034095c */
[----:B------:R-:W-:Y:S02]  /*c1d0*/  ISETP.LE.U32.AND P0, PT, R3, UR12, PT ;  /* 0x0000000c03007c0c */ /* 0x000fe4000bf03070 */
[----:B------:R-:W-:Y:S01]  /*c1e0*/  PRMT R3, R92, 0x7632, R3 ;  /* 0x000076325c037816 */ /* 0x000fe20000000003 */
[----:B------:R-:W-:Y:S01]  /*c1f0*/  STG.E.U16 desc[UR20][R116.64+0x20], R26 ;  /* 0x0000201a74007986 */ /* 0x000fe2000c101514 */
[----:B------:R-:W-:Y:S01]  /*c200*/  LOP3.LUT R68, R190, 0xff, RZ, 0xc0, !PT ;  /* 0x000000ffbe447812 */ /* 0x000fe200078ec0ff */
[----:B-1----:R-:W-:Y:S01]  /*c210*/  FADD.FTZ R110, R78, R187 ;  /* 0x000000bb4e6e7221 */ /* 0x002fe20000010000 */
[----:B------:R-:W-:Y:S01]  /*c220*/  PRMT R72, R92, 0x5410, R3 ;  /* 0x000054105c487816 */ /* 0x000fe20000000003 */
[----:B------:R-:W-:Y:S01]  /*c230*/  @!P5 HFMA2.BF16_V2 R162, -RZ.H0_H0, RZ.H0_H0, -R3.H0_H0 ;  /* 0x200000ffffa2d231 */ /* 0x000fe20000340903 */
[----:B------:R-:W-:Y:S01]  /*c240*/  @!P6 PRMT R92, R163, 0x5410, RZ ;  /* 0x00005410a35ce816 */ /* 0x000fe200000000ff */
[----:B------:R-:W-:Y:S01]  /*c250*/  STG.E.U16 desc[UR20][R116.64+0x22], R25 ;  /* 0x0000221974007986 */ /* 0x000fe2000c101514 */
[----:B------:R-:W-:Y:S01]  /*c260*/  ISETP.LE.U32.AND P6, PT, R64, UR12, PT ;  /* 0x0000000c40007c0c */ /* 0x000fe2000bfc3070 */
[----:B------:R-:W-:Y:S01]  /*c270*/  FADD.FTZ R187, R127, R110 ;  /* 0x0000006e7fbb7221 */ /* 0x000fe20000010000 */
[----:B------:R-:W-:Y:S01]  /*c280*/  @!P5 PRMT R3, R162, 0x5410, RZ ;  /* 0x00005410a203d816 */ /* 0x000fe200000000ff */
[----:B------:R-:W-:Y:S01]  /*c290*/  STG.E.U16 desc[UR20][R114.64+0x30], R92 ;  /* 0x0000305c72007986 */ /* 0x000fe2000c101514 */
[----:B------:R-:W-:Y:S01]  /*c2a0*/  LOP3.LUT R64, R190, 0xffff, RZ, 0xc0, !PT ;  /* 0x0000ffffbe407812 */ /* 0x000fe200078ec0ff */
[----:B------:R-:W-:Y:S01]  /*c2b0*/  MUFU.EX2 R127, R108 ;  /* 0x0000006c007f7308 */ /* 0x000fe20000000800 */
[C---:B------:R-:W-:Y:S01]  /*c2c0*/  LOP3.LUT R190, R29.reuse, 0xff, RZ, 0xc0, !PT ;  /* 0x000000ff1dbe7812 */ /* 0x040fe200078ec0ff */
[----:B------:R1:W-:Y:S01]  /*c2d0*/  STG.E.U16 desc[UR20][R114.64+0x32], R3 ;  /* 0x0000320372007986 */ /* 0x0003e2000c101514 */
[----:B------:R-:W-:Y:S02]  /*c2e0*/  SHF.R.U32.HI R69, RZ, 0x8, R64 ;  /* 0x00000008ff457819 */ /* 0x000fe40000011640 */
[----:B------:R-:W-:Y:S02]  /*c2f0*/  LOP3.LUT R64, R29, 0xffff, RZ, 0xc0, !PT ;  /* 0x0000ffff1d407812 */ /* 0x000fe400078ec0ff */
[----:B------:R-:W-:Y:S02]  /*c300*/  SHF.R.U32.HI R29, RZ, 0x18, R29 ;  /* 0x00000018ff1d7819 */ /* 0x000fe4000001161d */
[----:B------:R-:W-:Y:S02]  /*c310*/  SHF.R.U32.HI R67, RZ, 0x8, R64 ;  /* 0x00000008ff437819 */ /* 0x000fe40000011640 */
[----:B------:R-:W-:Y:S02]  /*c320*/  PRMT R68, R68, 0x5410, R69 ;  /* 0x0000541044447816 */ /* 0x000fe40000000045 */
[----:B------:R-:W-:Y:S02]  /*c330*/  PRMT R190, R190, 0x5410, R67 ;  /* 0x00005410bebe7816 */ /* 0x000fe40000000043 */
[--C-:B------:R-:W-:Y:S01]  /*c340*/  PRMT R192, R192, 0x5410, R29.reuse ;  /* 0x00005410c0c07816 */ /* 0x100fe2000000001d */
[----:B------:R-:W-:Y:S01]  /*c350*/  LDSM.16.MT88.4 R64, [R130+0x6400] ;  /* 0x006400008240783b */ /* 0x000fe20000004200 */
[----:B----4-:R-:W-:Y:S01]  /*c360*/  F2FP.BF16.F32.PACK_AB R94, R126, R79 ;  /* 0x0000004f7e5e723e */ /* 0x010fe200000010ff */
[C---:B--2---:R-:W-:Y:S03]  /*c370*/  HMMA.16816.F32.BF16 R44, R88.reuse, R60, R44 ;  /* 0x0000003c582c723c */ /* 0x044fe6000004182c */
[----:B------:R-:W-:Y:S01]  /*c380*/  PRMT R29, R94, 0x7632, R29 ;  /* 0x000076325e1d7816 */ /* 0x000fe2000000001d */
[----:B------:R-:W-:Y:S02]  /*c390*/  @!P1 HFMA2.BF16_V2 R161, -RZ.H0_H0, RZ.H0_H0, -R94.H0_H0 ;  /* 0x200000ffffa19231 */ /* 0x000fe4000034095e */
[C---:B------:R-:W-:Y:S05]  /*c3a0*/  HMMA.16816.F32.BF16 R48, R88.reuse, R62, R48 ;  /* 0x0000003e5830723c */ /* 0x040fea0000041830 */
[----:B------:R-:W-:Y:S01]  /*c3b0*/  LOP3.LUT R60, R188, 0xff, RZ, 0xc0, !PT ;  /* 0x000000ffbc3c7812 */ /* 0x000fe200078ec0ff */
[----:B------:R-:W-:Y:S02]  /*c3c0*/  @!P3 HFMA2.BF16_V2 R160, -RZ.H0_H0, RZ.H0_H0, -R29.H0_H0 ;  /* 0x200000ffffa0b231 */ /* 0x000fe4000034091d */
[----:B-1----:R-:W-:Y:S01]  /*c3d0*/  IMAD.MOV.U32 R3, RZ, RZ, R2 ;  /* 0x000000ffff037224 */ /* 0x002fe200078e0002 */
[----:B------:R-:W-:Y:S02]  /*c3e0*/  ISETP.LE.U32.AND P5, PT, R60, UR12, PT ;  /* 0x0000000c3c007c0c */ /* 0x000fe4000bfa3070 */
[----:B------:R-:W1:Y:S02]  /*c3f0*/  LDSM.16.MT88.4 R60, [R128+0x8000] ;  /* 0x00800000803c783b */ /* 0x000e640000004200 */
[C---:B-1----:R-:W-:Y:S06]  /*c400*/  HMMA.16816.F32.BF16 R52, R88.reuse, R60, R52 ;  /* 0x0000003c5834723c */ /* 0x042fec0000041834 */
[----:B------:R-:W-:Y:S01]  /*c410*/  HMMA.16816.F32.BF16 R56, R88, R62, R56 ;  /* 0x0000003e5838723c */ /* 0x000fe20000041838 */
[----:B------:R-:W-:Y:S04]  /*c420*/  MUFU.EX2 R88, R123 ;  /* 0x0000007b00587308 */ /* 0x000fe80000000800 */
[--C-:B------:R-:W-:Y:S02]  /*c430*/  HSET2.LE.AND R61, R190, R105.reuse, PT ;  /* 0x00000069be3d7233 */ /* 0x100fe40003803000 */
[--C-:B------:R-:W-:Y:S01]  /*c440*/  HSET2.LE.AND R63, R68, R105.reuse, PT ;  /* 0x00000069443f7233 */ /* 0x100fe20003803000 */
[----:B------:R-:W-:Y:S01]  /*c450*/  FADD.FTZ R89, R111, R124 ;  /* 0x0000007c6f597221 */ /* 0x000fe20000010000 */
[----:B------:R-:W1:Y:S02]  /*c460*/  LDSM.16.MT88.4 R68, [R128+0x6400] ;  /* 0x006400008044783b */ /* 0x000e640000004200 */
[----:B------:R-:W2:Y:S01]  /*c470*/  MUFU.EX2 R111, R118 ;  /* 0x00000076006f7308 */ /* 0x000ea20000000800 */
[--C-:B------:R-:W-:Y:S01]  /*c480*/  HSET2.LE.AND R62, R192, R105.reuse, PT ;  /* 0x00000069c03e7233 */ /* 0x100fe20003803000 */
[----:B------:R-:W-:Y:S01]  /*c490*/  FADD.FTZ R194, R194, R89 ;  /* 0x00000059c2c27221 */ /* 0x000fe20000010000 */
[----:B------:R-:W-:Y:S02]  /*c4a0*/  LOP3.LUT R60, R61, R102, RZ, 0xc0, !PT ;  /* 0x000000663d3c7212 */ /* 0x000fe400078ec0ff */
[----:B------:R-:W-:Y:S01]  /*c4b0*/  SHF.R.U32.HI R91, RZ, 0x18, R188 ;  /* 0x00000018ff5b7819 */ /* 0x000fe200000116bc */
[----:B------:R-:W-:Y:S01]  /*c4c0*/  FADD.FTZ R194, R77, R194 ;  /* 0x000000c24dc27221 */ /* 0x000fe20000010000 */
[----:B------:R-:W-:Y:S03]  /*c4d0*/  LOP3.LUT R61, R62, R31, RZ, 0xc0, !PT ;  /* 0x0000001f3e3d7212 */ /* 0x000fe600078ec0ff */
[----:B------:R-:W-:Y:S01]  /*c4e0*/  MUFU.EX2 R124, R85 ;  /* 0x00000055007c7308 */ /* 0x000fe20000000800 */
[----:B------:R-:W-:Y:S01]  /*c4f0*/  HSET2.LE.AND R31, R76, R105, PT ;  /* 0x000000694c1f7233 */ /* 0x000fe20003803000 */
[----:B------:R-:W-:Y:S01]  /*c500*/  FADD.FTZ R191, R79, R194 ;  /* 0x000000c24fbf7221 */ /* 0x000fe20000010000 */
[----:B------:R-:W-:Y:S02]  /*c510*/  LOP3.LUT R62, R63, R72, RZ, 0xc0, !PT ;  /* 0x000000483f3e7212 */ /* 0x000fe400078ec0ff */
[----:B------:R-:W-:Y:S01]  /*c520*/  PRMT R72, R94, 0x5410, R29 ;  /* 0x000054105e487816 */ /* 0x000fe2000000001d */
[----:B------:R-:W-:Y:S01]  /*c530*/  FADD.FTZ R191, R126, R191 ;  /* 0x000000bf7ebf7221 */ /* 0x000fe20000010000 */
[----:B------:R-:W-:Y:S03]  /*c540*/  SHF.R.U32.HI R76, RZ, 0x10, R74 ;  /* 0x00000010ff4c7819 */ /* 0x000fe6000001164a */
[----:B------:R-:W-:Y:S01]  /*c550*/  MUFU.EX2 R126, R82 ;  /* 0x00000052007e7308 */ /* 0x000fe20000000800 */
[----:B------:R-:W-:Y:S02]  /*c560*/  LOP3.LUT R63, R31, R72, RZ, 0xc0, !PT ;  /* 0x000000481f3f7212 */ /* 0x000fe400078ec0ff */
[----:B------:R-:W-:Y:S01]  /*c570*/  SHF.R.U32.HI R31, RZ, 0x10, R188 ;  /* 0x00000010ff1f7819 */ /* 0x000fe200000116bc */
[----:B------:R-:W3:Y:S01]  /*c580*/  LDSM.16.MT88.4 R72, [R130+0x7400] ;  /* 0x007400008248783b */ /* 0x000ee20000004200 */
[----:B------:R-:W-:Y:S02]  /*c590*/  LOP3.LUT R76, R76, 0xff, RZ, 0xc0, !PT ;  /* 0x000000ff4c4c7812 */ /* 0x000fe400078ec0ff */
[----:B------:R-:W-:Y:S01]  /*c5a0*/  LOP3.LUT R31, R31, 0xff, RZ, 0xc0, !PT ;  /* 0x000000ff1f1f7812 */ /* 0x000fe200078ec0ff */
[C---:B------:R-:W-:Y:S02]  /*c5b0*/  HMMA.16816.F32.BF16 R4, R60.reuse, R64, R4 ;  /* 0x000000403c04723c */ /* 0x040fe40000041804 */
[----:B------:R-:W4:Y:S03]  /*c5c0*/  MUFU.EX2 R118, R112 ;  /* 0x0000007000767308 */ /* 0x000f260000000800 */
[----:B--2---:R-:W-:Y:S01]  /*c5d0*/  F2FP.BF16.F32.PACK_AB R102, R111, R88 ;  /* 0x000000586f66723e */ /* 0x004fe200000010ff */
[C---:B------:R-:W-:Y:S01]  /*c5e0*/  HMMA.16816.F32.BF16 R8, R60.reuse, R66, R8 ;  /* 0x000000423c08723c */ /* 0x040fe20000041808 */
[----:B------:R-:W2:Y:S04]  /*c5f0*/  LDSM.16.MT88.4 R64, [R128+0x7400] ;  /* 0x007400008040783b */ /* 0x000ea80000004200 */
[----:B------:R-:W-:Y:S01]  /*c600*/  @!P3 PRMT R29, R160, 0x5410, RZ ;  /* 0x00005410a01db816 */ /* 0x000fe200000000ff */
[----:B------:R-:W-:Y:S01]  /*c610*/  @!P2 HFMA2.BF16_V2 R158, -RZ.H0_H0, RZ.H0_H0, -R102.H0_H0 ;  /* 0x200000ffff9ea231 */ /* 0x000fe20000340966 */
[----:B------:R-:W-:Y:S02]  /*c620*/  @!P1 PRMT R94, R161, 0x5410, RZ ;  /* 0x00005410a15e9816 */ /* 0x000fe400000000ff */
[----:B------:R-:W-:Y:S01]  /*c630*/  ISETP.LE.U32.AND P3, PT, R76, UR12, PT ;  /* 0x0000000c4c007c0c */ /* 0x000fe2000bf63070 */
[C---:B-1----:R-:W-:Y:S01]  /*c640*/  HMMA.16816.F32.BF16 R36, R60.reuse, R68, R36 ;  /* 0x000000443c24723c */ /* 0x042fe20000041824 */
[----:B------:R-:W-:Y:S02]  /*c650*/  STG.E.U16 desc[UR20][R116.64+0x32], R29 ;  /* 0x0000321d74007986 */ /* 0x000fe4000c101514 */
[----:B------:R-:W-:Y:S02]  /*c660*/  ISETP.LE.U32.AND P1, PT, R31, UR12, PT ;  /* 0x0000000c1f007c0c */ /* 0x000fe4000bf23070 */
[----:B------:R-:W-:Y:S01]  /*c670*/  LOP3.LUT R76, R188, 0xffff, RZ, 0xc0, !PT ;  /* 0x0000ffffbc4c7812 */ /* 0x000fe200078ec0ff */
[----:B------:R-:W-:Y:S01]  /*c680*/  STG.E.U16 desc[UR20][R116.64+0x30], R94 ;  /* 0x0000305e74007986 */ /* 0x000fe2000c101514 */
[----:B------:R-:W-:Y:S01]  /*c690*/  PRMT R31, R102, 0x7632, R31 ;  /* 0x00007632661f7816 */ /* 0x000fe2000000001f */
[C---:B------:R-:W-:Y:S03]  /*c6a0*/  HMMA.16816.F32.BF16 R40, R60.reuse, R70, R40 ;  /* 0x000000463c28723c */ /* 0x040fe60000041828 */
[C---:B------:R-:W-:Y:S01]  /*c6b0*/  LOP3.LUT R89, R188.reuse, 0xffff, RZ, 0xc0, !PT ;  /* 0x0000ffffbc597812 */ /* 0x040fe200078ec0ff */
[----:B------:R-:W-:Y:S01]  /*c6c0*/  @!P0 HFMA2.BF16_V2 R152, -RZ.H0_H0, RZ.H0_H0, -R31.H0_H0 ;  /* 0x200000ffff988231 */ /* 0x000fe2000034091f */
[----:B------:R-:W-:Y:S02]  /*c6d0*/  LOP3.LUT R192, R188, 0xff, RZ, 0xc0, !PT ;  /* 0x000000ffbcc07812 */ /* 0x000fe400078ec0ff */
[----:B------:R-:W-:Y:S04]  /*c6e0*/  SHF.R.U32.HI R69, RZ, 0x8, R76 ;  /* 0x00000008ff457819 */ /* 0x000fe8000001164c */
[--C-:B------:R-:W-:Y:S01]  /*c6f0*/  SHF.R.U32.HI R90, RZ, 0x10, R188.reuse ;  /* 0x00000010ff5a7819 */ /* 0x100fe200000116bc */
[C---:B---3--:R-:W-:Y:S03]  /*c700*/  HMMA.16816.F32.BF16 R12, R60.reuse, R72, R12 ;  /* 0x000000483c0c723c */ /* 0x048fe6000004180c */
[----:B------:R-:W-:Y:S02]  /*c710*/  PRMT R76, R102, 0x5410, R31 ;  /* 0x00005410664c7816 */ /* 0x000fe4000000001f */
[----:B------:R-:W-:Y:S01]  /*c720*/  @!P2 PRMT R102, R158, 0x5410, RZ ;  /* 0x000054109e66a816 */ /* 0x000fe200000000ff */
[C---:B------:R-:W-:Y:S03]  /*c730*/  HMMA.16816.F32.BF16 R16, R60.reuse, R74, R16 ;  /* 0x0000004a3c10723c */ /* 0x040fe60000041810 */
[----:B------:R-:W-:Y:S01]  /*c740*/  ISETP.LE.U32.AND P2, PT, R91, UR12, PT ;  /* 0x0000000c5b007c0c */ /* 0x000fe2000bf43070 */
[----:B------:R-:W-:Y:S01]  /*c750*/  STG.E.U16 desc[UR20][R114.64+0x40], R102 ;  /* 0x0000406672007986 */ /* 0x000fe2000c101514 */
[----:B------:R-:W-:Y:S01]  /*c760*/  SHF.R.U32.HI R91, RZ, 0x8, R89 ;  /* 0x00000008ff5b7819 */ /* 0x000fe20000011659 */
[C---:B--2---:R-:W-:Y:S05]  /*c770*/  HMMA.16816.F32.BF16 R20, R60.reuse, R64, R20 ;  /* 0x000000403c14723c */ /* 0x044fea0000041814 */
[----:B------:R-:W-:Y:S01]  /*c780*/  PRMT R192, R192, 0x5410, R69 ;  /* 0x00005410c0c07816 */ /* 0x000fe20000000045 */
[C---:B------:R-:W-:Y:S05]  /*c790*/  HMMA.16816.F32.BF16 R32, R60.reuse, R66, R32 ;  /* 0x000000423c20723c */ /* 0x040fea0000041820 */
[----:B------:R-:W-:Y:S01]  /*c7a0*/  SHF.R.U32.HI R188, RZ, 0x18, R188 ;  /* 0x00000018ffbc7819 */ /* 0x000fe200000116bc */
[----:B------:R-:W-:Y:S01]  /*c7b0*/  IMAD.WIDE.U32 R68, R113, -0x2daee0ad, RZ ;  /* 0xd2511f5371447825 */ /* 0x000fe200078e00ff */
[----:B------:R-:W-:Y:S01]  /*c7c0*/  LOP3.LUT R89, R90, 0xff, RZ, 0xc0, !PT ;  /* 0x000000ff5a597812 */ /* 0x000fe200078ec0ff */
[----:B------:R1:W-:Y:S03]  /*c7d0*/  MUFU.EX2 R113, R95 ;  /* 0x0000005f00717308 */ /* 0x0003e60000000800 */
[----:B------:R-:W-:Y:S02]  /*c7e0*/  LOP3.LUT R90, R91, 0xffff, RZ, 0xc0, !PT ;  /* 0x0000ffff5b5a7812 */ /* 0x000fe400078ec0ff */
[----:B------:R-:W-:Y:S02]  /*c7f0*/  PRMT R188, R89, 0x5410, R188 ;  /* 0x0000541059bc7816 */ /* 0x000fe400000000bc */
[C-C-:B------:R-:W-:Y:S02]  /*c800*/  LOP3.LUT R89, R69.reuse, UR22, R120.reuse, 0x96, !PT ;  /* 0x0000001645597c12 */ /* 0x140fe4000f8e9678 */
[----:B------:R-:W-:Y:S02]  /*c810*/  LOP3.LUT R91, R69, UR22, R120, 0x96, !PT ;  /* 0x00000016455b7c12 */ /* 0x000fe4000f8e9678 */
[C---:B------:R-:W-:Y:S02]  /*c820*/  LOP3.LUT R190, R68.reuse, 0xffff, RZ, 0xc0, !PT ;  /* 0x0000ffff44be7812 */ /* 0x040fe400078ec0ff */
[C---:B------:R-:W-:Y:S02]  /*c830*/  LOP3.LUT R189, R68.reuse, 0xff, RZ, 0xc0, !PT ;  /* 0x000000ff44bd7812 */ /* 0x040fe400078ec0ff */
[--C-:B------:R-:W-:Y:S02]  /*c840*/  SHF.R.U32.HI R177, RZ, 0x10, R68.reuse ;  /* 0x00000010ffb17819 */ /* 0x100fe40000011644 */
[--C-:B------:R-:W-:Y:S02]  /*c850*/  SHF.R.U32.HI R103, RZ, 0x18, R68.reuse ;  /* 0x00000018ff677819 */ /* 0x100fe40000011644 */
[C---:B------:R-:W-:Y:S02]  /*c860*/  LOP3.LUT R125, R68.reuse, 0xff, RZ, 0xc0, !PT ;  /* 0x000000ff447d7812 */ /* 0x040fe400078ec0ff */
[----:B------:R-:W-:Y:S02]  /*c870*/  LOP3.LUT R123, R68, 0xffff, RZ, 0xc0, !PT ;  /* 0x0000ffff447b7812 */ /* 0x000fe400078ec0ff */
[--C-:B------:R-:W-:Y:S02]  /*c880*/  SHF.R.U32.HI R122, RZ, 0x10, R68.reuse ;  /* 0x00000010ff7a7819 */ /* 0x100fe40000011644 */
[----:B------:R-:W-:Y:S02]  /*c890*/  SHF.R.U32.HI R120, RZ, 0x18, R68 ;  /* 0x00000018ff787819 */ /* 0x000fe40000011644 */
[C---:B------:R-:W-:Y:S02]  /*c8a0*/  LOP3.LUT R68, R186.reuse, 0xffff, RZ, 0xc0, !PT ;  /* 0x0000ffffba447812 */ /* 0x040fe400078ec0ff */
[--C-:B------:R-:W-:Y:S02]  /*c8b0*/  SHF.R.U32.HI R69, RZ, 0x10, R186.reuse ;  /* 0x00000010ff457819 */ /* 0x100fe400000116ba */
[----:B------:R-:W-:Y:S02]  /*c8c0*/  LOP3.LUT R72, R186, 0xff, RZ, 0xc0, !PT ;  /* 0x000000ffba487812 */ /* 0x000fe400078ec0ff */
[----:B------:R-:W-:Y:S02]  /*c8d0*/  SHF.R.U32.HI R74, RZ, 0x18, R186 ;  /* 0x00000018ff4a7819 */ /* 0x000fe400000116ba */
[----:B------:R-:W-:Y:S01]  /*c8e0*/  SHF.R.U32.HI R71, RZ, 0x8, R68 ;  /* 0x00000008ff477819 */ /* 0x000fe20000011644 */
[----:B------:R-:W-:Y:S01]  /*c8f0*/  MUFU.EX2 R186, R109 ;  /* 0x0000006d00ba7308 */ /* 0x000fe20000000800 */
[----:B------:R-:W-:Y:S02]  /*c900*/  LOP3.LUT R69, R69, 0xff, RZ, 0xc0, !PT ;  /* 0x000000ff45457812 */ /* 0x000fe400078ec0ff */
[----:B------:R-:W-:Y:S02]  /*c910*/  PRMT R72, R72, 0x5410, R71 ;  /* 0x0000541048487816 */ /* 0x000fe40000000047 */
[----:B------:R-:W-:Y:S02]  /*c920*/  PRMT R74, R69, 0x5410, R74 ;  /* 0x00005410454a7816 */ /* 0x000fe4000000004a */
[----:B------:R-:W2:Y:S01]  /*c930*/  LDSM.16.MT88.4 R68, [R130+0x8400] ;  /* 0x008400008244783b */ /* 0x000ea20000004200 */
[----:B------:R-:W-:Y:S02]  /*c940*/  @!P0 PRMT R31, R152, 0x5410, RZ ;  /* 0x00005410981f8816 */ /* 0x000fe400000000ff */
[----:B------:R-:W-:Y:S01]  /*c950*/  MUFU.EX2 R109, R81 ;  /* 0x00000051006d7308 */ /* 0x000fe20000000800 */
[----:B------:R-:W-:Y:S02]  /*c960*/  ISETP.LE.U32.AND P0, PT, R90, UR12, PT ;  /* 0x0000000c5a007c0c */ /* 0x000fe4000bf03070 */
[--C-:B------:R-:W-:Y:S02]  /*c970*/  HSET2.LE.AND R65, R72, R105.reuse, PT ;  /* 0x0000006948417233 */ /* 0x100fe40003803000 */
[--C-:B------:R-:W-:Y:S01]  /*c980*/  HSET2.LE.AND R73, R74, R105.reuse, PT ;  /* 0x000000694a497233 */ /* 0x100fe20003803000 */
[----:B------:R-:W-:Y:S01]  /*c990*/  STG.E.U16 desc[UR20][R114.64+0x42], R31 ;  /* 0x0000421f72007986 */ /* 0x000fe2000c101514 */
[----:B----4-:R-:W-:Y:S03]  /*c9a0*/  F2FP.BF16.F32.PACK_AB R100, R118, R119 ;  /* 0x000000777664723e */ /* 0x010fe600000010ff */
[----:B------:R-:W3:Y:S01]  /*c9b0*/  MUFU.EX2 R90, R93 ;  /* 0x0000005d005a7308 */ /* 0x000ee20000000800 */
[----:B------:R-:W-:Y:S02]  /*c9c0*/  LOP3.LUT R72, R65, R76, RZ, 0xc0, !PT ;  /* 0x0000004c41487212 */ /* 0x000fe400078ec0ff */
[----:B------:R-:W4:Y:S01]  /*c9d0*/  LDSM.16.MT88.4 R64, [R128+0x8400] ;  /* 0x008400008040783b */ /* 0x000f220000004200 */
[----:B-1----:R-:W-:Y:S01]  /*c9e0*/  PRMT R95, R100, 0x7632, R95 ;  /* 0x00007632645f7816 */ /* 0x002fe2000000005f */
[----:B------:R-:W-:Y:S01]  /*c9f0*/  @!P5 HFMA2.BF16_V2 R149, -RZ.H0_H0, RZ.H0_H0, -R100.H0_H0 ;  /* 0x200000ffff95d231 */ /* 0x000fe20000340964 */
[----:B------:R-:W-:Y:S02]  /*ca00*/  F2FP.BF16.F32.PACK_AB R101, R124, R121 ;  /* 0x000000797c65723e */ /* 0x000fe400000010ff */
[----:B------:R-:W-:Y:S01]  /*ca10*/  HSET2.LE.AND R75, R192, R105, PT ;  /* 0x00000069c04b7233 */ /* 0x000fe20003803000 */
[----:B------:R-:W-:Y:S01]  /*ca20*/  FADD.FTZ R192, R88, R187 ;  /* 0x000000bb58c07221 */ /* 0x000fe20000010000 */
[----:B------:R-:W-:Y:S01]  /*ca30*/  PRMT R74, R100, 0x5410, R95 ;  /* 0x00005410644a7816 */ /* 0x000fe2000000005f */
[----:B------:R-:W-:Y:S01]  /*ca40*/  LDSM.16.MT88.4 R76, [R128+0x6800] ;  /* 0x00680000804c783b */ /* 0x000fe20000004200 */
[----:B------:R-:W-:Y:S01]  /*ca50*/  @!P5 PRMT R100, R149, 0x5410, RZ ;  /* 0x000054109564d816 */ /* 0x000fe200000000ff */
[----:B------:R-:W-:Y:S01]  /*ca60*/  @!P0 HFMA2.BF16_V2 R148, -RZ.H0_H0, RZ.H0_H0, -R95.H0_H0 ;  /* 0x200000ffff948231 */ /* 0x000fe2000034095f */
[----:B------:R-:W-:Y:S01]  /*ca70*/  PRMT R98, R101, 0x7632, R98 ;  /* 0x0000763265627816 */ /* 0x000fe20000000062 */
[----:B------:R-:W-:Y:S01]  /*ca80*/  @!P1 HFMA2.BF16_V2 R134, -RZ.H0_H0, RZ.H0_H0, -R101.H0_H0 ;  /* 0x200000ffff869231 */ /* 0x000fe20000340965 */
[----:B------:R-:W-:Y:S01]  /*ca90*/  LOP3.LUT R74, R75, R74, RZ, 0xc0, !PT ;  /* 0x0000004a4b4a7212 */ /* 0x000fe200078ec0ff */
[----:B---3--:R-:W-:Y:S01]  /*caa0*/  FADD.FTZ R194, R90, R191 ;  /* 0x000000bf5ac27221 */ /* 0x008fe20000010000 */
[----:B------:R-:W-:Y:S01]  /*cab0*/  F2FP.BF16.F32.PACK_AB R104, R113, R90 ;  /* 0x0000005a7168723e */ /* 0x000fe200000010ff */
[----:B------:R-:W-:Y:S01]  /*cac0*/  @!P2 HFMA2.BF16_V2 R139, -RZ.H0_H0, RZ.H0_H0, -R98.H0_H0 ;  /* 0x200000ffff8ba231 */ /* 0x000fe20000340962 */
[----:B------:R-:W-:Y:S01]  /*cad0*/  @!P0 PRMT R95, R148, 0x5410, RZ ;  /* 0x00005410945f8816 */ /* 0x000fe200000000ff */
[----:B------:R-:W-:Y:S01]  /*cae0*/  FADD.FTZ R192, R111, R192 ;  /* 0x000000c06fc07221 */ /* 0x000fe20000010000 */
[----:B------:R-:W-:Y:S01]  /*caf0*/  PRMT R93, R104, 0x7632, R93 ;  /* 0x00007632685d7816 */ /* 0x000fe2000000005d */
[----:B------:R-:W-:Y:S01]  /*cb00*/  @!P3 HFMA2.BF16_V2 R157, -RZ.H0_H0, RZ.H0_H0, -R104.H0_H0 ;  /* 0x200000ffff9db231 */ /* 0x000fe20000340968 */
[----:B------:R-:W-:Y:S01]  /*cb10*/  PRMT R75, R101, 0x5410, R98 ;  /* 0x00005410654b7816 */ /* 0x000fe20000000062 */
[----:B------:R-:W-:Y:S01]  /*cb20*/  FADD.FTZ R194, R113, R194 ;  /* 0x000000c271c27221 */ /* 0x000fe20000010000 */
[----:B------:R-:W-:Y:S01]  /*cb30*/  @!P1 PRMT R101, R134, 0x5410, RZ ;  /* 0x0000541086659816 */ /* 0x000fe200000000ff */
[----:B------:R-:W-:Y:S01]  /*cb40*/  @!P6 HFMA2.BF16_V2 R151, -RZ.H0_H0, RZ.H0_H0, -R93.H0_H0 ;  /* 0x200000ffff97e231 */ /* 0x000fe2000034095d */
[----:B------:R-:W-:Y:S01]  /*cb50*/  @!P2 PRMT R98, R139, 0x5410, RZ ;  /* 0x000054108b62a816 */ /* 0x000fe200000000ff */
[----:B------:R-:W-:Y:S01]  /*cb60*/  FADD.FTZ R119, R119, R192 ;  /* 0x000000c077777221 */ /* 0x000fe20000010000 */
[C---:B--2---:R-:W-:Y:S03]  /*cb70*/  HMMA.16816.F32.BF16 R44, R60.reuse, R68, R44 ;  /* 0x000000443c2c723c */ /* 0x044fe6000004182c */
[----:B------:R-:W-:Y:S01]  /*cb80*/  ISETP.LE.U32.AND P1, PT, R125, UR12, PT ;  /* 0x0000000c7d007c0c */ /* 0x000fe2000bf23070 */
[----:B------:R-:W-:Y:S01]  /*cb90*/  FADD.FTZ R121, R121, R194 ;  /* 0x000000c279797221 */ /* 0x000fe20000010000 */
[----:B------:R-:W-:Y:S01]  /*cba0*/  LOP3.LUT R110, R177, 0xff, RZ, 0xc0, !PT ;  /* 0x000000ffb16e7812 */ /* 0x000fe200078ec0ff */
[C---:B------:R-:W-:Y:S01]  /*cbb0*/  HMMA.16816.F32.BF16 R48, R60.reuse, R70, R48 ;  /* 0x000000463c30723c */ /* 0x040fe20000041830 */
[----:B------:R-:W1:Y:S04]  /*cbc0*/  MUFU.EX2 R177, R83 ;  /* 0x0000005300b17308 */ /* 0x000e680000000800 */
[----:B------:R-:W-:Y:S01]  /*cbd0*/  PRMT R68, R104, 0x5410, R93 ;  /* 0x0000541068447816 */ /* 0x000fe2000000005d */
[----:B------:R-:W-:Y:S01]  /*cbe0*/  FADD.FTZ R119, R118, R119 ;  /* 0x0000007776777221 */ /* 0x000fe20000010000 */
[C---:B----4-:R-:W-:Y:S04]  /*cbf0*/  HMMA.16816.F32.BF16 R52, R60.reuse, R64, R52 ;  /* 0x000000403c34723c */ /* 0x050fe80000041834 */
[----:B------:R-:W-:Y:S01]  /*cc00*/  LOP3.LUT R73, R73, R68, RZ, 0xc0, !PT ;  /* 0x0000004449497212 */ /* 0x000fe200078ec0ff */
[----:B------:R-:W-:Y:S01]  /*cc10*/  FADD.FTZ R124, R124, R121 ;  /* 0x000000797c7c7221 */ /* 0x000fe20000010000 */
[----:B------:R-:W-:Y:S01]  /*cc20*/  HMMA.16816.F32.BF16 R56, R60, R66, R56 ;  /* 0x000000423c38723c */ /* 0x000fe20000041838 */
[----:B------:R-:W2:Y:S04]  /*cc30*/  LDSM.16.MT88.4 R68, [R130+0x6800] ;  /* 0x006800008244783b */ /* 0x000ea80000004200 */
[--C-:B------:R-:W-:Y:S02]  /*cc40*/  HSET2.LE.AND R64, R188, R105.reuse, PT ;  /* 0x00000069bc407233 */ /* 0x100fe40003803000 */
[C---:B------:R-:W-:Y:S01]  /*cc50*/  LOP3.LUT R65, R89.reuse, 0xff, RZ, 0xc0, !PT ;  /* 0x000000ff59417812 */ /* 0x040fe200078ec0ff */
[----:B------:R3:W4:Y:S01]  /*cc60*/  MUFU.EX2 R188, R80 ;  /* 0x0000005000bc7308 */ /* 0x0007220000000800 */
[----:B------:R-:W5:Y:S02]  /*cc70*/  LDSM.16.MT88.4 R60, [R130+0x7800] ;  /* 0x00780000823c783b */ /* 0x000f640000004200 */
[----:B------:R-:W-:Y:S02]  /*cc80*/  LOP3.LUT R75, R64, R75, RZ, 0xc0, !PT ;  /* 0x0000004b404b7212 */ /* 0x000fe400078ec0ff */
[----:B------:R-:W-:Y:S02]  /*cc90*/  LOP3.LUT R64, R89, 0xffff, RZ, 0xc0, !PT ;  /* 0x0000ffff59407812 */ /* 0x000fe400078ec0ff */
[----:B------:R-:W-:Y:S02]  /*cca0*/  @!P3 PRMT R104, R157, 0x5410, RZ ;  /* 0x000054109d68b816 */ /* 0x000fe400000000ff */
[----:B------:R-:W-:Y:S02]  /*ccb0*/  ISETP.LE.U32.AND P3, PT, R65, UR12, PT ;  /* 0x0000000c41007c0c */ /* 0x000fe4000bf63070 */
[----:B------:R-:W-:Y:S01]  /*ccc0*/  @!P6 PRMT R93, R151, 0x5410, RZ ;  /* 0x00005410975de816 */ /* 0x000fe200000000ff */
[----:B------:R-:W-:Y:S01]  /*ccd0*/  STG.E.U16 desc[UR20][R116.64+0x40], R104 ;  /* 0x0000406874007986 */ /* 0x000fe2000c101514 */
[----:B-1----:R-:W-:Y:S02]  /*cce0*/  F2FP.BF16.F32.PACK_AB R112, R126, R177 ;  /* 0x000000b17e70723e */ /* 0x002fe400000010ff */
[----:B------:R-:W-:Y:S01]  /*ccf0*/  PRMT R108, R110, 0x5410, R103 ;  /* 0x000054106e6c7816 */ /* 0x000fe20000000067 */
[----:B------:R-:W-:Y:S01]  /*cd00*/  STG.E.U16 desc[UR20][R116.64+0x42], R93 ;  /* 0x0000425d74007986 */ /* 0x000fe2000c101514 */
[----:B------:R-:W-:Y:S02]  /*cd10*/  LOP3.LUT R110, R91, 0xff, RZ, 0xc0, !PT ;  /* 0x000000ff5b6e7812 */ /* 0x000fe400078ec0ff */
[----:B------:R-:W-:Y:S01]  /*cd20*/  LOP3.LUT R122, R122, 0xff, RZ, 0xc0, !PT ;  /* 0x000000ff7a7a7812 */ /* 0x000fe200078ec0ff */
[----:B------:R-:W-:Y:S01]  /*cd30*/  STG.E.U16 desc[UR20][R114.64+0x50], R100 ;  /* 0x0000506472007986 */ /* 0x000fe2000c101514 */
[----:B------:R-:W-:Y:S02]  /*cd40*/  SHF.R.U32.HI R190, RZ, 0x8, R190 ;  /* 0x00000008ffbe7819 */ /* 0x000fe400000116be */
[----:B------:R-:W-:Y:S01]  /*cd50*/  ISETP.LE.U32.AND P2, PT, R122, UR12, PT ;  /* 0x0000000c7a007c0c */ /* 0x000fe2000bf43070 */
[----:B------:R-:W-:Y:S01]  /*cd60*/  STG.E.U16 desc[UR20][R114.64+0x52], R95 ;  /* 0x0000525f72007986 */ /* 0x000fe2000c101514 */
[----:B------:R-:W-:Y:S02]  /*cd70*/  PRMT R86, R189, 0x5410, R190 ;  /* 0x00005410bd567816 */ /* 0x000fe400000000be */
[----:B------:R4:W1:Y:S01]  /*cd80*/  MUFU.EX2 R190, R106 ;  /* 0x0000006a00be7308 */ /* 0x0008620000000800 */
[----:B------:R-:W-:Y:S01]  /*cd90*/  STG.E.U16 desc[UR20][R116.64+0x50], R101 ;  /* 0x0000506574007986 */ /* 0x000fe2000c101514 */
[----:B------:R-:W-:Y:S02]  /*cda0*/  SHF.R.U32.HI R123, RZ, 0x8, R123 ;  /* 0x00000008ff7b7819 */ /* 0x000fe4000001167b */
[--C-:B------:R-:W-:Y:S01]  /*cdb0*/  HSET2.LE.AND R86, R86, R105.reuse, PT ;  /* 0x0000006956567233 */ /* 0x100fe20003803000 */
[----:B------:R-:W-:Y:S01]  /*cdc0*/  STG.E.U16 desc[UR20][R116.64+0x52], R98 ;  /* 0x0000526274007986 */ /* 0x000fe2000c101514 */
[C---:B--2---:R-:W-:Y:S05]  /*cdd0*/  HMMA.16816.F32.BF16 R4, R72.reuse, R68, R4 ;  /* 0x000000444804723c */ /* 0x044fea0000041804 */
[----:B------:R-:W-:Y:S01]  /*cde0*/  @!P2 HFMA2.BF16_V2 R135, -RZ.H0_H0, RZ.H0_H0, -R112.H0_H0 ;  /* 0x200000ffff87a231 */ /* 0x000fe20000340970 */
[C---:B------:R-:W-:Y:S05]  /*cdf0*/  HMMA.16816.F32.BF16 R8, R72.reuse, R70, R8 ;  /* 0x000000464808723c */ /* 0x040fea0000041808 */
[----:B------:R-:W-:Y:S01]  /*ce00*/  SHF.R.U32.HI R68, RZ, 0x8, R64 ;  /* 0x00000008ff447819 */ /* 0x000fe20000011640 */
[C---:B------:R-:W-:Y:S01]  /*ce10*/  HMMA.16816.F32.BF16 R36, R72.reuse, R76, R36 ;  /* 0x0000004c4824723c */ /* 0x040fe20000041824 */
[----:B------:R-:W2:Y:S04]  /*ce20*/  LDSM.16.MT88.4 R64, [R128+0x7800] ;  /* 0x007800008040783b */ /* 0x000ea80000004200 */
[----:B------:R-:W-:Y:S01]  /*ce30*/  LOP3.LUT R68, R68, 0xffff, RZ, 0xc0, !PT ;  /* 0x0000ffff44447812 */ /* 0x000fe200078ec0ff */
[C---:B------:R-:W-:Y:S03]  /*ce40*/  HMMA.16816.F32.BF16 R40, R72.reuse, R78, R40 ;  /* 0x0000004e4828723c */ /* 0x040fe60000041828 */
[----:B------:R-:W-:Y:S02]  /*ce50*/  ISETP.LE.U32.AND P6, PT, R68, UR12, PT ;  /* 0x0000000c44007c0c */ /* 0x000fe4000bfc3070 */
[----:B------:R-:W-:Y:S01]  /*ce60*/  LOP3.LUT R68, R91, 0xffff, RZ, 0xc0, !PT ;  /* 0x0000ffff5b447812 */ /* 0x000fe200078ec0ff */
[C---:B-----5:R-:W-:Y:S05]  /*ce70*/  HMMA.16816.F32.BF16 R12, R72.reuse, R60, R12 ;  /* 0x0000003c480c723c */ /* 0x060fea000004180c */
[----:B------:R-:W-:Y:S01]  /*ce80*/  SHF.R.U32.HI R77, RZ, 0x8, R68 ;  /* 0x00000008ff4d7819 */ /* 0x000fe20000011644 */
[C---:B------:R-:W-:Y:S01]  /*ce90*/  HMMA.16816.F32.BF16 R16, R72.reuse, R62, R16 ;  /* 0x0000003e4810723c */ /* 0x040fe20000041810 */
[----:B------:R-:W5:Y:S04]  /*cea0*/  LDSM.16.MT88.4 R68, [R130+0x8800] ;  /* 0x008800008244783b */ /* 0x000f680000004200 */
[----:B------:R-:W-:Y:S02]  /*ceb0*/  SHF.R.U32.HI R76, RZ, 0x18, R89 ;  /* 0x00000018ff4c7819 */ /* 0x000fe40000011659 */
[----:B------:R-:W-:Y:S02]  /*cec0*/  PRMT R110, R110, 0x5410, R77 ;  /* 0x000054106e6e7816 */ /* 0x000fe4000000004d */
[----:B------:R-:W-:Y:S02]  /*ced0*/  ISETP.LE.U32.AND P5, PT, R76, UR12, PT ;  /* 0x0000000c4c007c0c */ /* 0x000fe4000bfa3070 */
[--C-:B------:R-:W-:Y:S02]  /*cee0*/  SHF.R.U32.HI R76, RZ, 0x10, R91.reuse ;  /* 0x00000010ff4c7819 */ /* 0x100fe4000001165b */
[----:B------:R-:W-:Y:S02]  /*cef0*/  SHF.R.U32.HI R91, RZ, 0x18, R91 ;  /* 0x00000018ff5b7819 */ /* 0x000fe4000001165b */
[----:B---3--:R-:W-:Y:S02]  /*cf00*/  LOP3.LUT R80, R76, 0xff, RZ, 0xc0, !PT ;  /* 0x000000ff4c507812 */ /* 0x008fe400078ec0ff */
[----:B------:R-:W3:Y:S01]  /*cf10*/  LDSM.16.MT88.4 R76, [R128+0x8800] ;  /* 0x00880000804c783b */ /* 0x000ee20000004200 */
[--C-:B------:R-:W-:Y:S02]  /*cf20*/  HSET2.LE.AND R81, R110, R105.reuse, PT ;  /* 0x000000696e517233 */ /* 0x100fe40003803000 */
[----:B------:R-:W-:Y:S02]  /*cf30*/  PRMT R60, R80, 0x5410, R91 ;  /* 0x00005410503c7816 */ /* 0x000fe4000000005b */
[--C-:B------:R-:W-:Y:S01]  /*cf40*/  HSET2.LE.AND R80, R108, R105.reuse, PT ;  /* 0x000000696c507233 */ /* 0x100fe20003803000 */
[C---:B--2---:R-:W-:Y:S03]  /*cf50*/  HMMA.16816.F32.BF16 R20, R72.reuse, R64, R20 ;  /* 0x000000404814723c */ /* 0x044fe60000041814 */
[----:B------:R-:W-:Y:S02]  /*cf60*/  HSET2.LE.AND R85, R60, R105, PT ;  /* 0x000000693c557233 */ /* 0x000fe40003803000 */
[----:B------:R-:W2:Y:S01]  /*cf70*/  LDSM.16.MT88.4 R60, [R130+0x6c00] ;  /* 0x006c0000823c783b */ /* 0x000ea20000004200 */
[C---:B------:R-:W-:Y:S05]  /*cf80*/  HMMA.16816.F32.BF16 R32, R72.reuse, R66, R32 ;  /* 0x000000424820723c */ /* 0x040fea0000041820 */
[----:B------:R-:W-:Y:S01]  /*cf90*/  F2FP.BF16.F32.PACK_AB R108, R127, R186 ;  /* 0x000000ba7f6c723e */ /* 0x000fe200000010ff */
[----:B------:R-:W-:Y:S01]  /*cfa0*/  FADD.FTZ R186, R186, R119 ;  /* 0x00000077baba7221 */ /* 0x000fe20000010000 */
[----:B------:R-:W2:Y:S01]  /*cfb0*/  LDSM.16.MT88.4 R64, [R128+0x6c00] ;  /* 0x006c00008040783b */ /* 0x000ea20000004200 */
[----:B----4-:R-:W-:Y:S03]  /*cfc0*/  F2FP.BF16.F32.PACK_AB R106, R188, R109 ;  /* 0x0000006dbc6a723e */ /* 0x010fe600000010ff */
[----:B-1----:R-:W-:Y:S01]  /*cfd0*/  F2FP.BF16.F32.PACK_AB R110, R190, R107 ;  /* 0x0000006bbe6e723e */ /* 0x002fe200000010ff */
[C---:B-----5:R-:W-:Y:S03]  /*cfe0*/  HMMA.16816.F32.BF16 R44, R72.reuse, R68, R44 ;  /* 0x00000044482c723c */ /* 0x060fe6000004182c */
[----:B------:R-:W-:Y:S01]  /*cff0*/  PRMT R103, R108, 0x7632, R103 ;  /* 0x000076326c677816 */ /* 0x000fe20000000067 */
[----:B------:R-:W-:Y:S01]  /*d000*/  @!P3 HFMA2.BF16_V2 R138, -RZ.H0_H0, RZ.H0_H0, -R108.H0_H0 ;  /* 0x200000ffff8ab231 */ /* 0x000fe2000034096c */
[----:B------:R-:W-:Y:S01]  /*d010*/  PRMT R97, R106, 0x7632, R97 ;  /* 0x000076326a617816 */ /* 0x000fe20000000061 */
[C---:B------:R-:W-:Y:S01]  /*d020*/  HMMA.16816.F32.BF16 R48, R72.reuse, R70, R48 ;  /* 0x000000464830723c */ /* 0x040fe20000041830 */
[----:B------:R-:W1:Y:S04]  /*d030*/  LDSM.16.MT88.4 R68, [R130+0x7c00] ;  /* 0x007c00008244783b */ /* 0x000e680000004200 */
[----:B------:R-:W-:Y:S01]  /*d040*/  PRMT R99, R110, 0x7632, R99 ;  /* 0x000076326e637816 */ /* 0x000fe20000000063 */
[----:B------:R-:W-:Y:S01]  /*d050*/  @!P6 HFMA2.BF16_V2 R137, -RZ.H0_H0, RZ.H0_H0, -R103.H0_H0 ;  /* 0x200000ffff89e231 */ /* 0x000fe20000340967 */
[----:B------:R-:W-:Y:S01]  /*d060*/  PRMT R105, R112, 0x7632, R105 ;  /* 0x0000763270697816 */ /* 0x000fe20000000069 */
[----:B------:R-:W-:Y:S01]  /*d070*/  @!P5 HFMA2.BF16_V2 R143, -RZ.H0_H0, RZ.H0_H0, -R97.H0_H0 ;  /* 0x200000ffff8fd231 */ /* 0x000fe20000340961 */
[C---:B---3--:R-:W-:Y:S03]  /*d080*/  HMMA.16816.F32.BF16 R52, R72.reuse, R76, R52 ;  /* 0x0000004c4834723c */ /* 0x048fe60000041834 */
[----:B------:R-:W-:Y:S01]  /*d090*/  SHF.R.U32.HI R89, RZ, 0x10, R89 ;  /* 0x00000010ff597819 */ /* 0x000fe20000011659 */
[----:B------:R-:W-:Y:S01]  /*d0a0*/  @!P1 HFMA2.BF16_V2 R142, -RZ.H0_H0, RZ.H0_H0, -R110.H0_H0 ;  /* 0x200000ffff8e9231 */ /* 0x000fe2000034096e */
[----:B------:R-:W-:Y:S01]  /*d0b0*/  PRMT R84, R108, 0x5410, R103 ;  /* 0x000054106c547816 */ /* 0x000fe20000000067 */
[----:B------:R-:W-:Y:S05]  /*d0c0*/  HMMA.16816.F32.BF16 R56, R72, R78, R56 ;  /* 0x0000004e4838723c */ /* 0x000fea0000041838 */
[----:B------:R-:W-:Y:S01]  /*d0d0*/  PRMT R76, R106, 0x5410, R97 ;  /* 0x000054106a4c7816 */ /* 0x000fe20000000061 */
[----:B------:R-:W-:Y:S01]  /*d0e0*/  FADD.FTZ R109, R109, R124 ;  /* 0x0000007c6d6d7221 */ /* 0x000fe20000010000 */
[----:B------:R-:W-:Y:S01]  /*d0f0*/  PRMT R77, R110, 0x5410, R99 ;  /* 0x000054106e4d7816 */ /* 0x000fe20000000063 */
[----:B------:R-:W-:Y:S03]  /*d100*/  FADD.FTZ R186, R127, R186 ;  /* 0x000000ba7fba7221 */ /* 0x000fe60000010000 */
[----:B------:R-:W-:Y:S01]  /*d110*/  PRMT R87, R112, 0x5410, R105 ;  /* 0x0000541070577816 */ /* 0x000fe20000000069 */
[----:B------:R-:W-:Y:S01]  /*d120*/  FADD.FTZ R188, R188, R109 ;  /* 0x0000006dbcbc7221 */ /* 0x000fe20000010000 */
[----:B------:R-:W-:Y:S01]  /*d130*/  LOP3.LUT R89, R89, 0xff, RZ, 0xc0, !PT ;  /* 0x000000ff59597812 */ /* 0x000fe200078ec0ff */
[----:B------:R-:W-:Y:S01]  /*d140*/  FADD.FTZ R107, R107, R186 ;  /* 0x000000ba6b6b7221 */ /* 0x000fe20000010000 */
[----:B------:R-:W-:Y:S01]  /*d150*/  LOP3.LUT R84, R81, R84, RZ, 0xc0, !PT ;  /* 0x0000005451547212 */ /* 0x000fe200078ec0ff */
[----:B------:R-:W-:Y:S01]  /*d160*/  FADD.FTZ R177, R177, R188 ;  /* 0x000000bcb1b17221 */ /* 0x000fe20000010000 */
[----:B------:R-:W-:Y:S01]  /*d170*/  LOP3.LUT R85, R85, R76, RZ, 0xc0, !PT ;  /* 0x0000004c55557212 */ /* 0x000fe200078ec0ff */
[----:B------:R-:W-:Y:S01]  /*d180*/  FADD.FTZ R188, R190, R107 ;  /* 0x0000006bbebc7221 */ /* 0x000fe20000010000 */
[----:B------:R-:W-:Y:S01]  /*d190*/  LOP3.LUT R86, R86, R77, RZ, 0xc0, !PT ;  /* 0x0000004d56567212 */ /* 0x000fe200078ec0ff */
[----:B------:R-:W-:Y:S01]  /*d1a0*/  FADD.FTZ R186, R126, R177 ;  /* 0x000000b17eba7221 */ /* 0x000fe20000010000 */
[----:B------:R-:W-:Y:S02]  /*d1b0*/  LOP3.LUT R87, R80, R87, RZ, 0xc0, !PT ;  /* 0x0000005750577212 */ /* 0x000fe400078ec0ff */
[----:B------:R-:W-:Y:S02]  /*d1c0*/  ISETP.LE.U32.AND P0, PT, R89, UR12, PT ;  /* 0x0000000c59007c0c */ /* 0x000fe4000bf03070 */
[----:B------:R-:W3:Y:S01]  /*d1d0*/  LDSM.16.MT88.4 R88, [R128+0x7c00] ;  /* 0x007c00008058783b */ /* 0x000ee20000004200 */
[----:B------:R-:W-:Y:S02]  /*d1e0*/  @!P3 PRMT R108, R138, 0x5410, RZ ;  /* 0x000054108a6cb816 */ /* 0x000fe400000000ff */
[C---:B--2---:R-:W-:Y:S05]  /*d1f0*/  HMMA.16816.F32.BF16 R80, R84.reuse, R60, R4 ;  /* 0x0000003c5450723c */ /* 0x044fea0000041804 */
[----:B------:R-:W2:Y:S01]  /*d200*/  LDSM.16.MT88.4 R4, [R130+0x8c00] ;  /* 0x008c00008204783b */ /* 0x000ea20000004200 */
[C---:B------:R-:W-:Y:S05]  /*d210*/  HMMA.16816.F32.BF16 R76, R84.reuse, R62, R8 ;  /* 0x0000003e544c723c */ /* 0x040fea0000041808 */
[----:B------:R-:W-:Y:S01]  /*d220*/  @!P6 PRMT R103, R137, 0x5410, RZ ;  /* 0x000054108967e816 */ /* 0x000fe200000000ff */
[C---:B------:R-:W-:Y:S01]  /*d230*/  HMMA.16816.F32.BF16 R36, R84.reuse, R64, R36 ;  /* 0x000000405424723c */ /* 0x040fe20000041824 */
[----:B------:R-:W4:Y:S02]  /*d240*/  LDSM.16.MT88.4 R8, [R128+0x8c00] ;  /* 0x008c00008008783b */ /* 0x000f240000004200 */
[----:B------:R-:W-:Y:S02]  /*d250*/  ISETP.LE.U32.AND P6, PT, R120, UR12, PT ;  /* 0x0000000c78007c0c */ /* 0x000fe4000bfc3070 */
[----:B------:R-:W-:Y:S01]  /*d260*/  @!P5 PRMT R97, R143, 0x5410, RZ ;  /* 0x000054108f61d816 */ /* 0x000fe200000000ff */
[C---:B------:R-:W-:Y:S03]  /*d270*/  HMMA.16816.F32.BF16 R40, R84.reuse, R66, R40 ;  /* 0x000000425428723c */ /* 0x040fe60000041828 */
[----:B------:R2:W-:Y:S02]  /*d280*/  STG.E.U16 desc[UR20][R114.64+0x60], R108 ;  /* 0x0000606c72007986 */ /* 0x0005e4000c101514 */
[----:B------:R-:W-:Y:S01]  /*d290*/  @!P1 PRMT R110, R142, 0x5410, RZ ;  /* 0x000054108e6e9816 */ /* 0x000fe200000000ff */
[C---:B-1----:R-:W-:Y:S01]  /*d2a0*/  HMMA.16816.F32.BF16 R72, R84.reuse, R68, R12 ;  /* 0x000000445448723c */ /* 0x042fe2000004180c */
[----:B------:R1:W-:Y:S01]  /*d2b0*/  STG.E.U16 desc[UR20][R114.64+0x62], R103 ;  /* 0x0000626772007986 */ /* 0x0003e2000c101514 */
[----:B------:R-:W-:Y:S01]  /*d2c0*/  ISETP.LT.AND P1, PT, RZ, UR36, PT ;  /* 0x00000024ff007c0c */ /* 0x000fe2000bf21270 */
[----:B------:R-:W-:Y:S02]  /*d2d0*/  UIADD3 UR36, UR36, -0x1, URZ ;  /* 0xffffffff24247890 */ /* 0x000fe4000fffe03f */
[----:B------:R1:W-:Y:S01]  /*d2e0*/  STG.E.U16 desc[UR20][R116.64+0x62], R97 ;  /* 0x0000626174007986 */ /* 0x0003e2000c101514 */
[C---:B------:R-:W-:Y:S05]  /*d2f0*/  HMMA.16816.F32.BF16 R68, R84.reuse, R70, R16 ;  /* 0x000000465444723c */ /* 0x040fea0000041810 */
[----:B------:R-:W-:Y:S01]  /*d300*/  LOP3.LUT R123, R123, 0xffff, RZ, 0xc0, !PT ;  /* 0x0000ffff7b7b7812 */ /* 0x000fe200078ec0ff */
[----:B------:R-:W-:Y:S01]  /*d310*/  @!P0 HFMA2.BF16_V2 R141, -RZ.H0_H0, RZ.H0_H0, -R106.H0_H0 ;  /* 0x200000ffff8d8231 */ /* 0x000fe2000034096a */
[C---:B---3--:R-:W-:Y:S03]  /*d320*/  HMMA.16816.F32.BF16 R60, R84.reuse, R88, R20 ;  /* 0x00000058543c723c */ /* 0x048fe60000041814 */
[----:B------:R-:W-:Y:S01]  /*d330*/  ISETP.LE.U32.AND P3, PT, R123, UR12, PT ;  /* 0x0000000c7b007c0c */ /* 0x000fe2000bf63070 */
[----:B------:R-:W-:Y:S01]  /*d340*/  @!P6 HFMA2.BF16_V2 R140, -RZ.H0_H0, RZ.H0_H0, -R105.H0_H0 ;  /* 0x200000ffff8ce231 */ /* 0x000fe20000340969 */
[----:B------:R-:W-:Y:S01]  /*d350*/  @!P0 PRMT R106, R141, 0x5410, RZ ;  /* 0x000054108d6a8816 */ /* 0x000fe200000000ff */
[C---:B------:R-:W-:Y:S04]  /*d360*/  HMMA.16816.F32.BF16 R64, R84.reuse, R90, R32 ;  /* 0x0000005a5440723c */ /* 0x040fe80000041820 */
[----:B------:R1:W-:Y:S01]  /*d370*/  STG.E.U16 desc[UR20][R116.64+0x60], R106 ;  /* 0x0000606a74007986 */ /* 0x0003e2000c101514 */
[----:B------:R-:W-:Y:S01]  /*d380*/  @!P2 PRMT R112, R135, 0x5410, RZ ;  /* 0x000054108770a816 */ /* 0x000fe200000000ff */
[C---:B--2---:R-:W-:Y:S02]  /*d390*/  HMMA.16816.F32.BF16 R44, R84.reuse, R4, R44 ;  /* 0x00000004542c723c */ /* 0x044fe4000004182c */
[----:B------:R1:W-:Y:S03]  /*d3a0*/  STG.E.U16 desc[UR20][R114.64+0x70], R110 ;  /* 0x0000706e72007986 */ /* 0x0003e6000c101514 */
[----:B------:R-:W-:Y:S01]  /*d3b0*/  @!P3 HFMA2.BF16_V2 R136, -RZ.H0_H0, RZ.H0_H0, -R99.H0_H0 ;  /* 0x200000ffff88b231 */ /* 0x000fe20000340963 */
[C---:B------:R-:W-:Y:S05]  /*d3c0*/  HMMA.16816.F32.BF16 R48, R84.reuse, R6, R48 ;  /* 0x000000065430723c */ /* 0x040fea0000041830 */
[----:B------:R-:W-:Y:S01]  /*d3d0*/  @!P3 PRMT R99, R136, 0x5410, RZ ;  /* 0x000054108863b816 */ /* 0x000fe200000000ff */
[C---:B----4-:R-:W-:Y:S04]  /*d3e0*/  HMMA.16816.F32.BF16 R52, R84.reuse, R8, R52 ;  /* 0x000000085434723c */ /* 0x050fe80000041834 */
[----:B------:R1:W-:Y:S01]  /*d3f0*/  STG.E.U16 desc[UR20][R114.64+0x72], R99 ;  /* 0x0000726372007986 */ /* 0x0003e2000c101514 */
[----:B------:R-:W-:Y:S01]  /*d400*/  @!P6 PRMT R105, R140, 0x5410, RZ ;  /* 0x000054108c69e816 */ /* 0x000fe200000000ff */
[----:B------:R-:W-:Y:S02]  /*d410*/  HMMA.16816.F32.BF16 R56, R84, R10, R56 ;  /* 0x0000000a5438723c */ /* 0x000fe40000041838 */
[----:B------:R1:W-:Y:S04]  /*d420*/  STG.E.U16 desc[UR20][R116.64+0x70], R112 ;  /* 0x0000707074007986 */ /* 0x0003e8000c101514 */
[----:B------:R1:W-:Y:S01]  /*d430*/  STG.E.U16 desc[UR20][R116.64+0x72], R105 ;  /* 0x0000726974007986 */ /* 0x0003e2000c101514 */
[----:B------:R-:W-:Y:S01]  /*d440*/  IADD3 R84, P0, R114, -0x80, RZ ;  /* 0xffffff8072547810 */ /* 0x000fe20007f1e0ff */
[----:B------:R-:W-:Y:S03]  /*d450*/  IMAD.MOV.U32 R85, RZ, RZ, R0 ;  /* 0x000000ffff557224 */ /* 0x000fe600078e0000 */
[----:B------:R-:W-:Y:S01]  /*d460*/  IADD3.X R87, R115, -0x1, RZ, P0, !PT ;  /* 0xffffffff73577810 */ /* 0x000fe200007fe4ff */
[----:B------:R-:W-:Y:S01]  /*d470*/  @!UPT UIADD3 URZ, URZ, URZ, URZ ;  /* 0x0000003f3f3ff290 */ /* 0x000fe2000fffe03f */
[----:B------:R-:W-:Y:S11]  /*d480*/  @P1 BRA `(.L_x_996) ;  /* 0xffffffcc00301947 */ /* 0x000ff6000383ffff */
.L_x_995:
[----:B------:R-:W4:Y:S01]  /*d490*/  SHFL.BFLY PT, R5, R188, 0x2, 0x1f ;  /* 0x0c401f00bc057f89 */ /* 0x000f2200000e0000 */
[----:B------:R-:W-:Y:S01]  /*d4a0*/  MOV R10, 0x3f800000 ;  /* 0x3f800000000a7802 */ /* 0x000fe20000000f00 */
[----:B------:R-:W-:Y:S01]  /*d4b0*/  ULDC UR4, c[0x0][0x38c] ;  /* 0x0000e30000047ab9 */ /* 0x000fe20000000800 */
[----:B---3--:R-:W-:Y:S01]  /*d4c0*/  MOV R9, 0x3f800000 ;  /* 0x3f80000000097802 */ /* 0x008fe20000000f00 */
[----:B------:R-:W3:Y:S01]  /*d4d0*/  SHFL.BFLY PT, R3, R186, 0x2, 0x1f ;  /* 0x0c401f00ba037f89 */ /* 0x000ee200000e0000 */
[----:B------:R-:W5:Y:S01]  /*d4e0*/  S2UR UR6, SR_CgaCtaId ;  /* 0x00000000000679c3 */ /* 0x000f620000008800 */
[----:B------:R-:W-:Y:S01]  /*d4f0*/  UISETP.NE.AND UP0, UPT, UR13, -0x1, UPT ;  /* 0xffffffff0d00788c */ /* 0x000fe2000bf05270 */
[----:B------:R-:W-:-:S05]  /*d500*/  UMOV UR7, 0x400 ;  /* 0x0000040000077882 */ /* 0x000fca0000000000 */
[----:B------:R-:W-:Y:S01]  /*d510*/  PLOP3.LUT P0, PT, PT, PT, UP0, 0x80, 0x0 ;  /* 0x000000000000781c */ /* 0x000fe20003f0f008 */
[----:B----4-:R-:W-:Y:S02]  /*d520*/  FADD.FTZ R4, R5, R188 ;  /* 0x000000bc05047221 */ /* 0x010fe40000010000 */
[----:B------:R-:W4:Y:S01]  /*d530*/  S2R R5, SR_TID.X ;  /* 0x0000000000057919 */ /* 0x000f220000002100 */
[----:B---3--:R-:W-:Y:S02]  /*d540*/  FADD.FTZ R3, R3, R186 ;  /* 0x000000ba03037221 */ /* 0x008fe40000010000 */
[----:B------:R-:W3:Y:S04]  /*d550*/  SHFL.BFLY PT, R7, R4, 0x1, 0x1f ;  /* 0x0c201f0004077f89 */ /* 0x000ee800000e0000 */
[----:B------:R-:W2:Y:S01]  /*d560*/  SHFL.BFLY PT, R6, R3, 0x1, 0x1f ;  /* 0x0c201f0003067f89 */ /* 0x000ea200000e0000 */
[----:B---3--:R-:W-:Y:S01]  /*d570*/  FADD.FTZ R7, R4, R7 ;  /* 0x0000000704077221 */ /* 0x008fe20000010000 */
[----:B----4-:R-:W-:Y:S01]  /*d580*/  SHF.R.S32.HI R8, RZ, 0x1f, R5 ;  /* 0x0000001fff087819 */ /* 0x010fe20000011405 */
[----:B--2---:R-:W-:-:S03]  /*d590*/  FADD.FTZ R6, R3, R6 ;  /* 0x0000000603067221 */ /* 0x004fc60000010000 */
[----:B------:R-:W-:Y:S02]  /*d5a0*/  FSETP.NE.FTZ.AND P5, PT, R7, RZ, PT ;  /* 0x000000ff0700720b */ /* 0x000fe40003fb5000 */
[CC--:B------:R-:W-:Y:S02]  /*d5b0*/  LEA.HI R4, R8.reuse, R5.reuse, RZ, 0x2 ;  /* 0x0000000508047211 */ /* 0x0c0fe400078f10ff */
[-C--:B------:R-:W-:Y:S02]  /*d5c0*/  LEA.HI R3, R8, R5.reuse, RZ, 0x5 ;  /* 0x0000000508037211 */ /* 0x080fe400078f28ff */
[----:B------:R-:W-:Y:S02]  /*d5d0*/  LOP3.LUT R12, R4, 0xfffffffc, RZ, 0xc0, !PT ;  /* 0xfffffffc040c7812 */ /* 0x000fe400078ec0ff */
[----:B------:R-:W-:Y:S02]  /*d5e0*/  SHF.R.S32.HI R8, RZ, 0x5, R3 ;  /* 0x00000005ff087819 */ /* 0x000fe40000011403 */
[----:B------:R-:W-:-:S02]  /*d5f0*/  IADD3 R11, -R12, R5, RZ ;  /* 0x000000050c0b7210 */ /* 0x000fc40007ffe1ff */
[----:B------:R-:W-:Y:S01]  /*d600*/  FSETP.NE.FTZ.AND P4, PT, R6, RZ, PT ;  /* 0x000000ff0600720b */ /* 0x000fe20003f95000 */
[----:B------:R-:W2:Y:S01]  /*d610*/  @P5 MUFU.RCP R10, R7 ;  /* 0x00000007000a5308 */ /* 0x000ea20000001000 */
[----:B------:R-:W-:-:S11]  /*d620*/  LEA R8, R8, R11, 0x8 ;  /* 0x0000000b08087211 */ /* 0x000fd600078e40ff */
[----:B------:R-:W3:Y:S01]  /*d630*/  @P4 MUFU.RCP R9, R6 ;  /* 0x0000000600094308 */ /* 0x000ee20000001000 */
[----:B--2---:R-:W-:-:S04]  /*d640*/  FMUL.FTZ R10, R10, UR4 ;  /* 0x000000040a0a7c20 */ /* 0x004fc80008410000 */
        /* <DEDUP_REMOVED lines=25> */
[----:B---3--:R-:W-:Y:S01]  /*d7e0*/  FMUL.FTZ R9, R9, UR4 ;  /* 0x0000000409097c20 */ /* 0x008fe20008410000 */
[----:B------:R-:W-:Y:S01]  /*d7f0*/  @UP0 ULDC.64 UR4, c[0x0][0x298] ;  /* 0x0000a60000040ab9 */ /* 0x000fe20000000a00 */
[----:B------:R-:W-:Y:S01]  /*d800*/  F2FP.BF16.F32.PACK_AB R80, R81, R80 ;  /* 0x000000505150723e */ /* 0x000fe200000010ff */
[----:B------:R-:W-:Y:S01]  /*d810*/  @UP0 UIMAD.WIDE.U32 UR8, UR13, UR4, URZ ;  /* 0x000000040d0802a5 */ /* 0x000fe2000f8e003f */
[----:B------:R-:W-:Y:S01]  /*d820*/  SHF.R.S32.HI R11, RZ, 0x1f, R10 ;  /* 0x0000001fff0b7819 */ /* 0x000fe2000001140a */
[----:B-----5:R-:W-:Y:S01]  /*d830*/  ULEA UR4, UR6, UR7, 0x18 ;  /* 0x0000000706047291 */ /* 0x020fe2000f8ec03f */
        /* <DEDUP_REMOVED lines=8> */
[----:B------:R-:W-:Y:S01]  /*d8c0*/  @UP0 UIMAD UR6, UR13, UR5, UR9 ;  /* 0x000000050d0602a4 */ /* 0x000fe2000f8e0209 */
        /* <DEDUP_REMOVED lines=9> */
[----:B------:R-:W-:Y:S01]  /*d960*/  LOP3.LUT R14, R12, 0x3fffffe, RZ, 0xc0, !PT ;  /* 0x03fffffe0c0e7812 */ /* 0x000fe200078ec0ff */
[C---:B------:R-:W-:Y:S01]  /*d970*/  FMUL.FTZ R63, R9.reuse, R63 ;  /* 0x0000003f093f7220 */ /* 0x040fe20000410000 */
[----:B------:R-:W-:Y:S01]  /*d980*/  SHF.R.S32.HI R12, RZ, 0x1, R12 ;  /* 0x00000001ff0c7819 */ /* 0x000fe2000001140c */
[----:B------:R-:W-:Y:S01]  /*d990*/  FMUL.FTZ R66, R9, R66 ;  /* 0x0000004209427220 */ /* 0x000fe20000410000 */
[----:B------:R-:W-:Y:S01]  /*d9a0*/  IADD3 R11, R11, -R14, RZ ;  /* 0x8000000e0b0b7210 */ /* 0x000fe20007ffe0ff */
[C---:B------:R-:W-:Y:S01]  /*d9b0*/  FMUL.FTZ R67, R9.reuse, R67 ;  /* 0x0000004309437220 */ /* 0x040fe20000410000 */
[----:B------:R-:W-:Y:S01]  /*d9c0*/  SHF.L.U32 R13, R12, 0x6, RZ ;  /* 0x000000060c0d7819 */ /* 0x000fe200000006ff */
[----:B------:R-:W-:Y:S01]  /*d9d0*/  FMUL.FTZ R46, R9, R46 ;  /* 0x0000002e092e7220 */ /* 0x000fe20000410000 */
[----:B------:R-:W-:Y:S01]  /*d9e0*/  LEA R8, R11, R8, 0x4 ;  /* 0x000000080b087211 */ /* 0x000fe200078e20ff */
[----:B------:R-:W-:Y:S01]  /*d9f0*/  FMUL.FTZ R47, R9, R47 ;  /* 0x0000002f092f7220 */ /* 0x000fe20000410000 */
[----:B------:R-:W-:Y:S01]  /*da00*/  LOP3.LUT R13, R13, 0xc0, RZ, 0xc0, !PT ;  /* 0x000000c00d0d7812 */ /* 0x000fe200078ec0ff */
[C---:B------:R-:W-:Y:S01]  /*da10*/  FMUL.FTZ R50, R9.reuse, R50 ;  /* 0x0000003209327220 */ /* 0x040fe20000410000 */
[C---:B------:R-:W-:Y:S01]  /*da20*/  FMUL.FTZ R51, R9.reuse, R51 ;  /* 0x0000003309337220 */ /* 0x040fe20000410000 */
[----:B------:R-:W-:Y:S01]  /*da30*/  FMUL.FTZ R54, R9, R54 ;  /* 0x0000003609367220 */ /* 0x000fe20000410000 */
[----:B------:R-:W-:Y:S01]  /*da40*/  LEA.HI R11, R13, R13, RZ, 0x1d ;  /* 0x0000000d0d0b7211 */ /* 0x000fe200078fe8ff */
[C---:B------:R-:W-:Y:S01]  /*da50*/  FMUL.FTZ R55, R9.reuse, R55 ;  /* 0x0000003709377220 */ /* 0x040fe20000410000 */
[C---:B------:R-:W-:Y:S01]  /*da60*/  FMUL.FTZ R58, R9.reuse, R58 ;  /* 0x0000003a093a7220 */ /* 0x040fe20000410000 */
[----:B------:R-:W-:Y:S01]  /*da70*/  FMUL.FTZ R9, R9, R59 ;  /* 0x0000003b09097220 */ /* 0x000fe20000410000 */
[----:B------:R-:W-:-:S02]  /*da80*/  LEA R8, R8, R11, 0x1 ;  /* 0x0000000b08087211 */ /* 0x000fc400078e08ff */
[----:B------:R-:W-:Y:S02]  /*da90*/  F2FP.BF16.F32.PACK_AB R82, R83, R82 ;  /* 0x000000525352723e */ /* 0x000fe400000010ff */
[----:B------:R-:W-:Y:S02]  /*daa0*/  LEA R11, R8, UR4, 0x1 ;  /* 0x00000004080b7c11 */ /* 0x000fe4000f8e08ff */
[----:B------:R-:W-:Y:S02]  /*dab0*/  F2FP.BF16.F32.PACK_AB R76, R77, R76 ;  /* 0x0000004c4d4c723e */ /* 0x000fe400000010ff */
[----:B------:R-:W-:Y:S02]  /*dac0*/  F2FP.BF16.F32.PACK_AB R78, R79, R78 ;  /* 0x0000004e4f4e723e */ /* 0x000fe400000010ff */
[----:B------:R-:W-:Y:S02]  /*dad0*/  F2FP.BF16.F32.PACK_AB R36, R37, R36 ;  /* 0x000000242524723e */ /* 0x000fe400000010ff */
[----:B------:R-:W-:-:S02]  /*dae0*/  F2FP.BF16.F32.PACK_AB R38, R39, R38 ;  /* 0x000000262726723e */ /* 0x000fc400000010ff */
[----:B------:R-:W-:Y:S01]  /*daf0*/  F2FP.BF16.F32.PACK_AB R40, R41, R40 ;  /* 0x000000282928723e */ /* 0x000fe200000010ff */
[----:B------:R-:W-:Y:S06]  /*db00*/  @P0 BRA `(.L_x_999) ;  /* 0x00000000001c0947 */ /* 0x000fec0003800000 */
[----:B------:R-:W2:Y:S01]  /*db10*/  S2UR UR7, SR_CTAID.Y ;  /* 0x00000000000779c3 */ /* 0x000ea20000002600 */
[----:B------:R-:W-:Y:S01]  /*db20*/  ULDC.64 UR4, c[0x0][0x290] ;  /* 0x0000a40000047ab9 */ /* 0x000fe20000000a00 */
[----:B--2---:R-:W-:Y:S02]  /*db30*/  USHF.R.S32.HI UR6, URZ, 0x1f, UR7 ;  /* 0x0000001f3f067899 */ /* 0x004fe40008011407 */
[----:B------:R-:W-:Y:S02]  /*db40*/  UIMAD.WIDE.U32 UR8, UR7, UR4, URZ ;  /* 0x00000004070872a5 */ /* 0x000fe4000f8e003f */
[----:B------:R-:W-:-:S04]  /*db50*/  UIMAD UR6, UR6, UR4, URZ ;  /* 0x00000004060672a4 */ /* 0x000fc8000f8e023f */
[----:B------:R-:W-:-:S04]  /*db60*/  UIMAD UR6, UR7, UR5, UR6 ;  /* 0x00000005070672a4 */ /* 0x000fc8000f8e0206 */
[----:B------:R-:W-:-:S12]  /*db70*/  UIADD3 UR6, UR9, UR6, URZ ;  /* 0x0000000609067290 */ /* 0x000fd8000fffe03f */
.L_x_999:
[----:B------:R-:W-:Y:S01]  /*db80*/  ULDC.U8 UR4, c[0x0][0x3d8] ;  /* 0x0000f60000047ab9 */ /* 0x000fe20000000000 */
[----:B------:R-:W-:Y:S01]  /*db90*/  ULDC.U8 UR7, c[0x0][0x3d9] ;  /* 0x0000f64000077ab9 */ /* 0x000fe20000000000 */
[----:B------:R-:W-:Y:S02]  /*dba0*/  ISETP.NE.AND P1, PT, RZ, UR4, PT ;  /* 0x00000004ff007c0c */ /* 0x000fe4000bf25270 */
[----:B------:R-:W-:Y:S02]  /*dbb0*/  CS2R R14, SRZ ;  /* 0x00000000000e7805 */ /* 0x000fe4000001ff00 */
        /* <DEDUP_REMOVED lines=9> */
[----:B------:R-:W-:Y:S02]  /*dc50*/  PLOP3.LUT P6, PT, PT, PT, PT, 0x8, 0x0 ;  /* 0x000000000000781c */ /* 0x000fe40003fce170 */
[----:B------:R-:W-:Y:S01]  /*dc60*/  LOP3.LUT R8, R12, 0x1, RZ, 0xc0, !PT ;  /* 0x000000010c087812 */ /* 0x000fe200078ec0ff */
[----:B------:R-:W-:Y:S10]  /*dc70*/  @P0 BRA `(.L_x_1000) ;  /* 0x0000000000200947 */ /* 0x000ff40003800000 */
        /* <DEDUP_REMOVED lines=8> */
.L_x_1000:
[----:B------:R-:W-:Y:S01]  /*dd00*/  ISETP.NE.U32.AND P3, PT, R8, 0x1, PT ;  /* 0x000000010800780c */ /* 0x000fe20003f65070 */
[----:B------:R-:W-:Y:S01]  /*dd10*/  IMAD.MOV.U32 R8, RZ, RZ, 0x20 ;  /* 0x00000020ff087424 */ /* 0x000fe200078e00ff */
[----:B------:R-:W-:Y:S01]  /*dd20*/  ISETP.NE.AND P0, PT, RZ, UR7, PT ;  /* 0x00000007ff007c0c */ /* 0x000fe2000bf05270 */
[----:B------:R-:W-:Y:S01]  /*dd30*/  VIADD R13, R11, 0xfffffff0 ;  /* 0xfffffff00b0d7836 */ /* 0x000fe20000000000 */
[----:B------:R-:W-:Y:S01]  /*dd40*/  LOP3.LUT P2, RZ, R12, 0x2, RZ, 0xc0, !PT ;  /* 0x000000020cff7812 */ /* 0x000fe2000784c0ff */
[----:B------:R-:W-:Y:S01]  /*dd50*/  STS [R11], R80 ;  /* 0x000000500b007388 */ /* 0x000fe20000000800 */
[----:B------:R-:W-:Y:S01]  /*dd60*/  F2FP.BF16.F32.PACK_AB R66, R67, R66 ;  /* 0x000000424342723e */ /* 0x000fe200000010ff */
[----:B------:R-:W2:Y:S01]  /*dd70*/  S2UR UR4, SR_CTAID.X ;  /* 0x00000000000479c3 */ /* 0x000ea20000002500 */
[----:B------:R-:W-:Y:S01]  /*dd80*/  SEL R8, R8, 0xffffffe0, !P2 ;  /* 0xffffffe008087807 */ /* 0x000fe20005000000 */
[----:B------:R-:W-:Y:S01]  /*dd90*/  STS [R11+0x200], R82 ;  /* 0x000200520b007388 */ /* 0x000fe20000000800 */
[----:B------:R-:W-:Y:S01]  /*dda0*/  F2FP.BF16.F32.PACK_AB R44, R45, R44 ;  /* 0x0000002c2d2c723e */ /* 0x000fe200000010ff */
[----:B------:R-:W3:Y:S01]  /*ddb0*/  @P5 MUFU.LG2 R7, R7 ;  /* 0x0000000700075308 */ /* 0x000ee20000000c00 */
[----:B------:R-:W-:Y:S01]  /*ddc0*/  F2FP.BF16.F32.PACK_AB R46, R47, R46 ;  /* 0x0000002e2f2e723e */ /* 0x000fe200000010ff */
[----:B------:R-:W-:Y:S01]  /*ddd0*/  @P3 VIADD R13, R11, 0x10 ;  /* 0x000000100b0d3836 */ /* 0x000fe20000000000 */
[----:B------:R-:W-:Y:S01]  /*dde0*/  F2FP.BF16.F32.PACK_AB R48, R49, R48 ;  /* 0x000000303130723e */ /* 0x000fe200000010ff */
[----:B------:R-:W-:Y:S01]  /*ddf0*/  IMAD.IADD R17, R11, 0x1, R8 ;  /* 0x000000010b117824 */ /* 0x000fe200078e0208 */
[----:B------:R-:W4:Y:S01]  /*de00*/  @!P0 LDC R12, c[0x0][0x2c4] ;  /* 0x0000b100ff0c8b82 */ /* 0x000f220000000800 */
[----:B------:R-:W-:Y:S01]  /*de10*/  IMAD.IADD R19, R8, 0x1, R13 ;  /* 0x0000000108137824 */ /* 0x000fe200078e020d */
[----:B------:R-:W-:Y:S01]  /*de20*/  STS [R13], R76 ;  /* 0x0000004c0d007388 */ /* 0x000fe20000000800 */
[----:B------:R-:W-:Y:S01]  /*de30*/  F2FP.BF16.F32.PACK_AB R50, R51, R50 ;  /* 0x000000323332723e */ /* 0x000fe200000010ff */
[----:B------:R-:W5:Y:S01]  /*de40*/  @P4 MUFU.LG2 R6, R6 ;  /* 0x0000000600064308 */ /* 0x000f620000000c00 */
[----:B------:R-:W-:Y:S01]  /*de50*/  F2FP.BF16.F32.PACK_AB R52, R53, R52 ;  /* 0x000000343534723e */ /* 0x000fe200000010ff */
[----:B------:R-:W-:Y:S01]  /*de60*/  STS [R13+0x200], R78 ;  /* 0x0002004e0d007388 */ /* 0x000fe20000000800 */
[----:B------:R-:W-:Y:S01]  /*de70*/  F2FP.BF16.F32.PACK_AB R54, R55, R54 ;  /* 0x000000363736723e */ /* 0x000fe200000010ff */
[----:B------:R-:W1:Y:S01]  /*de80*/  @!P0 LDC R29, c[0x0][0x270] ;  /* 0x00009c00ff1d8b82 */ /* 0x000e620000000800 */
[----:B------:R-:W-:Y:S01]  /*de90*/  F2FP.BF16.F32.PACK_AB R56, R57, R56 ;  /* 0x000000383938723e */ /* 0x000fe200000010ff */
[----:B------:R-:W-:Y:S01]  /*dea0*/  STS [R17], R36 ;  /* 0x0000002411007388 */ /* 0x000fe20000000800 */
[----:B------:R-:W-:Y:S01]  /*deb0*/  F2FP.BF16.F32.PACK_AB R58, R9, R58 ;  /* 0x0000003a093a723e */ /* 0x000fe200000010ff */
[----:B---3--:R-:W-:Y:S01]  /*dec0*/  @P5 FMUL.FTZ R7, R7, 0.69314718246459960938 ;  /* 0x3f31721807075820 */ /* 0x008fe20000410000 */
[----:B------:R-:W-:Y:S01]  /*ded0*/  PLOP3.LUT P2, PT, PT, PT, PT, 0x8, 0x0 ;  /* 0x000000000000781c */ /* 0x000fe20003f4e170 */
[----:B------:R-:W-:Y:S01]  /*dee0*/  STS [R17+0x200], R38 ;  /* 0x0002002611007388 */ /* 0x000fe20000000800 */
[----:B------:R-:W-:Y:S01]  /*def0*/  @!P0 PLOP3.LUT P2, PT, P1, PT, PT, 0x80, 0x0 ;  /* 0x000000000000881c */ /* 0x000fe20000f4f070 */
[----:B------:R-:W3:Y:S01]  /*df00*/  @P0 LDC.64 R8, c[0x0][0x2c0] ;  /* 0x0000b000ff080b82 */ /* 0x000ee20000000a00 */
[----:B--2---:R-:W-:Y:S01]  /*df10*/  UIMAD UR7, UR4, -0x40, UR15 ;  /* 0xffffffc0040778a4 */ /* 0x004fe2000f8e020f */
[----:B------:R-:W-:Y:S01]  /*df20*/  STS [R19], R40 ;  /* 0x0000002813007388 */ /* 0x000fe20000000800 */
[----:B------:R-:W-:Y:S03]  /*df30*/  BSSY B0, `(.L_x_1001) ;  /* 0x0000056000007945 */ /* 0x000fe60003800000 */
[----:B------:R-:W-:Y:S02]  /*df40*/  STS [R19+0x200], R42 ;  /* 0x0002002a13007388 */ /* 0x000fe40000000800 */
[----:B------:R-:W2:Y:S02]  /*df50*/  @P0 LDC R28, c[0x0][0x2c0] ;  /* 0x0000b000ff1c0b82 */ /* 0x000ea40000000800 */
[----:B------:R-:W-:Y:S04]  /*df60*/  STS [R11+0x1000], R72 ;  /* 0x001000480b007388 */ /* 0x000fe80000000800 */
[----:B------:R-:W-:Y:S02]  /*df70*/  STS [R11+0x1200], R74 ;  /* 0x0012004a0b007388 */ /* 0x000fe40000000800 */
[----:B----4-:R-:W4:Y:S01]  /*df80*/  @P2 LDC R12, c[0x0][0x2e4] ;  /* 0x0000b900ff0c2b82 */ /* 0x010f220000000800 */
[----:B------:R-:W-:Y:S01]  /*df90*/  ISETP.GE.AND P2, PT, R10, UR7, PT ;  /* 0x000000070a007c0c */ /* 0x000fe2000bf46270 */
[----:B------:R-:W-:Y:S04]  /*dfa0*/  STS [R13+0x1000], R68 ;  /* 0x001000440d007388 */ /* 0x000fe80000000800 */
[----:B------:R-:W-:Y:S01]  /*dfb0*/  STS [R13+0x1200], R70 ;  /* 0x001200460d007388 */ /* 0x000fe20000000800 */
[----:B---3--:R-:W-:Y:S01]  /*dfc0*/  @P0 IMAD R9, R9, R8, RZ ;  /* 0x0000000809090224 */ /* 0x008fe200078e02ff */
[----:B------:R-:W-:-:S02]  /*dfd0*/  LOP3.LUT R8, R3, 0xffffffe0, RZ, 0xc0, !PT ;  /* 0xffffffe003087812 */ /* 0x000fc400078ec0ff */
[----:B------:R-:W-:Y:S01]  /*dfe0*/  STS [R17+0x1000], R60 ;  /* 0x0010003c11007388 */ /* 0x000fe20000000800 */
[----:B------:R-:W3:Y:S03]  /*dff0*/  @P4 LDC R3, c[0x0][0x2e8] ;  /* 0x0000ba00ff034b82 */ /* 0x000ee60000000800 */
[----:B------:R-:W-:Y:S01]  /*e000*/  STS [R17+0x1200], R62 ;  /* 0x0012003e11007388 */ /* 0x000fe20000000800 */
[----:B------:R-:W-:Y:S02]  /*e010*/  IMAD.IADD R8, R5, 0x1, -R8 ;  /* 0x0000000105087824 */ /* 0x000fe400078e0a08 */
[----:B------:R-:W-:Y:S01]  /*e020*/  @!P0 IMAD.MOV.U32 R28, RZ, RZ, 0x1 ;  /* 0x00000001ff1c8424 */ /* 0x000fe200078e00ff */
[----:B------:R-:W-:Y:S01]  /*e030*/  STS [R19+0x1000], R64 ;  /* 0x0010004013007388 */ /* 0x000fe20000000800 */
[----:B------:R-:W-:Y:S01]  /*e040*/  IMAD.MOV.U32 R5, RZ, RZ, 0x7f800000 ;  /* 0x7f800000ff057424 */ /* 0x000fe200078e00ff */
[----:B------:R-:W-:Y:S01]  /*e050*/  LOP3.LUT P3, RZ, R8, 0x3, RZ, 0xc0, !PT ;  /* 0x0000000308ff7812 */ /* 0x000fe2000786c0ff */
[----:B--2---:R-:W-:Y:S01]  /*e060*/  IMAD R10, R28, UR4, RZ ;  /* 0x000000041c0a7c24 */ /* 0x004fe2000f8e02ff */
[----:B------:R-:W-:Y:S01]  /*e070*/  STS [R19+0x1200], R66 ;  /* 0x0012004213007388 */ /* 0x000fe20000000800 */
[----:B------:R-:W-:-:S02]  /*e080*/  IMAD.MOV.U32 R8, RZ, RZ, 0x7f800000 ;  /* 0x7f800000ff087424 */ /* 0x000fc400078e00ff */
[----:B----4-:R-:W-:Y:S01]  /*e090*/  @!P0 IMAD.MOV.U32 R9, RZ, RZ, R12 ;  /* 0x000000ffff098224 */ /* 0x010fe200078e000c */
[----:B------:R-:W-:Y:S04]  /*e0a0*/  STS [R11+0x2000], R44 ;  /* 0x0020002c0b007388 */ /* 0x000fe80000000800 */
[----:B------:R2:W-:Y:S04]  /*e0b0*/  STS [R11+0x2200], R46 ;  /* 0x0022002e0b007388 */ /* 0x0005e80000000800 */
[----:B------:R-:W-:Y:S04]  /*e0c0*/  STS [R13+0x2000], R48 ;  /* 0x002000300d007388 */ /* 0x000fe80000000800 */
[----:B------:R4:W-:Y:S04]  /*e0d0*/  STS [R13+0x2200], R50 ;  /* 0x002200320d007388 */ /* 0x0009e80000000800 */
[----:B------:R-:W-:Y:S04]  /*e0e0*/  STS [R17+0x2000], R52 ;  /* 0x0020003411007388 */ /* 0x000fe80000000800 */
[----:B------:R4:W-:Y:S04]  /*e0f0*/  STS [R17+0x2200], R54 ;  /* 0x0022003611007388 */ /* 0x0009e80000000800 */
[----:B------:R-:W-:Y:S04]  /*e100*/  STS [R19+0x2000], R56 ;  /* 0x0020003813007388 */ /* 0x000fe80000000800 */
[----:B------:R4:W-:Y:S01]  /*e110*/  STS [R19+0x2200], R58 ;  /* 0x0022003a13007388 */ /* 0x0009e20000000800 */
[----:B--2---:R-:W-:-:S02]  /*e120*/  @P0 IMAD.MOV.U32 R11, RZ, RZ, 0x1 ;  /* 0x00000001ff0b0424 */ /* 0x004fc400078e00ff */
[----:B-1----:R-:W-:Y:S01]  /*e130*/  @!P0 IMAD R11, R12, R29, RZ ;  /* 0x0000001d0c0b8224 */ /* 0x002fe200078e02ff */
[----:B------:R-:W-:Y:S01]  /*e140*/  BAR.SYNC.DEFER_BLOCKING 0x0 ;  /* 0x0000000000007b1d */ /* 0x000fe20000010000 */
[----:B-----5:R-:W-:-:S04]  /*e150*/  @P4 FMUL.FTZ R29, R6, 0.69314718246459960938 ;  /* 0x3f317218061d4820 */ /* 0x020fc80000410000 */
[----:B---3--:R-:W-:-:S03]  /*e160*/  @P4 FFMA.FTZ R8, R0, R3, R29 ;  /* 0x0000000300084223 */ /* 0x008fc6000001001d */
[----:B----4-:R-:W1:Y:S01]  /*e170*/  @P5 LDC R13, c[0x0][0x2e8] ;  /* 0x0000ba00ff0d5b82 */ /* 0x010e620000000800 */
[----:B------:R-:W2:Y:S01]  /*e180*/  S2R R16, SR_CTAID.Y ;  /* 0x0000000000107919 */ /* 0x000ea20000002600 */
[----:B------:R-:W3:Y:S01]  /*e190*/  S2R R18, SR_CTAID.Z ;  /* 0x0000000000127919 */ /* 0x000ee20000002700 */
[----:B------:R-:W4:Y:S01]  /*e1a0*/  S2R R30, SR_TID.X ;  /* 0x00000000001e7919 */ /* 0x000f220000002100 */
[----:B------:R1:W1:Y:S04]  /*e1b0*/  LDS.128 R24, [R166+0x800] ;  /* 0x00080000a6187984 */ /* 0x0002680000000c00 */
[----:B------:R1:W1:Y:S02]  /*e1c0*/  LDS.128 R20, [R166+0x1800] ;  /* 0x00180000a6147984 */ /* 0x0002640000000c00 */
[----:B-1----:R-:W-:Y:S01]  /*e1d0*/  @P5 FFMA.FTZ R5, R2, R13, R7 ;  /* 0x0000000d02055223 */ /* 0x002fe20000010007 */
[----:B--2---:R-:W-:-:S05]  /*e1e0*/  IMAD R11, R16, R11, RZ ;  /* 0x0000000b100b7224 */ /* 0x004fca00078e02ff */
[----:B------:R-:W-:-:S05]  /*e1f0*/  SEL R11, R11, RZ, !P6 ;  /* 0x000000ff0b0b7207 */ /* 0x000fca0007000000 */
[----:B---3--:R-:W-:Y:S01]  /*e200*/  IMAD R17, R18, R9, R11 ;  /* 0x0000000912117224 */ /* 0x008fe200078e020b */
[----:B----4-:R-:W-:Y:S01]  /*e210*/  SHF.R.S32.HI R11, RZ, 0x1f, R30 ;  /* 0x0000001fff0b7819 */ /* 0x010fe2000001141e */
[----:B------:R-:W-:-:S03]  /*e220*/  IMAD.SHL.U32 R9, R10, 0x40, RZ ;  /* 0x000000400a097824 */ /* 0x000fc600078e00ff */
[----:B------:R-:W-:Y:S02]  /*e230*/  LEA.HI R30, R11, R30, RZ, 0x2 ;  /* 0x0000001e0b1e7211 */ /* 0x000fe400078f10ff */
[----:B------:R-:W-:Y:S02]  /*e240*/  SHF.R.S32.HI R19, RZ, 0x1f, R9 ;  /* 0x0000001fff137819 */ /* 0x000fe40000011409 */
[--C-:B------:R-:W-:Y:S02]  /*e250*/  IADD3 R9, P1, P0, R9, R14, R17.reuse ;  /* 0x0000000e09097210 */ /* 0x100fe4000783e011 */
[----:B------:R-:W-:-:S04]  /*e260*/  SHF.R.S32.HI R14, RZ, 0x1f, R17 ;  /* 0x0000001fff0e7819 */ /* 0x000fc80000011411 */
[----:B------:R-:W-:Y:S01]  /*e270*/  IADD3.X R14, R19, R15, R14, P1, P0 ;  /* 0x0000000f130e7210 */ /* 0x000fe20000fe040e */
[----:B------:R-:W-:Y:S06]  /*e280*/  @P3 BRA `(.L_x_1002) ;  /* 0x0000000000803947 */ /* 0x000fec0003800000 */
[----:B------:R-:W1:Y:S01]  /*e290*/  S2R R0, SR_TID.X ;  /* 0x0000000000007919 */ /* 0x000e620000002100 */
[----:B------:R-:W-:Y:S01]  /*e2a0*/  UIMAD UR5, UR4, -0x40, UR15 ;  /* 0xffffffc0040578a4 */ /* 0x000fe2000f8e020f */
        /* <DEDUP_REMOVED lines=14> */
[----:B------:R-:W-:-:S04]  /*e390*/  ISETP.GE.AND P4, PT, R11, UR5, PT ;  /* 0x000000050b007c0c */ /* 0x000fc8000bf86270 */
[----:B------:R-:W-:-:S09]  /*e3a0*/  ISETP.GE.AND P3, PT, R13, UR5, PT ;  /* 0x000000050d007c0c */ /* 0x000fd2000bf66270 */
[----:B------:R-:W1:Y:S01]  /*e3b0*/  @!P4 LDC.64 R6, c[0x0][0x2b0] ;  /* 0x0000ac00ff06cb82 */ /* 0x000e620000000a00 */
[----:B------:R-:W-:-:S03]  /*e3c0*/  @!P4 IMAD R11, R11, R28, RZ ;  /* 0x0000001c0b0bc224 */ /* 0x000fc600078e02ff */
[----:B------:R-:W-:Y:S02]  /*e3d0*/  @!P3 IMAD R13, R13, R28, RZ ;  /* 0x0000001c0d0db224 */ /* 0x000fe400078e02ff */
        /* <DEDUP_REMOVED lines=11> */
.L_x_1002:
[----:B------:R-:W-:Y:S05]  /*e490*/  BSYNC B0 ;  /* 0x0000000000007941 */ /* 0x000fea0003800000 */
.L_x_1001:
[----:B-1----:R-:W-:Y:S01]  /*e4a0*/  SHF.R.S32.HI R2, RZ, 0x1f, R18 ;  /* 0x0000001fff027819 */ /* 0x002fe20000011412 */
[----:B------:R-:W-:Y:S01]  /*e4b0*/  ULDC.64 UR4, c[0x0][0x2a0] ;  /* 0x0000a80000047ab9 */ /* 0x000fe20000000a00 */
[----:B------:R-:W-:Y:S01]  /*e4c0*/  SHF.R.S32.HI R0, RZ, 0x1f, R174 ;  /* 0x0000001fff007819 */ /* 0x000fe200000114ae */
[----:B------:R1:W2:Y:S01]  /*e4d0*/  LDS.128 R12, [R166] ;  /* 0x00000000a60c7984 */ /* 0x0002a20000000c00 */
[----:B------:R-:W-:Y:S01]  /*e4e0*/  IADD3 R6, P0, R174, UR8, RZ ;  /* 0x00000008ae067c10 */ /* 0x000fe2000ff1e0ff */
[----:B------:R-:W-:Y:S01]  /*e4f0*/  IMAD R3, R2, UR4, RZ ;  /* 0x0000000402037c24 */ /* 0x000fe2000f8e02ff */
[----:B------:R-:W-:Y:S01]  /*e500*/  LEA.HI.SX32 R4, R4, 0x20, 0x1e ;  /* 0x0000002004047811 */ /* 0x000fe200078ff2ff */
[----:B------:R1:W3:Y:S01]  /*e510*/  LDS.128 R8, [R166+0x1000] ;  /* 0x00100000a6087984 */ /* 0x0002e20000000c00 */
[----:B------:R-:W-:Y:S01]  /*e520*/  IADD3.X R7, R0, UR6, RZ, P0, !PT ;  /* 0x0000000600077c10 */ /* 0x000fe200087fe4ff */
[----:B------:R-:W-:Y:S01]  /*e530*/  IMAD R0, R18, UR5, R3 ;  /* 0x0000000512007c24 */ /* 0x000fe2000f8e0203 */
[----:B------:R-:W-:Y:S01]  /*e540*/  ISETP.GE.AND P0, PT, R4, UR7, PT ;  /* 0x0000000704007c0c */ /* 0x000fe2000bf06270 */
[----:B------:R-:W-:Y:S01]  /*e550*/  IMAD.U32 R2, RZ, RZ, UR14 ;  /* 0x0000000eff027e24 */ /* 0x000fe2000f8e00ff */
[----:B------:R-:W-:Y:S01]  /*e560*/  SHF.R.S32.HI R30, RZ, 0x2, R30 ;  /* 0x00000002ff1e7819 */ /* 0x000fe2000001141e */
[----:B------:R-:W-:Y:S01]  /*e570*/  IMAD.WIDE.U32 R18, R18, UR4, R6 ;  /* 0x0000000412127c25 */ /* 0x000fe2000f8e0006 */
[----:B------:R-:W-:Y:S01]  /*e580*/  BSSY B0, `(.L_x_1003) ;  /* 0x0000016000007945 */ /* 0x000fe20003800000 */
[----:B------:R1:W4:Y:S01]  /*e590*/  LDS.128 R4, [R166+0x2000] ;  /* 0x00200000a6047984 */ /* 0x0003220000000c00 */
[----:B------:R-:W-:Y:S01]  /*e5a0*/  SHF.R.S32.HI R31, RZ, 0x1f, R30 ;  /* 0x0000001fff1f7819 */ /* 0x000fe2000001141e */
[----:B------:R-:W-:-:S02]  /*e5b0*/  IMAD.IADD R17, R19, 0x1, R0 ;  /* 0x0000000113117824 */ /* 0x000fc400078e0200 */
        /* <DEDUP_REMOVED lines=18> */
.L_x_1004:
[----:B------:R-:W-:Y:S05]  /*e6e0*/  BSYNC B0 ;  /* 0x0000000000007941 */ /* 0x000fea0003800000 */
.L_x_1003:
        /* <DEDUP_REMOVED lines=23> */
.L_x_972:
[----:B------:R-:W-:Y:S01]  /*e860*/  UISETP.NE.AND UP2, UPT, UR13, -0x1, UPT ;  /* 0xffffffff0d00788c */ /* 0x000fe2000bf45270 */
[----:B------:R-:W-:Y:S01]  /*e870*/  LEA.HI R11, R11, R94, RZ, 0x2 ;  /* 0x0000005e0b0b7211 */ /* 0x000fe200078f10ff */
[----:B------:R-:W-:Y:S01]  /*e880*/  ULDC.U8 UR8, c[0x0][0x3d8] ;  /* 0x0000f60000087ab9 */ /* 0x000fe20000000000 */
[----:B------:R-:W-:Y:S01]  /*e890*/  ULDC.U8 UR11, c[0x0][0x3d9] ;  /* 0x0000f640000b7ab9 */ /* 0x000fe20000000000 */
[----:B------:R-:W-:Y:S01]  /*e8a0*/  UISETP.NE.AND UP3, UPT, UR8, URZ, UPT ;  /* 0x0000003f0800728c */ /* 0x000fe2000bf65270 */
[----:B------:R-:W-:Y:S01]  /*e8b0*/  LOP3.LUT R3, R11, 0xfffffffc, RZ, 0xc0, !PT ;  /* 0xfffffffc0b037812 */ /* 0x000fe200078ec0ff */
[----:B------:R-:W-:Y:S02]  /*e8c0*/  UISETP.NE.AND UP1, UPT, UR11, URZ, UPT ;  /* 0x0000003f0b00728c */ /* 0x000fe4000bf25270 */
[----:B------:R-:W-:Y:S02]  /*e8d0*/  UISETP.EQ.AND UP3, UPT, UR11, URZ, UP3 ;  /* 0x0000003f0b00728c */ /* 0x000fe40009f62270 */
[----:B------:R-:W-:Y:S01]  /*e8e0*/  IMAD.IADD R94, R94, 0x1, -R3 ;  /* 0x000000015e5e7824 */ /* 0x000fe200078e0a03 */
[----:B------:R-:W-:Y:S01]  /*e8f0*/  @!UP2 USHF.R.S32.HI UR9, URZ, 0x1f, UR23 ;  /* 0x0000001f3f09a899 */ /* 0x000fe20008011417 */
[----:B------:R-:W-:Y:S01]  /*e900*/  PLOP3.LUT P0, PT, PT, PT, UP1, 0x80, 0x0 ;  /* 0x000000000000781c */ /* 0x000fe20003f0f018 */
[----:B------:R-:W-:Y:S01]  /*e910*/  @UP2 ULDC.64 UR6, c[0x0][0x298] ;  /* 0x0000a60000062ab9 */ /* 0x000fe20000000a00 */
[----:B------:R-:W-:Y:S01]  /*e920*/  @!UP2 ULDC.64 UR4, c[0x0][0x290] ;  /* 0x0000a4000004aab9 */ /* 0x000fe20000000a00 */
[----:B------:R-:W-:Y:S01]  /*e930*/  @UP2 UIMAD.WIDE.U32 UR16, UR13, UR6, URZ ;  /* 0x000000060d1022a5 */ /* 0x000fe2000f8e003f */
[----:B------:R-:W-:Y:S01]  /*e940*/  IMAD.SHL.U32 R4, R94, 0x8, RZ ;  /* 0x000000085e047824 */ /* 0x000fe200078e00ff */
[----:B------:R-:W-:-:S02]  /*e950*/  UISETP.NE.OR UP0, UPT, UR13, -0x1, !UP3 ;  /* 0xffffffff0d00788c */ /* 0x000fc4000df05670 */
[----:B------:R-:W-:Y:S02]  /*e960*/  @!UP2 UIMAD UR6, UR9, UR4, URZ ;  /* 0x000000040906a2a4 */ /* 0x000fe4000f8e023f */
[----:B------:R-:W-:Y:S02]  /*e970*/  @!UP2 UIMAD.WIDE.U32 UR24, UR23, UR4, URZ ;  /* 0x000000041718a2a5 */ /* 0x000fe4000f8e003f */
[----:B------:R-:W-:Y:S02]  /*e980*/  @!UP2 UIMAD UR6, UR23, UR5, UR6 ;  /* 0x000000051706a2a4 */ /* 0x000fe4000f8e0206 */
[----:B------:R-:W-:Y:S01]  /*e990*/  @UP2 UIMAD UR7, UR13, UR7, UR17 ;  /* 0x000000070d0722a4 */ /* 0x000fe2000f8e0211 */
[----:B------:R-:W-:Y:S01]  /*e9a0*/  @UP1 ULDC.64 UR4, c[0x0][0x2c0] ;  /* 0x0000b00000041ab9 */ /* 0x000fe20000000a00 */
[----:B------:R-:W-:Y:S01]  /*e9b0*/  @!UP3 UMOV UR26, URZ ;  /* 0x0000003f001abc82 */ /* 0x000fe20008000000 */
[----:B------:R-:W-:Y:S01]  /*e9c0*/  @UP1 UIMAD UR11, UR5, UR4, URZ ;  /* 0x00000004050b12a4 */ /* 0x000fe2000f8e023f */
[----:B------:R-:W-:-:S02]  /*e9d0*/  @!UP3 UMOV UR27, URZ ;  /* 0x0000003f001bbc82 */ /* 0x000fc40008000000 */
[----:B------:R-:W-:Y:S01]  /*e9e0*/  @UP3 ULDC UR4, c[0x0][0x2c4] ;  /* 0x0000b10000043ab9 */ /* 0x000fe20000000800 */
[----:B------:R-:W-:Y:S01]  /*e9f0*/  @UP1 ULDC UR12, c[0x0][0x2c0] ;  /* 0x0000b000000c1ab9 */ /* 0x000fe20000000800 */
[----:B------:R-:W-:Y:S01]  /*ea00*/  @!UP0 UIMAD UR13, UR23, UR4, URZ ;  /* 0x00000004170d82a4 */ /* 0x000fe2000f8e023f */
[----:B------:R-:W-:Y:S01]  /*ea10*/  @UP1 UMOV UR9, 0x1 ;  /* 0x0000000100091882 */ /* 0x000fe20000000000 */
[----:B------:R-:W-:Y:S02]  /*ea20*/  @!UP2 UIADD3 UR7, UR25, UR6, URZ ;  /* 0x000000061907a290 */ /* 0x000fe4000fffe03f */
[----:B------:R-:W-:Y:S01]  /*ea30*/  @UP3 USHF.R.S32.HI UR4, URZ, 0x1f, UR13 ;  /* 0x0000001f3f043899 */ /* 0x000fe2000801140d */
[----:B------:R-:W-:Y:S02]  /*ea40*/  @!UP2 UMOV UR16, UR24 ;  /* 0x000000180010ac82 */ /* 0x000fe40008000000 */
        /* <DEDUP_REMOVED lines=9> */
.L_x_1005:
[----:B------:R-:W-:Y:S01]  /*eae0*/  USHF.R.S32.HI UR6, URZ, 0x1f, UR10 ;  /* 0x0000001f3f067899 */ /* 0x000fe2000801140a */
[C---:B------:R-:W-:Y:S01]  /*eaf0*/  IADD3 R2, P0, R4.reuse, UR16, RZ ;  /* 0x0000001004027c10 */ /* 0x040fe2000ff1e0ff */
[----:B------:R-:W-:Y:S01]  /*eb00*/  UIADD3 UR15, -UR19, UR15, URZ ;  /* 0x0000000f130f7290 */ /* 0x000fe2000fffe13f */
[----:B------:R-:W-:Y:S01]  /*eb10*/  SHF.R.S32.HI R12, RZ, 0x2, R11 ;  /* 0x00000002ff0c7819 */ /* 0x000fe2000001140b */
[----:B------:R-:W-:Y:S01]  /*eb20*/  ULDC.64 UR4, c[0x0][0x2a0] ;  /* 0x0000a80000047ab9 */ /* 0x000fe20000000a00 */
[----:B------:R-:W-:Y:S01]  /*eb30*/  UIMAD UR9, UR23, UR9, URZ ;  /* 0x00000009170972a4 */ /* 0x000fe2000f8e023f */
[----:B------:R-:W-:Y:S01]  /*eb40*/  LEA.HI.X.SX32 R3, R4, UR7, 0x1, P0 ;  /* 0x0000000704037c11 */ /* 0x000fe200080f0eff */
[----:B------:R-:W-:Y:S01]  /*eb50*/  UIMAD UR6, UR6, UR4, URZ ;  /* 0x00000004060672a4 */ /* 0x000fe2000f8e023f */
[----:B------:R-:W-:Y:S01]  /*eb60*/  ISETP.GE.AND P0, PT, R12, UR15, PT ;  /* 0x0000000f0c007c0c */ /* 0x000fe2000bf06270 */
[----:B------:R-:W-:Y:S01]  /*eb70*/  USEL UR9, UR9, URZ, !UP3 ;  /* 0x0000003f09097287 */ /* 0x000fe2000d800000 */
[----:B------:R-:W-:Y:S01]  /*eb80*/  IMAD.U32 R6, RZ, RZ, UR4 ;  /* 0x00000004ff067e24 */ /* 0x000fe2000f8e00ff */
[----:B------:R-:W-:Y:S01]  /*eb90*/  UIMAD UR5, UR10, UR5, UR6 ;  /* 0x000000050a0572a4 */ /* 0x000fe2000f8e0206 */
[----:B------:R-:W-:Y:S01]  /*eba0*/  ISETP.NE.AND P5, PT, R94, RZ, PT ;  /* 0x000000ff5e00720c */ /* 0x000fe20003fa5270 */
[----:B------:R-:W-:Y:S01]  /*ebb0*/  UIMAD UR6, UR19, UR12, URZ ;  /* 0x0000000c130672a4 */ /* 0x000fe2000f8e023f */
[----:B------:R-:W-:Y:S01]  /*ebc0*/  IMAD.WIDE.U32 R6, R6, UR10, R2 ;  /* 0x0000000a06067c25 */ /* 0x000fe2000f8e0002 */
[----:B------:R-:W-:Y:S01]  /*ebd0*/  UIMAD UR9, UR10, UR11, UR9 ;  /* 0x0000000b0a0972a4 */ /* 0x000fe2000f8e0209 */
[--C-:B------:R-:W-:Y:S01]  /*ebe0*/  SHF.R.S32.HI R13, RZ, 0x1f, R12.reuse ;  /* 0x0000001fff0d7819 */ /* 0x100fe2000001140c */
[----:B------:R-:W-:Y:S01]  /*ebf0*/  USHF.R.S32.HI UR4, URZ, 0x1f, UR6 ;  /* 0x0000001f3f047899 */ /* 0x000fe20008011406 */
[C---:B------:R-:W-:Y:S01]  /*ec00*/  VIADD R0, R12.reuse, 0x20 ;  /* 0x000000200c007836 */ /* 0x040fe20000000000 */
[----:B------:R-:W-:Y:S01]  /*ec10*/  USHF.R.S32.HI UR7, URZ, 0x1f, UR9 ;  /* 0x0000001f3f077899 */ /* 0x000fe20008011409 */
[----:B------:R-:W-:Y:S01]  /*ec20*/  IMAD.U32 R11, RZ, RZ, UR14 ;  /* 0x0000000eff0b7e24 */ /* 0x000fe2000f8e00ff */
[----:B------:R-:W-:Y:S01]  /*ec30*/  UIADD3 UR6, UP1, UP0, UR6, UR26, UR9 ;  /* 0x0000001a06067290 */ /* 0x000fe2000f83e009 */
[----:B------:R-:W-:Y:S01]  /*ec40*/  VIADD R9, R7, UR5 ;  /* 0x0000000507097c36 */ /* 0x000fe20008000000 */
[----:B------:R-:W-:Y:S01]  /*ec50*/  BSSY B0, `(.L_x_1006) ;  /* 0x0000019000007945 */ /* 0x000fe20003800000 */
[----:B------:R-:W-:Y:S01]  /*ec60*/  ISETP.GE.OR P6, PT, R12, UR15, P5 ;  /* 0x0000000f0c007c0c */ /* 0x000fe2000afc6670 */
[----:B------:R-:W-:Y:S01]  /*ec70*/  UIADD3.X UR26, UR4, UR27, UR7, UP1, UP0 ;  /* 0x0000001b041a7290 */ /* 0x000fe20008fe0407 */
[C---:B------:R-:W-:Y:S01]  /*ec80*/  ISETP.GE.AND P4, PT, R0.reuse, UR15, PT ;  /* 0x0000000f00007c0c */ /* 0x040fe2000bf86270 */
[----:B------:R-:W-:Y:S01]  /*ec90*/  IMAD.WIDE R10, R11, 0x40, R12 ;  /* 0x000000400b0a7825 */ /* 0x000fe200078e020c */
[----:B------:R-:W-:-:S03]  /*eca0*/  ISETP.GE.OR P5, PT, R0, UR15, P5 ;  /* 0x0000000f00007c0c */ /* 0x000fc6000afa6670 */
[C---:B------:R-:W-:Y:S02]  /*ecb0*/  VIADD R3, R4.reuse, 0x20 ;  /* 0x0000002004037836 */ /* 0x040fe40000000000 */
[----:B------:R-:W-:Y:S01]  /*ecc0*/  VIADD R2, R4, 0x40 ;  /* 0x0000004004027836 */ /* 0x000fe20000000000 */
[----:B------:R-:W-:Y:S07]  /*ecd0*/  @P0 BRA `(.L_x_1007) ;  /* 0x0000000000400947 */ /* 0x000fee0003800000 */
        /* <DEDUP_REMOVED lines=16> */
.L_x_1007:
[----:B------:R-:W-:Y:S05]  /*ede0*/  BSYNC B0 ;  /* 0x0000000000007941 */ /* 0x000fea0003800000 */
.L_x_1006:
        /* <DEDUP_REMOVED lines=20> */
.L_x_1009:
[----:B------:R-:W-:Y:S05]  /*ef30*/  BSYNC B0 ;  /* 0x0000000000007941 */ /* 0x000fea0003800000 */
.L_x_1008:
        /* <DEDUP_REMOVED lines=10> */
.L_x_1011:
[----:B------:R-:W-:Y:S05]  /*efe0*/  BSYNC B0 ;  /* 0x0000000000007941 */ /* 0x000fea0003800000 */
.L_x_1010:
        /* <DEDUP_REMOVED lines=10> */
.L_x_1012:
        /* <DEDUP_REMOVED lines=15> */
.L_x_1165:


//--------------------- .text._ZN5flash16flash_fwd_kernelI23Flash_fwd_kernel_traitsILi96ELi64ELi64ELi4ELb0ELb0EN7cutlass10bfloat16_tE19Flash_kernel_traitsILi96ELi64ELi64ELi4ES3_EELb0ELb1ELb0ELb0ELb0ELb0ELb1ELb0EEEvNS_16Flash_fwd_paramsE --------------------------
	.section	.text._ZN5flash16flash_fwd_kernelI23Flash_fwd_kernel_traitsILi96ELi64ELi64ELi4ELb0ELb0EN7cutlass10bfloat16_tE19Flash_kernel_traitsILi96ELi64ELi64ELi4ES3_EELb0ELb1ELb0ELb0ELb0ELb0ELb1ELb0EEEvNS_16Flash_fwd_paramsE,"ax",@progbits
	.align	128
        .global         _ZN5flash16flash_fwd_kernelI23Flash_fwd_kernel_traitsILi96ELi64ELi64ELi4ELb0ELb0EN7cutlass10bfloat16_tE19Flash_kernel_traitsILi96ELi64ELi64ELi4ES3_EELb0ELb1ELb0ELb0ELb0ELb0ELb1ELb0EEEvNS_16Flash_fwd_paramsE
        .type           _ZN5flash16flash_fwd_kernelI23Flash_fwd_kernel_traitsILi96ELi64ELi64ELi4ELb0ELb0EN7cutlass10bfloat16_tE19Flash_kernel_traitsILi96ELi64ELi64ELi4ES3_EELb0ELb1ELb0ELb0ELb0ELb0ELb1ELb0EEEvNS_16Flash_fwd_paramsE,@function
        .size           _ZN5flash16flash_fwd_kernelI23Flash_fwd_kernel_traitsILi96ELi64ELi64ELi4ELb0ELb0EN7cutlass10bfloat16_tE19Flash_kernel_traitsILi96ELi64ELi64ELi4ES3_EELb0ELb1ELb0ELb0ELb0ELb0ELb1ELb0EEEvNS_16Flash_fwd_paramsE,(.L_x_1166 - _ZN5flash16flash_fwd_kernelI23Flash_fwd_kernel_traitsILi96ELi64ELi64ELi4ELb0ELb0EN7cutlass10bfloat16_tE19Flash_kernel_traitsILi96ELi64ELi64ELi4ES3_EELb0ELb1ELb0ELb0ELb0ELb0ELb1ELb0EEEvNS_16Flash_fwd_paramsE)
        .other          _ZN5flash16flash_fwd_kernelI23Flash_fwd_kernel_traitsILi96ELi64ELi64ELi4ELb0ELb0EN7cutlass10bfloat16_tE19Flash_kernel_traitsILi96ELi64ELi64ELi4ES3_EELb0ELb1ELb0ELb0ELb0ELb0ELb1ELb0EEEvNS_16Flash_fwd_paramsE,@"STO_CUDA_ENTRY STV_DEFAULT"
_ZN5flash16flash_fwd_kernelI23Flash_fwd_kernel_traitsILi96ELi64ELi64ELi4ELb0ELb0EN7cutlass10bfloat16_tE19Flash_kernel_traitsILi96ELi64ELi64ELi4ES3_EELb0ELb1ELb0ELb0ELb0ELb0ELb1ELb0EEEvNS_16Flash_fwd_paramsE:
.text._ZN5flash16flash_fwd_kernelI23Flash_fwd_kernel_traitsILi96ELi64ELi64ELi4ELb0ELb0EN7cutlass10bfloat16_tE19Flash_kernel_traitsILi96ELi64ELi64ELi4ES3_EELb0ELb1ELb0ELb0ELb0ELb0ELb1ELb0EEEvNS_16Flash_fwd_paramsE:
        /* <DEDUP_REMOVED lines=38> */
.L_x_1013:
[----:B------:R-:W1:Y:S02]  /*0260*/  LDC R5, c[0x0][0x2c8] ;  /* 0x0000b200ff057b82 */ /* 0x000e640000000800 */
.L_x_1014:
        /* <DEDUP_REMOVED lines=36> */
[----:B------:R-:W-:Y:S02]  /*04b0*/  LOP3.LUT R7, R23, 0xfffffffc, RZ, 0xc0, !PT ;  /* 0xfffffffc17077812 */ /* 0x000fe400078ec0ff */
[----:B------:R-:W-:-:S02]  /*04c0*/  SHF.R.S32.HI R18, RZ, 0x2, R23 ;  /* 0x00000002ff127819 */ /* 0x000fc40000011417 */
[----:B------:R-:W-:Y:S01]  /*04d0*/  SHF.R.S32.HI R15, RZ, 0x3, R5 ;  /* 0x00000003ff0f7819 */ /* 0x000fe20000011405 */
[----:B------:R-:W-:Y:S01]  /*04e0*/  IMAD.IADD R138, R84, 0x1, -R7 ;  /* 0x00000001548a7824 */ /* 0x000fe200078e0a07 */
[----:B------:R-:W-:Y:S01]  /*04f0*/  ISETP.NE.AND P1, PT, R17, -0x1, PT ;  /* 0xffffffff1100780c */ /* 0x000fe20003f25270 */
[----:B------:R-:W-:Y:S01]  /*0500*/  VIADD R9, R18, 0x20 ;  /* 0x0000002012097836 */ /* 0x000fe20000000000 */
[----:B------:R-:W-:Y:S01]  /*0510*/  LOP3.LUT R5, R5, 0xfffffff8, RZ, 0xc0, !PT ;  /* 0xfffffff805057812 */ /* 0x000fe200078ec0ff */
[----:B------:R-:W-:Y:S01]  /*0520*/  IMAD.SHL.U32 R7, R15, 0x40, RZ ;  /* 0x000000400f077824 */ /* 0x000fe200078e00ff */
[----:B------:R-:W-:Y:S02]  /*0530*/  SHF.L.U32 R138, R138, 0x3, RZ ;  /* 0x000000038a8a7819 */ /* 0x000fe400000006ff */
[----:B------:R-:W-:Y:S01]  /*0540*/  LEA.HI R23, R23, R18, RZ, 0x1 ;  /* 0x0000001217177211 */ /* 0x000fe200078f08ff */
        /* <DEDUP_REMOVED lines=10> */
[----:B------:R-:W-:-:S02]  /*05f0*/  SHF.R.S32.HI R89, RZ, 0x5, R86 ;  /* 0x00000005ff597819 */ /* 0x000fc40000011456 */
[----:B------:R-:W-:Y:S01]  /*0600*/  IMAD.IADD R24, R18, 0x1, -R23 ;  /* 0x0000000112187824 */ /* 0x000fe200078e0a17 */
[----:B------:R-:W-:Y:S02]  /*0610*/  LOP3.LUT R22, R27, R22, RZ, 0x3c, !PT ;  /* 0x000000161b167212 */ /* 0x000fe400078e3cff */
[----:B------:R-:W-:Y:S01]  /*0620*/  SHF.R.S32.HI R19, RZ, 0x1f, R18 ;  /* 0x0000001fff137819 */ /* 0x000fe20000011412 */
[----:B------:R-:W-:Y:S01]  /*0630*/  IMAD R129, R89, 0x8, R24 ;  /* 0x0000000859817824 */ /* 0x000fe200078e0218 */
[----:B--2---:R-:W2:Y:S01]  /*0640*/  MUFU.RCP R2, R4 ;  /* 0x0000000400027308 */ /* 0x004ea20000001000 */
[----:B------:R-:W-:Y:S01]  /*0650*/  SHF.R.S32.HI R139, RZ, 0x1f, R138 ;  /* 0x0000001fff8b7819 */ /* 0x000fe2000001148a */
[----:B------:R-:W-:Y:S02]  /*0660*/  IMAD.WIDE R140, R141, 0x40, R18 ;  /* 0x000000408d8c7825 */ /* 0x000fe400078e0212 */
[----:B------:R-:W-:Y:S02]  /*0670*/  LEA R129, R129, R22, 0x5 ;  /* 0x0000001681817211 */ /* 0x000fe400078e28ff */
[----:B---3--:R-:W-:-:S04]  /*0680*/  @P4 IMAD.WIDE.U32 R22, R128, R6, RZ ;  /* 0x0000000680164225 */ /* 0x008fc800078e00ff */
[----:B--2---:R-:W-:Y:S02]  /*0690*/  VIADD R2, R2, 0xffffffe ;  /* 0x0ffffffe02027836 */ /* 0x004fe40000000000 */
[----:B------:R-:W-:Y:S02]  /*06a0*/  IMAD.IADD R4, R132, 0x1, -R91 ;  /* 0x0000000184047824 */ /* 0x000fe400078e0a5b */
[----:B------:R-:W2:Y:S01]  /*06b0*/  F2I.FTZ.U32.TRUNC.NTZ R3, R2 ;  /* 0x0000000200037305 */ /* 0x000ea2000021f000 */
[----:B------:R-:W-:Y:S01]  /*06c0*/  @P4 IMAD.MOV.U32 R6, RZ, RZ, R22 ;  /* 0x000000ffff064224 */ /* 0x000fe200078e0016 */
[----:B------:R-:W-:Y:S01]  /*06d0*/  @P1 IADD3 R22, R12, R17, RZ ;  /* 0x000000110c161210 */ /* 0x000fe20007ffe0ff */
[----:B------:R-:W-:Y:S01]  /*06e0*/  @P4 IMAD R7, R128, R7, R23 ;  /* 0x0000000780074224 */ /* 0x000fe200078e0217 */
        /* <DEDUP_REMOVED lines=8> */
[----:B------:R-:W-:Y:S02]  /*0770*/  LEA.HI R11, R20, R20, RZ, 0x1 ;  /* 0x00000014140b7211 */ /* 0x000fe400078f08ff */
        /* <DEDUP_REMOVED lines=14> */
[----:B------:R-:W-:Y:S02]  /*0860*/  LEA.HI R14, R21, R4, RZ, 0x3 ;  /* 0x00000004150e7211 */ /* 0x000fe400078f18ff */
[----:B------:R-:W-:Y:S01]  /*0870*/  @!P4 SHF.R.S32.HI R21, RZ, 0x1f, R10 ;  /* 0x0000001fff15c819 */ /* 0x000fe2000001140a */
[----:B------:R-:W-:Y:S02]  /*0880*/  IMAD.IADD R85, R4, 0x1, -R85 ;  /* 0x0000000104557824 */ /* 0x000fe400078e0a55 */
[----:B------:R-:W-:Y:S01]  /*0890*/  @!P3 IMAD.IADD R26, R26, 0x1, -R13 ;  /* 0x000000011a1ab824 */ /* 0x000fe200078e0a0d */
[----:B------:R-:W3:Y:S01]  /*08a0*/  @P1 LDC.64 R4, c[0x0][0x250] ;  /* 0x00009400ff041b82 */ /* 0x000ee20000000a00 */
[----:B------:R-:W-:Y:S01]  /*08b0*/  @!P3 VIADD R99, R99, 0x1 ;  /* 0x000000016363b836 */ /* 0x000fe20000000000 */
[----:B------:R-:W-:-:S02]  /*08c0*/  ISETP.NE.AND P3, PT, R8, RZ, PT ;  /* 0x000000ff0800720c */ /* 0x000fc40003f65270 */
[----:B------:R-:W-:Y:S02]  /*08d0*/  ISETP.GE.U32.AND P5, PT, R26, R13, PT ;  /* 0x0000000d1a00720c */ /* 0x000fe40003fa6070 */
[----:B------:R-:W-:-:S05]  /*08e0*/  LOP3.LUT R13, R11, 0x7fffffe, RZ, 0xc0, !PT ;  /* 0x07fffffe0b0d7812 */ /* 0x000fca00078ec0ff */
[----:B------:R-:W-:Y:S01]  /*08f0*/  IMAD.IADD R13, R20, 0x1, -R13 ;  /* 0x00000001140d7824 */ /* 0x000fe200078e0a0d */
[----:B------:R-:W-:Y:S01]  /*0900*/  LOP3.LUT R20, R25, R8, RZ, 0x3c, !PT ;  /* 0x0000000819147212 */ /* 0x000fe200078e3cff */
[----:B--2---:R-:W-:-:S03]  /*0910*/  @!P4 IMAD R21, R21, R2, RZ ;  /* 0x000000021515c224 */ /* 0x004fc600078e02ff */
[----:B------:R-:W-:Y:S01]  /*0920*/  ISETP.GE.AND P2, PT, R20, RZ, PT ;  /* 0x000000ff1400720c */ /* 0x000fe20003f46270 */
[C---:B------:R-:W-:Y:S02]  /*0930*/  @!P4 IMAD R3, R10.reuse, R3, R21 ;  /* 0x000000030a03c224 */ /* 0x040fe400078e0215 */
[----:B------:R-:W-:-:S04]  /*0940*/  @!P4 IMAD.WIDE.U32 R20, R10, R2, RZ ;  /* 0x000000020a14c225 */ /* 0x000fc800078e00ff */
[----:B------:R-:W-:Y:S02]  /*0950*/  @P1 IMAD.IADD R2, R12, 0x1, R17 ;  /* 0x000000010c021824 */ /* 0x000fe400078e0211 */
[----:B------:R-:W-:Y:S02]  /*0960*/  @P5 VIADD R99, R99, 0x1 ;  /* 0x0000000163635836 */ /* 0x000fe40000000000 */
[----:B------:R-:W-:Y:S02]  /*0970*/  @!P4 IMAD.IADD R7, R21, 0x1, R3 ;  /* 0x000000011507c824 */ /* 0x000fe400078e0203 */
[----:B---3--:R-:W-:Y:S02]  /*0980*/  @P1 IMAD R17, R2, R5, RZ ;  /* 0x0000000502111224 */ /* 0x008fe400078e02ff */
[----:B-1----:R-:W-:Y:S02]  /*0990*/  @P1 IMAD R21, R22, R93, RZ ;  /* 0x0000005d16151224 */ /* 0x002fe400078e02ff */
        /* <DEDUP_REMOVED lines=22> */
.L_x_1016:
        /* <DEDUP_REMOVED lines=14> */
.L_x_1017:
        /* <DEDUP_REMOVED lines=21> */
[C---:B------:R-:W-:Y:S01]  /*0d30*/  IADD3 R131, R138.reuse, 0x20, RZ ;  /* 0x000000208a837810 */ /* 0x040fe20007ffe0ff */
        /* <DEDUP_REMOVED lines=12> */
[----:B------:R-:W-:-:S02]  /*0e00*/  SHF.R.S32.HI R3, RZ, 0x1f, R0 ;  /* 0x0000001fff037819 */ /* 0x000fc40000011400 */
[----:B------:R-:W-:Y:S01]  /*0e10*/  LEA R129, R129, UR4, 0x1 ;  /* 0x0000000481817c11 */ /* 0x000fe2000f8e08ff */
[----:B------:R-:W-:Y:S01]  /*0e20*/  IMAD R99, R99, UR7, R2 ;  /* 0x0000000763637c24 */ /* 0x000fe2000f8e0202 */
[----:B------:R-:W-:Y:S02]  /*0e30*/  LEA.HI R12, R3, R10, RZ, 0x2 ;  /* 0x0000000a030c7211 */ /* 0x000fe400078f10ff */
        /* <DEDUP_REMOVED lines=39> */
.L_x_1019:
[----:B------:R-:W-:Y:S05]  /*10b0*/  BSYNC B0 ;  /* 0x0000000000007941 */ /* 0x000fea0003800000 */
.L_x_1018:
        /* <DEDUP_REMOVED lines=9> */
[----:B------:R-:W-:Y:S01]  /*1150*/  IMAD R17, R12, R81, R17 ;  /* 0x000000510c117224 */ /* 0x000fe200078e0211 */
        /* <DEDUP_REMOVED lines=40> */
.L_x_1021:
[----:B------:R-:W-:Y:S05]  /*13e0*/  BSYNC B0 ;  /* 0x0000000000007941 */ /* 0x000fea0003800000 */
.L_x_1020:
        /* <DEDUP_REMOVED lines=35> */
.L_x_1023:
[----:B------:R-:W-:Y:S05]  /*1620*/  BSYNC B0 ;  /* 0x0000000000007941 */ /* 0x000fea0003800000 */
.L_x_1022:
        /* <DEDUP_REMOVED lines=35> */
.L_x_1025:
[----:B------:R-:W-:Y:S05]  /*1860*/  BSYNC B0 ;  /* 0x0000000000007941 */ /* 0x000fea0003800000 */
.L_x_1024:
        /* <DEDUP_REMOVED lines=69> */
.L_x_1027:
[----:B------:R-:W-:Y:S05]  /*1cc0*/  BSYNC B0 ;  /* 0x0000000000007941 */ /* 0x000fea0003800000 */
.L_x_1026:
        /* <DEDUP_REMOVED lines=40> */
.L_x_1029:
[----:B------:R-:W-:Y:S05]  /*1f50*/  BSYNC B0 ;  /* 0x0000000000007941 */ /* 0x000fea0003800000 */
.L_x_1028:
[----:B------:R-:W-:Y:S01]  /*1f60*/  LDSM.16.M88.4 R60, [R121] ;  /* 0x00000000793c783b */ /* 0x000fe20000000200 */
[----:B--23--:R-:W-:Y:S01]  /*1f70*/  IMAD.MOV.U32 R5, RZ, RZ, 0x10 ;  /* 0x00000010ff057424 */ /* 0x00cfe200078e00ff */
[----:B------:R-:W-:Y:S01]  /*1f80*/  LOP3.LUT P1, RZ, R10, 0x2, RZ, 0xc0, !PT ;  /* 0x000000020aff7812 */ /* 0x000fe2000782c0ff */
[----:B------:R-:W-:Y:S01]  /*1f90*/  ULDC UR5, c[0x0][0x39c] ;  /* 0x0000e70000057ab9 */ /* 0x000fe20000000800 */
[----:B------:R-:W2:Y:S01]  /*1fa0*/  LDSM.16.M88.4 R24, [R120+0x3000] ;  /* 0x003000007818783b */ /* 0x000ea20000000200 */
[----:B------:R-:W-:Y:S02]  /*1fb0*/  LOP3.LUT P0, RZ, R11, 0x2, RZ, 0xc0, !PT ;  /* 0x000000020bff7812 */ /* 0x000fe4000780c0ff */
[C---:B------:R-:W-:Y:S01]  /*1fc0*/  SEL R3, R5.reuse, 0xfffffff0, !P1 ;  /* 0xfffffff005037807 */ /* 0x040fe20004800000 */
[----:B------:R-:W3:Y:S01]  /*1fd0*/  LDSM.16.M88.4 R32, [R120+0x3400] ;  /* 0x003400007820783b */ /* 0x000ee20000000200 */
[----:B------:R-:W-:-:S03]  /*1fe0*/  SEL R5, R5, 0xfffffff0, !P0 ;  /* 0xfffffff005057807 */ /* 0x000fc60004000000 */
[----:B------:R-:W-:Y:S01]  /*1ff0*/  IMAD R119, R3, 0x2, R121 ;  /* 0x0000000203777824 */ /* 0x000fe200078e0279 */
[----:B------:R-:W-:Y:S01]  /*2000*/  LDSM.16.M88.4 R56, [R121+0x1000] ;  /* 0x001000007938783b */ /* 0x000fe20000000200 */
[----:B------:R-:W-:-:S03]  /*2010*/  IMAD R117, R5, 0x2, R120 ;  /* 0x0000000205757824 */ /* 0x000fc600078e0278 */
[----:B------:R-:W-:Y:S04]  /*2020*/  LDSM.16.M88.4 R72, [R119] ;  /* 0x000000007748783b */ /* 0x000fe80000000200 */
[----:B------:R-:W5:Y:S04]  /*2030*/  LDSM.16.M88.4 R4, [R117+0x3000] ;  /* 0x003000007504783b */ /* 0x000f680000000200 */
[----:B------:R-:W-:Y:S04]  /*2040*/  LDSM.16.M88.4 R8, [R120+0x4000] ;  /* 0x004000007808783b */ /* 0x000fe80000000200 */
[----:B------:R-:W1:Y:S04]  /*2050*/  LDSM.16.M88.4 R48, [R117+0x3400] ;  /* 0x003400007530783b */ /* 0x000e680000000200 */
[----:B------:R-:W-:Y:S04]  /*2060*/  LDSM.16.M88.4 R12, [R119+0x1000] ;  /* 0x00100000770c783b */ /* 0x000fe80000000200 */
[----:B------:R-:W4:Y:S04]  /*2070*/  LDSM.16.M88.4 R20, [R120+0x4400] ;  /* 0x004400007814783b */ /* 0x000f280000000200 */
[----:B------:R-:W-:Y:S01]  /*2080*/  LDSM.16.M88.4 R44, [R120+0x3800] ;  /* 0x00380000782c783b */ /* 0x000fe20000000200 */
[C---:B--2---:R-:W-:Y:S03]  /*2090*/  HMMA.16816.F32.BF16 R16, R60.reuse, R24, RZ ;  /* 0x000000183c10723c */ /* 0x044fe600000418ff */
[----:B------:R-:W-:Y:S04]  /*20a0*/  LDSM.16.M88.4 R76, [R120+0x5000] ;  /* 0x00500000784c783b */ /* 0x000fe80000000200 */
[----:B------:R-:W-:Y:S01]  /*20b0*/  LDSM.16.M88.4 R40, [R120+0x3c00] ;  /* 0x003c00007828783b */ /* 0x000fe20000000200 */
[C---:B------:R-:W-:Y:S03]  /*20c0*/  HMMA.16816.F32.BF16 R24, R60.reuse, R26, RZ ;  /* 0x0000001a3c18723c */ /* 0x040fe600000418ff */
[----:B------:R-:W-:Y:S03]  /*20d0*/  LDSM.16.M88.4 R28, [R117+0x3800] ;  /* 0x00380000751c783b */ /* 0x000fe60000000200 */
[C---:B---3--:R-:W-:Y:S01]  /*20e0*/  HMMA.16816.F32.BF16 R36, R60.reuse, R32, RZ ;  /* 0x000000203c24723c */ /* 0x048fe200000418ff */
[----:B------:R-:W-:Y:S04]  /*20f0*/  LDSM.16.M88.4 R68, [R117+0x3c00] ;  /* 0x003c00007544783b */ /* 0x000fe80000000200 */
[----:B------:R-:W-:Y:S01]  /*2100*/  LDSM.16.M88.4 R52, [R120+0x4800] ;  /* 0x004800007834783b */ /* 0x000fe20000000200 */
[----:B------:R-:W-:Y:S03]  /*2110*/  HMMA.16816.F32.BF16 R32, R60, R34, RZ ;  /* 0x000000223c20723c */ /* 0x000fe600000418ff */
[----:B------:R-:W0:Y:S03]  /*2120*/  LDGDEPBAR ;  /* 0x00000000000079af */ /* 0x000e260000000000 */
[C---:B-----5:R-:W-:Y:S06]  /*2130*/  HMMA.16816.F32.BF16 R16, R72.reuse, R4, R16 ;  /* 0x000000044810723c */ /* 0x060fec0000041810 */
[C---:B------:R-:W-:Y:S01]  /*2140*/  HMMA.16816.F32.BF16 R24, R72.reuse, R6, R24 ;  /* 0x000000064818723c */ /* 0x040fe20000041818 */
[----:B------:R-:W2:Y:S05]  /*2150*/  LDSM.16.M88.4 R4, [R117+0x4000] ;  /* 0x004000007504783b */ /* 0x000eaa0000000200 */
[C---:B-1----:R-:W-:Y:S06]  /*2160*/  HMMA.16816.F32.BF16 R36, R72.reuse, R48, R36 ;  /* 0x000000304824723c */ /* 0x042fec0000041824 */
[----:B------:R-:W-:Y:S06]  /*2170*/  HMMA.16816.F32.BF16 R32, R72, R50, R32 ;  /* 0x000000324820723c */ /* 0x000fec0000041820 */
[C---:B------:R-:W-:Y:S06]  /*2180*/  HMMA.16816.F32.BF16 R16, R56.reuse, R8, R16 ;  /* 0x000000083810723c */ /* 0x040fec0000041810 */
[C---:B------:R-:W-:Y:S01]  /*2190*/  HMMA.16816.F32.BF16 R24, R56.reuse, R10, R24 ;  /* 0x0000000a3818723c */ /* 0x040fe20000041818 */
[----:B------:R-:W1:Y:S05]  /*21a0*/  LDSM.16.M88.4 R8, [R121+0x2000] ;  /* 0x002000007908783b */ /* 0x000e6a0000000200 */
[C---:B----4-:R-:W-:Y:S06]  /*21b0*/  HMMA.16816.F32.BF16 R36, R56.reuse, R20, R36 ;  /* 0x000000143824723c */ /* 0x050fec0000041824 */
[----:B------:R-:W-:Y:S01]  /*21c0*/  HMMA.16816.F32.BF16 R32, R56, R22, R32 ;  /* 0x000000163820723c */ /* 0x000fe20000041820 */
[----:B------:R-:W-:Y:S05]  /*21d0*/  LDSM.16.M88.4 R20, [R117+0x5000] ;  /* 0x005000007514783b */ /* 0x000fea0000000200 */
[C---:B--2---:R-:W-:Y:S06]  /*21e0*/  HMMA.16816.F32.BF16 R16, R12.reuse, R4, R16 ;  /* 0x000000040c10723c */ /* 0x044fec0000041810 */
[----:B------:R-:W-:Y:S01]  /*21f0*/  HMMA.16816.F32.BF16 R24, R12, R6, R24 ;  /* 0x000000060c18723c */ /* 0x000fe20000041818 */
[----:B------:R-:W2:Y:S05]  /*2200*/  LDSM.16.M88.4 R4, [R119+0x2000] ;  /* 0x002000007704783b */ /* 0x000eaa0000000200 */
[C---:B------:R-:W-:Y:S06]  /*2210*/  HMMA.16816.F32.BF16 R48, R60.reuse, R44, RZ ;  /* 0x0000002c3c30723c */ /* 0x040fec00000418ff */
[----:B------:R-:W-:Y:S06]  /*2220*/  HMMA.16816.F32.BF16 R44, R60, R46, RZ ;  /* 0x0000002e3c2c723c */ /* 0x000fec00000418ff */
[----:B-1----:R-:W-:Y:S06]  /*2230*/  HMMA.16816.F32.BF16 R16, R8, R76, R16 ;  /* 0x0000004c0810723c */ /* 0x002fec0000041810 */
[C---:B------:R-:W-:Y:S06]  /*2240*/  HMMA.16816.F32.BF16 R64, R60.reuse, R40, RZ ;  /* 0x000000283c40723c */ /* 0x040fec00000418ff */
[----:B------:R-:W-:Y:S01]  /*2250*/  HMMA.16816.F32.BF16 R60, R60, R42, RZ ;  /* 0x0000002a3c3c723c */ /* 0x000fe200000418ff */
[----:B------:R-:W1:Y:S05]  /*2260*/  LDSM.16.M88.4 R40, [R117+0x4400] ;  /* 0x004400007528783b */ /* 0x000e6a0000000200 */
[----:B------:R-:W-:Y:S06]  /*2270*/  HMMA.16816.F32.BF16 R48, R72, R28, R48 ;  /* 0x0000001c4830723c */ /* 0x000fec0000041830 */
[----:B------:R-:W-:Y:S01]  /*2280*/  HMMA.16816.F32.BF16 R24, R8, R78, R24 ;  /* 0x0000004e0818723c */ /* 0x000fe20000041818 */
[----:B------:R-:W3:Y:S05]  /*2290*/  LDSM.16.M88.4 R76, [R117+0x4800] ;  /* 0x00480000754c783b */ /* 0x000eea0000000200 */
[----:B--2---:R-:W-:Y:S06]  /*22a0*/  HMMA.16816.F32.BF16 R16, R4, R20, R16 ;  /* 0x000000140410723c */ /* 0x004fec0000041810 */
[C---:B------:R-:W-:Y:S01]  /*22b0*/  HMMA.16816.F32.BF16 R44, R72.reuse, R30, R44 ;  /* 0x0000001e482c723c */ /* 0x040fe2000004182c */
[----:B------:R-:W2:Y:S05]  /*22c0*/  LDSM.16.M88.4 R28, [R120+0x5400] ;  /* 0x00540000781c783b */ /* 0x000eaa0000000200 */
[----:B------:R-:W-:Y:S06]  /*22d0*/  HMMA.16816.F32.BF16 R64, R72, R68, R64 ;  /* 0x000000444840723c */ /* 0x000fec0000041840 */
[----:B------:R-:W-:Y:S06]  /*22e0*/  HMMA.16816.F32.BF16 R48, R56, R52, R48 ;  /* 0x000000343830723c */ /* 0x000fec0000041830 */
[----:B-1----:R-:W-:Y:S01]  /*22f0*/  HMMA.16816.F32.BF16 R36, R12, R40, R36 ;  /* 0x000000280c24723c */ /* 0x002fe20000041824 */
[----:B------:R-:W-:Y:S01]  /*2300*/  FMUL.FTZ R52, R16, UR5 ;  /* 0x0000000510347c20 */ /* 0x000fe20008410000 */
[----:B------:R-:W-:Y:S01]  /*2310*/  FMUL.FTZ R68, R17, UR5 ;  /* 0x0000000511447c20 */ /* 0x000fe20008410000 */
[----:B------:R-:W-:Y:S01]  /*2320*/  FMUL.FTZ R53, R18, UR5 ;  /* 0x0000000512357c20 */ /* 0x000fe20008410000 */
[----:B------:R-:W-:-:S02]  /*2330*/  FMUL.FTZ R69, R19, UR5 ;  /* 0x0000000513457c20 */ /* 0x000fc40008410000 */
[----:B------:R-:W-:Y:S01]  /*2340*/  HMMA.16816.F32.BF16 R40, R12, R42, R32 ;  /* 0x0000002a0c28723c */ /* 0x000fe20000041820 */
[----:B------:R-:W1:Y:S01]  /*2350*/  LDSM.16.M88.4 R16, [R120+0x4c00] ;  /* 0x004c00007810783b */ /* 0x000e620000000200 */
[----:B------:R-:W4:Y:S03]  /*2360*/  MUFU.TANH R68, R68 ;  /* 0x0000004400447308 */ /* 0x000f260000002400 */
[----:B------:R-:W5:Y:S01]  /*2370*/  LDSM.16.M88.4 R32, [R117+0x5400] ;  /* 0x005400007520783b */ /* 0x000f620000000200 */
[----:B------:R-:W-:Y:S03]  /*2380*/  HMMA.16816.F32.BF16 R24, R4, R22, R24 ;  /* 0x000000160418723c */ /* 0x000fe60000041818 */
[----:B------:R-:W4:Y:S01]  /*2390*/  LDSM.16.M88.4 R20, [R120+0x5800] ;  /* 0x005800007814783b */ /* 0x000f220000000200 */
[----:B------:R-:W4:Y:S02]  /*23a0*/  MUFU.TANH R69, R69 ;  /* 0x0000004500457308 */ /* 0x000f240000002400 */
[----:B---3--:R-:W-:Y:S06]  /*23b0*/  HMMA.16816.F32.BF16 R48, R12, R76, R48 ;  /* 0x0000004c0c30723c */ /* 0x008fec0000041830 */
[----:B------:R-:W-:Y:S01]  /*23c0*/  HMMA.16816.F32.BF16 R44, R56, R54, R44 ;  /* 0x00000036382c723c */ /* 0x000fe2000004182c */
[----:B------:R-:W-:Y:S05]  /*23d0*/  MUFU.TANH R52, R52 ;  /* 0x0000003400347308 */ /* 0x000fea0000002400 */
[C---:B--2---:R-:W-:Y:S03]  /*23e0*/  HMMA.16816.F32.BF16 R36, R8.reuse, R28, R36 ;  /* 0x0000001c0824723c */ /* 0x044fe60000041824 */
[----:B------:R-:W-:Y:S03]  /*23f0*/  MUFU.TANH R53, R53 ;  /* 0x0000003500357308 */ /* 0x000fe60000002400 */
[----:B------:R-:W-:Y:S01]  /*2400*/  HMMA.16816.F32.BF16 R40, R8, R30, R40 ;  /* 0x0000001e0828723c */ /* 0x000fe20000041828 */
[----:B------:R-:W-:Y:S01]  /*2410*/  FMUL.FTZ R76, R24, UR5 ;  /* 0x00000005184c7c20 */ /* 0x000fe20008410000 */
[----:B------:R-:W-:Y:S01]  /*2420*/  FMUL.FTZ R54, R25, UR5 ;  /* 0x0000000519367c20 */ /* 0x000fe20008410000 */
[----:B------:R-:W-:Y:S01]  /*2430*/  FMUL.FTZ R55, R26, UR5 ;  /* 0x000000051a377c20 */ /* 0x000fe20008410000 */
[----:B------:R-:W-:Y:S01]  /*2440*/  FMUL.FTZ R77, R27, UR5 ;  /* 0x000000051b4d7c20 */ /* 0x000fe20008410000 */
[----:B------:R-:W-:Y:S01]  /*2450*/  LDSM.16.M88.4 R28, [R117+0x5800] ;  /* 0x00580000751c783b */ /* 0x000fe20000000200 */
[----:B------:R-:W-:Y:S01]  /*2460*/  HMMA.16816.F32.BF16 R60, R72, R70, R60 ;  /* 0x00000046483c723c */ /* 0x000fe2000004183c */
[----:B------:R-:W2:Y:S02]  /*2470*/  MUFU.TANH R76, R76 ;  /* 0x0000004c004c7308 */ /* 0x000ea40000002400 */
[----:B------:R-:W3:Y:S03]  /*2480*/  LDSM.16.M88.4 R24, [R117+0x4c00] ;  /* 0x004c00007518783b */ /* 0x000ee60000000200 */
[----:B-1----:R-:W-:Y:S03]  /*2490*/  HMMA.16816.F32.BF16 R64, R56, R16, R64 ;  /* 0x000000103840723c */ /* 0x002fe60000041840 */
[----:B------:R-:W1:Y:S03]  /*24a0*/  MUFU.TANH R55, R55 ;  /* 0x0000003700377308 */ /* 0x000e660000002400 */
[C---:B-----5:R-:W-:Y:S05]  /*24b0*/  HMMA.16816.F32.BF16 R36, R4.reuse, R32, R36 ;  /* 0x000000200424723c */ /* 0x060fea0000041824 */
[----:B------:R-:W-:Y:S01]  /*24c0*/  MUFU.TANH R54, R54 ;  /* 0x0000003600367308 */ /* 0x000fe20000002400 */
[----:B------:R-:W-:Y:S01]  /*24d0*/  HMMA.16816.F32.BF16 R40, R4, R34, R40 ;  /* 0x000000220428723c */ /* 0x000fe20000041828 */
[----:B------:R-:W5:Y:S05]  /*24e0*/  LDSM.16.M88.4 R32, [R120+0x5c00] ;  /* 0x005c00007820783b */ /* 0x000f6a0000000200 */
[----:B------:R-:W-:Y:S01]  /*24f0*/  HMMA.16816.F32.BF16 R44, R12, R78, R44 ;  /* 0x0000004e0c2c723c */ /* 0x000fe2000004182c */
[----:B------:R-:W-:Y:S05]  /*2500*/  MUFU.TANH R77, R77 ;  /* 0x0000004d004d7308 */ /* 0x000fea0000002400 */
[----:B------:R-:W-:Y:S06]  /*2510*/  HMMA.16816.F32.BF16 R60, R56, R18, R60 ;  /* 0x00000012383c723c */ /* 0x000fec000004183c */
[----:B----4-:R-:W-:Y:S01]  /*2520*/  HMMA.16816.F32.BF16 R48, R8, R20, R48 ;  /* 0x000000140830723c */ /* 0x010fe20000041830 */
[----:B------:R-:W-:Y:S01]  /*2530*/  FMUL.FTZ R16, R38, UR5 ;  /* 0x0000000526107c20 */ /* 0x000fe20008410000 */
[----:B------:R-:W-:Y:S01]  /*2540*/  FMUL.FTZ R37, R37, UR5 ;  /* 0x0000000525257c20 */ /* 0x000fe20008410000 */
[----:B------:R-:W-:Y:S01]  /*2550*/  FMUL.FTZ R17, R39, UR5 ;  /* 0x0000000527117c20 */ /* 0x000fe20008410000 */
[----:B------:R-:W-:-:S02]  /*2560*/  FMUL.FTZ R36, R36, UR5 ;  /* 0x0000000524247c20 */ /* 0x000fc40008410000 */
[----:B------:R-:W-:Y:S01]  /*2570*/  FMUL.FTZ R43, R43, UR5 ;  /* 0x000000052b2b7c20 */ /* 0x000fe20008410000 */
[----:B---3--:R-:W-:Y:S01]  /*2580*/  HMMA.16816.F32.BF16 R64, R12, R24, R64 ;  /* 0x000000180c40723c */ /* 0x008fe20000041840 */
[----:B------:R-:W-:Y:S05]  /*2590*/  MUFU.TANH R37, R37 ;  /* 0x0000002500257308 */ /* 0x000fea0000002400 */
[----:B------:R-:W-:Y:S01]  /*25a0*/  HMMA.16816.F32.BF16 R44, R8, R22, R44 ;  /* 0x00000016082c723c */ /* 0x000fe2000004182c */
[----:B------:R-:W3:Y:S01]  /*25b0*/  LDSM.16.M88.4 R20, [R117+0x5c00] ;  /* 0x005c00007514783b */ /* 0x000ee20000000200 */
[----:B------:R-:W-:Y:S01]  /*25c0*/  LOP3.LUT R25, R86, 0xffffffe0, RZ, 0xc0, !PT ;  /* 0xffffffe056197812 */ /* 0x000fe200078ec0ff */
[----:B------:R-:W4:Y:S01]  /*25d0*/  MUFU.TANH R16, R16 ;  /* 0x0000001000107308 */ /* 0x000f220000002400 */
[----:B------:R-:W-:Y:S01]  /*25e0*/  FMUL.FTZ R24, R42, UR5 ;  /* 0x000000052a187c20 */ /* 0x000fe20008410000 */
[----:B------:R-:W-:-:S04]  /*25f0*/  DEPBAR.LE SB0, 0x0 ;  /* 0x000080000000791a */ /* 0x000fc80000000000 */
[----:B------:R-:W-:Y:S01]  /*2600*/  HMMA.16816.F32.BF16 R60, R12, R26, R60 ;  /* 0x0000001a0c3c723c */ /* 0x000fe2000004183c */
[----:B------:R-:W-:Y:S01]  /*2610*/  IMAD.IADD R25, R84, 0x1, -R25 ;  /* 0x0000000154197824 */ /* 0x000fe200078e0a19 */
[----:B------:R-:W4:Y:S04]  /*2620*/  MUFU.TANH R17, R17 ;  /* 0x0000001100117308 */ /* 0x000f280000002400 */
[----:B------:R-:W-:Y:S01]  /*2630*/  SHF.R.S32.HI R38, RZ, 0x1f, R25 ;  /* 0x0000001fff267819 */ /* 0x000fe20000011419 */
[----:B------:R-:W-:Y:S01]  /*2640*/  HMMA.16816.F32.BF16 R48, R4, R28, R48 ;  /* 0x0000001c0430723c */ /* 0x000fe20000041830 */
[----:B------:R-:W-:Y:S02]  /*2650*/  IMAD R13, R85, 0x20, R80 ;  /* 0x00000020550d7824 */ /* 0x000fe400078e0250 */
[----:B------:R-:W-:Y:S01]  /*2660*/  LEA.HI R38, R38, R25, RZ, 0x2 ;  /* 0x0000001926267211 */ /* 0x000fe200078f10ff */
[----:B------:R-:W4:Y:S01]  /*2670*/  MUFU.TANH R36, R36 ;  /* 0x0000002400247308 */ /* 0x000f220000002400 */
[----:B------:R-:W-:Y:S01]  /*2680*/  IMAD.IADD R118, R2, 0x1, R13 ;  /* 0x0000000102767824 */ /* 0x000fe200078e020d */
[----:B-----5:R-:W-:Y:S01]  /*2690*/  HMMA.16816.F32.BF16 R64, R8, R32, R64 ;  /* 0x000000200840723c */ /* 0x020fe20000041840 */
[----:B------:R-:W-:Y:S01]  /*26a0*/  SHF.R.S32.HI R133, RZ, 0x2, R38 ;  /* 0x00000002ff857819 */ /* 0x000fe20000011426 */
[----:B------:R-:W-:Y:S01]  /*26b0*/  FMUL.FTZ R28, R40, UR5 ;  /* 0x00000005281c7c20 */ /* 0x000fe20008410000 */
[----:B------:R-:W-:-:S03]  /*26c0*/  FMUL.FTZ R29, R41, UR5 ;  /* 0x00000005291d7c20 */ /* 0x000fc60008410000 */
[----:B------:R-:W-:Y:S01]  /*26d0*/  HMMA.16816.F32.BF16 R44, R4, R30, R44 ;  /* 0x0000001e042c723c */ /* 0x000fe2000004182c */
[----:B------:R-:W-:Y:S01]  /*26e0*/  IMAD.SHL.U32 R32, R84, 0x2, RZ ;  /* 0x0000000254207824 */ /* 0x000fe200078e00ff */
[----:B------:R-:W-:Y:S04]  /*26f0*/  MUFU.TANH R28, R28 ;  /* 0x0000001c001c7308 */ /* 0x000fe80000002400 */
[----:B------:R-:W-:Y:S01]  /*2700*/  HMMA.16816.F32.BF16 R60, R8, R34, R60 ;  /* 0x00000022083c723c */ /* 0x000fe2000004183c */
[----:B------:R-:W-:Y:S01]  /*2710*/  IMAD R30, R89, 0x10, R91 ;  /* 0x00000010591e7824 */ /* 0x000fe200078e025b */
[----:B------:R-:W-:Y:S02]  /*2720*/  LOP3.LUT R32, R32, 0x6, RZ, 0xc0, !PT ;  /* 0x0000000620207812 */ /* 0x000fe400078ec0ff */
[----:B------:R-:W-:Y:S02]  /*2730*/  MUFU.TANH R29, R29 ;  /* 0x0000001d001d7308 */ /* 0x000fe40000002400 */
[----:B------:R-:W-:Y:S01]  /*2740*/  IADD3 R25, R30, 0x1, R133 ;  /* 0x000000011e197810 */ /* 0x000fe20007ffe085 */
[----:B------:R-:W-:-:S02]  /*2750*/  IMAD R12, R83, 0x40, R32 ;  /* 0x00000040530c7824 */ /* 0x000fc400078e0220 */
[----:B------:R-:W-:Y:S01]  /*2760*/  FMUL.FTZ R48, R48, UR5 ;  /* 0x0000000530307c20 */ /* 0x000fe20008410000 */
[----:B------:R-:W-:Y:S01]  /*2770*/  FMUL.FTZ R19, R49, UR5 ;  /* 0x0000000531137c20 */ /* 0x000fe20008410000 */
[----:B------:R-:W-:Y:S01]  /*2780*/  IADD3 R30, R82, R25, -R132 ;  /* 0x00000019521e7210 */ /* 0x000fe20007ffe884 */
[C---:B------:R-:W-:Y:S01]  /*2790*/  VIADD R14, R12.reuse, 0x1 ;  /* 0x000000010c0e7836 */ /* 0x040fe20000000000 */
[----:B---3--:R-:W-:Y:S01]  /*27a0*/  HMMA.16816.F32.BF16 R64, R4, R20, R64 ;  /* 0x000000140440723c */ /* 0x008fe20000041840 */
[----:B------:R-:W3:Y:S01]  /*27b0*/  MUFU.TANH R24, R24 ;  /* 0x0000001800187308 */ /* 0x000ee20000002400 */
[----:B------:R-:W-:Y:S02]  /*27c0*/  VIADD R8, R12, 0x11 ;  /* 0x000000110c087836 */ /* 0x000fe40000000000 */
[----:B------:R-:W-:Y:S01]  /*27d0*/  FMUL.FTZ R50, R50, UR5 ;  /* 0x0000000532327c20 */ /* 0x000fe20008410000 */
[----:B------:R-:W-:Y:S02]  /*27e0*/  IMAD.IADD R87, R30, 0x1, R87 ;  /* 0x000000011e577824 */ /* 0x000fe400078e0257 */
[----:B------:R-:W-:Y:S01]  /*27f0*/  FMUL.FTZ R51, R51, UR5 ;  /* 0x0000000533337c20 */ /* 0x000fe20008410000 */
[----:B------:R-:W-:Y:S01]  /*2800*/  FMUL.FTZ R44, R44, UR5 ;  /* 0x000000052c2c7c20 */ /* 0x000fe20008410000 */
[----:B------:R-:W-:-:S02]  /*2810*/  VIADD R15, R12, 0x9 ;  /* 0x000000090c0f7836 */ /* 0x000fc40000000000 */
[----:B------:R-:W-:Y:S01]  /*2820*/  FMUL.FTZ R45, R45, UR5 ;  /* 0x000000052d2d7c20 */ /* 0x000fe20008410000 */
[C---:B------:R-:W-:Y:S01]  /*2830*/  VIMNMX R100, R87.reuse, R82, PT ;  /* 0x0000005257647248 */ /* 0x040fe20003fe0100 */
[----:B------:R5:W3:Y:S01]  /*2840*/  MUFU.TANH R18, R43 ;  /* 0x0000002b00127308 */ /* 0x000ae20000002400 */
[----:B------:R-:W-:Y:S01]  /*2850*/  VIADDMNMX R95, R87, 0x8, R82, PT ;  /* 0x00000008575f7846 */ /* 0x000fe20003800152 */
[----:B------:R-:W-:Y:S01]  /*2860*/  HMMA.16816.F32.BF16 R60, R4, R22, R60 ;  /* 0x00000016043c723c */ /* 0x000fe2000004183c */
[-C--:B------:R-:W-:Y:S01]  /*2870*/  ISETP.GE.AND P6, PT, R14, R100.reuse, PT ;  /* 0x000000640e00720c */ /* 0x080fe20003fc6270 */
[----:B------:R-:W-:Y:S01]  /*2880*/  VIADD R9, R12, 0x18 ;  /* 0x000000180c097836 */ /* 0x000fe20000000000 */
[-C--:B------:R-:W-:Y:S01]  /*2890*/  ISETP.GE.AND P2, PT, R14, R95.reuse, PT ;  /* 0x0000005f0e00720c */ /* 0x080fe20003f46270 */
[----:B------:R-:W-:Y:S01]  /*28a0*/  VIADD R14, R12, 0x8 ;  /* 0x000000080c0e7836 */ /* 0x000fe20000000000 */
[----:B------:R-:W-:Y:S01]  /*28b0*/  FSEL R21, R68, -INF , !P6 ;  /* 0xff80000044157808 */ /* 0x000fe20007000000 */
[----:B------:R-:W3:Y:S01]  /*28c0*/  MUFU.TANH R111, R48 ;  /* 0x00000030006f7308 */ /* 0x000ee20000002400 */
[----:B------:R-:W-:Y:S01]  /*28d0*/  FSEL R69, R69, -INF , !P2 ;  /* 0xff80000045457808 */ /* 0x000fe20005000000 */
[----:B------:R-:W-:Y:S01]  /*28e0*/  VIADD R5, R12, 0x20 ;  /* 0x000000200c057836 */ /* 0x000fe20000000000 */
[----:B------:R-:W-:Y:S01]  /*28f0*/  ISETP.GE.AND P3, PT, R14, R100, PT ;  /* 0x000000640e00720c */ /* 0x000fe20003f66270 */
[----:B------:R-:W-:Y:S01]  /*2900*/  VIADD R4, R12, 0x21 ;  /* 0x000000210c047836 */ /* 0x000fe20000000000 */
[----:B------:R-:W-:Y:S01]  /*2910*/  ISETP.GE.AND P0, PT, R14, R95, PT ;  /* 0x0000005f0e00720c */ /* 0x000fe20003f06270 */
[----:B------:R-:W-:-:S02]  /*2920*/  VIADD R14, R12, 0x10 ;  /* 0x000000100c0e7836 */ /* 0x000fc40000000000 */
[----:B------:R-:W-:Y:S01]  /*2930*/  FMUL.FTZ R27, R67, UR5 ;  /* 0x00000005431b7c20 */ /* 0x000fe20008410000 */
[----:B------:R-:W3:Y:S01]  /*2940*/  MUFU.TANH R109, R44 ;  /* 0x0000002c006d7308 */ /* 0x000ee20000002400 */
[----:B--2---:R-:W-:Y:S01]  /*2950*/  FSEL R25, R76, -INF , !P3 ;  /* 0xff8000004c197808 */ /* 0x004fe20005800000 */
[----:B------:R-:W-:Y:S01]  /*2960*/  FMUL.FTZ R46, R46, UR5 ;  /* 0x000000052e2e7c20 */ /* 0x000fe20008410000 */
[-C--:B------:R-:W-:Y:S01]  /*2970*/  ISETP.GE.AND P6, PT, R14, R95.reuse, PT ;  /* 0x0000005f0e00720c */ /* 0x080fe20003fc6270 */
[----:B------:R-:W-:Y:S01]  /*2980*/  FMUL.FTZ R33, R47, UR5 ;  /* 0x000000052f217c20 */ /* 0x000fe20008410000 */
[-C--:B------:R-:W-:Y:S01]  /*2990*/  ISETP.GE.AND P2, PT, R8, R100.reuse, PT ;  /* 0x000000640800720c */ /* 0x080fe20003f46270 */
[----:B------:R-:W-:Y:S01]  /*29a0*/  FMUL.FTZ R26, R66, UR5 ;  /* 0x00000005421a7c20 */ /* 0x000fe20008410000 */
[-C--:B------:R-:W-:Y:S01]  /*29b0*/  ISETP.GE.AND P3, PT, R8, R95.reuse, PT ;  /* 0x0000005f0800720c */ /* 0x080fe20003f66270 */
[----:B------:R-:W-:Y:S01]  /*29c0*/  VIADD R8, R12, 0x19 ;  /* 0x000000190c087836 */ /* 0x000fe20000000000 */
[CC--:B------:R-:W-:Y:S01]  /*29d0*/  ISETP.GE.AND P5, PT, R15.reuse, R100.reuse, PT ;  /* 0x000000640f00720c */ /* 0x0c0fe20003fa6270 */
[----:B------:R-:W-:Y:S01]  /*29e0*/  MUFU.TANH R19, R19 ;  /* 0x0000001300137308 */ /* 0x000fe20000002400 */
[----:B------:R-:W-:Y:S01]  /*29f0*/  ISETP.GE.AND P4, PT, R15, R95, PT ;  /* 0x0000005f0f00720c */ /* 0x000fe20003f86270 */
[----:B------:R-:W-:Y:S01]  /*2a00*/  FMUL.FTZ R64, R64, UR5 ;  /* 0x0000000540407c20 */ /* 0x000fe20008410000 */
[----:B-1----:R-:W-:Y:S01]  /*2a10*/  FSEL R55, R55, -INF , !P0 ;  /* 0xff80000037377808 */ /* 0x002fe20004000000 */
[----:B------:R-:W-:Y:S01]  /*2a20*/  FMUL.FTZ R65, R65, UR5 ;  /* 0x0000000541417c20 */ /* 0x000fe20008410000 */
[-C--:B------:R-:W-:Y:S01]  /*2a30*/  ISETP.GE.AND P0, PT, R9, R100.reuse, PT ;  /* 0x000000640900720c */ /* 0x080fe20003f06270 */
[----:B------:R-:W-:Y:S01]  /*2a40*/  FMUL.FTZ R60, R60, UR5 ;  /* 0x000000053c3c7c20 */ /* 0x000fe20008410000 */
[----:B----4-:R-:W-:Y:S01]  /*2a50*/  FSEL R39, R16, -INF , !P6 ;  /* 0xff80000010277808 */ /* 0x010fe20007000000 */
[----:B------:R-:W1:Y:S01]  /*2a60*/  MUFU.TANH R107, R50 ;  /* 0x00000032006b7308 */ /* 0x000e620000002400 */
[----:B------:R-:W-:Y:S01]  /*2a70*/  FSEL R23, R37, -INF , !P2 ;  /* 0xff80000025177808 */ /* 0x000fe20005000000 */
[----:B------:R-:W-:Y:S01]  /*2a80*/  FMUL.FTZ R61, R61, UR5 ;  /* 0x000000053d3d7c20 */ /* 0x000fe20008410000 */
[----:B------:R-:W-:Y:S01]  /*2a90*/  ISETP.GE.AND P1, PT, R14, R100, PT ;  /* 0x000000640e00720c */ /* 0x000fe20003f26270 */
[----:B------:R-:W-:Y:S01]  /*2aa0*/  IMAD.MOV.U32 R20, RZ, RZ, R83 ;  /* 0x000000ffff147224 */ /* 0x000fe200078e0053 */
[----:B------:R-:W-:-:S02]  /*2ab0*/  FSEL R31, R54, -INF , !P5 ;  /* 0xff800000361f7808 */ /* 0x000fc40006800000 */
[----:B------:R-:W-:Y:S01]  /*2ac0*/  FSEL R15, R77, -INF , !P4 ;  /* 0xff8000004d0f7808 */ /* 0x000fe20006000000 */
[----:B------:R-:W2:Y:S01]  /*2ad0*/  MUFU.TANH R27, R27 ;  /* 0x0000001b001b7308 */ /* 0x000ea20000002400 */
[CC--:B------:R-:W-:Y:S02]  /*2ae0*/  ISETP.GE.AND P6, PT, R5.reuse, R100.reuse, PT ;  /* 0x000000640500720c */ /* 0x0c0fe40003fc6270 */
[-C--:B------:R-:W-:Y:S01]  /*2af0*/  ISETP.GE.AND P2, PT, R5, R95.reuse, PT ;  /* 0x0000005f0500720c */ /* 0x080fe20003f46270 */
[----:B------:R-:W-:Y:S01]  /*2b00*/  VIADD R5, R12, 0x28 ;  /* 0x000000280c057836 */ /* 0x000fe20000000000 */
[----:B------:R-:W-:Y:S02]  /*2b10*/  ISETP.GE.AND P5, PT, R9, R95, PT ;  /* 0x0000005f0900720c */ /* 0x000fe40003fa6270 */
[----:B------:R-:W-:Y:S01]  /*2b20*/  ISETP.GE.AND P4, PT, R8, R100, PT ;  /* 0x000000640800720c */ /* 0x000fe20003f86270 */
[----:B------:R4:W-:Y:S01]  /*2b30*/  MUFU.TANH R35, R45 ;  /* 0x0000002d00237308 */ /* 0x0009e20000002400 */
[----:B------:R-:W-:-:S02]  /*2b40*/  FSEL R41, R17, -INF , !P3 ;  /* 0xff80000011297808 */ /* 0x000fc40005800000 */
[----:B-----5:R-:W-:Y:S02]  /*2b50*/  FSEL R43, R36, -INF , !P1 ;  /* 0xff800000242b7808 */ /* 0x020fe40004800000 */
[-C--:B------:R-:W-:Y:S02]  /*2b60*/  ISETP.GE.AND P3, PT, R4, R100.reuse, PT ;  /* 0x000000640400720c */ /* 0x080fe40003f66270 */
[----:B------:R-:W-:Y:S01]  /*2b70*/  ISETP.GE.AND P1, PT, R8, R95, PT ;  /* 0x0000005f0800720c */ /* 0x000fe20003f26270 */
[----:B------:R-:W5:Y:S01]  /*2b80*/  MUFU.TANH R85, R46 ;  /* 0x0000002e00557308 */ /* 0x000f620000002400 */
[----:B---3--:R-:W-:Y:S02]  /*2b90*/  FSEL R37, R24, -INF , !P5 ;  /* 0xff80000018257808 */ /* 0x008fe40006800000 */
[----:B------:R-:W-:Y:S01]  /*2ba0*/  FSEL R47, R29, -INF , !P4 ;  /* 0xff8000001d2f7808 */ /* 0x000fe20006000000 */
[----:B------:R-:W-:Y:S01]  /*2bb0*/  FMUL.FTZ R29, R62, UR5 ;  /* 0x000000053e1d7c20 */ /* 0x000fe20008410000 */
[----:B------:R-:W-:-:S02]  /*2bc0*/  ISETP.GE.AND P5, PT, R5, R100, PT ;  /* 0x000000640500720c */ /* 0x000fc40003fa6270 */
[-C--:B------:R-:W-:Y:S01]  /*2bd0*/  ISETP.GE.AND P4, PT, R5, R95.reuse, PT ;  /* 0x0000005f0500720c */ /* 0x080fe20003f86270 */
[----:B------:R-:W3:Y:S01]  /*2be0*/  MUFU.TANH R105, R51 ;  /* 0x0000003300697308 */ /* 0x000ee20000002400 */
[----:B----4-:R-:W-:Y:S01]  /*2bf0*/  FSEL R45, R28, -INF , !P0 ;  /* 0xff8000001c2d7808 */ /* 0x010fe20004000000 */
[----:B------:R-:W-:Y:S01]  /*2c00*/  VIADD R5, R12, 0x31 ;  /* 0x000000310c057836 */ /* 0x000fe20000000000 */
[----:B------:R-:W-:Y:S01]  /*2c10*/  ISETP.GE.AND P0, PT, R4, R95, PT ;  /* 0x0000005f0400720c */ /* 0x000fe20003f06270 */
[----:B------:R-:W-:Y:S01]  /*2c20*/  VIADD R4, R12, 0x29 ;  /* 0x000000290c047836 */ /* 0x000fe20000000000 */
[----:B------:R-:W-:Y:S01]  /*2c30*/  FSEL R17, R18, -INF , !P1 ;  /* 0xff80000012117808 */ /* 0x000fe20004800000 */
[----:B------:R-:W-:Y:S01]  /*2c40*/  FMUL.FTZ R28, R63, UR5 ;  /* 0x000000053f1c7c20 */ /* 0x000fe20008410000 */
[----:B------:R-:W-:Y:S01]  /*2c50*/  FSEL R111, R111, -INF , !P6 ;  /* 0xff8000006f6f7808 */ /* 0x000fe20007000000 */
[----:B------:R-:W4:Y:S01]  /*2c60*/  MUFU.TANH R33, R33 ;  /* 0x0000002100217308 */ /* 0x000f220000002400 */
[----:B------:R-:W-:-:S02]  /*2c70*/  ISETP.GE.AND P1, PT, R4, R100, PT ;  /* 0x000000640400720c */ /* 0x000fc40003f26270 */
[-C--:B------:R-:W-:Y:S01]  /*2c80*/  ISETP.GE.AND P6, PT, R4, R95.reuse, PT ;  /* 0x0000005f0400720c */ /* 0x080fe20003fc6270 */
[----:B------:R-:W-:Y:S01]  /*2c90*/  VIADD R4, R12, 0x30 ;  /* 0x000000300c047836 */ /* 0x000fe20000000000 */
[----:B------:R-:W-:Y:S02]  /*2ca0*/  FSEL R109, R109, -INF , !P5 ;  /* 0xff8000006d6d7808 */ /* 0x000fe40006800000 */
[----:B------:R-:W-:Y:S01]  /*2cb0*/  ISETP.GE.AND P5, PT, R5, R95, PT ;  /* 0x0000005f0500720c */ /* 0x000fe20003fa6270 */
[----:B------:R-:W4:Y:S01]  /*2cc0*/  MUFU.TANH R91, R64 ;  /* 0x00000040005b7308 */ /* 0x000f220000002400 */
[----:B-1----:R-:W-:Y:S02]  /*2cd0*/  FSEL R107, R107, -INF , !P2 ;  /* 0xff8000006b6b7808 */ /* 0x002fe40005000000 */
[----:B------:R-:W-:Y:S02]  /*2ce0*/  FSEL R87, R19, -INF , !P3 ;  /* 0xff80000013577808 */ /* 0x000fe40005800000 */
[----:B------:R-:W-:-:S02]  /*2cf0*/  ISETP.GE.AND P2, PT, R4, R100, PT ;  /* 0x000000640400720c */ /* 0x000fc40003f46270 */
[----:B------:R-:W-:Y:S01]  /*2d00*/  ISETP.GE.AND P3, PT, R4, R95, PT ;  /* 0x0000005f0400720c */ /* 0x000fe20003f66270 */
[----:B------:R-:W1:Y:S01]  /*2d10*/  MUFU.TANH R89, R65 ;  /* 0x0000004100597308 */ /* 0x000e620000002400 */
[----:B--2---:R-:W-:Y:S01]  /*2d20*/  FSEL R27, R27, -INF , !P5 ;  /* 0xff8000001b1b7808 */ /* 0x004fe20006800000 */
[----:B------:R-:W-:Y:S01]  /*2d30*/  VIADD R4, R12, 0x38 ;  /* 0x000000380c047836 */ /* 0x000fe20000000000 */
[----:B------:R-:W-:Y:S02]  /*2d40*/  ISETP.GE.AND P5, PT, R94, 0x2, PT ;  /* 0x000000025e00780c */ /* 0x000fe40003fa6270 */
[----:B-----5:R-:W-:Y:S02]  /*2d50*/  FSEL R85, R85, -INF , !P4 ;  /* 0xff80000055557808 */ /* 0x020fe40006000000 */
[----:B------:R-:W-:Y:S01]  /*2d60*/  FSEL R35, R35, -INF , !P1 ;  /* 0xff80000023237808 */ /* 0x000fe20004800000 */
[----:B------:R-:W2:Y:S01]  /*2d70*/  MUFU.TANH R26, R26 ;  /* 0x0000001a001a7308 */ /* 0x000ea20000002400 */
[----:B---3--:R-:W-:-:S02]  /*2d80*/  FSEL R105, R105, -INF , !P0 ;  /* 0xff80000069697808 */ /* 0x008fc40004000000 */
[CC--:B------:R-:W-:Y:S02]  /*2d90*/  ISETP.GE.AND P4, PT, R4.reuse, R100.reuse, PT ;  /* 0x000000640400720c */ /* 0x0c0fe40003f86270 */
[----:B------:R-:W-:Y:S01]  /*2da0*/  ISETP.GE.AND P1, PT, R4, R95, PT ;  /* 0x0000005f0400720c */ /* 0x000fe20003f26270 */
[----:B------:R-:W-:Y:S01]  /*2db0*/  VIADD R4, R12, 0x39 ;  /* 0x000000390c047836 */ /* 0x000fe20000000000 */
[----:B------:R-:W-:Y:S01]  /*2dc0*/  ISETP.GE.AND P0, PT, R5, R100, PT ;  /* 0x000000640500720c */ /* 0x000fe20003f06270 */
[----:B------:R-:W3:Y:S01]  /*2dd0*/  MUFU.TANH R102, R60 ;  /* 0x0000003c00667308 */ /* 0x000ee20000002400 */
[----:B----4-:R-:W-:Y:S02]  /*2de0*/  FSEL R33, R33, -INF , !P6 ;  /* 0xff80000021217808 */ /* 0x010fe40007000000 */
[----:B------:R-:W-:Y:S02]  /*2df0*/  FSEL R91, R91, -INF , !P2 ;  /* 0xff8000005b5b7808 */ /* 0x000fe40005000000 */
[----:B-1----:R-:W-:-:S02]  /*2e00*/  FSEL R89, R89, -INF , !P0 ;  /* 0xff80000059597808 */ /* 0x002fc40004000000 */
[-C--:B------:R-:W-:Y:S01]  /*2e10*/  ISETP.GE.AND P6, PT, R12, R100.reuse, PT ;  /* 0x000000640c00720c */ /* 0x080fe20003fc6270 */
[----:B------:R-:W1:Y:S01]  /*2e20*/  MUFU.TANH R101, R61 ;  /* 0x0000003d00657308 */ /* 0x000e620000002400 */
[----:B--2---:R-:W-:Y:S01]  /*2e30*/  FSEL R26, R26, -INF , !P3 ;  /* 0xff8000001a1a7808 */ /* 0x004fe20005800000 */
[----:B------:R-:W-:Y:S01]  /*2e40*/  BAR.SYNC.DEFER_BLOCKING 0x0 ;  /* 0x0000000000007b1d */ /* 0x000fe20000010000 */
[-C--:B------:R-:W-:Y:S02]  /*2e50*/  ISETP.GE.AND P2, PT, R12, R95.reuse, PT ;  /* 0x0000005f0c00720c */ /* 0x080fe40003f46270 */
[C---:B------:R-:W-:Y:S02]  /*2e60*/  ISETP.GE.AND P3, PT, R4.reuse, R100, PT ;  /* 0x000000640400720c */ /* 0x040fe40003f66270 */
[----:B------:R-:W-:Y:S01]  /*2e70*/  ISETP.GE.AND P0, PT, R4, R95, PT ;  /* 0x0000005f0400720c */ /* 0x000fe20003f06270 */
[----:B------:R-:W2:Y:S01]  /*2e80*/  MUFU.TANH R29, R29 ;  /* 0x0000001d001d7308 */ /* 0x000ea20000002400 */
[----:B---3--:R-:W-:-:S02]  /*2e90*/  FSEL R102, R102, -INF , !P4 ;  /* 0xff80000066667808 */ /* 0x008fc40006000000 */
[----:B------:R-:W-:Y:S02]  /*2ea0*/  FSEL R19, R52, -INF , !P6 ;  /* 0xff80000034137808 */ /* 0x000fe40007000000 */
[----:B------:R-:W-:-:S03]  /*2eb0*/  FSEL R53, R53, -INF , !P2 ;  /* 0xff80000035357808 */ /* 0x000fc60005000000 */
[----:B------:R-:W3:Y:S01]  /*2ec0*/  MUFU.TANH R28, R28 ;  /* 0x0000001c001c7308 */ /* 0x000ee20000002400 */
[----:B-1----:R-:W-:Y:S02]  /*2ed0*/  FSEL R101, R101, -INF , !P3 ;  /* 0xff80000065657808 */ /* 0x002fe40005800000 */
[----:B--2---:R-:W-:Y:S02]  /*2ee0*/  FSEL R29, R29, -INF , !P1 ;  /* 0xff8000001d1d7808 */ /* 0x004fe40004800000 */
[----:B---3--:R-:W-:Y:S01]  /*2ef0*/  FSEL R28, R28, -INF , !P0 ;  /* 0xff8000001c1c7808 */ /* 0x008fe20004000000 */
        /* <DEDUP_REMOVED lines=65> */
.L_x_1032:
[----:B------:R-:W-:Y:S05]  /*3310*/  BSYNC B0 ;  /* 0x0000000000007941 */ /* 0x000fea0003800000 */
.L_x_1031:
[----:B------:R-:W0:Y:S02]  /*3320*/  LDGDEPBAR ;  /* 0x00000000000079af */ /* 0x000e240000000000 */
.L_x_1030:
[----:B------:R-:W-:Y:S01]  /*3330*/  FMNMX.FTZ R2, R19, R21, !PT ;  /* 0x0000001513027209 */ /* 0x000fe20007810000 */
        /* <DEDUP_REMOVED lines=21> */
[----:B--2---:R-:W-:Y:S02]  /*3490*/  FMNMX.FTZ R7, R33, R0, !PT ;  /* 0x0000000021077209 */ /* 0x004fe40007810000 */
[----:B------:R-:W-:Y:S02]  /*34a0*/  FMNMX.FTZ R2, R91, R2, !PT ;  /* 0x000000025b027209 */ /* 0x000fe40007810000 */
[----:B------:R-:W-:-:S02]  /*34b0*/  FMNMX.FTZ R0, R26, R7, !PT ;  /* 0x000000071a007209 */ /* 0x000fc40007810000 */
[----:B-1----:R-:W-:Y:S02]  /*34c0*/  FMNMX.FTZ R5, R89, R2, !PT ;  /* 0x0000000259057209 */ /* 0x002fe40007810000 */
        /* <DEDUP_REMOVED lines=10> */
[----:B------:R-:W-:Y:S01]  /*3570*/  LDSM.16.MT88.4 R60, [R118+0x7000] ;  /* 0x00700000763c783b */ /* 0x000fe20000004200 */
[----:B-1----:R-:W-:-:S03]  /*3580*/  FMNMX.FTZ R5, R4, R5, !PT ;  /* 0x0000000504057209 */ /* 0x002fc60007810000 */
        /* <DEDUP_REMOVED lines=19> */
[----:B-1----:R-:W-:Y:S01]  /*36c0*/  FMNMX.FTZ R0, R4, R5, !PT ;  /* 0x0000000504007209 */ /* 0x002fe20007810000 */
[--C-:B------:R-:W-:Y:S01]  /*36d0*/  FFMA.FTZ R86, R109, UR6, -R106.reuse ;  /* 0x000000066d567c23 */ /* 0x100fe2000801086a */
[--C-:B------:R-:W-:Y:S01]  /*36e0*/  FFMA.FTZ R35, R35, UR6, -R106.reuse ;  /* 0x0000000623237c23 */ /* 0x100fe2000801086a */
[----:B------:R-:W-:Y:S01]  /*36f0*/  MUFU.EX2 R115, R115 ;  /* 0x0000007300737308 */ /* 0x000fe20000000800 */
[C---:B------:R-:W-:Y:S01]  /*3700*/  FSETP.NEU.FTZ.AND P0, PT, R0.reuse, -INF , PT ;  /* 0xff8000000000780b */ /* 0x040fe20003f1d000 */
[----:B------:R-:W-:Y:S01]  /*3710*/  FMUL.FTZ R30, R0, UR6 ;  /* 0x00000006001e7c20 */ /* 0x000fe20008410000 */
[--C-:B------:R-:W-:Y:S01]  /*3720*/  FFMA.FTZ R91, R91, UR6, -R106.reuse ;  /* 0x000000065b5b7c23 */ /* 0x100fe2000801086a */
[--C-:B------:R-:W-:Y:S01]  /*3730*/  FFMA.FTZ R102, R102, UR6, -R106.reuse ;  /* 0x0000000666667c23 */ /* 0x100fe2000801086a */
[--C-:B------:R-:W-:Y:S01]  /*3740*/  FFMA.FTZ R101, R101, UR6, -R106.reuse ;  /* 0x0000000665657c23 */ /* 0x100fe2000801086a */
[----:B------:R-:W-:Y:S01]  /*3750*/  FFMA.FTZ R89, R89, UR6, -R106 ;  /* 0x0000000659597c23 */ /* 0x000fe2000801086a */
[----:B------:R-:W-:Y:S01]  /*3760*/  FSEL R30, R30, RZ, P0 ;  /* 0x000000ff1e1e7208 */ /* 0x000fe20000000000 */
[----:B------:R-:W1:Y:S04]  /*3770*/  MUFU.EX2 R88, R88 ;  /* 0x0000005800587308 */ /* 0x000e680000000800 */
        /* <DEDUP_REMOVED lines=9> */
[----:B------:R-:W3:Y:S01]  /*3810*/  LDSM.16.MT88.4 R52, [R116+0x7000] ;  /* 0x007000007434783b */ /* 0x000ee20000004200 */
[--C-:B------:R-:W-:Y:S01]  /*3820*/  FFMA.FTZ R33, R33, UR6, -R30.reuse ;  /* 0x0000000621217c23 */ /* 0x100fe2000801081e */
[--C-:B------:R-:W-:Y:S01]  /*3830*/  FFMA.FTZ R107, R107, UR6, -R30.reuse ;  /* 0x000000066b6b7c23 */ /* 0x100fe2000801081e */
[----:B------:R-:W-:Y:S01]  /*3840*/  MUFU.EX2 R84, R84 ;  /* 0x0000005400547308 */ /* 0x000fe20000000800 */
[----:B-1----:R-:W-:Y:S01]  /*3850*/  F2FP.BF16.F32.PACK_AB R48, R88, R115 ;  /* 0x000000735830723e */ /* 0x002fe200000010ff */
[----:B------:R-:W1:Y:S01]  /*3860*/  LDSM.16.MT88.4 R40, [R118+0x8000] ;  /* 0x008000007628783b */ /* 0x000e620000004200 */
[----:B------:R-:W-:Y:S01]  /*3870*/  FFMA.FTZ R105, R105, UR6, -R30 ;  /* 0x0000000669697c23 */ /* 0x000fe2000801081e */
[----:B------:R-:W-:Y:S01]  /*3880*/  FADD.FTZ R115, R115, R88 ;  /* 0x0000005873737221 */ /* 0x000fe20000010000 */
[--C-:B------:R-:W-:Y:S01]  /*3890*/  FFMA.FTZ R26, R26, UR6, -R30.reuse ;  /* 0x000000061a1a7c23 */ /* 0x100fe2000801081e */
[----:B------:R-:W4:Y:S01]  /*38a0*/  LDSM.16.MT88.4 R68, [R116+0x6000] ;  /* 0x006000007444783b */ /* 0x000f220000004200 */
[--C-:B------:R-:W-:Y:S01]  /*38b0*/  FFMA.FTZ R27, R27, UR6, -R30.reuse ;  /* 0x000000061b1b7c23 */ /* 0x100fe2000801081e */
[----:B------:R-:W5:Y:S01]  /*38c0*/  MUFU.EX2 R113, R113 ;  /* 0x0000007100717308 */ /* 0x000f620000000800 */
[----:B--2---:R-:W-:Y:S01]  /*38d0*/  F2FP.BF16.F32.PACK_AB R50, R103, R104 ;  /* 0x000000686732723e */ /* 0x004fe200000010ff */
[----:B------:R-:W2:Y:S01]  /*38e0*/  LDSM.16.MT88.4 R16, [R116+0x6400] ;  /* 0x006400007410783b */ /* 0x000ea20000004200 */
[----:B------:R-:W-:Y:S01]  /*38f0*/  FADD.FTZ R104, R104, R115 ;  /* 0x0000007368687221 */ /* 0x000fe20000010000 */
[--C-:B------:R-:W-:Y:S01]  /*3900*/  FFMA.FTZ R29, R29, UR6, -R30.reuse ;  /* 0x000000061d1d7c23 */ /* 0x100fe2000801081e */
[----:B------:R-:W-:Y:S01]  /*3910*/  FFMA.FTZ R146, R28, UR6, -R30 ;  /* 0x000000061c927c23 */ /* 0x000fe2000801081e */
[----:B------:R-:W2:Y:S01]  /*3920*/  LDSM.16.MT88.4 R12, [R118+0x7400] ;  /* 0x00740000760c783b */ /* 0x000ea20000004200 */
[----:B------:R-:W-:Y:S01]  /*3930*/  FADD.FTZ R103, R103, R104 ;  /* 0x0000006867677221 */ /* 0x000fe20000010000 */
[----:B------:R-:W-:Y:S08]  /*3940*/  MUFU.EX2 R108, R108 ;  /* 0x0000006c006c7308 */ /* 0x000ff00000000800 */
[----:B------:R-:W3:Y:S01]  /*3950*/  MUFU.EX2 R31, R31 ;  /* 0x0000001f001f7308 */ /* 0x000ee20000000800 */
[----:B-----5:R-:W-:Y:S01]  /*3960*/  F2FP.BF16.F32.PACK_AB R49, R113, R84 ;  /* 0x000000547131723e */ /* 0x020fe200000010ff */
[----:B------:R-:W-:Y:S01]  /*3970*/  FADD.FTZ R113, R84, R113 ;  /* 0x0000007154717221 */ /* 0x000fe20000010000 */
[----:B------:R-:W-:-:S05]  /*3980*/  FFMA.FTZ R84, R85, UR6, -R30 ;  /* 0x0000000655547c23 */ /* 0x000fca000801081e */
[----:B------:R-:W-:Y:S08]  /*3990*/  MUFU.EX2 R32, R32 ;  /* 0x0000002000207308 */ /* 0x000ff00000000800 */
[----:B------:R-:W5:Y:S01]  /*39a0*/  MUFU.EX2 R23, R23 ;  /* 0x0000001700177308 */ /* 0x000f620000000800 */
[----:B---3--:R-:W-:Y:S01]  /*39b0*/  F2FP.BF16.F32.PACK_AB R51, R31, R108 ;  /* 0x0000006c1f33723e */ /* 0x008fe200000010ff */
[----:B------:R-:W-:-:S04]  /*39c0*/  FADD.FTZ R108, R108, R113 ;  /* 0x000000716c6c7221 */ /* 0x000fc80000010000 */
[----:B------:R-:W-:Y:S02]  /*39d0*/  FADD.FTZ R31, R31, R108 ;  /* 0x0000006c1f1f7221 */ /* 0x000fe40000010000 */
[C---:B------:R-:W-:Y:S01]  /*39e0*/  HMMA.16816.F32.BF16 R80, R48.reuse, R76, RZ ;  /* 0x0000004c3050723c */ /* 0x040fe200000418ff */
[----:B------:R-:W-:Y:S05]  /*39f0*/  MUFU.EX2 R22, R22 ;  /* 0x0000001600167308 */ /* 0x000fea0000000800 */
[C---:B------:R-:W-:Y:S03]  /*3a00*/  HMMA.16816.F32.BF16 R76, R48.reuse, R78, RZ ;  /* 0x0000004e304c723c */ /* 0x040fe600000418ff */
[----:B------:R-:W3:Y:S01]  /*3a10*/  MUFU.EX2 R21, R21 ;  /* 0x0000001500157308 */ /* 0x000ee20000000800 */
[C---:B-----5:R-:W-:Y:S01]  /*3a20*/  F2FP.BF16.F32.PACK_AB R4, R23.reuse, R32 ;  /* 0x000000201704723e */ /* 0x060fe200000010ff */
[----:B------:R-:W-:Y:S01]  /*3a30*/  FADD.FTZ R32, R32, R103 ;  /* 0x0000006720207221 */ /* 0x000fe20000010000 */
[----:B------:R-:W-:Y:S03]  /*3a40*/  HMMA.16816.F32.BF16 R56, R48, R52, RZ ;  /* 0x000000343038723c */ /* 0x000fe600000418ff */
[----:B------:R-:W-:-:S02]  /*3a50*/  FADD.FTZ R23, R23, R32 ;  /* 0x0000002017177221 */ /* 0x000fc40000010000 */
[----:B------:R-:W-:Y:S01]  /*3a60*/  MUFU.EX2 R34, R34 ;  /* 0x0000002200227308 */ /* 0x000fe20000000800 */
[C---:B------:R-:W-:Y:S06]  /*3a70*/  HMMA.16816.F32.BF16 R52, R48.reuse, R54, RZ ;  /* 0x000000363034723c */ /* 0x040fec00000418ff */
[----:B-1----:R-:W-:Y:S01]  /*3a80*/  HMMA.16816.F32.BF16 R36, R48, R40, RZ ;  /* 0x000000283024723c */ /* 0x002fe200000418ff */
[----:B------:R-:W1:Y:S01]  /*3a90*/  MUFU.EX2 R25, R25 ;  /* 0x0000001900197308 */ /* 0x000e620000000800 */
[----:B---3--:R-:W-:Y:S01]  /*3aa0*/  F2FP.BF16.F32.PACK_AB R6, R21, R22 ;  /* 0x000000161506723e */ /* 0x008fe200000010ff */
[----:B------:R-:W-:-:S03]  /*3ab0*/  FADD.FTZ R22, R22, R23 ;  /* 0x0000001716167221 */ /* 0x000fc60000010000 */
[C---:B------:R-:W-:Y:S01]  /*3ac0*/  HMMA.16816.F32.BF16 R40, R48.reuse, R42, RZ ;  /* 0x0000002a3028723c */ /* 0x040fe200000418ff */
[----:B------:R-:W-:Y:S02]  /*3ad0*/  FADD.FTZ R21, R21, R22 ;  /* 0x0000001615157221 */ /* 0x000fe40000010000 */
[----:B------:R-:W-:Y:S03]  /*3ae0*/  MUFU.EX2 R24, R24 ;  /* 0x0000001800187308 */ /* 0x000fe60000000800 */
[C---:B----4-:R-:W-:Y:S05]  /*3af0*/  HMMA.16816.F32.BF16 R72, R48.reuse, R68, RZ ;  /* 0x000000443048723c */ /* 0x050fea00000418ff */
[----:B------:R-:W3:Y:S01]  /*3b00*/  MUFU.EX2 R3, R3 ;  /* 0x0000000300037308 */ /* 0x000ee20000000800 */
[----:B-1----:R-:W-:Y:S01]  /*3b10*/  F2FP.BF16.F32.PACK_AB R5, R25, R34 ;  /* 0x000000221905723e */ /* 0x002fe200000010ff */
[----:B------:R-:W-:Y:S01]  /*3b20*/  HMMA.16816.F32.BF16 R64, R48, R60, RZ ;  /* 0x0000003c3040723c */ /* 0x000fe200000418ff */
[----:B------:R-:W-:-:S04]  /*3b30*/  FADD.FTZ R34, R34, R31 ;  /* 0x0000001f22227221 */ /* 0x000fc80000010000 */
[----:B------:R-:W-:Y:S01]  /*3b40*/  FADD.FTZ R25, R25, R34 ;  /* 0x0000002219197221 */ /* 0x000fe20000010000 */
[C---:B------:R-:W-:Y:S01]  /*3b50*/  HMMA.16816.F32.BF16 R68, R48.reuse, R70, RZ ;  /* 0x000000463044723c */ /* 0x040fe200000418ff */
[----:B------:R-:W-:Y:S05]  /*3b60*/  MUFU.EX2 R90, R90 ;  /* 0x0000005a005a7308 */ /* 0x000fea0000000800 */
[----:B------:R-:W-:Y:S01]  /*3b70*/  HMMA.16816.F32.BF16 R60, R48, R62, RZ ;  /* 0x0000003e303c723c */ /* 0x000fe200000418ff */
[----:B---3--:R-:W-:Y:S02]  /*3b80*/  F2FP.BF16.F32.PACK_AB R7, R3, R24 ;  /* 0x000000180307723e */ /* 0x008fe400000010ff */
[----:B------:R-:W1:Y:S01]  /*3b90*/  MUFU.EX2 R87, R87 ;  /* 0x0000005700577308 */ /* 0x000e620000000800 */
[----:B------:R-:W-:-:S04]  /*3ba0*/  FADD.FTZ R24, R24, R25 ;  /* 0x0000001918187221 */ /* 0x000fc80000010000 */
[----:B------:R-:W-:Y:S01]  /*3bb0*/  FADD.FTZ R3, R3, R24 ;  /* 0x0000001803037221 */ /* 0x000fe20000010000 */
[C---:B------:R-:W-:Y:S02]  /*3bc0*/  HMMA.16816.F32.BF16 R80, R4.reuse, R8, R80 ;  /* 0x000000080450723c */ /* 0x040fe40000041850 */
[----:B------:R-:W-:Y:S04]  /*3bd0*/  MUFU.EX2 R86, R86 ;  /* 0x0000005600567308 */ /* 0x000fe80000000800 */
[C---:B------:R-:W-:Y:S01]  /*3be0*/  HMMA.16816.F32.BF16 R76, R4.reuse, R10, R76 ;  /* 0x0000000a044c723c */ /* 0x040fe2000004184c */
[----:B------:R-:W3:Y:S03]  /*3bf0*/  LDSM.16.MT88.4 R8, [R116+0x7400] ;  /* 0x007400007408783b */ /* 0x000ee60000004200 */
[----:B------:R-:W-:Y:S02]  /*3c00*/  MUFU.EX2 R35, R35 ;  /* 0x0000002300237308 */ /* 0x000fe40000000800 */
[C---:B--2---:R-:W-:Y:S06]  /*3c10*/  HMMA.16816.F32.BF16 R72, R4.reuse, R16, R72 ;  /* 0x000000100448723c */ /* 0x044fec0000041848 */
[----:B------:R-:W-:Y:S01]  /*3c20*/  MUFU.EX2 R88, R107 ;  /* 0x0000006b00587308 */ /* 0x000fe20000000800 */
[C---:B------:R-:W-:Y:S01]  /*3c30*/  HMMA.16816.F32.BF16 R68, R4.reuse, R18, R68 ;  /* 0x000000120444723c */ /* 0x040fe20000041844 */
[----:B------:R-:W-:Y:S05]  /*3c40*/  LDSM.16.MT88.4 R16, [R118+0x6c00] ;  /* 0x006c00007610783b */ /* 0x000fea0000004200 */
[C---:B------:R-:W-:Y:S01]  /*3c50*/  HMMA.16816.F32.BF16 R64, R4.reuse, R12, R64 ;  /* 0x0000000c0440723c */ /* 0x040fe20000041840 */
[----:B------:R-:W2:Y:S05]  /*3c60*/  MUFU.EX2 R85, R105 ;  /* 0x0000006900557308 */ /* 0x000eaa0000000800 */
[C---:B------:R-:W-:Y:S01]  /*3c70*/  HMMA.16816.F32.BF16 R60, R4.reuse, R14, R60 ;  /* 0x0000000e043c723c */ /* 0x040fe2000004183c */
[----:B------:R-:W-:Y:S02]  /*3c80*/  LDSM.16.MT88.4 R12, [R116+0x6c00] ;  /* 0x006c0000740c783b */ /* 0x000fe40000004200 */
[----:B------:R-:W-:Y:S08]  /*3c90*/  MUFU.EX2 R84, R84 ;  /* 0x0000005400547308 */ /* 0x000ff00000000800 */
[----:B------:R-:W4:Y:S01]  /*3ca0*/  MUFU.EX2 R33, R33 ;  /* 0x0000002100217308 */ /* 0x000f220000000800 */
[C---:B---3--:R-:W-:Y:S07]  /*3cb0*/  HMMA.16816.F32.BF16 R56, R4.reuse, R8, R56 ;  /* 0x000000080438723c */ /* 0x048fee0000041838 */
[----:B------:R-:W-:Y:S01]  /*3cc0*/  MUFU.EX2 R91, R91 ;  /* 0x0000005b005b7308 */ /* 0x000fe20000000800 */
[C---:B------:R-:W-:Y:S01]  /*3cd0*/  HMMA.16816.F32.BF16 R52, R4.reuse, R10, R52 ;  /* 0x0000000a0434723c */ /* 0x040fe20000041834 */
[----:B------:R-:W3:Y:S06]  /*3ce0*/  LDSM.16.MT88.4 R8, [R118+0x8400] ;  /* 0x008400007608783b */ /* 0x000eec0000004200 */
        /* <DEDUP_REMOVED lines=17> */
[----:B-1----:R-:W-:Y:S01]  /*3e00*/  F2FP.BF16.F32.PACK_AB R4, R87, R90 ;  /* 0x0000005a5704723e */ /* 0x002fe200000010ff */
[----:B------:R-:W-:Y:S01]  /*3e10*/  FADD.FTZ R90, R90, R21 ;  /* 0x000000155a5a7221 */ /* 0x000fe20000010000 */
[----:B--2---:R-:W-:Y:S01]  /*3e20*/  F2FP.BF16.F32.PACK_AB R5, R85, R88 ;  /* 0x000000585505723e */ /* 0x004fe200000010ff */
        /* <DEDUP_REMOVED lines=63> */
[----:B------:R-:W-:Y:S02]  /*4220*/  ISETP.GE.AND P2, PT, R130, UR4, PT ;  /* 0x0000000482007c0c */ /* 0x000fe4000bf46270 */
[----:B------:R-:W-:Y:S01]  /*4230*/  SHF.R.S32.HI R3, RZ, 0x1f, R19 ;  /* 0x0000001fff037819 */ /* 0x000fe20000011413 */
[-C--:B------:R-:W-:Y:S02]  /*4240*/  IMAD.WIDE.U32 R18, R19, R125.reuse, R98 ;  /* 0x0000007d13127225 */ /* 0x080fe400078e0062 */
[----:B------:R-:W1:Y:S02]  /*4250*/  @!P4 LDC.64 R14, c[0x0][0x220] ;  /* 0x00008800ff0ecb82 */ /* 0x000e640000000a00 */
[----:B------:R-:W-:Y:S01]  /*4260*/  IMAD R16, R3, R125, R16 ;  /* 0x0000007d03107224 */ /* 0x000fe200078e0210 */
[----:B------:R-:W-:-:S03]  /*4270*/  IADD3 R3, P6, R127, R18, RZ ;  /* 0x000000127f037210 */ /* 0x000fc60007fde0ff */
[----:B------:R-:W-:Y:S02]  /*4280*/  IMAD.IADD R16, R19, 0x1, R16 ;  /* 0x0000000113107824 */ /* 0x000fe400078e0210 */
[----:B------:R-:W2:Y:S08]  /*4290*/  @!P3 LDC.64 R12, c[0x0][0x220] ;  /* 0x00008800ff0cbb82 */ /* 0x000eb00000000a00 */
        /* <DEDUP_REMOVED lines=35> */
[----:B------:R1:W-:Y:S01]  /*44d0*/  @!P4 LDGSTS.E.BYPASS.LTC128B.128 [R129+0x6800], desc[UR8][R18.64] ;  /* 0x068000001281cfae */ /* 0x0003e2000b901d48 */
        /* <DEDUP_REMOVED lines=14> */
[----:B------:R-:W4:Y:S04]  /*45c0*/  LDSM.16.M88.4 R28, [R120+0x3000] ;  /* 0x00300000781c783b */ /* 0x000f280000000200 */
[----:B---3--:R-:W3:Y:S04]  /*45d0*/  LDSM.16.M88.4 R20, [R120+0x3400] ;  /* 0x003400007814783b */ /* 0x008ee80000000200 */
[----:B------:R-:W-:Y:S04]  /*45e0*/  LDSM.16.M88.4 R84, [R119] ;  /* 0x000000007754783b */ /* 0x000fe80000000200 */
[----:B------:R-:W5:Y:S04]  /*45f0*/  LDSM.16.M88.4 R8, [R117+0x3000] ;  /* 0x003000007508783b */ /* 0x000f680000000200 */
[----:B-1----:R-:W1:Y:S04]  /*4600*/  LDSM.16.M88.4 R16, [R117+0x3400] ;  /* 0x003400007510783b */ /* 0x002e680000000200 */
[----:B------:R-:W1:Y:S04]  /*4610*/  LDSM.16.M88.4 R12, [R120+0x3800] ;  /* 0x00380000780c783b */ /* 0x000e680000000200 */
[----:B--2---:R-:W-:Y:S01]  /*4620*/  LDSM.16.M88.4 R88, [R120+0x3c00] ;  /* 0x003c00007858783b */ /* 0x004fe20000000200 */
[----:B------:R-:W2:Y:S03]  /*4630*/  S2R R3, SR_TID.X ;  /* 0x0000000000037919 */ /* 0x000ea60000002100 */
[----:B------:R-:W0:Y:S01]  /*4640*/  LDGDEPBAR ;  /* 0x00000000000079af */ /* 0x000e220000000000 */
[C---:B----4-:R-:W-:Y:S06]  /*4650*/  HMMA.16816.F32.BF16 R32, R4.reuse, R28, RZ ;  /* 0x0000001c0420723c */ /* 0x050fec00000418ff */
[C---:B------:R-:W-:Y:S06]  /*4660*/  HMMA.16816.F32.BF16 R28, R4.reuse, R30, RZ ;  /* 0x0000001e041c723c */ /* 0x040fec00000418ff */
[C---:B---3--:R-:W-:Y:S06]  /*4670*/  HMMA.16816.F32.BF16 R24, R4.reuse, R20, RZ ;  /* 0x000000140418723c */ /* 0x048fec00000418ff */
[----:B------:R-:W-:Y:S01]  /*4680*/  HMMA.16816.F32.BF16 R20, R4, R22, RZ ;  /* 0x000000160414723c */ /* 0x000fe200000418ff */
[----:B--2---:R-:W-:-:S05]  /*4690*/  IMAD.SHL.U32 R3, R3, 0x2, RZ ;  /* 0x0000000203037824 */ /* 0x004fca00078e00ff */
[C---:B-----5:R-:W-:Y:S06]  /*46a0*/  HMMA.16816.F32.BF16 R32, R84.reuse, R8, R32 ;  /* 0x000000085420723c */ /* 0x060fec0000041820 */
[C---:B------:R-:W-:Y:S01]  /*46b0*/  HMMA.16816.F32.BF16 R28, R84.reuse, R10, R28 ;  /* 0x0000000a541c723c */ /* 0x040fe2000004181c */
[----:B------:R-:W2:Y:S05]  /*46c0*/  LDSM.16.M88.4 R8, [R117+0x3800] ;  /* 0x003800007508783b */ /* 0x000eaa0000000200 */
[C---:B-1----:R-:W-:Y:S06]  /*46d0*/  HMMA.16816.F32.BF16 R24, R84.reuse, R16, R24 ;  /* 0x000000105418723c */ /* 0x042fec0000041818 */
[----:B------:R-:W-:Y:S06]  /*46e0*/  HMMA.16816.F32.BF16 R20, R84, R18, R20 ;  /* 0x000000125414723c */ /* 0x000fec0000041814 */
[C---:B------:R-:W-:Y:S06]  /*46f0*/  HMMA.16816.F32.BF16 R16, R4.reuse, R12, RZ ;  /* 0x0000000c0410723c */ /* 0x040fec00000418ff */
        /* <DEDUP_REMOVED lines=55> */
[----:B------:R-:W-:Y:S01]  /*4a70*/  FMUL.FTZ R33, R33, UR5 ;  /* 0x0000000521217c20 */ /* 0x000fe20008410000 */
[----:B------:R-:W-:Y:S01]  /*4a80*/  FMUL.FTZ R35, R35, UR5 ;  /* 0x0000000523237c20 */ /* 0x000fe20008410000 */
[----:B------:R-:W-:-:S03]  /*4a90*/  FMUL.FTZ R32, R32, UR5 ;  /* 0x0000000520207c20 */ /* 0x000fc60008410000 */
[----:B------:R-:W-:Y:S08]  /*4aa0*/  MUFU.TANH R108, R35 ;  /* 0x00000023006c7308 */ /* 0x000ff00000002400 */
[----:B------:R-:W2:Y:S08]  /*4ab0*/  MUFU.TANH R33, R33 ;  /* 0x0000002100217308 */ /* 0x000eb00000002400 */
[----:B------:R-:W-:Y:S01]  /*4ac0*/  MUFU.TANH R32, R32 ;  /* 0x0000002000207308 */ /* 0x000fe20000002400 */
[C---:B-1----:R-:W-:Y:S06]  /*4ad0*/  HMMA.16816.F32.BF16 R24, R88.reuse, R84, R24 ;  /* 0x000000545818723c */ /* 0x042fec0000041818 */
[----:B------:R-:W-:Y:S01]  /*4ae0*/  HMMA.16816.F32.BF16 R20, R88, R86, R20 ;  /* 0x000000565814723c */ /* 0x000fe20000041814 */
[----:B------:R-:W1:-:S15]  /*4af0*/  LDSM.16.M88.4 R84, [R117+0x5800] ;  /* 0x005800007554783b */ /* 0x000e5e0000000200 */
[----:B------:R-:W-:-:S02]  /*4b00*/  NOP ;  /* 0x0000000000007918 */ /* 0x000fc40000000000 */
[----:B------:R-:W-:Y:S01]  /*4b10*/  FMUL.FTZ R24, R24, UR5 ;  /* 0x0000000518187c20 */ /* 0x000fe20008410000 */
[----:B------:R-:W-:Y:S01]  /*4b20*/  FMUL.FTZ R26, R26, UR5 ;  /* 0x000000051a1a7c20 */ /* 0x000fe20008410000 */
[----:B------:R-:W-:-:S03]  /*4b30*/  FMUL.FTZ R25, R25, UR5 ;  /* 0x0000000519197c20 */ /* 0x000fc60008410000 */
[----:B------:R-:W-:Y:S01]  /*4b40*/  MUFU.TANH R104, R26 ;  /* 0x0000001a00687308 */ /* 0x000fe20000002400 */
[----:B------:R-:W-:Y:S01]  /*4b50*/  FMUL.FTZ R102, R23, UR5 ;  /* 0x0000000517667c20 */ /* 0x000fe20008410000 */
[----:B------:R-:W-:Y:S01]  /*4b60*/  FMUL.FTZ R21, R21, UR5 ;  /* 0x0000000515157c20 */ /* 0x000fe20008410000 */
[----:B------:R-:W-:-:S05]  /*4b70*/  FMUL.FTZ R22, R22, UR5 ;  /* 0x0000000516167c20 */ /* 0x000fca0008410000 */
[----:B------:R-:W-:Y:S08]  /*4b80*/  MUFU.TANH R106, R22 ;  /* 0x00000016006a7308 */ /* 0x000ff00000002400 */
[----:B------:R-:W-:Y:S01]  /*4b90*/  MUFU.TANH R102, R102 ;  /* 0x0000006600667308 */ /* 0x000fe20000002400 */
[C---:B-1----:R-:W-:Y:S06]  /*4ba0*/  HMMA.16816.F32.BF16 R16, R88.reuse, R84, R16 ;  /* 0x000000545810723c */ /* 0x042fec0000041810 */
[----:B------:R-:W-:Y:S01]  /*4bb0*/  HMMA.16816.F32.BF16 R12, R88, R86, R12 ;  /* 0x00000056580c723c */ /* 0x000fe2000004180c */
[----:B------:R-:W1:Y:S01]  /*4bc0*/  LDSM.16.M88.4 R84, [R117+0x5c00] ;  /* 0x005c00007554783b */ /* 0x000e620000000200 */
[----:B------:R-:W-:-:S15]  /*4bd0*/  DEPBAR.LE SB0, 0x0 ;  /* 0x000080000000791a */ /* 0x000fde0000000000 */
[----:B------:R-:W-:-:S01]  /*4be0*/  NOP ;  /* 0x0000000000007918 */ /* 0x000fc20000000000 */
[----:B------:R-:W-:-:S06]  /*4bf0*/  FMUL.FTZ R18, R18, UR5 ;  /* 0x0000000512127c20 */ /* 0x000fcc0008410000 */
[----:B------:R-:W-:Y:S01]  /*4c00*/  MUFU.TANH R18, R18 ;  /* 0x0000001200127308 */ /* 0x000fe20000002400 */
[----:B------:R-:W-:Y:S01]  /*4c10*/  FMUL.FTZ R14, R14, UR5 ;  /* 0x000000050e0e7c20 */ /* 0x000fe20008410000 */
[----:B------:R-:W-:Y:S01]  /*4c20*/  FMUL.FTZ R13, R13, UR5 ;  /* 0x000000050d0d7c20 */ /* 0x000fe20008410000 */
[----:B------:R-:W-:-:S05]  /*4c30*/  FMUL.FTZ R15, R15, UR5 ;  /* 0x000000050f0f7c20 */ /* 0x000fca0008410000 */
[----:B------:R-:W-:Y:S01]  /*4c40*/  MUFU.TANH R22, R15 ;  /* 0x0000000f00167308 */ /* 0x000fe20000002400 */
[C---:B-1----:R-:W-:Y:S06]  /*4c50*/  HMMA.16816.F32.BF16 R8, R88.reuse, R84, R8 ;  /* 0x000000545808723c */ /* 0x042fec0000041808 */
[----:B------:R-:W-:Y:S01]  /*4c60*/  HMMA.16816.F32.BF16 R4, R88, R86, R4 ;  /* 0x000000565804723c */ /* 0x000fe20000041804 */
[----:B------:R-:W-:Y:S01]  /*4c70*/  FMUL.FTZ R84, R34, UR5 ;  /* 0x0000000522547c20 */ /* 0x000fe20008410000 */
[----:B------:R-:W-:Y:S01]  /*4c80*/  FMUL.FTZ R34, R28, UR5 ;  /* 0x000000051c227c20 */ /* 0x000fe20008410000 */
[----:B------:R-:W-:Y:S01]  /*4c90*/  FMUL.FTZ R28, R29, UR5 ;  /* 0x000000051d1c7c20 */ /* 0x000fe20008410000 */
[----:B------:R-:W-:Y:S01]  /*4ca0*/  FMUL.FTZ R29, R20, UR5 ;  /* 0x00000005141d7c20 */ /* 0x000fe20008410000 */
[----:B------:R-:W-:Y:S01]  /*4cb0*/  LOP3.LUT R20, R3, 0x6, RZ, 0xc0, !PT ;  /* 0x0000000603147812 */ /* 0x000fe200078ec0ff */
[----:B------:R-:W-:-:S02]  /*4cc0*/  VIADD R3, R94, 0xfffffffe ;  /* 0xfffffffe5e037836 */ /* 0x000fc40000000000 */
[----:B------:R-:W-:Y:S01]  /*4cd0*/  FMUL.FTZ R90, R30, UR5 ;  /* 0x000000051e5a7c20 */ /* 0x000fe20008410000 */
[----:B------:R-:W-:Y:S01]  /*4ce0*/  MUFU.TANH R34, R34 ;  /* 0x0000002200227308 */ /* 0x000fe20000002400 */
[----:B------:R-:W-:Y:S01]  /*4cf0*/  FMUL.FTZ R30, R31, UR5 ;  /* 0x000000051f1e7c20 */ /* 0x000fe20008410000 */
[----:B------:R-:W-:Y:S02]  /*4d00*/  IMAD R23, R3, 0x40, R20 ;  /* 0x0000004003177824 */ /* 0x000fe400078e0214 */
[----:B------:R-:W-:Y:S01]  /*4d10*/  FMUL.FTZ R20, R16, UR5 ;  /* 0x0000000510147c20 */ /* 0x000fe20008410000 */
[----:B------:R-:W-:Y:S01]  /*4d20*/  FMUL.FTZ R88, R27, UR5 ;  /* 0x000000051b587c20 */ /* 0x000fe20008410000 */
[----:B------:R-:W-:Y:S02]  /*4d30*/  VIADD R16, R23, 0x1 ;  /* 0x0000000117107836 */ /* 0x000fe40000000000 */
[----:B------:R-:W1:Y:S01]  /*4d40*/  MUFU.TANH R90, R90 ;  /* 0x0000005a005a7308 */ /* 0x000e620000002400 */
[----:B------:R-:W-:-:S02]  /*4d50*/  FMUL.FTZ R8, R8, UR5 ;  /* 0x0000000508087c20 */ /* 0x000fc40008410000 */
[CC--:B------:R-:W-:Y:S02]  /*4d60*/  ISETP.GE.AND P0, PT, R16.reuse, R100.reuse, PT ;  /* 0x000000641000720c */ /* 0x0c0fe40003f06270 */
[----:B------:R-:W-:Y:S01]  /*4d70*/  ISETP.GE.AND P5, PT, R16, R95, PT ;  /* 0x0000005f1000720c */ /* 0x000fe20003fa6270 */
[----:B------:R-:W-:Y:S01]  /*4d80*/  FMUL.FTZ R16, R17, UR5 ;  /* 0x0000000511107c20 */ /* 0x000fe20008410000 */
[----:B------:R-:W-:Y:S01]  /*4d90*/  VIADD R17, R23, 0x8 ;  /* 0x0000000817117836 */ /* 0x000fe20000000000 */
[----:B------:R-:W-:Y:S01]  /*4da0*/  MUFU.TANH R28, R28 ;  /* 0x0000001c001c7308 */ /* 0x000fe20000002400 */
[----:B--2---:R-:W-:Y:S01]  /*4db0*/  FSEL R35, R33, -INF , !P0 ;  /* 0xff80000021237808 */ /* 0x004fe20004000000 */
[----:B------:R-:W-:Y:S01]  /*4dc0*/  FMUL.FTZ R6, R6, UR5 ;  /* 0x0000000506067c20 */ /* 0x000fe20008410000 */
[----:B------:R-:W-:Y:S01]  /*4dd0*/  FSEL R108, R108, -INF , !P5 ;  /* 0xff8000006c6c7808 */ /* 0x000fe20006800000 */
[----:B------:R-:W-:Y:S01]  /*4de0*/  FMUL.FTZ R7, R7, UR5 ;  /* 0x0000000507077c20 */ /* 0x000fe20008410000 */
[----:B------:R-:W-:-:S02]  /*4df0*/  ISETP.GE.AND P6, PT, R17, R100, PT ;  /* 0x000000641100720c */ /* 0x000fc40003fc6270 */
[----:B------:R-:W-:Y:S01]  /*4e00*/  ISETP.GE.AND P1, PT, R17, R95, PT ;  /* 0x0000005f1100720c */ /* 0x000fe20003f26270 */
[----:B------:R-:W2:Y:S01]  /*4e10*/  MUFU.TANH R30, R30 ;  /* 0x0000001e001e7308 */ /* 0x000ea20000002400 */
[----:B------:R-:W-:Y:S02]  /*4e20*/  VIADD R17, R23, 0x9 ;  /* 0x0000000917117836 */ /* 0x000fe40000000000 */
[----:B-1----:R-:W-:-:S03]  /*4e30*/  FSEL R90, R90, -INF , !P1 ;  /* 0xff8000005a5a7808 */ /* 0x002fc60004800000 */
[C---:B------:R-:W-:Y:S02]  /*4e40*/  ISETP.GE.AND P0, PT, R17.reuse, R100, PT ;  /* 0x000000641100720c */ /* 0x040fe40003f06270 */
[----:B------:R-:W1:Y:S01]  /*4e50*/  MUFU.TANH R91, R24 ;  /* 0x00000018005b7308 */ /* 0x000e620000002400 */
[----:B------:R-:W-:Y:S02]  /*4e60*/  ISETP.GE.AND P5, PT, R17, R95, PT ;  /* 0x0000005f1100720c */ /* 0x000fe40003fa6270 */
[----:B------:R-:W-:Y:S01]  /*4e70*/  FSEL R17, R34, -INF , !P6 ;  /* 0xff80000022117808 */ /* 0x000fe20007000000 */
[----:B------:R-:W-:Y:S01]  /*4e80*/  FMUL.FTZ R34, R12, UR5 ;  /* 0x000000050c227c20 */ /* 0x000fe20008410000 */
[----:B------:R-:W-:-:S03]  /*4e90*/  VIADD R12, R23, 0x11 ;  /* 0x00000011170c7836 */ /* 0x000fc60000000000 */
[----:B------:R3:W-:Y:S01]  /*4ea0*/  MUFU.TANH R27, R21 ;  /* 0x00000015001b7308 */ /* 0x0007e20000002400 */
[----:B--2---:R-:W-:Y:S02]  /*4eb0*/  FSEL R26, R30, -INF , !P5 ;  /* 0xff8000001e1a7808 */ /* 0x004fe40006800000 */
[----:B------:R-:W-:-:S05]  /*4ec0*/  ISETP.GE.AND P5, PT, R12, R95, PT ;  /* 0x0000005f0c00720c */ /* 0x000fca0003fa6270 */
[----:B------:R-:W2:Y:S08]  /*4ed0*/  MUFU.TANH R89, R25 ;  /* 0x0000001900597308 */ /* 0x000eb00000002400 */
[----:B------:R-:W4:Y:S01]  /*4ee0*/  MUFU.TANH R88, R88 ;  /* 0x0000005800587308 */ /* 0x000f220000002400 */
[----:B---3--:R-:W-:Y:S01]  /*4ef0*/  FMUL.FTZ R21, R19, UR5 ;  /* 0x0000000513157c20 */ /* 0x008fe20008410000 */
[----:B------:R-:W-:-:S05]  /*4f00*/  VIADD R19, R23, 0x10 ;  /* 0x0000001017137836 */ /* 0x000fca0000000000 */
[CC--:B------:R-:W-:Y:S01]  /*4f10*/  ISETP.GE.AND P6, PT, R19.reuse, R100.reuse, PT ;  /* 0x000000641300720c */ /* 0x0c0fe20003fc6270 */
[----:B------:R-:W3:Y:S01]  /*4f20*/  MUFU.TANH R29, R29 ;  /* 0x0000001d001d7308 */ /* 0x000ee20000002400 */
[----:B------:R-:W-:Y:S02]  /*4f30*/  ISETP.GE.AND P1, PT, R19, R95, PT ;  /* 0x0000005f1300720c */ /* 0x000fe40003f26270 */
[----:B------:R-:W-:Y:S01]  /*4f40*/  FSEL R19, R28, -INF , !P0 ;  /* 0xff8000001c137808 */ /* 0x000fe20004000000 */
[----:B------:R-:W-:Y:S01]  /*4f50*/  FMUL.FTZ R28, R9, UR5 ;  /* 0x00000005091c7c20 */ /* 0x000fe20008410000 */
[-C--:B------:R-:W-:Y:S01]  /*4f60*/  ISETP.GE.AND P0, PT, R12, R100.reuse, PT ;  /* 0x000000640c00720c */ /* 0x080fe20003f06270 */
[----:B------:R-:W-:Y:S01]  /*4f70*/  VIADD R12, R23, 0x18 ;  /* 0x00000018170c7836 */ /* 0x000fe20000000000 */
[----:B-1----:R-:W-:Y:S01]  /*4f80*/  FSEL R91, R91, -INF , !P6 ;  /* 0xff8000005b5b7808 */ /* 0x002fe20007000000 */
[----:B------:R-:W-:Y:S01]  /*4f90*/  MUFU.TANH R20, R20 ;  /* 0x0000001400147308 */ /* 0x000fe20000002400 */
[----:B------:R-:W-:Y:S01]  /*4fa0*/  FSEL R104, R104, -INF , !P1 ;  /* 0xff80000068687808 */ /* 0x000fe20004800000 */
[----:B------:R-:W-:Y:S01]  /*4fb0*/  VIADD R9, R23, 0x28 ;  /* 0x0000002817097836 */ /* 0x000fe20000000000 */
[----:B------:R-:W-:-:S02]  /*4fc0*/  ISETP.GE.AND P6, PT, R12, R100, PT ;  /* 0x000000640c00720c */ /* 0x000fc40003fc6270 */
[-C--:B------:R-:W-:Y:S01]  /*4fd0*/  ISETP.GE.AND P1, PT, R12, R95.reuse, PT ;  /* 0x0000005f0c00720c */ /* 0x080fe20003f26270 */
[----:B------:R-:W-:Y:S01]  /*4fe0*/  VIADD R12, R23, 0x19 ;  /* 0x00000019170c7836 */ /* 0x000fe20000000000 */
[----:B--2---:R-:W-:Y:S01]  /*4ff0*/  FSEL R89, R89, -INF , !P0 ;  /* 0xff80000059597808 */ /* 0x004fe20004000000 */
[----:B------:R-:W-:Y:S01]  /*5000*/  MUFU.TANH R34, R34 ;  /* 0x0000002200227308 */ /* 0x000fe20000002400 */
[----:B----4-:R-:W-:Y:S02]  /*5010*/  FSEL R88, R88, -INF , !P5 ;  /* 0xff80000058587808 */ /* 0x010fe40006800000 */
[C---:B------:R-:W-:Y:S02]  /*5020*/  ISETP.GE.AND P0, PT, R12.reuse, R100, PT ;  /* 0x000000640c00720c */ /* 0x040fe40003f06270 */
[----:B------:R-:W-:Y:S01]  /*5030*/  ISETP.GE.AND P5, PT, R12, R95, PT ;  /* 0x0000005f0c00720c */ /* 0x000fe20003fa6270 */
[----:B------:R-:W-:Y:S01]  /*5040*/  VIADD R12, R23, 0x20 ;  /* 0x00000020170c7836 */ /* 0x000fe20000000000 */
[----:B---3--:R-:W-:Y:S01]  /*5050*/  FSEL R29, R29, -INF , !P6 ;  /* 0xff8000001d1d7808 */ /* 0x008fe20007000000 */
[----:B------:R-:W1:Y:S01]  /*5060*/  MUFU.TANH R33, R14 ;  /* 0x0000000e00217308 */ /* 0x000e620000002400 */
[----:B------:R-:W-:-:S02]  /*5070*/  FSEL R106, R106, -INF , !P1 ;  /* 0xff8000006a6a7808 */ /* 0x000fc40004800000 */
[CC--:B------:R-:W-:Y:S02]  /*5080*/  ISETP.GE.AND P6, PT, R12.reuse, R100.reuse, PT ;  /* 0x000000640c00720c */ /* 0x0c0fe40003fc6270 */
[-C--:B------:R-:W-:Y:S01]  /*5090*/  ISETP.GE.AND P1, PT, R12, R95.reuse, PT ;  /* 0x0000005f0c00720c */ /* 0x080fe20003f26270 */
[----:B------:R-:W-:Y:S01]  /*50a0*/  VIADD R12, R23, 0x21 ;  /* 0x00000021170c7836 */ /* 0x000fe20000000000 */
[----:B------:R-:W-:Y:S01]  /*50b0*/  FSEL R27, R27, -INF , !P0 ;  /* 0xff8000001b1b7808 */ /* 0x000fe20004000000 */
[----:B------:R-:W2:Y:S01]  /*50c0*/  MUFU.TANH R16, R16 ;  /* 0x0000001000107308 */ /* 0x000ea20000002400 */
[----:B------:R-:W-:Y:S02]  /*50d0*/  FSEL R102, R102, -INF , !P5 ;  /* 0xff80000066667808 */ /* 0x000fe40006800000 */
[C---:B------:R-:W-:Y:S02]  /*50e0*/  ISETP.GE.AND P0, PT, R12.reuse, R100, PT ;  /* 0x000000640c00720c */ /* 0x040fe40003f06270 */
[----:B------:R-:W-:-:S02]  /*50f0*/  ISETP.GE.AND P5, PT, R12, R95, PT ;  /* 0x0000005f0c00720c */ /* 0x000fc40003fa6270 */
[----:B------:R-:W-:Y:S01]  /*5100*/  FSEL R12, R18, -INF , !P1 ;  /* 0xff800000120c7808 */ /* 0x000fe20004800000 */
[----:B------:R-:W3:Y:S01]  /*5110*/  MUFU.TANH R21, R21 ;  /* 0x0000001500157308 */ /* 0x000ee20000002400 */
[----:B------:R-:W-:-:S04]  /*5120*/  ISETP.GE.AND P1, PT, R9, R95, PT ;  /* 0x0000005f0900720c */ /* 0x000fc80003f26270 */
[----:B-1----:R-:W-:-:S03]  /*5130*/  FSEL R33, R33, -INF , !P1 ;  /* 0xff80000021217808 */ /* 0x002fc60004800000 */
[----:B------:R1:W4:Y:S01]  /*5140*/  MUFU.TANH R87, R13 ;  /* 0x0000000d00577308 */ /* 0x0003220000002400 */
[----:B--2---:R-:W-:-:S07]  /*5150*/  FSEL R15, R16, -INF , !P0 ;  /* 0xff800000100f7808 */ /* 0x004fce0004000000 */
[----:B------:R-:W2:Y:S01]  /*5160*/  MUFU.TANH R28, R28 ;  /* 0x0000001c001c7308 */ /* 0x000ea20000002400 */
[----:B---3--:R-:W-:-:S07]  /*5170*/  FSEL R14, R21, -INF , !P5 ;  /* 0xff800000150e7808 */ /* 0x008fce0006800000 */
[----:B------:R-:W3:Y:S01]  /*5180*/  MUFU.TANH R8, R8 ;  /* 0x0000000800087308 */ /* 0x000ee20000002400 */
[----:B-1----:R-:W-:Y:S01]  /*5190*/  FSEL R13, R20, -INF , !P6 ;  /* 0xff800000140d7808 */ /* 0x002fe20007000000 */
[----:B------:R-:W-:Y:S01]  /*51a0*/  FMUL.FTZ R20, R10, UR5 ;  /* 0x000000050a147c20 */ /* 0x000fe20008410000 */
[----:B------:R-:W-:Y:S01]  /*51b0*/  BAR.SYNC.DEFER_BLOCKING 0x0 ;  /* 0x0000000000007b1d */ /* 0x000fe20000010000 */
[-C--:B------:R-:W-:Y:S01]  /*51c0*/  ISETP.GE.AND P6, PT, R9, R100.reuse, PT ;  /* 0x000000640900720c */ /* 0x080fe20003fc6270 */
[C---:B------:R-:W-:Y:S02]  /*51d0*/  VIADD R10, R23.reuse, 0x30 ;  /* 0x00000030170a7836 */ /* 0x040fe40000000000 */
[----:B------:R-:W-:Y:S01]  /*51e0*/  VIADD R9, R23, 0x29 ;  /* 0x0000002917097836 */ /* 0x000fe20000000000 */
[----:B------:R-:W-:Y:S01]  /*51f0*/  FSEL R34, R34, -INF , !P6 ;  /* 0xff80000022227808 */ /* 0x000fe20007000000 */
[----:B------:R-:W1:Y:S01]  /*5200*/  MUFU.TANH R20, R20 ;  /* 0x0000001400147308 */ /* 0x000e620000002400 */
[----:B------:R-:W-:-:S02]  /*5210*/  ISETP.GE.AND P6, PT, R10, R100, PT ;  /* 0x000000640a00720c */ /* 0x000fc40003fc6270 */
[-C--:B------:R-:W-:Y:S01]  /*5220*/  ISETP.GE.AND P1, PT, R10, R95.reuse, PT ;  /* 0x0000005f0a00720c */ /* 0x080fe20003f26270 */
[----:B------:R-:W-:Y:S01]  /*5230*/  FMUL.FTZ R10, R4, UR5 ;  /* 0x00000005040a7c20 */ /* 0x000fe20008410000 */
[-C--:B------:R-:W-:Y:S01]  /*5240*/  ISETP.GE.AND P0, PT, R9, R100.reuse, PT ;  /* 0x000000640900720c */ /* 0x080fe20003f06270 */
[----:B------:R-:W-:Y:S01]  /*5250*/  VIADD R4, R23, 0x31 ;  /* 0x0000003117047836 */ /* 0x000fe20000000000 */
[----:B------:R-:W-:Y:S01]  /*5260*/  ISETP.GE.AND P5, PT, R9, R95, PT ;  /* 0x0000005f0900720c */ /* 0x000fe20003fa6270 */
[----:B------:R-:W-:Y:S01]  /*5270*/  FMUL.FTZ R9, R11, UR5 ;  /* 0x000000050b097c20 */ /* 0x000fe20008410000 */
[----:B----4-:R-:W-:Y:S01]  /*5280*/  FSEL R87, R87, -INF , !P0 ;  /* 0xff80000057577808 */ /* 0x010fe20004000000 */
[----:B------:R-:W-:Y:S01]  /*5290*/  MUFU.TANH R10, R10 ;  /* 0x0000000a000a7308 */ /* 0x000fe20000002400 */
[----:B------:R-:W-:Y:S01]  /*52a0*/  ISETP.GE.AND P0, PT, R4, R100, PT ;  /* 0x000000640400720c */ /* 0x000fe20003f06270 */
[----:B------:R-:W-:Y:S01]  /*52b0*/  FMUL.FTZ R11, R5, UR5 ;  /* 0x00000005050b7c20 */ /* 0x000fe20008410000 */
[----:B------:R-:W-:Y:S01]  /*52c0*/  FSEL R18, R22, -INF , !P5 ;  /* 0xff80000016127808 */ /* 0x000fe20006800000 */
[----:B------:R-:W-:Y:S01]  /*52d0*/  VIADD R5, R23, 0x38 ;  /* 0x0000003817057836 */ /* 0x000fe20000000000 */
[----:B--2---:R-:W-:-:S02]  /*52e0*/  FSEL R28, R28, -INF , !P0 ;  /* 0xff8000001c1c7808 */ /* 0x004fc40004000000 */
[-C--:B------:R-:W-:Y:S01]  /*52f0*/  ISETP.GE.AND P0, PT, R23, R100.reuse, PT ;  /* 0x000000641700720c */ /* 0x080fe20003f06270 */
[----:B------:R-:W2:Y:S01]  /*5300*/  MUFU.TANH R9, R9 ;  /* 0x0000000900097308 */ /* 0x000ea20000002400 */
[-C--:B------:R-:W-:Y:S02]  /*5310*/  ISETP.GE.AND P5, PT, R4, R95.reuse, PT ;  /* 0x0000005f0400720c */ /* 0x080fe40003fa6270 */
[----:B---3--:R-:W-:Y:S02]  /*5320*/  FSEL R21, R8, -INF , !P6 ;  /* 0xff80000008157808 */ /* 0x008fe40007000000 */
[----:B-1----:R-:W-:Y:S02]  /*5330*/  FSEL R20, R20, -INF , !P1 ;  /* 0xff80000014147808 */ /* 0x002fe40004800000 */
[C---:B------:R-:W-:Y:S01]  /*5340*/  ISETP.GE.AND P6, PT, R5.reuse, R100, PT ;  /* 0x000000640500720c */ /* 0x040fe20003fc6270 */
[----:B------:R-:W1:Y:S01]  /*5350*/  MUFU.TANH R30, R6 ;  /* 0x00000006001e7308 */ /* 0x000e620000002400 */
[----:B------:R-:W-:Y:S01]  /*5360*/  ISETP.GE.AND P1, PT, R5, R95, PT ;  /* 0x0000005f0500720c */ /* 0x000fe20003f26270 */
[----:B------:R-:W-:-:S06]  /*5370*/  VIADD R5, R23, 0x39 ;  /* 0x0000003917057836 */ /* 0x000fcc0000000000 */
[----:B------:R-:W3:Y:S01]  /*5380*/  MUFU.TANH R84, R84 ;  /* 0x0000005400547308 */ /* 0x000ee20000002400 */
[----:B--2---:R-:W-:Y:S02]  /*5390*/  FSEL R22, R9, -INF , !P5 ;  /* 0xff80000009167808 */ /* 0x004fe40006800000 */
[-C--:B------:R-:W-:Y:S02]  /*53a0*/  ISETP.GE.AND P5, PT, R23, R95.reuse, PT ;  /* 0x0000005f1700720c */ /* 0x080fe40003fa6270 */
[----:B------:R-:W-:Y:S02]  /*53b0*/  FSEL R23, R10, -INF , !P6 ;  /* 0xff8000000a177808 */ /* 0x000fe40007000000 */
[C---:B------:R-:W-:Y:S01]  /*53c0*/  ISETP.GE.AND P6, PT, R5.reuse, R100, PT ;  /* 0x000000640500720c */ /* 0x040fe20003fc6270 */
[----:B------:R2:W4:Y:S01]  /*53d0*/  MUFU.TANH R4, R11 ;  /* 0x0000000b00047308 */ /* 0x0005220000002400 */
[----:B-1----:R-:W-:Y:S02]  /*53e0*/  FSEL R30, R30, -INF , !P1 ;  /* 0xff8000001e1e7808 */ /* 0x002fe40004800000 */
[----:B------:R-:W-:-:S05]  /*53f0*/  ISETP.GE.AND P1, PT, R5, R95, PT ;  /* 0x0000005f0500720c */ /* 0x000fca0003f26270 */
[----:B------:R-:W1:Y:S01]  /*5400*/  MUFU.TANH R31, R7 ;  /* 0x00000007001f7308 */ /* 0x000e620000002400 */
[----:B---3--:R-:W-:Y:S02]  /*5410*/  FSEL R10, R84, -INF , !P5 ;  /* 0xff800000540a7808 */ /* 0x008fe40006800000 */
[----:B--2---:R-:W-:Y:S02]  /*5420*/  FSEL R11, R32, -INF , !P0 ;  /* 0xff800000200b7808 */ /* 0x004fe40004000000 */
[----:B------:R-:W-:Y:S02]  /*5430*/  ISETP.GE.AND P0, PT, R94, 0x3, PT ;  /* 0x000000035e00780c */ /* 0x000fe40003f06270 */
[----:B----4-:R-:W-:Y:S02]  /*5440*/  FSEL R32, R4, -INF , !P6 ;  /* 0xff80000004207808 */ /* 0x010fe40007000000 */
[----:B-1----:R-:W-:-:S09]  /*5450*/  FSEL R31, R31, -INF , !P1 ;  /* 0xff8000001f1f7808 */ /* 0x002fd20004800000 */
[----:B------:R-:W-:Y:S05]  /*5460*/  @!P0 BRA `(.L_x_1034) ;  /* 0x0000000400008947 */ /* 0x000fea0003800000 */
[----:B------:R-:W-:Y:S01]  /*5470*/  VIADD R6, R94, 0xfffffffd ;  /* 0xfffffffd5e067836 */ /* 0x000fe20000000000 */
[----:B------:R-:W1:Y:S01]  /*5480*/  @!P4 LDC.64 R4, c[0x0][0x218] ;  /* 0x00008600ff04cb82 */ /* 0x000e620000000a00 */
[----:B------:R2:W-:Y:S01]  /*5490*/  @P4 STS [R129+0x3000], RZ ;  /* 0x003000ff81004388 */ /* 0x0005e20000000800 */
[----:B------:R-:W-:Y:S01]  /*54a0*/  BSSY B0, `(.L_x_1035) ;  /* 0x000003b000007945 */ /* 0x000fe20003800000 */
[----:B------:R-:W-:Y:S01]  /*54b0*/  IMAD.WIDE.U32 R8, R6, R92, RZ ;  /* 0x0000005c06087225 */ /* 0x000fe200078e00ff */
[----:B------:R-:W-:Y:S01]  /*54c0*/  SHF.R.S32.HI R7, RZ, 0x1f, R6 ;  /* 0x0000001fff077819 */ /* 0x000fe20000011406 */
[----:B------:R2:W-:Y:S01]  /*54d0*/  @P4 STS [R129+0x3004], RZ ;  /* 0x003004ff81004388 */ /* 0x0005e20000000800 */
[----:B------:R-:W-:-:S03]  /*54e0*/  LEA R25, P1, R8, R134, 0x6 ;  /* 0x0000008608197211 */ /* 0x000fc600078230ff */
[----:B------:R-:W-:Y:S01]  /*54f0*/  IMAD R7, R7, R92, RZ ;  /* 0x0000005c07077224 */ /* 0x000fe200078e02ff */
[----:B------:R2:W-:Y:S03]  /*5500*/  @P4 STS.64 [R129+0x3008], RZ ;  /* 0x003008ff81004388 */ /* 0x0005e60000000a00 */
[----:B------:R-:W-:Y:S02]  /*5510*/  IMAD R93, R6, R93, R7 ;  /* 0x0000005d065d7224 */ /* 0x000fe400078e0207 */
[----:B------:R-:W3:Y:S02]  /*5520*/  @!P3 LDC.64 R6, c[0x0][0x218] ;  /* 0x00008600ff06bb82 */ /* 0x000ee40000000a00 */
[----:B------:R-:W-:-:S05]  /*5530*/  IMAD.IADD R93, R9, 0x1, R93 ;  /* 0x00000001095d7824 */ /* 0x000fca00078e025d */
[----:B------:R-:W-:Y:S02]  /*5540*/  LEA.HI.X R16, R8, R137, R93, 0x6, P1 ;  /* 0x0000008908107211 */ /* 0x000fe400008f345d */
[----:B------:R-:W4:Y:S01]  /*5550*/  @!P2 LDC.64 R8, c[0x0][0x218] ;  /* 0x00008600ff08ab82 */ /* 0x000f220000000a00 */
[----:B-1----:R-:W-:-:S04]  /*5560*/  @!P4 LEA R84, P1, R25, R4, 0x1 ;  /* 0x000000041954c211 */ /* 0x002fc800078208ff */
[----:B------:R-:W-:-:S03]  /*5570*/  @!P4 LEA.HI.X R85, R25, R5, R16, 0x1, P1 ;  /* 0x000000051955c211 */ /* 0x000fc600008f0c10 */
[----:B------:R-:W1:Y:S02]  /*5580*/  @!P4 LDC.64 R4, c[0x0][0x218] ;  /* 0x00008600ff04cb82 */ /* 0x000e640000000a00 */
[----:B------:R-:W-:Y:S01]  /*5590*/  @!PT LDS RZ, [RZ] ;  /* 0x00000000fffff984 */ /* 0x000fe20000000800 */
[----:B------:R-:W-:Y:S01]  /*55a0*/  @!PT LDS RZ, [RZ] ;  /* 0x00000000fffff984 */ /* 0x000fe20000000800 */
[----:B------:R-:W-:Y:S01]  /*55b0*/  @!PT LDS RZ, [RZ] ;  /* 0x00000000fffff984 */ /* 0x000fe20000000800 */
[----:B------:R2:W-:Y:S04]  /*55c0*/  @!P4 LDGSTS.E.BYPASS.LTC128B.128 [R129+0x3000], desc[UR8][R84.64] ;  /* 0x030000005481cfae */ /* 0x0005e8000b901d48 */
[----:B------:R2:W-:Y:S01]  /*55d0*/  @P3 STS.128 [R129+0x4000], RZ ;  /* 0x004000ff81003388 */ /* 0x0005e20000000c00 */
[----:B---3--:R-:W-:-:S04]  /*55e0*/  @!P3 LEA R92, P1, R25, R6, 0x1 ;  /* 0x00000006195cb211 */ /* 0x008fc800078208ff */
[C-C-:B------:R-:W-:Y:S02]  /*55f0*/  @!P3 LEA.HI.X R93, R25.reuse, R7, R16.reuse, 0x1, P1 ;  /* 0x00000007195db211 */ /* 0x140fe400008f0c10 */
[----:B------:R-:W3:Y:S01]  /*5600*/  @!P3 LDC.64 R6, c[0x0][0x218] ;  /* 0x00008600ff06bb82 */ /* 0x000ee20000000a00 */
[C---:B----4-:R-:W-:Y:S02]  /*5610*/  @!P2 LEA R8, P1, R25.reuse, R8, 0x1 ;  /* 0x000000081908a211 */ /* 0x050fe400078208ff */
[----:B------:R-:W-:Y:S01]  /*5620*/  @!PT LDS RZ, [RZ] ;  /* 0x00000000fffff984 */ /* 0x000fe20000000800 */
[----:B------:R-:W-:Y:S01]  /*5630*/  @!PT LDS RZ, [RZ] ;  /* 0x00000000fffff984 */ /* 0x000fe20000000800 */
[----:B------:R-:W-:Y:S01]  /*5640*/  @!PT LDS RZ, [RZ] ;  /* 0x00000000fffff984 */ /* 0x000fe20000000800 */
[----:B------:R2:W-:Y:S02]  /*5650*/  @!P3 LDGSTS.E.BYPASS.LTC128B.128 [R129+0x4000], desc[UR8][R92.64+0x40] ;  /* 0x040000405c81bfae */ /* 0x0005e4000b901d48 */
[----:B------:R-:W-:Y:S02]  /*5660*/  @!P2 LEA.HI.X R9, R25, R9, R16, 0x1, P1 ;  /* 0x000000091909a211 */ /* 0x000fe400008f0c10 */
[----:B------:R2:W-:Y:S01]  /*5670*/  @P2 STS.128 [R129+0x5000], RZ ;  /* 0x005000ff81002388 */ /* 0x0005e20000000c00 */
[----:B------:R-:W-:-:S03]  /*5680*/  IADD3 R25, P5, R123, R25, RZ ;  /* 0x000000197b197210 */ /* 0x000fc60007fbe0ff */
[----:B------:R-:W-:Y:S01]  /*5690*/  @!PT LDS RZ, [RZ] ;  /* 0x00000000fffff984 */ /* 0x000fe20000000800 */
[----:B------:R-:W-:Y:S01]  /*56a0*/  @!PT LDS RZ, [RZ] ;  /* 0x00000000fffff984 */ /* 0x000fe20000000800 */
[----:B------:R-:W-:Y:S01]  /*56b0*/  @!PT LDS RZ, [RZ] ;  /* 0x00000000fffff984 */ /* 0x000fe20000000800 */
[----:B------:R2:W-:Y:S01]  /*56c0*/  @!P2 LDGSTS.E.BYPASS.LTC128B.128 [R129+0x5000], desc[UR8][R8.64+0x80] ;  /* 0x050000800881afae */ /* 0x0005e2000b901d48 */
[C---:B-1----:R-:W-:Y:S01]  /*56d0*/  @!P4 LEA R4, P1, R25.reuse, R4, 0x1 ;  /* 0x000000041904c211 */ /* 0x042fe200078208ff */
[----:B------:R-:W-:Y:S02]  /*56e0*/  IMAD.X R16, R122, 0x1, R16, P5 ;  /* 0x000000017a107824 */ /* 0x000fe400028e0610 */
[----:B------:R2:W-:Y:S03]  /*56f0*/  @P4 STS.128 [R129+0x3800], RZ ;  /* 0x003800ff81004388 */ /* 0x0005e60000000c00 */
        /* <DEDUP_REMOVED lines=21> */
.L_x_1036:
[----:B------:R-:W-:Y:S05]  /*5850*/  BSYNC B0 ;  /* 0x0000000000007941 */ /* 0x000fea0003800000 */
.L_x_1035:
[----:B------:R-:W0:Y:S02]  /*5860*/  LDGDEPBAR ;  /* 0x00000000000079af */ /* 0x000e240000000000 */
.L_x_1034:
[----:B-12---:R-:W-:Y:S02]  /*5870*/  FMNMX.FTZ R4, R2, R11, !PT ;  /* 0x0000000b02047209 */ /* 0x006fe40007810000 */
        /* <DEDUP_REMOVED lines=18> */
[----:B------:R-:W-:Y:S02]  /*59a0*/  @P0 IADD3 R142, R94, -0x3, RZ ;  /* 0xfffffffd5e8e0810 */ /* 0x000fe40007ffe0ff */
        /* <DEDUP_REMOVED lines=23> */
[----:B--2---:R-:W-:-:S03]  /*5b20*/  FMNMX.FTZ R24, R5, R24, !PT ;  /* 0x0000001805187209 */ /* 0x004fc60007810000 */
[--C-:B------:R-:W-:Y:S01]  /*5b30*/  FFMA.FTZ R92, R11, UR6, -R86.reuse ;  /* 0x000000060b5c7c23 */ /* 0x100fe20008010856 */
[----:B------:R-:W-:Y:S01]  /*5b40*/  FSEL R5, R25, RZ, P2 ;  /* 0x000000ff19057208 */ /* 0x000fe20001000000 */
[--C-:B------:R-:W-:Y:S01]  /*5b50*/  FFMA.FTZ R84, R35, UR6, -R86.reuse ;  /* 0x0000000623547c23 */ /* 0x100fe20008010856 */
[C---:B------:R-:W-:Y:S01]  /*5b60*/  FSETP.NEU.FTZ.AND P1, PT, R24.reuse, -INF , PT ;  /* 0xff8000001800780b */ /* 0x040fe20003f3d000 */
[----:B------:R-:W-:Y:S01]  /*5b70*/  FMUL.FTZ R85, R24, UR6 ;  /* 0x0000000618557c20 */ /* 0x000fe20008410000 */
[--C-:B------:R-:W-:Y:S01]  /*5b80*/  FFMA.FTZ R16, R19, UR6, -R86.reuse ;  /* 0x0000000613107c23 */ /* 0x100fe20008010856 */
[----:B------:R-:W-:Y:S01]  /*5b90*/  FADD.FTZ R4, R2, -R5 ;  /* 0x8000000502047221 */ /* 0x000fe20000010000 */
[----:B------:R-:W-:Y:S01]  /*5ba0*/  FSEL R5, R24, RZ, P1 ;  /* 0x000000ff18057208 */ /* 0x000fe20000800000 */
[--C-:B------:R-:W-:Y:S01]  /*5bb0*/  FFMA.FTZ R17, R17, UR6, -R86.reuse ;  /* 0x0000000611117c23 */ /* 0x100fe20008010856 */
[----:B------:R-:W-:Y:S01]  /*5bc0*/  FSEL R85, R85, RZ, P1 ;  /* 0x000000ff55557208 */ /* 0x000fe20000800000 */
[----:B------:R-:W-:Y:S01]  /*5bd0*/  FMUL.FTZ R100, R4, UR6 ;  /* 0x0000000604647c20 */ /* 0x000fe20008410000 */
[----:B------:R-:W-:Y:S01]  /*5be0*/  MUFU.EX2 R92, R92 ;  /* 0x0000005c005c7308 */ /* 0x000fe20000000800 */
[----:B------:R-:W-:Y:S01]  /*5bf0*/  FADD.FTZ R5, R0, -R5 ;  /* 0x8000000500057221 */ /* 0x000fe20000010000 */
[--C-:B------:R-:W-:Y:S01]  /*5c00*/  FFMA.FTZ R91, R91, UR6, -R86.reuse ;  /* 0x000000065b5b7c23 */ /* 0x100fe20008010856 */
[--C-:B------:R-:W-:Y:S01]  /*5c10*/  FFMA.FTZ R93, R10, UR6, -R85.reuse ;  /* 0x000000060a5d7c23 */ /* 0x100fe20008010855 */
[--C-:B------:R-:W-:Y:S01]  /*5c20*/  FFMA.FTZ R35, R108, UR6, -R85.reuse ;  /* 0x000000066c237c23 */ /* 0x100fe20008010855 */
[----:B------:R-:W1:Y:S01]  /*5c30*/  LDSM.16.MT88.4 R8, [R118+0x6000] ;  /* 0x006000007608783b */ /* 0x000e620000004200 */
[--C-:B------:R-:W-:Y:S01]  /*5c40*/  FFMA.FTZ R2, R90, UR6, -R85.reuse ;  /* 0x000000065a027c23 */ /* 0x100fe20008010855 */
[----:B------:R-:W-:Y:S01]  /*5c50*/  FMUL.FTZ R95, R5, UR6 ;  /* 0x00000006055f7c20 */ /* 0x000fe20008410000 */
        /* <DEDUP_REMOVED lines=18> */
[----:B--2---:R-:W-:Y:S01]  /*5d80*/  F2FP.BF16.F32.PACK_AB R4, R84, R92 ;  /* 0x0000005c5404723e */ /* 0x004fe200000010ff */
[----:B------:R-:W-:-:S06]  /*5d90*/  FFMA.FTZ R20, R20, UR6, -R85 ;  /* 0x0000000614147c23 */ /* 0x000fcc0008010855 */
[----:B------:R-:W-:Y:S08]  /*5da0*/  MUFU.EX2 R93, R93 ;  /* 0x0000005d005d7308 */ /* 0x000ff00000000800 */
        /* <DEDUP_REMOVED lines=65> */
[--C-:B------:R-:W-:Y:S01]  /*61c0*/  FFMA.FTZ R100, R18, UR6, -R85.reuse ;  /* 0x0000000612647c23 */ /* 0x100fe20008010855 */
[----:B------:R-:W-:Y:S01]  /*61d0*/  LDSM.16.MT88.4 R12, [R118+0x6800] ;  /* 0x00680000760c783b */ /* 0x000fe20000004200 */
[----:B------:R-:W2:Y:S01]  /*61e0*/  MUFU.EX2 R90, R90 ;  /* 0x0000005a005a7308 */ /* 0x000ea20000000800 */
[----:B------:R-:W-:Y:S01]  /*61f0*/  FFMA.FTZ R86, R32, UR6, -R86 ;  /* 0x0000000620567c23 */ /* 0x000fe20008010856 */
[--C-:B------:R-:W-:Y:S01]  /*6200*/  FFMA.FTZ R32, R22, UR6, -R85.reuse ;  /* 0x0000000616207c23 */ /* 0x100fe20008010855 */
[--C-:B------:R-:W-:Y:S01]  /*6210*/  FFMA.FTZ R18, R30, UR6, -R85.reuse ;  /* 0x000000061e127c23 */ /* 0x100fe20008010855 */
[----:B------:R-:W-:Y:S01]  /*6220*/  FFMA.FTZ R85, R31, UR6, -R85 ;  /* 0x000000061f557c23 */ /* 0x000fe20008010855 */
[----:B------:R-:W-:Y:S01]  /*6230*/  FADD.FTZ R84, R84, R143 ;  /* 0x0000008f54547221 */ /* 0x000fe20000010000 */
[----:B------:R-:W-:-:S02]  /*6240*/  FADD.FTZ R21, R35, R146 ;  /* 0x0000009223157221 */ /* 0x000fc40000010000 */
[----:B------:R-:W-:Y:S01]  /*6250*/  MUFU.EX2 R29, R29 ;  /* 0x0000001d001d7308 */ /* 0x000fe20000000800 */
[----:B------:R-:W-:Y:S01]  /*6260*/  FADD.FTZ R17, R17, R84 ;  /* 0x0000005411117221 */ /* 0x000fe20000010000 */
[C---:B-1----:R-:W-:Y:S01]  /*6270*/  HMMA.16816.F32.BF16 R72, R4.reuse, R8, R72 ;  /* 0x000000080448723c */ /* 0x042fe20000041848 */
[----:B------:R-:W-:Y:S02]  /*6280*/  FADD.FTZ R2, R2, R21 ;  /* 0x0000001502027221 */ /* 0x000fe40000010000 */
[----:B------:R-:W-:Y:S02]  /*6290*/  FADD.FTZ R16, R16, R17 ;  /* 0x0000001110107221 */ /* 0x000fe40000010000 */
[----:B------:R-:W-:Y:S01]  /*62a0*/  FADD.FTZ R2, R19, R2 ;  /* 0x0000000213027221 */ /* 0x000fe20000010000 */
        /* <DEDUP_REMOVED lines=46> */
[----:B------:R-:W-:Y:S01]  /*6590*/  @P0 MOV R2, R25 ;  /* 0x0000001900020202 */ /* 0x000fe20000000f00 */
[----:B------:R-:W-:-:S04]  /*65a0*/  FADD.FTZ R27, R27, R88 ;  /* 0x000000581b1b7221 */ /* 0x000fc80000010000 */
        /* <DEDUP_REMOVED lines=20> */
[----:B------:R-:W-:Y:S01]  /*66f0*/  F2FP.BF16.F32.PACK_AB R5, R102, R95 ;  /* 0x0000005f6605723e */ /* 0x000fe200000010ff */
[----:B------:R-:W-:Y:S01]  /*6700*/  FADD.FTZ R95, R95, R0 ;  /* 0x000000005f5f7221 */ /* 0x000fe20000010000 */
[----:B------:R-:W-:Y:S02]  /*6710*/  F2FP.BF16.F32.PACK_AB R6, R87, R34 ;  /* 0x000000225706723e */ /* 0x000fe400000010ff */
[----:B------:R-:W-:Y:S01]  /*6720*/  F2FP.BF16.F32.PACK_AB R7, R100, R33 ;  /* 0x000000216407723e */ /* 0x000fe200000010ff */
[----:B------:R-:W-:Y:S01]  /*6730*/  FADD.FTZ R102, R102, R95 ;  /* 0x0000005f66667221 */ /* 0x000fe20000010000 */
[-C--:B------:R-:W-:Y:S02]  /*6740*/  MOV R0, R24.reuse ;  /* 0x0000001800007202 */ /* 0x080fe40000000f00 */
        /* <DEDUP_REMOVED lines=41> */
[----:B------:R-:W-:Y:S01]  /*69e0*/  HMMA.16816.F32.BF16 R40, R4, R14, R40 ;  /* 0x0000000e0428723c */ /* 0x000fe20000041828 */
[----:B------:R-:W-:-:S04]  /*69f0*/  FADD.FTZ R13, R29, R90 ;  /* 0x0000005a1d0d7221 */ /* 0x000fc80000010000 */
[----:B------:R-:W-:-:S04]  /*6a00*/  FADD.FTZ R13, R26, R13 ;  /* 0x0000000d1a0d7221 */ /* 0x000fc80000010000 */
[----:B------:R-:W-:-:S04]  /*6a10*/  FADD.FTZ R92, R92, R13 ;  /* 0x0000000d5c5c7221 */ /* 0x000fc80000010000 */
        /* <DEDUP_REMOVED lines=8> */
[----:B------:R-:W-:Y:S01]  /*6aa0*/  FADD.FTZ R143, R143, R30 ;  /* 0x0000001e8f8f7221 */ /* 0x000fe20000010000 */
[----:B------:R-:W-:Y:S10]  /*6ab0*/  @P0 BRA `(.L_x_1037) ;  /* 0x0000000000040947 */ /* 0x000ff40003800000 */
.L_x_1033:
[----:B------:R-:W-:-:S07]  /*6ac0*/  IADD3 R142, R20, -0x1, RZ ;  /* 0xffffffff148e7810 */ /* 0x000fce0007ffe0ff */
.L_x_1037:
        /* <DEDUP_REMOVED lines=10> */
[----:B------:R-:W-:Y:S01]  /*6b70*/  ULDC UR4, c[0x0][0x2ec] ;  /* 0x0000bb0000047ab9 */ /* 0x000fe20000000800 */
[----:B------:R-:W-:Y:S01]  /*6b80*/  ULDC.64 UR6, c[0x0][0x248] ;  /* 0x0000920000067ab9 */ /* 0x000fe20000000a00 */
[----:B------:R-:W-:Y:S09]  /*6b90*/  BRA `(.L_x_1039) ;  /* 0x0000000000fc7947 */ /* 0x000ff20003800000 */
.L_x_1041:
[----:B------:R-:W-:Y:S01]  /*6ba0*/  ISETP.GE.AND P4, PT, R138, UR10, PT ;  /* 0x0000000a8a007c0c */ /* 0x000fe2000bf86270 */
[----:B-1----:R-:W-:Y:S01]  /*6bb0*/  VIADD R0, R142, 0xffffffff ;  /* 0xffffffff8e007836 */ /* 0x002fe20000000000 */
        /* <DEDUP_REMOVED lines=61> */
.L_x_1039:
        /* <DEDUP_REMOVED lines=10> */
[----:B------:R-:W-:Y:S04]  /*7030*/  IADD3 R2, P6, R127, R158, RZ ;  /* 0x0000009e7f027210 */ /* 0x000fe80007fde0ff */
[----:B------:R-:W-:Y:S02]  /*7040*/  IADD3 R0, R159, R0, RZ ;  /* 0x000000009f007210 */ /* 0x000fe40007ffe0ff */
[----:B--2---:R-:W-:Y:S01]  /*7050*/  @!P4 LEA R150, P5, R2, R150, 0x1 ;  /* 0x000000960296c211 */ /* 0x004fe200078a08ff */
        /* <DEDUP_REMOVED lines=21> */
[----:B------:R-:W-:Y:S04]  /*71b0*/  @!P2 LEA.HI.X R153, R158, R153, R0, 0x1, P0 ;  /* 0x000000999e99a211 */ /* 0x000fe800000f0c00 */
[----:B------:R-:W-:Y:S01]  /*71c0*/  @P2 STS.128 [R129+0x8000], RZ ;  /* 0x008000ff81002388 */ /* 0x000fe20000000c00 */
[----:B------:R-:W-:Y:S02]  /*71d0*/  IADD3.X R0, R126, R0, RZ, P6, !PT ;  /* 0x000000007e007210 */ /* 0x000fe400037fe4ff */
[C---:B---3--:R-:W-:Y:S02]  /*71e0*/  @!P3 LEA R148, P1, R2.reuse, R148, 0x1 ;  /* 0x000000940294b211 */ /* 0x048fe400078208ff */
[----:B------:R-:W-:Y:S01]  /*71f0*/  @!PT LDS RZ, [RZ] ;  /* 0x00000000fffff984 */ /* 0x000fe20000000800 */
[----:B------:R-:W-:Y:S01]  /*7200*/  @!PT LDS RZ, [RZ] ;  /* 0x00000000fffff984 */ /* 0x000fe20000000800 */
[----:B------:R-:W-:Y:S01]  /*7210*/  @!PT LDS RZ, [RZ] ;  /* 0x00000000fffff984 */ /* 0x000fe20000000800 */
[----:B------:R-:W-:Y:S01]  /*7220*/  @!P2 LDGSTS.E.BYPASS.LTC128B.128 [R129+0x8000], desc[UR8][R152.64+0x80] ;  /* 0x080000809881afae */ /* 0x000fe2000b901d48 */
[C-C-:B------:R-:W-:Y:S02]  /*7230*/  @!P4 LEA.HI.X R151, R2.reuse, R151, R0.reuse, 0x1, P5 ;  /* 0x000000970297c211 */ /* 0x140fe400028f0c00 */
[--C-:B------:R-:W-:Y:S02]  /*7240*/  @!P3 LEA.HI.X R149, R2, R149, R0.reuse, 0x1, P1 ;  /* 0x000000950295b211 */ /* 0x100fe400008f0c00 */
[----:B------:R-:W-:Y:S01]  /*7250*/  @P4 STS.128 [R129+0x6800], RZ ;  /* 0x006800ff81004388 */ /* 0x000fe20000000c00 */
[----:B------:R-:W-:Y:S04]  /*7260*/  ISETP.GT.AND P5, PT, R142, RZ, PT ;  /* 0x000000ff8e00720c */ /* 0x000fe80003fa4270 */
[----:B------:R-:W-:Y:S01]  /*7270*/  @!PT LDS RZ, [RZ] ;  /* 0x00000000fffff984 */ /* 0x000fe20000000800 */
[----:B------:R-:W-:Y:S01]  /*7280*/  @!PT LDS RZ, [RZ] ;  /* 0x00000000fffff984 */ /* 0x000fe20000000800 */
[----:B------:R-:W-:Y:S01]  /*7290*/  @!PT LDS RZ, [RZ] ;  /* 0x00000000fffff984 */ /* 0x000fe20000000800 */
[----:B------:R-:W-:Y:S01]  /*72a0*/  @!P4 LDGSTS.E.BYPASS.LTC128B.128 [R129+0x6800], desc[UR8][R150.64] ;  /* 0x068000009681cfae */ /* 0x000fe2000b901d48 */
        /* <DEDUP_REMOVED lines=13> */
[----:B------:R-:W2:Y:S05]  /*7380*/  LDSM.16.M88.4 R92, [R120+0x3000] ;  /* 0x00300000785c783b */ /* 0x000eaa0000000200 */
[----:B------:R-:W3:Y:S05]  /*7390*/  LDSM.16.M88.4 R96, [R120+0x3400] ;  /* 0x003400007860783b */ /* 0x000eea0000000200 */
[----:B------:R-:W4:Y:S05]  /*73a0*/  LDSM.16.M88.4 R100, [R120+0x3800] ;  /* 0x003800007864783b */ /* 0x000f2a0000000200 */
[----:B------:R-:W5:Y:S05]  /*73b0*/  LDSM.16.M88.4 R104, [R120+0x3c00] ;  /* 0x003c00007868783b */ /* 0x000f6a0000000200 */
[----:B------:R-:W0:Y:S05]  /*73c0*/  LDGDEPBAR ;  /* 0x00000000000079af */ /* 0x000e2a0000000000 */
[----:B------:R-:W-:Y:S05]  /*73d0*/  LDSM.16.M88.4 R108, [R119] ;  /* 0x00000000776c783b */ /* 0x000fea0000000200 */
        /* <DEDUP_REMOVED lines=34> */
[----:B------:R-:W1:Y:S05]  /*7600*/  LDSM.16.M88.4 R92, [R117+0x4000] ;  /* 0x00400000755c783b */ /* 0x000e6a0000000200 */
        /* <DEDUP_REMOVED lines=35> */
[----:B------:R-:W-:Y:S01]  /*7840*/  FMUL.FTZ R2, R4, UR5 ;  /* 0x0000000504027c20 */ /* 0x000fe20008410000 */
[----:B------:R-:W-:Y:S03]  /*7850*/  FMUL.FTZ R0, R5, UR5 ;  /* 0x0000000505007c20 */ /* 0x000fe60008410000 */
[----:B------:R-:W-:Y:S01]  /*7860*/  FMUL.FTZ R164, R6, UR5 ;  /* 0x0000000506a47c20 */ /* 0x000fe20008410000 */
[----:B------:R3:W4:Y:S01]  /*7870*/  MUFU.TANH R101, R2 ;  /* 0x0000000200657308 */ /* 0x0007220000002400 */
[----:B------:R-:W-:Y:S01]  /*7880*/  FMUL.FTZ R165, R7, UR5 ;  /* 0x0000000507a57c20 */ /* 0x000fe20008410000 */
[----:B------:R-:W-:Y:S01]  /*7890*/  FMUL.FTZ R86, R8, UR5 ;  /* 0x0000000508567c20 */ /* 0x000fe20008410000 */
[----:B------:R-:W-:Y:S03]  /*78a0*/  FMUL.FTZ R84, R9, UR5 ;  /* 0x0000000509547c20 */ /* 0x000fe60008410000 */
[----:B------:R-:W-:Y:S01]  /*78b0*/  FMUL.FTZ R157, R12, UR5 ;  /* 0x000000050c9d7c20 */ /* 0x000fe20008410000 */
[----:B------:R-:W-:Y:S03]  /*78c0*/  FMUL.FTZ R156, R13, UR5 ;  /* 0x000000050d9c7c20 */ /* 0x000fe60008410000 */
[----:B------:R5:W2:Y:S01]  /*78d0*/  MUFU.TANH R114, R0 ;  /* 0x0000000000727308 */ /* 0x000aa20000002400 */
[----:B------:R-:W-:Y:S01]  /*78e0*/  FMUL.FTZ R155, R14, UR5 ;  /* 0x000000050e9b7c20 */ /* 0x000fe20008410000 */
[----:B------:R-:W-:Y:S01]  /*78f0*/  FMUL.FTZ R158, R15, UR5 ;  /* 0x000000050f9e7c20 */ /* 0x000fe20008410000 */
[----:B------:R-:W-:Y:S01]  /*7900*/  FMUL.FTZ R153, R16, UR5 ;  /* 0x0000000510997c20 */ /* 0x000fe20008410000 */
[----:B------:R-:W-:Y:S01]  /*7910*/  FMUL.FTZ R149, R17, UR5 ;  /* 0x0000000511957c20 */ /* 0x000fe20008410000 */
[----:B------:R-:W-:Y:S01]  /*7920*/  FMUL.FTZ R148, R18, UR5 ;  /* 0x0000000512947c20 */ /* 0x000fe20008410000 */
[----:B------:R-:W-:Y:S04]  /*7930*/  FMUL.FTZ R147, R19, UR5 ;  /* 0x0000000513937c20 */ /* 0x000fe80008410000 */
[----:B------:R-:W4:Y:S01]  /*7940*/  MUFU.TANH R164, R164 ;  /* 0x000000a400a47308 */ /* 0x000f220000002400 */
[C---:B-1----:R-:W-:Y:S05]  /*7950*/  HMMA.16816.F32.BF16 R20, R88.reuse, R92, R20 ;  /* 0x0000005c5814723c */ /* 0x042fea0000041814 */
[----:B---3--:R-:W-:Y:S01]  /*7960*/  FMUL.FTZ R2, R10, UR5 ;  /* 0x000000050a027c20 */ /* 0x008fe20008410000 */
[C---:B------:R-:W-:Y:S03]  /*7970*/  HMMA.16816.F32.BF16 R24, R88.reuse, R94, R24 ;  /* 0x0000005e5818723c */ /* 0x040fe60000041818 */
[----:B------:R-:W1:Y:S02]  /*7980*/  MUFU.TANH R165, R165 ;  /* 0x000000a500a57308 */ /* 0x000e640000002400 */
[----:B-----5:R-:W-:Y:S01]  /*7990*/  FMUL.FTZ R0, R11, UR5 ;  /* 0x000000050b007c20 */ /* 0x020fe20008410000 */
[C---:B--2---:R-:W-:Y:S07]  /*79a0*/  HMMA.16816.F32.BF16 R28, R88.reuse, R96, R28 ;  /* 0x00000060581c723c */ /* 0x044fee000004181c */
[----:B------:R-:W2:Y:S01]  /*79b0*/  MUFU.TANH R110, R86 ;  /* 0x00000056006e7308 */ /* 0x000ea20000002400 */
[----:B------:R-:W-:Y:S09]  /*79c0*/  HMMA.16816.F32.BF16 R32, R88, R98, R32 ;  /* 0x000000625820723c */ /* 0x000ff20000041820 */
[----:B------:R-:W3:Y:S02]  /*79d0*/  MUFU.TANH R112, R84 ;  /* 0x0000005400707308 */ /* 0x000ee40000002400 */
[----:B------:R-:W-:Y:S01]  /*79e0*/  FMUL.FTZ R150, R20, UR5 ;  /* 0x0000000514967c20 */ /* 0x000fe20008410000 */
[----:B------:R-:W-:Y:S01]  /*79f0*/  FMUL.FTZ R152, R21, UR5 ;  /* 0x0000000515987c20 */ /* 0x000fe20008410000 */
[----:B------:R-:W-:Y:S01]  /*7a00*/  FMUL.FTZ R151, R22, UR5 ;  /* 0x0000000516977c20 */ /* 0x000fe20008410000 */
[----:B------:R-:W-:Y:S01]  /*7a10*/  FMUL.FTZ R154, R23, UR5 ;  /* 0x00000005179a7c20 */ /* 0x000fe20008410000 */
[----:B------:R-:W-:Y:S04]  /*7a20*/  FMUL.FTZ R160, R24, UR5 ;  /* 0x0000000518a07c20 */ /* 0x000fe80008410000 */
[----:B------:R5:W1:Y:S01]  /*7a30*/  MUFU.TANH R115, R2 ;  /* 0x0000000200737308 */ /* 0x000a620000002400 */
[----:B------:R-:W-:Y:S01]  /*7a40*/  FMUL.FTZ R159, R25, UR5 ;  /* 0x00000005199f7c20 */ /* 0x000fe20008410000 */
[----:B------:R-:W-:Y:S01]  /*7a50*/  FMUL.FTZ R161, R26, UR5 ;  /* 0x000000051aa17c20 */ /* 0x000fe20008410000 */
[----:B------:R-:W-:Y:S01]  /*7a60*/  FMUL.FTZ R162, R27, UR5 ;  /* 0x000000051ba27c20 */ /* 0x000fe20008410000 */
[----:B------:R-:W-:Y:S06]  /*7a70*/  FMUL.FTZ R163, R28, UR5 ;  /* 0x000000051ca37c20 */ /* 0x000fec0008410000 */
[----:B------:R1:W1:Y:S10]  /*7a80*/  MUFU.TANH R113, R0 ;  /* 0x0000000000717308 */ /* 0x0002740000002400 */
[----:B------:R-:W1:Y:S01]  /*7a90*/  MUFU.TANH R157, R157 ;  /* 0x0000009d009d7308 */ /* 0x000e620000002400 */
[----:B-----5:R-:W-:Y:S09]  /*7aa0*/  FMUL.FTZ R2, R29, UR5 ;  /* 0x000000051d027c20 */ /* 0x020ff20008410000 */
[----:B------:R-:W1:Y:S10]  /*7ab0*/  MUFU.TANH R156, R156 ;  /* 0x0000009c009c7308 */ /* 0x000e740000002400 */
        /* <DEDUP_REMOVED lines=14> */
[----:B------:R-:W1:Y:S01]  /*7ba0*/  MUFU.TANH R163, R163 ;  /* 0x000000a300a37308 */ /* 0x000e620000002400 */
[----:B--234-:R-:W-:Y:S05]  /*7bb0*/  @P5 BRA `(.L_x_1041) ;  /* 0xffffffec00f85947 */ /* 0x01cfea000383ffff */
.L_x_1040:
[----:B------:R2:W4:Y:S01]  /*7bc0*/  MUFU.TANH R102, R2 ;  /* 0x0000000200667308 */ /* 0x0005220000002400 */
[----:B---3--:R-:W-:Y:S01]  /*7bd0*/  FMNMX.FTZ R5, R101, R85, !PT ;  /* 0x0000005565057209 */ /* 0x008fe20007810000 */
[----:B------:R-:W-:Y:S01]  /*7be0*/  FMUL.FTZ R30, R30, UR5 ;  /* 0x000000051e1e7c20 */ /* 0x000fe20008410000 */
[----:B-1----:R-:W-:Y:S01]  /*7bf0*/  FMNMX.FTZ R0, R164, R3, !PT ;  /* 0x00000003a4007209 */ /* 0x002fe20007810000 */
[----:B------:R-:W-:Y:S01]  /*7c00*/  FMUL.FTZ R32, R32, UR5 ;  /* 0x0000000520207c20 */ /* 0x000fe20008410000 */
[----:B------:R-:W-:Y:S01]  /*7c10*/  FMNMX.FTZ R5, R114, R5, !PT ;  /* 0x0000000572057209 */ /* 0x000fe20007810000 */
[----:B------:R-:W-:Y:S01]  /*7c20*/  LDSM.16.MT88.4 R20, [R116+0x6000] ;  /* 0x006000007414783b */ /* 0x000fe20000004200 */
[----:B------:R-:W-:Y:S03]  /*7c30*/  FMNMX.FTZ R0, R165, R0, !PT ;  /* 0x00000000a5007209 */ /* 0x000fe60007810000 */
[----:B------:R-:W1:Y:S01]  /*7c40*/  MUFU.TANH R103, R30 ;  /* 0x0000001e00677308 */ /* 0x000e620000002400 */
[----:B------:R-:W-:Y:S01]  /*7c50*/  FMNMX.FTZ R5, R110, R5, !PT ;  /* 0x000000056e057209 */ /* 0x000fe20007810000 */
[----:B------:R-:W-:Y:S01]  /*7c60*/  FMUL.FTZ R31, R31, UR5 ;  /* 0x000000051f1f7c20 */ /* 0x000fe20008410000 */
[----:B------:R-:W-:Y:S01]  /*7c70*/  FMNMX.FTZ R0, R115, R0, !PT ;  /* 0x0000000073007209 */ /* 0x000fe20007810000 */
[----:B------:R-:W-:Y:S01]  /*7c80*/  FMUL.FTZ R33, R33, UR5 ;  /* 0x0000000521217c20 */ /* 0x000fe20008410000 */
[----:B------:R-:W-:Y:S01]  /*7c90*/  FMNMX.FTZ R4, R112, R5, !PT ;  /* 0x0000000570047209 */ /* 0x000fe20007810000 */
[----:B------:R-:W-:Y:S01]  /*7ca0*/  FMUL.FTZ R34, R34, UR5 ;  /* 0x0000000522227c20 */ /* 0x000fe20008410000 */
[----:B------:R-:W-:Y:S03]  /*7cb0*/  FMUL.FTZ R35, R35, UR5 ;  /* 0x0000000523237c20 */ /* 0x000fe60008410000 */
[----:B------:R-:W3:Y:S01]  /*7cc0*/  MUFU.TANH R105, R32 ;  /* 0x0000002000697308 */ /* 0x000ee20000002400 */
[----:B------:R-:W-:Y:S02]  /*7cd0*/  FMNMX.FTZ R5, R157, R4, !PT ;  /* 0x000000049d057209 */ /* 0x000fe40007810000 */
[----:B--2---:R-:W-:Y:S02]  /*7ce0*/  FMNMX.FTZ R2, R113, R0, !PT ;  /* 0x0000000071027209 */ /* 0x004fe40007810000 */
[----:B------:R-:W-:Y:S02]  /*7cf0*/  FMNMX.FTZ R0, R156, R5, !PT ;  /* 0x000000059c007209 */ /* 0x000fe40007810000 */
[----:B------:R-:W-:Y:S03]  /*7d00*/  FMNMX.FTZ R5, R155, R2, !PT ;  /* 0x000000029b057209 */ /* 0x000fe60007810000 */
[----:B------:R2:W5:Y:S01]  /*7d10*/  MUFU.TANH R104, R31 ;  /* 0x0000001f00687308 */ /* 0x0005620000002400 */
[----:B------:R-:W-:Y:S02]  /*7d20*/  FMNMX.FTZ R0, R153, R0, !PT ;  /* 0x0000000099007209 */ /* 0x000fe40007810000 */
[----:B------:R-:W-:Y:S02]  /*7d30*/  FMNMX.FTZ R5, R158, R5, !PT ;  /* 0x000000059e057209 */ /* 0x000fe40007810000 */
[----:B------:R-:W-:Y:S02]  /*7d40*/  FMNMX.FTZ R7, R149, R0, !PT ;  /* 0x0000000095077209 */ /* 0x000fe40007810000 */
[----:B------:R-:W-:Y:S03]  /*7d50*/  FMNMX.FTZ R0, R148, R5, !PT ;  /* 0x0000000594007209 */ /* 0x000fe60007810000 */
[----:B------:R-:W5:Y:S01]  /*7d60*/  MUFU.TANH R106, R33 ;  /* 0x00000021006a7308 */ /* 0x000f620000002400 */
[----:B------:R-:W-:Y:S02]  /*7d70*/  FMNMX.FTZ R7, R150, R7, !PT ;  /* 0x0000000796077209 */ /* 0x000fe40007810000 */
[----:B------:R-:W-:Y:S02]  /*7d80*/  FMNMX.FTZ R0, R147, R0, !PT ;  /* 0x0000000093007209 */ /* 0x000fe40007810000 */
[----:B------:R-:W-:Y:S02]  /*7d90*/  FMNMX.FTZ R7, R152, R7, !PT ;  /* 0x0000000798077209 */ /* 0x000fe40007810000 */
[----:B------:R-:W-:Y:S03]  /*7da0*/  FMNMX.FTZ R5, R151, R0, !PT ;  /* 0x0000000097057209 */ /* 0x000fe60007810000 */
[----:B------:R-:W5:Y:S01]  /*7db0*/  MUFU.TANH R87, R34 ;  /* 0x0000002200577308 */ /* 0x000f620000002400 */
[----:B------:R-:W-:Y:S01]  /*7dc0*/  FMNMX.FTZ R0, R160, R7, !PT ;  /* 0x00000007a0007209 */ /* 0x000fe20007810000 */
[----:B--2---:R-:W-:Y:S01]  /*7dd0*/  LDSM.16.MT88.4 R28, [R118+0x7000] ;  /* 0x00700000761c783b */ /* 0x004fe20000004200 */
[----:B------:R-:W-:Y:S02]  /*7de0*/  FMNMX.FTZ R2, R154, R5, !PT ;  /* 0x000000059a027209 */ /* 0x000fe40007810000 */
[----:B------:R-:W-:Y:S02]  /*7df0*/  FMNMX.FTZ R0, R159, R0, !PT ;  /* 0x000000009f007209 */ /* 0x000fe40007810000 */
[----:B------:R-:W-:Y:S03]  /*7e00*/  FMNMX.FTZ R5, R161, R2, !PT ;  /* 0x00000002a1057209 */ /* 0x000fe60007810000 */
[----:B------:R-:W2:Y:S01]  /*7e10*/  MUFU.TANH R86, R35 ;  /* 0x0000002300567308 */ /* 0x000ea20000002400 */
[----:B------:R-:W-:Y:S02]  /*7e20*/  FMNMX.FTZ R7, R163, R0, !PT ;  /* 0x00000000a3077209 */ /* 0x000fe40007810000 */
[----:B------:R-:W-:Y:S02]  /*7e30*/  FMNMX.FTZ R0, R162, R5, !PT ;  /* 0x00000005a2007209 */ /* 0x000fe40007810000 */
[----:B------:R-:W-:Y:S02]  /*7e40*/  IADD3 R142, R142, -0x1, RZ ;  /* 0xffffffff8e8e7810 */ /* 0x000fe40007ffe0ff */
[----:B----4-:R-:W-:Y:S02]  /*7e50*/  FMNMX.FTZ R2, R102, R7, !PT ;  /* 0x0000000766027209 */ /* 0x010fe40007810000 */
[----:B-1----:R-:W-:Y:S02]  /*7e60*/  FMNMX.FTZ R5, R103, R0, !PT ;  /* 0x0000000067057209 */ /* 0x002fe40007810000 */
[----:B---3--:R-:W-:Y:S02]  /*7e70*/  FMNMX.FTZ R9, R105, R2, !PT ;  /* 0x0000000269097209 */ /* 0x008fe40007810000 */
[----:B-----5:R-:W-:Y:S02]  /*7e80*/  FMNMX.FTZ R0, R104, R5, !PT ;  /* 0x0000000568007209 */ /* 0x020fe40007810000 */
[----:B------:R-:W-:Y:S02]  /*7e90*/  FMNMX.FTZ R6, R106, R9, !PT ;  /* 0x000000096a067209 */ /* 0x000fe40007810000 */
[----:B------:R-:W-:Y:S03]  /*7ea0*/  FMNMX.FTZ R9, R87, R0, !PT ;  /* 0x0000000057097209 */ /* 0x000fe60007810000 */
[----:B------:R-:W1:Y:S01]  /*7eb0*/  SHFL.BFLY PT, R13, R6, 0x2, 0x1f ;  /* 0x0c401f00060d7f89 */ /* 0x000e6200000e0000 */
[----:B--2---:R-:W-:Y:S07]  /*7ec0*/  FMNMX.FTZ R7, R86, R9, !PT ;  /* 0x0000000956077209 */ /* 0x004fee0007810000 */
[----:B------:R-:W2:Y:S01]  /*7ed0*/  SHFL.BFLY PT, R0, R7, 0x2, 0x1f ;  /* 0x0c401f0007007f89 */ /* 0x000ea200000e0000 */
[----:B-1----:R-:W-:Y:S07]  /*7ee0*/  FMNMX.FTZ R11, R6, R13, !PT ;  /* 0x0000000d060b7209 */ /* 0x002fee0007810000 */
[----:B------:R-:W-:Y:S01]  /*7ef0*/  LDSM.16.MT88.4 R12, [R118+0x6000] ;  /* 0x00600000760c783b */ /* 0x000fe20000004200 */
[----:B--2---:R-:W-:Y:S07]  /*7f00*/  FMNMX.FTZ R5, R7, R0, !PT ;  /* 0x0000000007057209 */ /* 0x004fee0007810000 */
[----:B------:R-:W1:Y:S08]  /*7f10*/  SHFL.BFLY PT, R2, R11, 0x1, 0x1f ;  /* 0x0c201f000b027f89 */ /* 0x000e7000000e0000 */
[----:B------:R-:W2:Y:S01]  /*7f20*/  SHFL.BFLY PT, R0, R5, 0x1, 0x1f ;  /* 0x0c201f0005007f89 */ /* 0x000ea200000e0000 */
[----:B-1----:R-:W-:Y:S02]  /*7f30*/  FMNMX.FTZ R2, R11, R2, !PT ;  /* 0x000000020b027209 */ /* 0x002fe40007810000 */
[----:B--2---:R-:W-:Y:S03]  /*7f40*/  FMNMX.FTZ R0, R5, R0, !PT ;  /* 0x0000000005007209 */ /* 0x004fe60007810000 */
[C---:B------:R-:W-:Y:S01]  /*7f50*/  FMUL.FTZ R107, R2.reuse, UR4 ;  /* 0x00000004026b7c20 */ /* 0x040fe20008410000 */
[C---:B------:R-:W-:Y:S01]  /*7f60*/  FSETP.NEU.FTZ.AND P0, PT, R2.reuse, -INF , PT ;  /* 0xff8000000200780b */ /* 0x040fe20003f1d000 */
[----:B------:R-:W-:Y:S01]  /*7f70*/  FADD.FTZ R4, -R2, R85 ;  /* 0x0000005502047221 */ /* 0x000fe20000010100 */
[----:B------:R-:W-:Y:S01]  /*7f80*/  MOV R85, R2 ;  /* 0x0000000200557202 */ /* 0x000fe20000000f00 */
[C---:B------:R-:W-:Y:S01]  /*7f90*/  FMUL.FTZ R108, R0.reuse, UR4 ;  /* 0x00000004006c7c20 */ /* 0x040fe20008410000 */
[----:B------:R-:W-:Y:S01]  /*7fa0*/  FSEL R107, R107, RZ, P0 ;  /* 0x000000ff6b6b7208 */ /* 0x000fe20000000000 */
[C---:B------:R-:W-:Y:S01]  /*7fb0*/  FADD.FTZ R3, -R0.reuse, R3 ;  /* 0x0000000300037221 */ /* 0x040fe20000010100 */
[----:B------:R-:W-:Y:S01]  /*7fc0*/  FSETP.NEU.FTZ.AND P0, PT, R0, -INF , PT ;  /* 0xff8000000000780b */ /* 0x000fe20003f1d000 */
[----:B------:R-:W-:Y:S02]  /*7fd0*/  FMUL.FTZ R84, R4, UR4 ;  /* 0x0000000404547c20 */ /* 0x000fe40008410000 */
[--C-:B------:R-:W-:Y:S01]  /*7fe0*/  FFMA.FTZ R101, R101, UR4, -R107.reuse ;  /* 0x0000000465657c23 */ /* 0x100fe2000801086b */
[----:B------:R-:W-:Y:S01]  /*7ff0*/  FSEL R108, R108, RZ, P0 ;  /* 0x000000ff6c6c7208 */ /* 0x000fe20000000000 */
[--C-:B------:R-:W-:Y:S01]  /*8000*/  FFMA.FTZ R93, R114, UR4, -R107.reuse ;  /* 0x00000004725d7c23 */ /* 0x100fe2000801086b */
[--C-:B------:R-:W-:Y:S01]  /*8010*/  FFMA.FTZ R90, R110, UR4, -R107.reuse ;  /* 0x000000046e5a7c23 */ /* 0x100fe2000801086b */
[--C-:B------:R-:W-:Y:S01]  /*8020*/  FFMA.FTZ R89, R112, UR4, -R107.reuse ;  /* 0x0000000470597c23 */ /* 0x100fe2000801086b */
[----:B------:R-:W-:Y:S01]  /*8030*/  FMUL.FTZ R6, R3, UR4 ;  /* 0x0000000403067c20 */ /* 0x000fe20008410000 */
[--C-:B------:R-:W-:Y:S01]  /*8040*/  FFMA.FTZ R100, R164, UR4, -R108.reuse ;  /* 0x00000004a4647c23 */ /* 0x100fe2000801086c */
[--C-:B------:R-:W-:Y:S01]  /*8050*/  FFMA.FTZ R92, R165, UR4, -R108.reuse ;  /* 0x00000004a55c7c23 */ /* 0x100fe2000801086c */
        /* <DEDUP_REMOVED lines=14> */
[----:B------:R-:W-:Y:S01]  /*8140*/  FFMA.FTZ R159, R159, UR4, -R107 ;  /* 0x000000049f9f7c23 */ /* 0x000fe2000801086b */
        /* <DEDUP_REMOVED lines=22> */
[----:B------:R-:W2:Y:S01]  /*82b0*/  LDSM.16.MT88.4 R60, [R116+0x7000] ;  /* 0x00700000743c783b */ /* 0x000ea20000004200 */
[C---:B------:R-:W-:Y:S01]  /*82c0*/  FMUL.FTZ R32, R84.reuse, R52 ;  /* 0x0000003454207220 */ /* 0x040fe20000410000 */
[C---:B------:R-:W-:Y:S01]  /*82d0*/  FMUL.FTZ R33, R84.reuse, R53 ;  /* 0x0000003554217220 */ /* 0x040fe20000410000 */
[C---:B------:R-:W-:Y:S01]  /*82e0*/  FMUL.FTZ R34, R3.reuse, R54 ;  /* 0x0000003603227220 */ /* 0x040fe20000410000 */
[----:B------:R-:W-:Y:S03]  /*82f0*/  FMUL.FTZ R35, R3, R55 ;  /* 0x0000003703237220 */ /* 0x000fe60000410000 */
[----:B------:R-:W3:Y:S01]  /*8300*/  MUFU.EX2 R92, R92 ;  /* 0x0000005c005c7308 */ /* 0x000ee20000000800 */
[----:B-1----:R-:W-:Y:S01]  /*8310*/  F2FP.BF16.F32.PACK_AB R80, R93, R101 ;  /* 0x000000655d50723e */ /* 0x002fe200000010ff */
[C---:B------:R-:W-:Y:S01]  /*8320*/  FMUL.FTZ R36, R84.reuse, R36 ;  /* 0x0000002454247220 */ /* 0x040fe20000410000 */
[----:B------:R-:W1:Y:S01]  /*8330*/  LDSM.16.MT88.4 R52, [R118+0x8000] ;  /* 0x008000007634783b */ /* 0x000e620000004200 */
        /* <DEDUP_REMOVED lines=13> */
[----:B---3--:R-:W-:Y:S01]  /*8410*/  F2FP.BF16.F32.PACK_AB R81, R92, R100 ;  /* 0x000000645c51723e */ /* 0x008fe200000010ff */
[C---:B------:R-:W-:Y:S01]  /*8420*/  FMUL.FTZ R48, R84.reuse, R48 ;  /* 0x0000003054307220 */ /* 0x040fe20000410000 */
[----:B------:R-:W-:Y:S01]  /*8430*/  FMUL.FTZ R49, R84, R49 ;  /* 0x0000003154317220 */ /* 0x000fe20000410000 */
[C---:B------:R-:W-:Y:S01]  /*8440*/  FMUL.FTZ R50, R3.reuse, R50 ;  /* 0x0000003203327220 */ /* 0x040fe20000410000 */
[----:B------:R-:W-:Y:S01]  /*8450*/  FMUL.FTZ R51, R3, R51 ;  /* 0x0000003303337220 */ /* 0x000fe20000410000 */
[----:B------:R-:W-:Y:S01]  /*8460*/  LDSM.16.MT88.4 R76, [R118+0x6c00] ;  /* 0x006c0000764c783b */ /* 0x000fe20000004200 */
[----:B------:R-:W-:Y:S03]  /*8470*/  FFMA.FTZ R68, R104, UR4, -R108 ;  /* 0x0000000468447c23 */ /* 0x000fe6000801086c */
[----:B------:R-:W-:Y:S01]  /*8480*/  MUFU.EX2 R91, R91 ;  /* 0x0000005b005b7308 */ /* 0x000fe20000000800 */
[----:B------:R-:W-:Y:S01]  /*8490*/  FFMA.FTZ R101, R84, R143, R101 ;  /* 0x0000008f54657223 */ /* 0x000fe20000010065 */
[--C-:B------:R-:W-:Y:S01]  /*84a0*/  FFMA.FTZ R163, R163, UR4, -R107.reuse ;  /* 0x00000004a3a37c23 */ /* 0x100fe2000801086b */
[--C-:B------:R-:W-:Y:S01]  /*84b0*/  FFMA.FTZ R102, R102, UR4, -R107.reuse ;  /* 0x0000000466667c23 */ /* 0x100fe2000801086b */
[----:B------:R-:W-:Y:S01]  /*84c0*/  FFMA.FTZ R105, R105, UR4, -R107 ;  /* 0x0000000469697c23 */ /* 0x000fe2000801086b */
[----:B------:R-:W-:Y:S01]  /*84d0*/  FFMA.FTZ R100, R3, R146, R100 ;  /* 0x0000009203647223 */ /* 0x000fe20000010064 */
[----:B------:R-:W-:Y:S04]  /*84e0*/  FADD.FTZ R101, R93, R101 ;  /* 0x000000655d657221 */ /* 0x000fe80000010000 */
[----:B------:R-:W3:Y:S01]  /*84f0*/  MUFU.EX2 R88, R88 ;  /* 0x0000005800587308 */ /* 0x000ee20000000800 */
[C---:B----4-:R-:W-:Y:S01]  /*8500*/  F2FP.BF16.F32.PACK_AB R82, R89.reuse, R90 ;  /* 0x0000005a5952723e */ /* 0x050fe200000010ff */
[----:B------:R-:W-:Y:S01]  /*8510*/  FADD.FTZ R100, R92, R100 ;  /* 0x000000645c647221 */ /* 0x000fe20000010000 */
[----:B------:R-:W-:Y:S04]  /*8520*/  FADD.FTZ R90, R90, R101 ;  /* 0x000000655a5a7221 */ /* 0x000fe80000010000 */
[----:B------:R-:W-:Y:S03]  /*8530*/  FADD.FTZ R90, R89, R90 ;  /* 0x0000005a595a7221 */ /* 0x000fe60000010000 */
[----:B------:R-:W-:Y:S10]  /*8540*/  MUFU.EX2 R94, R94 ;  /* 0x0000005e005e7308 */ /* 0x000ff40000000800 */
[----:B------:R-:W-:Y:S01]  /*8550*/  MUFU.EX2 R95, R95 ;  /* 0x0000005f005f7308 */ /* 0x000fe20000000800 */
        /* <DEDUP_REMOVED lines=21> */
[--C-:B------:R-:W-:Y:S01]  /*86b0*/  FFMA.FTZ R66, R87, UR4, -R108.reuse ;  /* 0x0000000457427c23 */ /* 0x100fe2000801086c */
[--C-:B------:R-:W-:Y:S01]  /*86c0*/  FFMA.FTZ R65, R157, UR4, -R107.reuse ;  /* 0x000000049d417c23 */ /* 0x100fe2000801086b */
[----:B------:R-:W-:Y:S01]  /*86d0*/  FFMA.FTZ R107, R106, UR4, -R107 ;  /* 0x000000046a6b7c23 */ /* 0x000fe2000801086b */
[C---:B------:R-:W-:Y:S04]  /*86e0*/  HMMA.16816.F32.BF16 R20, R80.reuse, R28, R20 ;  /* 0x0000001c5014723c */ /* 0x040fe80000041814 */
[----:B------:R-:W-:Y:S01]  /*86f0*/  MUFU.EX2 R106, R160 ;  /* 0x000000a0006a7308 */ /* 0x000fe20000000800 */
[--C-:B------:R-:W-:Y:S01]  /*8700*/  FFMA.FTZ R64, R155, UR4, -R108.reuse ;  /* 0x000000049b407c23 */ /* 0x100fe2000801086c */
[----:B------:R-:W-:Y:S01]  /*8710*/  FFMA.FTZ R108, R86, UR4, -R108 ;  /* 0x00000004566c7c23 */ /* 0x000fe2000801086c */
[C---:B------:R-:W-:Y:S07]  /*8720*/  HMMA.16816.F32.BF16 R24, R80.reuse, R30, R24 ;  /* 0x0000001e5018723c */ /* 0x040fee0000041818 */
[----:B------:R-:W3:Y:S01]  /*8730*/  MUFU.EX2 R65, R65 ;  /* 0x0000004100417308 */ /* 0x000ee20000000800 */
[C---:B------:R-:W-:Y:S03]  /*8740*/  FMUL.FTZ R28, R84.reuse, R56 ;  /* 0x00000038541c7220 */ /* 0x040fe60000410000 */
[----:B------:R-:W-:Y:S01]  /*8750*/  FMUL.FTZ R29, R84, R57 ;  /* 0x00000039541d7220 */ /* 0x000fe20000410000 */
[C---:B------:R-:W-:Y:S01]  /*8760*/  FMUL.FTZ R30, R3.reuse, R58 ;  /* 0x0000003a031e7220 */ /* 0x040fe20000410000 */
[----:B------:R-:W-:Y:S02]  /*8770*/  FMUL.FTZ R31, R3, R59 ;  /* 0x0000003b031f7220 */ /* 0x000fe40000410000 */
[----:B------:R-:W-:Y:S02]  /*8780*/  LDSM.16.MT88.4 R56, [R118+0x6400] ;  /* 0x006400007638783b */ /* 0x000fe40000004200 */
[----:B------:R4:W-:Y:S03]  /*8790*/  MUFU.EX2 R84, R68 ;  /* 0x0000004400547308 */ /* 0x0009e60000000800 */
[C---:B--2---:R-:W-:Y:S07]  /*87a0*/  HMMA.16816.F32.BF16 R28, R80.reuse, R60, R28 ;  /* 0x0000003c501c723c */ /* 0x044fee000004181c */
[----:B------:R-:W-:Y:S01]  /*87b0*/  MUFU.EX2 R87, R159 ;  /* 0x0000009f00577308 */ /* 0x000fe20000000800 */
[C---:B------:R-:W-:Y:S01]  /*87c0*/  HMMA.16816.F32.BF16 R32, R80.reuse, R62, R32 ;  /* 0x0000003e5020723c */ /* 0x040fe20000041820 */
[----:B------:R-:W-:Y:S02]  /*87d0*/  LDSM.16.MT88.4 R60, [R116+0x6800] ;  /* 0x00680000743c783b */ /* 0x000fe40000004200 */
[----:B---3--:R-:W-:Y:S03]  /*87e0*/  FADD.FTZ R101, R65, R90 ;  /* 0x0000005a41657221 */ /* 0x008fe60000010000 */
[C---:B-1----:R-:W-:Y:S03]  /*87f0*/  HMMA.16816.F32.BF16 R36, R80.reuse, R52, R36 ;  /* 0x000000345024723c */ /* 0x042fe60000041824 */
[----:B------:R-:W-:Y:S01]  /*8800*/  MUFU.EX2 R103, R161 ;  /* 0x000000a100677308 */ /* 0x000fe20000000800 */
[----:B----4-:R-:W-:Y:S01]  /*8810*/  LDSM.16.MT88.4 R68, [R116+0x6c00] ;  /* 0x006c00007444783b */ /* 0x010fe20000004200 */
[----:B------:R-:W-:Y:S01]  /*8820*/  FADD.FTZ R101, R94, R101 ;  /* 0x000000655e657221 */ /* 0x000fe20000010000 */
[C---:B------:R-:W-:Y:S07]  /*8830*/  HMMA.16816.F32.BF16 R40, R80.reuse, R54, R40 ;  /* 0x000000365028723c */ /* 0x040fee0000041828 */
[----:B------:R-:W1:Y:S01]  /*8840*/  MUFU.EX2 R64, R64 ;  /* 0x0000004000407308 */ /* 0x000e620000000800 */
[----:B------:R-:W2:Y:S09]  /*8850*/  LDSM.16.MT88.4 R52, [R116+0x8000] ;  /* 0x008000007434783b */ /* 0x000eb20000004200 */
[----:B------:R-:W3:Y:S10]  /*8860*/  MUFU.EX2 R99, R99 ;  /* 0x0000006300637308 */ /* 0x000ef40000000800 */
[----:B------:R-:W-:Y:S01]  /*8870*/  MUFU.EX2 R98, R98 ;  /* 0x0000006200627308 */ /* 0x000fe20000000800 */
[----:B-1----:R-:W-:Y:S09]  /*8880*/  FADD.FTZ R100, R64, R91 ;  /* 0x0000005b40647221 */ /* 0x002ff20000010000 */
[----:B------:R-:W1:Y:S10]  /*8890*/  MUFU.EX2 R97, R97 ;  /* 0x0000006100617308 */ /* 0x000e740000000800 */
[----:B------:R-:W-:Y:S10]  /*88a0*/  MUFU.EX2 R86, R162 ;  /* 0x000000a200567308 */ /* 0x000ff40000000800 */
[----:B------:R-:W-:Y:S01]  /*88b0*/  MUFU.EX2 R163, R163 ;  /* 0x000000a300a37308 */ /* 0x000fe20000000800 */
[C---:B--2---:R-:W-:Y:S06]  /*88c0*/  HMMA.16816.F32.BF16 R44, R80.reuse, R52, R44 ;  /* 0x00000034502c723c */ /* 0x044fec000004182c */
[----:B------:R-:W-:Y:S03]  /*88d0*/  HMMA.16816.F32.BF16 R48, R80, R54, R48 ;  /* 0x000000365030723c */ /* 0x000fe60000041830 */
[----:B------:R-:W2:Y:S02]  /*88e0*/  MUFU.EX2 R102, R102 ;  /* 0x0000006600667308 */ /* 0x000ea40000000800 */
[----:B------:R-:W-:Y:S02]  /*88f0*/  F2FP.BF16.F32.PACK_AB R52, R94, R65 ;  /* 0x000000415e34723e */ /* 0x000fe400000010ff */
[C---:B------:R-:W-:Y:S01]  /*8900*/  F2FP.BF16.F32.PACK_AB R53, R95.reuse, R64 ;  /* 0x000000405f35723e */ /* 0x040fe200000010ff */
[----:B------:R-:W-:Y:S05]  /*8910*/  FADD.FTZ R95, R95, R100 ;  /* 0x000000645f5f7221 */ /* 0x000fea0000010000 */
[----:B------:R-:W4:Y:S01]  /*8920*/  MUFU.EX2 R3, R67 ;  /* 0x0000004300037308 */ /* 0x000f220000000800 */
[----:B---3--:R-:W-:Y:S01]  /*8930*/  F2FP.BF16.F32.PACK_AB R54, R99, R96 ;  /* 0x000000606336723e */ /* 0x008fe200000010ff */
[----:B------:R-:W-:Y:S01]  /*8940*/  FADD.FTZ R96, R96, R101 ;  /* 0x0000006560607221 */ /* 0x000fe20000010000 */
[----:B-1----:R-:W-:Y:S03]  /*8950*/  F2FP.BF16.F32.PACK_AB R55, R97, R98 ;  /* 0x000000626137723e */ /* 0x002fe600000010ff */
[----:B------:R-:W-:Y:S04]  /*8960*/  FADD.FTZ R96, R99, R96 ;  /* 0x0000006063607221 */ /* 0x000fe80000010000 */
[----:B------:R-:W-:Y:S01]  /*8970*/  MUFU.EX2 R105, R105 ;  /* 0x0000006900697308 */ /* 0x000fe20000000800 */
[----:B--2---:R-:W-:Y:S01]  /*8980*/  F2FP.BF16.F32.PACK_AB R88, R102, R163 ;  /* 0x000000a36658723e */ /* 0x004fe200000010ff */
[C---:B------:R-:W-:Y:S08]  /*8990*/  HMMA.16816.F32.BF16 R4, R52.reuse, R56, R4 ;  /* 0x000000383404723c */ /* 0x040ff00000041804 */
[----:B------:R-:W1:Y:S01]  /*89a0*/  MUFU.EX2 R92, R107 ;  /* 0x0000006b005c7308 */ /* 0x000e620000000800 */
[C---:B------:R-:W-:Y:S01]  /*89b0*/  HMMA.16816.F32.BF16 R8, R52.reuse, R58, R8 ;  /* 0x0000003a3408723c */ /* 0x040fe20000041808 */
[----:B------:R-:W2:Y:S02]  /*89c0*/  LDSM.16.MT88.4 R56, [R116+0x6400] ;  /* 0x006400007438783b */ /* 0x000ea40000004200 */
[----:B----4-:R-:W-:Y:S06]  /*89d0*/  F2FP.BF16.F32.PACK_AB R89, R84, R3 ;  /* 0x000000035459723e */ /* 0x010fec00000010ff */
[----:B------:R-:W-:Y:S10]  /*89e0*/  MUFU.EX2 R93, R66 ;  /* 0x00000042005d7308 */ /* 0x000ff40000000800 */
[----:B------:R-:W3:Y:S01]  /*89f0*/  MUFU.EX2 R108, R108 ;  /* 0x0000006c006c7308 */ /* 0x000ee20000000800 */
[----:B-1----:R-:W-:Y:S02]  /*8a00*/  F2FP.BF16.F32.PACK_AB R90, R92, R105 ;  /* 0x000000695c5a723e */ /* 0x002fe400000010ff */
[----:B---3--:R-:W-:Y:S01]  /*8a10*/  F2FP.BF16.F32.PACK_AB R91, R108, R93 ;  /* 0x0000005d6c5b723e */ /* 0x008fe200000010ff */
        /* <DEDUP_REMOVED lines=16> */
[----:B------:R-:W-:Y:S02]  /*8b20*/  F2FP.BF16.F32.PACK_AB R53, R104, R109 ;  /* 0x0000006d6835723e */ /* 0x000fe400000010ff */
[----:B------:R-:W-:Y:S02]  /*8b30*/  F2FP.BF16.F32.PACK_AB R54, R87, R106 ;  /* 0x0000006a5736723e */ /* 0x000fe400000010ff */
[----:B------:R-:W-:Y:S07]  /*8b40*/  F2FP.BF16.F32.PACK_AB R55, R86, R103 ;  /* 0x000000675637723e */ /* 0x000fee00000010ff */
        /* <DEDUP_REMOVED lines=23> */
[----:B------:R-:W4:Y:S04]  /*8cc0*/  LDSM.16.MT88.4 R8, [R116+0x8c00] ;  /* 0x008c00007408783b */ /* 0x000f280000004200 */
[----:B------:R-:W-:Y:S06]  /*8cd0*/  FADD.FTZ R12, R98, R95 ;  /* 0x0000005f620c7221 */ /* 0x000fec0000010000 */
[----:B------:R-:W-:Y:S04]  /*8ce0*/  FADD.FTZ R12, R97, R12 ;  /* 0x0000000c610c7221 */ /* 0x000fe80000010000 */
[----:B------:R-:W-:Y:S01]  /*8cf0*/  FADD.FTZ R109, R109, R12 ;  /* 0x0000000c6d6d7221 */ /* 0x000fe20000010000 */
[C---:B-1----:R-:W-:Y:S03]  /*8d00*/  HMMA.16816.F32.BF16 R64, R88.reuse, R60, R20 ;  /* 0x0000003c5840723c */ /* 0x042fe60000041814 */
[----:B------:R-:W-:Y:S03]  /*8d10*/  FADD.FTZ R104, R104, R109 ;  /* 0x0000006d68687221 */ /* 0x000fe60000010000 */
[C---:B------:R-:W-:Y:S05]  /*8d20*/  HMMA.16816.F32.BF16 R60, R88.reuse, R62, R24 ;  /* 0x0000003e583c723c */ /* 0x040fea0000041818 */
[----:B------:R-:W-:Y:S01]  /*8d30*/  FADD.FTZ R103, R103, R104 ;  /* 0x0000006867677221 */ /* 0x000fe20000010000 */
[C---:B--2---:R-:W-:Y:S05]  /*8d40*/  HMMA.16816.F32.BF16 R56, R88.reuse, R52, R28 ;  /* 0x000000345838723c */ /* 0x044fea000004181c */
        /* <DEDUP_REMOVED lines=8> */
[----:B------:R-:W-:Y:S01]  /*8dd0*/  MOV R3, R0 ;  /* 0x0000000000037202 */ /* 0x000fe20000000f00 */
[----:B------:R-:W-:Y:S01]  /*8de0*/  FADD.FTZ R5, R110, R5 ;  /* 0x000000056e057221 */ /* 0x000fe20000010000 */
[----:B------:R-:W-:Y:S04]  /*8df0*/  HMMA.16816.F32.BF16 R48, R88, R10, R48 ;  /* 0x0000000a5830723c */ /* 0x000fe80000041830 */
[----:B------:R-:W-:Y:S01]  /*8e00*/  FADD.FTZ R106, R106, R5 ;  /* 0x000000056a6a7221 */ /* 0x000fe20000010000 */
[----:B------:R-:W-:Y:S03]  /*8e10*/  FADD.FTZ R93, R93, R84 ;  /* 0x000000545d5d7221 */ /* 0x000fe60000010000 */
[----:B------:R-:W-:Y:S03]  /*8e20*/  FADD.FTZ R106, R87, R106 ;  /* 0x0000006a576a7221 */ /* 0x000fe60000010000 */
[----:B------:R-:W-:Y:S01]  /*8e30*/  FADD.FTZ R146, R108, R93 ;  /* 0x0000005d6c927221 */ /* 0x000fe20000010000 */
[----:B------:R-:W-:Y:S04]  /*8e40*/  FADD.FTZ R163, R163, R106 ;  /* 0x0000006aa3a37221 */ /* 0x000fe80000010000 */
[----:B------:R-:W-:Y:S04]  /*8e50*/  FADD.FTZ R102, R102, R163 ;  /* 0x000000a366667221 */ /* 0x000fe80000010000 */
[----:B------:R-:W-:Y:S04]  /*8e60*/  FADD.FTZ R105, R105, R102 ;  /* 0x0000006669697221 */ /* 0x000fe80000010000 */
[----:B------:R-:W-:Y:S01]  /*8e70*/  FADD.FTZ R143, R92, R105 ;  /* 0x000000695c8f7221 */ /* 0x000fe20000010000 */
[----:B------:R-:W-:Y:S06]  /*8e80*/  @P5 BRA `(.L_x_1039) ;  /* 0xffffffe000405947 */ /* 0x000fec000383ffff */
.L_x_1038:
        /* <DEDUP_REMOVED lines=105> */
.L_x_1042:
        /* <DEDUP_REMOVED lines=23> */
.L_x_1043:
        /* <DEDUP_REMOVED lines=109> */
.L_x_1045:
[----:B------:R-:W-:Y:S05]  /*9d60*/  BSYNC B0 ;  /* 0x0000000000007941 */ /* 0x000fea0003800000 */
.L_x_1044:
        /* <DEDUP_REMOVED lines=34> */
.L_x_1047:
[----:B------:R-:W-:Y:S05]  /*9f90*/  BSYNC B0 ;  /* 0x0000000000007941 */ /* 0x000fea0003800000 */
.L_x_1046:
        /* <DEDUP_REMOVED lines=23> */
.L_x_1015:
[----:B------:R-:W1:Y:S01]  /*a110*/  LDC.U8 R0, c[0x0][0x3d9] ;  /* 0x0000f640ff007b82 */ /* 0x000e620000000000 */
[----:B------:R-:W-:Y:S01]  /*a120*/  ISETP.NE.AND P3, PT, R128, -0x1, PT ;  /* 0xffffffff8000780c */ /* 0x000fe20003f65270 */
[----:B------:R-:W-:Y:S01]  /*a130*/  IMAD.IADD R132, R132, 0x1, -R91 ;  /* 0x0000000184847824 */ /* 0x000fe200078e0a5b */
[----:B------:R-:W-:Y:S01]  /*a140*/  SHF.R.S32.HI R11, RZ, 0x1f, R84 ;  /* 0x0000001fff0b7819 */ /* 0x000fe20000011454 */
[----:B------:R-:W-:Y:S01]  /*a150*/  ULDC.64 UR4, c[0x0][0x2a0] ;  /* 0x0000a80000047ab9 */ /* 0x000fe20000000a00 */
[----:B------:R-:W-:Y:S01]  /*a160*/  BSSY B0, `(.L_x_1048) ;  /* 0x000004b000007945 */ /* 0x000fe20003800000 */
[----:B------:R-:W-:Y:S02]  /*a170*/  CS2R R20, SRZ ;  /* 0x0000000000147805 */ /* 0x000fe4000001ff00 */
[----:B------:R-:W-:Y:S01]  /*a180*/  LEA.HI R8, R11, R84, RZ, 0x2 ;  /* 0x000000540b087211 */ /* 0x000fe200078f10ff */
[----:B------:R-:W2:Y:S03]  /*a190*/  LDC.U8 R6, c[0x0][0x3d8] ;  /* 0x0000f600ff067b82 */ /* 0x000ea60000000000 */
[----:B------:R-:W-:-:S02]  /*a1a0*/  LOP3.LUT R11, R8, 0xfffffffc, RZ, 0xc0, !PT ;  /* 0xfffffffc080b7812 */ /* 0x000fc400078ec0ff */
[----:B------:R-:W-:Y:S02]  /*a1b0*/  SHF.R.S32.HI R14, RZ, 0x2, R8 ;  /* 0x00000002ff0e7819 */ /* 0x000fe40000011408 */
[----:B------:R-:W-:Y:S01]  /*a1c0*/  @!P3 SHF.R.S32.HI R13, RZ, 0x1f, R10 ;  /* 0x0000001fff0db819 */ /* 0x000fe2000001140a */
[----:B------:R-:W3:Y:S01]  /*a1d0*/  @!P3 LDC.64 R2, c[0x0][0x290] ;  /* 0x0000a400ff02bb82 */ /* 0x000ee20000000a00 */
[----:B------:R-:W-:Y:S01]  /*a1e0*/  IMAD.IADD R11, R84, 0x1, -R11 ;  /* 0x00000001540b7824 */ /* 0x000fe200078e0a0b */
[-C--:B------:R-:W-:Y:S02]  /*a1f0*/  ISETP.GE.AND P4, PT, R14, R132.reuse, PT ;  /* 0x000000840e00720c */ /* 0x080fe40003f86270 */
[--C-:B------:R-:W-:Y:S02]  /*a200*/  SHF.R.S32.HI R15, RZ, 0x1f, R14.reuse ;  /* 0x0000001fff0f7819 */ /* 0x100fe4000001140e */
[C---:B------:R-:W-:Y:S02]  /*a210*/  ISETP.NE.AND P5, PT, R11.reuse, RZ, PT ;  /* 0x000000ff0b00720c */ /* 0x040fe40003fa5270 */
[----:B-1----:R-:W-:Y:S01]  /*a220*/  ISETP.NE.AND P1, PT, R0, RZ, PT ;  /* 0x000000ff0000720c */ /* 0x002fe20003f25270 */
[----:B------:R-:W1:Y:S01]  /*a230*/  @P3 LDC.64 R4, c[0x0][0x298] ;  /* 0x0000a600ff043b82 */ /* 0x000e620000000a00 */
[----:B------:R-:W-:Y:S01]  /*a240*/  SHF.L.U32 R11, R11, 0x3, RZ ;  /* 0x000000030b0b7819 */ /* 0x000fe200000006ff */
[----:B------:R-:W-:Y:S01]  /*a250*/  IMAD.WIDE R18, R141, 0x40, R14 ;  /* 0x000000408d127825 */ /* 0x000fe200078e020e */
[----:B------:R-:W-:-:S02]  /*a260*/  ISETP.GE.OR P6, PT, R14, R132, P5 ;  /* 0x000000840e00720c */ /* 0x000fc40002fc6670 */
[C---:B--2---:R-:W-:Y:S02]  /*a270*/  ISETP.NE.AND P0, PT, R6.reuse, RZ, !P1 ;  /* 0x000000ff0600720c */ /* 0x044fe40004f05270 */
[----:B------:R-:W-:-:S05]  /*a280*/  ISETP.NE.AND P2, PT, R6, RZ, PT ;  /* 0x000000ff0600720c */ /* 0x000fca0003f45270 */
[----:B------:R-:W2:Y:S01]  /*a290*/  @!P1 LDC R7, c[0x0][0x2c4] ;  /* 0x0000b100ff079b82 */ /* 0x000ea20000000800 */
[----:B------:R-:W-:Y:S01]  /*a2a0*/  ISETP.NE.OR P2, PT, R0, RZ, !P2 ;  /* 0x000000ff0000720c */ /* 0x000fe20005745670 */
[-C--:B---3--:R-:W-:Y:S02]  /*a2b0*/  @!P3 IMAD R6, R13, R2.reuse, RZ ;  /* 0x000000020d06b224 */ /* 0x088fe400078e02ff */
[----:B------:R-:W-:-:S04]  /*a2c0*/  @!P3 IMAD.WIDE.U32 R12, R10, R2, RZ ;  /* 0x000000020a0cb225 */ /* 0x000fc800078e00ff */
[----:B------:R-:W3:Y:S01]  /*a2d0*/  @!P1 LDC R0, c[0x0][0x270] ;  /* 0x00009c00ff009b82 */ /* 0x000ee20000000800 */
[----:B------:R-:W-:Y:S02]  /*a2e0*/  @!P3 IMAD R6, R10, R3, R6 ;  /* 0x000000030a06b224 */ /* 0x000fe400078e0206 */
[----:B-1----:R-:W-:-:S05]  /*a2f0*/  @P3 IMAD.WIDE.U32 R16, R128, R4, RZ ;  /* 0x0000000480103225 */ /* 0x002fca00078e00ff */
[----:B------:R-:W1:Y:S01]  /*a300*/  @P1 LDC.64 R2, c[0x0][0x2c0] ;  /* 0x0000b000ff021b82 */ /* 0x000e620000000a00 */
[----:B------:R-:W-:Y:S02]  /*a310*/  @!P3 IMAD.MOV.U32 R16, RZ, RZ, R12 ;  /* 0x000000ffff10b224 */ /* 0x000fe400078e000c */
[C---:B------:R-:W-:Y:S02]  /*a320*/  @P3 IMAD R5, R128.reuse, R5, R17 ;  /* 0x0000000580053224 */ /* 0x040fe400078e0211 */
[----:B------:R-:W-:Y:S01]  /*a330*/  @!P3 IMAD.IADD R5, R13, 0x1, R6 ;  /* 0x000000010d05b824 */ /* 0x000fe200078e0206 */
[----:B------:R-:W-:Y:S02]  /*a340*/  @P1 MOV R13, 0x1 ;  /* 0x00000001000d1802 */ /* 0x000fe40000000f00 */
[----:B--2---:R-:W3:Y:S01]  /*a350*/  @P0 LDC R7, c[0x0][0x2e4] ;  /* 0x0000b900ff070b82 */ /* 0x004ee20000000800 */
[----:B------:R-:W-:Y:S02]  /*a360*/  ISETP.NE.OR P0, PT, R128, -0x1, P2 ;  /* 0xffffffff8000780c */ /* 0x000fe40001705670 */
[----:B------:R-:W-:-:S04]  /*a370*/  IADD3 R16, P3, R11, R16, RZ ;  /* 0x000000100b107210 */ /* 0x000fc80007f7e0ff */
[----:B------:R-:W-:Y:S01]  /*a380*/  LEA.HI.X.SX32 R17, R11, R5, 0x1, P3 ;  /* 0x000000050b117211 */ /* 0x000fe200018f0eff */
[----:B------:R-:W2:Y:S08]  /*a390*/  @!P2 LDC R9, c[0x0][0x2c4] ;  /* 0x0000b100ff09ab82 */ /* 0x000eb00000000800 */
[----:B------:R-:W4:Y:S01]  /*a3a0*/  @P1 LDC R4, c[0x0][0x2c0] ;  /* 0x0000b000ff041b82 */ /* 0x000f220000000800 */
[----:B-1----:R-:W-:-:S02]  /*a3b0*/  @P1 IMAD R2, R3, R2, RZ ;  /* 0x0000000203021224 */ /* 0x002fc400078e02ff */
[----:B------:R-:W-:Y:S02]  /*a3c0*/  VIADD R3, R11, 0x20 ;  /* 0x000000200b037836 */ /* 0x000fe40000000000 */
[----:B---3--:R-:W-:Y:S01]  /*a3d0*/  @!P1 IMAD R13, R7, R0, RZ ;  /* 0x00000000070d9224 */ /* 0x008fe200078e02ff */
[----:B------:R-:W-:Y:S01]  /*a3e0*/  SHF.R.S32.HI R0, RZ, 0x1f, R25 ;  /* 0x0000001fff007819 */ /* 0x000fe20000011419 */
[----:B------:R-:W-:Y:S02]  /*a3f0*/  @!P1 IMAD.MOV.U32 R2, RZ, RZ, R7 ;  /* 0x000000ffff029224 */ /* 0x000fe400078e0007 */
[----:B------:R-:W-:Y:S02]  /*a400*/  IMAD R13, R10, R13, RZ ;  /* 0x0000000d0a0d7224 */ /* 0x000fe400078e02ff */
[----:B------:R-:W-:Y:S02]  /*a410*/  IMAD R0, R0, UR4, RZ ;  /* 0x0000000400007c24 */ /* 0x000fe4000f8e02ff */
[----:B--2---:R-:W-:Y:S01]  /*a420*/  @!P0 IMAD R128, R10, R9, RZ ;  /* 0x000000090a808224 */ /* 0x004fe200078e02ff */
[----:B------:R-:W-:Y:S01]  /*a430*/  SEL R13, R13, RZ, P2 ;  /* 0x000000ff0d0d7207 */ /* 0x000fe20001000000 */
[----:B------:R-:W-:-:S02]  /*a440*/  VIADD R9, R14, 0x20 ;  /* 0x000000200e097836 */ /* 0x000fc40000000000 */
[C---:B------:R-:W-:Y:S01]  /*a450*/  IMAD R0, R25.reuse, UR5, R0 ;  /* 0x0000000519007c24 */ /* 0x040fe2000f8e0200 */
[----:B------:R-:W-:Y:S01]  /*a460*/  @!P2 SHF.R.S32.HI R21, RZ, 0x1f, R128 ;  /* 0x0000001fff15a819 */ /* 0x000fe20000011480 */
[----:B------:R-:W-:Y:S01]  /*a470*/  IMAD.WIDE.U32 R6, R25, UR4, R16 ;  /* 0x0000000419067c25 */ /* 0x000fe2000f8e0010 */
[----:B------:R-:W-:Y:S02]  /*a480*/  ISETP.GE.AND P0, PT, R9, R132, PT ;  /* 0x000000840900720c */ /* 0x000fe40003f06270 */
[----:B------:R-:W-:Y:S01]  /*a490*/  @!P1 MOV R4, 0x1 ;  /* 0x0000000100049802 */ /* 0x000fe20000000f00 */
[----:B------:R-:W-:Y:S01]  /*a4a0*/  IMAD R25, R25, R2, R13 ;  /* 0x0000000219197224 */ /* 0x000fe200078e020d */
[----:B------:R-:W-:Y:S01]  /*a4b0*/  ISETP.GE.OR P5, PT, R9, R132, P5 ;  /* 0x000000840900720c */ /* 0x000fe20002fa6670 */
[----:B------:R-:W-:Y:S01]  /*a4c0*/  @!P2 IMAD.MOV.U32 R20, RZ, RZ, R128 ;  /* 0x000000ffff14a224 */ /* 0x000fe200078e0080 */
[----:B------:R-:W-:Y:S01]  /*a4d0*/  IADD3 R13, R0, R7, RZ ;  /* 0x00000007000d7210 */ /* 0x000fe20007ffe0ff */
[----:B----4-:R-:W-:-:S02]  /*a4e0*/  IMAD R5, R91, R4, RZ ;  /* 0x000000045b057224 */ /* 0x010fc400078e02ff */
        /* <DEDUP_REMOVED lines=18> */
.L_x_1049:
[----:B------:R-:W-:Y:S05]  /*a610*/  BSYNC B0 ;  /* 0x0000000000007941 */ /* 0x000fea0003800000 */
.L_x_1048:
        /* <DEDUP_REMOVED lines=23> */
.L_x_1051:
[----:B------:R-:W-:Y:S05]  /*a790*/  BSYNC B0 ;  /* 0x0000000000007941 */ /* 0x000fea0003800000 */
.L_x_1050:
        /* <DEDUP_REMOVED lines=11> */
.L_x_1053:
[----:B------:R-:W-:Y:S05]  /*a850*/  BSYNC B0 ;  /* 0x0000000000007941 */ /* 0x000fea0003800000 */
.L_x_1052:
        /* <DEDUP_REMOVED lines=10> */
.L_x_1054:
        /* <DEDUP_REMOVED lines=16> */
.L_x_1166:


//--------------------- .text._ZN5flash16flash_fwd_kernelI23Flash_fwd_kernel_traitsILi96ELi64ELi64ELi4ELb0ELb0EN7cutlass10bfloat16_tE19Flash_kernel_traitsILi96ELi64ELi64ELi4ES3_EELb1ELb1ELb0ELb1ELb0ELb0ELb0ELb1EEEvNS_16Flash_fwd_paramsE --------------------------
	.section	.text._ZN5flash16flash_fwd_kernelI23Flash_fwd_kernel_traitsILi96ELi64ELi64ELi4ELb0ELb0EN7cutlass10bfloat16_tE19Flash_kernel_traitsILi96ELi64ELi64ELi4ES3_EELb1ELb1ELb0ELb1ELb0ELb0ELb0ELb1EEEvNS_16Flash_fwd_paramsE,"ax",@progbits
	.align	128
        .global         _ZN5flash16flash_fwd_kernelI23Flash_fwd_kernel_traitsILi96ELi64ELi64ELi4ELb0ELb0EN7cutlass10bfloat16_tE19Flash_kernel_traitsILi96ELi64ELi64ELi4ES3_EELb1ELb1ELb0ELb1ELb0ELb0ELb0ELb1EEEvNS_16Flash_fwd_paramsE
        .type           _ZN5flash16flash_fwd_kernelI23Flash_fwd_kernel_traitsILi96ELi64ELi64ELi4ELb0ELb0EN7cutlass10bfloat16_tE19Flash_kernel_traitsILi96ELi64ELi64ELi4ES3_EELb1ELb1ELb0ELb1ELb0ELb0ELb0ELb1EEEvNS_16Flash_fwd_paramsE,@function
        .size           _ZN5flash16flash_fwd_kernelI23Flash_fwd_kernel_traitsILi96ELi64ELi64ELi4ELb0ELb0EN7cutlass10bfloat16_tE19Flash_kernel_traitsILi96ELi64ELi64ELi4ES3_EELb1ELb1ELb0ELb1ELb0ELb0ELb0ELb1EEEvNS_16Flash_fwd_paramsE,(.L_x_1167 - _ZN5flash16flash_fwd_kernelI23Flash_fwd_kernel_traitsILi96ELi64ELi64ELi4ELb0ELb0EN7cutlass10bfloat16_tE19Flash_kernel_traitsILi96ELi64ELi64ELi4ES3_EELb1ELb1ELb0ELb1ELb0ELb0ELb0ELb1EEEvNS_16Flash_fwd_paramsE)
        .other          _ZN5flash16flash_fwd_kernelI23Flash_fwd_kernel_traitsILi96ELi64ELi64ELi4ELb0ELb0EN7cutlass10bfloat16_tE19Flash_kernel_traitsILi96ELi64ELi64ELi4ES3_EELb1ELb1ELb0ELb1ELb0ELb0ELb0ELb1EEEvNS_16Flash_fwd_paramsE,@"STO_CUDA_ENTRY STV_DEFAULT"
_ZN5flash16flash_fwd_kernelI23Flash_fwd_kernel_traitsILi96ELi64ELi64ELi4ELb0ELb0EN7cutlass10bfloat16_tE19Flash_kernel_traitsILi96ELi64ELi64ELi4ES3_EELb1ELb1ELb0ELb1ELb0ELb0ELb0ELb1EEEvNS_16Flash_fwd_paramsE:
.text._ZN5flash16flash_fwd_kernelI23Flash_fwd_kernel_traitsILi96ELi64ELi64ELi4ELb0ELb0EN7cutlass10bfloat16_tE19Flash_kernel_traitsILi96ELi64ELi64ELi4ES3_EELb1ELb1ELb0ELb1ELb0ELb0ELb0ELb1EEEvNS_16Flash_fwd_paramsE:
        /* <DEDUP_REMOVED lines=10> */
[----:B------:R-:W-:-:S06]  /*00a0*/  ULDC.64 UR8, c[0x0][0x2f0] ;  /* 0x0000bc0000087ab9 */ /* 0x000fcc0000000a00 */
[----:B------:R-:W-:Y:S01]  /*00b0*/  S2UR UR7, SR_CTAID.X ;  /* 0x00000000000779c3 */ /* 0x000fe20000002500 */
[----:B------:R-:W4:Y:S07]  /*00c0*/  @P2 LDG.E.64 R6, desc[UR22][R6.64] ;  /* 0x0000001606062981 */ /* 0x000f2e000c1e1b00 */
[----:B------:R-:W5:Y:S01]  /*00d0*/  S2UR UR20, SR_CTAID.Y ;  /* 0x00000000001479c3 */ /* 0x000f620000002600 */
[----:B-1----:R-:W-:-:S07]  /*00e0*/  @P2 IMAD.MOV.U32 R12, RZ, RZ, R130 ;  /* 0x000000ffff0c2224 */ /* 0x002fce00078e0082 */
[----:B------:R-:W1:Y:S01]  /*00f0*/  S2UR UR18, SR_CTAID.Z ;  /* 0x00000000001279c3 */ /* 0x000e620000002700 */
[----:B--2---:R-:W2:Y:S01]  /*0100*/  @P2 LDG.E.64 R4, desc[UR22][R12.64] ;  /* 0x000000160c042981 */ /* 0x004ea2000c1e1b00 */
[----:B------:R-:W-:Y:S01]  /*0110*/  UISETP.NE.U32.AND UP2, UPT, UR8, URZ, UPT ;  /* 0x0000003f0800728c */ /* 0x000fe2000bf45070 */
[----:B------:R-:W-:Y:S01]  /*0120*/  ULDC.U8 UR6, c[0x0][0x3c2] ;  /* 0x0000f08000067ab9 */ /* 0x000fe20000000000 */
[----:B------:R-:W-:Y:S02]  /*0130*/  UMOV UR13, 0xffffffff ;  /* 0xffffffff000d7882 */ /* 0x000fe40000000000 */
[----:B------:R-:W-:Y:S02]  /*0140*/  UISETP.NE.AND.EX UP2, UPT, UR9, URZ, UPT, UP2 ;  /* 0x0000003f0900728c */ /* 0x000fe4000bf45320 */
[----:B------:R-:W2:Y:S01]  /*0150*/  @P2 LDC R0, c[0x0][0x3b0] ;  /* 0x0000ec00ff002b82 */ /* 0x000ea20000000800 */
[----:B------:R-:W-:Y:S01]  /*0160*/  ULDC.64 UR8, c[0x0][0x2f0] ;  /* 0x0000bc0000087ab9 */ /* 0x000fe20000000a00 */
[----:B------:R-:W-:-:S02]  /*0170*/  UISETP.NE.AND UP3, UPT, UR6, URZ, UPT ;  /* 0x0000003f0600728c */ /* 0x000fc4000bf65270 */
[----:B------:R-:W-:Y:S01]  /*0180*/  PLOP3.LUT P0, PT, PT, PT, UP2, 0x80, 0x0 ;  /* 0x000000000000781c */ /* 0x000fe20003f0f028 */
[----:B------:R-:W-:Y:S01]  /*0190*/  ULDC.U8 UR12, c[0x0][0x388] ;  /* 0x0000e200000c7ab9 */ /* 0x000fe20000000000 */
[----:B-----5:R-:W-:-:S06]  /*01a0*/  UIMAD.WIDE UR8, UR20, 0x4, UR8 ;  /* 0x00000004140878a5 */ /* 0x020fcc000f8e0208 */
[----:B------:R-:W-:Y:S01]  /*01b0*/  IMAD.U32 R10, RZ, RZ, UR8 ;  /* 0x00000008ff0a7e24 */ /* 0x000fe2000f8e00ff */
[----:B-1----:R-:W-:Y:S01]  /*01c0*/  ULOP3.LUT UR4, UR18, UR7, UR20, 0xfe, !UPT ;  /* 0x0000000712047292 */ /* 0x002fe2000f8efe14 */
[----:B------:R-:W-:Y:S01]  /*01d0*/  IMAD.U32 R11, RZ, RZ, UR9 ;  /* 0x00000009ff0b7e24 */ /* 0x000fe2000f8e00ff */
[----:B------:R-:W-:-:S04]  /*01e0*/  ULDC.64 UR8, c[0x0][0x2f8] ;  /* 0x0000be0000087ab9 */ /* 0x000fc80000000a00 */
        /* <DEDUP_REMOVED lines=18> */
[----:B------:R-:W-:Y:S01]  /*0310*/  PLOP3.LUT P1, PT, PT, PT, UP1, 0x80, 0x0 ;  /* 0x000000000000781c */ /* 0x000fe20003f2f018 */
[----:B------:R-:W-:-:S05]  /*0320*/  @!P3 IMAD.MOV.U32 R12, RZ, RZ, R130 ;  /* 0x000000ffff0cb224 */ /* 0x000fca00078e0082 */
[----:B------:R2:W-:Y:S04]  /*0330*/  @!P3 STG.E.64 desc[UR22][R2.64+0x8], R12 ;  /* 0x0000080c0200b986 */ /* 0x0005e8000c101b16 */
[----:B------:R-:W3:Y:S04]  /*0340*/  @P0 LDG.E R6, desc[UR22][R10.64] ;  /* 0x000000160a060981 */ /* 0x000ee8000c1e1900 */
[----:B------:R-:W4:Y:S01]  /*0350*/  @P0 LDG.E R0, desc[UR22][R10.64+0x4] ;  /* 0x000004160a000981 */ /* 0x000f22000c1e1900 */
[----:B------:R-:W-:Y:S01]  /*0360*/  PLOP3.LUT P2, PT, PT, PT, UP0, 0x80, 0x0 ;  /* 0x000000000000781c */ /* 0x000fe20003f4f008 */
[----:B------:R-:W-:-:S02]  /*0370*/  IMAD.U32 R4, RZ, RZ, UR8 ;  /* 0x00000008ff047e24 */ /* 0x000fc4000f8e00ff */
[----:B------:R-:W-:Y:S02]  /*0380*/  IMAD.U32 R5, RZ, RZ, UR9 ;  /* 0x00000009ff057e24 */ /* 0x000fe4000f8e00ff */
[----:B-1----:R-:W-:Y:S02]  /*0390*/  IMAD.U32 R8, RZ, RZ, UR10 ;  /* 0x0000000aff087e24 */ /* 0x002fe4000f8e00ff */
[----:B------:R-:W-:-:S05]  /*03a0*/  IMAD.U32 R9, RZ, RZ, UR11 ;  /* 0x0000000bff097e24 */ /* 0x000fca000f8e00ff */
[----:B--2---:R-:W2:Y:S04]  /*03b0*/  @P1 LDG.E R2, desc[UR22][R8.64] ;  /* 0x0000001608021981 */ /* 0x004ea8000c1e1900 */
[----:B------:R-:W5:Y:S01]  /*03c0*/  @!P2 LDG.E R3, desc[UR22][R4.64] ;  /* 0x000000160403a981 */ /* 0x000f62000c1e1900 */
[----:B------:R-:W-:Y:S01]  /*03d0*/  UMOV UR11, URZ ;  /* 0x0000003f000b7c82 */ /* 0x000fe20008000000 */
[----:B------:R-:W-:Y:S01]  /*03e0*/  UMOV UR6, 0xffffffff ;  /* 0xffffffff00067882 */ /* 0x000fe20000000000 */
[----:B------:R-:W-:Y:S02]  /*03f0*/  SHF.R.S32.HI R14, RZ, 0x1f, R85 ;  /* 0x0000001fff0e7819 */ /* 0x000fe40000011455 */
[----:B---3--:R-:W-:Y:S02]  /*0400*/  @P0 R2UR UR13, R6 ;  /* 0x00000000060d02ca */ /* 0x008fe400000e0000 */
[----:B----4-:R-:W-:-:S02]  /*0410*/  @P0 R2UR UR14, R0 ;  /* 0x00000000000e02ca */ /* 0x010fc400000e0000 */
[----:B------:R-:W-:-:S04]  /*0420*/  ISETP.NE.U32.AND P0, PT, RZ, UR4, PT ;  /* 0x00000004ff007c0c */ /* 0x000fc8000bf05070 */
[----:B------:R-:W-:-:S07]  /*0430*/  ISETP.NE.AND.EX P0, PT, RZ, UR5, PT, P0 ;  /* 0x00000005ff007c0c */ /* 0x000fce000bf05300 */
[----:B------:R-:W-:-:S07]  /*0440*/  @UP2 UIADD3 UR14, UR14, -UR13, URZ ;  /* 0x8000000d0e0e2290 */ /* 0x000fce000fffe03f */
[----:B------:R-:W-:Y:S01]  /*0450*/  @!UP2 ULDC UR14, c[0x0][0x2c4] ;  /* 0x0000b100000eaab9 */ /* 0x000fe20000000800 */
[----:B--2---:R-:W-:Y:S02]  /*0460*/  @P1 R2UR UR11, R2 ;  /* 0x00000000020b12ca */ /* 0x004fe400000e0000 */
[----:B-----5:R-:W-:Y:S02]  /*0470*/  @!P2 R2UR UR6, R3 ;  /* 0x000000000306a2ca */ /* 0x020fe400000e0000 */
[----:B------:R-:W-:Y:S01]  /*0480*/  LEA.HI R3, R14, R85, RZ, 0x5 ;  /* 0x000000550e037211 */ /* 0x000fe200078f28ff */
[----:B------:R-:W-:-:S12]  /*0490*/  @!P0 BRA `(.L_x_1055) ;  /* 0x00000000001c8947 */ /* 0x000fd80003800000 */
[----:B------:R-:W-:-:S13]  /*04a0*/  PLOP3.LUT P0, PT, PT, PT, UP3, 0x80, 0x0 ;  /* 0x000000000000781c */ /* 0x000fda0003f0f038 */
[----:B------:R-:W2:Y:S04]  /*04b0*/  @P0 LDG.E R0, desc[UR22][R4.64+0x4] ;  /* 0x0000041604000981 */ /* 0x000ea8000c1e1900 */
[----:B------:R-:W3:Y:S01]  /*04c0*/  @!P0 LDG.E R2, desc[UR22][R4.64] ;  /* 0x0000001604028981 */ /* 0x000ee2000c1e1900 */
[----:B--2---:R-:W-:-:S13]  /*04d0*/  @P0 R2UR UR8, R0 ;  /* 0x00000000000802ca */ /* 0x004fda00000e0000 */
[----:B------:R-:W-:-:S07]  /*04e0*/  @UP3 UIADD3 UR8, UR8, -UR6, URZ ;  /* 0x8000000608083290 */ /* 0x000fce000fffe03f */
[----:B---3--:R-:W-:Y:S01]  /*04f0*/  @!P0 R2UR UR8, R2 ;  /* 0x00000000020882ca */ /* 0x008fe200000e0000 */
[----:B------:R-:W-:-:S14]  /*0500*/  BRA `(.L_x_1056) ;  /* 0x0000000000047947 */ /* 0x000fdc0003800000 */
.L_x_1055:
[----:B------:R-:W-:-:S05]  /*0510*/  ULDC UR8, c[0x0][0x2c8] ;  /* 0x0000b20000087ab9 */ /* 0x000fca0000000800 */
.L_x_1056:
        /* <DEDUP_REMOVED lines=39> */
[----:B------:R-:W-:Y:S01]  /*0790*/  LOP3.LUT R22, R3, 0xffffffe0, RZ, 0xc0, !PT ;  /* 0xffffffe003167812 */ /* 0x000fe200078ec0ff */
[----:B------:R-:W-:Y:S01]  /*07a0*/  ULDC UR7, c[0x0][0x270] ;  /* 0x00009c0000077ab9 */ /* 0x000fe20000000800 */
[----:B------:R-:W-:Y:S01]  /*07b0*/  LEA.HI R12, R14, R85, RZ, 0x3 ;  /* 0x000000550e0c7211 */ /* 0x000fe200078f18ff */
[----:B------:R-:W-:Y:S01]  /*07c0*/  UIMAD UR7, UR20, UR7, UR18 ;  /* 0x00000007140772a4 */ /* 0x000fe2000f8e0212 */
[----:B------:R-:W-:Y:S01]  /*07d0*/  SHF.R.S32.HI R86, RZ, 0x5, R3 ;  /* 0x00000005ff567819 */ /* 0x000fe20000011403 */
[----:B------:R-:W-:Y:S01]  /*07e0*/  IMAD.IADD R22, R85, 0x1, -R22 ;  /* 0x0000000155167824 */ /* 0x000fe200078e0a16 */
[----:B------:R-:W-:Y:S01]  /*07f0*/  SHF.R.S32.HI R9, RZ, 0x3, R12 ;  /* 0x00000003ff097819 */ /* 0x000fe2000001140c */
[----:B------:R-:W-:-:S02]  /*0800*/  USHF.L.U32 UR8, UR7, 0x5, URZ ;  /* 0x0000000507087899 */ /* 0x000fc4000800063f */
[----:B------:R-:W-:Y:S01]  /*0810*/  UISETP.NE.AND UP0, UPT, UR6, -0x1, UPT ;  /* 0xffffffff0600788c */ /* 0x000fe2000bf05270 */
[----:B------:R-:W-:Y:S01]  /*0820*/  @UP1 ULDC.64 UR4, c[0x0][0x240] ;  /* 0x0000900000041ab9 */ /* 0x000fe20000000a00 */
[----:B------:R-:W-:Y:S01]  /*0830*/  ULDC UR16, c[0x0][0x2d8] ;  /* 0x0000b60000107ab9 */ /* 0x000fe20000000800 */
[----:B------:R-:W-:Y:S01]  /*0840*/  @UP1 UIMAD.WIDE.U32 UR30, UR13, UR4, URZ ;  /* 0x000000040d1e12a5 */ /* 0x000fe2000f8e003f */
[----:B------:R-:W-:Y:S01]  /*0850*/  IADD3 R130, P1, P0, R130, UR8, R22 ;  /* 0x0000000882827c10 */ /* 0x000fe2000f83e016 */
[----:B------:R-:W-:Y:S02]  /*0860*/  USHF.R.S32.HI UR4, URZ, 0x1f, UR8 ;  /* 0x0000001f3f047899 */ /* 0x000fe40008011408 */
[----:B------:R-:W-:Y:S02]  /*0870*/  @!UP1 USHF.R.S32.HI UR8, URZ, 0x1f, UR20 ;  /* 0x0000001f3f089899 */ /* 0x000fe40008011414 */
[----:B------:R-:W-:Y:S01]  /*0880*/  @UP1 UIMAD UR10, UR13, UR5, UR31 ;  /* 0x000000050d0a12a4 */ /* 0x000fe2000f8e021f */
[----:B-1----:R-:W-:Y:S01]  /*0890*/  IABS R4, R2 ;  /* 0x0000000200047213 */ /* 0x002fe20000000000 */
[----:B------:R-:W-:Y:S01]  /*08a0*/  @UP0 UIADD3 UR25, UR11, UR6, URZ ;  /* 0x000000060b190290 */ /* 0x000fe2000fffe03f */
[----:B------:R-:W-:-:S02]  /*08b0*/  ISETP.NE.AND P3, PT, R2, RZ, PT ;  /* 0x000000ff0200720c */ /* 0x000fc40003f65270 */
[----:B------:R-:W1:Y:S01]  /*08c0*/  I2F.RP R8, R4 ;  /* 0x0000000400087306 */ /* 0x000e620000209400 */
[----:B--2---:R-:W-:-:S07]  /*08d0*/  IABS R0, R0 ;  /* 0x0000000000007213 */ /* 0x004fce0000000000 */
[----:B-1----:R-:W1:Y:S02]  /*08e0*/  MUFU.RCP R6, R8 ;  /* 0x0000000800067308 */ /* 0x002e640000001000 */
[----:B-1----:R-:W-:-:S06]  /*08f0*/  VIADD R6, R6, 0xffffffe ;  /* 0x0ffffffe06067836 */ /* 0x002fcc0000000000 */
[----:B------:R-:W1:Y:S02]  /*0900*/  F2I.FTZ.U32.TRUNC.NTZ R7, R6 ;  /* 0x0000000600077305 */ /* 0x000e64000021f000 */
[----:B-1----:R-:W-:Y:S02]  /*0910*/  IMAD.MOV R5, RZ, RZ, -R7 ;  /* 0x000000ffff057224 */ /* 0x002fe400078e0a07 */
[----:B------:R-:W-:Y:S02]  /*0920*/  IMAD.MOV.U32 R6, RZ, RZ, RZ ;  /* 0x000000ffff067224 */ /* 0x000fe400078e00ff */
[----:B------:R-:W-:-:S04]  /*0930*/  IMAD R5, R5, R4, RZ ;  /* 0x0000000405057224 */ /* 0x000fc800078e02ff */
[----:B------:R-:W-:Y:S01]  /*0940*/  IMAD.HI.U32 R5, R7, R5, R6 ;  /* 0x0000000507057227 */ /* 0x000fe200078e0006 */
[----:B------:R-:W-:-:S04]  /*0950*/  LEA.HI R7, R14, R85, RZ, 0x2 ;  /* 0x000000550e077211 */ /* 0x000fc800078f10ff */
[----:B------:R-:W-:Y:S01]  /*0960*/  LOP3.LUT R170, R7, 0xfffffffc, RZ, 0xc0, !PT ;  /* 0xfffffffc07aa7812 */ /* 0x000fe200078ec0ff */
[----:B------:R-:W-:Y:S01]  /*0970*/  IMAD.HI.U32 R135, R5, R0, RZ ;  /* 0x0000000005877227 */ /* 0x000fe200078e00ff */
[----:B------:R-:W-:-:S03]  /*0980*/  SHF.R.S32.HI R16, RZ, 0x2, R7 ;  /* 0x00000002ff107819 */ /* 0x000fc60000011407 */
[----:B------:R-:W-:Y:S01]  /*0990*/  IMAD.MOV R11, RZ, RZ, -R135 ;  /* 0x000000ffff0b7224 */ /* 0x000fe200078e0a87 */
[----:B------:R-:W-:Y:S01]  /*09a0*/  LEA.HI R7, R7, R16, RZ, 0x1 ;  /* 0x0000001007077211 */ /* 0x000fe200078f08ff */
[----:B------:R-:W-:Y:S02]  /*09b0*/  IMAD.IADD R170, R85, 0x1, -R170 ;  /* 0x0000000155aa7824 */ /* 0x000fe400078e0aaa */
[----:B------:R-:W-:Y:S01]  /*09c0*/  IMAD R11, R4, R11, R0 ;  /* 0x0000000b040b7224 */ /* 0x000fe200078e0200 */
[----:B------:R-:W-:Y:S01]  /*09d0*/  SHF.R.S32.HI R0, RZ, 0x1f, R22 ;  /* 0x0000001fff007819 */ /* 0x000fe20000011416 */
[----:B------:R-:W-:Y:S01]  /*09e0*/  IMAD.SHL.U32 R5, R9, 0x40, RZ ;  /* 0x0000004009057824 */ /* 0x000fe200078e00ff */
[----:B------:R-:W-:Y:S01]  /*09f0*/  LOP3.LUT R7, R7, 0x7fffffe, RZ, 0xc0, !PT ;  /* 0x07fffffe07077812 */ /* 0x000fe200078ec0ff */
[----:B------:R-:W-:Y:S01]  /*0a00*/  IMAD.SHL.U32 R170, R170, 0x8, RZ ;  /* 0x00000008aaaa7824 */ /* 0x000fe200078e00ff */
[----:B------:R-:W-:Y:S02]  /*0a10*/  ISETP.GT.U32.AND P2, PT, R4, R11, PT ;  /* 0x0000000b0400720c */ /* 0x000fe40003f44070 */
[----:B------:R-:W-:Y:S01]  /*0a20*/  IADD3.X R0, R13, UR4, R0, P1, P0 ;  /* 0x000000040d007c10 */ /* 0x000fe20008fe0400 */
[----:B------:R-:W-:Y:S01]  /*0a30*/  @!UP1 ULDC.64 UR4, c[0x0][0x228] ;  /* 0x00008a0000049ab9 */ /* 0x000fe20000000a00 */
[----:B------:R-:W-:Y:S01]  /*0a40*/  PLOP3.LUT P0, PT, PT, PT, UP0, 0x80, 0x0 ;  /* 0x000000000000781c */ /* 0x000fe20003f0f008 */
[----:B------:R-:W-:Y:S01]  /*0a50*/  @!UP1 UIMAD UR8, UR8, UR4, URZ ;  /* 0x00000004080892a4 */ /* 0x000fe2000f8e023f */
[----:B------:R-:W-:Y:S01]  /*0a60*/  LOP3.LUT R5, R5, 0xc0, RZ, 0xc0, !PT ;  /* 0x000000c005057812 */ /* 0x000fe200078ec0ff */
[----:B------:R-:W-:Y:S01]  /*0a70*/  @!UP1 UIMAD.WIDE.U32 UR34, UR20, UR4, URZ ;  /* 0x00000004142292a5 */ /* 0x000fe2000f8e003f */
[----:B------:R-:W-:Y:S01]  /*0a80*/  IMAD.IADD R7, R16, 0x1, -R7 ;  /* 0x0000000110077824 */ /* 0x000fe200078e0a07 */
[----:B------:R-:W-:Y:S01]  /*0a90*/  @!UP1 UIMAD UR5, UR20, UR5, UR8 ;  /* 0x00000005140592a4 */ /* 0x000fe2000f8e0208 */
[----:B------:R-:W-:Y:S01]  /*0aa0*/  LOP3.LUT R6, R5, 0x18, R170, 0xf8, !PT ;  /* 0x0000001805067812 */ /* 0x000fe200078ef8aa */
[----:B------:R-:W-:Y:S01]  /*0ab0*/  ULDC UR4, c[0x0][0x2d4] ;  /* 0x0000b50000047ab9 */ /* 0x000fe20000000800 */
[----:B------:R-:W-:Y:S01]  /*0ac0*/  @UP0 ULDC.64 UR8, c[0x0][0x248] ;  /* 0x0000920000080ab9 */ /* 0x000fe20000000a00 */
[----:B------:R-:W-:Y:S01]  /*0ad0*/  @!P2 IMAD.IADD R11, R11, 0x1, -R4 ;  /* 0x000000010b0ba824 */ /* 0x000fe200078e0a04 */
[----:B------:R-:W-:Y:S01]  /*0ae0*/  SHF.R.U32.HI R5, RZ, 0x3, R5 ;  /* 0x00000003ff057819 */ /* 0x000fe20000011605 */
[----:B------:R-:W-:Y:S01]  /*0af0*/  @UP0 UIMAD.WIDE.U32 UR32, UR25, UR8, URZ ;  /* 0x00000008192002a5 */ /* 0x000fe2000f8e003f */
[----:B------:R-:W-:Y:S01]  /*0b00*/  @!P2 VIADD R135, R135, 0x1 ;  /* 0x000000018787a836 */ /* 0x000fe20000000000 */
[----:B------:R-:W-:Y:S01]  /*0b10*/  UIMAD UR4, UR7, UR4, UR21 ;  /* 0x00000004070472a4 */ /* 0x000fe2000f8e0215 */
[----:B------:R-:W-:Y:S01]  /*0b20*/  ISETP.GE.U32.AND P4, PT, R11, R4, PT ;  /* 0x000000040b00720c */ /* 0x000fe20003f86070 */
[----:B------:R-:W-:Y:S01]  /*0b30*/  @UP0 UIMAD UR25, UR25, UR9, URZ ;  /* 0x00000009191902a4 */ /* 0x000fe2000f8e023f */
[----:B------:R-:W-:Y:S01]  /*0b40*/  SHF.R.S32.HI R11, RZ, 0x1f, R22 ;  /* 0x0000001fff0b7819 */ /* 0x000fe20000011416 */
[----:B------:R-:W-:Y:S01]  /*0b50*/  UIMAD UR28, UR4, UR16, URZ ;  /* 0x00000010041c72a4 */ /* 0x000fe2000f8e023f */
[----:B------:R-:W-:Y:S01]  /*0b60*/  LOP3.LUT R5, R6, R5, RZ, 0x3c, !PT ;  /* 0x0000000506057212 */ /* 0x000fe200078e3cff */
[----:B------:R-:W-:Y:S01]  /*0b70*/  @UP0 UIADD3 UR25, UR33, UR25, URZ ;  /* 0x0000001921190290 */ /* 0x000fe2000fffe03f */
[----:B------:R-:W-:Y:S01]  /*0b80*/  LEA.HI R8, R11, R22, RZ, 0x2 ;  /* 0x000000160b087211 */ /* 0x000fe200078f10ff */
[----:B------:R-:W-:Y:S01]  /*0b90*/  @!UP1 UIADD3 UR10, UR35, UR5, URZ ;  /* 0x00000005230a9290 */ /* 0x000fe2000fffe03f */
[----:B------:R-:W-:Y:S01]  /*0ba0*/  LOP3.LUT R6, R2, UR18, RZ, 0x3c, !PT ;  /* 0x0000001202067c12 */ /* 0x000fe2000f8e3cff */
[----:B------:R-:W-:Y:S01]  /*0bb0*/  @!UP1 UMOV UR30, UR34 ;  /* 0x00000022001e9c82 */ /* 0x000fe20008000000 */
[----:B------:R-:W-:Y:S01]  /*0bc0*/  LOP3.LUT R11, R8, 0x7ffffffc, RZ, 0xc0, !PT ;  /* 0x7ffffffc080b7812 */ /* 0x000fe200078ec0ff */
[----:B------:R-:W-:Y:S01]  /*0bd0*/  IMAD R162, R86, 0x8, R7 ;  /* 0x0000000856a27824 */ /* 0x000fe200078e0207 */
[----:B------:R-:W-:Y:S01]  /*0be0*/  ISETP.GE.AND P1, PT, R6, RZ, PT ;  /* 0x000000ff0600720c */ /* 0x000fe20003f26270 */
[----:B------:R-:W-:-:S02]  /*0bf0*/  @P4 VIADD R135, R135, 0x1 ;  /* 0x0000000187874836 */ /* 0x000fc40000000000 */
[----:B------:R-:W-:Y:S01]  /*0c00*/  IMAD.IADD R22, R22, 0x1, -R11 ;  /* 0x0000000116167824 */ /* 0x000fe200078e0a0b */
[----:B------:R-:W-:Y:S09]  /*0c10*/  @P0 BRA `(.L_x_1058) ;  /* 0x0000000000300947 */ /* 0x000ff20003800000 */
        /* <DEDUP_REMOVED lines=12> */
.L_x_1058:
[----:B------:R-:W-:Y:S01]  /*0ce0*/  @UP0 UIADD3 UR29, UR11, UR6, URZ ;  /* 0x000000060b1d0290 */ /* 0x000fe2000fffe03f */
[----:B------:R-:W-:Y:S01]  /*0cf0*/  @!P1 IMAD.MOV R135, RZ, RZ, -R135 ;  /* 0x000000ffff879224 */ /* 0x000fe200078e0a87 */
[----:B------:R-:W-:Y:S01]  /*0d00*/  USHF.R.S32.HI UR19, URZ, 0x1f, UR18 ;  /* 0x0000001f3f137899 */ /* 0x000fe20008011412 */
[----:B------:R-:W-:Y:S01]  /*0d10*/  IMAD.U32 R162, R162, 0x20, R5 ;  /* 0x00000020a2a27824 */ /* 0x000fe200078e0005 */
[----:B------:R-:W-:Y:S01]  /*0d20*/  @UP0 ULDC.64 UR6, c[0x0][0x250] ;  /* 0x0000940000060ab9 */ /* 0x000fe20000000a00 */
[----:B------:R-:W-:Y:S01]  /*0d30*/  SHF.R.S32.HI R171, RZ, 0x1f, R170 ;  /* 0x0000001fffab7819 */ /* 0x000fe200000114aa */
[----:B------:R-:W-:Y:S01]  /*0d40*/  @UP0 UIMAD.WIDE.U32 UR34, UR29, UR6, URZ ;  /* 0x000000061d2202a5 */ /* 0x000fe2000f8e003f */
[----:B------:R-:W-:Y:S01]  /*0d50*/  @!P3 LOP3.LUT R135, RZ, R2, RZ, 0x33, !PT ;  /* 0x00000002ff87b212 */ /* 0x000fe200078e33ff */
[----:B------:R-:W-:Y:S01]  /*0d60*/  @UP0 UIMAD UR29, UR29, UR7, URZ ;  /* 0x000000071d1d02a4 */ /* 0x000fe2000f8e023f */
[----:B------:R-:W-:-:S03]  /*0d70*/  SHF.R.S32.HI R17, RZ, 0x1f, R16 ;  /* 0x0000001fff117819 */ /* 0x000fc60000011410 */
        /* <DEDUP_REMOVED lines=14> */
.L_x_1059:
[--C-:B------:R-:W-:Y:S01]  /*0e60*/  IMAD.WIDE.U32 R18, R16, UR8, R170.reuse ;  /* 0x0000000810127c25 */ /* 0x100fe2000f8e00aa */
[----:B------:R-:W1:Y:S01]  /*0e70*/  S2R R83, SR_CTAID.X ;  /* 0x0000000000537919 */ /* 0x000e620000002500 */
[----:B------:R-:W-:Y:S01]  /*0e80*/  IADD3 R6, P0, R170, UR30, RZ ;  /* 0x0000001eaa067c10 */ /* 0x000fe2000ff1e0ff */
[----:B------:R-:W2:Y:S01]  /*0e90*/  S2UR UR30, SR_CgaCtaId ;  /* 0x00000000001e79c3 */ /* 0x000ea20000008800 */
[C---:B------:R-:W-:Y:S01]  /*0ea0*/  IMAD R7, R17.reuse, UR8, RZ ;  /* 0x0000000811077c24 */ /* 0x040fe2000f8e02ff */
[----:B------:R-:W-:Y:S01]  /*0eb0*/  IADD3 R166, P1, R18, UR32, RZ ;  /* 0x0000002012a67c10 */ /* 0x000fe2000ff3e0ff */
[C---:B------:R-:W-:Y:S01]  /*0ec0*/  IMAD.WIDE.U32 R10, R16.reuse, UR6, R170 ;  /* 0x00000006100a7c25 */ /* 0x040fe2000f8e00aa */
[----:B------:R-:W-:Y:S01]  /*0ed0*/  ULDC.64 UR4, c[0x0][0x258] ;  /* 0x0000960000047ab9 */ /* 0x000fe20000000a00 */
[----:B------:R-:W-:Y:S01]  /*0ee0*/  SHF.R.S32.HI R3, RZ, 0x1f, R3 ;  /* 0x0000001fff037819 */ /* 0x000fe20000011403 */
[----:B------:R-:W-:Y:S01]  /*0ef0*/  BSSY B0, `(.L_x_1060) ;  /* 0x000004d000007945 */ /* 0x000fe20003800000 */
[----:B------:R-:W-:Y:S01]  /*0f00*/  IMAD R5, R17, UR6, RZ ;  /* 0x0000000611057c24 */ /* 0x000fe2000f8e02ff */
[----:B------:R-:W-:Y:S01]  /*0f10*/  MOV R20, UR4 ;  /* 0x0000000400147c02 */ /* 0x000fe20008000f00 */
[C---:B------:R-:W-:Y:S01]  /*0f20*/  IMAD R4, R16.reuse, UR9, R7 ;  /* 0x0000000910047c24 */ /* 0x040fe2000f8e0207 */
[----:B------:R-:W-:Y:S01]  /*0f30*/  IADD3.X R7, R171, UR10, RZ, P0, !PT ;  /* 0x0000000aab077c10 */ /* 0x000fe200087fe4ff */
[----:B------:R-:W-:Y:S01]  /*0f40*/  IMAD R2, R16, UR7, R5 ;  /* 0x0000000710027c24 */ /* 0x000fe2000f8e0205 */
[----:B------:R-:W-:Y:S01]  /*0f50*/  IADD3 R132, P0, R10, UR34, RZ ;  /* 0x000000220a847c10 */ /* 0x000fe2000ff1e0ff */
[----:B------:R-:W-:Y:S01]  /*0f60*/  ULDC.64 UR10, c[0x0][0x260] ;  /* 0x00009800000a7ab9 */ /* 0x000fe20000000a00 */
[----:B------:R-:W-:Y:S01]  /*0f70*/  IADD3.X R167, R19, UR25, R4, P1, !PT ;  /* 0x0000001913a77c10 */ /* 0x000fe20008ffe404 */
[----:B------:R-:W-:Y:S01]  /*0f80*/  UIMAD UR4, UR19, UR4, URZ ;  /* 0x00000004130472a4 */ /* 0x000fe2000f8e023f */
[----:B------:R-:W-:Y:S01]  /*0f90*/  SHF.R.S32.HI R4, RZ, 0x1f, R135 ;  /* 0x0000001fff047819 */ /* 0x000fe20000011487 */
[----:B------:R-:W-:Y:S01]  /*0fa0*/  IMAD.WIDE.U32 R20, R20, UR18, R6 ;  /* 0x0000001214147c25 */ /* 0x000fe2000f8e0006 */
[----:B------:R-:W-:Y:S01]  /*0fb0*/  IADD3.X R133, R11, UR29, R2, P0, !PT ;  /* 0x0000001d0b857c10 */ /* 0x000fe200087fe402 */
[----:B------:R-:W-:Y:S01]  /*0fc0*/  UIADD3 UR29, -UR21, UR14, URZ ;  /* 0x0000000e151d7290 */ /* 0x000fe2000fffe13f */
[----:B------:R-:W-:Y:S01]  /*0fd0*/  SHF.R.S32.HI R8, RZ, 0x2, R8 ;  /* 0x00000002ff087819 */ /* 0x000fe20000011408 */
[----:B------:R-:W-:Y:S01]  /*0fe0*/  IMAD R2, R4, UR10, RZ ;  /* 0x0000000a04027c24 */ /* 0x000fe2000f8e02ff */
[----:B------:R-:W-:Y:S01]  /*0ff0*/  UIADD3 UR25, UR15, -0x1, URZ ;  /* 0xffffffff0f197890 */ /* 0x000fe2000fffe03f */
[----:B------:R-:W-:Y:S01]  /*1000*/  IMAD.WIDE.U32 R166, R135, UR10, R166 ;  /* 0x0000000a87a67c25 */ /* 0x000fe2000f8e00a6 */
[----:B------:R-:W-:-:S02]  /*1010*/  IADD3 R163, R170, 0x40, RZ ;  /* 0x00000040aaa37810 */ /* 0x000fc40007ffe0ff */
[C---:B------:R-:W-:Y:S01]  /*1020*/  ISETP.GE.AND P0, PT, R16.reuse, UR29, PT ;  /* 0x0000001d10007c0c */ /* 0x040fe2000bf06270 */
[----:B------:R-:W-:Y:S01]  /*1030*/  IMAD R169, R135, UR11, R2 ;  /* 0x0000000b87a97c24 */ /* 0x000fe2000f8e0202 */
[----:B------:R-:W-:Y:S01]  /*1040*/  LEA.HI R2, R3, R86, RZ, 0x2 ;  /* 0x0000005603027211 */ /* 0x000fe200078f10ff */
[----:B------:R-:W-:Y:S01]  /*1050*/  ULDC.64 UR10, c[0x0][0x268] ;  /* 0x00009a00000a7ab9 */ /* 0x000fe20000000a00 */
[----:B------:R-:W-:Y:S01]  /*1060*/  VIADD R10, R16, 0x20 ;  /* 0x00000020100a7836 */ /* 0x000fe20000000000 */
[----:B------:R-:W-:Y:S01]  /*1070*/  SHF.L.U32 R22, R22, 0x1, RZ ;  /* 0x0000000116167819 */ /* 0x000fe200000006ff */
[----:B------:R-:W-:Y:S01]  /*1080*/  IMAD R4, R4, UR10, RZ ;  /* 0x0000000a04047c24 */ /* 0x000fe2000f8e02ff */
[----:B------:R-:W-:Y:S01]  /*1090*/  LOP3.LUT R165, R2, 0xffffffc, RZ, 0xc0, !PT ;  /* 0x0ffffffc02a57812 */ /* 0x000fe200078ec0ff */
[C---:B------:R-:W-:Y:S01]  /*10a0*/  IMAD.WIDE.U32 R132, R135.reuse, UR10, R132 ;  /* 0x0000000a87847c25 */ /* 0x040fe2000f8e0084 */
[----:B------:R-:W-:Y:S02]  /*10b0*/  UIMAD UR10, UR18, UR5, UR4 ;  /* 0x00000005120a72a4 */ /* 0x000fe4000f8e0204 */
[----:B------:R-:W-:Y:S01]  /*10c0*/  IADD3 R165, R86, -R165, RZ ;  /* 0x800000a556a57210 */ /* 0x000fe20007ffe0ff */
[----:B------:R-:W-:Y:S01]  /*10d0*/  UMOV UR4, 0x400 ;  /* 0x0000040000047882 */ /* 0x000fe20000000000 */
[----:B------:R-:W-:Y:S01]  /*10e0*/  IMAD R135, R135, UR11, R4 ;  /* 0x0000000b87877c24 */ /* 0x000fe2000f8e0204 */
[----:B--2---:R-:W-:Y:S01]  /*10f0*/  ULEA UR4, UR30, UR4, 0x18 ;  /* 0x000000041e047291 */ /* 0x004fe2000f8ec03f */
[----:B------:R-:W-:Y:S01]  /*1100*/  IADD3 R19, R21, UR10, RZ ;  /* 0x0000000a15137c10 */ /* 0x000fe2000fffe0ff */
[----:B------:R-:W-:Y:S01]  /*1110*/  USHF.R.S32.HI UR5, URZ, 0x1f, UR25 ;  /* 0x0000001f3f057899 */ /* 0x000fe20008011419 */
[----:B-1----:R-:W-:-:S03]  /*1120*/  IMAD.WIDE R174, R83, 0x40, R16 ;  /* 0x0000004053ae7825 */ /* 0x002fc600078e0210 */
[----:B------:R-:W-:Y:S01]  /*1130*/  LEA R162, R162, UR4, 0x1 ;  /* 0x00000004a2a27c11 */ /* 0x000fe2000f8e08ff */
        /* <DEDUP_REMOVED lines=40> */
.L_x_1061:
[----:B------:R-:W-:Y:S05]  /*13c0*/  BSYNC B0 ;  /* 0x0000000000007941 */ /* 0x000fea0003800000 */
.L_x_1060:
[----:B------:R-:W-:Y:S01]  /*13d0*/  ISETP.GE.AND P0, PT, R10, UR29, PT ;  /* 0x0000001d0a007c0c */ /* 0x000fe2000bf06270 */
[----:B------:R-:W-:Y:S01]  /*13e0*/  ULEA UR10, UR15, UR28, 0x6 ;  /* 0x0000001c0f0a7291 */ /* 0x000fe2000f8e303f */
[----:B------:R-:W-:Y:S01]  /*13f0*/  IMAD R81, R165, UR16, R22 ;  /* 0x00000010a5517c24 */ /* 0x000fe2000f8e0216 */
[----:B------:R-:W-:Y:S01]  /*1400*/  UIMAD UR28, UR25, -0x40, UR24 ;  /* 0xffffffc0191c78a4 */ /* 0x000fe2000f8e0218 */
[----:B------:R-:W-:Y:S01]  /*1410*/  BSSY B0, `(.L_x_1062) ;  /* 0x000002a000007945 */ /* 0x000fe20003800000 */
[----:B------:R-:W-:-:S06]  /*1420*/  UIADD3 UR10, UR10, -0x40, URZ ;  /* 0xffffffc00a0a7890 */ /* 0x000fcc000fffe03f */
[----:B------:R-:W-:Y:S02]  /*1430*/  IADD3 R84, P5, R81, UR10, RZ ;  /* 0x0000000a51547c10 */ /* 0x000fe4000ffbe0ff */
[----:B-12---:R-:W-:Y:S01]  /*1440*/  MOV R2, UR10 ;  /* 0x0000000a00027c02 */ /* 0x006fe20008000f00 */
[----:B------:R-:W-:Y:S10]  /*1450*/  @P0 BRA `(.L_x_1063) ;  /* 0x0000000000940947 */ /* 0x000ff40003800000 */
        /* <DEDUP_REMOVED lines=12> */
[----:B------:R2:W-:Y:S06]  /*1520*/  @P3 STS.128 [R162+0x800], RZ ;  /* 0x000800ffa2003388 */ /* 0x0005ec0000000c00 */
[----:B------:R-:W3:Y:S01]  /*1530*/  @!P2 LDC.64 R4, c[0x0][0x210] ;  /* 0x00008400ff04ab82 */ /* 0x000ee20000000a00 */
[----:B-1----:R-:W-:Y:S01]  /*1540*/  @!P3 LEA R18, P4, R20, R6, 0x1 ;  /* 0x000000061412b211 */ /* 0x002fe200078808ff */
[----:B------:R-:W-:-:S05]  /*1550*/  IMAD.IADD R6, R21, 0x1, R3 ;  /* 0x0000000115067824 */ /* 0x000fca00078e0203 */
        /* <DEDUP_REMOVED lines=21> */
.L_x_1063:
[----:B------:R-:W-:Y:S05]  /*16b0*/  BSYNC B0 ;  /* 0x0000000000007941 */ /* 0x000fea0003800000 */
.L_x_1062:
        /* <DEDUP_REMOVED lines=11> */
[----:B--2---:R-:W-:Y:S01]  /*1770*/  IADD3 R18, R21, UR10, RZ ;  /* 0x0000000a15127c10 */ /* 0x004fe2000fffe0ff */
        /* <DEDUP_REMOVED lines=32> */
.L_x_1065:
[----:B------:R-:W-:Y:S05]  /*1980*/  BSYNC B0 ;  /* 0x0000000000007941 */ /* 0x000fea0003800000 */
.L_x_1064:
        /* <DEDUP_REMOVED lines=12> */
[----:B-12---:R-:W1:Y:S01]  /*1a50*/  @!P2 LDC.64 R4, c[0x0][0x218] ;  /* 0x00008600ff04ab82 */ /* 0x006e620000000a00 */
        /* <DEDUP_REMOVED lines=22> */
.L_x_1067:
[----:B------:R-:W-:Y:S05]  /*1bc0*/  BSYNC B0 ;  /* 0x0000000000007941 */ /* 0x000fea0003800000 */
.L_x_1066:
        /* <DEDUP_REMOVED lines=10> */
[----:B------:R-:W-:Y:S01]  /*1c70*/  LEA.HI R14, R14, R85, RZ, 0x4 ;  /* 0x000000550e0e7211 */ /* 0x000fe200078f20ff */
[----:B------:R-:W-:Y:S01]  /*1c80*/  @UP1 ULEA UR10, UP0, UR18, UR10, 0x2 ;  /* 0x0000000a120a1291 */ /* 0x000fe2000f80103f */
[----:B------:R-:W-:Y:S01]  /*1c90*/  ISETP.GE.AND P1, PT, R16, UR28, PT ;  /* 0x0000001c10007c0c */ /* 0x000fe2000bf26270 */
[----:B------:R-:W-:Y:S01]  /*1ca0*/  @UP1 UIADD3 UR9, UR19, UR9, URZ ;  /* 0x0000000913091290 */ /* 0x000fe2000fffe03f */
[----:B------:R-:W-:Y:S01]  /*1cb0*/  LOP3.LUT R12, R12, 0xfffffff8, RZ, 0xc0, !PT ;  /* 0xfffffff80c0c7812 */ /* 0x000fe200078ec0ff */
[----:B------:R-:W-:-:S04]  /*1cc0*/  DEPBAR.LE SB0, 0x0 ;  /* 0x000080000000791a */ /* 0x000fc80000000000 */
[----:B------:R-:W-:Y:S01]  /*1cd0*/  @UP1 ULEA.HI.X UR11, UR18, UR11, UR9, 0x2, UP0 ;  /* 0x0000000b120b1291 */ /* 0x000fe200080f1409 */
[----:B-1234-:R-:W-:Y:S01]  /*1ce0*/  IMAD.U32 R4, RZ, RZ, UR10 ;  /* 0x0000000aff047e24 */ /* 0x01efe2000f8e00ff */
[----:B------:R-:W-:Y:S01]  /*1cf0*/  LEA R15, R86, UR21, 0x4 ;  /* 0x00000015560f7c11 */ /* 0x000fe2000f8e20ff */
[----:B------:R-:W-:-:S03]  /*1d00*/  @UP1 ULDC UR8, c[0x0][0x2e8] ;  /* 0x0000ba0000081ab9 */ /* 0x000fc60000000800 */
[----:B------:R-:W-:-:S05]  /*1d10*/  IMAD.U32 R5, RZ, RZ, UR11 ;  /* 0x0000000bff057e24 */ /* 0x000fca000f8e00ff */
[----:B------:R1:W2:Y:S01]  /*1d20*/  @P0 LDG.E R4, desc[UR22][R4.64] ;  /* 0x0000001604040981 */ /* 0x0002a2000c1e1900 */
[----:B------:R-:W-:Y:S01]  /*1d30*/  LOP3.LUT R88, R14, 0xfffffff0, RZ, 0xc0, !PT ;  /* 0xfffffff00e587812 */ /* 0x000fe200078ec0ff */
[C---:B------:R-:W-:Y:S01]  /*1d40*/  IMAD.IADD R7, R85.reuse, 0x1, -R12 ;  /* 0x0000000155077824 */ /* 0x040fe200078e0a0c */
[----:B------:R-:W-:Y:S01]  /*1d50*/  SHF.R.S32.HI R3, RZ, 0x4, R14 ;  /* 0x00000004ff037819 */ /* 0x000fe2000001140e */
[----:B------:R-:W-:Y:S01]  /*1d60*/  BAR.SYNC.DEFER_BLOCKING 0x0 ;  /* 0x0000000000007b1d */ /* 0x000fe20000010000 */
[----:B------:R-:W-:Y:S01]  /*1d70*/  ISETP.GE.AND P6, PT, R10, UR28, PT ;  /* 0x0000001c0a007c0c */ /* 0x000fe2000bfc6270 */
[----:B------:R-:W-:Y:S01]  /*1d80*/  IMAD.IADD R88, R85, 0x1, -R88 ;  /* 0x0000000155587824 */ /* 0x000fe200078e0a58 */
[----:B------:R-:W-:Y:S01]  /*1d90*/  LEA.HI R14, R14, R3, RZ, 0x1 ;  /* 0x000000030e0e7211 */ /* 0x000fe200078f08ff */
[----:B------:R-:W-:Y:S01]  /*1da0*/  IMAD.SHL.U32 R9, R9, 0x8, RZ ;  /* 0x0000000809097824 */ /* 0x000fe200078e00ff */
[----:B------:R-:W-:Y:S01]  /*1db0*/  IADD3 R80, R15, 0x1, R8 ;  /* 0x000000010f507810 */ /* 0x000fe20007ffe008 */
[----:B------:R-:W-:Y:S01]  /*1dc0*/  USHF.L.U64.HI UR10, UR6, 0x6, UR7 ;  /* 0x00000006060a7899 */ /* 0x000fe20008010207 */
[-C--:B------:R-:W-:Y:S01]  /*1dd0*/  LEA.HI R16, R88, R88.reuse, RZ, 0x1 ;  /* 0x0000005858107211 */ /* 0x080fe200078f08ff */
[----:B------:R-:W-:Y:S01]  /*1de0*/  USHF.L.U32 UR11, UR6, 0x6, URZ ;  /* 0x00000006060b7899 */ /* 0x000fe2000800063f */
[----:B------:R-:W-:Y:S01]  /*1df0*/  SHF.R.S32.HI R13, RZ, 0x1f, R88 ;  /* 0x0000001fff0d7819 */ /* 0x000fe20000011458 */
[----:B------:R-:W-:Y:S01]  /*1e00*/  UIMAD UR9, UR10, UR25, URZ ;  /* 0x000000190a0972a4 */ /* 0x000fe2000f8e023f */
[----:B------:R-:W-:Y:S01]  /*1e10*/  LOP3.LUT R10, R14, 0xfffffffe, RZ, 0xc0, !PT ;  /* 0xfffffffe0e0a7812 */ /* 0x000fe200078ec0ff */
[----:B------:R-:W-:Y:S01]  /*1e20*/  IMAD.IADD R135, R133, 0x1, R135 ;  /* 0x0000000185877824 */ /* 0x000fe200078e0287 */
[----:B------:R-:W-:Y:S01]  /*1e30*/  LEA.HI R6, R13, R88, RZ, 0x3 ;  /* 0x000000580d067211 */ /* 0x000fe200078f18ff */
[----:B------:R-:W-:Y:S01]  /*1e40*/  IMAD.MOV.U32 R134, RZ, RZ, R132 ;  /* 0x000000ffff867224 */ /* 0x000fe200078e0084 */
[----:B------:R-:W-:Y:S01]  /*1e50*/  LEA.HI R12, R7, R7, RZ, 0x1 ;  /* 0x00000007070c7211 */ /* 0x000fe200078f08ff */
[----:B------:R-:W-:Y:S01]  /*1e60*/  IMAD.IADD R10, R3, 0x1, -R10 ;  /* 0x00000001030a7824 */ /* 0x000fe200078e0a0a */
[----:B------:R-:W-:Y:S01]  /*1e70*/  UIMAD UR9, UR5, UR11, UR9 ;  /* 0x0000000b050972a4 */ /* 0x000fe2000f8e0209 */
[----:B------:R-:W-:Y:S01]  /*1e80*/  IMAD.SHL.U32 R6, R6, 0x20, RZ ;  /* 0x0000002006067824 */ /* 0x000fe200078e00ff */
[----:B------:R-:W-:Y:S01]  /*1e90*/  SHF.R.S32.HI R3, RZ, 0x1, R12 ;  /* 0x00000001ff037819 */ /* 0x000fe2000001140c */
[----:B------:R-:W-:Y:S01]  /*1ea0*/  BSSY B0, `(.L_x_1068) ;  /* 0x000004a000007945 */ /* 0x000fe20003800000 */
[----:B-1----:R-:W-:-:S02]  /*1eb0*/  LOP3.LUT R5, R16, 0x7fffffe, RZ, 0xc0, !PT ;  /* 0x07fffffe10057812 */ /* 0x002fc400078ec0ff */
[----:B------:R-:W-:Y:S01]  /*1ec0*/  LOP3.LUT R12, R12, 0x7fffffe, RZ, 0xc0, !PT ;  /* 0x07fffffe0c0c7812 */ /* 0x000fe200078ec0ff */
[----:B------:R-:W-:Y:S01]  /*1ed0*/  IMAD.SHL.U32 R14, R3, 0x40, RZ ;  /* 0x00000040030e7824 */ /* 0x000fe200078e00ff */
[----:B------:R1:W-:Y:S01]  /*1ee0*/  @P1 STS [R162+0x6000], RZ ;  /* 0x006000ffa2001388 */ /* 0x0003e20000000800 */
[----:B------:R-:W-:Y:S01]  /*1ef0*/  IMAD.IADD R88, R88, 0x1, -R5 ;  /* 0x0000000158587824 */ /* 0x000fe200078e0a05 */
[----:B------:R-:W-:Y:S01]  /*1f00*/  SHF.R.S32.HI R5, RZ, 0x1, R16 ;  /* 0x00000001ff057819 */ /* 0x000fe20000011410 */
[----:B------:R-:W-:Y:S01]  /*1f10*/  IMAD.IADD R15, R7, 0x1, -R12 ;  /* 0x00000001070f7824 */ /* 0x000fe200078e0a0c */
[----:B------:R-:W-:Y:S01]  /*1f20*/  SHF.R.S32.HI R16, RZ, 0x1f, R16 ;  /* 0x0000001fff107819 */ /* 0x000fe20000011410 */
[----:B------:R1:W-:Y:S01]  /*1f30*/  @P1 STS [R162+0x6004], RZ ;  /* 0x006004ffa2001388 */ /* 0x0003e20000000800 */
[----:B------:R-:W-:Y:S01]  /*1f40*/  LOP3.LUT R14, R14, 0xc0, RZ, 0xc0, !PT ;  /* 0x000000c00e0e7812 */ /* 0x000fe200078ec0ff */
[----:B------:R-:W-:Y:S01]  /*1f50*/  IMAD R128, R10, 0x8, R15 ;  /* 0x000000080a807824 */ /* 0x000fe200078e020f */
[----:B------:R-:W-:Y:S01]  /*1f60*/  LEA.HI R13, R16, R5, RZ, 0x2 ;  /* 0x00000005100d7211 */ /* 0x000fe200078f10ff */
[----:B------:R1:W-:Y:S01]  /*1f70*/  @P1 STS.64 [R162+0x6008], RZ ;  /* 0x006008ffa2001388 */ /* 0x0003e20000000a00 */
[----:B------:R-:W-:Y:S01]  /*1f80*/  LOP3.LUT R9, R14, 0x8, R9, 0xf8, !PT ;  /* 0x000000080e097812 */ /* 0x000fe200078ef809 */
[----:B------:R-:W-:Y:S01]  /*1f90*/  IMAD.SHL.U32 R10, R10, 0x8, RZ ;  /* 0x000000080a0a7824 */ /* 0x000fe200078e00ff */
[----:B------:R-:W-:Y:S01]  /*1fa0*/  LOP3.LUT R8, R13, 0xfffffffc, RZ, 0xc0, !PT ;  /* 0xfffffffc0d087812 */ /* 0x000fe200078ec0ff */
[----:B------:R1:W-:Y:S01]  /*1fb0*/  @P1 STS.128 [R162+0x7000], RZ ;  /* 0x007000ffa2001388 */ /* 0x0003e20000000c00 */
[----:B------:R-:W-:Y:S01]  /*1fc0*/  SHF.R.U32.HI R14, RZ, 0x3, R14 ;  /* 0x00000003ff0e7819 */ /* 0x000fe2000001160e */
[----:B------:R-:W-:Y:S01]  /*1fd0*/  IMAD.U32 R13, RZ, RZ, UR24 ;  /* 0x00000018ff0d7e24 */ /* 0x000fe2000f8e00ff */
[----:B------:R-:W-:Y:S01]  /*1fe0*/  LOP3.LUT R87, R6, 0xffffff00, RZ, 0xc0, !PT ;  /* 0xffffff0006577812 */ /* 0x000fe200078ec0ff */
[----:B------:R-:W-:Y:S01]  /*1ff0*/  IMAD.IADD R8, R5, 0x1, -R8 ;  /* 0x0000000105087824 */ /* 0x000fe200078e0a08 */
[----:B------:R-:W-:Y:S01]  /*2000*/  LOP3.LUT R7, R9, R14, RZ, 0x3c, !PT ;  /* 0x0000000e09077212 */ /* 0x000fe200078e3cff */
[----:B------:R-:W2:Y:S01]  /*2010*/  @P0 MUFU.RCP R5, UR8 ;  /* 0x0000000800050d08 */ /* 0x000ea20008001000 */
[----:B------:R1:W-:Y:S01]  /*2020*/  @P1 STS.128 [R162+0x8000], RZ ;  /* 0x008000ffa2001388 */ /* 0x0003e20000000c00 */
[----:B------:R-:W-:Y:S01]  /*2030*/  IMAD.SHL.U32 R9, R8, 0x40, RZ ;  /* 0x0000004008097824 */ /* 0x000fe200078e00ff */
[----:B------:R-:W-:Y:S01]  /*2040*/  IADD3 R80, R13, -UR14, R80 ;  /* 0x8000000e0d507c10 */ /* 0x000fe2000fffe050 */
[----:B------:R-:W-:-:S02]  /*2050*/  IMAD R129, R86, 0x200, R87 ;  /* 0x0000020056817824 */ /* 0x000fc400078e0257 */
[----:B------:R-:W-:Y:S01]  /*2060*/  IMAD.WIDE.U32 R12, R11, UR11, R134 ;  /* 0x0000000b0b0c7c25 */ /* 0x000fe2000f8e0086 */
[----:B------:R-:W-:-:S03]  /*2070*/  LOP3.LUT R9, R9, 0xc0, RZ, 0xc0, !PT ;  /* 0x000000c009097812 */ /* 0x000fc600078ec0ff */
[----:B------:R-:W-:Y:S01]  /*2080*/  VIADD R80, R80, UR17 ;  /* 0x0000001150507c36 */ /* 0x000fe20008000000 */
[----:B------:R-:W-:Y:S01]  /*2090*/  LOP3.LUT R10, R9, 0x8, R10, 0xf8, !PT ;  /* 0x00000008090a7812 */ /* 0x000fe200078ef80a */
[----:B------:R-:W-:Y:S01]  /*20a0*/  IMAD R129, R88, 0x20, R129 ;  /* 0x0000002058817824 */ /* 0x000fe200078e0281 */
[----:B------:R-:W-:Y:S01]  /*20b0*/  SHF.R.U32.HI R9, RZ, 0x3, R9 ;  /* 0x00000003ff097819 */ /* 0x000fe20000011609 */
[----:B------:R-:W-:Y:S01]  /*20c0*/  UMOV UR17, URZ ;  /* 0x0000003f00117c82 */ /* 0x000fe20008000000 */
[----:B------:R-:W-:Y:S02]  /*20d0*/  IMAD.U32 R128, R128, 0x20, R7 ;  /* 0x0000002080807824 */ /* 0x000fe400078e0007 */
[----:B------:R-:W-:Y:S01]  /*20e0*/  LOP3.LUT R82, R10, R9, RZ, 0x3c, !PT ;  /* 0x000000090a527212 */ /* 0x000fe200078e3cff */
[----:B------:R-:W-:-:S04]  /*20f0*/  VIADD R10, R13, UR9 ;  /* 0x000000090d0a7c36 */ /* 0x000fc80008000000 */
[----:B------:R-:W-:Y:S02]  /*2100*/  IMAD.IADD R129, R82, 0x1, R129 ;  /* 0x0000000152817824 */ /* 0x000fe400078e0281 */
[----:B--2---:R-:W-:-:S05]  /*2110*/  @P0 FMUL.FTZ R4, R4, R5 ;  /* 0x0000000504040220 */ /* 0x004fca0000410000 */
[----:B------:R-:W-:-:S13]  /*2120*/  @P0 R2UR UR8, R4 ;  /* 0x00000000040802ca */ /* 0x000fda00000e0000 */
        /* <DEDUP_REMOVED lines=33> */
.L_x_1069:
[----:B------:R-:W-:Y:S05]  /*2340*/  BSYNC B0 ;  /* 0x0000000000007941 */ /* 0x000fea0003800000 */
.L_x_1068:
        /* <DEDUP_REMOVED lines=40> */
.L_x_1071:
[----:B------:R-:W-:Y:S05]  /*25d0*/  BSYNC B0 ;  /* 0x0000000000007941 */ /* 0x000fea0003800000 */
.L_x_1070:
[----:B------:R-:W-:Y:S01]  /*25e0*/  LDSM.16.M88.4 R64, [R129] ;  /* 0x000000008140783b */ /* 0x000fe20000000200 */
[----:B-12-4-:R-:W-:Y:S01]  /*25f0*/  IMAD.MOV.U32 R5, RZ, RZ, 0x10 ;  /* 0x00000010ff057424 */ /* 0x016fe200078e00ff */
[----:B------:R-:W-:Y:S01]  /*2600*/  LOP3.LUT P1, RZ, R8, 0x2, RZ, 0xc0, !PT ;  /* 0x0000000208ff7812 */ /* 0x000fe2000782c0ff */
[----:B------:R-:W-:Y:S01]  /*2610*/  IMAD.SHL.U32 R172, R85, 0x2, RZ ;  /* 0x0000000255ac7824 */ /* 0x000fe200078e00ff */
[----:B------:R-:W1:Y:S01]  /*2620*/  LDSM.16.M88.4 R36, [R128+0x3000] ;  /* 0x003000008024783b */ /* 0x000e620000000200 */
[----:B------:R-:W-:Y:S01]  /*2630*/  LOP3.LUT P0, RZ, R3, 0x2, RZ, 0xc0, !PT ;  /* 0x0000000203ff7812 */ /* 0x000fe2000780c0ff */
[----:B------:R-:W-:Y:S01]  /*2640*/  IMAD.U32 R137, RZ, RZ, UR24 ;  /* 0x00000018ff897e24 */ /* 0x000fe2000f8e00ff */
[C---:B------:R-:W-:Y:S01]  /*2650*/  SEL R3, R5.reuse, 0xfffffff0, !P1 ;  /* 0xfffffff005037807 */ /* 0x040fe20004800000 */
[----:B------:R-:W2:Y:S01]  /*2660*/  LDSM.16.M88.4 R20, [R128+0x3800] ;  /* 0x003800008014783b */ /* 0x000ea20000000200 */
[----:B------:R-:W-:Y:S01]  /*2670*/  SEL R5, R5, 0xfffffff0, !P0 ;  /* 0xfffffff005057807 */ /* 0x000fe20004000000 */
[----:B------:R-:W-:Y:S01]  /*2680*/  UISETP.GE.AND UP0, UPT, UR15, 0x2, UPT ;  /* 0x000000020f00788c */ /* 0x000fe2000bf06270 */
[----:B------:R-:W-:Y:S01]  /*2690*/  LOP3.LUT R172, R172, 0x6, RZ, 0xc0, !PT ;  /* 0x00000006acac7812 */ /* 0x000fe200078ec0ff */
[----:B------:R-:W4:Y:S01]  /*26a0*/  LDSM.16.M88.4 R28, [R128+0x3400] ;  /* 0x00340000801c783b */ /* 0x000f220000000200 */
[----:B------:R-:W-:Y:S01]  /*26b0*/  IMAD R127, R3, 0x2, R129 ;  /* 0x00000002037f7824 */ /* 0x000fe200078e0281 */
[----:B------:R-:W-:Y:S01]  /*26c0*/  SHF.R.S32.HI R97, RZ, 0x1f, R81 ;  /* 0x0000001fff617819 */ /* 0x000fe20000011451 */
[----:B------:R-:W-:Y:S01]  /*26d0*/  IMAD R125, R5, 0x2, R128 ;  /* 0x00000002057d7824 */ /* 0x000fe200078e0280 */
[----:B------:R-:W5:Y:S01]  /*26e0*/  LDSM.16.M88.4 R44, [R128+0x3c00] ;  /* 0x003c0000802c783b */ /* 0x000f620000000200 */
[----:B------:R-:W-:Y:S01]  /*26f0*/  VIADDMNMX R137, R80, 0x8, R137, PT ;  /* 0x0000000850897846 */ /* 0x000fe20003800189 */
[----:B------:R-:W-:Y:S01]  /*2700*/  IMAD R87, R88, 0x20, R87 ;  /* 0x0000002058577824 */ /* 0x000fe200078e0257 */
[----:B------:R-:W-:Y:S01]  /*2710*/  VIMNMX R142, R80, UR24, PT ;  /* 0x00000018508e7c48 */ /* 0x000fe2000bfe0100 */
[----:B------:R-:W-:Y:S01]  /*2720*/  LDSM.16.M88.4 R60, [R127] ;  /* 0x000000007f3c783b */ /* 0x000fe20000000200 */
[----:B------:R-:W-:Y:S01]  /*2730*/  LEA.HI.X.SX32 R97, R2, R97, 0x1, P5 ;  /* 0x0000006102617211 */ /* 0x000fe200028f0eff */
[----:B------:R-:W-:Y:S01]  /*2740*/  UIADD3 UR19, UR27, 0x646e171e, URZ ;  /* 0x646e171e1b137890 */ /* 0x000fe2000fffe03f */
[----:B------:R-:W-:Y:S01]  /*2750*/  IMAD R136, R83, 0x4, R86 ;  /* 0x0000000453887824 */ /* 0x000fe200078e0256 */
[----:B------:R-:W3:Y:S01]  /*2760*/  LDSM.16.M88.4 R12, [R125+0x3000] ;  /* 0x003000007d0c783b */ /* 0x000ee20000000200 */
[----:B------:R-:W-:Y:S01]  /*2770*/  UIADD3 UR18, UR26, -0x4ab325aa, URZ ;  /* 0xb54cda561a127890 */ /* 0x000fe2000fffe03f */
[----:B------:R-:W-:-:S02]  /*2780*/  UMOV UR38, UR25 ;  /* 0x0000001900267c82 */ /* 0x000fc40008000000 */
[----:B------:R-:W3:Y:S04]  /*2790*/  LDSM.16.M88.4 R4, [R125+0x3800] ;  /* 0x003800007d04783b */ /* 0x000ee80000000200 */
[----:B------:R-:W3:Y:S04]  /*27a0*/  LDSM.16.M88.4 R8, [R125+0x3400] ;  /* 0x003400007d08783b */ /* 0x000ee80000000200 */
[----:B------:R-:W3:Y:S04]  /*27b0*/  LDSM.16.M88.4 R72, [R125+0x3c00] ;  /* 0x003c00007d48783b */ /* 0x000ee80000000200 */
[----:B------:R-:W-:Y:S01]  /*27c0*/  LDSM.16.M88.4 R16, [R129+0x1000] ;  /* 0x001000008110783b */ /* 0x000fe20000000200 */
[C---:B-1----:R-:W-:Y:S03]  /*27d0*/  HMMA.16816.F32.BF16 R40, R64.reuse, R36, RZ ;  /* 0x000000244028723c */ /* 0x042fe600000418ff */
[----:B------:R-:W1:Y:S04]  /*27e0*/  LDSM.16.M88.4 R56, [R128+0x4000] ;  /* 0x004000008038783b */ /* 0x000e680000000200 */
[----:B------:R-:W1:Y:S01]  /*27f0*/  LDSM.16.M88.4 R48, [R128+0x4800] ;  /* 0x004800008030783b */ /* 0x000e620000000200 */
[C---:B------:R-:W-:Y:S03]  /*2800*/  HMMA.16816.F32.BF16 R36, R64.reuse, R38, RZ ;  /* 0x000000264024723c */ /* 0x040fe600000418ff */
[----:B------:R-:W1:Y:S03]  /*2810*/  LDSM.16.M88.4 R52, [R128+0x4400] ;  /* 0x004400008034783b */ /* 0x000e660000000200 */
[C---:B--2---:R-:W-:Y:S01]  /*2820*/  HMMA.16816.F32.BF16 R24, R64.reuse, R20, RZ ;  /* 0x000000144018723c */ /* 0x044fe200000418ff */
[----:B------:R-:W-:Y:S04]  /*2830*/  LDSM.16.M88.4 R76, [R127+0x1000] ;  /* 0x001000007f4c783b */ /* 0x000fe80000000200 */
[----:B------:R-:W0:Y:S01]  /*2840*/  LDGDEPBAR ;  /* 0x00000000000079af */ /* 0x000e220000000000 */
[C---:B----4-:R-:W-:Y:S06]  /*2850*/  HMMA.16816.F32.BF16 R32, R64.reuse, R28, RZ ;  /* 0x0000001c4020723c */ /* 0x050fec00000418ff */
[C---:B------:R-:W-:Y:S06]  /*2860*/  HMMA.16816.F32.BF16 R28, R64.reuse, R30, RZ ;  /* 0x0000001e401c723c */ /* 0x040fec00000418ff */
[C---:B------:R-:W-:Y:S06]  /*2870*/  HMMA.16816.F32.BF16 R20, R64.reuse, R22, RZ ;  /* 0x000000164014723c */ /* 0x040fec00000418ff */
[C---:B-----5:R-:W-:Y:S06]  /*2880*/  HMMA.16816.F32.BF16 R68, R64.reuse, R44, RZ ;  /* 0x0000002c4044723c */ /* 0x060fec00000418ff */
[----:B------:R-:W-:Y:S01]  /*2890*/  HMMA.16816.F32.BF16 R64, R64, R46, RZ ;  /* 0x0000002e4040723c */ /* 0x000fe200000418ff */
[----:B------:R-:W2:Y:S05]  /*28a0*/  LDSM.16.M88.4 R44, [R128+0x4c00] ;  /* 0x004c0000802c783b */ /* 0x000eaa0000000200 */
[C---:B---3--:R-:W-:Y:S06]  /*28b0*/  HMMA.16816.F32.BF16 R40, R60.reuse, R12, R40 ;  /* 0x0000000c3c28723c */ /* 0x048fec0000041828 */
[C---:B------:R-:W-:Y:S01]  /*28c0*/  HMMA.16816.F32.BF16 R36, R60.reuse, R14, R36 ;  /* 0x0000000e3c24723c */ /* 0x040fe20000041824 */
        /* <DEDUP_REMOVED lines=15> */
[C---:B------:R-:W-:Y:S06]  /*29c0*/  HMMA.16816.F32.BF16 R32, R16.reuse, R52, R32 ;  /* 0x000000341020723c */ /* 0x040fec0000041820 */
[C---:B------:R-:W-:Y:S01]  /*29d0*/  HMMA.16816.F32.BF16 R28, R16.reuse, R54, R28 ;  /* 0x00000036101c723c */ /* 0x040fe2000004181c */
[----:B------:R-:W-:Y:S05]  /*29e0*/  LDSM.16.M88.4 R52, [R128+0x5400] ;  /* 0x005400008034783b */ /* 0x000fea0000000200 */
[C---:B------:R-:W-:Y:S01]  /*29f0*/  HMMA.16816.F32.BF16 R20, R16.reuse, R50, R20 ;  /* 0x000000321014723c */ /* 0x040fe20000041814 */
[----:B------:R-:W1:Y:S05]  /*2a00*/  LDSM.16.M88.4 R48, [R128+0x5800] ;  /* 0x005800008030783b */ /* 0x000e6a0000000200 */
[C---:B--2---:R-:W-:Y:S06]  /*2a10*/  HMMA.16816.F32.BF16 R68, R16.reuse, R44, R68 ;  /* 0x0000002c1044723c */ /* 0x044fec0000041844 */
[----:B------:R-:W-:Y:S01]  /*2a20*/  HMMA.16816.F32.BF16 R64, R16, R46, R64 ;  /* 0x0000002e1040723c */ /* 0x000fe20000041840 */
[----:B------:R-:W2:Y:S04]  /*2a30*/  LDSM.16.M88.4 R44, [R128+0x5c00] ;  /* 0x005c0000802c783b */ /* 0x000ea80000000200 */
[----:B------:R-:W-:Y:S01]  /*2a40*/  LDSM.16.M88.4 R16, [R125+0x5000] ;  /* 0x005000007d10783b */ /* 0x000fe20000000200 */
[C---:B---3--:R-:W-:Y:S06]  /*2a50*/  HMMA.16816.F32.BF16 R40, R76.reuse, R12, R40 ;  /* 0x0000000c4c28723c */ /* 0x048fec0000041828 */
[C---:B------:R-:W-:Y:S01]  /*2a60*/  HMMA.16816.F32.BF16 R36, R76.reuse, R14, R36 ;  /* 0x0000000e4c24723c */ /* 0x040fe20000041824 */
[----:B------:R-:W-:Y:S05]  /*2a70*/  LDSM.16.M88.4 R12, [R125+0x5400] ;  /* 0x005400007d0c783b */ /* 0x000fea0000000200 */
[C---:B----4-:R-:W-:Y:S06]  /*2a80*/  HMMA.16816.F32.BF16 R24, R76.reuse, R4, R24 ;  /* 0x000000044c18723c */ /* 0x050fec0000041818 */
[C---:B------:R-:W-:Y:S06]  /*2a90*/  HMMA.16816.F32.BF16 R32, R76.reuse, R8, R32 ;  /* 0x000000084c20723c */ /* 0x040fec0000041820 */
[C---:B------:R-:W-:Y:S01]  /*2aa0*/  HMMA.16816.F32.BF16 R28, R76.reuse, R10, R28 ;  /* 0x0000000a4c1c723c */ /* 0x040fe2000004181c */
[----:B------:R-:W3:Y:S05]  /*2ab0*/  LDSM.16.M88.4 R8, [R127+0x2000] ;  /* 0x002000007f08783b */ /* 0x000eea0000000200 */
[C---:B------:R-:W-:Y:S01]  /*2ac0*/  HMMA.16816.F32.BF16 R20, R76.reuse, R6, R20 ;  /* 0x000000064c14723c */ /* 0x040fe20000041814 */
[----:B------:R-:W4:Y:S05]  /*2ad0*/  LDSM.16.M88.4 R4, [R125+0x5800] ;  /* 0x005800007d04783b */ /* 0x000f2a0000000200 */
[C---:B-----5:R-:W-:Y:S06]  /*2ae0*/  HMMA.16816.F32.BF16 R68, R76.reuse, R72, R68 ;  /* 0x000000484c44723c */ /* 0x060fec0000041844 */
[----:B------:R-:W-:Y:S06]  /*2af0*/  HMMA.16816.F32.BF16 R64, R76, R74, R64 ;  /* 0x0000004a4c40723c */ /* 0x000fec0000041840 */
[C---:B-1----:R-:W-:Y:S06]  /*2b00*/  HMMA.16816.F32.BF16 R40, R60.reuse, R56, R40 ;  /* 0x000000383c28723c */ /* 0x042fec0000041828 */
[C---:B------:R-:W-:Y:S06]  /*2b10*/  HMMA.16816.F32.BF16 R36, R60.reuse, R58, R36 ;  /* 0x0000003a3c24723c */ /* 0x040fec0000041824 */
[C---:B------:R-:W-:Y:S06]  /*2b20*/  HMMA.16816.F32.BF16 R24, R60.reuse, R48, R24 ;  /* 0x000000303c18723c */ /* 0x040fec0000041818 */
[C---:B------:R-:W-:Y:S06]  /*2b30*/  HMMA.16816.F32.BF16 R32, R60.reuse, R52, R32 ;  /* 0x000000343c20723c */ /* 0x040fec0000041820 */
[----:B------:R-:W-:Y:S01]  /*2b40*/  HMMA.16816.F32.BF16 R52, R60, R54, R28 ;  /* 0x000000363c34723c */ /* 0x000fe2000004181c */
[----:B------:R-:W1:Y:S01]  /*2b50*/  LDSM.16.M88.4 R28, [R125+0x5c00] ;  /* 0x005c00007d1c783b */ /* 0x000e620000000200 */
[----:B------:R-:W-:-:S04]  /*2b60*/  DEPBAR.LE SB0, 0x0 ;  /* 0x000080000000791a */ /* 0x000fc80000000000 */
[C---:B------:R-:W-:Y:S06]  /*2b70*/  HMMA.16816.F32.BF16 R20, R60.reuse, R50, R20 ;  /* 0x000000323c14723c */ /* 0x040fec0000041814 */
[C---:B--2---:R-:W-:Y:S06]  /*2b80*/  HMMA.16816.F32.BF16 R68, R60.reuse, R44, R68 ;  /* 0x0000002c3c44723c */ /* 0x044fec0000041844 */
[----:B------:R-:W-:Y:S06]  /*2b90*/  HMMA.16816.F32.BF16 R64, R60, R46, R64 ;  /* 0x0000002e3c40723c */ /* 0x000fec0000041840 */
[C---:B---3--:R-:W-:Y:S06]  /*2ba0*/  HMMA.16816.F32.BF16 R40, R8.reuse, R16, R40 ;  /* 0x000000100828723c */ /* 0x048fec0000041828 */
[C---:B------:R-:W-:Y:S06]  /*2bb0*/  HMMA.16816.F32.BF16 R36, R8.reuse, R18, R36 ;  /* 0x000000120824723c */ /* 0x040fec0000041824 */
[C---:B----4-:R-:W-:Y:S06]  /*2bc0*/  HMMA.16816.F32.BF16 R24, R8.reuse, R4, R24 ;  /* 0x000000040818723c */ /* 0x050fec0000041818 */
[----:B------:R-:W-:Y:S01]  /*2bd0*/  HMMA.16816.F32.BF16 R32, R8, R12, R32 ;  /* 0x0000000c0820723c */ /* 0x000fe20000041820 */
[----:B------:R-:W-:-:S02]  /*2be0*/  IMAD.U32 R5, RZ, RZ, UR25 ;  /* 0x00000019ff057e24 */ /* 0x000fc4000f8e00ff */
[----:B------:R-:W-:-:S03]  /*2bf0*/  IMAD.IADD R4, R82, 0x1, R87 ;  /* 0x0000000152047824 */ /* 0x000fc600078e0257 */
[----:B------:R-:W-:Y:S01]  /*2c00*/  HMMA.16816.F32.BF16 R20, R8, R6, R20 ;  /* 0x000000060814723c */ /* 0x000fe20000041814 */
[----:B------:R-:W-:-:S04]  /*2c10*/  IMAD R12, R5, 0x40, R172 ;  /* 0x00000040050c7824 */ /* 0x000fc800078e02ac */
[C---:B------:R-:W-:Y:S01]  /*2c20*/  VIADD R5, R12.reuse, 0x1 ;  /* 0x000000010c057836 */ /* 0x040fe20000000000 */
[C---:B-1----:R-:W-:Y:S01]  /*2c30*/  HMMA.16816.F32.BF16 R68, R8.reuse, R28, R68 ;  /* 0x0000001c0844723c */ /* 0x042fe20000041844 */
[C---:B------:R-:W-:Y:S02]  /*2c40*/  VIADD R6, R12.reuse, 0x8 ;  /* 0x000000080c067836 */ /* 0x040fe40000000000 */
[C---:B------:R-:W-:Y:S01]  /*2c50*/  VIADD R18, R12.reuse, 0x9 ;  /* 0x000000090c127836 */ /* 0x040fe20000000000 */
[C---:B------:R-:W-:Y:S02]  /*2c60*/  ISETP.GE.AND P6, PT, R5.reuse, R142, PT ;  /* 0x0000008e0500720c */ /* 0x040fe40003fc6270 */
[----:B------:R-:W-:Y:S01]  /*2c70*/  ISETP.GE.AND P3, PT, R5, R137, PT ;  /* 0x000000890500720c */ /* 0x000fe20003f66270 */
[----:B------:R-:W-:Y:S01]  /*2c80*/  HMMA.16816.F32.BF16 R64, R8, R30, R64 ;  /* 0x0000001e0840723c */ /* 0x000fe20000041840 */
[----:B------:R-:W-:Y:S01]  /*2c90*/  I2FP.F32.S32 R2, R5 ;  /* 0x0000000500027245 */ /* 0x000fe20000201400 */
[----:B------:R-:W-:Y:S01]  /*2ca0*/  VIADD R28, R12, 0x19 ;  /* 0x000000190c1c7836 */ /* 0x000fe20000000000 */
[----:B------:R-:W-:-:S02]  /*2cb0*/  I2FP.F32.S32 R5, R6 ;  /* 0x0000000600057245 */ /* 0x000fc40000201400 */
[-C--:B------:R-:W-:Y:S01]  /*2cc0*/  ISETP.GE.AND P4, PT, R6, R142.reuse, PT ;  /* 0x0000008e0600720c */ /* 0x080fe20003f86270 */
[----:B------:R-:W-:Y:S01]  /*2cd0*/  HMMA.16816.F32.BF16 R52, R8, R14, R52 ;  /* 0x0000000e0834723c */ /* 0x000fe20000041834 */
[----:B------:R-:W-:Y:S01]  /*2ce0*/  FFMA.FTZ R29, R2, UR17, R41 ;  /* 0x00000011021d7c23 */ /* 0x000fe20008010029 */
[C---:B------:R-:W-:Y:S01]  /*2cf0*/  FFMA.FTZ R7, R5.reuse, UR17, R36 ;  /* 0x0000001105077c23 */ /* 0x040fe20008010024 */
[----:B------:R-:W-:Y:S01]  /*2d00*/  FFMA.FTZ R30, R5, UR17, R38 ;  /* 0x00000011051e7c23 */ /* 0x000fe20008010026 */
[-C--:B------:R-:W-:Y:S01]  /*2d10*/  ISETP.GE.AND P1, PT, R6, R137.reuse, PT ;  /* 0x000000890600720c */ /* 0x080fe20003f26270 */
[----:B------:R-:W-:Y:S01]  /*2d20*/  FFMA.FTZ R2, R2, UR17, R43 ;  /* 0x0000001102027c23 */ /* 0x000fe2000801002b */
[C---:B------:R-:W-:Y:S01]  /*2d30*/  VIADD R5, R12.reuse, 0x10 ;  /* 0x000000100c057836 */ /* 0x040fe20000000000 */
[----:B------:R-:W-:Y:S01]  /*2d40*/  FSEL R29, R29, -INF , !P6 ;  /* 0xff8000001d1d7808 */ /* 0x000fe20007000000 */
[----:B------:R-:W-:Y:S01]  /*2d50*/  VIADD R6, R12, 0x11 ;  /* 0x000000110c067836 */ /* 0x000fe20000000000 */
[-C--:B------:R-:W-:Y:S01]  /*2d60*/  ISETP.GE.AND P0, PT, R18, R142.reuse, PT ;  /* 0x0000008e1200720c */ /* 0x080fe20003f06270 */
[----:B------:R-:W-:Y:S01]  /*2d70*/  VIADD R9, R12, 0x20 ;  /* 0x000000200c097836 */ /* 0x000fe20000000000 */
[-C--:B------:R-:W-:Y:S01]  /*2d80*/  ISETP.GE.AND P5, PT, R18, R137.reuse, PT ;  /* 0x000000891200720c */ /* 0x080fe20003fa6270 */
[C---:B------:R-:W-:Y:S01]  /*2d90*/  VIADD R10, R12.reuse, 0x21 ;  /* 0x000000210c0a7836 */ /* 0x040fe20000000000 */
[C---:B------:R-:W-:Y:S01]  /*2da0*/  ISETP.GE.AND P2, PT, R5.reuse, R142, PT ;  /* 0x0000008e0500720c */ /* 0x040fe20003f46270 */
[C---:B------:R-:W-:Y:S01]  /*2db0*/  VIADD R8, R12.reuse, 0x29 ;  /* 0x000000290c087836 */ /* 0x040fe20000000000 */
[----:B------:R-:W-:Y:S01]  /*2dc0*/  BAR.SYNC.DEFER_BLOCKING 0x0 ;  /* 0x0000000000007b1d */ /* 0x000fe20000010000 */
[----:B------:R-:W-:Y:S01]  /*2dd0*/  ISETP.GE.AND P6, PT, R5, R137, PT ;  /* 0x000000890500720c */ /* 0x000fe20003fc6270 */
[----:B------:R-:W-:Y:S01]  /*2de0*/  VIADD R11, R12, 0x30 ;  /* 0x000000300c0b7836 */ /* 0x000fe20000000000 */
        /* <DEDUP_REMOVED lines=11> */
[----:B------:R-:W-:Y:S01]  /*2ea0*/  VIADD R5, R12, 0x18 ;  /* 0x000000180c057836 */ /* 0x000fe20000000000 */
[----:B------:R-:W-:Y:S01]  /*2eb0*/  FSEL R30, R30, -INF , !P1 ;  /* 0xff8000001e1e7808 */ /* 0x000fe20004800000 */
[C---:B------:R-:W-:Y:S01]  /*2ec0*/  FFMA.FTZ R19, R6.reuse, UR17, R33 ;  /* 0x0000001106137c23 */ /* 0x040fe20008010021 */
[----:B------:R-:W-:Y:S01]  /*2ed0*/  FSEL R101, R37, -INF , !P0 ;  /* 0xff80000025657808 */ /* 0x000fe20004000000 */
[----:B------:R-:W-:Y:S01]  /*2ee0*/  FFMA.FTZ R6, R6, UR17, R35 ;  /* 0x0000001106067c23 */ /* 0x000fe20008010023 */
[----:B------:R-:W-:-:S02]  /*2ef0*/  ISETP.GE.AND P1, PT, R5, R142, PT ;  /* 0x0000008e0500720c */ /* 0x000fc40003f26270 */
[----:B------:R-:W-:Y:S02]  /*2f00*/  ISETP.GE.AND P0, PT, R5, R137, PT ;  /* 0x000000890500720c */ /* 0x000fe40003f06270 */
[----:B------:R-:W-:Y:S02]  /*2f10*/  FSEL R18, R18, -INF , !P5 ;  /* 0xff80000012127808 */ /* 0x000fe40006800000 */
[----:B------:R-:W-:Y:S02]  /*2f20*/  FSEL R99, R32, -INF , !P2 ;  /* 0xff80000020637808 */ /* 0x000fe40005000000 */
[----:B------:R-:W-:Y:S02]  /*2f30*/  FSEL R98, R34, -INF , !P6 ;  /* 0xff80000022627808 */ /* 0x000fe40007000000 */
[----:B------:R-:W-:Y:S02]  /*2f40*/  FSEL R19, R19, -INF , !P3 ;  /* 0xff80000013137808 */ /* 0x000fe40005800000 */
[----:B------:R-:W-:-:S02]  /*2f50*/  I2FP.F32.S32 R5, R5 ;  /* 0x0000000500057245 */ /* 0x000fc40000201400 */
[CC--:B------:R-:W-:Y:S02]  /*2f60*/  ISETP.GE.AND P5, PT, R28.reuse, R142.reuse, PT ;  /* 0x0000008e1c00720c */ /* 0x0c0fe40003fa6270 */
[-C--:B------:R-:W-:Y:S01]  /*2f70*/  ISETP.GE.AND P2, PT, R28, R137.reuse, PT ;  /* 0x000000891c00720c */ /* 0x080fe20003f46270 */
[----:B------:R-:W-:Y:S01]  /*2f80*/  FFMA.FTZ R52, R5, UR17, R52 ;  /* 0x0000001105347c23 */ /* 0x000fe20008010034 */
[----:B------:R-:W-:Y:S01]  /*2f90*/  ISETP.GE.AND P6, PT, R9, R142, PT ;  /* 0x0000008e0900720c */ /* 0x000fe20003fc6270 */
[----:B------:R-:W-:Y:S01]  /*2fa0*/  FFMA.FTZ R54, R5, UR17, R54 ;  /* 0x0000001105367c23 */ /* 0x000fe20008010036 */
[----:B------:R-:W-:Y:S02]  /*2fb0*/  ISETP.GE.AND P3, PT, R9, R137, PT ;  /* 0x000000890900720c */ /* 0x000fe40003f66270 */
[----:B------:R-:W-:Y:S02]  /*2fc0*/  I2FP.F32.S32 R28, R28 ;  /* 0x0000001c001c7245 */ /* 0x000fe40000201400 */
[----:B------:R-:W-:-:S02]  /*2fd0*/  I2FP.F32.S32 R9, R9 ;  /* 0x0000000900097245 */ /* 0x000fc40000201400 */
[----:B------:R-:W-:Y:S01]  /*2fe0*/  FSEL R94, R54, -INF , !P0 ;  /* 0xff800000365e7808 */ /* 0x000fe20004000000 */
[----:B------:R-:W-:Y:S01]  /*2ff0*/  FFMA.FTZ R5, R28, UR17, R53 ;  /* 0x000000111c057c23 */ /* 0x000fe20008010035 */
[----:B------:R-:W-:Y:S01]  /*3000*/  FSEL R6, R6, -INF , !P4 ;  /* 0xff80000006067808 */ /* 0x000fe20006000000 */
[C---:B------:R-:W-:Y:S01]  /*3010*/  FFMA.FTZ R24, R9.reuse, UR17, R24 ;  /* 0x0000001109187c23 */ /* 0x040fe20008010018 */
[----:B------:R-:W-:Y:S01]  /*3020*/  FFMA.FTZ R26, R9, UR17, R26 ;  /* 0x00000011091a7c23 */ /* 0x000fe2000801001a */
[----:B------:R-:W-:Y:S01]  /*3030*/  VIADD R9, R12, 0x28 ;  /* 0x000000280c097836 */ /* 0x000fe20000000000 */
[----:B------:R-:W-:Y:S01]  /*3040*/  FSEL R5, R5, -INF , !P5 ;  /* 0xff80000005057808 */ /* 0x000fe20006800000 */
[----:B------:R-:W-:Y:S01]  /*3050*/  FFMA.FTZ R28, R28, UR17, R55 ;  /* 0x000000111c1c7c23 */ /* 0x000fe20008010037 */
[----:B------:R-:W-:Y:S02]  /*3060*/  FSEL R93, R52, -INF , !P1 ;  /* 0xff800000345d7808 */ /* 0x000fe40004800000 */
[----:B------:R-:W-:-:S02]  /*3070*/  ISETP.GE.AND P0, PT, R9, R142, PT ;  /* 0x0000008e0900720c */ /* 0x000fc40003f06270 */
[----:B------:R-:W-:Y:S02]  /*3080*/  ISETP.GE.AND P5, PT, R9, R137, PT ;  /* 0x000000890900720c */ /* 0x000fe40003fa6270 */
[----:B------:R-:W-:Y:S02]  /*3090*/  I2FP.F32.S32 R9, R9 ;  /* 0x0000000900097245 */ /* 0x000fe40000201400 */
[C---:B------:R-:W-:Y:S02]  /*30a0*/  ISETP.GE.AND P4, PT, R10.reuse, R142, PT ;  /* 0x0000008e0a00720c */ /* 0x040fe40003f86270 */
[----:B------:R-:W-:Y:S01]  /*30b0*/  ISETP.GE.AND P1, PT, R10, R137, PT ;  /* 0x000000890a00720c */ /* 0x000fe20003f26270 */
[C---:B------:R-:W-:Y:S01]  /*30c0*/  FFMA.FTZ R20, R9.reuse, UR17, R20 ;  /* 0x0000001109147c23 */ /* 0x040fe20008010014 */
[----:B------:R-:W-:Y:S01]  /*30d0*/  I2FP.F32.S32 R10, R10 ;  /* 0x0000000a000a7245 */ /* 0x000fe20000201400 */
[----:B------:R-:W-:Y:S01]  /*30e0*/  FFMA.FTZ R22, R9, UR17, R22 ;  /* 0x0000001109167c23 */ /* 0x000fe20008010016 */
[----:B------:R-:W-:Y:S01]  /*30f0*/  VIADD R9, R12, 0x31 ;  /* 0x000000310c097836 */ /* 0x000fe20000000000 */
[----:B------:R-:W-:-:S02]  /*3100*/  FSEL R28, R28, -INF , !P2 ;  /* 0xff8000001c1c7808 */ /* 0x000fc40005000000 */
[----:B------:R-:W-:Y:S01]  /*3110*/  FSEL R43, R24, -INF , !P6 ;  /* 0xff800000182b7808 */ /* 0x000fe20007000000 */
[----:B------:R-:W-:Y:S01]  /*3120*/  FFMA.FTZ R25, R10, UR17, R25 ;  /* 0x000000110a197c23 */ /* 0x000fe20008010019 */
[----:B------:R-:W-:Y:S01]  /*3130*/  ISETP.GE.AND P2, PT, R8, R142, PT ;  /* 0x0000008e0800720c */ /* 0x000fe20003f46270 */
[----:B------:R-:W-:Y:S01]  /*3140*/  FFMA.FTZ R27, R10, UR17, R27 ;  /* 0x000000110a1b7c23 */ /* 0x000fe2000801001b */
[----:B------:R-:W-:Y:S02]  /*3150*/  ISETP.GE.AND P6, PT, R8, R137, PT ;  /* 0x000000890800720c */ /* 0x000fe40003fc6270 */
[----:B------:R-:W-:Y:S02]  /*3160*/  I2FP.F32.S32 R8, R8 ;  /* 0x0000000800087245 */ /* 0x000fe40000201400 */
[----:B------:R-:W-:Y:S02]  /*3170*/  I2FP.F32.S32 R10, R9 ;  /* 0x00000009000a7245 */ /* 0x000fe40000201400 */
[----:B------:R-:W-:Y:S01]  /*3180*/  FSEL R76, R26, -INF , !P3 ;  /* 0xff8000001a4c7808 */ /* 0x000fe20005800000 */
[C---:B------:R-:W-:Y:S01]  /*3190*/  FFMA.FTZ R21, R8.reuse, UR17, R21 ;  /* 0x0000001108157c23 */ /* 0x040fe20008010015 */
[----:B------:R-:W-:Y:S01]  /*31a0*/  FSEL R45, R25, -INF , !P4 ;  /* 0xff800000192d7808 */ /* 0x000fe20006000000 */
[----:B------:R-:W-:Y:S01]  /*31b0*/  FFMA.FTZ R23, R8, UR17, R23 ;  /* 0x0000001108177c23 */ /* 0x000fe20008010017 */
[C---:B------:R-:W-:Y:S01]  /*31c0*/  ISETP.GE.AND P3, PT, R11.reuse, R142, PT ;  /* 0x0000008e0b00720c */ /* 0x040fe20003f66270 */
[----:B------:R-:W-:Y:S01]  /*31d0*/  VIADD R8, R12, 0x38 ;  /* 0x000000380c087836 */ /* 0x000fe20000000000 */
[----:B------:R-:W-:Y:S01]  /*31e0*/  ISETP.GE.AND P4, PT, R11, R137, PT ;  /* 0x000000890b00720c */ /* 0x000fe20003f86270 */
[C---:B------:R-:W-:Y:S01]  /*31f0*/  FFMA.FTZ R36, R10.reuse, UR17, R71 ;  /* 0x000000110a247c23 */ /* 0x040fe20008010047 */
[----:B------:R-:W-:Y:S01]  /*3200*/  I2FP.F32.S32 R11, R11 ;  /* 0x0000000b000b7245 */ /* 0x000fe20000201400 */
[----:B------:R-:W-:Y:S01]  /*3210*/  FFMA.FTZ R25, R10, UR17, R69 ;  /* 0x000000110a197c23 */ /* 0x000fe20008010045 */
[----:B------:R-:W-:-:S02]  /*3220*/  FSEL R41, R20, -INF , !P0 ;  /* 0xff80000014297808 */ /* 0x000fc40004000000 */
[----:B------:R-:W-:Y:S01]  /*3230*/  ISETP.GE.AND P0, PT, R9, R137, PT ;  /* 0x000000890900720c */ /* 0x000fe20003f06270 */
[----:B------:R-:W-:Y:S01]  /*3240*/  FFMA.FTZ R24, R11, UR17, R70 ;  /* 0x000000110b187c23 */ /* 0x000fe20008010046 */
[----:B------:R-:W-:Y:S01]  /*3250*/  FSEL R46, R27, -INF , !P1 ;  /* 0xff8000001b2e7808 */ /* 0x000fe20004800000 */
[----:B------:R-:W-:Y:S01]  /*3260*/  FFMA.FTZ R37, R11, UR17, R68 ;  /* 0x000000110b257c23 */ /* 0x000fe20008010044 */
[-C--:B------:R-:W-:Y:S02]  /*3270*/  ISETP.GE.AND P1, PT, R9, R142.reuse, PT ;  /* 0x0000008e0900720c */ /* 0x080fe40003f26270 */
[----:B------:R-:W-:Y:S02]  /*3280*/  FSEL R38, R22, -INF , !P5 ;  /* 0xff80000016267808 */ /* 0x000fe40006800000 */
[----:B------:R-:W-:Y:S02]  /*3290*/  FSEL R39, R21, -INF , !P2 ;  /* 0xff80000015277808 */ /* 0x000fe40005000000 */
[----:B------:R-:W-:-:S02]  /*32a0*/  ISETP.GE.AND P5, PT, R8, R142, PT ;  /* 0x0000008e0800720c */ /* 0x000fc40003fa6270 */
[----:B------:R-:W-:Y:S02]  /*32b0*/  ISETP.GE.AND P2, PT, R8, R137, PT ;  /* 0x000000890800720c */ /* 0x000fe40003f46270 */
[----:B------:R-:W-:Y:S01]  /*32c0*/  I2FP.F32.S32 R9, R8 ;  /* 0x0000000800097245 */ /* 0x000fe20000201400 */
[----:B------:R-:W-:Y:S01]  /*32d0*/  VIADD R8, R12, 0x39 ;  /* 0x000000390c087836 */ /* 0x000fe20000000000 */
[----:B------:R-:W-:Y:S02]  /*32e0*/  FSEL R36, R36, -INF , !P0 ;  /* 0xff80000024247808 */ /* 0x000fe40004000000 */
[----:B------:R-:W-:Y:S01]  /*32f0*/  PLOP3.LUT P0, PT, PT, PT, UP0, 0x80, 0x0 ;  /* 0x000000000000781c */ /* 0x000fe20003f0f008 */
[C---:B------:R-:W-:Y:S01]  /*3300*/  FFMA.FTZ R64, R9.reuse, UR17, R64 ;  /* 0x0000001109407c23 */ /* 0x040fe20008010040 */
[----:B------:R-:W-:Y:S01]  /*3310*/  FSEL R24, R24, -INF , !P4 ;  /* 0xff80000018187808 */ /* 0x000fe20006000000 */
[----:B------:R-:W-:Y:S01]  /*3320*/  FFMA.FTZ R22, R9, UR17, R66 ;  /* 0x0000001109167c23 */ /* 0x000fe20008010042 */
[----:B------:R-:W-:-:S02]  /*3330*/  FSEL R25, R25, -INF , !P1 ;  /* 0xff80000019197808 */ /* 0x000fc40004800000 */
        /* <DEDUP_REMOVED lines=84> */
.L_x_1074:
[----:B------:R-:W-:Y:S05]  /*3880*/  BSYNC B0 ;  /* 0x0000000000007941 */ /* 0x000fea0003800000 */
.L_x_1073:
[----:B------:R-:W0:Y:S02]  /*3890*/  LDGDEPBAR ;  /* 0x00000000000079af */ /* 0x000e240000000000 */
.L_x_1072:
[----:B-12---:R-:W-:Y:S01]  /*38a0*/  FMNMX.FTZ R9, R146, R2, !PT ;  /* 0x0000000292097209 */ /* 0x006fe20007810000 */
[----:B------:R-:W-:Y:S01]  /*38b0*/  IMAD.WIDE.U32 R116, R136, -0x326172a9, RZ ;  /* 0xcd9e8d5788747825 */ /* 0x000fe200078e00ff */
[----:B------:R-:W-:Y:S01]  /*38c0*/  FMNMX.FTZ R8, R149, R29, !PT ;  /* 0x0000001d95087209 */ /* 0x000fe20007810000 */
[----:B------:R-:W-:Y:S01]  /*38d0*/  ULDC UR6, c[0x0][0x2ec] ;  /* 0x0000bb0000067ab9 */ /* 0x000fe20000000800 */
[----:B------:R-:W-:Y:S01]  /*38e0*/  FMNMX.FTZ R9, R30, R9, !PT ;  /* 0x000000091e097209 */ /* 0x000fe20007810000 */
[----:B------:R-:W-:Y:S01]  /*38f0*/  USHF.L.U32 UR5, UR38, 0x1, URZ ;  /* 0x0000000126057899 */ /* 0x000fe2000800063f */
[----:B------:R-:W-:Y:S01]  /*3900*/  FMNMX.FTZ R8, R7, R8, !PT ;  /* 0x0000000807087209 */ /* 0x000fe20007810000 */
[----:B------:R-:W-:Y:S01]  /*3910*/  UIADD3 UR36, UR27, -0x4498517b, URZ ;  /* 0xbb67ae851b247890 */ /* 0x000fe2000fffe03f */
[----:B------:R-:W-:Y:S01]  /*3920*/  FMNMX.FTZ R9, R18, R9, !PT ;  /* 0x0000000912097209 */ /* 0x000fe20007810000 */
[----:B------:R-:W-:Y:S01]  /*3930*/  ULOP3.LUT UR7, UR5, UR27, URZ, 0x3c, !UPT ;  /* 0x0000001b05077292 */ /* 0x000fe2000f8e3c3f */
[----:B------:R-:W-:Y:S01]  /*3940*/  FMNMX.FTZ R8, R101, R8, !PT ;  /* 0x0000000865087209 */ /* 0x000fe20007810000 */
[----:B------:R-:W-:Y:S01]  /*3950*/  IMAD.WIDE.U32 R68, R130, -0x2daee0ad, RZ ;  /* 0xd2511f5382447825 */ /* 0x000fe200078e00ff */
        /* <DEDUP_REMOVED lines=17> */
[----:B------:R-:W-:Y:S01]  /*3a70*/  IMAD.U32 R147, RZ, RZ, UR12 ;  /* 0x0000000cff937e24 */ /* 0x000fe2000f8e00ff */
[----:B------:R-:W-:Y:S01]  /*3a80*/  FMNMX.FTZ R8, R43, R8, !PT ;  /* 0x000000082b087209 */ /* 0x000fe20007810000 */
[----:B------:R-:W-:Y:S01]  /*3a90*/  UIADD3 UR21, UR26, 0x1715609d, URZ ;  /* 0x1715609d1a157890 */ /* 0x000fe2000fffe03f */
        /* <DEDUP_REMOVED lines=12> */
[----:B------:R-:W-:Y:S02]  /*3b60*/  LOP3.LUT R131, R0, UR26, RZ, 0x3c, !PT ;  /* 0x0000001a00837c12 */ /* 0x000fe4000f8e3cff */
[----:B------:R-:W-:Y:S02]  /*3b70*/  FMNMX.FTZ R10, R20, R9, !PT ;  /* 0x00000009140a7209 */ /* 0x000fe40007810000 */
[----:B------:R-:W-:-:S02]  /*3b80*/  LOP3.LUT R114, R117, R131, RZ, 0x3c, !PT ;  /* 0x0000008375727212 */ /* 0x000fc400078e3cff */
[----:B------:R-:W-:Y:S01]  /*3b90*/  LEA R126, R4, UR4, 0x1 ;  /* 0x00000004047e7c11 */ /* 0x000fe2000f8e08ff */
[----:B------:R-:W1:Y:S01]  /*3ba0*/  SHFL.BFLY PT, R11, R10, 0x2, 0x1f ;  /* 0x0c401f000a0b7f89 */ /* 0x000e6200000e0000 */
[----:B------:R-:W-:Y:S01]  /*3bb0*/  LEA R147, R147, UR12, 0x10 ;  /* 0x0000000c93937c11 */ /* 0x000fe2000f8e80ff */
[----:B------:R-:W-:Y:S01]  /*3bc0*/  IMAD.WIDE.U32 R114, R114, -0x2daee0ad, RZ ;  /* 0xd2511f5372727825 */ /* 0x000fe200078e00ff */
[----:B------:R-:W-:Y:S01]  /*3bd0*/  UIADD3 UR4, UR5, 0x1, URZ ;  /* 0x0000000105047890 */ /* 0x000fe2000fffe03f */
[----:B------:R-:W-:Y:S02]  /*3be0*/  LDSM.16.MT88.4 R56, [R126+0x6000] ;  /* 0x006000007e38783b */ /* 0x000fe40000004200 */
[----:B------:R-:W-:Y:S01]  /*3bf0*/  IMAD R124, R3, 0x2, R126 ;  /* 0x00000002037c7824 */ /* 0x000fe200078e027e */
[----:B------:R-:W-:Y:S01]  /*3c00*/  LOP3.LUT R138, R115, UR36, R68, 0x96, !PT ;  /* 0x00000024738a7c12 */ /* 0x000fe2000f8e9644 */
[----:B------:R-:W-:Y:S01]  /*3c10*/  LDSM.16.MT88.4 R72, [R126+0x7000] ;  /* 0x007000007e48783b */ /* 0x000fe20000004200 */
[----:B------:R-:W-:-:S03]  /*3c20*/  ULOP3.LUT UR4, UR4, UR27, URZ, 0x3c, !UPT ;  /* 0x0000001b04047292 */ /* 0x000fc6000f8e3c3f */
[----:B------:R-:W-:Y:S01]  /*3c30*/  IMAD.WIDE.U32 R138, R138, -0x326172a9, RZ ;  /* 0xcd9e8d578a8a7825 */ /* 0x000fe200078e00ff */
[----:B------:R-:W-:Y:S02]  /*3c40*/  LDSM.16.MT88.4 R64, [R124+0x6000] ;  /* 0x006000007c40783b */ /* 0x000fe40000004200 */
[----:B------:R-:W-:Y:S01]  /*3c50*/  LOP3.LUT R68, R69, UR4, RZ, 0x3c, !PT ;  /* 0x0000000445447c12 */ /* 0x000fe2000f8e3cff */
[----:B------:R-:W-:Y:S01]  /*3c60*/  ULDC.64 UR4, c[0x0][0x2a8] ;  /* 0x0000aa0000047ab9 */ /* 0x000fe20000000a00 */
[----:B-1----:R-:W-:Y:S02]  /*3c70*/  FMNMX.FTZ R11, R10, R11, !PT ;  /* 0x0000000b0a0b7209 */ /* 0x002fe40007810000 */
[----:B------:R-:W-:-:S03]  /*3c80*/  FMNMX.FTZ R10, R23, R12, !PT ;  /* 0x0000000c170a7209 */ /* 0x000fc60007810000 */
[----:B------:R-:W1:Y:S01]  /*3c90*/  SHFL.BFLY PT, R8, R11, 0x1, 0x1f ;  /* 0x0c201f000b087f89 */ /* 0x000e6200000e0000 */
[----:B------:R-:W-:-:S05]  /*3ca0*/  FMNMX.FTZ R9, R21, R10, !PT ;  /* 0x0000000a15097209 */ /* 0x000fca0007810000 */
[----:B------:R-:W2:Y:S01]  /*3cb0*/  SHFL.BFLY PT, R10, R9, 0x2, 0x1f ;  /* 0x0c401f00090a7f89 */ /* 0x000ea200000e0000 */
[----:B-1----:R-:W-:Y:S02]  /*3cc0*/  FMNMX.FTZ R0, R11, R8, !PT ;  /* 0x000000080b007209 */ /* 0x002fe40007810000 */
[----:B------:R-:W-:Y:S02]  /*3cd0*/  LOP3.LUT R8, R69, UR7, RZ, 0x3c, !PT ;  /* 0x0000000745087c12 */ /* 0x000fe4000f8e3cff */
[C---:B------:R-:W-:Y:S01]  /*3ce0*/  FSETP.NEU.FTZ.AND P1, PT, R0.reuse, -INF , PT ;  /* 0xff8000000000780b */ /* 0x040fe20003f3d000 */
[----:B------:R-:W-:Y:S01]  /*3cf0*/  FMUL.FTZ R151, R0, UR6 ;  /* 0x0000000600977c20 */ /* 0x000fe20008410000 */
[----:B--2---:R-:W-:Y:S01]  /*3d00*/  FMNMX.FTZ R9, R9, R10, !PT ;  /* 0x0000000a09097209 */ /* 0x004fe20007810000 */
[----:B------:R-:W-:-:S03]  /*3d10*/  IMAD.WIDE.U32 R112, R8, -0x326172a9, RZ ;  /* 0xcd9e8d5708707825 */ /* 0x000fc600078e00ff */
[----:B------:R-:W-:Y:S02]  /*3d20*/  FSEL R151, R151, RZ, P1 ;  /* 0x000000ff97977208 */ /* 0x000fe40000800000 */
[----:B------:R-:W-:Y:S02]  /*3d30*/  LOP3.LUT R8, R113, UR37, R116, 0x96, !PT ;  /* 0x0000002571087c12 */ /* 0x000fe4000f8e9674 */
[----:B------:R-:W-:Y:S01]  /*3d40*/  LOP3.LUT R112, R139, UR35, R112, 0x96, !PT ;  /* 0x000000238b707c12 */ /* 0x000fe2000f8e9670 */
[--C-:B------:R-:W-:Y:S01]  /*3d50*/  FFMA.FTZ R145, R2, UR6, -R151.reuse ;  /* 0x0000000602917c23 */ /* 0x100fe20008010897 */
[----:B------:R-:W-:Y:S01]  /*3d60*/  FFMA.FTZ R146, R146, UR6, -R151 ;  /* 0x0000000692927c23 */ /* 0x000fe20008010897 */
[----:B------:R-:W1:Y:S01]  /*3d70*/  SHFL.BFLY PT, R2, R9, 0x1, 0x1f ;  /* 0x0c201f0009027f89 */ /* 0x000e6200000e0000 */
[----:B------:R-:W-:-:S04]  /*3d80*/  IMAD.WIDE.U32 R154, R8, -0x2daee0ad, RZ ;  /* 0xd2511f53089a7825 */ /* 0x000fc800078e00ff */
[--C-:B------:R-:W-:Y:S01]  /*3d90*/  FFMA.FTZ R141, R30, UR6, -R151.reuse ;  /* 0x000000061e8d7c23 */ /* 0x100fe20008010897 */
[----:B------:R-:W-:Y:S01]  /*3da0*/  FFMA.FTZ R100, R18, UR6, -R151 ;  /* 0x0000000612647c23 */ /* 0x000fe20008010897 */
[----:B------:R-:W-:Y:S01]  /*3db0*/  MUFU.EX2 R145, R145 ;  /* 0x0000009100917308 */ /* 0x000fe20000000800 */
[----:B------:R-:W-:Y:S01]  /*3dc0*/  IMAD.WIDE.U32 R112, R112, -0x2daee0ad, RZ ;  /* 0xd2511f5370707825 */ /* 0x000fe200078e00ff */
[----:B------:R-:W-:-:S03]  /*3dd0*/  LOP3.LUT R8, R155, UR34, R114, 0x96, !PT ;  /* 0x000000229b087c12 */ /* 0x000fc6000f8e9672 */
[--C-:B------:R-:W-:Y:S01]  /*3de0*/  FFMA.FTZ R98, R98, UR6, -R151.reuse ;  /* 0x0000000662627c23 */ /* 0x100fe20008010897 */
[--C-:B------:R-:W-:Y:S01]  /*3df0*/  FFMA.FTZ R95, R6, UR6, -R151.reuse ;  /* 0x00000006065f7c23 */ /* 0x100fe20008010897 */
[--C-:B------:R-:W-:Y:S01]  /*3e00*/  FFMA.FTZ R94, R94, UR6, -R151.reuse ;  /* 0x000000065e5e7c23 */ /* 0x100fe20008010897 */
[----:B------:R-:W-:Y:S01]  /*3e10*/  LOP3.LUT R154, R113, UR28, R154, 0x96, !PT ;  /* 0x0000001c719a7c12 */ /* 0x000fe2000f8e969a */
[----:B------:R-:W-:Y:S01]  /*3e20*/  IMAD.WIDE.U32 R108, R8, -0x326172a9, RZ ;  /* 0xcd9e8d57086c7825 */ /* 0x000fe200078e00ff */
[----:B------:R-:W2:Y:S03]  /*3e30*/  MUFU.EX2 R146, R146 ;  /* 0x0000009200927308 */ /* 0x000ea60000000800 */
[--C-:B------:R-:W-:Y:S01]  /*3e40*/  FFMA.FTZ R89, R28, UR6, -R151.reuse ;  /* 0x000000061c597c23 */ /* 0x100fe20008010897 */
[----:B------:R-:W-:Y:S01]  /*3e50*/  FFMA.FTZ R119, R76, UR6, -R151 ;  /* 0x000000064c777c23 */ /* 0x000fe20008010897 */
[----:B------:R-:W-:Y:S01]  /*3e60*/  IMAD.WIDE.U32 R154, R154, -0x326172a9, RZ ;  /* 0xcd9e8d579a9a7825 */ /* 0x000fe200078e00ff */
[----:B------:R-:W-:-:S03]  /*3e70*/  LOP3.LUT R8, R109, UR33, R138, 0x96, !PT ;  /* 0x000000216d087c12 */ /* 0x000fc6000f8e968a */
[--C-:B------:R-:W-:Y:S01]  /*3e80*/  FFMA.FTZ R118, R46, UR6, -R151.reuse ;  /* 0x000000062e767c23 */ /* 0x100fe20008010897 */
[----:B------:R-:W-:Y:S01]  /*3e90*/  FFMA.FTZ R184, R20, UR6, -R151 ;  /* 0x0000000614b87c23 */ /* 0x000fe20008010897 */
[----:B------:R-:W-:Y:S01]  /*3ea0*/  LOP3.LUT R108, R155, UR25, R108, 0x96, !PT ;  /* 0x000000199b6c7c12 */ /* 0x000fe2000f8e966c */
[----:B------:R-:W-:Y:S01]  /*3eb0*/  IMAD.WIDE.U32 R10, R8, -0x2daee0ad, RZ ;  /* 0xd2511f53080a7825 */ /* 0x000fe200078e00ff */
[----:B------:R-:W-:Y:S01]  /*3ec0*/  MUFU.EX2 R141, R141 ;  /* 0x0000008d008d7308 */ /* 0x000fe20000000800 */
[----:B-1----:R-:W-:Y:S02]  /*3ed0*/  FMNMX.FTZ R2, R9, R2, !PT ;  /* 0x0000000209027209 */ /* 0x002fe40007810000 */
[----:B------:R-:W-:Y:S01]  /*3ee0*/  IMAD.WIDE.U32 R108, R108, -0x2daee0ad, RZ ;  /* 0xd2511f536c6c7825 */ /* 0x000fe200078e00ff */
[----:B------:R-:W-:Y:S02]  /*3ef0*/  LOP3.LUT R112, R11, UR24, R112, 0x96, !PT ;  /* 0x000000180b707c12 */ /* 0x000fe4000f8e9670 */
[C---:B------:R-:W-:Y:S01]  /*3f00*/  FSETP.NEU.FTZ.AND P1, PT, R2.reuse, -INF , PT ;  /* 0xff8000000200780b */ /* 0x040fe20003f3d000 */
[----:B------:R-:W-:Y:S01]  /*3f10*/  FMUL.FTZ R150, R2, UR6 ;  /* 0x0000000602967c20 */ /* 0x000fe20008410000 */
[----:B------:R-:W-:Y:S01]  /*3f20*/  LOP3.LUT R110, R109, UR20, R10, 0x96, !PT ;  /* 0x000000146d6e7c12 */ /* 0x000fe2000f8e960a */
[----:B------:R-:W-:Y:S01]  /*3f30*/  IMAD.WIDE.U32 R112, R112, -0x326172a9, RZ ;  /* 0xcd9e8d5770707825 */ /* 0x000fe200078e00ff */
[----:B------:R-:W-:Y:S01]  /*3f40*/  MUFU.EX2 R100, R100 ;  /* 0x0000006400647308 */ /* 0x000fe20000000800 */
[----:B--2---:R-:W-:-:S02]  /*3f50*/  F2FP.BF16.F32.PACK_AB R90, R145, R146 ;  /* 0x00000092915a723e */ /* 0x004fc400000010ff */
[----:B------:R-:W-:Y:S01]  /*3f60*/  FSEL R150, R150, RZ, P1 ;  /* 0x000000ff96967208 */ /* 0x000fe20000800000 */
[----:B------:R-:W-:Y:S01]  /*3f70*/  IMAD.WIDE.U32 R110, R110, -0x326172a9, RZ ;  /* 0xcd9e8d576e6e7825 */ /* 0x000fe200078e00ff */
[----:B------:R-:W-:Y:S02]  /*3f80*/  LOP3.LUT R154, R113, UR21, R154, 0x96, !PT ;  /* 0x00000015719a7c12 */ /* 0x000fe4000f8e969a */
[----:B------:R-:W-:Y:S01]  /*3f90*/  PRMT R87, R90, 0x7632, R87 ;  /* 0x000076325a577816 */ /* 0x000fe20000000057 */
[--C-:B------:R-:W-:Y:S01]  /*3fa0*/  FFMA.FTZ R149, R149, UR6, -R150.reuse ;  /* 0x0000000695957c23 */ /* 0x100fe20008010896 */
[--C-:B------:R-:W-:Y:S01]  /*3fb0*/  FFMA.FTZ R148, R29, UR6, -R150.reuse ;  /* 0x000000061d947c23 */ /* 0x100fe20008010896 */
[--C-:B------:R-:W-:Y:S01]  /*3fc0*/  FFMA.FTZ R152, R7, UR6, -R150.reuse ;  /* 0x0000000607987c23 */ /* 0x100fe20008010896 */
[----:B------:R-:W-:Y:S01]  /*3fd0*/  FFMA.FTZ R101, R101, UR6, -R150 ;  /* 0x0000000665657c23 */ /* 0x000fe20008010896 */
[----:B------:R-:W-:Y:S01]  /*3fe0*/  LOP3.LUT R11, R111, UR18, R112, 0x96, !PT ;  /* 0x000000126f0b7c12 */ /* 0x000fe2000f8e9670 */
[--C-:B------:R-:W-:Y:S01]  /*3ff0*/  FFMA.FTZ R99, R99, UR6, -R150.reuse ;  /* 0x0000000663637c23 */ /* 0x100fe20008010896 */
[----:B------:R-:W-:Y:S01]  /*4000*/  MUFU.EX2 R149, R149 ;  /* 0x0000009500957308 */ /* 0x000fe20000000800 */
[----:B------:R-:W-:Y:S01]  /*4010*/  LOP3.LUT R9, R110, 0xffff, RZ, 0xc0, !PT ;  /* 0x0000ffff6e097812 */ /* 0x000fe200078ec0ff */
[--C-:B------:R-:W-:Y:S01]  /*4020*/  FFMA.FTZ R96, R19, UR6, -R150.reuse ;  /* 0x0000000613607c23 */ /* 0x100fe20008010896 */
[----:B------:R-:W-:Y:S01]  /*4030*/  LOP3.LUT R13, R11, 0xffff, RZ, 0xc0, !PT ;  /* 0x0000ffff0b0d7812 */ /* 0x000fe200078ec0ff */
[--C-:B------:R-:W-:Y:S01]  /*4040*/  FFMA.FTZ R88, R5, UR6, -R150.reuse ;  /* 0x0000000605587c23 */ /* 0x100fe20008010896 */
[----:B------:R-:W-:Y:S01]  /*4050*/  LOP3.LUT R18, R11, 0xff, RZ, 0xc0, !PT ;  /* 0x000000ff0b127812 */ /* 0x000fe200078ec0ff */
[----:B------:R-:W-:Y:S01]  /*4060*/  IMAD.WIDE.U32 R154, R154, -0x2daee0ad, RZ ;  /* 0xd2511f539a9a7825 */ /* 0x000fe200078e00ff */
[----:B------:R-:W-:Y:S01]  /*4070*/  SHF.R.U32.HI R13, RZ, 0x8, R13 ;  /* 0x00000008ff0d7819 */ /* 0x000fe2000001160d */
[----:B------:R-:W1:Y:S01]  /*4080*/  MUFU.EX2 R148, R148 ;  /* 0x0000009400947308 */ /* 0x000e620000000800 */
[----:B------:R-:W-:Y:S01]  /*4090*/  SHF.R.U32.HI R16, RZ, 0x10, R11 ;  /* 0x00000010ff107819 */ /* 0x000fe2000001160b */
[--C-:B------:R-:W-:Y:S01]  /*40a0*/  FFMA.FTZ R93, R93, UR6, -R150.reuse ;  /* 0x000000065d5d7c23 */ /* 0x100fe20008010896 */
[----:B------:R-:W-:Y:S01]  /*40b0*/  PRMT R18, R18, 0x5410, R13 ;  /* 0x0000541012127816 */ /* 0x000fe2000000000d */
[--C-:B------:R-:W-:Y:S01]  /*40c0*/  FFMA.FTZ R144, R43, UR6, -R150.reuse ;  /* 0x000000062b907c23 */ /* 0x100fe20008010896 */
[----:B------:R-:W-:Y:S01]  /*40d0*/  SHF.R.U32.HI R11, RZ, 0x18, R11 ;  /* 0x00000018ff0b7819 */ /* 0x000fe2000001160b */
[----:B------:R-:W-:Y:S01]  /*40e0*/  FFMA.FTZ R143, R45, UR6, -R150 ;  /* 0x000000062d8f7c23 */ /* 0x000fe20008010896 */
[----:B------:R-:W-:Y:S01]  /*40f0*/  LOP3.LUT R16, R16, 0xff, RZ, 0xc0, !PT ;  /* 0x000000ff10107812 */ /* 0x000fe200078ec0ff */
[----:B------:R-:W-:Y:S01]  /*4100*/  MUFU.EX2 R152, R152 ;  /* 0x0000009800987308 */ /* 0x000fe20000000800 */
[----:B------:R-:W-:Y:S01]  /*4110*/  SHF.R.U32.HI R12, RZ, 0x10, R110 ;  /* 0x00000010ff0c7819 */ /* 0x000fe2000001166e */
[--C-:B------:R-:W-:Y:S01]  /*4120*/  FFMA.FTZ R123, R41, UR6, -R150.reuse ;  /* 0x00000006297b7c23 */ /* 0x100fe20008010896 */
[----:B------:R-:W-:Y:S01]  /*4130*/  PRMT R16, R16, 0x5410, R11 ;  /* 0x0000541010107816 */ /* 0x000fe2000000000b */
[--C-:B------:R-:W-:Y:S01]  /*4140*/  FFMA.FTZ R122, R39, UR6, -R150.reuse ;  /* 0x00000006277a7c23 */ /* 0x100fe20008010896 */
[----:B------:R-:W-:Y:S01]  /*4150*/  HSET2.LE.AND R18, R18, R147, PT ;  /* 0x0000009312127233 */ /* 0x000fe20003803000 */
[--C-:B------:R-:W-:Y:S01]  /*4160*/  FFMA.FTZ R121, R37, UR6, -R150.reuse ;  /* 0x0000000625797c23 */ /* 0x100fe20008010896 */
[----:B------:R-:W-:Y:S01]  /*4170*/  LOP3.LUT R14, R110, 0xff, RZ, 0xc0, !PT ;  /* 0x000000ff6e0e7812 */ /* 0x000fe200078ec0ff */
[----:B------:R-:W2:Y:S01]  /*4180*/  MUFU.EX2 R101, R101 ;  /* 0x0000006500657308 */ /* 0x000ea20000000800 */
[----:B-1----:R-:W-:Y:S01]  /*4190*/  F2FP.BF16.F32.PACK_AB R92, R148, R149 ;  /* 0x00000095945c723e */ /* 0x002fe200000010ff */
[--C-:B------:R-:W-:Y:S01]  /*41a0*/  FFMA.FTZ R120, R25, UR6, -R150.reuse ;  /* 0x0000000619787c23 */ /* 0x100fe20008010896 */
[----:B------:R-:W-:Y:S01]  /*41b0*/  SHF.R.U32.HI R9, RZ, 0x8, R9 ;  /* 0x00000008ff097819 */ /* 0x000fe20000011609 */
[----:B------:R-:W-:Y:S01]  /*41c0*/  FFMA.FTZ R185, R21, UR6, -R150 ;  /* 0x0000000615b97c23 */ /* 0x000fe20008010896 */
[----:B------:R-:W-:Y:S01]  /*41d0*/  PRMT R91, R92, 0x7632, R91 ;  /* 0x000076325c5b7816 */ /* 0x000fe2000000005b */
[----:B------:R-:W-:Y:S01]  /*41e0*/  FADD.FTZ R149, R149, R148 ;  /* 0x0000009495957221 */ /* 0x000fe20000010000 */
[----:B------:R-:W-:Y:S01]  /*41f0*/  SHF.R.U32.HI R15, RZ, 0x18, R110 ;  /* 0x00000018ff0f7819 */ /* 0x000fe2000001166e */
[----:B------:R-:W-:Y:S01]  /*4200*/  MUFU.EX2 R99, R99 ;  /* 0x0000006300637308 */ /* 0x000fe20000000800 */
[----:B------:R-:W-:-:S02]  /*4210*/  LOP3.LUT R12, R12, 0xff, RZ, 0xc0, !PT ;  /* 0x000000ff0c0c7812 */ /* 0x000fc400078ec0ff */
[----:B------:R-:W-:Y:S02]  /*4220*/  PRMT R5, R92, 0x5410, R91 ;  /* 0x000054105c057816 */ /* 0x000fe4000000005b */
[----:B------:R-:W-:Y:S02]  /*4230*/  F2FP.BF16.F32.PACK_AB R35, R100, R141 ;  /* 0x0000008d6423723e */ /* 0x000fe400000010ff */
[----:B------:R-:W-:Y:S01]  /*4240*/  PRMT R14, R14, 0x5410, R9 ;  /* 0x000054100e0e7816 */ /* 0x000fe20000000009 */
[----:B------:R-:W1:Y:S01]  /*4250*/  MUFU.EX2 R96, R96 ;  /* 0x0000006000607308 */ /* 0x000e620000000800 */
[C---:B--2---:R-:W-:Y:S01]  /*4260*/  F2FP.BF16.F32.PACK_AB R86, R101.reuse, R152 ;  /* 0x000000986556723e */ /* 0x044fe200000010ff */
[----:B------:R-:W-:Y:S01]  /*4270*/  FADD.FTZ R152, R152, R149 ;  /* 0x0000009598987221 */ /* 0x000fe20000010000 */
[----:B------:R-:W-:Y:S02]  /*4280*/  PRMT R12, R12, 0x5410, R15 ;  /* 0x000054100c0c7816 */ /* 0x000fe4000000000f */
[----:B------:R-:W-:Y:S01]  /*4290*/  HSET2.LE.AND R49, R16, R147, PT ;  /* 0x0000009310317233 */ /* 0x000fe20003803000 */
[----:B------:R-:W-:Y:S01]  /*42a0*/  FADD.FTZ R152, R101, R152 ;  /* 0x0000009865987221 */ /* 0x000fe20000010000 */
[----:B------:R-:W-:Y:S01]  /*42b0*/  LOP3.LUT R48, R18, R5, RZ, 0xc0, !PT ;  /* 0x0000000512307212 */ /* 0x000fe200078ec0ff */
[----:B------:R-:W-:Y:S01]  /*42c0*/  MUFU.EX2 R98, R98 ;  /* 0x0000006200627308 */ /* 0x000fe20000000800 */
[----:B------:R-:W2:Y:S01]  /*42d0*/  LDSM.16.MT88.4 R16, [R126+0x6400] ;  /* 0x006400007e10783b */ /* 0x000ea20000004200 */
[----:B------:R-:W-:-:S02]  /*42e0*/  LOP3.LUT R9, R154, 0xffff, RZ, 0xc0, !PT ;  /* 0x0000ffff9a097812 */ /* 0x000fc400078ec0ff */
[----:B------:R-:W-:Y:S02]  /*42f0*/  PRMT R85, R86, 0x7632, R85 ;  /* 0x0000763256557816 */ /* 0x000fe40000000055 */
[----:B------:R-:W-:Y:S02]  /*4300*/  PRMT R34, R35, 0x7632, R34 ;  /* 0x0000763223227816 */ /* 0x000fe40000000022 */
[----:B------:R-:W3:Y:S01]  /*4310*/  MUFU.EX2 R95, R95 ;  /* 0x0000005f005f7308 */ /* 0x000ee20000000800 */
[--C-:B------:R-:W-:Y:S02]  /*4320*/  HSET2.LE.AND R14, R14, R147.reuse, PT ;  /* 0x000000930e0e7233 */ /* 0x100fe40003803000 */
[----:B------:R-:W-:Y:S02]  /*4330*/  HSET2.LE.AND R12, R12, R147, PT ;  /* 0x000000930c0c7233 */ /* 0x000fe40003803000 */
[----:B------:R-:W-:Y:S02]  /*4340*/  LOP3.LUT R10, R154, 0xff, RZ, 0xc0, !PT ;  /* 0x000000ff9a0a7812 */ /* 0x000fe400078ec0ff */
[----:B------:R-:W-:Y:S01]  /*4350*/  SHF.R.U32.HI R9, RZ, 0x8, R9 ;  /* 0x00000008ff097819 */ /* 0x000fe20000011609 */
[----:B------:R-:W-:Y:S01]  /*4360*/  MUFU.EX2 R94, R94 ;  /* 0x0000005e005e7308 */ /* 0x000fe20000000800 */
[----:B------:R-:W-:-:S02]  /*4370*/  PRMT R4, R90, 0x5410, R87 ;  /* 0x000054105a047816 */ /* 0x000fc40000000057 */
[----:B------:R-:W-:Y:S02]  /*4380*/  PRMT R5, R86, 0x5410, R85 ;  /* 0x0000541056057816 */ /* 0x000fe40000000055 */
[----:B------:R-:W-:Y:S02]  /*4390*/  PRMT R51, R35, 0x5410, R34 ;  /* 0x0000541023337816 */ /* 0x000fe40000000022 */
[----:B------:R-:W-:Y:S01]  /*43a0*/  LOP3.LUT R7, R155, UR19, R108, 0x96, !PT ;  /* 0x000000139b077c12 */ /* 0x000fe2000f8e966c */
[----:B------:R-:W-:Y:S01]  /*43b0*/  MUFU.EX2 R93, R93 ;  /* 0x0000005d005d7308 */ /* 0x000fe20000000800 */
[----:B------:R-:W-:Y:S02]  /*43c0*/  PRMT R10, R10, 0x5410, R9 ;  /* 0x000054100a0a7816 */ /* 0x000fe40000000009 */
[----:B------:R-:W-:Y:S02]  /*43d0*/  LOP3.LUT R49, R49, R4, RZ, 0xc0, !PT ;  /* 0x0000000431317212 */ /* 0x000fe400078ec0ff */
[----:B------:R-:W-:-:S02]  /*43e0*/  LOP3.LUT R50, R14, R5, RZ, 0xc0, !PT ;  /* 0x000000050e327212 */ /* 0x000fc400078ec0ff */
[----:B------:R-:W-:Y:S01]  /*43f0*/  LOP3.LUT R51, R12, R51, RZ, 0xc0, !PT ;  /* 0x000000330c337212 */ /* 0x000fe200078ec0ff */
[----:B------:R-:W4:Y:S01]  /*4400*/  MUFU.EX2 R88, R88 ;  /* 0x0000005800587308 */ /* 0x000f220000000800 */
[C---:B------:R-:W-:Y:S01]  /*4410*/  LOP3.LUT R9, R7.reuse, 0xffff, RZ, 0xc0, !PT ;  /* 0x0000ffff07097812 */ /* 0x040fe200078ec0ff */
[----:B------:R-:W5:Y:S01]  /*4420*/  LDSM.16.MT88.4 R12, [R124+0x6400] ;  /* 0x006400007c0c783b */ /* 0x000f620000004200 */
[----:B------:R-:W-:Y:S02]  /*4430*/  LOP3.LUT R8, R7, 0xff, RZ, 0xc0, !PT ;  /* 0x000000ff07087812 */ /* 0x000fe400078ec0ff */
[----:B------:R-:W-:Y:S01]  /*4440*/  SHF.R.U32.HI R9, RZ, 0x8, R9 ;  /* 0x00000008ff097819 */ /* 0x000fe20000011609 */
[----:B------:R-:W-:Y:S01]  /*4450*/  HMMA.16816.F32.BF16 R52, R48, R56, RZ ;  /* 0x000000383034723c */ /* 0x000fe200000418ff */
[----:B------:R-:W-:Y:S01]  /*4460*/  SHF.R.U32.HI R6, RZ, 0x10, R154 ;  /* 0x00000010ff067819 */ /* 0x000fe2000001169a */
[----:B------:R-:W2:Y:S01]  /*4470*/  MUFU.EX2 R89, R89 ;  /* 0x0000005900597308 */ /* 0x000ea20000000800 */
[----:B------:R-:W-:-:S02]  /*4480*/  SHF.R.U32.HI R60, RZ, 0x10, R7 ;  /* 0x00000010ff3c7819 */ /* 0x000fc40000011607 */
[----:B-1----:R-:W-:Y:S01]  /*4490*/  F2FP.BF16.F32.PACK_AB R26, R96, R99 ;  /* 0x00000063601a723e */ /* 0x002fe200000010ff */
[----:B------:R-:W-:Y:S01]  /*44a0*/  HMMA.16816.F32.BF16 R56, R48, R58, RZ ;  /* 0x0000003a3038723c */ /* 0x000fe200000418ff */
[----:B------:R-:W-:Y:S01]  /*44b0*/  PRMT R8, R8, 0x5410, R9 ;  /* 0x0000541008087816 */ /* 0x000fe20000000009 */
[----:B------:R-:W-:Y:S01]  /*44c0*/  FADD.FTZ R99, R99, R152 ;  /* 0x0000009863637221 */ /* 0x000fe20000010000 */
[----:B------:R-:W-:Y:S01]  /*44d0*/  SHF.R.U32.HI R11, RZ, 0x18, R154 ;  /* 0x00000018ff0b7819 */ /* 0x000fe2000001169a */
[----:B------:R-:W-:Y:S01]  /*44e0*/  MUFU.EX2 R144, R144 ;  /* 0x0000009000907308 */ /* 0x000fe20000000800 */
[----:B------:R-:W-:Y:S01]  /*44f0*/  LOP3.LUT R6, R6, 0xff, RZ, 0xc0, !PT ;  /* 0x000000ff06067812 */ /* 0x000fe200078ec0ff */
[----:B------:R-:W-:Y:S01]  /*4500*/  FADD.FTZ R96, R96, R99 ;  /* 0x0000006360607221 */ /* 0x000fe20000010000 */
[----:B------:R-:W-:Y:S02]  /*4510*/  SHF.R.U32.HI R7, RZ, 0x18, R7 ;  /* 0x00000018ff077819 */ /* 0x000fe40000011607 */
[----:B------:R-:W-:-:S02]  /*4520*/  LOP3.LUT R60, R60, 0xff, RZ, 0xc0, !PT ;  /* 0x000000ff3c3c7812 */ /* 0x000fc400078ec0ff */
[----:B------:R-:W-:Y:S01]  /*4530*/  PRMT R27, R26, 0x7632, R27 ;  /* 0x000076321a1b7816 */ /* 0x000fe2000000001b */
[----:B------:R-:W1:Y:S01]  /*4540*/  MUFU.EX2 R143, R143 ;  /* 0x0000008f008f7308 */ /* 0x000e620000000800 */
[----:B---3--:R-:W-:Y:S02]  /*4550*/  F2FP.BF16.F32.PACK_AB R33, R95, R98 ;  /* 0x000000625f21723e */ /* 0x008fe400000010ff */
[----:B----4-:R-:W-:Y:S01]  /*4560*/  F2FP.BF16.F32.PACK_AB R28, R88, R93 ;  /* 0x0000005d581c723e */ /* 0x010fe200000010ff */
[----:B------:R-:W-:Y:S01]  /*4570*/  FADD.FTZ R93, R93, R96 ;  /* 0x000000605d5d7221 */ /* 0x000fe20000010000 */
[----:B--2---:R-:W-:Y:S02]  /*4580*/  F2FP.BF16.F32.PACK_AB R31, R89, R94 ;  /* 0x0000005e591f723e */ /* 0x004fe400000010ff */
[----:B------:R-:W-:Y:S01]  /*4590*/  PRMT R6, R6, 0x5410, R11 ;  /* 0x0000541006067816 */ /* 0x000fe2000000000b */
[----:B------:R-:W-:Y:S01]  /*45a0*/  MUFU.EX2 R119, R119 ;  /* 0x0000007700777308 */ /* 0x000fe20000000800 */
[----:B------:R-:W-:Y:S01]  /*45b0*/  PRMT R60, R60, 0x5410, R7 ;  /* 0x000054103c3c7816 */ /* 0x000fe20000000007 */
[----:B------:R-:W-:Y:S01]  /*45c0*/  FADD.FTZ R93, R88, R93 ;  /* 0x0000005d585d7221 */ /* 0x000fe20000010000 */
[----:B------:R-:W-:-:S02]  /*45d0*/  HSET2.LE.AND R8, R8, R147, PT ;  /* 0x0000009308087233 */ /* 0x000fc40003803000 */
[----:B------:R-:W-:Y:S02]  /*45e0*/  PRMT R5, R26, 0x5410, R27 ;  /* 0x000054101a057816 */ /* 0x000fe4000000001b */
[----:B------:R-:W-:Y:S01]  /*45f0*/  PRMT R32, R33, 0x7632, R32 ;  /* 0x0000763221207816 */ /* 0x000fe20000000020 */
[----:B------:R-:W2:Y:S01]  /*4600*/  MUFU.EX2 R118, R118 ;  /* 0x0000007600767308 */ /* 0x000ea20000000800 */
[----:B------:R-:W-:Y:S02]  /*4610*/  PRMT R29, R28, 0x7632, R29 ;  /* 0x000076321c1d7816 */ /* 0x000fe4000000001d */
[----:B------:R-:W-:Y:S02]  /*4620*/  PRMT R30, R31, 0x7632, R30 ;  /* 0x000076321f1e7816 */ /* 0x000fe4000000001e */
[----:B------:R-:W-:Y:S02]  /*4630*/  LOP3.LUT R8, R8, R5, RZ, 0xc0, !PT ;  /* 0x0000000508087212 */ /* 0x000fe400078ec0ff */
[--C-:B------:R-:W-:Y:S01]  /*4640*/  HSET2.LE.AND R9, R60, R147.reuse, PT ;  /* 0x000000933c097233 */ /* 0x100fe20003803000 */
[----:B------:R-:W-:Y:S01]  /*4650*/  MUFU.EX2 R123, R123 ;  /* 0x0000007b007b7308 */ /* 0x000fe20000000800 */
[--C-:B------:R-:W-:Y:S01]  /*4660*/  HSET2.LE.AND R10, R10, R147.reuse, PT ;  /* 0x000000930a0a7233 */ /* 0x100fe20003803000 */
[----:B------:R-:W-:Y:S01]  /*4670*/  HMMA.16816.F32.BF16 R60, R48, R64, RZ ;  /* 0x00000040303c723c */ /* 0x000fe200000418ff */
[----:B------:R-:W-:-:S02]  /*4680*/  HSET2.LE.AND R6, R6, R147, PT ;  /* 0x0000009306067233 */ /* 0x000fc40003803000 */
[----:B------:R-:W-:Y:S02]  /*4690*/  PRMT R4, R33, 0x5410, R32 ;  /* 0x0000541021047816 */ /* 0x000fe40000000020 */
[----:B------:R-:W-:Y:S01]  /*46a0*/  PRMT R5, R28, 0x5410, R29 ;  /* 0x000054101c057816 */ /* 0x000fe2000000001d */
[----:B------:R-:W-:Y:S01]  /*46b0*/  HMMA.16816.F32.BF16 R64, R48, R66, RZ ;  /* 0x000000423040723c */ /* 0x000fe200000418ff */
[----:B------:R-:W-:Y:S01]  /*46c0*/  PRMT R11, R31, 0x5410, R30 ;  /* 0x000054101f0b7816 */ /* 0x000fe2000000001e */
[----:B------:R-:W-:Y:S01]  /*46d0*/  MUFU.EX2 R122, R122 ;  /* 0x0000007a007a7308 */ /* 0x000fe20000000800 */
[----:B------:R-:W-:Y:S02]  /*46e0*/  LOP3.LUT R9, R9, R4, RZ, 0xc0, !PT ;  /* 0x0000000409097212 */ /* 0x000fe400078ec0ff */
[----:B------:R-:W-:Y:S02]  /*46f0*/  LOP3.LUT R10, R10, R5, RZ, 0xc0, !PT ;  /* 0x000000050a0a7212 */ /* 0x000fe400078ec0ff */
[----:B------:R-:W-:-:S02]  /*4700*/  LOP3.LUT R11, R6, R11, RZ, 0xc0, !PT ;  /* 0x0000000b060b7212 */ /* 0x000fc400078ec0ff */
[----:B------:R-:W3:Y:S01]  /*4710*/  LDSM.16.MT88.4 R4, [R126+0x7400] ;  /* 0x007400007e04783b */ /* 0x000ee20000004200 */
[----:B------:R-:W-:Y:S01]  /*4720*/  SHF.R.U32.HI R153, RZ, 0x10, R110 ;  /* 0x00000010ff997819 */ /* 0x000fe2000001166e */
[----:B------:R-:W-:Y:S03]  /*4730*/  MUFU.EX2 R121, R121 ;  /* 0x0000007900797308 */ /* 0x000fe60000000800 */
[----:B------:R-:W-:Y:S01]  /*4740*/  HMMA.16816.F32.BF16 R52, R8, R16, R52 ;  /* 0x000000100834723c */ /* 0x000fe20000041834 */
[----:B------:R-:W-:-:S04]  /*4750*/  LOP3.LUT R153, R153, 0xff, RZ, 0xc0, !PT ;  /* 0x000000ff99997812 */ /* 0x000fc800078ec0ff */
[----:B------:R-:W-:Y:S01]  /*4760*/  MUFU.EX2 R120, R120 ;  /* 0x0000007800787308 */ /* 0x000fe20000000800 */
[----:B------:R-:W-:Y:S01]  /*4770*/  HMMA.16816.F32.BF16 R56, R8, R18, R56 ;  /* 0x000000120838723c */ /* 0x000fe20000041838 */
[----:B------:R-:W-:-:S05]  /*4780*/  IMAD.WIDE.U32 R16, R68, -0x326172a9, RZ ;  /* 0xcd9e8d5744107825 */ /* 0x000fca00078e00ff */
[----:B------:R-:W-:Y:S01]  /*4790*/  LOP3.LUT R116, R17, UR37, R116, 0x96, !PT ;  /* 0x0000002511747c12 */ /* 0x000fe2000f8e9674 */
[----:B------:R-:W-:Y:S01]  /*47a0*/  HMMA.16816.F32.BF16 R68, R48, R72, RZ ;  /* 0x000000483044723c */ /* 0x000fe200000418ff */
[----:B------:R-:W-:Y:S01]  /*47b0*/  LOP3.LUT R16, R139, UR35, R16, 0x96, !PT ;  /* 0x000000238b107c12 */ /* 0x000fe2000f8e9610 */
[----:B------:R-:W-:Y:S02]  /*47c0*/  MUFU.EX2 R185, R185 ;  /* 0x000000b900b97308 */ /* 0x000fe40000000800 */
[----:B------:R-:W-:Y:S02]  /*47d0*/  IMAD.WIDE.U32 R116, R116, -0x2daee0ad, RZ ;  /* 0xd2511f5374747825 */ /* 0x000fe400078e00ff */
[----:B-----5:R-:W-:Y:S02]  /*47e0*/  HMMA.16816.F32.BF16 R60, R8, R12, R60 ;  /* 0x0000000c083c723c */ /* 0x020fe4000004183c */
[----:B------:R-:W-:Y:S01]  /*47f0*/  IMAD.WIDE.U32 R16, R16, -0x2daee0ad, RZ ;  /* 0xd2511f5310107825 */ /* 0x000fe200078e00ff */
[----:B------:R-:W-:-:S03]  /*4800*/  LOP3.LUT R114, R117, UR34, R114, 0x96, !PT ;  /* 0x0000002275727c12 */ /* 0x000fc6000f8e9672 */
[----:B------:R-:W-:Y:S01]  /*4810*/  FFMA.FTZ R117, R38, UR6, -R151 ;  /* 0x0000000626757c23 */ /* 0x000fe20008010897 */
[----:B------:R-:W-:Y:S01]  /*4820*/  MUFU.EX2 R184, R184 ;  /* 0x000000b800b87308 */ /* 0x000fe20000000800 */
[----:B------:R-:W-:Y:S01]  /*4830*/  HMMA.16816.F32.BF16 R64, R8, R14, R64 ;  /* 0x0000000e0840723c */ /* 0x000fe20000041840 */
[----:B------:R-:W-:Y:S01]  /*4840*/  LOP3.LUT R18, R17, UR28, R116, 0x96, !PT ;  /* 0x0000001c11127c12 */ /* 0x000fe2000f8e9674 */
[----:B------:R-:W-:-:S04]  /*4850*/  IMAD.WIDE.U32 R114, R114, -0x326172a9, RZ ;  /* 0xcd9e8d5772727825 */ /* 0x000fc800078e00ff */
[----:B------:R-:W-:Y:S01]  /*4860*/  FFMA.FTZ R116, R44, UR6, -R151 ;  /* 0x000000062c747c23 */ /* 0x000fe20008010897 */
[----:B------:R-:W-:Y:S01]  /*4870*/  IMAD.WIDE.U32 R18, R18, -0x326172a9, RZ ;  /* 0xcd9e8d5712127825 */ /* 0x000fe200078e00ff */
[C-C-:B------:R-:W-:Y:S01]  /*4880*/  LOP3.LUT R12, R115.reuse, UR33, R138.reuse, 0x96, !PT ;  /* 0x00000021730c7c12 */ /* 0x140fe2000f8e968a */
[----:B------:R-:W-:Y:S01]  /*4890*/  HMMA.16816.F32.BF16 R72, R48, R74, RZ ;  /* 0x0000004a3048723c */ /* 0x000fe200000418ff */
[----:B------:R-:W-:Y:S01]  /*48a0*/  LOP3.LUT R13, R115, UR33, R138, 0x96, !PT ;  /* 0x00000021730d7c12 */ /* 0x000fe2000f8e968a */
[----:B------:R-:W-:Y:S01]  /*48b0*/  MUFU.EX2 R117, R117 ;  /* 0x0000007500757308 */ /* 0x000fe20000000800 */
[C-C-:B------:R-:W-:Y:S02]  /*48c0*/  LOP3.LUT R14, R19.reuse, UR25, R114.reuse, 0x96, !PT ;  /* 0x00000019130e7c12 */ /* 0x140fe4000f8e9672 */
[----:B------:R-:W-:Y:S01]  /*48d0*/  LOP3.LUT R158, R19, UR25, R114, 0x96, !PT ;  /* 0x00000019139e7c12 */ /* 0x000fe2000f8e9672 */
[----:B------:R-:W-:Y:S01]  /*48e0*/  IMAD.WIDE.U32 R114, R12, -0x2daee0ad, RZ ;  /* 0xd2511f530c727825 */ /* 0x000fe200078e00ff */
[----:B---3--:R-:W-:Y:S03]  /*48f0*/  HMMA.16816.F32.BF16 R68, R8, R4, R68 ;  /* 0x000000040844723c */ /* 0x008fe60000041844 */
[----:B------:R-:W-:Y:S01]  /*4900*/  IMAD.WIDE.U32 R14, R14, -0x2daee0ad, RZ ;  /* 0xd2511f530e0e7825 */ /* 0x000fe200078e00ff */
[----:B------:R-:W3:Y:S03]  /*4910*/  MUFU.EX2 R116, R116 ;  /* 0x0000007400747308 */ /* 0x000ee60000000800 */
[----:B------:R-:W-:Y:S01]  /*4920*/  LOP3.LUT R4, R115, UR24, R16, 0x96, !PT ;  /* 0x0000001873047c12 */ /* 0x000fe2000f8e9610 */
[----:B------:R-:W-:Y:S01]  /*4930*/  IMAD R13, R13, -0x2daee0ad, RZ ;  /* 0xd2511f530d0d7824 */ /* 0x000fe200078e02ff */
[----:B------:R-:W-:Y:S01]  /*4940*/  LOP3.LUT R12, R15, UR20, R114, 0x96, !PT ;  /* 0x000000140f0c7c12 */ /* 0x000fe2000f8e9672 */
[----:B------:R-:W-:Y:S01]  /*4950*/  IMAD.WIDE.U32 R158, R158, -0x2daee0ad, RZ ;  /* 0xd2511f539e9e7825 */ /* 0x000fe200078e00ff */
[----:B------:R-:W-:-:S03]  /*4960*/  LOP3.LUT R5, R111, UR18, R112, 0x96, !PT ;  /* 0x000000126f057c12 */ /* 0x000fc6000f8e9670 */
[----:B------:R-:W-:Y:S01]  /*4970*/  IMAD.WIDE.U32 R114, R12, -0x326172a9, RZ ;  /* 0xcd9e8d570c727825 */ /* 0x000fe200078e00ff */
[----:B------:R-:W-:Y:S02]  /*4980*/  LOP3.LUT R12, R110, 0xff, RZ, 0xc0, !PT ;  /* 0x000000ff6e0c7812 */ /* 0x000fe400078ec0ff */
[----:B------:R-:W-:Y:S01]  /*4990*/  HMMA.16816.F32.BF16 R72, R8, R6, R72 ;  /* 0x000000060848723c */ /* 0x000fe20000041848 */
[----:B------:R-:W-:Y:S01]  /*49a0*/  IMAD.WIDE.U32 R112, R4, -0x326172a9, RZ ;  /* 0xcd9e8d5704707825 */ /* 0x000fe200078e00ff */
[----:B------:R-:W-:Y:S02]  /*49b0*/  ISETP.LE.U32.AND P6, PT, R12, UR12, PT ;  /* 0x0000000c0c007c0c */ /* 0x000fe4000bfc3070 */
[----:B------:R-:W-:Y:S02]  /*49c0*/  LOP3.LUT R107, R114, 0xff, RZ, 0xc0, !PT ;  /* 0x000000ff726b7812 */ /* 0x000fe400078ec0ff */
[----:B------:R-:W-:Y:S02]  /*49d0*/  LOP3.LUT R16, R115, UR18, R112, 0x96, !PT ;  /* 0x0000001273107c12 */ /* 0x000fe4000f8e9670 */
[----:B------:R-:W-:-:S02]  /*49e0*/  ISETP.LE.U32.AND P3, PT, R107, UR12, PT ;  /* 0x0000000c6b007c0c */ /* 0x000fc4000bf63070 */
[C---:B------:R-:W-:Y:S02]  /*49f0*/  LOP3.LUT R12, R16.reuse, 0xffff, RZ, 0xc0, !PT ;  /* 0x0000ffff100c7812 */ /* 0x040fe400078ec0ff */
[----:B------:R-:W-:Y:S02]  /*4a00*/  LOP3.LUT R107, R16, 0xff, RZ, 0xc0, !PT ;  /* 0x000000ff106b7812 */ /* 0x000fe400078ec0ff */
[----:B------:R-:W-:Y:S01]  /*4a10*/  SHF.R.U32.HI R12, RZ, 0x8, R12 ;  /* 0x00000008ff0c7819 */ /* 0x000fe2000001160c */
[----:B------:R-:W-:Y:S01]  /*4a20*/  @!P6 HFMA2.BF16_V2 R40, -RZ.H0_H0, RZ.H0_H0, -R86.H0_H0 ;  /* 0x200000ffff28e231 */ /* 0x000fe20000340956 */
[----:B------:R-:W-:Y:S02]  /*4a30*/  LOP3.LUT R7, R110, 0xffff, RZ, 0xc0, !PT ;  /* 0x0000ffff6e077812 */ /* 0x000fe400078ec0ff */
[----:B------:R-:W-:Y:S02]  /*4a40*/  LOP3.LUT R12, R12, 0xffff, RZ, 0xc0, !PT ;  /* 0x0000ffff0c0c7812 */ /* 0x000fe400078ec0ff */
[----:B------:R-:W-:-:S02]  /*4a50*/  SHF.R.U32.HI R110, RZ, 0x18, R110 ;  /* 0x00000018ff6e7819 */ /* 0x000fc4000001166e */
[----:B------:R-:W-:Y:S02]  /*4a60*/  ISETP.LE.U32.AND P4, PT, R107, UR12, PT ;  /* 0x0000000c6b007c0c */ /* 0x000fe4000bf83070 */
[----:B------:R-:W-:Y:S02]  /*4a70*/  ISETP.LE.U32.AND P5, PT, R12, UR12, PT ;  /* 0x0000000c0c007c0c */ /* 0x000fe4000bfa3070 */
[----:B------:R-:W-:Y:S02]  /*4a80*/  ISETP.LE.U32.AND P2, PT, R110, UR12, PT ;  /* 0x0000000c6e007c0c */ /* 0x000fe4000bf43070 */
[C---:B-1----:R-:W-:Y:S01]  /*4a90*/  F2FP.BF16.F32.PACK_AB R110, R143.reuse, R144 ;  /* 0x000000908f6e723e */ /* 0x042fe200000010ff */
[----:B------:R-:W-:Y:S01]  /*4aa0*/  FADD.FTZ R144, R144, R93 ;  /* 0x0000005d90907221 */ /* 0x000fe20000010000 */
[----:B------:R-:W-:Y:S02]  /*4ab0*/  SHF.R.U32.HI R107, RZ, 0x18, R16 ;  /* 0x00000018ff6b7819 */ /* 0x000fe40000011610 */
[----:B------:R-:W-:Y:S01]  /*4ac0*/  PRMT R111, R110, 0x7632, R111 ;  /* 0x000076326e6f7816 */ /* 0x000fe2000000006f */
[----:B------:R-:W-:Y:S01]  /*4ad0*/  FADD.FTZ R144, R143, R144 ;  /* 0x000000908f907221 */ /* 0x000fe20000010000 */
[----:B------:R-:W-:Y:S01]  /*4ae0*/  SHF.R.U32.HI R16, RZ, 0x10, R16 ;  /* 0x00000010ff107819 */ /* 0x000fe20000011610 */
[----:B------:R-:W-:Y:S01]  /*4af0*/  @!P4 HFMA2.BF16_V2 R106, -RZ.H0_H0, RZ.H0_H0, -R110.H0_H0 ;  /* 0x200000ffff6ac231 */ /* 0x000fe2000034096e */
[----:B------:R-:W-:Y:S01]  /*4b00*/  LOP3.LUT R6, R159, UR20, R13, 0x96, !PT ;  /* 0x000000149f067c12 */ /* 0x000fe2000f8e960d */
[----:B------:R-:W-:Y:S01]  /*4b10*/  @!P5 HFMA2.BF16_V2 R105, -RZ.H0_H0, RZ.H0_H0, -R111.H0_H0 ;  /* 0x200000ffff69d231 */ /* 0x000fe2000034096f */
[----:B------:R-:W-:Y:S01]  /*4b20*/  LOP3.LUT R16, R16, 0xff, RZ, 0xc0, !PT ;  /* 0x000000ff10107812 */ /* 0x000fe200078ec0ff */
[----:B------:R-:W-:Y:S01]  /*4b30*/  @!P2 HFMA2.BF16_V2 R37, -RZ.H0_H0, RZ.H0_H0, -R34.H0_H0 ;  /* 0x200000ffff25a231 */ /* 0x000fe20000340922 */
[----:B------:R-:W-:Y:S01]  /*4b40*/  PRMT R12, R110, 0x5410, R111 ;  /* 0x000054106e0c7816 */ /* 0x000fe2000000006f */
[----:B------:R-:W-:Y:S01]  /*4b50*/  IMAD.WIDE.U32 R156, R6, -0x326172a9, RZ ;  /* 0xcd9e8d57069c7825 */ /* 0x000fe200078e00ff */
[----:B------:R-:W-:-:S02]  /*4b60*/  @!P4 PRMT R110, R106, 0x5410, RZ ;  /* 0x000054106a6ec816 */ /* 0x000fc400000000ff */
[----:B------:R-:W-:Y:S02]  /*4b70*/  ISETP.LE.U32.AND P4, PT, R107, UR12, PT ;  /* 0x0000000c6b007c0c */ /* 0x000fe4000bf83070 */
[----:B------:R-:W-:Y:S02]  /*4b80*/  @!P5 PRMT R111, R105, 0x5410, RZ ;  /* 0x00005410696fd816 */ /* 0x000fe400000000ff */
[----:B------:R-:W-:Y:S02]  /*4b90*/  ISETP.LE.U32.AND P5, PT, R16, UR12, PT ;  /* 0x0000000c10007c0c */ /* 0x000fe4000bfa3070 */
[C-C-:B------:R-:W-:Y:S02]  /*4ba0*/  LOP3.LUT R160, R113.reuse, UR21, R18.reuse, 0x96, !PT ;  /* 0x0000001571a07c12 */ /* 0x140fe4000f8e9612 */
[----:B------:R-:W-:Y:S02]  /*4bb0*/  LOP3.LUT R4, R113, UR21, R18, 0x96, !PT ;  /* 0x0000001571047c12 */ /* 0x000fe4000f8e9612 */
[----:B--2---:R-:W-:Y:S01]  /*4bc0*/  F2FP.BF16.F32.PACK_AB R113, R118, R119 ;  /* 0x000000777671723e */ /* 0x004fe200000010ff */
[----:B------:R-:W-:Y:S01]  /*4bd0*/  IMAD.WIDE.U32 R160, R160, -0x2daee0ad, RZ ;  /* 0xd2511f53a0a07825 */ /* 0x000fe200078e00ff */
[----:B------:R-:W-:-:S02]  /*4be0*/  LOP3.LUT R18, R157, UR18, R112, 0x96, !PT ;  /* 0x000000129d127c12 */ /* 0x000fc4000f8e9670 */
[----:B------:R-:W-:Y:S01]  /*4bf0*/  LOP3.LUT R15, R114, 0xffff, RZ, 0xc0, !PT ;  /* 0x0000ffff720f7812 */ /* 0x000fe200078ec0ff */
[----:B------:R-:W-:Y:S01]  /*4c00*/  FFMA.FTZ R115, R24, UR6, -R151 ;  /* 0x0000000618737c23 */ /* 0x000fe20008010897 */
[----:B------:R-:W-:Y:S01]  /*4c10*/  PRMT R112, R113, 0x7632, R112 ;  /* 0x0000763271707816 */ /* 0x000fe20000000070 */
[----:B------:R-:W-:Y:S01]  /*4c20*/  @!P5 HFMA2.BF16_V2 R103, -RZ.H0_H0, RZ.H0_H0, -R113.H0_H0 ;  /* 0x200000ffff67d231 */ /* 0x000fe20000340971 */
[--C-:B------:R-:W-:Y:S02]  /*4c30*/  SHF.R.U32.HI R13, RZ, 0x10, R114.reuse ;  /* 0x00000010ff0d7819 */ /* 0x100fe40000011672 */
[----:B------:R-:W-:Y:S01]  /*4c40*/  SHF.R.U32.HI R17, RZ, 0x18, R114 ;  /* 0x00000018ff117819 */ /* 0x000fe20000011672 */
[----:B------:R-:W-:Y:S01]  /*4c50*/  @!P4 HFMA2.BF16_V2 R104, -RZ.H0_H0, RZ.H0_H0, -R112.H0_H0 ;  /* 0x200000ffff68c231 */ /* 0x000fe20000340970 */
[----:B------:R-:W-:Y:S01]  /*4c60*/  SHF.R.U32.HI R15, RZ, 0x8, R15 ;  /* 0x00000008ff0f7819 */ /* 0x000fe2000001160f */
[----:B------:R-:W-:Y:S01]  /*4c70*/  FFMA.FTZ R114, R36, UR6, -R151 ;  /* 0x0000000624727c23 */ /* 0x000fe20008010897 */
[----:B------:R-:W-:Y:S01]  /*4c80*/  LOP3.LUT R16, R13, 0xff, RZ, 0xc0, !PT ;  /* 0x000000ff0d107812 */ /* 0x000fe200078ec0ff */
[----:B------:R-:W-:Y:S01]  /*4c90*/  MUFU.EX2 R115, R115 ;  /* 0x0000007300737308 */ /* 0x000fe20000000800 */
[----:B------:R-:W-:-:S02]  /*4ca0*/  ISETP.LE.U32.AND P1, PT, R17, UR12, PT ;  /* 0x0000000c11007c0c */ /* 0x000fc4000bf23070 */
[----:B------:R-:W-:Y:S02]  /*4cb0*/  LOP3.LUT R15, R15, 0xffff, RZ, 0xc0, !PT ;  /* 0x0000ffff0f0f7812 */ /* 0x000fe400078ec0ff */
[----:B------:R-:W-:Y:S02]  /*4cc0*/  PRMT R13, R113, 0x5410, R112 ;  /* 0x00005410710d7816 */ /* 0x000fe40000000070 */
[----:B------:R-:W-:Y:S01]  /*4cd0*/  @!P4 PRMT R112, R104, 0x5410, RZ ;  /* 0x000054106870c816 */ /* 0x000fe200000000ff */
[----:B------:R-:W1:Y:S01]  /*4ce0*/  MUFU.EX2 R114, R114 ;  /* 0x0000007200727308 */ /* 0x000e620000000800 */
[----:B------:R-:W-:Y:S02]  /*4cf0*/  ISETP.LE.U32.AND P4, PT, R16, UR12, PT ;  /* 0x0000000c10007c0c */ /* 0x000fe4000bf83070 */
[----:B------:R-:W-:Y:S02]  /*4d00*/  @!P5 PRMT R113, R103, 0x5410, RZ ;  /* 0x000054106771d816 */ /* 0x000fe400000000ff */
[----:B------:R-:W-:-:S02]  /*4d10*/  ISETP.LE.U32.AND P5, PT, R15, UR12, PT ;  /* 0x0000000c0f007c0c */ /* 0x000fc4000bfa3070 */
[----:B------:R-:W-:Y:S02]  /*4d20*/  LOP3.LUT R16, R161, UR19, R14, 0x96, !PT ;  /* 0x00000013a1107c12 */ /* 0x000fe4000f8e960e */
[----:B---3--:R-:W-:Y:S02]  /*4d30*/  F2FP.BF16.F32.PACK_AB R109, R116, R117 ;  /* 0x00000075746d723e */ /* 0x008fe400000010ff */
[C---:B------:R-:W-:Y:S01]  /*4d40*/  F2FP.BF16.F32.PACK_AB R106, R122.reuse, R123 ;  /* 0x0000007b7a6a723e */ /* 0x040fe200000010ff */
[----:B------:R-:W-:Y:S01]  /*4d50*/  FADD.FTZ R123, R123, R144 ;  /* 0x000000907b7b7221 */ /* 0x000fe20000010000 */
[----:B------:R-:W-:Y:S01]  /*4d60*/  LOP3.LUT R17, R155, UR19, R108, 0x96, !PT ;  /* 0x000000139b117c12 */ /* 0x000fe2000f8e966c */
[----:B------:R-:W-:Y:S01]  /*4d70*/  @!P4 HFMA2.BF16_V2 R82, -RZ.H0_H0, RZ.H0_H0, -R109.H0_H0 ;  /* 0x200000ffff52c231 */ /* 0x000fe2000034096d */
[----:B------:R-:W-:Y:S01]  /*4d80*/  SHF.R.U32.HI R15, RZ, 0x10, R16 ;  /* 0x00000010ff0f7819 */ /* 0x000fe20000011610 */
[----:B------:R-:W-:Y:S01]  /*4d90*/  @!P3 HFMA2.BF16_V2 R102, -RZ.H0_H0, RZ.H0_H0, -R106.H0_H0 ;  /* 0x200000ffff66b231 */ /* 0x000fe2000034096a */
[----:B------:R-:W-:Y:S01]  /*4da0*/  PRMT R108, R109, 0x7632, R108 ;  /* 0x000076326d6c7816 */ /* 0x000fe2000000006c */
[----:B------:R-:W-:Y:S01]  /*4db0*/  FADD.FTZ R122, R122, R123 ;  /* 0x0000007b7a7a7221 */ /* 0x000fe20000010000 */
[----:B------:R-:W-:-:S02]  /*4dc0*/  PRMT R107, R106, 0x7632, R107 ;  /* 0x000076326a6b7816 */ /* 0x000fc4000000006b */
[----:B------:R-:W-:Y:S01]  /*4dd0*/  LOP3.LUT R15, R15, 0xff, RZ, 0xc0, !PT ;  /* 0x000000ff0f0f7812 */ /* 0x000fe200078ec0ff */
[----:B------:R-:W-:Y:S01]  /*4de0*/  @!P1 HFMA2.BF16_V2 R81, -RZ.H0_H0, RZ.H0_H0, -R108.H0_H0 ;  /* 0x200000ffff519231 */ /* 0x000fe2000034096c */
[----:B------:R-:W-:Y:S01]  /*4df0*/  PRMT R14, R106, 0x5410, R107 ;  /* 0x000054106a0e7816 */ /* 0x000fe2000000006b */
[----:B------:R-:W-:Y:S01]  /*4e00*/  @!P5 HFMA2.BF16_V2 R83, -RZ.H0_H0, RZ.H0_H0, -R107.H0_H0 ;  /* 0x200000ffff53d231 */ /* 0x000fe2000034096b */
[----:B------:R-:W-:Y:S02]  /*4e10*/  @!P3 PRMT R106, R102, 0x5410, RZ ;  /* 0x00005410666ab816 */ /* 0x000fe400000000ff */
[----:B------:R-:W-:Y:S02]  /*4e20*/  ISETP.LE.U32.AND P3, PT, R15, UR12, PT ;  /* 0x0000000c0f007c0c */ /* 0x000fe4000bf63070 */
[----:B------:R-:W-:Y:S02]  /*4e30*/  PRMT R15, R109, 0x5410, R108 ;  /* 0x000054106d0f7816 */ /* 0x000fe4000000006c */
[----:B------:R-:W-:-:S02]  /*4e40*/  @!P1 PRMT R108, R81, 0x5410, RZ ;  /* 0x00005410516c9816 */ /* 0x000fc400000000ff */
[C---:B------:R-:W-:Y:S02]  /*4e50*/  LOP3.LUT R81, R16.reuse, 0xff, RZ, 0xc0, !PT ;  /* 0x000000ff10517812 */ /* 0x040fe400078ec0ff */
[----:B------:R-:W-:Y:S02]  /*4e60*/  @!P5 PRMT R107, R83, 0x5410, RZ ;  /* 0x00005410536bd816 */ /* 0x000fe400000000ff */
[----:B------:R-:W-:Y:S02]  /*4e70*/  ISETP.LE.U32.AND P5, PT, R81, UR12, PT ;  /* 0x0000000c51007c0c */ /* 0x000fe4000bfa3070 */
[----:B------:R-:W-:Y:S02]  /*4e80*/  SHF.R.U32.HI R81, RZ, 0x18, R16 ;  /* 0x00000018ff517819 */ /* 0x000fe40000011610 */
[----:B------:R-:W-:Y:S02]  /*4e90*/  LOP3.LUT R16, R16, 0xffff, RZ, 0xc0, !PT ;  /* 0x0000ffff10107812 */ /* 0x000fe400078ec0ff */
[----:B------:R-:W-:-:S02]  /*4ea0*/  @!P4 PRMT R109, R82, 0x5410, RZ ;  /* 0x00005410526dc816 */ /* 0x000fc400000000ff */
[----:B------:R-:W-:Y:S02]  /*4eb0*/  SHF.R.U32.HI R16, RZ, 0x8, R16 ;  /* 0x00000008ff107819 */ /* 0x000fe40000011610 */
[----:B------:R-:W-:Y:S01]  /*4ec0*/  F2FP.BF16.F32.PACK_AB R102, R120, R121 ;  /* 0x000000797866723e */ /* 0x000fe200000010ff */
[----:B------:R-:W-:Y:S01]  /*4ed0*/  FADD.FTZ R121, R121, R122 ;  /* 0x0000007a79797221 */ /* 0x000fe20000010000 */
[----:B------:R-:W-:Y:S02]  /*4ee0*/  LOP3.LUT R16, R16, 0xffff, RZ, 0xc0, !PT ;  /* 0x0000ffff10107812 */ /* 0x000fe400078ec0ff */
[----:B------:R-:W-:Y:S01]  /*4ef0*/  PRMT R103, R102, 0x7632, R103 ;  /* 0x0000763266677816 */ /* 0x000fe20000000067 */
[----:B------:R-:W-:Y:S01]  /*4f00*/  @!P5 HFMA2.BF16_V2 R80, -RZ.H0_H0, RZ.H0_H0, -R102.H0_H0 ;  /* 0x200000ffff50d231 */ /* 0x000fe20000340966 */
[----:B------:R-:W-:Y:S01]  /*4f10*/  ISETP.LE.U32.AND P4, PT, R16, UR12, PT ;  /* 0x0000000c10007c0c */ /* 0x000fe2000bf83070 */
[----:B------:R-:W-:Y:S01]  /*4f20*/  FADD.FTZ R121, R120, R121 ;  /* 0x0000007978797221 */ /* 0x000fe20000010000 */
[----:B------:R-:W-:-:S02]  /*4f30*/  PRMT R16, R102, 0x5410, R103 ;  /* 0x0000541066107816 */ /* 0x000fc40000000067 */
[----:B------:R-:W-:Y:S02]  /*4f40*/  @!P5 PRMT R102, R80, 0x5410, RZ ;  /* 0x000054105066d816 */ /* 0x000fe400000000ff */
[----:B------:R-:W-:Y:S02]  /*4f50*/  SHF.R.U32.HI R80, RZ, 0x18, R17 ;  /* 0x00000018ff507819 */ /* 0x000fe40000011611 */
[----:B------:R-:W-:Y:S02]  /*4f60*/  ISETP.LE.U32.AND P1, PT, R81, UR12, PT ;  /* 0x0000000c51007c0c */ /* 0x000fe4000bf23070 */
[----:B------:R-:W-:Y:S02]  /*4f70*/  LOP3.LUT R81, R17, 0xff, RZ, 0xc0, !PT ;  /* 0x000000ff11517812 */ /* 0x000fe400078ec0ff */
[----:B-1----:R-:W-:Y:S01]  /*4f80*/  F2FP.BF16.F32.PACK_AB R105, R114, R115 ;  /* 0x000000737269723e */ /* 0x002fe200000010ff */
[----:B------:R-:W-:Y:S01]  /*4f90*/  @!P4 HFMA2.BF16_V2 R79, -RZ.H0_H0, RZ.H0_H0, -R103.H0_H0 ;  /* 0x200000ffff4fc231 */ /* 0x000fe20000340967 */
[----:B------:R-:W-:-:S02]  /*4fa0*/  ISETP.LE.U32.AND P5, PT, R81, UR12, PT ;  /* 0x0000000c51007c0c */ /* 0x000fc4000bfa3070 */
[----:B------:R-:W-:Y:S01]  /*4fb0*/  PRMT R104, R105, 0x7632, R104 ;  /* 0x0000763269687816 */ /* 0x000fe20000000068 */
[----:B------:R-:W-:Y:S01]  /*4fc0*/  @!P3 HFMA2.BF16_V2 R47, -RZ.H0_H0, RZ.H0_H0, -R105.H0_H0 ;  /* 0x200000ffff2fb231 */ /* 0x000fe20000340969 */
[----:B------:R-:W-:Y:S02]  /*4fd0*/  @!P4 PRMT R103, R79, 0x5410, RZ ;  /* 0x000054104f67c816 */ /* 0x000fe400000000ff */
[----:B------:R-:W-:Y:S01]  /*4fe0*/  ISETP.LE.U32.AND P4, PT, R80, UR12, PT ;  /* 0x0000000c50007c0c */ /* 0x000fe2000bf83070 */
[----:B------:R-:W-:Y:S01]  /*4ff0*/  @!P1 HFMA2.BF16_V2 R78, -RZ.H0_H0, RZ.H0_H0, -R104.H0_H0 ;  /* 0x200000ffff4e9231 */ /* 0x000fe20000340968 */
[----:B------:R-:W-:Y:S02]  /*5000*/  LOP3.LUT R80, R17, 0xffff, RZ, 0xc0, !PT ;  /* 0x0000ffff11507812 */ /* 0x000fe400078ec0ff */
[----:B------:R-:W-:Y:S02]  /*5010*/  SHF.R.U32.HI R79, RZ, 0x10, R17 ;  /* 0x00000010ff4f7819 */ /* 0x000fe40000011611 */
[----:B------:R-:W-:Y:S01]  /*5020*/  SHF.R.U32.HI R80, RZ, 0x8, R80 ;  /* 0x00000008ff507819 */ /* 0x000fe20000011650 */
[----:B------:R-:W-:Y:S01]  /*5030*/  @!P5 HFMA2.BF16_V2 R77, -RZ.H0_H0, RZ.H0_H0, -R26.H0_H0 ;  /* 0x200000ffff4dd231 */ /* 0x000fe2000034091a */
[----:B------:R-:W-:-:S02]  /*5040*/  PRMT R17, R105, 0x5410, R104 ;  /* 0x0000541069117816 */ /* 0x000fc40000000068 */
[----:B------:R-:W-:Y:S02]  /*5050*/  LOP3.LUT R80, R80, 0xffff, RZ, 0xc0, !PT ;  /* 0x0000ffff50507812 */ /* 0x000fe400078ec0ff */
[----:B------:R-:W-:Y:S01]  /*5060*/  @!P3 PRMT R105, R47, 0x5410, RZ ;  /* 0x000054102f69b816 */ /* 0x000fe200000000ff */
[----:B------:R-:W-:Y:S01]  /*5070*/  @!P4 HFMA2.BF16_V2 R76, -RZ.H0_H0, RZ.H0_H0, -R32.H0_H0 ;  /* 0x200000ffff4cc231 */ /* 0x000fe20000340920 */
[----:B------:R-:W-:Y:S02]  /*5080*/  LOP3.LUT R79, R79, 0xff, RZ, 0xc0, !PT ;  /* 0x000000ff4f4f7812 */ /* 0x000fe400078ec0ff */
[----:B------:R-:W-:Y:S02]  /*5090*/  ISETP.LE.U32.AND P3, PT, R80, UR12, PT ;  /* 0x0000000c50007c0c */ /* 0x000fe4000bf63070 */
[----:B------:R-:W-:Y:S01]  /*50a0*/  SHF.R.U32.HI R47, RZ, 0x10, R5 ;  /* 0x00000010ff2f7819 */ /* 0x000fe20000011605 */
[----:B------:R-:W1:Y:S01]  /*50b0*/  LDSM.16.MT88.4 R80, [R124+0x7000] ;  /* 0x007000007c50783b */ /* 0x000e620000004200 */
[----:B------:R-:W-:-:S02]  /*50c0*/  @!P1 PRMT R104, R78, 0x5410, RZ ;  /* 0x000054104e689816 */ /* 0x000fc400000000ff */
[----:B------:R-:W-:Y:S02]  /*50d0*/  ISETP.LE.U32.AND P1, PT, R79, UR12, PT ;  /* 0x0000000c4f007c0c */ /* 0x000fe4000bf23070 */
[----:B------:R-:W-:Y:S02]  /*50e0*/  LOP3.LUT R47, R47, 0xff, RZ, 0xc0, !PT ;  /* 0x000000ff2f2f7812 */ /* 0x000fe400078ec0ff */
[----:B------:R-:W-:Y:S02]  /*50f0*/  @!P5 PRMT R26, R77, 0x5410, RZ ;  /* 0x000054104d1ad816 */ /* 0x000fe400000000ff */
[----:B------:R-:W-:Y:S01]  /*5100*/  ISETP.LE.U32.AND P5, PT, R47, UR12, PT ;  /* 0x0000000c2f007c0c */ /* 0x000fe2000bfa3070 */
[----:B------:R-:W-:Y:S01]  /*5110*/  @!P3 HFMA2.BF16_V2 R46, -RZ.H0_H0, RZ.H0_H0, -R27.H0_H0 ;  /* 0x200000ffff2eb231 */ /* 0x000fe2000034091b */
[----:B------:R-:W-:Y:S02]  /*5120*/  LOP3.LUT R47, R5, 0xffff, RZ, 0xc0, !PT ;  /* 0x0000ffff052f7812 */ /* 0x000fe400078ec0ff */
[----:B------:R-:W-:-:S02]  /*5130*/  @!P4 PRMT R32, R76, 0x5410, RZ ;  /* 0x000054104c20c816 */ /* 0x000fc400000000ff */
[----:B------:R-:W-:Y:S01]  /*5140*/  SHF.R.U32.HI R47, RZ, 0x8, R47 ;  /* 0x00000008ff2f7819 */ /* 0x000fe2000001162f */
[----:B------:R-:W-:Y:S01]  /*5150*/  @!P1 HFMA2.BF16_V2 R45, -RZ.H0_H0, RZ.H0_H0, -R33.H0_H0 ;  /* 0x200000ffff2d9231 */ /* 0x000fe20000340921 */
[----:B------:R-:W-:Y:S02]  /*5160*/  @!P3 PRMT R27, R46, 0x5410, RZ ;  /* 0x000054102e1bb816 */ /* 0x000fe400000000ff */
[----:B------:R-:W-:Y:S02]  /*5170*/  LOP3.LUT R47, R47, 0xffff, RZ, 0xc0, !PT ;  /* 0x0000ffff2f2f7812 */ /* 0x000fe400078ec0ff */
[----:B------:R-:W-:Y:S01]  /*5180*/  LOP3.LUT R46, R5, 0xff, RZ, 0xc0, !PT ;  /* 0x000000ff052e7812 */ /* 0x000fe200078ec0ff */
[----:B------:R-:W-:Y:S01]  /*5190*/  @!P5 HFMA2.BF16_V2 R42, -RZ.H0_H0, RZ.H0_H0, -R90.H0_H0 ;  /* 0x200000ffff2ad231 */ /* 0x000fe2000034095a */
[----:B------:R-:W-:Y:S02]  /*51a0*/  SHF.R.U32.HI R5, RZ, 0x18, R5 ;  /* 0x00000018ff057819 */ /* 0x000fe40000011605 */
[----:B------:R-:W-:-:S02]  /*51b0*/  @!P1 PRMT R33, R45, 0x5410, RZ ;  /* 0x000054102d219816 */ /* 0x000fc400000000ff */
[----:B------:R-:W-:Y:S02]  /*51c0*/  ISETP.LE.U32.AND P3, PT, R47, UR12, PT ;  /* 0x0000000c2f007c0c */ /* 0x000fe4000bf63070 */
[----:B------:R-:W-:Y:S02]  /*51d0*/  ISETP.LE.U32.AND P1, PT, R46, UR12, PT ;  /* 0x0000000c2e007c0c */ /* 0x000fe4000bf23070 */
[----:B------:R-:W-:Y:S02]  /*51e0*/  ISETP.LE.U32.AND P4, PT, R5, UR12, PT ;  /* 0x0000000c05007c0c */ /* 0x000fe4000bf83070 */
[----:B------:R-:W-:Y:S02]  /*51f0*/  SHF.R.U32.HI R6, RZ, 0x10, R156 ;  /* 0x00000010ff067819 */ /* 0x000fe4000001169c */
[C---:B------:R-:W-:Y:S02]  /*5200*/  LOP3.LUT R140, R156.reuse, 0xffff, RZ, 0xc0, !PT ;  /* 0x0000ffff9c8c7812 */ /* 0x040fe400078ec0ff */
[----:B------:R-:W-:-:S02]  /*5210*/  LOP3.LUT R19, R156, 0xff, RZ, 0xc0, !PT ;  /* 0x000000ff9c137812 */ /* 0x000fc400078ec0ff */
[C---:B------:R-:W-:Y:S01]  /*5220*/  LOP3.LUT R47, R154.reuse, 0xff, RZ, 0xc0, !PT ;  /* 0x000000ff9a2f7812 */ /* 0x040fe200078ec0ff */
[----:B------:R-:W-:Y:S01]  /*5230*/  @!P3 HFMA2.BF16_V2 R43, -RZ.H0_H0, RZ.H0_H0, -R91.H0_H0 ;  /* 0x200000ffff2bb231 */ /* 0x000fe2000034095b */
[----:B------:R-:W-:Y:S01]  /*5240*/  LOP3.LUT R45, R154, 0xffff, RZ, 0xc0, !PT ;  /* 0x0000ffff9a2d7812 */ /* 0x000fe200078ec0ff */
[----:B------:R-:W-:Y:S01]  /*5250*/  @!P1 HFMA2.BF16_V2 R44, -RZ.H0_H0, RZ.H0_H0, -R92.H0_H0 ;  /* 0x200000ffff2c9231 */ /* 0x000fe2000034095c */
[----:B------:R-:W-:Y:S01]  /*5260*/  SHF.R.U32.HI R46, RZ, 0x10, R154 ;  /* 0x00000010ff2e7819 */ /* 0x000fe2000001169a */
[----:B------:R-:W-:Y:S01]  /*5270*/  @!P4 HFMA2.BF16_V2 R41, -RZ.H0_H0, RZ.H0_H0, -R87.H0_H0 ;  /* 0x200000ffff29c231 */ /* 0x000fe20000340957 */
[----:B------:R-:W-:Y:S01]  /*5280*/  SHF.R.U32.HI R156, RZ, 0x18, R156 ;  /* 0x00000018ff9c7819 */ /* 0x000fe2000001169c */
[----:B-1----:R-:W-:Y:S01]  /*5290*/  HMMA.16816.F32.BF16 R76, R48, R80, RZ ;  /* 0x00000050304c723c */ /* 0x002fe200000418ff */
[----:B------:R-:W-:Y:S02]  /*52a0*/  SHF.R.U32.HI R154, RZ, 0x18, R154 ;  /* 0x00000018ff9a7819 */ /* 0x000fe4000001169a */
[----:B------:R-:W-:-:S02]  /*52b0*/  LOP3.LUT R5, R6, 0xff, RZ, 0xc0, !PT ;  /* 0x000000ff06057812 */ /* 0x000fc400078ec0ff */
[----:B------:R-:W-:Y:S01]  /*52c0*/  SHF.R.U32.HI R7, RZ, 0x8, R7 ;  /* 0x00000008ff077819 */ /* 0x000fe20000011607 */
[----:B------:R-:W-:Y:S01]  /*52d0*/  HMMA.16816.F32.BF16 R80, R48, R82, RZ ;  /* 0x000000523050723c */ /* 0x000fe200000418ff */
[----:B------:R-:W-:Y:S02]  /*52e0*/  @!P5 PRMT R90, R42, 0x5410, RZ ;  /* 0x000054102a5ad816 */ /* 0x000fe400000000ff */
[----:B------:R-:W-:Y:S02]  /*52f0*/  ISETP.LE.U32.AND P5, PT, R154, UR12, PT ;  /* 0x0000000c9a007c0c */ /* 0x000fe4000bfa3070 */
[----:B------:R-:W-:Y:S01]  /*5300*/  PRMT R156, R5, 0x5410, R156 ;  /* 0x00005410059c7816 */ /* 0x000fe2000000009c */
[----:B------:R-:W-:Y:S01]  /*5310*/  IMAD.WIDE.U32 R4, R4, -0x2daee0ad, RZ ;  /* 0xd2511f5304047825 */ /* 0x000fe200078e00ff */
[----:B------:R-:W-:Y:S02]  /*5320*/  SHF.R.U32.HI R154, RZ, 0x8, R140 ;  /* 0x00000008ff9a7819 */ /* 0x000fe4000001168c */
[----:B------:R-:W-:-:S02]  /*5330*/  LOP3.LUT R7, R7, 0xffff, RZ, 0xc0, !PT ;  /* 0x0000ffff07077812 */ /* 0x000fc400078ec0ff */
[----:B------:R-:W-:Y:S02]  /*5340*/  @!P1 PRMT R92, R44, 0x5410, RZ ;  /* 0x000054102c5c9816 */ /* 0x000fe400000000ff */
[----:B------:R-:W-:Y:S02]  /*5350*/  @!P3 PRMT R91, R43, 0x5410, RZ ;  /* 0x000054102b5bb816 */ /* 0x000fe400000000ff */
[C---:B------:R-:W-:Y:S02]  /*5360*/  LOP3.LUT R43, R160.reuse, 0xff, RZ, 0xc0, !PT ;  /* 0x000000ffa02b7812 */ /* 0x040fe400078ec0ff */
[----:B------:R-:W-:Y:S02]  /*5370*/  LOP3.LUT R44, R160, 0xffff, RZ, 0xc0, !PT ;  /* 0x0000ffffa02c7812 */ /* 0x000fe400078ec0ff */
[--C-:B------:R-:W-:Y:S02]  /*5380*/  SHF.R.U32.HI R42, RZ, 0x10, R160.reuse ;  /* 0x00000010ff2a7819 */ /* 0x100fe400000116a0 */
[----:B------:R-:W-:-:S02]  /*5390*/  SHF.R.U32.HI R140, RZ, 0x18, R160 ;  /* 0x00000018ff8c7819 */ /* 0x000fc400000116a0 */
[----:B------:R-:W-:Y:S02]  /*53a0*/  PRMT R154, R19, 0x5410, R154 ;  /* 0x00005410139a7816 */ /* 0x000fe4000000009a */
[----:B------:R-:W-:Y:S02]  /*53b0*/  @!P4 PRMT R87, R41, 0x5410, RZ ;  /* 0x000054102957c816 */ /* 0x000fe400000000ff */
[----:B------:R-:W-:Y:S02]  /*53c0*/  ISETP.LE.U32.AND P4, PT, R7, UR12, PT ;  /* 0x0000000c07007c0c */ /* 0x000fe4000bf83070 */
[----:B------:R-:W-:Y:S02]  /*53d0*/  LOP3.LUT R159, R5, UR19, R158, 0x96, !PT ;  /* 0x00000013059f7c12 */ /* 0x000fe4000f8e969e */
[C---:B------:R-:W-:Y:S02]  /*53e0*/  LOP3.LUT R19, R4.reuse, 0xffff, RZ, 0xc0, !PT ;  /* 0x0000ffff04137812 */ /* 0x040fe400078ec0ff */
[----:B------:R-:W-:-:S02]  /*53f0*/  LOP3.LUT R176, R4, 0xff, RZ, 0xc0, !PT ;  /* 0x000000ff04b07812 */ /* 0x000fc400078ec0ff */
[--C-:B------:R-:W-:Y:S02]  /*5400*/  SHF.R.U32.HI R41, RZ, 0x10, R4.reuse ;  /* 0x00000010ff297819 */ /* 0x100fe40000011604 */
[----:B------:R-:W-:Y:S02]  /*5410*/  SHF.R.U32.HI R160, RZ, 0x18, R4 ;  /* 0x00000018ffa07819 */ /* 0x000fe40000011604 */
[----:B------:R-:W1:Y:S01]  /*5420*/  LDSM.16.MT88.4 R4, [R124+0x7400] ;  /* 0x007400007c04783b */ /* 0x000e620000004200 */
[----:B------:R-:W-:Y:S01]  /*5430*/  @!P4 HFMA2.BF16_V2 R39, -RZ.H0_H0, RZ.H0_H0, -R85.H0_H0 ;  /* 0x200000ffff27c231 */ /* 0x000fe20000340955 */
[----:B------:R-:W-:Y:S02]  /*5440*/  LOP3.LUT R42, R42, 0xff, RZ, 0xc0, !PT ;  /* 0x000000ff2a2a7812 */ /* 0x000fe400078ec0ff */
[----:B------:R-:W-:Y:S02]  /*5450*/  LOP3.LUT R41, R41, 0xff, RZ, 0xc0, !PT ;  /* 0x000000ff29297812 */ /* 0x000fe400078ec0ff */
[----:B------:R-:W-:-:S02]  /*5460*/  @!P4 PRMT R85, R39, 0x5410, RZ ;  /* 0x000054102755c816 */ /* 0x000fc400000000ff */
[----:B------:R-:W-:Y:S02]  /*5470*/  @!P2 PRMT R34, R37, 0x5410, RZ ;  /* 0x000054102522a816 */ /* 0x000fe400000000ff */
[----:B------:R-:W-:Y:S02]  /*5480*/  @!P6 PRMT R86, R40, 0x5410, RZ ;  /* 0x000054102856e816 */ /* 0x000fe400000000ff */
[----:B------:R-:W-:Y:S02]  /*5490*/  ISETP.LE.U32.AND P4, PT, R43, UR12, PT ;  /* 0x0000000c2b007c0c */ /* 0x000fe4000bf83070 */
[----:B------:R-:W-:Y:S02]  /*54a0*/  ISETP.LE.U32.AND P2, PT, R42, UR12, PT ;  /* 0x0000000c2a007c0c */ /* 0x000fe4000bf43070 */
[----:B------:R-:W-:Y:S02]  /*54b0*/  PRMT R160, R41, 0x5410, R160 ;  /* 0x0000541029a07816 */ /* 0x000fe400000000a0 */
[----:B------:R-:W2:Y:S01]  /*54c0*/  LDSM.16.MT88.4 R40, [R126+0x8000] ;  /* 0x008000007e28783b */ /* 0x000ea20000004200 */
[----:B------:R-:W-:-:S02]  /*54d0*/  ISETP.LE.U32.AND P3, PT, R47, UR12, PT ;  /* 0x0000000c2f007c0c */ /* 0x000fc4000bf63070 */
[----:B------:R-:W-:Y:S02]  /*54e0*/  LOP3.LUT R158, R18, 0xff, RZ, 0xc0, !PT ;  /* 0x000000ff129e7812 */ /* 0x000fe400078ec0ff */
[----:B------:R-:W-:Y:S02]  /*54f0*/  LOP3.LUT R180, R159, 0xff, RZ, 0xc0, !PT ;  /* 0x000000ff9fb47812 */ /* 0x000fe400078ec0ff */
[----:B------:R-:W-:Y:S02]  /*5500*/  SHF.R.U32.HI R178, RZ, 0x18, R159 ;  /* 0x00000018ffb27819 */ /* 0x000fe4000001169f */
[----:B------:R-:W-:Y:S02]  /*5510*/  ISETP.LE.U32.AND P1, PT, R153, UR12, PT ;  /* 0x0000000c99007c0c */ /* 0x000fe4000bf23070 */
[----:B------:R-:W-:Y:S02]  /*5520*/  SHF.R.U32.HI R19, RZ, 0x8, R19 ;  /* 0x00000008ff137819 */ /* 0x000fe40000011613 */
[----:B------:R-:W-:Y:S01]  /*5530*/  SHF.R.U32.HI R45, RZ, 0x8, R45 ;  /* 0x00000008ff2d7819 */ /* 0x000fe2000001162d */
[----:B------:R-:W-:Y:S01]  /*5540*/  @!P3 HFMA2.BF16_V2 R36, -RZ.H0_H0, RZ.H0_H0, -R28.H0_H0 ;  /* 0x200000ffff24b231 */ /* 0x000fe2000034091c */
[----:B------:R-:W-:Y:S01]  /*5550*/  PRMT R176, R176, 0x5410, R19 ;  /* 0x00005410b0b07816 */ /* 0x000fe20000000013 */
[----:B------:R-:W-:Y:S01]  /*5560*/  FFMA.FTZ R19, R22, UR6, -R151 ;  /* 0x0000000616137c23 */ /* 0x000fe20008010897 */
[----:B------:R-:W-:-:S02]  /*5570*/  LOP3.LUT R46, R46, 0xff, RZ, 0xc0, !PT ;  /* 0x000000ff2e2e7812 */ /* 0x000fc400078ec0ff */
[----:B------:R-:W-:Y:S02]  /*5580*/  @!P3 PRMT R28, R36, 0x5410, RZ ;  /* 0x00005410241cb816 */ /* 0x000fe400000000ff */
[----:B------:R-:W-:Y:S01]  /*5590*/  LOP3.LUT R45, R45, 0xffff, RZ, 0xc0, !PT ;  /* 0x0000ffff2d2d7812 */ /* 0x000fe200078ec0ff */
[C---:B-1----:R-:W-:Y:S01]  /*55a0*/  HMMA.16816.F32.BF16 R76, R8.reuse, R4, R76 ;  /* 0x00000004084c723c */ /* 0x042fe2000004184c */
[----:B------:R-:W-:Y:S01]  /*55b0*/  @!P1 HFMA2.BF16_V2 R38, -RZ.H0_H0, RZ.H0_H0, -R35.H0_H0 ;  /* 0x200000ffff269231 */ /* 0x000fe20000340923 */
[----:B------:R-:W-:Y:S02]  /*55c0*/  ISETP.LE.U32.AND P6, PT, R46, UR12, PT ;  /* 0x0000000c2e007c0c */ /* 0x000fe4000bfc3070 */
[----:B------:R-:W-:Y:S02]  /*55d0*/  HSET2.LE.AND R156, R156, R147, PT ;  /* 0x000000939c9c7233 */ /* 0x000fe40003803000 */
[----:B------:R-:W-:Y:S01]  /*55e0*/  HMMA.16816.F32.BF16 R80, R8, R6, R80 ;  /* 0x000000060850723c */ /* 0x000fe20000041850 */
[----:B------:R-:W-:-:S02]  /*55f0*/  SHF.R.U32.HI R5, RZ, 0x10, R18 ;  /* 0x00000010ff057819 */ /* 0x000fc40000011612 */
[----:B------:R-:W-:Y:S02]  /*5600*/  LOP3.LUT R4, R18, 0xffff, RZ, 0xc0, !PT ;  /* 0x0000ffff12047812 */ /* 0x000fe400078ec0ff */
[----:B------:R-:W-:Y:S02]  /*5610*/  SHF.R.U32.HI R18, RZ, 0x18, R18 ;  /* 0x00000018ff127819 */ /* 0x000fe40000011612 */
[----:B------:R-:W-:Y:S02]  /*5620*/  LOP3.LUT R5, R5, 0xff, RZ, 0xc0, !PT ;  /* 0x000000ff05057812 */ /* 0x000fe400078ec0ff */
[----:B------:R-:W-:Y:S01]  /*5630*/  SHF.R.U32.HI R7, RZ, 0x8, R4 ;  /* 0x00000008ff077819 */ /* 0x000fe20000011604 */
[----:B------:R-:W-:Y:S01]  /*5640*/  @!P6 HFMA2.BF16_V2 R24, -RZ.H0_H0, RZ.H0_H0, -R31.H0_H0 ;  /* 0x200000ffff18e231 */ /* 0x000fe2000034091f */
[----:B------:R-:W-:Y:S02]  /*5650*/  PRMT R18, R5, 0x5410, R18 ;  /* 0x0000541005127816 */ /* 0x000fe40000000012 */
[----:B------:R-:W-:-:S02]  /*5660*/  SHF.R.U32.HI R6, RZ, 0x8, R44 ;  /* 0x00000008ff067819 */ /* 0x000fc4000001162c */
[----:B------:R-:W-:Y:S02]  /*5670*/  LOP3.LUT R4, R159, 0xffff, RZ, 0xc0, !PT ;  /* 0x0000ffff9f047812 */ /* 0x000fe400078ec0ff */
[----:B------:R-:W-:Y:S02]  /*5680*/  SHF.R.U32.HI R5, RZ, 0x10, R159 ;  /* 0x00000010ff057819 */ /* 0x000fe4000001169f */
[----:B------:R-:W-:Y:S02]  /*5690*/  PRMT R158, R158, 0x5410, R7 ;  /* 0x000054109e9e7816 */ /* 0x000fe40000000007 */
[----:B------:R-:W-:Y:S02]  /*56a0*/  LOP3.LUT R6, R6, 0xffff, RZ, 0xc0, !PT ;  /* 0x0000ffff06067812 */ /* 0x000fe400078ec0ff */
[----:B------:R-:W-:Y:S02]  /*56b0*/  SHF.R.U32.HI R7, RZ, 0x8, R4 ;  /* 0x00000008ff077819 */ /* 0x000fe40000011604 */
[----:B------:R-:W-:-:S02]  /*56c0*/  LOP3.LUT R5, R5, 0xff, RZ, 0xc0, !PT ;  /* 0x000000ff05057812 */ /* 0x000fc400078ec0ff */
[----:B------:R-:W-:Y:S02]  /*56d0*/  ISETP.LE.U32.AND P3, PT, R6, UR12, PT ;  /* 0x0000000c06007c0c */ /* 0x000fe4000bf63070 */
[----:B------:R-:W-:Y:S02]  /*56e0*/  PRMT R180, R180, 0x5410, R7 ;  /* 0x00005410b4b47816 */ /* 0x000fe40000000007 */
[----:B------:R-:W-:Y:S02]  /*56f0*/  PRMT R178, R5, 0x5410, R178 ;  /* 0x0000541005b27816 */ /* 0x000fe400000000b2 */
[----:B------:R-:W1:Y:S01]  /*5700*/  LDSM.16.MT88.4 R4, [R126+0x8400] ;  /* 0x008400007e04783b */ /* 0x000e620000004200 */
[----:B------:R-:W-:Y:S02]  /*5710*/  @!P1 PRMT R35, R38, 0x5410, RZ ;  /* 0x0000541026239816 */ /* 0x000fe400000000ff */
[----:B--2---:R-:W-:Y:S01]  /*5720*/  HMMA.16816.F32.BF16 R36, R48, R40, RZ ;  /* 0x000000283024723c */ /* 0x004fe200000418ff */
[----:B------:R-:W-:-:S02]  /*5730*/  HSET2.LE.AND R149, R158, R147, PT ;  /* 0x000000939e957233 */ /* 0x000fc40003803000 */
[----:B------:R-:W-:Y:S02]  /*5740*/  ISETP.LE.U32.AND P1, PT, R45, UR12, PT ;  /* 0x0000000c2d007c0c */ /* 0x000fe4000bf23070 */
[--C-:B------:R-:W-:Y:S01]  /*5750*/  HSET2.LE.AND R178, R178, R147.reuse, PT ;  /* 0x00000093b2b27233 */ /* 0x100fe20003803000 */
[----:B------:R-:W-:Y:S01]  /*5760*/  HMMA.16816.F32.BF16 R40, R48, R42, RZ ;  /* 0x0000002a3028723c */ /* 0x000fe200000418ff */
[----:B------:R-:W-:Y:S02]  /*5770*/  HSET2.LE.AND R18, R18, R147, PT ;  /* 0x0000009312127233 */ /* 0x000fe40003803000 */
[----:B------:R-:W-:Y:S02]  /*5780*/  LOP3.LUT R12, R149, R12, RZ, 0xc0, !PT ;  /* 0x0000000c950c7212 */ /* 0x000fe400078ec0ff */
[----:B------:R-:W-:Y:S02]  /*5790*/  LOP3.LUT R15, R156, R15, RZ, 0xc0, !PT ;  /* 0x0000000f9c0f7212 */ /* 0x000fe400078ec0ff */
[----:B------:R-:W-:-:S02]  /*57a0*/  LOP3.LUT R13, R18, R13, RZ, 0xc0, !PT ;  /* 0x0000000d120d7212 */ /* 0x000fc400078ec0ff */
[----:B------:R-:W-:Y:S01]  /*57b0*/  @!P6 PRMT R31, R24, 0x5410, RZ ;  /* 0x00005410181fe816 */ /* 0x000fe200000000ff */
[----:B------:R-:W-:-:S05]  /*57c0*/  @!P1 HFMA2.BF16_V2 R25, -RZ.H0_H0, RZ.H0_H0, -R29.H0_H0 ;  /* 0x200000ffff199231 */ /* 0x000fca000034091d */
[----:B------:R-:W-:Y:S02]  /*57d0*/  @!P1 PRMT R29, R25, 0x5410, RZ ;  /* 0x00005410191d9816 */ /* 0x000fe400000000ff */
[----:B------:R-:W-:Y:S01]  /*57e0*/  ISETP.LE.U32.AND P1, PT, R140, UR12, PT ;  /* 0x0000000c8c007c0c */ /* 0x000fe2000bf23070 */
[C---:B-1----:R-:W-:Y:S06]  /*57f0*/  HMMA.16816.F32.BF16 R36, R8.reuse, R4, R36 ;  /* 0x000000040824723c */ /* 0x042fec0000041824 */
[----:B------:R-:W-:Y:S01]  /*5800*/  HMMA.16816.F32.BF16 R40, R8, R6, R40 ;  /* 0x000000060828723c */ /* 0x000fe20000041828 */
[----:B------:R-:W-:Y:S01]  /*5810*/  FADD.FTZ R4, R146, R145 ;  /* 0x0000009192047221 */ /* 0x000fe20000010000 */
[----:B------:R-:W-:Y:S01]  /*5820*/  FFMA.FTZ R146, R23, UR6, -R150 ;  /* 0x0000000617927c23 */ /* 0x000fe20008010896 */
[----:B------:R-:W1:Y:S01]  /*5830*/  MUFU.EX2 R145, R19 ;  /* 0x0000001300917308 */ /* 0x000e620000000800 */
[----:B------:R-:W-:-:S02]  /*5840*/  @!P5 HFMA2.BF16_V2 R23, -RZ.H0_H0, RZ.H0_H0, -R30.H0_H0 ;  /* 0x200000ffff17d231 */ /* 0x000fc4000034091e */
[----:B------:R-:W-:Y:S02]  /*5850*/  FADD.FTZ R141, R141, R4 ;  /* 0x000000048d8d7221 */ /* 0x000fe40000010000 */
[----:B------:R-:W2:Y:S02]  /*5860*/  LDSM.16.MT88.4 R4, [R124+0x8000] ;  /* 0x008000007c04783b */ /* 0x000ea40000004200 */
[----:B------:R-:W-:Y:S01]  /*5870*/  FADD.FTZ R141, R100, R141 ;  /* 0x0000008d648d7221 */ /* 0x000fe20000010000 */
[----:B------:R-:W-:Y:S01]  /*5880*/  @!P5 PRMT R30, R23, 0x5410, RZ ;  /* 0x00005410171ed816 */ /* 0x000fe200000000ff */
[----:B------:R-:W3:Y:S01]  /*5890*/  MUFU.EX2 R146, R146 ;  /* 0x0000009200927308 */ /* 0x000ee20000000800 */
[----:B------:R-:W-:Y:S01]  /*58a0*/  LEA R140, P5, R84, UR4, 0x1 ;  /* 0x00000004548c7c11 */ /* 0x000fe2000f8a08ff */
[----:B------:R-:W-:-:S03]  /*58b0*/  FADD.FTZ R98, R98, R141 ;  /* 0x0000008d62627221 */ /* 0x000fc60000010000 */
[----:B------:R-:W-:Y:S01]  /*58c0*/  LEA.HI.X R141, R84, UR5, R97, 0x1, P5 ;  /* 0x00000005548d7c11 */ /* 0x000fe2000a8f0c61 */
[----:B------:R-:W-:Y:S01]  /*58d0*/  FADD.FTZ R95, R95, R98 ;  /* 0x000000625f5f7221 */ /* 0x000fe20000010000 */
[----:B-1----:R-:W-:-:S03]  /*58e0*/  F2FP.BF16.F32.PACK_AB R150, R184, R145 ;  /* 0x00000091b896723e */ /* 0x002fc600000010ff */
[----:B------:R-:W-:Y:S01]  /*58f0*/  FADD.FTZ R94, R94, R95 ;  /* 0x0000005f5e5e7221 */ /* 0x000fe20000010000 */
[----:B------:R-:W-:Y:S01]  /*5900*/  HSET2.LE.AND R19, R180, R147, PT ;  /* 0x00000093b4137233 */ /* 0x000fe20003803000 */
[----:B------:R-:W-:Y:S01]  /*5910*/  STG.E.U16 desc[UR22][R140.64], R92 ;  /* 0x0000005c8c007986 */ /* 0x000fe2000c101516 */
[----:B------:R-:W-:Y:S01]  /*5920*/  PRMT R149, R150, 0x7632, R149 ;  /* 0x0000763296957816 */ /* 0x000fe20000000095 */
[----:B------:R-:W-:Y:S01]  /*5930*/  FADD.FTZ R94, R89, R94 ;  /* 0x0000005e595e7221 */ /* 0x000fe20000010000 */
[----:B------:R-:W-:Y:S01]  /*5940*/  @!P2 HFMA2.BF16_V2 R20, -RZ.H0_H0, RZ.H0_H0, -R150.H0_H0 ;  /* 0x200000ffff14a231 */ /* 0x000fe20000340996 */
[----:B------:R-:W-:Y:S01]  /*5950*/  STG.E.U16 desc[UR22][R140.64+0x2], R91 ;  /* 0x0000025b8c007986 */ /* 0x000fe2000c101516 */
[----:B---3--:R-:W-:Y:S01]  /*5960*/  F2FP.BF16.F32.PACK_AB R148, R185, R146 ;  /* 0x00000092b994723e */ /* 0x008fe200000010ff */
[----:B------:R-:W-:Y:S02]  /*5970*/  @!P1 HFMA2.BF16_V2 R3, -RZ.H0_H0, RZ.H0_H0, -R149.H0_H0 ;  /* 0x200000ffff039231 */ /* 0x000fe40000340995 */
[----:B------:R-:W-:Y:S01]  /*5980*/  FADD.FTZ R119, R119, R94 ;  /* 0x0000005e77777221 */ /* 0x000fe20000010000 */
[----:B------:R-:W-:Y:S01]  /*5990*/  FADD.FTZ R146, R146, R121 ;  /* 0x0000007992927221 */ /* 0x000fe20000010000 */
[----:B------:R-:W-:-:S02]  /*59a0*/  @!P4 HFMA2.BF16_V2 R22, -RZ.H0_H0, RZ.H0_H0, -R148.H0_H0 ;  /* 0x200000ffff16c231 */ /* 0x000fc40000340994 */
[----:B------:R-:W-:Y:S01]  /*59b0*/  FADD.FTZ R118, R118, R119 ;  /* 0x0000007776767221 */ /* 0x000fe20000010000 */
[----:B------:R-:W-:-:S03]  /*59c0*/  FADD.FTZ R185, R185, R146 ;  /* 0x00000092b9b97221 */ /* 0x000fc60000010000 */
[----:B------:R-:W-:-:S04]  /*59d0*/  FADD.FTZ R117, R117, R118 ;  /* 0x0000007675757221 */ /* 0x000fc80000010000 */
[----:B------:R-:W-:-:S04]  /*59e0*/  FADD.FTZ R116, R116, R117 ;  /* 0x0000007574747221 */ /* 0x000fc80000010000 */
[----:B------:R-:W-:Y:S01]  /*59f0*/  FADD.FTZ R115, R115, R116 ;  /* 0x0000007473737221 */ /* 0x000fe20000010000 */
[----:B--2---:R-:W-:Y:S03]  /*5a00*/  HMMA.16816.F32.BF16 R44, R48, R4, RZ ;  /* 0x00000004302c723c */ /* 0x004fe600000418ff */
[----:B------:R-:W-:-:S03]  /*5a10*/  FADD.FTZ R114, R114, R115 ;  /* 0x0000007372727221 */ /* 0x000fc60000010000 */
[----:B------:R-:W-:Y:S01]  /*5a20*/  HMMA.16816.F32.BF16 R48, R48, R6, RZ ;  /* 0x000000063030723c */ /* 0x000fe200000418ff */
[--C-:B------:R-:W-:Y:S01]  /*5a30*/  HSET2.LE.AND R5, R154, R147.reuse, PT ;  /* 0x000000939a057233 */ /* 0x100fe20003803000 */
[----:B------:R-:W-:Y:S01]  /*5a40*/  FADD.FTZ R145, R145, R114 ;  /* 0x0000007291917221 */ /* 0x000fe20000010000 */
[----:B------:R-:W-:Y:S02]  /*5a50*/  LOP3.LUT R4, R19, R16, RZ, 0xc0, !PT ;  /* 0x0000001013047212 */ /* 0x000fe400078ec0ff */
[----:B------:R-:W-:Y:S01]  /*5a60*/  PRMT R16, R150, 0x5410, R149 ;  /* 0x0000541096107816 */ /* 0x000fe20000000095 */
[----:B------:R-:W-:Y:S01]  /*5a70*/  FADD.FTZ R184, R184, R145 ;  /* 0x00000091b8b87221 */ /* 0x000fe20000010000 */
[--C-:B------:R-:W-:Y:S02]  /*5a80*/  HSET2.LE.AND R6, R176, R147.reuse, PT ;  /* 0x00000093b0067233 */ /* 0x100fe40003803000 */
[----:B------:R-:W-:Y:S02]  /*5a90*/  HSET2.LE.AND R7, R160, R147, PT ;  /* 0x00000093a0077233 */ /* 0x000fe40003803000 */
[----:B------:R-:W-:-:S02]  /*5aa0*/  PRMT R147, R148, 0x7632, R147 ;  /* 0x0000763294937816 */ /* 0x000fc40000000093 */
[----:B------:R-:W-:Y:S02]  /*5ab0*/  LOP3.LUT R14, R5, R14, RZ, 0xc0, !PT ;  /* 0x0000000e050e7212 */ /* 0x000fe400078ec0ff */
[----:B------:R-:W-:Y:S01]  /*5ac0*/  LOP3.LUT R5, R178, R17, RZ, 0xc0, !PT ;  /* 0x00000011b2057212 */ /* 0x000fe200078ec0ff */
[----:B------:R-:W-:Y:S01]  /*5ad0*/  @!P3 HFMA2.BF16_V2 R21, -RZ.H0_H0, RZ.H0_H0, -R147.H0_H0 ;  /* 0x200000ffff15b231 */ /* 0x000fe20000340993 */
[----:B------:R-:W-:Y:S02]  /*5ae0*/  PRMT R17, R148, 0x5410, R147 ;  /* 0x0000541094117816 */ /* 0x000fe40000000093 */
[----:B------:R-:W-:Y:S02]  /*5af0*/  LOP3.LUT R7, R7, R16, RZ, 0xc0, !PT ;  /* 0x0000001007077212 */ /* 0x000fe400078ec0ff */
[----:B------:R-:W-:Y:S02]  /*5b00*/  LOP3.LUT R6, R6, R17, RZ, 0xc0, !PT ;  /* 0x0000001106067212 */ /* 0x000fe400078ec0ff */
[----:B------:R-:W1:Y:S01]  /*5b10*/  LDSM.16.MT88.4 R16, [R124+0x8400] ;  /* 0x008400007c10783b */ /* 0x000e620000004200 */
[----:B------:R-:W-:Y:S01]  /*5b20*/  @!P1 PRMT R149, R3, 0x5410, RZ ;  /* 0x0000541003959816 */ /* 0x000fe200000000ff */
[----:B------:R-:W-:Y:S01]  /*5b30*/  IMAD.U32 R3, RZ, RZ, UR16 ;  /* 0x00000010ff037e24 */ /* 0x000fe2000f8e00ff */
[----:B------:R-:W-:-:S02]  /*5b40*/  @!P4 PRMT R148, R22, 0x5410, RZ ;  /* 0x000054101694c816 */ /* 0x000fc400000000ff */
[----:B------:R-:W-:Y:S02]  /*5b50*/  @!P3 PRMT R147, R21, 0x5410, RZ ;  /* 0x000054101593b816 */ /* 0x000fe400000000ff */
[----:B------:R-:W-:Y:S02]  /*5b60*/  @!P2 PRMT R150, R20, 0x5410, RZ ;  /* 0x000054101496a816 */ /* 0x000fe400000000ff */
[----:B------:R-:W-:Y:S01]  /*5b70*/  IADD3 R84, P1, R140, -0x80, RZ ;  /* 0xffffff808c547810 */ /* 0x000fe20007f3e0ff */
        /* <DEDUP_REMOVED lines=30> */
[C---:B------:R-:W-:Y:S06]  /*5d60*/  HMMA.16816.F32.BF16 R64, R4.reuse, R18, R64 ;  /* 0x000000120440723c */ /* 0x040fec0000041840 */
[C---:B-1----:R-:W-:Y:S06]  /*5d70*/  HMMA.16816.F32.BF16 R76, R4.reuse, R8, R76 ;  /* 0x00000008044c723c */ /* 0x042fec000004184c */
[C---:B------:R-:W-:Y:S01]  /*5d80*/  HMMA.16816.F32.BF16 R80, R4.reuse, R10, R80 ;  /* 0x0000000a0450723c */ /* 0x040fe20000041850 */
[----:B------:R-:W1:Y:S05]  /*5d90*/  LDSM.16.MT88.4 R8, [R124+0x8c00] ;  /* 0x008c00007c08783b */ /* 0x000e6a0000004200 */
[C---:B--2---:R-:W-:Y:S06]  /*5da0*/  HMMA.16816.F32.BF16 R36, R4.reuse, R12, R36 ;  /* 0x0000000c0424723c */ /* 0x044fec0000041824 */
[----:B------:R-:W-:Y:S01]  /*5db0*/  HMMA.16816.F32.BF16 R40, R4, R14, R40 ;  /* 0x0000000e0428723c */ /* 0x000fe20000041828 */
[----:B------:R-:W-:-:S05]  /*5dc0*/  IMAD.WIDE R12, R3, 0x2, R140 ;  /* 0x00000002030c7825 */ /* 0x000fca00078e028c */
[----:B------:R-:W-:Y:S04]  /*5dd0*/  STG.E.U16 desc[UR22][R12.64], R90 ;  /* 0x0000005a0c007986 */ /* 0x000fe8000c101516 */
[----:B------:R2:W-:Y:S04]  /*5de0*/  STG.E.U16 desc[UR22][R12.64+0x2], R87 ;  /* 0x000002570c007986 */ /* 0x0005e8000c101516 */
[----:B------:R3:W-:Y:S04]  /*5df0*/  STG.E.U16 desc[UR22][R140.64+0x10], R86 ;  /* 0x000010568c007986 */ /* 0x0007e8000c101516 */
[----:B------:R3:W-:Y:S04]  /*5e00*/  STG.E.U16 desc[UR22][R140.64+0x12], R85 ;  /* 0x000012558c007986 */ /* 0x0007e8000c101516 */
[----:B------:R3:W-:Y:S04]  /*5e10*/  STG.E.U16 desc[UR22][R12.64+0x10], R35 ;  /* 0x000010230c007986 */ /* 0x0007e8000c101516 */
[----:B------:R3:W-:Y:S01]  /*5e20*/  STG.E.U16 desc[UR22][R12.64+0x12], R34 ;  /* 0x000012220c007986 */ /* 0x0007e2000c101516 */
[C---:B-1----:R-:W-:Y:S03]  /*5e30*/  HMMA.16816.F32.BF16 R44, R4.reuse, R8, R44 ;  /* 0x00000008042c723c */ /* 0x042fe6000004182c */
[----:B------:R3:W-:Y:S04]  /*5e40*/  STG.E.U16 desc[UR22][R140.64+0x20], R26 ;  /* 0x0000201a8c007986 */ /* 0x0007e8000c101516 */
[----:B------:R3:W-:Y:S01]  /*5e50*/  STG.E.U16 desc[UR22][R140.64+0x22], R27 ;  /* 0x0000221b8c007986 */ /* 0x0007e2000c101516 */
[----:B------:R-:W-:Y:S01]  /*5e60*/  HMMA.16816.F32.BF16 R48, R4, R10, R48 ;  /* 0x0000000a0430723c */ /* 0x000fe20000041830 */
[----:B--2---:R-:W-:-:S02]  /*5e70*/  IADD3.X R87, R141, -0x1, RZ, P1, !PT ;  /* 0xffffffff8d577810 */ /* 0x004fc40000ffe4ff */
        /* <DEDUP_REMOVED lines=24> */
[----:B------:R-:W-:-:S04]  /*6000*/  DEPBAR.LE SB0, 0x0 ;  /* 0x000080000000791a */ /* 0x000fc80000000000 */
[----:B------:R-:W-:Y:S01]  /*6010*/  BAR.SYNC.DEFER_BLOCKING 0x0 ;  /* 0x0000000000007b1d */ /* 0x000fe20000010000 */
[----:B------:R-:W-:Y:S01]  /*6020*/  ISETP.GE.AND P5, PT, R170, UR4, PT ;  /* 0x00000004aa007c0c */ /* 0x000fe2000bfa6270 */
[----:B------:R-:W-:Y:S01]  /*6030*/  IMAD.MOV.U32 R18, RZ, RZ, R132 ;  /* 0x000000ffff127224 */ /* 0x000fe200078e0084 */
[----:B------:R-:W-:Y:S01]  /*6040*/  ISETP.GE.AND P4, PT, R164, UR4, PT ;  /* 0x00000004a4007c0c */ /* 0x000fe2000bf86270 */
[----:B------:R-:W-:Y:S01]  /*6050*/  IMAD.MOV.U32 R19, RZ, RZ, R135 ;  /* 0x000000ffff137224 */ /* 0x000fe200078e0087 */
[----:B------:R-:W-:Y:S01]  /*6060*/  ISETP.GE.AND P3, PT, R163, UR4, PT ;  /* 0x00000004a3007c0c */ /* 0x000fe2000bf66270 */
[----:B------:R-:W-:Y:S02]  /*6070*/  UIADD3 UR4, UR15, -0x2, URZ ;  /* 0xfffffffe0f047890 */ /* 0x000fe4000fffe03f */
[----:B------:R-:W-:Y:S02]  /*6080*/  UISETP.GE.AND UP0, UPT, UR15, 0x3, UPT ;  /* 0x000000030f00788c */ /* 0x000fe4000bf06270 */
[----:B------:R-:W-:-:S02]  /*6090*/  USHF.R.S32.HI UR7, URZ, 0x1f, UR4 ;  /* 0x0000001f3f077899 */ /* 0x000fc40008011404 */
[----:B------:R-:W-:Y:S01]  /*60a0*/  UIMAD UR5, UR10, UR4, URZ ;  /* 0x000000040a0572a4 */ /* 0x000fe2000f8e023f */
[----:B------:R-:W-:Y:S01]  /*60b0*/  IMAD.U32 R3, RZ, RZ, UR4 ;  /* 0x00000004ff037e24 */ /* 0x000fe2000f8e00ff */
[----:B------:R-:W1:Y:S02]  /*60c0*/  @!P5 LDC.64 R14, c[0x0][0x220] ;  /* 0x00008800ff0edb82 */ /* 0x000e640000000a00 */
[----:B------:R-:W-:Y:S01]  /*60d0*/  UIMAD UR5, UR7, UR11, UR5 ;  /* 0x0000000b070572a4 */ /* 0x000fe2000f8e0205 */
[----:B------:R-:W-:-:S05]  /*60e0*/  IMAD.WIDE.U32 R18, R3, UR11, R18 ;  /* 0x0000000b03127c25 */ /* 0x000fca000f8e0012 */
[----:B---3--:R-:W2:Y:S01]  /*60f0*/  @!P4 LDC.64 R12, c[0x0][0x220] ;  /* 0x00008800ff0ccb82 */ /* 0x008ea20000000a00 */
        /* <DEDUP_REMOVED lines=58> */
[----:B---3--:R-:W-:Y:S04]  /*64a0*/  LDSM.16.M88.4 R12, [R127] ;  /* 0x000000007f0c783b */ /* 0x008fe80000000200 */
[----:B------:R-:W3:Y:S04]  /*64b0*/  LDSM.16.M88.4 R112, [R125+0x3000] ;  /* 0x003000007d70783b */ /* 0x000ee80000000200 */
        /* <DEDUP_REMOVED lines=8> */
[----:B------:R-:W-:Y:S03]  /*6540*/  LDSM.16.M88.4 R120, [R128+0x5000] ;  /* 0x005000008078783b */ /* 0x000fe60000000200 */
[C---:B----4-:R-:W-:Y:S01]  /*6550*/  HMMA.16816.F32.BF16 R28, R108.reuse, R24, RZ ;  /* 0x000000186c1c723c */ /* 0x050fe200000418ff */
[----:B------:R-:W0:Y:S05]  /*6560*/  LDGDEPBAR ;  /* 0x00000000000079af */ /* 0x000e2a0000000000 */
[C---:B------:R-:W-:Y:S06]  /*6570*/  HMMA.16816.F32.BF16 R88, R108.reuse, R90, RZ ;  /* 0x0000005a6c58723c */ /* 0x040fec00000418ff */
[C---:B------:R-:W-:Y:S06]  /*6580*/  HMMA.16816.F32.BF16 R32, R108.reuse, R34, RZ ;  /* 0x000000226c20723c */ /* 0x040fec00000418ff */
[C---:B------:R-:W-:Y:S06]  /*6590*/  HMMA.16816.F32.BF16 R24, R108.reuse, R26, RZ ;  /* 0x0000001a6c18723c */ /* 0x040fec00000418ff */
[C---:B-----5:R-:W-:Y:S06]  /*65a0*/  HMMA.16816.F32.BF16 R20, R108.reuse, R100, RZ ;  /* 0x000000646c14723c */ /* 0x060fec00000418ff */
[----:B------:R-:W-:Y:S01]  /*65b0*/  HMMA.16816.F32.BF16 R108, R108, R102, RZ ;  /* 0x000000666c6c723c */ /* 0x000fe200000418ff */
[----:B------:R-:W-:Y:S05]  /*65c0*/  LDSM.16.M88.4 R100, [R128+0x4800] ;  /* 0x004800008064783b */ /* 0x000fea0000000200 */
[C---:B---3--:R-:W-:Y:S06]  /*65d0*/  HMMA.16816.F32.BF16 R4, R12.reuse, R112, R4 ;  /* 0x000000700c04723c */ /* 0x048fec0000041804 */
        /* <DEDUP_REMOVED lines=11> */
[----:B------:R-:W-:Y:S01]  /*6690*/  LDSM.16.M88.4 R116, [R125+0x4c00] ;  /* 0x004c00007d74783b */ /* 0x000fe20000000200 */
[C---:B-1----:R-:W-:Y:S06]  /*66a0*/  HMMA.16816.F32.BF16 R4, R92.reuse, R8, R4 ;  /* 0x000000085c04723c */ /* 0x042fec0000041804 */
[C---:B------:R-:W-:Y:S01]  /*66b0*/  HMMA.16816.F32.BF16 R88, R92.reuse, R10, R88 ;  /* 0x0000000a5c58723c */ /* 0x040fe20000041858 */
[----:B------:R-:W-:Y:S05]  /*66c0*/  LDSM.16.M88.4 R8, [R125+0x4800] ;  /* 0x004800007d08783b */ /* 0x000fea0000000200 */
[C---:B------:R-:W-:Y:S06]  /*66d0*/  HMMA.16816.F32.BF16 R84, R92.reuse, R104, R84 ;  /* 0x000000685c54723c */ /* 0x040fec0000041854 */
[----:B------:R-:W-:Y:S01]  /*66e0*/  HMMA.16816.F32.BF16 R32, R92, R106, R32 ;  /* 0x0000006a5c20723c */ /* 0x000fe20000041820 */
[----:B------:R-:W1:Y:S05]  /*66f0*/  LDSM.16.M88.4 R104, [R129+0x2000] ;  /* 0x002000008168783b */ /* 0x000e6a0000000200 */
[----:B--2---:R-:W-:Y:S06]  /*6700*/  HMMA.16816.F32.BF16 R4, R112, R16, R4 ;  /* 0x000000107004723c */ /* 0x004fec0000041804 */
[C---:B------:R-:W-:Y:S06]  /*6710*/  HMMA.16816.F32.BF16 R28, R92.reuse, R100, R28 ;  /* 0x000000645c1c723c */ /* 0x040fec000004181c */
[----:B------:R-:W-:Y:S01]  /*6720*/  HMMA.16816.F32.BF16 R24, R92, R102, R24 ;  /* 0x000000665c18723c */ /* 0x000fe20000041818 */
[----:B------:R-:W2:Y:S05]  /*6730*/  LDSM.16.M88.4 R100, [R128+0x5400] ;  /* 0x005400008064783b */ /* 0x000eaa0000000200 */
[C---:B------:R-:W-:Y:S01]  /*6740*/  HMMA.16816.F32.BF16 R88, R112.reuse, R18, R88 ;  /* 0x000000127058723c */ /* 0x040fe20000041858 */
[----:B------:R-:W-:Y:S05]  /*6750*/  LDSM.16.M88.4 R16, [R127+0x2000] ;  /* 0x002000007f10783b */ /* 0x000fea0000000200 */
[C---:B---3--:R-:W-:Y:S06]  /*6760*/  HMMA.16816.F32.BF16 R84, R112.reuse, R12, R84 ;  /* 0x0000000c7054723c */ /* 0x048fec0000041854 */
[----:B------:R-:W-:Y:S01]  /*6770*/  HMMA.16816.F32.BF16 R32, R112, R14, R32 ;  /* 0x0000000e7020723c */ /* 0x000fe20000041820 */
[----:B------:R-:W3:Y:S05]  /*6780*/  LDSM.16.M88.4 R12, [R125+0x5000] ;  /* 0x005000007d0c783b */ /* 0x000eea0000000200 */
[C---:B------:R-:W-:Y:S06]  /*6790*/  HMMA.16816.F32.BF16 R20, R92.reuse, R96, R20 ;  /* 0x000000605c14723c */ /* 0x040fec0000041814 */
[----:B------:R-:W-:Y:S01]  /*67a0*/  HMMA.16816.F32.BF16 R108, R92, R98, R108 ;  /* 0x000000625c6c723c */ /* 0x000fe2000004186c */
[----:B------:R-:W4:Y:S04]  /*67b0*/  LDSM.16.M88.4 R92, [R128+0x5c00] ;  /* 0x005c0000805c783b */ /* 0x000f280000000200 */
[----:B------:R-:W5:Y:S01]  /*67c0*/  LDSM.16.M88.4 R96, [R128+0x5800] ;  /* 0x005800008060783b */ /* 0x000f620000000200 */
[----:B-1----:R-:W-:Y:S06]  /*67d0*/  HMMA.16816.F32.BF16 R4, R104, R120, R4 ;  /* 0x000000786804723c */ /* 0x002fec0000041804 */
[C---:B------:R-:W-:Y:S06]  /*67e0*/  HMMA.16816.F32.BF16 R28, R112.reuse, R8, R28 ;  /* 0x00000008701c723c */ /* 0x040fec000004181c */
[----:B------:R-:W-:Y:S01]  /*67f0*/  HMMA.16816.F32.BF16 R24, R112, R10, R24 ;  /* 0x0000000a7018723c */ /* 0x000fe20000041818 */
[----:B------:R-:W1:Y:S05]  /*6800*/  LDSM.16.M88.4 R8, [R125+0x5400] ;  /* 0x005400007d08783b */ /* 0x000e6a0000000200 */
[----:B------:R-:W-:Y:S06]  /*6810*/  HMMA.16816.F32.BF16 R88, R104, R122, R88 ;  /* 0x0000007a6858723c */ /* 0x000fec0000041858 */
[C---:B------:R-:W-:Y:S06]  /*6820*/  HMMA.16816.F32.BF16 R20, R112.reuse, R116, R20 ;  /* 0x000000747014723c */ /* 0x040fec0000041814 */
[----:B------:R-:W-:Y:S06]  /*6830*/  HMMA.16816.F32.BF16 R108, R112, R118, R108 ;  /* 0x00000076706c723c */ /* 0x000fec000004186c */
[----:B--2---:R-:W-:Y:S06]  /*6840*/  HMMA.16816.F32.BF16 R84, R104, R100, R84 ;  /* 0x000000646854723c */ /* 0x004fec0000041854 */
[----:B---3--:R-:W-:Y:S06]  /*6850*/  HMMA.16816.F32.BF16 R4, R16, R12, R4 ;  /* 0x0000000c1004723c */ /* 0x008fec0000041804 */
[----:B------:R-:W-:Y:S06]  /*6860*/  HMMA.16816.F32.BF16 R32, R104, R102, R32 ;  /* 0x000000666820723c */ /* 0x000fec0000041820 */
[----:B------:R-:W-:Y:S01]  /*6870*/  HMMA.16816.F32.BF16 R88, R16, R14, R88 ;  /* 0x0000000e1058723c */ /* 0x000fe20000041858 */
[----:B------:R-:W2:Y:S05]  /*6880*/  LDSM.16.M88.4 R12, [R125+0x5800] ;  /* 0x005800007d0c783b */ /* 0x000eaa0000000200 */
[C---:B----4-:R-:W-:Y:S06]  /*6890*/  HMMA.16816.F32.BF16 R20, R104.reuse, R92, R20 ;  /* 0x0000005c6814723c */ /* 0x050fec0000041814 */
[----:B------:R-:W-:Y:S01]  /*68a0*/  HMMA.16816.F32.BF16 R108, R104, R94, R108 ;  /* 0x0000005e686c723c */ /* 0x000fe2000004186c */
[----:B------:R-:W-:-:S05]  /*68b0*/  VIADD R92, R3, 0x1 ;  /* 0x00000001035c7836 */ /* 0x000fca0000000000 */
[----:B-----5:R-:W-:Y:S01]  /*68c0*/  HMMA.16816.F32.BF16 R28, R104, R96, R28 ;  /* 0x00000060681c723c */ /* 0x020fe2000004181c */
[----:B------:R-:W-:Y:S02]  /*68d0*/  I2FP.F32.S32 R94, R92 ;  /* 0x0000005c005e7245 */ /* 0x000fe40000201400 */
[C---:B------:R-:W-:Y:S02]  /*68e0*/  ISETP.GE.AND P0, PT, R92.reuse, R142, PT ;  /* 0x0000008e5c00720c */ /* 0x040fe40003f06270 */
[----:B------:R-:W-:Y:S01]  /*68f0*/  ISETP.GE.AND P2, PT, R92, R137, PT ;  /* 0x000000895c00720c */ /* 0x000fe20003f46270 */
[----:B-1----:R-:W-:Y:S01]  /*6900*/  HMMA.16816.F32.BF16 R84, R16, R8, R84 ;  /* 0x000000081054723c */ /* 0x002fe20000041854 */
[C---:B------:R-:W-:Y:S01]  /*6910*/  FFMA.FTZ R96, R94.reuse, UR17, R5 ;  /* 0x000000115e607c23 */ /* 0x040fe20008010005 */
[----:B------:R-:W-:-:S04]  /*6920*/  FFMA.FTZ R7, R94, UR17, R7 ;  /* 0x000000115e077c23 */ /* 0x000fc80008010007 */
[----:B------:R-:W-:Y:S01]  /*6930*/  FSEL R96, R96, -INF , !P0 ;  /* 0xff80000060607808 */ /* 0x000fe20004000000 */
[----:B------:R-:W-:Y:S01]  /*6940*/  VIADD R8, R3, 0x9 ;  /* 0x0000000903087836 */ /* 0x000fe20000000000 */
[----:B------:R-:W-:Y:S01]  /*6950*/  FSEL R95, R7, -INF , !P2 ;  /* 0xff800000075f7808 */ /* 0x000fe20005000000 */
[C---:B------:R-:W-:Y:S01]  /*6960*/  VIADD R9, R3.reuse, 0x8 ;  /* 0x0000000803097836 */ /* 0x040fe20000000000 */
[----:B------:R-:W-:Y:S01]  /*6970*/  HMMA.16816.F32.BF16 R32, R16, R10, R32 ;  /* 0x0000000a1020723c */ /* 0x000fe20000041820 */
[----:B------:R-:W-:Y:S01]  /*6980*/  VIADD R7, R3, 0x19 ;  /* 0x0000001903077836 */ /* 0x000fe20000000000 */
[C---:B------:R-:W-:Y:S02]  /*6990*/  ISETP.GE.AND P0, PT, R8.reuse, R142, PT ;  /* 0x0000008e0800720c */ /* 0x040fe40003f06270 */
[----:B------:R-:W-:Y:S02]  /*69a0*/  ISETP.GE.AND P2, PT, R8, R137, PT ;  /* 0x000000890800720c */ /* 0x000fe40003f46270 */
[----:B------:R-:W-:Y:S01]  /*69b0*/  I2FP.F32.S32 R8, R8 ;  /* 0x0000000800087245 */ /* 0x000fe20000201400 */
[----:B------:R-:W-:Y:S01]  /*69c0*/  HMMA.16816.F32.BF16 R24, R104, R98, R24 ;  /* 0x000000626818723c */ /* 0x000fe20000041818 */
[----:B------:R-:W-:-:S02]  /*69d0*/  ISETP.GE.AND P6, PT, R9, R142, PT ;  /* 0x0000008e0900720c */ /* 0x000fc40003fc6270 */
[----:B------:R-:W-:Y:S01]  /*69e0*/  ISETP.GE.AND P1, PT, R9, R137, PT ;  /* 0x000000890900720c */ /* 0x000fe20003f26270 */
[C---:B------:R-:W-:Y:S01]  /*69f0*/  FFMA.FTZ R89, R8.reuse, UR17, R89 ;  /* 0x0000001108597c23 */ /* 0x040fe20008010059 */
[----:B------:R-:W-:Y:S01]  /*6a00*/  I2FP.F32.S32 R5, R9 ;  /* 0x0000000900057245 */ /* 0x000fe20000201400 */
[----:B------:R-:W-:Y:S01]  /*6a10*/  FFMA.FTZ R91, R8, UR17, R91 ;  /* 0x00000011085b7c23 */ /* 0x000fe2000801005b */
[----:B--2---:R-:W-:Y:S01]  /*6a20*/  HMMA.16816.F32.BF16 R28, R16, R12, R28 ;  /* 0x0000000c101c723c */ /* 0x004fe2000004181c */
[----:B------:R-:W1:Y:S01]  /*6a30*/  LDSM.16.M88.4 R8, [R125+0x5c00] ;  /* 0x005c00007d08783b */ /* 0x000e620000000200 */
[----:B------:R-:W-:-:S04]  /*6a40*/  DEPBAR.LE SB0, 0x0 ;  /* 0x000080000000791a */ /* 0x000fc80000000000 */
[C---:B------:R-:W-:Y:S01]  /*6a50*/  FFMA.FTZ R94, R5.reuse, UR17, R88 ;  /* 0x00000011055e7c23 */ /* 0x040fe20008010058 */
[----:B------:R-:W-:Y:S01]  /*6a60*/  FFMA.FTZ R90, R5, UR17, R90 ;  /* 0x00000011055a7c23 */ /* 0x000fe2000801005a */
[----:B------:R-:W-:Y:S01]  /*6a70*/  VIADD R5, R3, 0x10 ;  /* 0x0000001003057836 */ /* 0x000fe20000000000 */
[----:B------:R-:W-:Y:S01]  /*6a80*/  FSEL R91, R91, -INF , !P2 ;  /* 0xff8000005b5b7808 */ /* 0x000fe20005000000 */
[----:B------:R-:W-:Y:S01]  /*6a90*/  VIADD R88, R3, 0x11 ;  /* 0x0000001103587836 */ /* 0x000fe20000000000 */
[----:B------:R-:W-:Y:S02]  /*6aa0*/  FSEL R94, R94, -INF , !P6 ;  /* 0xff8000005e5e7808 */ /* 0x000fe40007000000 */
[----:B------:R-:W-:Y:S02]  /*6ab0*/  FSEL R93, R90, -INF , !P1 ;  /* 0xff8000005a5d7808 */ /* 0x000fe40004800000 */
[C---:B------:R-:W-:Y:S01]  /*6ac0*/  ISETP.GE.AND P6, PT, R5.reuse, R142, PT ;  /* 0x0000008e0500720c */ /* 0x040fe20003fc6270 */
[----:B------:R-:W-:Y:S01]  /*6ad0*/  BAR.SYNC.DEFER_BLOCKING 0x0 ;  /* 0x0000000000007b1d */ /* 0x000fe20000010000 */
[----:B------:R-:W-:Y:S01]  /*6ae0*/  ISETP.GE.AND P1, PT, R5, R137, PT ;  /* 0x000000890500720c */ /* 0x000fe20003f26270 */
[----:B------:R-:W-:Y:S01]  /*6af0*/  HMMA.16816.F32.BF16 R24, R16, R14, R24 ;  /* 0x0000000e1018723c */ /* 0x000fe20000041818 */
[----:B------:R-:W-:-:S02]  /*6b00*/  I2FP.F32.S32 R5, R5 ;  /* 0x0000000500057245 */ /* 0x000fc40000201400 */
[----:B------:R-:W-:Y:S02]  /*6b10*/  FSEL R90, R89, -INF , !P0 ;  /* 0xff800000595a7808 */ /* 0x000fe40004000000 */
[C---:B------:R-:W-:Y:S01]  /*6b20*/  ISETP.GE.AND P0, PT, R88.reuse, R142, PT ;  /* 0x0000008e5800720c */ /* 0x040fe20003f06270 */
[C---:B------:R-:W-:Y:S01]  /*6b30*/  FFMA.FTZ R84, R5.reuse, UR17, R84 ;  /* 0x0000001105547c23 */ /* 0x040fe20008010054 */
[----:B------:R-:W-:Y:S01]  /*6b40*/  ISETP.GE.AND P2, PT, R88, R137, PT ;  /* 0x000000895800720c */ /* 0x000fe20003f46270 */
[----:B------:R-:W-:Y:S01]  /*6b50*/  FFMA.FTZ R86, R5, UR17, R86 ;  /* 0x0000001105567c23 */ /* 0x000fe20008010056 */
[----:B------:R-:W-:Y:S01]  /*6b60*/  I2FP.F32.S32 R88, R88 ;  /* 0x0000005800587245 */ /* 0x000fe20000201400 */
[C---:B------:R-:W-:Y:S01]  /*6b70*/  VIADD R5, R3.reuse, 0x18 ;  /* 0x0000001803057836 */ /* 0x040fe20000000000 */
[----:B------:R-:W-:Y:S01]  /*6b80*/  I2FP.F32.S32 R12, R7 ;  /* 0x00000007000c7245 */ /* 0x000fe20000201400 */
[----:B------:R-:W-:Y:S01]  /*6b90*/  VIADD R15, R3, 0x20 ;  /* 0x00000020030f7836 */ /* 0x000fe20000000000 */
[----:B------:R-:W-:Y:S01]  /*6ba0*/  FSEL R89, R86, -INF , !P1 ;  /* 0xff80000056597808 */ /* 0x000fe20004800000 */
[C---:B------:R-:W-:Y:S01]  /*6bb0*/  FFMA.FTZ R85, R88.reuse, UR17, R85 ;  /* 0x0000001158557c23 */ /* 0x040fe20008010055 */
[----:B------:R-:W-:Y:S01]  /*6bc0*/  FFMA.FTZ R13, R88, UR17, R87 ;  /* 0x00000011580d7c23 */ /* 0x000fe20008010057 */
[----:B------:R-:W-:Y:S01]  /*6bd0*/  FSEL R88, R84, -INF , !P6 ;  /* 0xff80000054587808 */ /* 0x000fe20007000000 */
[----:B------:R-:W-:Y:S01]  /*6be0*/  FFMA.FTZ R33, R12, UR17, R33 ;  /* 0x000000110c217c23 */ /* 0x000fe20008010021 */
[----:B------:R-:W-:-:S02]  /*6bf0*/  ISETP.GE.AND P6, PT, R5, R142, PT ;  /* 0x0000008e0500720c */ /* 0x000fc40003fc6270 */
[----:B------:R-:W-:Y:S02]  /*6c00*/  ISETP.GE.AND P1, PT, R5, R137, PT ;  /* 0x000000890500720c */ /* 0x000fe40003f26270 */
[----:B------:R-:W-:Y:S01]  /*6c10*/  I2FP.F32.S32 R5, R5 ;  /* 0x0000000500057245 */ /* 0x000fe20000201400 */
[C---:B-1----:R-:W-:Y:S01]  /*6c20*/  HMMA.16816.F32.BF16 R20, R16.reuse, R8, R20 ;  /* 0x000000081014723c */ /* 0x042fe20000041814 */
[----:B------:R-:W-:Y:S02]  /*6c30*/  FSEL R86, R85, -INF , !P0 ;  /* 0xff80000055567808 */ /* 0x000fe40004000000 */
[----:B------:R-:W-:Y:S01]  /*6c40*/  FSEL R13, R13, -INF , !P2 ;  /* 0xff8000000d0d7808 */ /* 0x000fe20005000000 */
[----:B------:R-:W-:Y:S01]  /*6c50*/  FFMA.FTZ R14, R5, UR17, R32 ;  /* 0x00000011050e7c23 */ /* 0x000fe20008010020 */
[-C--:B------:R-:W-:Y:S01]  /*6c60*/  ISETP.GE.AND P0, PT, R7, R142.reuse, PT ;  /* 0x0000008e0700720c */ /* 0x080fe20003f06270 */
[----:B------:R-:W-:Y:S01]  /*6c70*/  VIADD R32, R3, 0x21 ;  /* 0x0000002103207836 */ /* 0x000fe20000000000 */
[----:B------:R-:W-:Y:S01]  /*6c80*/  ISETP.GE.AND P2, PT, R7, R137, PT ;  /* 0x000000890700720c */ /* 0x000fe20003f46270 */
[----:B------:R-:W-:Y:S01]  /*6c90*/  FFMA.FTZ R7, R5, UR17, R34 ;  /* 0x0000001105077c23 */ /* 0x000fe20008010022 */
[----:B------:R-:W-:Y:S01]  /*6ca0*/  FSEL R14, R14, -INF , !P6 ;  /* 0xff8000000e0e7808 */ /* 0x000fe20007000000 */
[----:B------:R-:W-:Y:S01]  /*6cb0*/  FFMA.FTZ R5, R12, UR17, R35 ;  /* 0x000000110c057c23 */ /* 0x000fe20008010023 */
[----:B------:R-:W-:Y:S01]  /*6cc0*/  ISETP.GE.AND P6, PT, R15, R142, PT ;  /* 0x0000008e0f00720c */ /* 0x000fe20003fc6270 */
[----:B------:R-:W-:Y:S01]  /*6cd0*/  HMMA.16816.F32.BF16 R108, R16, R10, R108 ;  /* 0x0000000a106c723c */ /* 0x000fe2000004186c */
[----:B------:R-:W-:-:S02]  /*6ce0*/  FSEL R7, R7, -INF , !P1 ;  /* 0xff80000007077808 */ /* 0x000fc40004800000 */
[----:B------:R-:W-:Y:S02]  /*6cf0*/  ISETP.GE.AND P1, PT, R15, R137, PT ;  /* 0x000000890f00720c */ /* 0x000fe40003f26270 */
[----:B------:R-:W-:Y:S02]  /*6d00*/  I2FP.F32.S32 R15, R15 ;  /* 0x0000000f000f7245 */ /* 0x000fe40000201400 */
[----:B------:R-:W-:Y:S01]  /*6d10*/  FSEL R12, R33, -INF , !P0 ;  /* 0xff800000210c7808 */ /* 0x000fe20004000000 */
[----:B------:R-:W-:Y:S01]  /*6d20*/  VIADD R10, R3, 0x30 ;  /* 0x00000030030a7836 */ /* 0x000fe20000000000 */
[----:B------:R-:W-:Y:S01]  /*6d30*/  FSEL R5, R5, -INF , !P2 ;  /* 0xff80000005057808 */ /* 0x000fe20005000000 */
[C---:B------:R-:W-:Y:S01]  /*6d40*/  FFMA.FTZ R8, R15.reuse, UR17, R28 ;  /* 0x000000110f087c23 */ /* 0x040fe2000801001c */
[C---:B------:R-:W-:Y:S01]  /*6d50*/  ISETP.GE.AND P0, PT, R32.reuse, R142, PT ;  /* 0x0000008e2000720c */ /* 0x040fe20003f06270 */
[----:B------:R-:W-:Y:S01]  /*6d60*/  FFMA.FTZ R9, R15, UR17, R30 ;  /* 0x000000110f097c23 */ /* 0x000fe2000801001e */
[----:B------:R-:W-:Y:S01]  /*6d70*/  ISETP.GE.AND P2, PT, R32, R137, PT ;  /* 0x000000892000720c */ /* 0x000fe20003f46270 */
[C---:B------:R-:W-:Y:S01]  /*6d80*/  VIADD R15, R3.reuse, 0x28 ;  /* 0x00000028030f7836 */ /* 0x040fe20000000000 */
[----:B------:R-:W-:Y:S01]  /*6d90*/  I2FP.F32.S32 R32, R32 ;  /* 0x0000002000207245 */ /* 0x000fe20000201400 */
[C---:B------:R-:W-:Y:S01]  /*6da0*/  VIADD R28, R3.reuse, 0x29 ;  /* 0x00000029031c7836 */ /* 0x040fe20000000000 */
[----:B------:R-:W-:Y:S01]  /*6db0*/  FSEL R8, R8, -INF , !P6 ;  /* 0xff80000008087808 */ /* 0x000fe20007000000 */
[----:B------:R-:W-:Y:S01]  /*6dc0*/  VIADD R11, R3, 0x31 ;  /* 0x00000031030b7836 */ /* 0x000fe20000000000 */
[----:B------:R-:W-:Y:S01]  /*6dd0*/  FSEL R9, R9, -INF , !P1 ;  /* 0xff80000009097808 */ /* 0x000fe20004800000 */
[C---:B------:R-:W-:Y:S01]  /*6de0*/  FFMA.FTZ R29, R32.reuse, UR17, R29 ;  /* 0x00000011201d7c23 */ /* 0x040fe2000801001d */
[----:B------:R-:W-:Y:S01]  /*6df0*/  FFMA.FTZ R31, R32, UR17, R31 ;  /* 0x00000011201f7c23 */ /* 0x000fe2000801001f */
[----:B------:R-:W-:-:S02]  /*6e00*/  ISETP.GE.AND P6, PT, R15, R142, PT ;  /* 0x0000008e0f00720c */ /* 0x000fc40003fc6270 */
[----:B------:R-:W-:Y:S02]  /*6e10*/  ISETP.GE.AND P1, PT, R15, R137, PT ;  /* 0x000000890f00720c */ /* 0x000fe40003f26270 */
[----:B------:R-:W-:Y:S02]  /*6e20*/  I2FP.F32.S32 R15, R15 ;  /* 0x0000000f000f7245 */ /* 0x000fe40000201400 */
[----:B------:R-:W-:Y:S02]  /*6e30*/  FSEL R123, R29, -INF , !P0 ;  /* 0xff8000001d7b7808 */ /* 0x000fe40004000000 */
[----:B------:R-:W-:Y:S01]  /*6e40*/  FSEL R117, R31, -INF , !P2 ;  /* 0xff8000001f757808 */ /* 0x000fe20005000000 */
[C---:B------:R-:W-:Y:S01]  /*6e50*/  FFMA.FTZ R24, R15.reuse, UR17, R24 ;  /* 0x000000110f187c23 */ /* 0x040fe20008010018 */
[C---:B------:R-:W-:Y:S01]  /*6e60*/  ISETP.GE.AND P0, PT, R28.reuse, R142, PT ;  /* 0x0000008e1c00720c */ /* 0x040fe20003f06270 */
[----:B------:R-:W-:Y:S01]  /*6e70*/  FFMA.FTZ R15, R15, UR17, R26 ;  /* 0x000000110f0f7c23 */ /* 0x000fe2000801001a */
[----:B------:R-:W-:-:S02]  /*6e80*/  ISETP.GE.AND P2, PT, R28, R137, PT ;  /* 0x000000891c00720c */ /* 0x000fc40003f46270 */
[----:B------:R-:W-:Y:S02]  /*6e90*/  I2FP.F32.S32 R28, R28 ;  /* 0x0000001c001c7245 */ /* 0x000fe40000201400 */
[----:B------:R-:W-:Y:S02]  /*6ea0*/  FSEL R144, R24, -INF , !P6 ;  /* 0xff80000018907808 */ /* 0x000fe40007000000 */
[----:B------:R-:W-:Y:S01]  /*6eb0*/  FSEL R15, R15, -INF , !P1 ;  /* 0xff8000000f0f7808 */ /* 0x000fe20004800000 */
[C---:B------:R-:W-:Y:S01]  /*6ec0*/  FFMA.FTZ R25, R28.reuse, UR17, R25 ;  /* 0x000000111c197c23 */ /* 0x040fe20008010019 */
[----:B------:R-:W-:Y:S01]  /*6ed0*/  FFMA.FTZ R27, R28, UR17, R27 ;  /* 0x000000111c1b7c23 */ /* 0x000fe2000801001b */
[C---:B------:R-:W-:Y:S02]  /*6ee0*/  ISETP.GE.AND P6, PT, R10.reuse, R142, PT ;  /* 0x0000008e0a00720c */ /* 0x040fe40003fc6270 */
[----:B------:R-:W-:Y:S02]  /*6ef0*/  ISETP.GE.AND P1, PT, R10, R137, PT ;  /* 0x000000890a00720c */ /* 0x000fe40003f26270 */
[----:B------:R-:W-:Y:S01]  /*6f00*/  I2FP.F32.S32 R17, R10 ;  /* 0x0000000a00117245 */ /* 0x000fe20000201400 */
        /* <DEDUP_REMOVED lines=11> */
[----:B------:R-:W-:Y:S01]  /*6fc0*/  FFMA.FTZ R23, R16, UR17, R23 ;  /* 0x0000001110177c23 */ /* 0x000fe20008010017 */
[C---:B------:R-:W-:Y:S01]  /*6fd0*/  FFMA.FTZ R108, R11.reuse, UR17, R108 ;  /* 0x000000110b6c7c23 */ /* 0x040fe2000801006c */
[----:B------:R-:W-:Y:S01]  /*6fe0*/  FFMA.FTZ R27, R11, UR17, R110 ;  /* 0x000000110b1b7c23 */ /* 0x000fe2000801006e */
[----:B------:R-:W-:-:S02]  /*6ff0*/  I2FP.F32.S32 R11, R3 ;  /* 0x00000003000b7245 */ /* 0x000fc40000201400 */
[----:B------:R-:W-:Y:S02]  /*7000*/  FSEL R106, R21, -INF , !P0 ;  /* 0xff800000156a7808 */ /* 0x000fe40004000000 */
[----:B------:R-:W-:Y:S01]  /*7010*/  ISETP.GE.AND P0, PT, R3, R142, PT ;  /* 0x0000008e0300720c */ /* 0x000fe20003f06270 */
[----:B------:R-:W-:Y:S01]  /*7020*/  FFMA.FTZ R92, R11, UR17, R4 ;  /* 0x000000110b5c7c23 */ /* 0x000fe20008010004 */
[----:B------:R-:W-:Y:S01]  /*7030*/  FSEL R113, R23, -INF , !P2 ;  /* 0xff80000017717808 */ /* 0x000fe20005000000 */
[----:B------:R-:W-:Y:S01]  /*7040*/  FFMA.FTZ R6, R11, UR17, R6 ;  /* 0x000000110b067c23 */ /* 0x000fe20008010006 */
[C---:B------:R-:W-:Y:S01]  /*7050*/  ISETP.GE.AND P2, PT, R3.reuse, R137, PT ;  /* 0x000000890300720c */ /* 0x040fe20003f46270 */
[----:B------:R-:W-:Y:S01]  /*7060*/  VIADD R3, R3, 0x39 ;  /* 0x0000003903037836 */ /* 0x000fe20000000000 */
[----:B------:R-:W-:Y:S02]  /*7070*/  FSEL R92, R92, -INF , !P0 ;  /* 0xff8000005c5c7808 */ /* 0x000fe40004000000 */
[----:B------:R-:W-:-:S02]  /*7080*/  PLOP3.LUT P0, PT, PT, PT, UP0, 0x80, 0x0 ;  /* 0x000000000000781c */ /* 0x000fc40003f0f008 */
[----:B------:R-:W-:Y:S02]  /*7090*/  FSEL R25, R22, -INF , !P1 ;  /* 0xff80000016197808 */ /* 0x000fe40004800000 */
[----:B------:R-:W-:Y:S02]  /*70a0*/  I2FP.F32.S32 R4, R3 ;  /* 0x0000000300047245 */ /* 0x000fe40000201400 */
[C---:B------:R-:W-:Y:S02]  /*70b0*/  ISETP.GE.AND P6, PT, R10.reuse, R142, PT ;  /* 0x0000008e0a00720c */ /* 0x040fe40003fc6270 */
[----:B------:R-:W-:Y:S01]  /*70c0*/  ISETP.GE.AND P1, PT, R10, R137, PT ;  /* 0x000000890a00720c */ /* 0x000fe20003f26270 */
[----:B------:R-:W-:Y:S01]  /*70d0*/  FFMA.FTZ R109, R4, UR17, R109 ;  /* 0x00000011046d7c23 */ /* 0x000fe2000801006d */
[----:B------:R-:W-:Y:S01]  /*70e0*/  FSEL R122, R108, -INF , !P6 ;  /* 0xff8000006c7a7808 */ /* 0x000fe20007000000 */
[----:B------:R-:W-:Y:S01]  /*70f0*/  FFMA.FTZ R29, R4, UR17, R111 ;  /* 0x00000011041d7c23 */ /* 0x000fe2000801006f */
        /* <DEDUP_REMOVED lines=70> */
.L_x_1078:
[----:B------:R-:W-:Y:S05]  /*7560*/  BSYNC B0 ;  /* 0x0000000000007941 */ /* 0x000fea0003800000 */
.L_x_1077:
[----:B------:R-:W0:Y:S02]  /*7570*/  LDGDEPBAR ;  /* 0x00000000000079af */ /* 0x000e240000000000 */
.L_x_1076:
[----:B------:R-:W-:Y:S01]  /*7580*/  FMNMX.FTZ R3, R2, R92, !PT ;  /* 0x0000005c02037209 */ /* 0x000fe20007810000 */
[----:B------:R-:W-:Y:S01]  /*7590*/  UIADD3 UR38, UR15, -0x2, URZ ;  /* 0xfffffffe0f267890 */ /* 0x000fe2000fffe03f */
[----:B--2---:R-:W-:Y:S01]  /*75a0*/  FMNMX.FTZ R22, R0, R107, !PT ;  /* 0x0000006b00167209 */ /* 0x004fe20007810000 */
[----:B------:R-:W-:Y:S01]  /*75b0*/  IMAD.WIDE.U32 R104, R130, -0x2daee0ad, RZ ;  /* 0xd2511f5382687825 */ /* 0x000fe200078e00ff */
[----:B------:R-:W-:Y:S01]  /*75c0*/  FMNMX.FTZ R3, R96, R3, !PT ;  /* 0x0000000360037209 */ /* 0x000fe20007810000 */
[----:B------:R-:W-:Y:S01]  /*75d0*/  USHF.L.U32 UR4, UR38, 0x1, URZ ;  /* 0x0000000126047899 */ /* 0x000fe2000800063f */
[----:B------:R-:W-:Y:S01]  /*75e0*/  FMNMX.FTZ R22, R95, R22, !PT ;  /* 0x000000165f167209 */ /* 0x000fe20007810000 */
[----:B------:R-:W-:Y:S01]  /*75f0*/  @UP0 UIADD3 UR15, UR15, -0x3, URZ ;  /* 0xfffffffd0f0f0890 */ /* 0x000fe2000fffe03f */
        /* <DEDUP_REMOVED lines=27> */
[----:B------:R-:W-:Y:S01]  /*77b0*/  IMAD.U32 R3, RZ, RZ, UR27 ;  /* 0x0000001bff037e24 */ /* 0x000fe2000f8e00ff */
[----:B------:R-:W-:Y:S01]  /*77c0*/  FMNMX.FTZ R97, R29, R22, !PT ;  /* 0x000000161d617209 */ /* 0x000fe20007810000 */
[----:B------:R-:W-:Y:S02]  /*77d0*/  IMAD.WIDE.U32 R22, R136, -0x326172a9, RZ ;  /* 0xcd9e8d5788167825 */ /* 0x000fe400078e00ff */
[----:B------:R-:W2:Y:S01]  /*77e0*/  SHFL.BFLY PT, R87, R20, 0x2, 0x1f ;  /* 0x0c401f0014577f89 */ /* 0x000ea200000e0000 */
[----:B------:R-:W-:Y:S01]  /*77f0*/  LOP3.LUT R3, R105, UR4, R3, 0x96, !PT ;  /* 0x0000000469037c12 */ /* 0x000fe2000f8e9603 */
[----:B------:R-:W-:Y:S02]  /*7800*/  ULEA UR4, UR38, 0x1, 0x1 ;  /* 0x0000000126047891 */ /* 0x000fe4000f8e083f */
[----:B------:R-:W3:Y:S02]  /*7810*/  SHFL.BFLY PT, R98, R97, 0x2, 0x1f ;  /* 0x0c401f0061627f89 */ /* 0x000ee400000e0000 */
[----:B------:R-:W-:Y:S01]  /*7820*/  IMAD.WIDE.U32 R156, R3, -0x326172a9, RZ ;  /* 0xcd9e8d57039c7825 */ /* 0x000fe200078e00ff */
[----:B------:R-:W-:-:S04]  /*7830*/  ULOP3.LUT UR4, UR4, UR27, URZ, 0x3c, !UPT ;  /* 0x0000001b04047292 */ /* 0x000fc8000f8e3c3f */
[----:B------:R-:W-:Y:S02]  /*7840*/  LOP3.LUT R102, R157, UR37, R22, 0x96, !PT ;  /* 0x000000259d667c12 */ /* 0x000fe4000f8e9616 */
[----:B------:R-:W-:Y:S02]  /*7850*/  LOP3.LUT R156, R139, UR35, R156, 0x96, !PT ;  /* 0x000000238b9c7c12 */ /* 0x000fe4000f8e969c */
[----:B------:R-:W-:Y:S01]  /*7860*/  LOP3.LUT R104, R105, UR4, RZ, 0x3c, !PT ;  /* 0x0000000469687c12 */ /* 0x000fe2000f8e3cff */
[----:B------:R-:W-:-:S04]  /*7870*/  IMAD.WIDE.U32 R102, R102, -0x2daee0ad, RZ ;  /* 0xd2511f5366667825 */ /* 0x000fc800078e00ff */
[----:B------:R-:W-:Y:S01]  /*7880*/  IMAD.WIDE.U32 R156, R156, -0x2daee0ad, RZ ;  /* 0xd2511f539c9c7825 */ /* 0x000fe200078e00ff */
[----:B--2---:R-:W-:Y:S02]  /*7890*/  FMNMX.FTZ R87, R20, R87, !PT ;  /* 0x0000005714577209 */ /* 0x004fe40007810000 */
[----:B------:R-:W-:Y:S02]  /*78a0*/  LOP3.LUT R20, R23, R131, RZ, 0x3c, !PT ;  /* 0x0000008317147212 */ /* 0x000fe400078e3cff */
[--C-:B------:R-:W-:Y:S01]  /*78b0*/  LOP3.LUT R3, R157, UR28, R102.reuse, 0x96, !PT ;  /* 0x0000001c9d037c12 */ /* 0x100fe2000f8e9666 */
[----:B------:R-:W2:Y:S01]  /*78c0*/  SHFL.BFLY PT, R32, R87, 0x1, 0x1f ;  /* 0x0c201f0057207f89 */ /* 0x000ea200000e0000 */
[----:B---3--:R-:W-:Y:S01]  /*78d0*/  FMNMX.FTZ R98, R97, R98, !PT ;  /* 0x0000006261627209 */ /* 0x008fe20007810000 */
[----:B------:R-:W-:Y:S01]  /*78e0*/  IMAD R20, R20, -0x2daee0ad, RZ ;  /* 0xd2511f5314147824 */ /* 0x000fe200078e02ff */
[----:B------:R-:W-:Y:S01]  /*78f0*/  LOP3.LUT R155, R157, UR28, R102, 0x96, !PT ;  /* 0x0000001c9d9b7c12 */ /* 0x000fe2000f8e9666 */
[----:B------:R-:W-:-:S02]  /*7900*/  IMAD.WIDE.U32 R110, R3, -0x326172a9, RZ ;  /* 0xcd9e8d57036e7825 */ /* 0x000fc400078e00ff */
[----:B------:R-:W3:Y:S01]  /*7910*/  SHFL.BFLY PT, R3, R98, 0x1, 0x1f ;  /* 0x0c201f0062037f89 */ /* 0x000ee200000e0000 */
[----:B------:R-:W-:-:S05]  /*7920*/  LOP3.LUT R23, R103, UR34, R20, 0x96, !PT ;  /* 0x0000002267177c12 */ /* 0x000fca000f8e9614 */
[----:B------:R-:W-:-:S05]  /*7930*/  IMAD.WIDE.U32 R108, R23, -0x326172a9, RZ ;  /* 0xcd9e8d57176c7825 */ /* 0x000fca00078e00ff */
[----:B------:R-:W-:Y:S02]  /*7940*/  LOP3.LUT R23, R109, UR33, R138, 0x96, !PT ;  /* 0x000000216d177c12 */ /* 0x000fe4000f8e968a */
[----:B------:R-:W-:-:S03]  /*7950*/  LOP3.LUT R108, R111, UR25, R108, 0x96, !PT ;  /* 0x000000196f6c7c12 */ /* 0x000fc6000f8e966c */
[----:B------:R-:W-:Y:S01]  /*7960*/  IMAD.WIDE.U32 R100, R23, -0x2daee0ad, RZ ;  /* 0xd2511f5317647825 */ /* 0x000fe200078e00ff */
[----:B--2---:R-:W-:-:S03]  /*7970*/  FMNMX.FTZ R32, R87, R32, !PT ;  /* 0x0000002057207209 */ /* 0x004fc60007810000 */
[----:B------:R-:W-:Y:S01]  /*7980*/  IMAD.WIDE.U32 R108, R108, -0x2daee0ad, RZ ;  /* 0xd2511f536c6c7825 */ /* 0x000fe200078e00ff */
[----:B------:R-:W-:-:S03]  /*7990*/  LOP3.LUT R87, R101, UR24, R156, 0x96, !PT ;  /* 0x0000001865577c12 */ /* 0x000fc6000f8e969c */
[C---:B------:R-:W-:Y:S01]  /*79a0*/  FMUL.FTZ R143, R32.reuse, UR6 ;  /* 0x00000006208f7c20 */ /* 0x040fe20008410000 */
[----:B------:R-:W-:Y:S02]  /*79b0*/  FSETP.NEU.FTZ.AND P4, PT, R32, -INF , PT ;  /* 0xff8000002000780b */ /* 0x000fe40003f9d000 */
[----:B------:R-:W-:Y:S01]  /*79c0*/  LOP3.LUT R23, R109, UR20, R100, 0x96, !PT ;  /* 0x000000146d177c12 */ /* 0x000fe2000f8e9664 */
[----:B------:R-:W-:Y:S01]  /*79d0*/  IMAD.WIDE.U32 R120, R87, -0x326172a9, RZ ;  /* 0xcd9e8d5757787825 */ /* 0x000fe200078e00ff */
[----:B------:R-:W-:Y:S02]  /*79e0*/  FSEL R143, R143, RZ, P4 ;  /* 0x000000ff8f8f7208 */ /* 0x000fe40002000000 */
[----:B---3--:R-:W-:Y:S01]  /*79f0*/  FMNMX.FTZ R3, R98, R3, !PT ;  /* 0x0000000362037209 */ /* 0x008fe20007810000 */
[----:B------:R-:W-:Y:S01]  /*7a00*/  IMAD.WIDE.U32 R118, R23, -0x326172a9, RZ ;  /* 0xcd9e8d5717767825 */ /* 0x000fe200078e00ff */
[----:B------:R-:W-:-:S03]  /*7a10*/  LOP3.LUT R110, R121, UR21, R110, 0x96, !PT ;  /* 0x00000015796e7c12 */ /* 0x000fc6000f8e966e */
[--C-:B------:R-:W-:Y:S01]  /*7a20*/  FFMA.FTZ R92, R92, UR6, -R143.reuse ;  /* 0x000000065c5c7c23 */ /* 0x100fe2000801088f */
[--C-:B------:R-:W-:Y:S01]  /*7a30*/  FFMA.FTZ R100, R96, UR6, -R143.reuse ;  /* 0x0000000660647c23 */ /* 0x100fe2000801088f */
[----:B------:R-:W-:Y:S01]  /*7a40*/  FMUL.FTZ R98, R3, UR6 ;  /* 0x0000000603627c20 */ /* 0x000fe20008410000 */
[----:B------:R-:W-:Y:S01]  /*7a50*/  SHF.R.U32.HI R23, RZ, 0x18, R118 ;  /* 0x00000018ff177819 */ /* 0x000fe20000011676 */
[----:B------:R-:W-:Y:S01]  /*7a60*/  FFMA.FTZ R94, R94, UR6, -R143 ;  /* 0x000000065e5e7c23 */ /* 0x000fe2000801088f */
[----:B------:R-:W-:Y:S01]  /*7a70*/  LOP3.LUT R96, R119, UR18, R120, 0x96, !PT ;  /* 0x0000001277607c12 */ /* 0x000fe2000f8e9678 */
[----:B------:R-:W-:Y:S01]  /*7a80*/  MUFU.EX2 R92, R92 ;  /* 0x0000005c005c7308 */ /* 0x000fe20000000800 */
[----:B------:R-:W-:Y:S01]  /*7a90*/  FSETP.NEU.FTZ.AND P6, PT, R3, -INF , PT ;  /* 0xff8000000300780b */ /* 0x000fe20003fdd000 */
[----:B------:R-:W-:Y:S01]  /*7aa0*/  IMAD.WIDE.U32 R110, R110, -0x2daee0ad, RZ ;  /* 0xd2511f536e6e7825 */ /* 0x000fe200078e00ff */
[----:B------:R-:W-:-:S03]  /*7ab0*/  SHF.R.U32.HI R87, RZ, 0x10, R118 ;  /* 0x00000010ff577819 */ /* 0x000fc60000011676 */
[--C-:B------:R-:W-:Y:S01]  /*7ac0*/  FFMA.FTZ R137, R88, UR6, -R143.reuse ;  /* 0x0000000658897c23 */ /* 0x100fe2000801088f */
[----:B------:R-:W-:Y:S01]  /*7ad0*/  ISETP.LE.U32.AND P3, PT, R23, UR12, PT ;  /* 0x0000000c17007c0c */ /* 0x000fe2000bf63070 */
[--C-:B------:R-:W-:Y:S01]  /*7ae0*/  FFMA.FTZ R114, R86, UR6, -R143.reuse ;  /* 0x0000000656727c23 */ /* 0x100fe2000801088f */
[----:B------:R-:W-:Y:S01]  /*7af0*/  LOP3.LUT R99, R96, 0xff, RZ, 0xc0, !PT ;  /* 0x000000ff60637812 */ /* 0x000fe200078ec0ff */
[----:B------:R-:W2:Y:S01]  /*7b00*/  MUFU.EX2 R100, R100 ;  /* 0x0000006400647308 */ /* 0x000ea20000000800 */
[----:B------:R-:W-:Y:S01]  /*7b10*/  FSEL R98, R98, RZ, P6 ;  /* 0x000000ff62627208 */ /* 0x000fe20003000000 */
[--C-:B------:R-:W-:Y:S01]  /*7b20*/  FFMA.FTZ R88, R12, UR6, -R143.reuse ;  /* 0x000000060c587c23 */ /* 0x100fe2000801088f */
[----:B------:R-:W-:Y:S01]  /*7b30*/  LOP3.LUT R23, R87, 0xff, RZ, 0xc0, !PT ;  /* 0x000000ff57177812 */ /* 0x000fe200078ec0ff */
[----:B------:R-:W-:Y:S01]  /*7b40*/  FFMA.FTZ R121, R24, UR6, -R143 ;  /* 0x0000000618797c23 */ /* 0x000fe2000801088f */
[----:B------:R-:W-:Y:S01]  /*7b50*/  LOP3.LUT R87, R96, 0xffff, RZ, 0xc0, !PT ;  /* 0x0000ffff60577812 */ /* 0x000fe200078ec0ff */
[--C-:B------:R-:W-:Y:S01]  /*7b60*/  FFMA.FTZ R107, R107, UR6, -R98.reuse ;  /* 0x000000066b6b7c23 */ /* 0x100fe20008010862 */
[----:B------:R-:W-:Y:S01]  /*7b70*/  ISETP.LE.U32.AND P2, PT, R99, UR12, PT ;  /* 0x0000000c63007c0c */ /* 0x000fe2000bf43070 */
[----:B------:R-:W-:Y:S01]  /*7b80*/  MUFU.EX2 R137, R137 ;  /* 0x0000008900897308 */ /* 0x000fe20000000800 */
[----:B------:R-:W-:Y:S01]  /*7b90*/  ISETP.LE.U32.AND P5, PT, R23, UR12, PT ;  /* 0x0000000c17007c0c */ /* 0x000fe2000bfa3070 */
[--C-:B------:R-:W-:Y:S01]  /*7ba0*/  FFMA.FTZ R23, R95, UR6, -R98.reuse ;  /* 0x000000065f177c23 */ /* 0x100fe20008010862 */
[----:B------:R-:W-:Y:S01]  /*7bb0*/  SHF.R.U32.HI R87, RZ, 0x8, R87 ;  /* 0x00000008ff577819 */ /* 0x000fe20000011657 */
[--C-:B------:R-:W-:Y:S01]  /*7bc0*/  FFMA.FTZ R152, R13, UR6, -R98.reuse ;  /* 0x000000060d987c23 */ /* 0x100fe20008010862 */
[----:B------:R-:W-:Y:S01]  /*7bd0*/  FSEL R95, R32, RZ, P4 ;  /* 0x000000ff205f7208 */ /* 0x000fe20002000000 */
[----:B------:R-:W-:Y:S01]  /*7be0*/  FFMA.FTZ R116, R25, UR6, -R98 ;  /* 0x0000000619747c23 */ /* 0x000fe20008010862 */
[----:B------:R-:W-:Y:S01]  /*7bf0*/  LOP3.LUT R87, R87, 0xffff, RZ, 0xc0, !PT ;  /* 0x0000ffff57577812 */ /* 0x000fe200078ec0ff */
[----:B------:R-:W-:Y:S01]  /*7c00*/  MUFU.EX2 R107, R107 ;  /* 0x0000006b006b7308 */ /* 0x000fe20000000800 */
[----:B--2---:R-:W-:Y:S01]  /*7c10*/  F2FP.BF16.F32.PACK_AB R154, R100, R92 ;  /* 0x0000005c649a723e */ /* 0x004fe200000010ff */
[----:B------:R-:W-:Y:S01]  /*7c20*/  FADD.FTZ R95, R2, -R95 ;  /* 0x8000005f025f7221 */ /* 0x000fe20000010000 */
[----:B------:R-:W-:Y:S01]  /*7c30*/  ISETP.LE.U32.AND P4, PT, R87, UR12, PT ;  /* 0x0000000c57007c0c */ /* 0x000fe2000bf83070 */
[----:B------:R-:W-:Y:S01]  /*7c40*/  FFMA.FTZ R146, R8, UR6, -R143 ;  /* 0x0000000608927c23 */ /* 0x000fe2000801088f */
[C---:B------:R-:W-:Y:S01]  /*7c50*/  PRMT R153, R154.reuse, 0x7632, R153 ;  /* 0x000076329a997816 */ /* 0x040fe20000000099 */
[----:B------:R-:W-:Y:S01]  /*7c60*/  @!P2 HFMA2.BF16_V2 R85, -RZ.H0_H0, RZ.H0_H0, -R154.H0_H0 ;  /* 0x200000ffff55a231 */ /* 0x000fe2000034099a */
[--C-:B------:R-:W-:Y:S01]  /*7c70*/  SHF.R.U32.HI R99, RZ, 0x18, R96.reuse ;  /* 0x00000018ff637819 */ /* 0x100fe20000011660 */
[----:B------:R-:W2:Y:S01]  /*7c80*/  MUFU.EX2 R23, R23 ;  /* 0x0000001700177308 */ /* 0x000ea20000000800 */
[----:B------:R-:W-:Y:S01]  /*7c90*/  PRMT R150, R154, 0x5410, R153 ;  /* 0x000054109a967816 */ /* 0x000fe20000000099 */
[--C-:B------:R-:W-:Y:S01]  /*7ca0*/  FFMA.FTZ R123, R123, UR6, -R143.reuse ;  /* 0x000000067b7b7c23 */ /* 0x100fe2000801088f */
[----:B------:R-:W-:Y:S01]  /*7cb0*/  @!P2 PRMT R154, R85, 0x5410, RZ ;  /* 0x00005410559aa816 */ /* 0x000fe200000000ff */
[--C-:B------:R-:W-:Y:S01]  /*7cc0*/  FFMA.FTZ R144, R144, UR6, -R143.reuse ;  /* 0x0000000690907c23 */ /* 0x100fe2000801088f */
[----:B------:R-:W-:Y:S01]  /*7cd0*/  SHF.R.U32.HI R85, RZ, 0x10, R96 ;  /* 0x00000010ff557819 */ /* 0x000fe20000011660 */
[--C-:B------:R-:W-:Y:S01]  /*7ce0*/  FFMA.FTZ R96, R90, UR6, -R143.reuse ;  /* 0x000000065a607c23 */ /* 0x100fe2000801088f */
[----:B------:R-:W-:Y:S01]  /*7cf0*/  ISETP.LE.U32.AND P2, PT, R99, UR12, PT ;  /* 0x0000000c63007c0c */ /* 0x000fe2000bf43070 */
[----:B------:R-:W-:Y:S01]  /*7d00*/  @!P4 HFMA2.BF16_V2 R31, -RZ.H0_H0, RZ.H0_H0, -R153.H0_H0 ;  /* 0x200000ffff1fc231 */ /* 0x000fe20000340999 */
[----:B------:R3:W-:Y:S01]  /*7d10*/  MUFU.EX2 R99, R94 ;  /* 0x0000005e00637308 */ /* 0x0007e20000000800 */
[----:B------:R-:W-:Y:S01]  /*7d20*/  LOP3.LUT R85, R85, 0xff, RZ, 0xc0, !PT ;  /* 0x000000ff55557812 */ /* 0x000fe200078ec0ff */
[--C-:B------:R-:W-:Y:S01]  /*7d30*/  FFMA.FTZ R120, R9, UR6, -R98.reuse ;  /* 0x0000000609787c23 */ /* 0x100fe20008010862 */
[----:B------:R-:W-:Y:S01]  /*7d40*/  LOP3.LUT R101, R118, 0xffff, RZ, 0xc0, !PT ;  /* 0x0000ffff76657812 */ /* 0x000fe200078ec0ff */
[--C-:B------:R-:W-:Y:S01]  /*7d50*/  FFMA.FTZ R119, R106, UR6, -R143.reuse ;  /* 0x000000066a777c23 */ /* 0x100fe2000801088f */
[----:B------:R-:W-:Y:S01]  /*7d60*/  @!P4 PRMT R153, R31, 0x5410, RZ ;  /* 0x000054101f99c816 */ /* 0x000fe200000000ff */
[--C-:B------:R-:W-:Y:S01]  /*7d70*/  FFMA.FTZ R117, R117, UR6, -R98.reuse ;  /* 0x0000000675757c23 */ /* 0x100fe20008010862 */
[----:B------:R-:W-:Y:S01]  /*7d80*/  ISETP.LE.U32.AND P4, PT, R85, UR12, PT ;  /* 0x0000000c55007c0c */ /* 0x000fe2000bf83070 */
[----:B------:R-:W4:Y:S01]  /*7d90*/  MUFU.EX2 R96, R96 ;  /* 0x0000006000607308 */ /* 0x000f220000000800 */
[----:B--2---:R-:W-:Y:S01]  /*7da0*/  F2FP.BF16.F32.PACK_AB R112, R23, R107 ;  /* 0x0000006b1770723e */ /* 0x004fe200000010ff */
[----:B------:R-:W-:Y:S01]  /*7db0*/  FFMA.FTZ R142, R26, UR6, -R143 ;  /* 0x000000061a8e7c23 */ /* 0x000fe2000801088f */
[----:B------:R-:W-:Y:S01]  /*7dc0*/  SHF.R.U32.HI R85, RZ, 0x8, R101 ;  /* 0x00000008ff557819 */ /* 0x000fe20000011665 */
[--C-:B------:R-:W-:Y:S01]  /*7dd0*/  FFMA.FTZ R101, R93, UR6, -R98.reuse ;  /* 0x000000065d657c23 */ /* 0x100fe20008010862 */
[C---:B------:R-:W-:Y:S01]  /*7de0*/  PRMT R147, R112.reuse, 0x7632, R147 ;  /* 0x0000763270937816 */ /* 0x040fe20000000093 */
[--C-:B------:R-:W-:Y:S01]  /*7df0*/  FFMA.FTZ R115, R115, UR6, -R98.reuse ;  /* 0x0000000673737c23 */ /* 0x100fe20008010862 */
[----:B------:R-:W-:Y:S01]  /*7e00*/  LOP3.LUT R85, R85, 0xffff, RZ, 0xc0, !PT ;  /* 0x0000ffff55557812 */ /* 0x000fe200078ec0ff */
[----:B------:R-:W-:Y:S01]  /*7e10*/  MUFU.EX2 R114, R114 ;  /* 0x0000007200727308 */ /* 0x000fe20000000800 */
[--C-:B---3--:R-:W-:Y:S01]  /*7e20*/  FFMA.FTZ R94, R91, UR6, -R98.reuse ;  /* 0x000000065b5e7c23 */ /* 0x108fe20008010862 */
[----:B------:R-:W-:Y:S01]  /*7e30*/  @!P2 HFMA2.BF16_V2 R84, -RZ.H0_H0, RZ.H0_H0, -R147.H0_H0 ;  /* 0x200000ffff54a231 */ /* 0x000fe20000340993 */
[----:B------:R-:W-:Y:S01]  /*7e40*/  PRMT R31, R112, 0x5410, R147 ;  /* 0x00005410701f7816 */ /* 0x000fe20000000093 */
[----:B------:R-:W-:Y:S01]  /*7e50*/  @!P4 HFMA2.BF16_V2 R30, -RZ.H0_H0, RZ.H0_H0, -R112.H0_H0 ;  /* 0x200000ffff1ec231 */ /* 0x000fe20000340970 */
[----:B------:R-:W-:Y:S01]  /*7e60*/  LOP3.LUT R97, R118, 0xff, RZ, 0xc0, !PT ;  /* 0x000000ff76617812 */ /* 0x000fe200078ec0ff */
[--C-:B------:R-:W-:Y:S01]  /*7e70*/  FFMA.FTZ R118, R15, UR6, -R98.reuse ;  /* 0x000000060f767c23 */ /* 0x100fe20008010862 */
[----:B------:R-:W-:Y:S01]  /*7e80*/  @!P2 PRMT R147, R84, 0x5410, RZ ;  /* 0x000054105493a816 */ /* 0x000fe200000000ff */
[----:B------:R-:W-:Y:S01]  /*7e90*/  MUFU.EX2 R101, R101 ;  /* 0x0000006500657308 */ /* 0x000fe20000000800 */
[----:B------:R-:W-:Y:S01]  /*7ea0*/  ISETP.LE.U32.AND P2, PT, R85, UR12, PT ;  /* 0x0000000c55007c0c */ /* 0x000fe2000bf43070 */
[----:B------:R-:W-:Y:S01]  /*7eb0*/  FFMA.FTZ R113, R113, UR6, -R98 ;  /* 0x0000000671717c23 */ /* 0x000fe20008010862 */
[----:B----4-:R-:W-:Y:S01]  /*7ec0*/  F2FP.BF16.F32.PACK_AB R151, R96, R99 ;  /* 0x000000636097723e */ /* 0x010fe200000010ff */
[----:B------:R-:W-:Y:S01]  /*7ed0*/  FFMA.FTZ R122, R122, UR6, -R143 ;  /* 0x000000067a7a7c23 */ /* 0x000fe2000801088f */
[----:B------:R-:W-:Y:S01]  /*7ee0*/  SHF.R.U32.HI R87, RZ, 0x10, R110 ;  /* 0x00000010ff577819 */ /* 0x000fe2000001166e */
[----:B------:R-:W-:Y:S01]  /*7ef0*/  STG.E.U16 desc[UR22][R140.64+-0x80], R154 ;  /* 0xffff809a8c007986 */ /* 0x000fe2000c101516 */
[----:B------:R-:W-:Y:S01]  /*7f00*/  PRMT R85, R151, 0x7632, R85 ;  /* 0x0000763297557816 */ /* 0x000fe20000000055 */
[----:B------:R-:W2:Y:S01]  /*7f10*/  MUFU.EX2 R94, R94 ;  /* 0x0000005e005e7308 */ /* 0x000ea20000000800 */
[----:B------:R-:W-:Y:S01]  /*7f20*/  ISETP.LE.U32.AND P1, PT, R97, UR12, PT ;  /* 0x0000000c61007c0c */ /* 0x000fe2000bf23070 */
[----:B------:R-:W-:Y:S01]  /*7f30*/  STG.E.U16 desc[UR22][R140.64+-0x7e], R153 ;  /* 0xffff82998c007986 */ /* 0x000fe2000c101516 */
[----:B------:R-:W-:-:S02]  /*7f40*/  LOP3.LUT R87, R87, 0xff, RZ, 0xc0, !PT ;  /* 0x000000ff57577812 */ /* 0x000fc400078ec0ff */
[----:B------:R-:W-:Y:S01]  /*7f50*/  @!P4 PRMT R112, R30, 0x5410, RZ ;  /* 0x000054101e70c816 */ /* 0x000fe200000000ff */
[----:B------:R-:W-:Y:S01]  /*7f60*/  @!P2 HFMA2.BF16_V2 R28, -RZ.H0_H0, RZ.H0_H0, -R85.H0_H0 ;  /* 0x200000ffff1ca231 */ /* 0x000fe20000340955 */
[----:B------:R-:W-:Y:S01]  /*7f70*/  PRMT R30, R151, 0x5410, R85 ;  /* 0x00005410971e7816 */ /* 0x000fe20000000055 */
[----:B------:R-:W-:Y:S01]  /*7f80*/  MUFU.EX2 R152, R152 ;  /* 0x0000009800987308 */ /* 0x000fe20000000800 */
[----:B------:R-:W-:Y:S02]  /*7f90*/  LOP3.LUT R108, R111, UR19, R108, 0x96, !PT ;  /* 0x000000136f6c7c12 */ /* 0x000fe4000f8e966c */
[----:B------:R-:W-:Y:S02]  /*7fa0*/  @!P2 PRMT R85, R28, 0x5410, RZ ;  /* 0x000054101c55a816 */ /* 0x000fe400000000ff */
[----:B------:R-:W-:Y:S01]  /*7fb0*/  ISETP.LE.U32.AND P2, PT, R87, UR12, PT ;  /* 0x0000000c57007c0c */ /* 0x000fe2000bf43070 */
[----:B------:R-:W-:Y:S01]  /*7fc0*/  @!P1 HFMA2.BF16_V2 R34, -RZ.H0_H0, RZ.H0_H0, -R151.H0_H0 ;  /* 0x200000ffff229231 */ /* 0x000fe20000340997 */
[----:B------:R-:W-:Y:S01]  /*7fd0*/  LOP3.LUT R28, R108, 0xffff, RZ, 0xc0, !PT ;  /* 0x0000ffff6c1c7812 */ /* 0x000fe200078ec0ff */
[----:B------:R-:W-:Y:S01]  /*7fe0*/  MUFU.EX2 R88, R88 ;  /* 0x0000005800587308 */ /* 0x000fe20000000800 */
[----:B--2---:R-:W-:-:S02]  /*7ff0*/  F2FP.BF16.F32.PACK_AB R87, R94, R101 ;  /* 0x000000655e57723e */ /* 0x004fc400000010ff */
[----:B------:R-:W-:Y:S02]  /*8000*/  SHF.R.U32.HI R28, RZ, 0x8, R28 ;  /* 0x00000008ff1c7819 */ /* 0x000fe4000001161c */
[----:B------:R-:W-:Y:S01]  /*8010*/  PRMT R86, R87, 0x7632, R86 ;  /* 0x0000763257567816 */ /* 0x000fe20000000056 */
[----:B------:R-:W-:Y:S01]  /*8020*/  @!P5 HFMA2.BF16_V2 R33, -RZ.H0_H0, RZ.H0_H0, -R87.H0_H0 ;  /* 0x200000ffff21d231 */ /* 0x000fe20000340957 */
[----:B------:R-:W-:Y:S01]  /*8030*/  SHF.R.U32.HI R97, RZ, 0x18, R110 ;  /* 0x00000018ff617819 */ /* 0x000fe2000001166e */
[----:B------:R-:W-:Y:S01]  /*8040*/  MUFU.EX2 R146, R146 ;  /* 0x0000009200927308 */ /* 0x000fe20000000800 */
[----:B------:R-:W-:Y:S01]  /*8050*/  @!P1 PRMT R151, R34, 0x5410, RZ ;  /* 0x0000541022979816 */ /* 0x000fe200000000ff */
[----:B------:R-:W-:Y:S01]  /*8060*/  @!P3 HFMA2.BF16_V2 R19, -RZ.H0_H0, RZ.H0_H0, -R86.H0_H0 ;  /* 0x200000ffff13b231 */ /* 0x000fe20000340956 */
[----:B------:R-:W-:Y:S02]  /*8070*/  LOP3.LUT R84, R108, 0xff, RZ, 0xc0, !PT ;  /* 0x000000ff6c547812 */ /* 0x000fe400078ec0ff */
[----:B------:R-:W-:-:S02]  /*8080*/  LOP3.LUT R34, R28, 0xffff, RZ, 0xc0, !PT ;  /* 0x0000ffff1c227812 */ /* 0x000fc400078ec0ff */
[----:B------:R-:W-:Y:S01]  /*8090*/  PRMT R28, R87, 0x5410, R86 ;  /* 0x00005410571c7816 */ /* 0x000fe20000000056 */
[----:B------:R-:W-:Y:S01]  /*80a0*/  MUFU.EX2 R123, R123 ;  /* 0x0000007b007b7308 */ /* 0x000fe20000000800 */
[----:B------:R-:W-:Y:S01]  /*80b0*/  ISETP.LE.U32.AND P1, PT, R97, UR12, PT ;  /* 0x0000000c61007c0c */ /* 0x000fe2000bf23070 */
[----:B------:R-:W-:Y:S01]  /*80c0*/  FFMA.FTZ R97, R89, UR6, -R98 ;  /* 0x0000000659617c23 */ /* 0x000fe20008010862 */
[----:B------:R-:W-:Y:S01]  /*80d0*/  @!P3 PRMT R86, R19, 0x5410, RZ ;  /* 0x000054101356b816 */ /* 0x000fe200000000ff */
[--C-:B------:R-:W-:Y:S01]  /*80e0*/  FFMA.FTZ R89, R14, UR6, -R143.reuse ;  /* 0x000000060e597c23 */ /* 0x100fe2000801088f */
[----:B------:R-:W-:Y:S01]  /*80f0*/  ISETP.LE.U32.AND P3, PT, R84, UR12, PT ;  /* 0x0000000c54007c0c */ /* 0x000fe2000bf63070 */
[----:B------:R-:W-:Y:S01]  /*8100*/  FFMA.FTZ R143, R4, UR6, -R143 ;  /* 0x00000006048f7c23 */ /* 0x000fe2000801088f */
[----:B------:R-:W-:Y:S01]  /*8110*/  @!P5 PRMT R87, R33, 0x5410, RZ ;  /* 0x000054102157d816 */ /* 0x000fe200000000ff */
[----:B------:R-:W2:Y:S01]  /*8120*/  MUFU.EX2 R97, R97 ;  /* 0x0000006100617308 */ /* 0x000ea20000000800 */
[----:B------:R-:W-:-:S02]  /*8130*/  ISETP.LE.U32.AND P5, PT, R34, UR12, PT ;  /* 0x0000000c22007c0c */ /* 0x000fc4000bfa3070 */
[----:B------:R-:W-:Y:S02]  /*8140*/  F2FP.BF16.F32.PACK_AB R34, R114, R137 ;  /* 0x000000897222723e */ /* 0x000fe400000010ff */
[----:B------:R-:W-:Y:S02]  /*8150*/  SHF.R.U32.HI R84, RZ, 0x18, R108 ;  /* 0x00000018ff547819 */ /* 0x000fe4000001166c */
[----:B------:R-:W-:Y:S01]  /*8160*/  PRMT R33, R34, 0x7632, R33 ;  /* 0x0000763222217816 */ /* 0x000fe20000000021 */
[----:B------:R-:W3:Y:S01]  /*8170*/  MUFU.EX2 R89, R89 ;  /* 0x0000005900597308 */ /* 0x000ee20000000800 */
[----:B------:R-:W-:Y:S01]  /*8180*/  LOP3.LUT R105, R110, 0xffff, RZ, 0xc0, !PT ;  /* 0x0000ffff6e697812 */ /* 0x000fe200078ec0ff */
[----:B------:R-:W-:Y:S01]  /*8190*/  @!P3 HFMA2.BF16_V2 R35, -RZ.H0_H0, RZ.H0_H0, -R34.H0_H0 ;  /* 0x200000ffff23b231 */ /* 0x000fe20000340922 */
[----:B------:R-:W-:Y:S01]  /*81a0*/  PRMT R19, R34, 0x5410, R33 ;  /* 0x0000541022137816 */ /* 0x000fe20000000021 */
[----:B------:R-:W-:Y:S01]  /*81b0*/  FFMA.FTZ R111, R27, UR6, -R98 ;  /* 0x000000061b6f7c23 */ /* 0x000fe20008010862 */
[----:B------:R-:W-:Y:S01]  /*81c0*/  SHF.R.U32.HI R91, RZ, 0x8, R105 ;  /* 0x00000008ff5b7819 */ /* 0x000fe20000011669 */
[----:B------:R-:W-:Y:S01]  /*81d0*/  @!P5 HFMA2.BF16_V2 R17, -RZ.H0_H0, RZ.H0_H0, -R33.H0_H0 ;  /* 0x200000ffff11d231 */ /* 0x000fe20000340921 */
[----:B------:R-:W-:Y:S01]  /*81e0*/  @!P3 PRMT R34, R35, 0x5410, RZ ;  /* 0x000054102322b816 */ /* 0x000fe200000000ff */
[----:B------:R-:W-:Y:S01]  /*81f0*/  MUFU.EX2 R144, R144 ;  /* 0x0000009000907308 */ /* 0x000fe20000000800 */
[----:B------:R-:W-:-:S02]  /*8200*/  ISETP.LE.U32.AND P3, PT, R84, UR12, PT ;  /* 0x0000000c54007c0c */ /* 0x000fc4000bf63070 */
[----:B--2---:R-:W-:Y:S02]  /*8210*/  F2FP.BF16.F32.PACK_AB R84, R152, R97 ;  /* 0x000000619854723e */ /* 0x004fe400000010ff */
[----:B------:R-:W-:Y:S02]  /*8220*/  SHF.R.U32.HI R108, RZ, 0x10, R108 ;  /* 0x00000010ff6c7819 */ /* 0x000fe4000001166c */
[C---:B------:R-:W-:Y:S01]  /*8230*/  PRMT R35, R84.reuse, 0x7632, R35 ;  /* 0x0000763254237816 */ /* 0x040fe20000000023 */
[----:B------:R-:W-:Y:S01]  /*8240*/  MUFU.EX2 R121, R121 ;  /* 0x0000007900797308 */ /* 0x000fe20000000800 */
[----:B------:R-:W-:Y:S02]  /*8250*/  LOP3.LUT R91, R91, 0xffff, RZ, 0xc0, !PT ;  /* 0x0000ffff5b5b7812 */ /* 0x000fe400078ec0ff */
[----:B------:R-:W-:Y:S02]  /*8260*/  @!P5 PRMT R33, R17, 0x5410, RZ ;  /* 0x000054101121d816 */ /* 0x000fe400000000ff */
[----:B------:R-:W-:Y:S01]  /*8270*/  PRMT R17, R84, 0x5410, R35 ;  /* 0x0000541054117816 */ /* 0x000fe20000000023 */
[----:B------:R-:W-:Y:S01]  /*8280*/  @!P3 HFMA2.BF16_V2 R90, -RZ.H0_H0, RZ.H0_H0, -R35.H0_H0 ;  /* 0x200000ffff5ab231 */ /* 0x000fe20000340923 */
[----:B------:R-:W-:Y:S01]  /*8290*/  LOP3.LUT R108, R108, 0xff, RZ, 0xc0, !PT ;  /* 0x000000ff6c6c7812 */ /* 0x000fe200078ec0ff */
[----:B------:R-:W-:Y:S01]  /*82a0*/  MUFU.EX2 R120, R120 ;  /* 0x0000007800787308 */ /* 0x000fe20000000800 */
[----:B---3--:R-:W-:-:S02]  /*82b0*/  F2FP.BF16.F32.PACK_AB R2, R88, R89 ;  /* 0x000000595802723e */ /* 0x008fc400000010ff */
[----:B------:R-:W-:Y:S01]  /*82c0*/  @!P3 PRMT R35, R90, 0x5410, RZ ;  /* 0x000054105a23b816 */ /* 0x000fe200000000ff */
[--C-:B------:R-:W-:Y:S01]  /*82d0*/  FFMA.FTZ R90, R5, UR6, -R98.reuse ;  /* 0x00000006055a7c23 */ /* 0x100fe20008010862 */
[----:B------:R-:W-:Y:S01]  /*82e0*/  ISETP.LE.U32.AND P3, PT, R91, UR12, PT ;  /* 0x0000000c5b007c0c */ /* 0x000fe2000bf63070 */
[--C-:B------:R-:W-:Y:S01]  /*82f0*/  FFMA.FTZ R91, R7, UR6, -R98.reuse ;  /* 0x00000006075b7c23 */ /* 0x100fe20008010862 */
[----:B------:R-:W-:Y:S01]  /*8300*/  ISETP.LE.U32.AND P5, PT, R108, UR12, PT ;  /* 0x0000000c6c007c0c */ /* 0x000fe2000bfa3070 */
[----:B------:R-:W-:Y:S01]  /*8310*/  FMUL.FTZ R108, R95, UR6 ;  /* 0x000000065f6c7c20 */ /* 0x000fe20008410000 */
[----:B------:R-:W-:Y:S01]  /*8320*/  LOP3.LUT R109, R110, 0xff, RZ, 0xc0, !PT ;  /* 0x000000ff6e6d7812 */ /* 0x000fe200078ec0ff */
[----:B------:R-:W-:Y:S01]  /*8330*/  MUFU.EX2 R90, R90 ;  /* 0x0000005a005a7308 */ /* 0x000fe20000000800 */
[----:B------:R-:W-:Y:S01]  /*8340*/  PRMT R93, R2, 0x7632, R93 ;  /* 0x00007632025d7816 */ /* 0x000fe2000000005d */
[----:B------:R-:W-:Y:S01]  /*8350*/  FFMA.FTZ R98, R29, UR6, -R98 ;  /* 0x000000061d627c23 */ /* 0x000fe20008010862 */
[----:B------:R-:W-:-:S05]  /*8360*/  ISETP.LE.U32.AND P4, PT, R109, UR12, PT ;  /* 0x0000000c6d007c0c */ /* 0x000fca000bf83070 */
[----:B------:R-:W2:Y:S01]  /*8370*/  MUFU.EX2 R91, R91 ;  /* 0x0000005b005b7308 */ /* 0x000ea20000000800 */
[----:B------:R-:W-:Y:S02]  /*8380*/  @!P3 HFMA2.BF16_V2 R16, -RZ.H0_H0, RZ.H0_H0, -R93.H0_H0 ;  /* 0x200000ffff10b231 */ /* 0x000fe4000034095d */
[----:B------:R-:W-:-:S05]  /*8390*/  @!P5 HFMA2.BF16_V2 R18, -RZ.H0_H0, RZ.H0_H0, -R84.H0_H0 ;  /* 0x200000ffff12d231 */ /* 0x000fca0000340954 */
[----:B------:R-:W3:Y:S01]  /*83a0*/  MUFU.EX2 R108, R108 ;  /* 0x0000006c006c7308 */ /* 0x000ee20000000800 */
[----:B------:R-:W-:Y:S01]  /*83b0*/  @!P5 PRMT R84, R18, 0x5410, RZ ;  /* 0x000054101254d816 */ /* 0x000fe200000000ff */
[----:B------:R-:W-:Y:S01]  /*83c0*/  @!P4 HFMA2.BF16_V2 R27, -RZ.H0_H0, RZ.H0_H0, -R2.H0_H0 ;  /* 0x200000ffff1bc231 */ /* 0x000fe20000340902 */
[----:B------:R-:W-:Y:S02]  /*83d0*/  PRMT R18, R2, 0x5410, R93 ;  /* 0x0000541002127816 */ /* 0x000fe4000000005d */
[----:B------:R-:W-:Y:S02]  /*83e0*/  @!P3 PRMT R93, R16, 0x5410, RZ ;  /* 0x00005410105db816 */ /* 0x000fe400000000ff */
[----:B------:R-:W-:Y:S01]  /*83f0*/  @!P4 PRMT R2, R27, 0x5410, RZ ;  /* 0x000054101b02c816 */ /* 0x000fe200000000ff */
[----:B------:R-:W4:Y:S01]  /*8400*/  MUFU.EX2 R117, R117 ;  /* 0x0000007500757308 */ /* 0x000f220000000800 */
[----:B--2---:R-:W-:-:S05]  /*8410*/  F2FP.BF16.F32.PACK_AB R95, R90, R91 ;  /* 0x0000005b5a5f723e */ /* 0x004fca00000010ff */
[----:B------:R-:W-:Y:S02]  /*8420*/  @!P2 HFMA2.BF16_V2 R25, -RZ.H0_H0, RZ.H0_H0, -R95.H0_H0 ;  /* 0x200000ffff19a231 */ /* 0x000fe4000034095f */
[----:B------:R-:W-:Y:S01]  /*8430*/  MUFU.EX2 R118, R118 ;  /* 0x0000007600767308 */ /* 0x000fe20000000800 */
[-CC-:B---3--:R-:W-:Y:S01]  /*8440*/  FFMA.FTZ R185, R185, R108.reuse, R92.reuse ;  /* 0x0000006cb9b97223 */ /* 0x188fe2000001005c */
[----:B------:R-:W-:Y:S01]  /*8450*/  PRMT R92, R95, 0x7632, R92 ;  /* 0x000076325f5c7816 */ /* 0x000fe2000000005c */
[-C--:B------:R-:W-:Y:S01]  /*8460*/  FMUL.FTZ R52, R52, R108.reuse ;  /* 0x0000006c34347220 */ /* 0x080fe20000410000 */
[-C--:B------:R-:W-:Y:S01]  /*8470*/  FMUL.FTZ R53, R53, R108.reuse ;  /* 0x0000006c35357220 */ /* 0x080fe20000410000 */
[-C--:B------:R-:W-:Y:S01]  /*8480*/  FMUL.FTZ R56, R56, R108.reuse ;  /* 0x0000006c38387220 */ /* 0x080fe20000410000 */
[----:B------:R-:W-:Y:S01]  /*8490*/  PRMT R16, R95, 0x5410, R92 ;  /* 0x000054105f107816 */ /* 0x000fe2000000005c */
[----:B------:R-:W-:Y:S01]  /*84a0*/  @!P1 HFMA2.BF16_V2 R24, -RZ.H0_H0, RZ.H0_H0, -R92.H0_H0 ;  /* 0x200000ffff189231 */ /* 0x000fe2000034095c */
[----:B------:R-:W-:Y:S01]  /*84b0*/  @!P2 PRMT R95, R25, 0x5410, RZ ;  /* 0x00005410195fa816 */ /* 0x000fe200000000ff */
[-C--:B------:R-:W-:Y:S01]  /*84c0*/  FMUL.FTZ R57, R57, R108.reuse ;  /* 0x0000006c39397220 */ /* 0x080fe20000410000 */
[-C--:B------:R-:W-:Y:S01]  /*84d0*/  FMUL.FTZ R60, R60, R108.reuse ;  /* 0x0000006c3c3c7220 */ /* 0x080fe20000410000 */
[----:B------:R-:W-:Y:S01]  /*84e0*/  FMUL.FTZ R61, R61, R108 ;  /* 0x0000006c3d3d7220 */ /* 0x000fe20000410000 */
[----:B------:R-:W-:Y:S01]  /*84f0*/  @!P1 PRMT R92, R24, 0x5410, RZ ;  /* 0x00005410185c9816 */ /* 0x000fe200000000ff */
[----:B------:R-:W-:-:S04]  /*8500*/  IMAD.WIDE.U32 R24, R104, -0x326172a9, RZ ;  /* 0xcd9e8d5768187825 */ /* 0x000fc800078e00ff */
[-C--:B------:R-:W-:Y:S01]  /*8510*/  FMUL.FTZ R64, R64, R108.reuse ;  /* 0x0000006c40407220 */ /* 0x080fe20000410000 */
[-C--:B------:R-:W-:Y:S01]  /*8520*/  FMUL.FTZ R65, R65, R108.reuse ;  /* 0x0000006c41417220 */ /* 0x080fe20000410000 */
[-C--:B------:R-:W-:Y:S01]  /*8530*/  FMUL.FTZ R68, R68, R108.reuse ;  /* 0x0000006c44447220 */ /* 0x080fe20000410000 */
[-C--:B------:R-:W-:Y:S01]  /*8540*/  FMUL.FTZ R69, R69, R108.reuse ;  /* 0x0000006c45457220 */ /* 0x080fe20000410000 */
[----:B------:R-:W-:Y:S01]  /*8550*/  LOP3.LUT R104, R25, UR37, R22, 0x96, !PT ;  /* 0x0000002519687c12 */ /* 0x000fe2000f8e9616 */
[-C--:B------:R-:W-:Y:S01]  /*8560*/  FMUL.FTZ R72, R72, R108.reuse ;  /* 0x0000006c48487220 */ /* 0x080fe20000410000 */
[----:B------:R-:W-:Y:S01]  /*8570*/  LOP3.LUT R27, R139, UR35, R24, 0x96, !PT ;  /* 0x000000238b1b7c12 */ /* 0x000fe2000f8e9618 */
[-C--:B------:R-:W-:Y:S01]  /*8580*/  FMUL.FTZ R73, R73, R108.reuse ;  /* 0x0000006c49497220 */ /* 0x080fe20000410000 */
[----:B------:R-:W-:Y:S01]  /*8590*/  FMUL.FTZ R76, R76, R108 ;  /* 0x0000006c4c4c7220 */ /* 0x000fe20000410000 */
[----:B------:R-:W-:-:S04]  /*85a0*/  IMAD.WIDE.U32 R104, R104, -0x2daee0ad, RZ ;  /* 0xd2511f5368687825 */ /* 0x000fc800078e00ff */
[-C--:B------:R-:W-:Y:S01]  /*85b0*/  FMUL.FTZ R77, R77, R108.reuse ;  /* 0x0000006c4d4d7220 */ /* 0x080fe20000410000 */
[-C--:B------:R-:W-:Y:S01]  /*85c0*/  FMUL.FTZ R80, R80, R108.reuse ;  /* 0x0000006c50507220 */ /* 0x080fe20000410000 */
[----:B------:R-:W-:Y:S01]  /*85d0*/  FMUL.FTZ R81, R81, R108 ;  /* 0x0000006c51517220 */ /* 0x000fe20000410000 */
[----:B------:R-:W-:Y:S01]  /*85e0*/  IMAD.WIDE.U32 R158, R27, -0x2daee0ad, RZ ;  /* 0xd2511f531b9e7825 */ /* 0x000fe200078e00ff */
[----:B------:R-:W-:-:S03]  /*85f0*/  LOP3.LUT R27, R105, UR34, R20, 0x96, !PT ;  /* 0x00000022691b7c12 */ /* 0x000fc6000f8e9614 */
[-C--:B------:R-:W-:Y:S01]  /*8600*/  FMUL.FTZ R36, R36, R108.reuse ;  /* 0x0000006c24247220 */ /* 0x080fe20000410000 */
[----:B------:R-:W-:Y:S01]  /*8610*/  FSEL R105, R3, RZ, P6 ;  /* 0x000000ff03697208 */ /* 0x000fe20003000000 */
[----:B------:R-:W-:Y:S01]  /*8620*/  FMUL.FTZ R37, R37, R108 ;  /* 0x0000006c25257220 */ /* 0x000fe20000410000 */
[----:B------:R-:W-:Y:S01]  /*8630*/  LOP3.LUT R104, R159, UR28, R104, 0x96, !PT ;  /* 0x0000001c9f687c12 */ /* 0x000fe2000f8e9668 */
[----:B------:R-:W-:-:S04]  /*8640*/  IMAD.WIDE.U32 R148, R27, -0x326172a9, RZ ;  /* 0xcd9e8d571b947825 */ /* 0x000fc800078e00ff */
[-C--:B------:R-:W-:Y:S01]  /*8650*/  FMUL.FTZ R40, R40, R108.reuse ;  /* 0x0000006c28287220 */ /* 0x080fe20000410000 */
[----:B------:R-:W-:Y:S01]  /*8660*/  FADD.FTZ R106, R0, -R105 ;  /* 0x80000069006a7221 */ /* 0x000fe20000010000 */
[----:B------:R-:W-:Y:S01]  /*8670*/  FMUL.FTZ R41, R41, R108 ;  /* 0x0000006c29297220 */ /* 0x000fe20000410000 */
[----:B------:R-:W-:Y:S01]  /*8680*/  IMAD.WIDE.U32 R104, R104, -0x326172a9, RZ ;  /* 0xcd9e8d5768687825 */ /* 0x000fe200078e00ff */
[----:B------:R-:W-:-:S03]  /*8690*/  LOP3.LUT R27, R149, UR33, R138, 0x96, !PT ;  /* 0x00000021951b7c12 */ /* 0x000fc6000f8e968a */
[----:B------:R-:W-:Y:S01]  /*86a0*/  FMUL.FTZ R106, R106, UR6 ;  /* 0x000000066a6a7c20 */ /* 0x000fe20008410000 */
[-C--:B------:R-:W-:Y:S01]  /*86b0*/  FMUL.FTZ R44, R44, R108.reuse ;  /* 0x0000006c2c2c7220 */ /* 0x080fe20000410000 */
[----:B------:R-:W-:Y:S01]  /*86c0*/  FMUL.FTZ R45, R45, R108 ;  /* 0x0000006c2d2d7220 */ /* 0x000fe20000410000 */
[----:B------:R-:W-:Y:S01]  /*86d0*/  LOP3.LUT R148, R105, UR25, R148, 0x96, !PT ;  /* 0x0000001969947c12 */ /* 0x000fe2000f8e9694 */
[----:B------:R-:W-:-:S04]  /*86e0*/  IMAD.WIDE.U32 R160, R27, -0x2daee0ad, RZ ;  /* 0xd2511f531ba07825 */ /* 0x000fc800078e00ff */
[-C--:B------:R-:W-:Y:S01]  /*86f0*/  FMUL.FTZ R48, R48, R108.reuse ;  /* 0x0000006c30307220 */ /* 0x080fe20000410000 */
[----:B------:R-:W2:Y:S01]  /*8700*/  MUFU.EX2 R106, R106 ;  /* 0x0000006a006a7308 */ /* 0x000ea20000000800 */
[----:B------:R-:W-:Y:S01]  /*8710*/  FMUL.FTZ R49, R49, R108 ;  /* 0x0000006c31317220 */ /* 0x000fe20000410000 */
[----:B------:R-:W-:Y:S01]  /*8720*/  IMAD.WIDE.U32 R148, R148, -0x2daee0ad, RZ ;  /* 0xd2511f5394947825 */ /* 0x000fe200078e00ff */
[----:B------:R-:W-:-:S03]  /*8730*/  LOP3.LUT R27, R161, UR24, R158, 0x96, !PT ;  /* 0x00000018a11b7c12 */ /* 0x000fc6000f8e969e */
[----:B------:R-:W-:Y:S01]  /*8740*/  FADD.FTZ R100, R100, R185 ;  /* 0x000000b964647221 */ /* 0x000fe20000010000 */
[----:B------:R-:W-:Y:S02]  /*8750*/  F2FP.BF16.F32.PACK_AB R108, R123, R146 ;  /* 0x000000927b6c723e */ /* 0x000fe400000010ff */
[----:B------:R-:W-:Y:S01]  /*8760*/  LOP3.LUT R158, R149, UR20, R160, 0x96, !PT ;  /* 0x00000014959e7c12 */ /* 0x000fe2000f8e96a0 */
[----:B------:R-:W-:Y:S01]  /*8770*/  IMAD.WIDE.U32 R160, R27, -0x326172a9, RZ ;  /* 0xcd9e8d571ba07825 */ /* 0x000fe200078e00ff */
[----:B------:R-:W3:Y:S01]  /*8780*/  MUFU.EX2 R115, R115 ;  /* 0x0000007300737308 */ /* 0x000ee20000000800 */
[----:B----4-:R-:W-:Y:S02]  /*8790*/  F2FP.BF16.F32.PACK_AB R110, R117, R120 ;  /* 0x00000078756e723e */ /* 0x010fe400000010ff */
[----:B------:R-:W-:Y:S01]  /*87a0*/  FADD.FTZ R99, R99, R100 ;  /* 0x0000006463637221 */ /* 0x000fe20000010000 */
[----:B------:R-:W-:Y:S01]  /*87b0*/  IMAD.WIDE.U32 R158, R158, -0x326172a9, RZ ;  /* 0xcd9e8d579e9e7825 */ /* 0x000fe200078e00ff */
[----:B------:R-:W-:-:S03]  /*87c0*/  LOP3.LUT R105, R161, UR21, R104, 0x96, !PT ;  /* 0x00000015a1697c12 */ /* 0x000fc6000f8e9668 */
[----:B------:R-:W-:Y:S01]  /*87d0*/  FADD.FTZ R96, R96, R99 ;  /* 0x0000006360607221 */ /* 0x000fe20000010000 */
[----:B------:R-:W-:Y:S01]  /*87e0*/  LOP3.LUT R22, R25, UR37, R22, 0x96, !PT ;  /* 0x0000002519167c12 */ /* 0x000fe2000f8e9616 */
[-CC-:B--2---:R-:W-:Y:S01]  /*87f0*/  FFMA.FTZ R184, R184, R106.reuse, R107.reuse ;  /* 0x0000006ab8b87223 */ /* 0x184fe2000001006b */
[----:B------:R-:W-:Y:S01]  /*8800*/  LOP3.LUT R27, R159, UR18, R160, 0x96, !PT ;  /* 0x000000129f1b7c12 */ /* 0x000fe2000f8e96a0 */
[-C--:B------:R-:W-:Y:S01]  /*8810*/  FMUL.FTZ R54, R54, R106.reuse ;  /* 0x0000006a36367220 */ /* 0x080fe20000410000 */
[----:B------:R-:W-:Y:S01]  /*8820*/  PRMT R107, R108, 0x7632, R107 ;  /* 0x000076326c6b7816 */ /* 0x000fe2000000006b */
[-C--:B------:R-:W-:Y:S01]  /*8830*/  FMUL.FTZ R55, R55, R106.reuse ;  /* 0x0000006a37377220 */ /* 0x080fe20000410000 */
[----:B------:R-:W-:Y:S01]  /*8840*/  LOP3.LUT R104, R27, 0xff, RZ, 0xc0, !PT ;  /* 0x000000ff1b687812 */ /* 0x000fe200078ec0ff */
[-C--:B------:R-:W-:Y:S01]  /*8850*/  FMUL.FTZ R58, R58, R106.reuse ;  /* 0x0000006a3a3a7220 */ /* 0x080fe20000410000 */
[-C--:B------:R-:W-:Y:S01]  /*8860*/  FMUL.FTZ R59, R59, R106.reuse ;  /* 0x0000006a3b3b7220 */ /* 0x080fe20000410000 */
[-C--:B------:R-:W-:Y:S01]  /*8870*/  FMUL.FTZ R62, R62, R106.reuse ;  /* 0x0000006a3e3e7220 */ /* 0x080fe20000410000 */
[----:B------:R-:W-:Y:S01]  /*8880*/  ISETP.LE.U32.AND P3, PT, R104, UR12, PT ;  /* 0x0000000c68007c0c */ /* 0x000fe2000bf63070 */
[-C--:B------:R-:W-:Y:S01]  /*8890*/  FMUL.FTZ R63, R63, R106.reuse ;  /* 0x0000006a3f3f7220 */ /* 0x080fe20000410000 */
[----:B------:R-:W-:Y:S01]  /*88a0*/  LOP3.LUT R104, R27, 0xffff, RZ, 0xc0, !PT ;  /* 0x0000ffff1b687812 */ /* 0x000fe200078ec0ff */
[-C--:B------:R-:W-:Y:S01]  /*88b0*/  FMUL.FTZ R66, R66, R106.reuse ;  /* 0x0000006a42427220 */ /* 0x080fe20000410000 */
[-C--:B------:R-:W-:Y:S01]  /*88c0*/  FMUL.FTZ R67, R67, R106.reuse ;  /* 0x0000006a43437220 */ /* 0x080fe20000410000 */
[-C--:B------:R-:W-:Y:S01]  /*88d0*/  FMUL.FTZ R70, R70, R106.reuse ;  /* 0x0000006a46467220 */ /* 0x080fe20000410000 */
[----:B------:R-:W-:Y:S01]  /*88e0*/  SHF.R.U32.HI R104, RZ, 0x8, R104 ;  /* 0x00000008ff687819 */ /* 0x000fe20000011668 */
[-C--:B------:R-:W-:Y:S01]  /*88f0*/  FMUL.FTZ R71, R71, R106.reuse ;  /* 0x0000006a47477220 */ /* 0x080fe20000410000 */
[-C--:B------:R-:W-:Y:S01]  /*8900*/  FMUL.FTZ R74, R74, R106.reuse ;  /* 0x0000006a4a4a7220 */ /* 0x080fe20000410000 */
[-C--:B------:R-:W-:Y:S01]  /*8910*/  FMUL.FTZ R75, R75, R106.reuse ;  /* 0x0000006a4b4b7220 */ /* 0x080fe20000410000 */
[----:B------:R-:W-:Y:S01]  /*8920*/  LOP3.LUT R104, R104, 0xffff, RZ, 0xc0, !PT ;  /* 0x0000ffff68687812 */ /* 0x000fe200078ec0ff */
[-C--:B------:R-:W-:Y:S01]  /*8930*/  FMUL.FTZ R78, R78, R106.reuse ;  /* 0x0000006a4e4e7220 */ /* 0x080fe20000410000 */
[-C--:B------:R-:W-:Y:S01]  /*8940*/  FMUL.FTZ R79, R79, R106.reuse ;  /* 0x0000006a4f4f7220 */ /* 0x080fe20000410000 */
[-C--:B------:R-:W-:Y:S01]  /*8950*/  FMUL.FTZ R82, R82, R106.reuse ;  /* 0x0000006a52527220 */ /* 0x080fe20000410000 */
[----:B------:R-:W-:Y:S01]  /*8960*/  ISETP.LE.U32.AND P1, PT, R104, UR12, PT ;  /* 0x0000000c68007c0c */ /* 0x000fe2000bf23070 */
[-C--:B------:R-:W-:Y:S01]  /*8970*/  FMUL.FTZ R83, R83, R106.reuse ;  /* 0x0000006a53537220 */ /* 0x080fe20000410000 */
[--C-:B------:R-:W-:Y:S01]  /*8980*/  SHF.R.U32.HI R104, RZ, 0x10, R27.reuse ;  /* 0x00000010ff687819 */ /* 0x100fe2000001161b */
[-C--:B------:R-:W-:Y:S01]  /*8990*/  FMUL.FTZ R38, R38, R106.reuse ;  /* 0x0000006a26267220 */ /* 0x080fe20000410000 */
[----:B------:R-:W-:Y:S01]  /*89a0*/  SHF.R.U32.HI R27, RZ, 0x18, R27 ;  /* 0x00000018ff1b7819 */ /* 0x000fe2000001161b */
[-C--:B------:R-:W-:Y:S01]  /*89b0*/  FMUL.FTZ R39, R39, R106.reuse ;  /* 0x0000006a27277220 */ /* 0x080fe20000410000 */
[----:B------:R-:W-:Y:S01]  /*89c0*/  LOP3.LUT R104, R104, 0xff, RZ, 0xc0, !PT ;  /* 0x000000ff68687812 */ /* 0x000fe200078ec0ff */
[-C--:B------:R-:W-:Y:S01]  /*89d0*/  FMUL.FTZ R42, R42, R106.reuse ;  /* 0x0000006a2a2a7220 */ /* 0x080fe20000410000 */
[----:B------:R-:W-:Y:S01]  /*89e0*/  ISETP.LE.U32.AND P4, PT, R27, UR12, PT ;  /* 0x0000000c1b007c0c */ /* 0x000fe2000bf83070 */
[-C--:B------:R-:W-:Y:S01]  /*89f0*/  FMUL.FTZ R43, R43, R106.reuse ;  /* 0x0000006a2b2b7220 */ /* 0x080fe20000410000 */
[----:B------:R-:W-:Y:S01]  /*8a00*/  ISETP.LE.U32.AND P6, PT, R104, UR12, PT ;  /* 0x0000000c68007c0c */ /* 0x000fe2000bfc3070 */
[-C--:B------:R-:W-:Y:S01]  /*8a10*/  FMUL.FTZ R46, R46, R106.reuse ;  /* 0x0000006a2e2e7220 */ /* 0x080fe20000410000 */
[C---:B------:R-:W-:Y:S01]  /*8a20*/  LOP3.LUT R27, R158.reuse, 0xff, RZ, 0xc0, !PT ;  /* 0x000000ff9e1b7812 */ /* 0x040fe200078ec0ff */
[----:B------:R-:W-:Y:S01]  /*8a30*/  @!P1 HFMA2.BF16_V2 R26, -RZ.H0_H0, RZ.H0_H0, -R107.H0_H0 ;  /* 0x200000ffff1a9231 */ /* 0x000fe2000034096b */
[----:B------:R-:W-:Y:S01]  /*8a40*/  LOP3.LUT R104, R158, 0xffff, RZ, 0xc0, !PT ;  /* 0x0000ffff9e687812 */ /* 0x000fe200078ec0ff */
[-C--:B------:R-:W-:Y:S01]  /*8a50*/  FMUL.FTZ R47, R47, R106.reuse ;  /* 0x0000006a2f2f7220 */ /* 0x080fe20000410000 */
[----:B------:R-:W-:Y:S01]  /*8a60*/  ISETP.LE.U32.AND P5, PT, R27, UR12, PT ;  /* 0x0000000c1b007c0c */ /* 0x000fe2000bfa3070 */
[-C--:B------:R-:W-:Y:S01]  /*8a70*/  FMUL.FTZ R50, R50, R106.reuse ;  /* 0x0000006a32327220 */ /* 0x080fe20000410000 */
[----:B------:R-:W-:Y:S01]  /*8a80*/  SHF.R.U32.HI R104, RZ, 0x8, R104 ;  /* 0x00000008ff687819 */ /* 0x000fe20000011668 */
[----:B------:R-:W-:Y:S01]  /*8a90*/  FMUL.FTZ R51, R51, R106 ;  /* 0x0000006a33337220 */ /* 0x000fe20000410000 */
[----:B------:R-:W-:Y:S01]  /*8aa0*/  SHF.R.U32.HI R27, RZ, 0x10, R158 ;  /* 0x00000010ff1b7819 */ /* 0x000fe2000001169e */
[----:B------:R-:W-:Y:S01]  /*8ab0*/  @!P3 HFMA2.BF16_V2 R29, -RZ.H0_H0, RZ.H0_H0, -R108.H0_H0 ;  /* 0x200000ffff1db231 */ /* 0x000fe2000034096c */
[----:B------:R-:W-:Y:S01]  /*8ac0*/  LOP3.LUT R104, R104, 0xffff, RZ, 0xc0, !PT ;  /* 0x0000ffff68687812 */ /* 0x000fe200078ec0ff */
[----:B------:R-:W-:Y:S01]  /*8ad0*/  FADD.FTZ R184, R23, R184 ;  /* 0x000000b817b87221 */ /* 0x000fe20000010000 */
[----:B------:R-:W-:Y:S01]  /*8ae0*/  LOP3.LUT R106, R27, 0xff, RZ, 0xc0, !PT ;  /* 0x000000ff1b6a7812 */ /* 0x000fe200078ec0ff */
[----:B------:R-:W-:Y:S01]  /*8af0*/  MUFU.EX2 R142, R142 ;  /* 0x0000008e008e7308 */ /* 0x000fe20000000800 */
[----:B------:R-:W-:Y:S01]  /*8b00*/  PRMT R27, R108, 0x5410, R107 ;  /* 0x000054106c1b7816 */ /* 0x000fe2000000006b */
[----:B------:R-:W-:Y:S01]  /*8b10*/  @!P6 HFMA2.BF16_V2 R15, -RZ.H0_H0, RZ.H0_H0, -R110.H0_H0 ;  /* 0x200000ffff0fe231 */ /* 0x000fe2000034096e */
[----:B------:R-:W-:Y:S01]  /*8b20*/  @!P1 PRMT R107, R26, 0x5410, RZ ;  /* 0x000054101a6b9816 */ /* 0x000fe200000000ff */
[----:B------:R-:W-:Y:S01]  /*8b30*/  FADD.FTZ R101, R101, R184 ;  /* 0x000000b865657221 */ /* 0x000fe20000010000 */
[----:B------:R-:W-:Y:S01]  /*8b40*/  ISETP.LE.U32.AND P1, PT, R104, UR12, PT ;  /* 0x0000000c68007c0c */ /* 0x000fe2000bf23070 */
[----:B------:R-:W-:Y:S01]  /*8b50*/  FADD.FTZ R137, R137, R96 ;  /* 0x0000006089897221 */ /* 0x000fe20000010000 */
[----:B------:R-:W-:Y:S01]  /*8b60*/  F2FP.BF16.F32.PACK_AB R104, R121, R144 ;  /* 0x000000907968723e */ /* 0x000fe200000010ff */
[----:B------:R-:W2:Y:S01]  /*8b70*/  MUFU.EX2 R119, R119 ;  /* 0x0000007700777308 */ /* 0x000ea20000000800 */
[----:B------:R-:W-:Y:S01]  /*8b80*/  @!P3 PRMT R108, R29, 0x5410, RZ ;  /* 0x000054101d6cb816 */ /* 0x000fe200000000ff */
[----:B------:R-:W-:Y:S01]  /*8b90*/  FADD.FTZ R94, R94, R101 ;  /* 0x000000655e5e7221 */ /* 0x000fe20000010000 */
[----:B------:R-:W-:Y:S01]  /*8ba0*/  LOP3.LUT R29, R103, UR34, R20, 0x96, !PT ;  /* 0x00000022671d7c12 */ /* 0x000fe2000f8e9614 */
[----:B------:R-:W-:Y:S01]  /*8bb0*/  @!P5 HFMA2.BF16_V2 R14, -RZ.H0_H0, RZ.H0_H0, -R104.H0_H0 ;  /* 0x200000ffff0ed231 */ /* 0x000fe20000340968 */
[----:B------:R-:W-:Y:S01]  /*8bc0*/  PRMT R103, R104, 0x7632, R103 ;  /* 0x0000763268677816 */ /* 0x000fe20000000067 */
[----:B------:R-:W-:Y:S01]  /*8bd0*/  FADD.FTZ R114, R114, R137 ;  /* 0x0000008972727221 */ /* 0x000fe20000010000 */
[----:B------:R-:W-:Y:S01]  /*8be0*/  SHF.R.U32.HI R109, RZ, 0x18, R158 ;  /* 0x00000018ff6d7819 */ /* 0x000fe2000001169e */
[----:B------:R-:W-:Y:S01]  /*8bf0*/  IMAD.WIDE.U32 R158, R105, -0x2daee0ad, RZ ;  /* 0xd2511f53699e7825 */ /* 0x000fe200078e00ff */
[----:B------:R-:W-:-:S03]  /*8c00*/  PRMT R23, R104, 0x5410, R103 ;  /* 0x0000541068177816 */ /* 0x000fc60000000067 */
[----:B------:R-:W-:Y:S01]  /*8c10*/  @!P1 HFMA2.BF16_V2 R13, -RZ.H0_H0, RZ.H0_H0, -R103.H0_H0 ;  /* 0x200000ffff0d9231 */ /* 0x000fe20000340967 */
[----:B------:R-:W-:Y:S01]  /*8c20*/  ISETP.LE.U32.AND P2, PT, R109, UR12, PT ;  /* 0x0000000c6d007c0c */ /* 0x000fe2000bf43070 */
[----:B------:R-:W-:Y:S01]  /*8c30*/  MUFU.EX2 R122, R122 ;  /* 0x0000007a007a7308 */ /* 0x000fe20000000800 */
[----:B------:R-:W-:Y:S01]  /*8c40*/  LOP3.LUT R145, R159, UR19, R148, 0x96, !PT ;  /* 0x000000139f917c12 */ /* 0x000fe2000f8e9694 */
[----:B------:R-:W-:Y:S01]  /*8c50*/  FADD.FTZ R89, R89, R114 ;  /* 0x0000007259597221 */ /* 0x000fe20000010000 */
[----:B------:R-:W-:Y:S02]  /*8c60*/  PRMT R109, R110, 0x7632, R109 ;  /* 0x000076326e6d7816 */ /* 0x000fe4000000006d */
[----:B------:R-:W-:Y:S01]  /*8c70*/  @!P1 PRMT R103, R13, 0x5410, RZ ;  /* 0x000054100d679816 */ /* 0x000fe200000000ff */
[----:B------:R-:W-:Y:S01]  /*8c80*/  FADD.FTZ R89, R88, R89 ;  /* 0x0000005958597221 */ /* 0x000fe20000010000 */
[----:B------:R-:W-:Y:S01]  /*8c90*/  LOP3.LUT R13, R145, 0xff, RZ, 0xc0, !PT ;  /* 0x000000ff910d7812 */ /* 0x000fe200078ec0ff */
[----:B------:R-:W-:Y:S01]  /*8ca0*/  @!P4 HFMA2.BF16_V2 R21, -RZ.H0_H0, RZ.H0_H0, -R109.H0_H0 ;  /* 0x200000ffff15c231 */ /* 0x000fe2000034096d */
[----:B------:R-:W-:Y:S01]  /*8cb0*/  ISETP.LE.U32.AND P3, PT, R106, UR12, PT ;  /* 0x0000000c6a007c0c */ /* 0x000fe2000bf63070 */
[----:B------:R-:W4:Y:S01]  /*8cc0*/  MUFU.EX2 R185, R143 ;  /* 0x0000008f00b97308 */ /* 0x000f220000000800 */
[----:B------:R-:W-:Y:S01]  /*8cd0*/  ISETP.LE.U32.AND P1, PT, R13, UR12, PT ;  /* 0x0000000c0d007c0c */ /* 0x000fe2000bf23070 */
[----:B------:R-:W-:Y:S01]  /*8ce0*/  FADD.FTZ R146, R146, R89 ;  /* 0x0000005992927221 */ /* 0x000fe20000010000 */
[----:B------:R-:W-:-:S02]  /*8cf0*/  SHF.R.U32.HI R13, RZ, 0x18, R145 ;  /* 0x00000018ff0d7819 */ /* 0x000fc40000011691 */
[----:B------:R-:W-:Y:S01]  /*8d00*/  LOP3.LUT R105, R158, 0xff, RZ, 0xc0, !PT ;  /* 0x000000ff9e697812 */ /* 0x000fe200078ec0ff */
[----:B------:R-:W-:Y:S01]  /*8d10*/  FADD.FTZ R123, R123, R146 ;  /* 0x000000927b7b7221 */ /* 0x000fe20000010000 */
[----:B---3--:R-:W-:Y:S01]  /*8d20*/  F2FP.BF16.F32.PACK_AB R106, R115, R118 ;  /* 0x00000076736a723e */ /* 0x008fe200000010ff */
[----:B------:R-:W-:Y:S01]  /*8d30*/  MUFU.EX2 R116, R116 ;  /* 0x0000007400747308 */ /* 0x000fe20000000800 */
[----:B------:R-:W-:Y:S01]  /*8d40*/  PRMT R26, R110, 0x5410, R109 ;  /* 0x000054106e1a7816 */ /* 0x000fe2000000006d */
[----:B------:R-:W-:Y:S01]  /*8d50*/  FADD.FTZ R144, R144, R123 ;  /* 0x0000007b90907221 */ /* 0x000fe20000010000 */
[----:B------:R-:W-:Y:S01]  /*8d60*/  @!P5 PRMT R104, R14, 0x5410, RZ ;  /* 0x000054100e68d816 */ /* 0x000fe200000000ff */
[----:B-1----:R-:W-:Y:S01]  /*8d70*/  @!P3 HFMA2.BF16_V2 R11, -RZ.H0_H0, RZ.H0_H0, -R106.H0_H0 ;  /* 0x200000ffff0bb231 */ /* 0x002fe2000034096a */
[----:B------:R-:W-:Y:S01]  /*8d80*/  @!P4 PRMT R109, R21, 0x5410, RZ ;  /* 0x00005410156dc816 */ /* 0x000fe200000000ff */
[----:B------:R-:W-:Y:S01]  /*8d90*/  FADD.FTZ R121, R121, R144 ;  /* 0x0000009079797221 */ /* 0x000fe20000010000 */
[----:B------:R-:W-:Y:S01]  /*8da0*/  ISETP.LE.U32.AND P5, PT, R13, UR12, PT ;  /* 0x0000000c0d007c0c */ /* 0x000fe2000bfa3070 */
[----:B------:R-:W1:Y:S01]  /*8db0*/  MUFU.EX2 R113, R113 ;  /* 0x0000007100717308 */ /* 0x000e620000000800 */
[----:B------:R-:W-:-:S02]  /*8dc0*/  ISETP.LE.U32.AND P4, PT, R105, UR12, PT ;  /* 0x0000000c69007c0c */ /* 0x000fc4000bf83070 */
[----:B------:R-:W-:Y:S02]  /*8dd0*/  LOP3.LUT R13, R145, 0xffff, RZ, 0xc0, !PT ;  /* 0x0000ffff910d7812 */ /* 0x000fe400078ec0ff */
[----:B------:R-:W-:Y:S02]  /*8de0*/  SHF.R.U32.HI R21, RZ, 0x10, R145 ;  /* 0x00000010ff157819 */ /* 0x000fe40000011691 */
[----:B------:R-:W-:Y:S01]  /*8df0*/  PRMT R105, R106, 0x7632, R105 ;  /* 0x000076326a697816 */ /* 0x000fe20000000069 */
[----:B------:R4:W-:Y:S01]  /*8e00*/  MUFU.EX2 R184, R98 ;  /* 0x0000006200b87308 */ /* 0x0009e20000000800 */
[----:B------:R-:W-:Y:S02]  /*8e10*/  SHF.R.U32.HI R13, RZ, 0x8, R13 ;  /* 0x00000008ff0d7819 */ /* 0x000fe4000001160d */
[----:B------:R-:W-:Y:S01]  /*8e20*/  LOP3.LUT R21, R21, 0xff, RZ, 0xc0, !PT ;  /* 0x000000ff15157812 */ /* 0x000fe200078ec0ff */
[----:B------:R-:W-:Y:S01]  /*8e30*/  @!P2 HFMA2.BF16_V2 R12, -RZ.H0_H0, RZ.H0_H0, -R105.H0_H0 ;  /* 0x200000ffff0ca231 */ /* 0x000fe20000340969 */
[----:B------:R-:W-:Y:S01]  /*8e40*/  @!P6 PRMT R110, R15, 0x5410, RZ ;  /* 0x000054100f6ee816 */ /* 0x000fe200000000ff */
[----:B------:R-:W-:Y:S01]  /*8e50*/  IMAD.WIDE.U32 R14, R29, -0x326172a9, RZ ;  /* 0xcd9e8d571d0e7825 */ /* 0x000fe200078e00ff */
[----:B------:R-:W-:Y:S01]  /*8e60*/  LOP3.LUT R13, R13, 0xffff, RZ, 0xc0, !PT ;  /* 0x0000ffff0d0d7812 */ /* 0x000fe200078ec0ff */
[----:B------:R-:W3:Y:S01]  /*8e70*/  MUFU.EX2 R111, R111 ;  /* 0x0000006f006f7308 */ /* 0x000ee20000000800 */
[----:B------:R-:W-:-:S02]  /*8e80*/  ISETP.LE.U32.AND P6, PT, R21, UR12, PT ;  /* 0x0000000c15007c0c */ /* 0x000fc4000bfc3070 */
[----:B------:R-:W-:Y:S02]  /*8e90*/  PRMT R21, R106, 0x5410, R105 ;  /* 0x000054106a157816 */ /* 0x000fe40000000069 */
[----:B------:R-:W-:Y:S02]  /*8ea0*/  @!P2 PRMT R105, R12, 0x5410, RZ ;  /* 0x000054100c69a816 */ /* 0x000fe400000000ff */
[----:B------:R-:W-:Y:S02]  /*8eb0*/  LOP3.LUT R149, R158, 0xffff, RZ, 0xc0, !PT ;  /* 0x0000ffff9e957812 */ /* 0x000fe400078ec0ff */
[----:B------:R-:W-:Y:S01]  /*8ec0*/  ISETP.LE.U32.AND P2, PT, R13, UR12, PT ;  /* 0x0000000c0d007c0c */ /* 0x000fe2000bf43070 */
[----:B------:R-:W-:Y:S01]  /*8ed0*/  IMAD.WIDE.U32 R12, R155, -0x326172a9, RZ ;  /* 0xcd9e8d579b0c7825 */ /* 0x000fe200078e00ff */
[----:B--2---:R-:W-:-:S03]  /*8ee0*/  F2FP.BF16.F32.PACK_AB R100, R119, R142 ;  /* 0x0000008e7764723e */ /* 0x004fc600000010ff */
[----:B------:R-:W-:Y:S01]  /*8ef0*/  FADD.FTZ R142, R142, R121 ;  /* 0x000000798e8e7221 */ /* 0x000fe20000010000 */
[----:B------:R-:W-:Y:S02]  /*8f00*/  SHF.R.U32.HI R149, RZ, 0x8, R149 ;  /* 0x00000008ff957819 */ /* 0x000fe40000011695 */
[C---:B------:R-:W-:Y:S01]  /*8f10*/  PRMT R99, R100.reuse, 0x7632, R99 ;  /* 0x0000763264637816 */ /* 0x040fe20000000063 */
[----:B------:R-:W-:Y:S01]  /*8f20*/  @!P1 HFMA2.BF16_V2 R10, -RZ.H0_H0, RZ.H0_H0, -R100.H0_H0 ;  /* 0x200000ffff0a9231 */ /* 0x000fe20000340964 */
[----:B------:R-:W-:Y:S01]  /*8f30*/  LOP3.LUT R149, R149, 0xffff, RZ, 0xc0, !PT ;  /* 0x0000ffff95957812 */ /* 0x000fe200078ec0ff */
[----:B------:R-:W-:Y:S01]  /*8f40*/  FADD.FTZ R119, R119, R142 ;  /* 0x0000008e77777221 */ /* 0x000fe20000010000 */
[----:B------:R-:W-:Y:S02]  /*8f50*/  @!P3 PRMT R106, R11, 0x5410, RZ ;  /* 0x000054100b6ab816 */ /* 0x000fe400000000ff */
[----:B------:R-:W-:Y:S01]  /*8f60*/  ISETP.LE.U32.AND P3, PT, R149, UR12, PT ;  /* 0x0000000c95007c0c */ /* 0x000fe2000bf63070 */
[----:B------:R-:W-:Y:S01]  /*8f70*/  @!P2 HFMA2.BF16_V2 R9, -RZ.H0_H0, RZ.H0_H0, -R99.H0_H0 ;  /* 0x200000ffff09a231 */ /* 0x000fe20000340963 */
[----:B----4-:R-:W-:Y:S01]  /*8f80*/  F2FP.BF16.F32.PACK_AB R98, R185, R122 ;  /* 0x0000007ab962723e */ /* 0x010fe200000010ff */
[----:B------:R-:W-:Y:S01]  /*8f90*/  IMAD.U32 R149, RZ, RZ, UR16 ;  /* 0x00000010ff957e24 */ /* 0x000fe2000f8e00ff */
[----:B------:R-:W-:Y:S01]  /*8fa0*/  PRMT R145, R100, 0x5410, R99 ;  /* 0x0000541064917816 */ /* 0x000fe20000000063 */
[----:B------:R-:W-:Y:S01]  /*8fb0*/  FADD.FTZ R122, R122, R119 ;  /* 0x000000777a7a7221 */ /* 0x000fe20000010000 */
[----:B------:R-:W-:Y:S01]  /*8fc0*/  @!P2 PRMT R99, R9, 0x5410, RZ ;  /* 0x000054100963a816 */ /* 0x000fe200000000ff */
[----:B------:R-:W-:Y:S01]  /*8fd0*/  FADD.FTZ R9, R97, R94 ;  /* 0x0000005e61097221 */ /* 0x000fe20000010000 */
[C---:B------:R-:W-:Y:S01]  /*8fe0*/  PRMT R97, R98.reuse, 0x7632, R97 ;  /* 0x0000763262617816 */ /* 0x040fe20000000061 */
[----:B------:R-:W-:Y:S01]  /*8ff0*/  @!P4 HFMA2.BF16_V2 R5, -RZ.H0_H0, RZ.H0_H0, -R98.H0_H0 ;  /* 0x200000ffff05c231 */ /* 0x000fe20000340962 */
[----:B-1----:R-:W-:Y:S01]  /*9000*/  F2FP.BF16.F32.PACK_AB R102, R113, R116 ;  /* 0x000000747166723e */ /* 0x002fe200000010ff */
[----:B------:R-:W-:Y:S01]  /*9010*/  FADD.FTZ R185, R185, R122 ;  /* 0x0000007ab9b97221 */ /* 0x000fe20000010000 */
[----:B------:R-:W-:Y:S01]  /*9020*/  PRMT R137, R98, 0x5410, R97 ;  /* 0x0000541062897816 */ /* 0x000fe20000000061 */
[----:B------:R-:W-:Y:S01]  /*9030*/  @!P3 HFMA2.BF16_V2 R4, -RZ.H0_H0, RZ.H0_H0, -R97.H0_H0 ;  /* 0x200000ffff04b231 */ /* 0x000fe20000340961 */
[----:B------:R-:W-:Y:S01]  /*9040*/  SHF.R.U32.HI R148, RZ, 0x10, R158 ;  /* 0x00000010ff947819 */ /* 0x000fe2000001169e */
[----:B------:R-:W-:Y:S01]  /*9050*/  @!P6 HFMA2.BF16_V2 R8, -RZ.H0_H0, RZ.H0_H0, -R102.H0_H0 ;  /* 0x200000ffff08e231 */ /* 0x000fe20000340966 */
[----:B------:R-:W-:-:S02]  /*9060*/  LOP3.LUT R14, R13, UR25, R14, 0x96, !PT ;  /* 0x000000190d0e7c12 */ /* 0x000fc4000f8e960e */
[----:B------:R-:W-:Y:S02]  /*9070*/  @!P3 PRMT R97, R4, 0x5410, RZ ;  /* 0x000054100461b816 */ /* 0x000fe400000000ff */
[----:B------:R-:W-:Y:S01]  /*9080*/  LOP3.LUT R4, R15, UR33, R138, 0x96, !PT ;  /* 0x000000210f047c12 */ /* 0x000fe2000f8e968a */
[----:B------:R-:W-:Y:S01]  /*9090*/  IMAD.WIDE.U32 R14, R14, -0x2daee0ad, RZ ;  /* 0xd2511f530e0e7825 */ /* 0x000fe200078e00ff */
[----:B------:R-:W-:Y:S02]  /*90a0*/  SHF.R.U32.HI R158, RZ, 0x18, R158 ;  /* 0x00000018ff9e7819 */ /* 0x000fe4000001169e */
[----:B------:R-:W-:Y:S02]  /*90b0*/  PRMT R101, R102, 0x7632, R101 ;  /* 0x0000763266657816 */ /* 0x000fe40000000065 */
[----:B------:R-:W-:Y:S02]  /*90c0*/  LOP3.LUT R148, R148, 0xff, RZ, 0xc0, !PT ;  /* 0x000000ff94947812 */ /* 0x000fe400078ec0ff */
[----:B------:R-:W-:Y:S01]  /*90d0*/  @!P1 PRMT R100, R10, 0x5410, RZ ;  /* 0x000054100a649816 */ /* 0x000fe200000000ff */
[----:B------:R-:W-:Y:S01]  /*90e0*/  @!P5 HFMA2.BF16_V2 R0, -RZ.H0_H0, RZ.H0_H0, -R101.H0_H0 ;  /* 0x200000ffff00d231 */ /* 0x000fe20000340965 */
[----:B------:R-:W-:Y:S01]  /*90f0*/  @!P4 PRMT R98, R5, 0x5410, RZ ;  /* 0x000054100562c816 */ /* 0x000fe200000000ff */
[----:B------:R-:W-:Y:S01]  /*9100*/  IMAD.WIDE.U32 R4, R4, -0x2daee0ad, RZ ;  /* 0xd2511f5304047825 */ /* 0x000fe200078e00ff */
[----:B------:R-:W-:-:S02]  /*9110*/  ISETP.LE.U32.AND P1, PT, R158, UR12, PT ;  /* 0x0000000c9e007c0c */ /* 0x000fc4000bf23070 */
[----:B------:R-:W-:Y:S01]  /*9120*/  ISETP.LE.U32.AND P2, PT, R148, UR12, PT ;  /* 0x0000000c94007c0c */ /* 0x000fe2000bf43070 */
[----:B------:R-:W-:Y:S01]  /*9130*/  IMAD.WIDE R148, R149, 0x2, R140 ;  /* 0x0000000295947825 */ /* 0x000fe200078e028c */
[----:B------:R-:W-:Y:S02]  /*9140*/  LOP3.LUT R156, R5, UR24, R156, 0x96, !PT ;  /* 0x00000018059c7c12 */ /* 0x000fe4000f8e969c */
[----:B------:R-:W-:Y:S02]  /*9150*/  LOP3.LUT R10, R15, UR20, R4, 0x96, !PT ;  /* 0x000000140f0a7c12 */ /* 0x000fe4000f8e9604 */
[----:B------:R-:W-:Y:S01]  /*9160*/  PRMT R143, R102, 0x5410, R101 ;  /* 0x00005410668f7816 */ /* 0x000fe20000000065 */
[----:B------:R-:W-:Y:S01]  /*9170*/  IMAD.WIDE.U32 R156, R156, -0x326172a9, RZ ;  /* 0xcd9e8d579c9c7825 */ /* 0x000fe200078e00ff */
[----:B------:R-:W-:Y:S01]  /*9180*/  @!P5 PRMT R101, R0, 0x5410, RZ ;  /* 0x000054100065d816 */ /* 0x000fe200000000ff */
[----:B------:R1:W-:Y:S01]  /*9190*/  STG.E.U16 desc[UR22][R148.64+-0x7e], R147 ;  /* 0xffff829394007986 */ /* 0x0003e2000c101516 */
[----:B---3--:R-:W-:Y:S01]  /*91a0*/  F2FP.BF16.F32.PACK_AB R0, R184, R111 ;  /* 0x0000006fb800723e */ /* 0x008fe200000010ff */
[----:B------:R-:W-:Y:S01]  /*91b0*/  IMAD.WIDE.U32 R10, R10, -0x326172a9, RZ ;  /* 0xcd9e8d570a0a7825 */ /* 0x000fe200078e00ff */
[----:B------:R-:W-:Y:S01]  /*91c0*/  @!P6 PRMT R102, R8, 0x5410, RZ ;  /* 0x000054100866e816 */ /* 0x000fe200000000ff */
[----:B------:R2:W-:Y:S01]  /*91d0*/  STG.E.U16 desc[UR22][R148.64+-0x80], R112 ;  /* 0xffff807094007986 */ /* 0x0005e2000c101516 */
[C---:B------:R-:W-:Y:S01]  /*91e0*/  @P1 PRMT R94, R0.reuse, 0x7632, R94 ;  /* 0x00007632005e1816 */ /* 0x040fe2000000005e */
[--C-:B------:R-:W-:Y:S01]  /*91f0*/  @!P1 HFMA2.BF16_V2 R6, -RZ.H0_H0, RZ.H0_H0, -R0.reuse.H1_H1 ;  /* 0x200000ffff069231 */ /* 0x100fe20000360900 */
[----:B------:R-:W-:Y:S01]  /*9200*/  LOP3.LUT R5, R11, UR18, R156, 0x96, !PT ;  /* 0x000000120b057c12 */ /* 0x000fe2000f8e969c */
[----:B------:R-:W-:Y:S01]  /*9210*/  @!P2 HFMA2.BF16_V2 R7, -RZ.H0_H0, RZ.H0_H0, -R0.H0_H0 ;  /* 0x200000ffff07a231 */ /* 0x000fe20000340900 */
[----:B------:R-:W-:Y:S01]  /*9220*/  @P2 PRMT R96, R0, 0x7610, R96 ;  /* 0x0000761000602816 */ /* 0x000fe20000000060 */
[----:B------:R-:W-:Y:S01]  /*9230*/  IMAD.U32 R8, RZ, RZ, UR12 ;  /* 0x0000000cff087e24 */ /* 0x000fe2000f8e00ff */
[----:B------:R-:W-:Y:S01]  /*9240*/  @!P1 PRMT R94, R6, 0x5410, RZ ;  /* 0x00005410065e9816 */ /* 0x000fe200000000ff */
[----:B------:R-:W-:Y:S01]  /*9250*/  STG.E.U16 desc[UR22][R140.64+-0x70], R151 ;  /* 0xffff90978c007986 */ /* 0x000fe2000c101516 */
[----:B------:R-:W-:-:S02]  /*9260*/  SHF.R.U32.HI R6, RZ, 0x10, R5 ;  /* 0x00000010ff067819 */ /* 0x000fc40000011605 */
[----:B------:R-:W-:Y:S01]  /*9270*/  @!P2 PRMT R96, R7, 0x5410, RZ ;  /* 0x000054100760a816 */ /* 0x000fe200000000ff */
[----:B------:R-:W-:Y:S01]  /*9280*/  STG.E.U16 desc[UR22][R140.64+-0x6e], R85 ;  /* 0xffff92558c007986 */ /* 0x000fe2000c101516 */
[C---:B------:R-:W-:Y:S02]  /*9290*/  LOP3.LUT R7, R5.reuse, 0xffff, RZ, 0xc0, !PT ;  /* 0x0000ffff05077812 */ /* 0x040fe400078ec0ff */
[----:B------:R-:W-:Y:S01]  /*92a0*/  LOP3.LUT R4, R5, 0xff, RZ, 0xc0, !PT ;  /* 0x000000ff05047812 */ /* 0x000fe200078ec0ff */
[----:B------:R-:W-:Y:S01]  /*92b0*/  STG.E.U16 desc[UR22][R148.64+-0x70], R87 ;  /* 0xffff905794007986 */ /* 0x000fe2000c101516 */
[----:B------:R-:W-:Y:S02]  /*92c0*/  SHF.R.U32.HI R5, RZ, 0x18, R5 ;  /* 0x00000018ff057819 */ /* 0x000fe40000011605 */
[----:B------:R-:W-:Y:S01]  /*92d0*/  LOP3.LUT R6, R6, 0xff, RZ, 0xc0, !PT ;  /* 0x000000ff06067812 */ /* 0x000fe200078ec0ff */
[----:B------:R-:W-:Y:S01]  /*92e0*/  STG.E.U16 desc[UR22][R148.64+-0x6e], R86 ;  /* 0xffff925694007986 */ /* 0x000fe2000c101516 */
[----:B------:R-:W-:Y:S01]  /*92f0*/  SHF.R.U32.HI R7, RZ, 0x8, R7 ;  /* 0x00000008ff077819 */ /* 0x000fe20000011607 */
[----:B-1----:R-:W-:Y:S01]  /*9300*/  IMAD.MOV.U32 R147, RZ, RZ, 0x7054 ;  /* 0x00007054ff937424 */ /* 0x002fe200078e00ff */
[----:B------:R-:W-:Y:S01]  /*9310*/  PRMT R6, R6, 0x5410, R5 ;  /* 0x0000541006067816 */ /* 0x000fe20000000005 */
[----:B------:R-:W-:Y:S01]  /*9320*/  STG.E.U16 desc[UR22][R140.64+-0x60], R34 ;  /* 0xffffa0228c007986 */ /* 0x000fe2000c101516 */
[----:B------:R-:W-:Y:S01]  /*9330*/  LOP3.LUT R5, R10, 0xffff, RZ, 0xc0, !PT ;  /* 0x0000ffff0a057812 */ /* 0x000fe200078ec0ff */
[----:B--2---:R-:W-:Y:S01]  /*9340*/  FADD.FTZ R112, R152, R9 ;  /* 0x0000000998707221 */ /* 0x004fe20000010000 */
[----:B------:R-:W-:Y:S01]  /*9350*/  PRMT R4, R4, 0x5410, R7 ;  /* 0x0000541004047816 */ /* 0x000fe20000000007 */
[----:B------:R-:W-:Y:S01]  /*9360*/  STG.E.U16 desc[UR22][R140.64+-0x5e], R33 ;  /* 0xffffa2218c007986 */ /* 0x000fe2000c101516 */
[----:B------:R-:W-:Y:S01]  /*9370*/  PRMT R147, R8, R147, UR12 ;  /* 0x0000000c08937e16 */ /* 0x000fe20008000093 */
[----:B------:R-:W-:Y:S01]  /*9380*/  FADD.FTZ R91, R91, R112 ;  /* 0x000000705b5b7221 */ /* 0x000fe20000010000 */
[----:B------:R-:W-:Y:S01]  /*9390*/  SHF.R.U32.HI R5, RZ, 0x8, R5 ;  /* 0x00000008ff057819 */ /* 0x000fe20000011605 */
[----:B------:R1:W-:Y:S01]  /*93a0*/  STG.E.U16 desc[UR22][R148.64+-0x60], R84 ;  /* 0xffffa05494007986 */ /* 0x0003e2000c101516 */
[----:B------:R-:W-:Y:S01]  /*93b0*/  LOP3.LUT R8, R10, 0xff, RZ, 0xc0, !PT ;  /* 0x000000ff0a087812 */ /* 0x000fe200078ec0ff */
[----:B------:R-:W-:Y:S01]  /*93c0*/  FADD.FTZ R91, R90, R91 ;  /* 0x0000005b5a5b7221 */ /* 0x000fe20000010000 */
[--C-:B------:R-:W-:Y:S01]  /*93d0*/  HSET2.LE.AND R9, R4, R147.reuse, PT ;  /* 0x0000009304097233 */ /* 0x100fe20003803000 */
[----:B------:R-:W-:Y:S01]  /*93e0*/  STG.E.U16 desc[UR22][R148.64+-0x5e], R35 ;  /* 0xffffa22394007986 */ /* 0x000fe2000c101516 */
[----:B------:R-:W-:Y:S01]  /*93f0*/  PRMT R8, R8, 0x5410, R5 ;  /* 0x0000541008087816 */ /* 0x000fe20000000005 */
[----:B------:R-:W-:Y:S01]  /*9400*/  FADD.FTZ R120, R120, R91 ;  /* 0x0000005b78787221 */ /* 0x000fe20000010000 */
[----:B------:R-:W-:Y:S01]  /*9410*/  SHF.R.U32.HI R7, RZ, 0x10, R10 ;  /* 0x00000010ff077819 */ /* 0x000fe2000001160a */
[----:B------:R2:W-:Y:S01]  /*9420*/  STG.E.U16 desc[UR22][R140.64+-0x50], R2 ;  /* 0xffffb0028c007986 */ /* 0x0005e2000c101516 */
[----:B------:R-:W-:Y:S01]  /*9430*/  LOP3.LUT R4, R9, R150, RZ, 0xc0, !PT ;  /* 0x0000009609047212 */ /* 0x000fe200078ec0ff */
[----:B------:R-:W-:Y:S01]  /*9440*/  FADD.FTZ R117, R117, R120 ;  /* 0x0000007875757221 */ /* 0x000fe20000010000 */
[----:B------:R-:W-:Y:S01]  /*9450*/  LOP3.LUT R150, R7, 0xff, RZ, 0xc0, !PT ;  /* 0x000000ff07967812 */ /* 0x000fe200078ec0ff */
[----:B------:R-:W-:Y:S01]  /*9460*/  STG.E.U16 desc[UR22][R140.64+-0x4e], R93 ;  /* 0xffffb25d8c007986 */ /* 0x000fe2000c101516 */
[----:B------:R-:W-:Y:S01]  /*9470*/  SHF.R.U32.HI R5, RZ, 0x18, R10 ;  /* 0x00000018ff057819 */ /* 0x000fe2000001160a */
[----:B------:R-:W-:Y:S01]  /*9480*/  FADD.FTZ R118, R118, R117 ;  /* 0x0000007576767221 */ /* 0x000fe20000010000 */
[--C-:B------:R-:W-:Y:S01]  /*9490*/  HSET2.LE.AND R7, R8, R147.reuse, PT ;  /* 0x0000009308077233 */ /* 0x100fe20003803000 */
[----:B------:R-:W-:Y:S01]  /*94a0*/  STG.E.U16 desc[UR22][R148.64+-0x50], R95 ;  /* 0xffffb05f94007986 */ /* 0x000fe2000c101516 */
[--C-:B------:R-:W-:Y:S01]  /*94b0*/  HSET2.LE.AND R6, R6, R147.reuse, PT ;  /* 0x0000009306067233 */ /* 0x100fe20003803000 */
[----:B------:R-:W-:Y:S01]  /*94c0*/  FADD.FTZ R115, R115, R118 ;  /* 0x0000007673737221 */ /* 0x000fe20000010000 */
[----:B------:R-:W-:Y:S01]  /*94d0*/  PRMT R150, R150, 0x5410, R5 ;  /* 0x0000541096967816 */ /* 0x000fe20000000005 */
[----:B------:R-:W3:Y:S01]  /*94e0*/  LDSM.16.MT88.4 R8, [R126+0x6000] ;  /* 0x006000007e08783b */ /* 0x000ee20000004200 */
[----:B------:R-:W-:Y:S01]  /*94f0*/  LOP3.LUT R12, R157, UR21, R12, 0x96, !PT ;  /* 0x000000159d0c7c12 */ /* 0x000fe2000f8e960c */
[----:B------:R-:W-:Y:S01]  /*9500*/  FADD.FTZ R116, R116, R115 ;  /* 0x0000007374747221 */ /* 0x000fe20000010000 */
[----:B------:R-:W-:Y:S01]  /*9510*/  LOP3.LUT R5, R6, R31, RZ, 0xc0, !PT ;  /* 0x0000001f06057212 */ /* 0x000fe200078ec0ff */
[----:B------:R-:W-:Y:S01]  /*9520*/  STG.E.U16 desc[UR22][R148.64+-0x4e], R92 ;  /* 0xffffb25c94007986 */ /* 0x000fe2000c101516 */
[----:B------:R-:W-:Y:S01]  /*9530*/  LOP3.LUT R6, R7, R30, RZ, 0xc0, !PT ;  /* 0x0000001e07067212 */ /* 0x000fe200078ec0ff */
[----:B------:R-:W-:Y:S01]  /*9540*/  IMAD.WIDE.U32 R12, R12, -0x2daee0ad, RZ ;  /* 0xd2511f530c0c7825 */ /* 0x000fe200078e00ff */
[----:B------:R-:W-:Y:S01]  /*9550*/  HSET2.LE.AND R7, R150, R147, PT ;  /* 0x0000009396077233 */ /* 0x000fe20003803000 */
[----:B------:R-:W-:Y:S01]  /*9560*/  STG.E.U16 desc[UR22][R140.64+-0x40], R108 ;  /* 0xffffc06c8c007986 */ /* 0x000fe2000c101516 */
[----:B------:R-:W-:Y:S01]  /*9570*/  LOP3.LUT R24, R139, UR35, R24, 0x96, !PT ;  /* 0x000000238b187c12 */ /* 0x000fe2000f8e9618 */
[----:B------:R-:W-:Y:S01]  /*9580*/  FADD.FTZ R116, R113, R116 ;  /* 0x0000007471747221 */ /* 0x000fe20000010000 */
[----:B-1----:R-:W-:Y:S01]  /*9590*/  IADD3 R84, P1, R140, -0x100, RZ ;  /* 0xffffff008c547810 */ /* 0x002fe20007f3e0ff */
[----:B------:R-:W-:Y:S01]  /*95a0*/  STG.E.U16 desc[UR22][R140.64+-0x3e], R107 ;  /* 0xffffc26b8c007986 */ /* 0x000fe2000c101516 */
[----:B------:R-:W-:Y:S01]  /*95b0*/  LOP3.LUT R7, R7, R28, RZ, 0xc0, !PT ;  /* 0x0000001c07077212 */ /* 0x000fe200078ec0ff */
[----:B------:R-:W-:-:S04]  /*95c0*/  IMAD.WIDE.U32 R28, R22, -0x2daee0ad, RZ ;  /* 0xd2511f53161c7825 */ /* 0x000fc800078e00ff */
[----:B------:R-:W-:Y:S01]  /*95d0*/  FADD.FTZ R111, R111, R116 ;  /* 0x000000746f6f7221 */ /* 0x000fe20000010000 */
[----:B------:R-:W-:Y:S01]  /*95e0*/  STG.E.U16 desc[UR22][R148.64+-0x40], R110 ;  /* 0xffffc06e94007986 */ /* 0x000fe2000c101516 */
[----:B------:R-:W-:Y:S01]  /*95f0*/  IADD3.X R87, R141, -0x1, RZ, P1, !PT ;  /* 0xffffffff8d577810 */ /* 0x000fe20000ffe4ff */
[----:B--2---:R-:W-:Y:S01]  /*9600*/  IMAD.MOV.U32 R2, RZ, RZ, R32 ;  /* 0x000000ffff027224 */ /* 0x004fe200078e0020 */
[----:B------:R-:W-:Y:S01]  /*9610*/  LOP3.LUT R20, R29, UR34, R20, 0x96, !PT ;  /* 0x000000221d147c12 */ /* 0x000fe2000f8e9614 */
[----:B------:R-:W-:Y:S01]  /*9620*/  STG.E.U16 desc[UR22][R148.64+-0x3e], R109 ;  /* 0xffffc26d94007986 */ /* 0x000fe2000c101516 */
[----:B------:R-:W-:Y:S02]  /*9630*/  @P0 IMAD.MOV.U32 R2, RZ, RZ, R32 ;  /* 0x000000ffff020224 */ /* 0x000fe400078e0020 */
[----:B------:R-:W-:Y:S01]  /*9640*/  FADD.FTZ R184, R184, R111 ;  /* 0x0000006fb8b87221 */ /* 0x000fe20000010000 */
[----:B------:R-:W-:Y:S04]  /*9650*/  STG.E.U16 desc[UR22][R140.64+-0x30], R104 ;  /* 0xffffd0688c007986 */ /* 0x000fe8000c101516 */
[----:B------:R-:W-:Y:S04]  /*9660*/  STG.E.U16 desc[UR22][R140.64+-0x2e], R103 ;  /* 0xffffd2678c007986 */ /* 0x000fe8000c101516 */
[----:B------:R-:W-:Y:S04]  /*9670*/  STG.E.U16 desc[UR22][R148.64+-0x30], R106 ;  /* 0xffffd06a94007986 */ /* 0x000fe8000c101516 */
[----:B------:R-:W-:Y:S01]  /*9680*/  STG.E.U16 desc[UR22][R148.64+-0x2e], R105 ;  /* 0xffffd26994007986 */ /* 0x000fe2000c101516 */
[C---:B---3--:R-:W-:Y:S03]  /*9690*/  HMMA.16816.F32.BF16 R52, R4.reuse, R8, R52 ;  /* 0x000000080434723c */ /* 0x048fe60000041834 */
[----:B------:R-:W-:Y:S04]  /*96a0*/  STG.E.U16 desc[UR22][R140.64+-0x20], R100 ;  /* 0xffffe0648c007986 */ /* 0x000fe8000c101516 */
[----:B------:R-:W-:Y:S01]  /*96b0*/  STG.E.U16 desc[UR22][R140.64+-0x1e], R99 ;  /* 0xffffe2638c007986 */ /* 0x000fe2000c101516 */
[C---:B------:R-:W-:Y:S03]  /*96c0*/  HMMA.16816.F32.BF16 R56, R4.reuse, R10, R56 ;  /* 0x0000000a0438723c */ /* 0x040fe60000041838 */
[----:B------:R-:W1:Y:S04]  /*96d0*/  LDSM.16.MT88.4 R8, [R124+0x6000] ;  /* 0x006000007c08783b */ /* 0x000e680000004200 */
[----:B------:R-:W-:Y:S04]  /*96e0*/  STG.E.U16 desc[UR22][R148.64+-0x20], R102 ;  /* 0xffffe06694007986 */ /* 0x000fe8000c101516 */
[----:B------:R-:W-:Y:S04]  /*96f0*/  STG.E.U16 desc[UR22][R148.64+-0x1e], R101 ;  /* 0xffffe26594007986 */ /* 0x000fe8000c101516 */
[----:B------:R-:W-:Y:S04]  /*9700*/  STG.E.U16 desc[UR22][R140.64+-0x10], R98 ;  /* 0xfffff0628c007986 */ /* 0x000fe8000c101516 */
[----:B------:R-:W-:Y:S04]  /*9710*/  STG.E.U16 desc[UR22][R140.64+-0xe], R97 ;  /* 0xfffff2618c007986 */ /* 0x000fe8000c101516 */
[----:B------:R-:W-:Y:S04]  /*9720*/  STG.E.U16 desc[UR22][R148.64+-0x10], R96 ;  /* 0xfffff06094007986 */ /* 0x000fe8000c101516 */
[----:B------:R-:W-:Y:S01]  /*9730*/  STG.E.U16 desc[UR22][R148.64+-0xe], R94 ;  /* 0xfffff25e94007986 */ /* 0x000fe2000c101516 */
        /* <DEDUP_REMOVED lines=15> */
[----:B------:R-:W-:Y:S02]  /*9830*/  LOP3.LUT R5, R12, 0xffff, RZ, 0xc0, !PT ;  /* 0x0000ffff0c057812 */ /* 0x000fe400078ec0ff */
[----:B------:R-:W-:Y:S02]  /*9840*/  LOP3.LUT R10, R13, UR19, R14, 0x96, !PT ;  /* 0x000000130d0a7c12 */ /* 0x000fe4000f8e960e */
[----:B------:R-:W-:Y:S02]  /*9850*/  SHF.R.U32.HI R5, RZ, 0x8, R5 ;  /* 0x00000008ff057819 */ /* 0x000fe40000011605 */
[----:B------:R-:W-:Y:S02]  /*9860*/  LOP3.LUT R4, R10, 0xff, RZ, 0xc0, !PT ;  /* 0x000000ff0a047812 */ /* 0x000fe400078ec0ff */
[----:B------:R-:W-:Y:S02]  /*9870*/  PRMT R8, R8, 0x5410, R5 ;  /* 0x0000541008087816 */ /* 0x000fe40000000005 */
[----:B------:R-:W-:-:S02]  /*9880*/  LOP3.LUT R5, R10, 0xffff, RZ, 0xc0, !PT ;  /* 0x0000ffff0a057812 */ /* 0x000fc400078ec0ff */
[--C-:B------:R-:W-:Y:S02]  /*9890*/  SHF.R.U32.HI R6, RZ, 0x10, R12.reuse ;  /* 0x00000010ff067819 */ /* 0x100fe4000001160c */
[----:B------:R-:W-:Y:S02]  /*98a0*/  SHF.R.U32.HI R5, RZ, 0x8, R5 ;  /* 0x00000008ff057819 */ /* 0x000fe40000011605 */
[----:B------:R-:W-:Y:S02]  /*98b0*/  SHF.R.U32.HI R7, RZ, 0x18, R12 ;  /* 0x00000018ff077819 */ /* 0x000fe4000001160c */
[----:B------:R-:W-:Y:S01]  /*98c0*/  PRMT R4, R4, 0x5410, R5 ;  /* 0x0000541004047816 */ /* 0x000fe20000000005 */
[----:B------:R-:W1:Y:S01]  /*98d0*/  LDSM.16.MT88.4 R12, [R126+0x6400] ;  /* 0x006400007e0c783b */ /* 0x000e620000004200 */
[--C-:B------:R-:W-:Y:S02]  /*98e0*/  SHF.R.U32.HI R5, RZ, 0x10, R10.reuse ;  /* 0x00000010ff057819 */ /* 0x100fe4000001160a */
[----:B------:R-:W-:-:S02]  /*98f0*/  SHF.R.U32.HI R10, RZ, 0x18, R10 ;  /* 0x00000018ff0a7819 */ /* 0x000fc4000001160a */
[----:B------:R-:W-:Y:S02]  /*9900*/  LOP3.LUT R5, R5, 0xff, RZ, 0xc0, !PT ;  /* 0x000000ff05057812 */ /* 0x000fe400078ec0ff */
[----:B------:R-:W-:Y:S02]  /*9910*/  LOP3.LUT R6, R6, 0xff, RZ, 0xc0, !PT ;  /* 0x000000ff06067812 */ /* 0x000fe400078ec0ff */
[----:B------:R-:W-:Y:S02]  /*9920*/  PRMT R10, R5, 0x5410, R10 ;  /* 0x00005410050a7816 */ /* 0x000fe4000000000a */
[----:B------:R-:W-:Y:S02]  /*9930*/  PRMT R6, R6, 0x5410, R7 ;  /* 0x0000541006067816 */ /* 0x000fe40000000007 */
[--C-:B------:R-:W-:Y:S02]  /*9940*/  HSET2.LE.AND R9, R8, R147.reuse, PT ;  /* 0x0000009308097233 */ /* 0x100fe40003803000 */
[----:B------:R-:W-:-:S02]  /*9950*/  HSET2.LE.AND R10, R10, R147, PT ;  /* 0x000000930a0a7233 */ /* 0x000fc40003803000 */
[--C-:B------:R-:W-:Y:S02]  /*9960*/  HSET2.LE.AND R7, R6, R147.reuse, PT ;  /* 0x0000009306077233 */ /* 0x100fe40003803000 */
[----:B------:R-:W-:Y:S02]  /*9970*/  LOP3.LUT R6, R9, R18, RZ, 0xc0, !PT ;  /* 0x0000001209067212 */ /* 0x000fe400078ec0ff */
[----:B------:R-:W-:Y:S02]  /*9980*/  LOP3.LUT R5, R10, R17, RZ, 0xc0, !PT ;  /* 0x000000110a057212 */ /* 0x000fe400078ec0ff */
[----:B------:R-:W2:Y:S01]  /*9990*/  LDSM.16.MT88.4 R8, [R124+0x6400] ;  /* 0x006400007c08783b */ /* 0x000ea20000004200 */
[----:B------:R-:W-:Y:S02]  /*99a0*/  HSET2.LE.AND R4, R4, R147, PT ;  /* 0x0000009304047233 */ /* 0x000fe40003803000 */
[----:B------:R-:W-:-:S03]  /*99b0*/  LOP3.LUT R7, R7, R16, RZ, 0xc0, !PT ;  /* 0x0000001007077212 */ /* 0x000fc600078ec0ff */
        /* <DEDUP_REMOVED lines=16> */
[----:B------:R-:W-:-:S04]  /*9ac0*/  IMAD.WIDE.U32 R8, R24, -0x2daee0ad, RZ ;  /* 0xd2511f5318087825 */ /* 0x000fc800078e00ff */
[----:B------:R-:W-:Y:S01]  /*9ad0*/  IMAD.WIDE.U32 R24, R20, -0x326172a9, RZ ;  /* 0xcd9e8d5714187825 */ /* 0x000fe200078e00ff */
[----:B------:R-:W-:Y:S01]  /*9ae0*/  LOP3.LUT R28, R9, UR28, R28, 0x96, !PT ;  /* 0x0000001c091c7c12 */ /* 0x000fe2000f8e961c */
[C---:B---3--:R-:W-:Y:S03]  /*9af0*/  HMMA.16816.F32.BF16 R44, R4.reuse, R16, R44 ;  /* 0x00000010042c723c */ /* 0x048fe6000004182c */
[----:B------:R-:W-:Y:S01]  /*9b00*/  LOP3.LUT R138, R25, UR33, R138, 0x96, !PT ;  /* 0x00000021198a7c12 */ /* 0x000fe2000f8e968a */
[----:B------:R-:W-:Y:S02]  /*9b10*/  IMAD.WIDE.U32 R28, R28, -0x326172a9, RZ ;  /* 0xcd9e8d571c1c7825 */ /* 0x000fe400078e00ff */
[----:B------:R-:W-:Y:S02]  /*9b20*/  HMMA.16816.F32.BF16 R48, R4, R18, R48 ;  /* 0x000000120430723c */ /* 0x000fe40000041830 */
        /* <DEDUP_REMOVED lines=9> */
[C---:B------:R-:W-:Y:S02]  /*9bc0*/  LOP3.LUT R9, R4.reuse, 0xffff, RZ, 0xc0, !PT ;  /* 0x0000ffff04097812 */ /* 0x040fe400078ec0ff */
[----:B------:R-:W-:Y:S02]  /*9bd0*/  LOP3.LUT R16, R4, 0xff, RZ, 0xc0, !PT ;  /* 0x000000ff04107812 */ /* 0x000fe400078ec0ff */
[----:B------:R-:W-:Y:S02]  /*9be0*/  SHF.R.U32.HI R9, RZ, 0x8, R9 ;  /* 0x00000008ff097819 */ /* 0x000fe40000011609 */
[----:B------:R-:W-:Y:S02]  /*9bf0*/  LOP3.LUT R18, R5, UR18, R30, 0x96, !PT ;  /* 0x0000001205127c12 */ /* 0x000fe4000f8e961e */
[----:B------:R-:W-:Y:S02]  /*9c00*/  PRMT R16, R16, 0x5410, R9 ;  /* 0x0000541010107816 */ /* 0x000fe40000000009 */
[----:B------:R-:W2:Y:S01]  /*9c10*/  LDSM.16.MT88.4 R8, [R124+0x6800] ;  /* 0x006800007c08783b */ /* 0x000ea20000004200 */
[----:B------:R-:W-:-:S02]  /*9c20*/  LOP3.LUT R5, R18, 0xffff, RZ, 0xc0, !PT ;  /* 0x0000ffff12057812 */ /* 0x000fc400078ec0ff */
[--C-:B------:R-:W-:Y:S02]  /*9c30*/  SHF.R.U32.HI R6, RZ, 0x10, R4.reuse ;  /* 0x00000010ff067819 */ /* 0x100fe40000011604 */
[----:B------:R-:W-:Y:S02]  /*9c40*/  SHF.R.U32.HI R7, RZ, 0x18, R4 ;  /* 0x00000018ff077819 */ /* 0x000fe40000011604 */
[----:B------:R-:W-:Y:S02]  /*9c50*/  SHF.R.U32.HI R5, RZ, 0x8, R5 ;  /* 0x00000008ff057819 */ /* 0x000fe40000011605 */
[----:B------:R-:W-:Y:S02]  /*9c60*/  LOP3.LUT R4, R18, 0xff, RZ, 0xc0, !PT ;  /* 0x000000ff12047812 */ /* 0x000fe400078ec0ff */
[----:B------:R-:W-:Y:S02]  /*9c70*/  LOP3.LUT R6, R6, 0xff, RZ, 0xc0, !PT ;  /* 0x000000ff06067812 */ /* 0x000fe400078ec0ff */
[----:B------:R-:W-:-:S02]  /*9c80*/  PRMT R4, R4, 0x5410, R5 ;  /* 0x0000541004047816 */ /* 0x000fc40000000005 */
[--C-:B------:R-:W-:Y:S02]  /*9c90*/  SHF.R.U32.HI R5, RZ, 0x10, R18.reuse ;  /* 0x00000010ff057819 */ /* 0x100fe40000011612 */
[----:B------:R-:W-:Y:S02]  /*9ca0*/  SHF.R.U32.HI R18, RZ, 0x18, R18 ;  /* 0x00000018ff127819 */ /* 0x000fe40000011612 */
[----:B------:R-:W-:Y:S02]  /*9cb0*/  LOP3.LUT R5, R5, 0xff, RZ, 0xc0, !PT ;  /* 0x000000ff05057812 */ /* 0x000fe400078ec0ff */
[----:B------:R-:W-:Y:S02]  /*9cc0*/  PRMT R6, R6, 0x5410, R7 ;  /* 0x0000541006067816 */ /* 0x000fe40000000007 */
[----:B------:R-:W-:Y:S02]  /*9cd0*/  PRMT R18, R5, 0x5410, R18 ;  /* 0x0000541005127816 */ /* 0x000fe40000000012 */
[----:B------:R-:W-:-:S02]  /*9ce0*/  HSET2.LE.AND R4, R4, R147, PT ;  /* 0x0000009304047233 */ /* 0x000fc40003803000 */
[----:B------:R-:W-:Y:S02]  /*9cf0*/  LOP3.LUT R24, R29, UR19, R24, 0x96, !PT ;  /* 0x000000131d187c12 */ /* 0x000fe4000f8e9618 */
[--C-:B------:R-:W-:Y:S02]  /*9d00*/  HSET2.LE.AND R5, R18, R147.reuse, PT ;  /* 0x0000009312057233 */ /* 0x100fe40003803000 */
[--C-:B------:R-:W-:Y:S02]  /*9d10*/  HSET2.LE.AND R18, R16, R147.reuse, PT ;  /* 0x0000009310127233 */ /* 0x100fe40003803000 */
[----:B------:R-:W-:Y:S02]  /*9d20*/  HSET2.LE.AND R16, R6, R147, PT ;  /* 0x0000009306107233 */ /* 0x000fe40003803000 */
[----:B------:R-:W-:Y:S02]  /*9d30*/  LOP3.LUT R4, R4, R27, RZ, 0xc0, !PT ;  /* 0x0000001b04047212 */ /* 0x000fe400078ec0ff */
[----:B------:R-:W-:-:S02]  /*9d40*/  LOP3.LUT R5, R5, R26, RZ, 0xc0, !PT ;  /* 0x0000001a05057212 */ /* 0x000fc400078ec0ff */
[----:B------:R-:W-:Y:S02]  /*9d50*/  LOP3.LUT R6, R18, R23, RZ, 0xc0, !PT ;  /* 0x0000001712067212 */ /* 0x000fe400078ec0ff */
[----:B------:R-:W-:Y:S02]  /*9d60*/  LOP3.LUT R7, R16, R21, RZ, 0xc0, !PT ;  /* 0x0000001510077212 */ /* 0x000fe400078ec0ff */
[----:B------:R-:W3:Y:S01]  /*9d70*/  LDSM.16.MT88.4 R16, [R124+0x7800] ;  /* 0x007800007c10783b */ /* 0x000ee20000004200 */
[----:B------:R-:W-:-:S03]  /*9d80*/  SHF.R.U32.HI R138, RZ, 0x18, R24 ;  /* 0x00000018ff8a7819 */ /* 0x000fc60000011618 */
[----:B------:R-:W-:Y:S01]  /*9d90*/  LDSM.16.MT88.4 R20, [R126+0x7800] ;  /* 0x007800007e14783b */ /* 0x000fe20000004200 */
        /* <DEDUP_REMOVED lines=8> */
[----:B-1----:R-:W-:Y:S01]  /*9e20*/  HMMA.16816.F32.BF16 R36, R4, R12, R36 ;  /* 0x0000000c0424723c */ /* 0x002fe20000041824 */
[----:B------:R-:W-:-:S05]  /*9e30*/  SHF.R.U32.HI R16, RZ, 0x10, R24 ;  /* 0x00000010ff107819 */ /* 0x000fca0000011618 */
[C---:B------:R-:W-:Y:S01]  /*9e40*/  HMMA.16816.F32.BF16 R40, R4.reuse, R14, R40 ;  /* 0x0000000e0428723c */ /* 0x040fe20000041828 */
[C---:B------:R-:W-:Y:S02]  /*9e50*/  LOP3.LUT R13, R28.reuse, 0xffff, RZ, 0xc0, !PT ;  /* 0x0000ffff1c0d7812 */ /* 0x040fe400078ec0ff */
[--C-:B------:R-:W-:Y:S02]  /*9e60*/  SHF.R.U32.HI R12, RZ, 0x18, R28.reuse ;  /* 0x00000018ff0c7819 */ /* 0x100fe4000001161c */
[----:B------:R-:W-:Y:S01]  /*9e70*/  SHF.R.U32.HI R18, RZ, 0x8, R13 ;  /* 0x00000008ff127819 */ /* 0x000fe2000001160d */
[C---:B--2---:R-:W-:Y:S01]  /*9e80*/  HMMA.16816.F32.BF16 R44, R4.reuse, R8, R44 ;  /* 0x00000008042c723c */ /* 0x044fe2000004182c */
[----:B------:R-:W-:Y:S02]  /*9e90*/  SHF.R.U32.HI R14, RZ, 0x10, R28 ;  /* 0x00000010ff0e7819 */ /* 0x000fe4000001161c */
[----:B------:R-:W-:Y:S02]  /*9ea0*/  LOP3.LUT R15, R28, 0xff, RZ, 0xc0, !PT ;  /* 0x000000ff1c0f7812 */ /* 0x000fe400078ec0ff */
[----:B------:R-:W-:Y:S01]  /*9eb0*/  LOP3.LUT R13, R14, 0xff, RZ, 0xc0, !PT ;  /* 0x000000ff0e0d7812 */ /* 0x000fe200078ec0ff */
[----:B------:R-:W-:Y:S01]  /*9ec0*/  HMMA.16816.F32.BF16 R68, R4, R20, R68 ;  /* 0x000000140444723c */ /* 0x000fe20000041844 */
[C---:B------:R-:W-:Y:S01]  /*9ed0*/  LOP3.LUT R9, R24.reuse, 0xffff, RZ, 0xc0, !PT ;  /* 0x0000ffff18097812 */ /* 0x040fe200078ec0ff */
[----:B------:R-:W1:Y:S01]  /*9ee0*/  LDSM.16.MT88.4 R28, [R126+0x6c00] ;  /* 0x006c00007e1c783b */ /* 0x000e620000004200 */
[----:B------:R-:W-:-:S02]  /*9ef0*/  LOP3.LUT R8, R24, 0xff, RZ, 0xc0, !PT ;  /* 0x000000ff18087812 */ /* 0x000fc400078ec0ff */
[----:B------:R-:W-:Y:S01]  /*9f00*/  SHF.R.U32.HI R17, RZ, 0x8, R9 ;  /* 0x00000008ff117819 */ /* 0x000fe20000011609 */
[C---:B------:R-:W-:Y:S01]  /*9f10*/  HMMA.16816.F32.BF16 R72, R4.reuse, R22, R72 ;  /* 0x000000160448723c */ /* 0x040fe20000041848 */
[----:B------:R-:W-:Y:S01]  /*9f20*/  LOP3.LUT R9, R16, 0xff, RZ, 0xc0, !PT ;  /* 0x000000ff10097812 */ /* 0x000fe200078ec0ff */
[----:B------:R-:W2:Y:S01]  /*9f30*/  LDSM.16.MT88.4 R24, [R124+0x6c00] ;  /* 0x006c00007c18783b */ /* 0x000ea20000004200 */
[----:B------:R-:W-:Y:S02]  /*9f40*/  PRMT R14, R15, 0x5410, R18 ;  /* 0x000054100f0e7816 */ /* 0x000fe40000000012 */
[----:B------:R-:W-:Y:S01]  /*9f50*/  PRMT R12, R13, 0x5410, R12 ;  /* 0x000054100d0c7816 */ /* 0x000fe2000000000c */
[----:B------:R-:W-:Y:S01]  /*9f60*/  HMMA.16816.F32.BF16 R48, R4, R10, R48 ;  /* 0x0000000a0430723c */ /* 0x000fe20000041830 */
[----:B------:R-:W-:Y:S01]  /*9f70*/  PRMT R8, R8, 0x5410, R17 ;  /* 0x0000541008087816 */ /* 0x000fe20000000011 */
[----:B------:R-:W3:Y:S01]  /*9f80*/  LDSM.16.MT88.4 R20, [R126+0x7c00] ;  /* 0x007c00007e14783b */ /* 0x000ee20000004200 */
[----:B------:R-:W-:-:S03]  /*9f90*/  PRMT R138, R9, 0x5410, R138 ;  /* 0x00005410098a7816 */ /* 0x000fc6000000008a */
[----:B------:R-:W4:Y:S01]  /*9fa0*/  LDSM.16.MT88.4 R16, [R124+0x7c00] ;  /* 0x007c00007c10783b */ /* 0x000f220000004200 */
[--C-:B------:R-:W-:Y:S02]  /*9fb0*/  HSET2.LE.AND R6, R14, R147.reuse, PT ;  /* 0x000000930e067233 */ /* 0x100fe40003803000 */
[--C-:B------:R-:W-:Y:S02]  /*9fc0*/  HSET2.LE.AND R7, R12, R147.reuse, PT ;  /* 0x000000930c077233 */ /* 0x100fe40003803000 */
[--C-:B------:R-:W-:Y:S01]  /*9fd0*/  HSET2.LE.AND R4, R8, R147.reuse, PT ;  /* 0x0000009308047233 */ /* 0x100fe20003803000 */
[----:B------:R-:W5:Y:S01]  /*9fe0*/  LDSM.16.MT88.4 R12, [R126+0x8c00] ;  /* 0x008c00007e0c783b */ /* 0x000f620000004200 */
[----:B------:R-:W-:Y:S02]  /*9ff0*/  HSET2.LE.AND R138, R138, R147, PT ;  /* 0x000000938a8a7233 */ /* 0x000fe40003803000 */
[----:B------:R-:W-:Y:S01]  /*a000*/  LOP3.LUT R7, R7, R0, RZ, 0xc0, !PT ;  /* 0x0000000007077212 */ /* 0x000fe200078ec0ff */
[----:B------:R-:W5:Y:S01]  /*a010*/  LDSM.16.MT88.4 R8, [R124+0x8c00] ;  /* 0x008c00007c08783b */ /* 0x000f620000004200 */
[----:B------:R-:W-:Y:S01]  /*a020*/  LOP3.LUT R4, R4, R145, RZ, 0xc0, !PT ;  /* 0x0000009104047212 */ /* 0x000fe200078ec0ff */
[--C-:B------:R-:W-:Y:S01]  /*a030*/  IMAD.MOV.U32 R0, RZ, RZ, R3.reuse ;  /* 0x000000ffff007224 */ /* 0x100fe200078e0003 */
[----:B------:R-:W-:Y:S01]  /*a040*/  LOP3.LUT R5, R138, R143, RZ, 0xc0, !PT ;  /* 0x0000008f8a057212 */ /* 0x000fe200078ec0ff */
[----:B------:R-:W-:Y:S01]  /*a050*/  @P0 IMAD.MOV.U32 R0, RZ, RZ, R3 ;  /* 0x000000ffff000224 */ /* 0x000fe200078e0003 */
[----:B------:R-:W-:-:S07]  /*a060*/  LOP3.LUT R6, R6, R137, RZ, 0xc0, !PT ;  /* 0x0000008906067212 */ /* 0x000fce00078ec0ff */
[C---:B-1----:R-:W-:Y:S06]  /*a070*/  HMMA.16816.F32.BF16 R52, R4.reuse, R28, R52 ;  /* 0x0000001c0434723c */ /* 0x042fec0000041834 */
[C---:B------:R-:W-:Y:S06]  /*a080*/  HMMA.16816.F32.BF16 R56, R4.reuse, R30, R56 ;  /* 0x0000001e0438723c */ /* 0x040fec0000041838 */
[C---:B--2---:R-:W-:Y:S06]  /*a090*/  HMMA.16816.F32.BF16 R60, R4.reuse, R24, R60 ;  /* 0x00000018043c723c */ /* 0x044fec000004183c */
        /* <DEDUP_REMOVED lines=8> */
[----:B------:R-:W-:Y:S01]  /*a120*/  HMMA.16816.F32.BF16 R48, R4, R10, R48 ;  /* 0x0000000a0430723c */ /* 0x000fe20000041830 */
[----:B------:R-:W-:-:S08]  /*a130*/  NOP ;  /* 0x0000000000007918 */ /* 0x000fd00000000000 */
[----:B------:R-:W-:-:S15]  /*a140*/  @P0 BRA `(.L_x_1079) ;  /* 0x0000000000040947 */ /* 0x000fde0003800000 */
.L_x_1075:
[----:B------:R-:W-:-:S12]  /*a150*/  UIADD3 UR15, UR38, -0x1, URZ ;  /* 0xffffffff260f7890 */ /* 0x000fd8000fffe03f */
.L_x_1079:
[----:B------:R-:W-:-:S13]  /*a160*/  ISETP.LE.AND P0, PT, RZ, UR15, PT ;  /* 0x0000000fff007c0c */ /* 0x000fda000bf03270 */
[----:B------:R-:W-:Y:S05]  /*a170*/  @!P0 BRA `(.L_x_1080) ;  /* 0x0000003800fc8947 */ /* 0x000fea0003800000 */
[----:B------:R-:W-:Y:S01]  /*a180*/  IMAD.WIDE.U32 R178, R136, -0x326172a9, RZ ;  /* 0xcd9e8d5788b27825 */ /* 0x000fe200078e00ff */
[----:B------:R-:W-:Y:S01]  /*a190*/  USHF.R.S32.HI UR29, URZ, 0x1f, UR16 ;  /* 0x0000001f3f1d7899 */ /* 0x000fe20008011410 */
[----:B------:R-:W-:Y:S01]  /*a1a0*/  MOV R3, R0 ;  /* 0x0000000000037202 */ /* 0x000fe20000000f00 */
[----:B------:R-:W-:Y:S01]  /*a1b0*/  ULDC UR4, c[0x0][0x2d0] ;  /* 0x0000b40000047ab9 */ /* 0x000fe20000000800 */
[----:B------:R-:W-:Y:S01]  /*a1c0*/  IMAD.U32 R4, RZ, RZ, UR12 ;  /* 0x0000000cff047e24 */ /* 0x000fe2000f8e00ff */
[----:B------:R-:W-:Y:S01]  /*a1d0*/  LOP3.LUT R176, R179, R131, RZ, 0x3c, !PT ;  /* 0x00000083b3b07212 */ /* 0x000fe200078e3cff */
[----:B------:R-:W-:Y:S01]  /*a1e0*/  IMAD.MOV.U32 R173, RZ, RZ, 0x7054 ;  /* 0x00007054ffad7424 */ /* 0x000fe200078e00ff */
[----:B------:R-:W-:Y:S01]  /*a1f0*/  MOV R182, R132 ;  /* 0x0000008400b67202 */ /* 0x000fe20000000f00 */
[----:B---3--:R-:W-:Y:S01]  /*a200*/  IMAD.MOV.U32 R85, RZ, RZ, R2 ;  /* 0x000000ffff557224 */ /* 0x008fe200078e0002 */
[----:B------:R-:W-:Y:S01]  /*a210*/  MOV R183, R135 ;  /* 0x0000008700b77202 */ /* 0x000fe20000000f00 */
[----:B------:R-:W-:Y:S01]  /*a220*/  IMAD.WIDE.U32 R180, R130, -0x2daee0ad, RZ ;  /* 0xd2511f5382b47825 */ /* 0x000fe200078e00ff */
[----:B------:R-:W-:Y:S01]  /*a230*/  PRMT R173, R4, R173, UR12 ;  /* 0x0000000c04ad7e16 */ /* 0x000fe200080000ad */
[----:B------:R-:W-:Y:S01]  /*a240*/  USHF.L.U32 UR30, UR16, 0x1, URZ ;  /* 0x00000001101e7899 */ /* 0x000fe2000800063f */
[----:B------:R-:W-:Y:S01]  /*a250*/  ISETP.GE.AND P4, PT, R170, UR4, PT ;  /* 0x00000004aa007c0c */ /* 0x000fe2000bf86270 */
[----:B------:R-:W-:Y:S01]  /*a260*/  IMAD.WIDE.U32 R176, R176, -0x2daee0ad, RZ ;  /* 0xd2511f53b0b07825 */ /* 0x000fe200078e00ff */
[----:B------:R-:W-:Y:S01]  /*a270*/  USHF.L.U64.HI UR29, UR16, 0x1, UR29 ;  /* 0x00000001101d7899 */ /* 0x000fe2000801021d */
[----:B------:R-:W-:Y:S01]  /*a280*/  ULDC UR5, c[0x0][0x2d0] ;  /* 0x0000b40000057ab9 */ /* 0x000fe20000000800 */
[----:B------:R-:W-:Y:S01]  /*a290*/  ULDC UR4, c[0x0][0x2ec] ;  /* 0x0000bb0000047ab9 */ /* 0x000fe20000000800 */
[----:B------:R-:W-:Y:S01]  /*a2a0*/  ULDC.64 UR6, c[0x0][0x248] ;  /* 0x0000920000067ab9 */ /* 0x000fe20000000a00 */
[----:B------:R-:W-:Y:S08]  /*a2b0*/  BRA `(.L_x_1081) ;  /* 0x0000000400087947 */ /* 0x000ff00003800000 */
.L_x_1083:
        /* <DEDUP_REMOVED lines=19> */
[C---:B------:R-:W-:Y:S02]  /*a3f0*/  IADD3 R101, P6, R102.reuse, UR32, RZ ;  /* 0x0000002066657c10 */ /* 0x040fe4000ffde0ff */
[----:B------:R-:W3:Y:S08]  /*a400*/  @!P3 LDC.64 R90, c[0x0][0x218] ;  /* 0x00008600ff5abb82 */ /* 0x000ef00000000a00 */
[----:B------:R-:W3:Y:S01]  /*a410*/  @!P2 LDC.64 R88, c[0x0][0x218] ;  /* 0x00008600ff58ab82 */ /* 0x000ee20000000a00 */
[C---:B----4-:R-:W-:Y:S02]  /*a420*/  @!P4 LEA R98, P0, R102.reuse, R98, 0x1 ;  /* 0x000000626662c211 */ /* 0x050fe400078008ff */
[C---:B-1----:R-:W-:Y:S02]  /*a430*/  @!P3 LEA R96, P1, R102.reuse, R96, 0x1 ;  /* 0x000000606660b211 */ /* 0x042fe400078208ff */
[C-C-:B------:R-:W-:Y:S02]  /*a440*/  @!P4 LEA.HI.X R99, R102.reuse, R99, R100.reuse, 0x1, P0 ;  /* 0x000000636663c211 */ /* 0x140fe400000f0c64 */
[C-C-:B------:R-:W-:Y:S02]  /*a450*/  @!P3 LEA.HI.X R97, R102.reuse, R97, R100.reuse, 0x1, P1 ;  /* 0x000000616661b211 */ /* 0x140fe400008f0c64 */
[C---:B--2---:R-:W-:Y:S01]  /*a460*/  @!P2 LEA R94, P0, R102.reuse, R94, 0x1 ;  /* 0x0000005e665ea211 */ /* 0x044fe200078008ff */
[----:B------:R-:W-:Y:S01]  /*a470*/  @!PT LDS RZ, [RZ] ;  /* 0x00000000fffff984 */ /* 0x000fe20000000800 */
[----:B------:R-:W-:Y:S01]  /*a480*/  @!PT LDS RZ, [RZ] ;  /* 0x00000000fffff984 */ /* 0x000fe20000000800 */
[----:B------:R-:W-:Y:S01]  /*a490*/  @!PT LDS RZ, [RZ] ;  /* 0x00000000fffff984 */ /* 0x000fe20000000800 */
[----:B------:R1:W-:Y:S01]  /*a4a0*/  @!P4 LDGSTS.E.BYPASS.LTC128B.128 [R162+0x3000], desc[UR22][R98.64] ;  /* 0x0300000062a2cfae */ /* 0x0003e2000b901d56 */
[C---:B-----5:R-:W-:Y:S02]  /*a4b0*/  @!P4 LEA R92, P5, R101.reuse, R92, 0x1 ;  /* 0x0000005c655cc211 */ /* 0x060fe400078a08ff */
        /* <DEDUP_REMOVED lines=34> */
.L_x_1081:
[----:B------:R-:W-:Y:S01]  /*a6e0*/  ISETP.GE.AND P3, PT, R164, UR5, PT ;  /* 0x00000005a4007c0c */ /* 0x000fe2000bf66270 */
[----:B------:R-:W1:Y:S01]  /*a6f0*/  @!P4 LDC.64 R196, c[0x0][0x220] ;  /* 0x00008800ffc4cb82 */ /* 0x000e620000000a00 */
[----:B------:R-:W-:Y:S01]  /*a700*/  ISETP.GE.AND P2, PT, R163, UR5, PT ;  /* 0x00000005a3007c0c */ /* 0x000fe2000bf46270 */
[----:B------:R-:W-:Y:S04]  /*a710*/  DEPBAR.LE SB0, 0x0 ;  /* 0x000080000000791a */ /* 0x000fe80000000000 */
[----:B------:R-:W-:Y:S01]  /*a720*/  USHF.R.S32.HI UR38, URZ, 0x1f, UR15 ;  /* 0x0000001f3f267899 */ /* 0x000fe2000801140f */
[----:B------:R-:W-:Y:S01]  /*a730*/  IMAD.U32 R199, RZ, RZ, UR15 ;  /* 0x0000000fffc77e24 */ /* 0x000fe2000f8e00ff */
[----:B------:R-:W-:Y:S01]  /*a740*/  UIMAD UR16, UR10, UR15, URZ ;  /* 0x0000000f0a1072a4 */ /* 0x000fe2000f8e023f */
[----:B--2---:R-:W2:Y:S08]  /*a750*/  @!P4 LDC.64 R190, c[0x0][0x220] ;  /* 0x00008800ffbecb82 */ /* 0x004eb00000000a00 */
[----:B------:R-:W-:Y:S01]  /*a760*/  BAR.SYNC.DEFER_BLOCKING 0x0 ;  /* 0x0000000000007b1d */ /* 0x000fe20000010000 */
[----:B------:R-:W-:Y:S01]  /*a770*/  IMAD.WIDE.U32 R198, R199, UR11, R182 ;  /* 0x0000000bc7c67c25 */ /* 0x000fe2000f8e00b6 */
[----:B------:R-:W-:Y:S02]  /*a780*/  UIMAD UR16, UR38, UR11, UR16 ;  /* 0x0000000b261072a4 */ /* 0x000fe4000f8e0210 */
[----:B------:R-:W-:Y:S01]  /*a790*/  UISETP.GE.AND UP0, UPT, UR15, 0x1, UPT ;  /* 0x000000010f00788c */ /* 0x000fe2000bf06270 */
[C---:B------:R-:W-:Y:S03]  /*a7a0*/  IADD3 R2, P5, R198.reuse, UR9, RZ ;  /* 0x00000009c6027c10 */ /* 0x040fe6000ffbe0ff */
[----:B------:R-:W-:Y:S01]  /*a7b0*/  VIADD R0, R199, UR16 ;  /* 0x00000010c7007c36 */ /* 0x000fe20008000000 */
[----:B------:R-:W-:Y:S01]  /*a7c0*/  @P4 STS [R162+0x6000], RZ ;  /* 0x006000ffa2004388 */ /* 0x000fe20000000800 */
[----:B------:R-:W3:Y:S04]  /*a7d0*/  @!P3 LDC.64 R194, c[0x0][0x220] ;  /* 0x00008800ffc2bb82 */ /* 0x000ee80000000a00 */
[----:B------:R-:W-:Y:S05]  /*a7e0*/  @P4 STS [R162+0x6004], RZ ;  /* 0x006004ffa2004388 */ /* 0x000fea0000000800 */
        /* <DEDUP_REMOVED lines=12> */
[----:B------:R-:W-:Y:S03]  /*a8b0*/  @!P4 LDGSTS.E.BYPASS.LTC128B.128 [R162+0x6000], desc[UR22][R196.64] ;  /* 0x06000000c4a2cfae */ /* 0x000fe6000b901d56 */
[----:B------:R-:W-:Y:S02]  /*a8c0*/  @!P2 LEA.HI.X R193, R198, R193, R0, 0x1, P0 ;  /* 0x000000c1c6c1a211 */ /* 0x000fe400000f0c00 */
[----:B------:R-:W-:Y:S01]  /*a8d0*/  @P3 STS.128 [R162+0x7000], RZ ;  /* 0x007000ffa2003388 */ /* 0x000fe20000000c00 */
[----:B------:R-:W-:Y:S02]  /*a8e0*/  IADD3.X R0, R0, UR8, RZ, P5, !PT ;  /* 0x0000000800007c10 */ /* 0x000fe4000affe4ff */
[C---:B--2---:R-:W-:Y:S02]  /*a8f0*/  @!P4 LEA R190, P5, R2.reuse, R190, 0x1 ;  /* 0x000000be02bec211 */ /* 0x044fe400078a08ff */
[----:B------:R-:W-:Y:S01]  /*a900*/  @!PT LDS RZ, [RZ] ;  /* 0x00000000fffff984 */ /* 0x000fe20000000800 */
[----:B------:R-:W-:Y:S01]  /*a910*/  @!PT LDS RZ, [RZ] ;  /* 0x00000000fffff984 */ /* 0x000fe20000000800 */
[----:B------:R-:W-:Y:S01]  /*a920*/  @!PT LDS RZ, [RZ] ;  /* 0x00000000fffff984 */ /* 0x000fe20000000800 */
[----:B------:R-:W-:Y:S01]  /*a930*/  @!P3 LDGSTS.E.BYPASS.LTC128B.128 [R162+0x7000], desc[UR22][R194.64+0x40] ;  /* 0x07000040c2a2bfae */ /* 0x000fe2000b901d56 */
[C---:B-----5:R-:W-:Y:S02]  /*a940*/  @!P3 LEA R188, P1, R2.reuse, R188, 0x1 ;  /* 0x000000bc02bcb211 */ /* 0x060fe400078208ff */
[C-C-:B------:R-:W-:Y:S02]  /*a950*/  @!P4 LEA.HI.X R191, R2.reuse, R191, R0.reuse, 0x1, P5 ;  /* 0x000000bf02bfc211 */ /* 0x140fe400028f0c00 */
[----:B------:R-:W-:Y:S01]  /*a960*/  @P2 STS.128 [R162+0x8000], RZ ;  /* 0x008000ffa2002388 */ /* 0x000fe20000000c00 */
[C-C-:B------:R-:W-:Y:S02]  /*a970*/  @!P3 LEA.HI.X R189, R2.reuse, R189, R0.reuse, 0x1, P1 ;  /* 0x000000bd02bdb211 */ /* 0x140fe400008f0c00 */
[C---:B------:R-:W-:Y:S02]  /*a980*/  @!P2 LEA R186, P0, R2.reuse, R186, 0x1 ;  /* 0x000000ba02baa211 */ /* 0x040fe400078008ff */
[----:B------:R-:W-:Y:S01]  /*a990*/  @!PT LDS RZ, [RZ] ;  /* 0x00000000fffff984 */ /* 0x000fe20000000800 */
[----:B------:R-:W-:Y:S01]  /*a9a0*/  @!PT LDS RZ, [RZ] ;  /* 0x00000000fffff984 */ /* 0x000fe20000000800 */
[----:B------:R-:W-:Y:S01]  /*a9b0*/  @!PT LDS RZ, [RZ] ;  /* 0x00000000fffff984 */ /* 0x000fe20000000800 */
[----:B------:R-:W-:Y:S02]  /*a9c0*/  @!P2 LDGSTS.E.BYPASS.LTC128B.128 [R162+0x8000], desc[UR22][R192.64+0x80] ;  /* 0x08000080c0a2afae */ /* 0x000fe4000b901d56 */
[----:B------:R-:W-:Y:S03]  /*a9d0*/  @!P2 LEA.HI.X R187, R2, R187, R0, 0x1, P0 ;  /* 0x000000bb02bba211 */ /* 0x000fe600000f0c00 */
[----:B------:R-:W-:Y:S01]  /*a9e0*/  @P4 STS.128 [R162+0x6800], RZ ;  /* 0x006800ffa2004388 */ /* 0x000fe20000000c00 */
[----:B------:R-:W-:Y:S04]  /*a9f0*/  PLOP3.LUT P0, PT, PT, PT, UP0, 0x80, 0x0 ;  /* 0x000000000000781c */ /* 0x000fe80003f0f008 */
        /* <DEDUP_REMOVED lines=18> */
[----:B------:R-:W5:Y:S01]  /*ab20*/  LDSM.16.M88.4 R104, [R128+0x3c00] ;  /* 0x003c00008068783b */ /* 0x000f620000000200 */
[----:B-1----:R-:W-:Y:S04]  /*ab30*/  IMAD.U32 R187, RZ, RZ, UR15 ;  /* 0x0000000fffbb7e24 */ /* 0x002fe8000f8e00ff */
[----:B------:R-:W0:Y:S01]  /*ab40*/  LDGDEPBAR ;  /* 0x00000000000079af */ /* 0x000e220000000000 */
[----:B------:R-:W-:Y:S04]  /*ab50*/  IMAD R0, R187, 0x40, R172 ;  /* 0x00000040bb007824 */ /* 0x000fe800078e02ac */
[----:B------:R-:W-:Y:S01]  /*ab60*/  LDSM.16.M88.4 R108, [R127] ;  /* 0x000000007f6c783b */ /* 0x000fe20000000200 */
[C---:B------:R-:W-:Y:S01]  /*ab70*/  VIADD R2, R0.reuse, 0x1 ;  /* 0x0000000100027836 */ /* 0x040fe20000000000 */
[----:B------:R-:W-:Y:S01]  /*ab80*/  I2FP.F32.S32 R187, R0 ;  /* 0x0000000000bb7245 */ /* 0x000fe20000201400 */
[C---:B------:R-:W-:Y:S02]  /*ab90*/  VIADD R86, R0.reuse, 0x8 ;  /* 0x0000000800567836 */ /* 0x040fe40000000000 */
[----:B------:R-:W1:Y:S01]  /*aba0*/  LDSM.16.M88.4 R112, [R125+0x3000] ;  /* 0x003000007d70783b */ /* 0x000e620000000200 */
[C---:B------:R-:W-:Y:S01]  /*abb0*/  VIADD R186, R0.reuse, 0x9 ;  /* 0x0000000900ba7836 */ /* 0x040fe20000000000 */
[----:B------:R-:W-:Y:S01]  /*abc0*/  I2FP.F32.S32 R2, R2 ;  /* 0x0000000200027245 */ /* 0x000fe20000201400 */
[----:B------:R-:W-:Y:S02]  /*abd0*/  VIADD R188, R0, 0x11 ;  /* 0x0000001100bc7836 */ /* 0x000fe40000000000 */
[----:B------:R-:W1:Y:S05]  /*abe0*/  LDSM.16.M88.4 R116, [R125+0x3400] ;  /* 0x003400007d74783b */ /* 0x000e6a0000000200 */
        /* <DEDUP_REMOVED lines=9> */
[----:B------:R-:W4:Y:S05]  /*ac80*/  LDSM.16.M88.4 R100, [R129+0x1000] ;  /* 0x001000008164783b */ /* 0x000f2a0000000200 */
[C---:B-----5:R-:W-:Y:S06]  /*ac90*/  HMMA.16816.F32.BF16 R28, R88.reuse, R104, RZ ;  /* 0x00000068581c723c */ /* 0x060fec00000418ff */
[----:B------:R-:W-:Y:S01]  /*aca0*/  HMMA.16816.F32.BF16 R32, R88, R106, RZ ;  /* 0x0000006a5820723c */ /* 0x000fe200000418ff */
[----:B------:R-:W5:Y:S05]  /*acb0*/  LDSM.16.M88.4 R88, [R128+0x4400] ;  /* 0x004400008058783b */ /* 0x000f6a0000000200 */
[C---:B-1----:R-:W-:Y:S01]  /*acc0*/  HMMA.16816.F32.BF16 R4, R108.reuse, R112, R4 ;  /* 0x000000706c04723c */ /* 0x042fe20000041804 */
[----:B------:R-:W1:Y:S05]  /*acd0*/  LDSM.16.M88.4 R104, [R128+0x4800] ;  /* 0x004800008068783b */ /* 0x000e6a0000000200 */
[C---:B------:R-:W-:Y:S01]  /*ace0*/  HMMA.16816.F32.BF16 R8, R108.reuse, R114, R8 ;  /* 0x000000726c08723c */ /* 0x040fe20000041808 */
[----:B------:R-:W1:Y:S05]  /*acf0*/  LDSM.16.M88.4 R112, [R128+0x4c00] ;  /* 0x004c00008070783b */ /* 0x000e6a0000000200 */
[C---:B------:R-:W-:Y:S06]  /*ad00*/  HMMA.16816.F32.BF16 R12, R108.reuse, R116, R12 ;  /* 0x000000746c0c723c */ /* 0x040fec000004180c */
[C---:B------:R-:W-:Y:S01]  /*ad10*/  HMMA.16816.F32.BF16 R16, R108.reuse, R118, R16 ;  /* 0x000000766c10723c */ /* 0x040fe20000041810 */
[----:B------:R-:W-:Y:S05]  /*ad20*/  LDSM.16.M88.4 R116, [R125+0x4800] ;  /* 0x004800007d74783b */ /* 0x000fea0000000200 */
[C---:B--2---:R-:W-:Y:S06]  /*ad30*/  HMMA.16816.F32.BF16 R20, R108.reuse, R92, R20 ;  /* 0x0000005c6c14723c */ /* 0x044fec0000041814 */
[C---:B------:R-:W-:Y:S01]  /*ad40*/  HMMA.16816.F32.BF16 R24, R108.reuse, R94, R24 ;  /* 0x0000005e6c18723c */ /* 0x040fe20000041818 */
[----:B------:R-:W-:Y:S05]  /*ad50*/  LDSM.16.M88.4 R92, [R127+0x1000] ;  /* 0x001000007f5c783b */ /* 0x000fea0000000200 */
[C---:B---3--:R-:W-:Y:S06]  /*ad60*/  HMMA.16816.F32.BF16 R28, R108.reuse, R96, R28 ;  /* 0x000000606c1c723c */ /* 0x048fec000004181c */
[----:B------:R-:W-:Y:S01]  /*ad70*/  HMMA.16816.F32.BF16 R32, R108, R98, R32 ;  /* 0x000000626c20723c */ /* 0x000fe20000041820 */
[----:B------:R-:W2:Y:S05]  /*ad80*/  LDSM.16.M88.4 R96, [R125+0x4000] ;  /* 0x004000007d60783b */ /* 0x000eaa0000000200 */
[C---:B----4-:R-:W-:Y:S01]  /*ad90*/  HMMA.16816.F32.BF16 R4, R100.reuse, R120, R4 ;  /* 0x000000786404723c */ /* 0x050fe20000041804 */
[----:B------:R-:W3:Y:S05]  /*ada0*/  LDSM.16.M88.4 R108, [R125+0x4400] ;  /* 0x004400007d6c783b */ /* 0x000eea0000000200 */
[C---:B------:R-:W-:Y:S06]  /*adb0*/  HMMA.16816.F32.BF16 R8, R100.reuse, R122, R8 ;  /* 0x0000007a6408723c */ /* 0x040fec0000041808 */
[C---:B-----5:R-:W-:Y:S06]  /*adc0*/  HMMA.16816.F32.BF16 R12, R100.reuse, R88, R12 ;  /* 0x00000058640c723c */ /* 0x060fec000004180c */
[C---:B------:R-:W-:Y:S01]  /*add0*/  HMMA.16816.F32.BF16 R16, R100.reuse, R90, R16 ;  /* 0x0000005a6410723c */ /* 0x040fe20000041810 */
[----:B------:R-:W4:Y:S05]  /*ade0*/  LDSM.16.M88.4 R88, [R125+0x4c00] ;  /* 0x004c00007d58783b */ /* 0x000f2a0000000200 */
[C---:B-1----:R-:W-:Y:S06]  /*adf0*/  HMMA.16816.F32.BF16 R20, R100.reuse, R104, R20 ;  /* 0x000000686414723c */ /* 0x042fec0000041814 */
[C---:B------:R-:W-:Y:S01]  /*ae00*/  HMMA.16816.F32.BF16 R24, R100.reuse, R106, R24 ;  /* 0x0000006a6418723c */ /* 0x040fe20000041818 */
[----:B------:R-:W-:Y:S05]  /*ae10*/  LDSM.16.M88.4 R104, [R128+0x5000] ;  /* 0x005000008068783b */ /* 0x000fea0000000200 */
[C---:B------:R-:W-:Y:S06]  /*ae20*/  HMMA.16816.F32.BF16 R28, R100.reuse, R112, R28 ;  /* 0x00000070641c723c */ /* 0x040fec000004181c */
[----:B------:R-:W-:Y:S01]  /*ae30*/  HMMA.16816.F32.BF16 R32, R100, R114, R32 ;  /* 0x000000726420723c */ /* 0x000fe20000041820 */
[----:B------:R-:W1:Y:S05]  /*ae40*/  LDSM.16.M88.4 R100, [R129+0x2000] ;  /* 0x002000008164783b */ /* 0x000e6a0000000200 */
[C---:B--2---:R-:W-:Y:S01]  /*ae50*/  HMMA.16816.F32.BF16 R4, R92.reuse, R96, R4 ;  /* 0x000000605c04723c */ /* 0x044fe20000041804 */
[----:B------:R-:W-:Y:S05]  /*ae60*/  LDSM.16.M88.4 R112, [R128+0x5c00] ;  /* 0x005c00008070783b */ /* 0x000fea0000000200 */
[C---:B------:R-:W-:Y:S01]  /*ae70*/  HMMA.16816.F32.BF16 R8, R92.reuse, R98, R8 ;  /* 0x000000625c08723c */ /* 0x040fe20000041808 */
[----:B------:R-:W2:Y:S05]  /*ae80*/  LDSM.16.M88.4 R96, [R128+0x5400] ;  /* 0x005400008060783b */ /* 0x000eaa0000000200 */
[C---:B---3--:R-:W-:Y:S06]  /*ae90*/  HMMA.16816.F32.BF16 R12, R92.reuse, R108, R12 ;  /* 0x0000006c5c0c723c */ /* 0x048fec000004180c */
[C---:B------:R-:W-:Y:S01]  /*aea0*/  HMMA.16816.F32.BF16 R16, R92.reuse, R110, R16 ;  /* 0x0000006e5c10723c */ /* 0x040fe20000041810 */
[----:B------:R-:W3:Y:S05]  /*aeb0*/  LDSM.16.M88.4 R108, [R128+0x5800] ;  /* 0x00580000806c783b */ /* 0x000eea0000000200 */
[C---:B------:R-:W-:Y:S06]  /*aec0*/  HMMA.16816.F32.BF16 R20, R92.reuse, R116, R20 ;  /* 0x000000745c14723c */ /* 0x040fec0000041814 */
[C---:B------:R-:W-:Y:S01]  /*aed0*/  HMMA.16816.F32.BF16 R24, R92.reuse, R118, R24 ;  /* 0x000000765c18723c */ /* 0x040fe20000041818 */
[----:B------:R-:W-:Y:S05]  /*aee0*/  LDSM.16.M88.4 R116, [R125+0x5400] ;  /* 0x005400007d74783b */ /* 0x000fea0000000200 */
[C---:B----4-:R-:W-:Y:S06]  /*aef0*/  HMMA.16816.F32.BF16 R28, R92.reuse, R88, R28 ;  /* 0x000000585c1c723c */ /* 0x050fec000004181c */
[----:B------:R-:W-:Y:S01]  /*af00*/  HMMA.16816.F32.BF16 R32, R92, R90, R32 ;  /* 0x0000005a5c20723c */ /* 0x000fe20000041820 */
[----:B------:R-:W-:Y:S05]  /*af10*/  LDSM.16.M88.4 R88, [R127+0x2000] ;  /* 0x002000007f58783b */ /* 0x000fea0000000200 */
[C---:B-1----:R-:W-:Y:S01]  /*af20*/  HMMA.16816.F32.BF16 R4, R100.reuse, R104, R4 ;  /* 0x000000686404723c */ /* 0x042fe20000041804 */
[----:B------:R-:W1:Y:S05]  /*af30*/  LDSM.16.M88.4 R92, [R125+0x5000] ;  /* 0x005000007d5c783b */ /* 0x000e6a0000000200 */
[C---:B------:R-:W-:Y:S06]  /*af40*/  HMMA.16816.F32.BF16 R8, R100.reuse, R106, R8 ;  /* 0x0000006a6408723c */ /* 0x040fec0000041808 */
[C---:B--2---:R-:W-:Y:S06]  /*af50*/  HMMA.16816.F32.BF16 R12, R100.reuse, R96, R12 ;  /* 0x00000060640c723c */ /* 0x044fec000004180c */
[C---:B------:R-:W-:Y:S01]  /*af60*/  HMMA.16816.F32.BF16 R16, R100.reuse, R98, R16 ;  /* 0x000000626410723c */ /* 0x040fe20000041810 */
[----:B------:R-:W2:Y:S05]  /*af70*/  LDSM.16.M88.4 R96, [R125+0x5800] ;  /* 0x005800007d60783b */ /* 0x000eaa0000000200 */
[C---:B---3--:R-:W-:Y:S06]  /*af80*/  HMMA.16816.F32.BF16 R20, R100.reuse, R108, R20 ;  /* 0x0000006c6414723c */ /* 0x048fec0000041814 */
[C---:B------:R-:W-:Y:S06]  /*af90*/  HMMA.16816.F32.BF16 R24, R100.reuse, R110, R24 ;  /* 0x0000006e6418723c */ /* 0x040fec0000041818 */
[C---:B------:R-:W-:Y:S06]  /*afa0*/  HMMA.16816.F32.BF16 R28, R100.reuse, R112, R28 ;  /* 0x00000070641c723c */ /* 0x040fec000004181c */
[----:B------:R-:W-:Y:S06]  /*afb0*/  HMMA.16816.F32.BF16 R32, R100, R114, R32 ;  /* 0x000000726420723c */ /* 0x000fec0000041820 */
[C---:B-1----:R-:W-:Y:S06]  /*afc0*/  HMMA.16816.F32.BF16 R4, R88.reuse, R92, R4 ;  /* 0x0000005c5804723c */ /* 0x042fec0000041804 */
[C---:B------:R-:W-:Y:S01]  /*afd0*/  HMMA.16816.F32.BF16 R8, R88.reuse, R94, R8 ;  /* 0x0000005e5808723c */ /* 0x040fe20000041808 */
[----:B------:R-:W1:Y:S01]  /*afe0*/  LDSM.16.M88.4 R92, [R125+0x5c00] ;  /* 0x005c00007d5c783b */ /* 0x000e620000000200 */
[----:B------:R-:W-:Y:S04]  /*aff0*/  DEPBAR.LE SB0, 0x0 ;  /* 0x000080000000791a */ /* 0x000fe80000000000 */
[C---:B------:R-:W-:Y:S01]  /*b000*/  HMMA.16816.F32.BF16 R12, R88.reuse, R116, R12 ;  /* 0x00000074580c723c */ /* 0x040fe2000004180c */
[----:B------:R-:W-:Y:S05]  /*b010*/  BAR.SYNC.DEFER_BLOCKING 0x0 ;  /* 0x0000000000007b1d */ /* 0x000fea0000010000 */
[C---:B------:R-:W-:Y:S06]  /*b020*/  HMMA.16816.F32.BF16 R16, R88.reuse, R118, R16 ;  /* 0x000000765810723c */ /* 0x040fec0000041810 */
[C---:B------:R-:W-:Y:S01]  /*b030*/  FFMA.FTZ R4, R187.reuse, UR17, R4 ;  /* 0x00000011bb047c23 */ /* 0x040fe20008010004 */
[----:B------:R-:W-:Y:S01]  /*b040*/  FFMA.FTZ R6, R187, UR17, R6 ;  /* 0x00000011bb067c23 */ /* 0x000fe20008010006 */
[----:B------:R-:W-:Y:S01]  /*b050*/  I2FP.F32.S32 R187, R86 ;  /* 0x0000005600bb7245 */ /* 0x000fe20000201400 */
[C---:B--2---:R-:W-:Y:S03]  /*b060*/  HMMA.16816.F32.BF16 R20, R88.reuse, R96, R20 ;  /* 0x000000605814723c */ /* 0x044fe60000041814 */
[C---:B------:R-:W-:Y:S01]  /*b070*/  FFMA.FTZ R5, R2.reuse, UR17, R5 ;  /* 0x0000001102057c23 */ /* 0x040fe20008010005 */
[----:B------:R-:W-:Y:S01]  /*b080*/  FFMA.FTZ R7, R2, UR17, R7 ;  /* 0x0000001102077c23 */ /* 0x000fe20008010007 */
[----:B------:R-:W-:Y:S01]  /*b090*/  I2FP.F32.S32 R2, R186 ;  /* 0x000000ba00027245 */ /* 0x000fe20000201400 */
[----:B------:R-:W-:Y:S02]  /*b0a0*/  VIADD R86, R0, 0x10 ;  /* 0x0000001000567836 */ /* 0x000fe40000000000 */
[C---:B------:R-:W-:Y:S03]  /*b0b0*/  FFMA.FTZ R8, R187.reuse, UR17, R8 ;  /* 0x00000011bb087c23 */ /* 0x040fe60008010008 */
[----:B------:R-:W-:Y:S01]  /*b0c0*/  FFMA.FTZ R10, R187, UR17, R10 ;  /* 0x00000011bb0a7c23 */ /* 0x000fe2000801000a */
[C---:B------:R-:W-:Y:S03]  /*b0d0*/  HMMA.16816.F32.BF16 R24, R88.reuse, R98, R24 ;  /* 0x000000625818723c */ /* 0x040fe60000041818 */
[----:B------:R-:W-:Y:S01]  /*b0e0*/  I2FP.F32.S32 R187, R86 ;  /* 0x0000005600bb7245 */ /* 0x000fe20000201400 */
[C---:B------:R-:W-:Y:S01]  /*b0f0*/  FFMA.FTZ R9, R2.reuse, UR17, R9 ;  /* 0x0000001102097c23 */ /* 0x040fe20008010009 */
[----:B------:R-:W-:Y:S01]  /*b100*/  I2FP.F32.S32 R86, R188 ;  /* 0x000000bc00567245 */ /* 0x000fe20000201400 */
[----:B------:R-:W-:Y:S01]  /*b110*/  FFMA.FTZ R11, R2, UR17, R11 ;  /* 0x00000011020b7c23 */ /* 0x000fe2000801000b */
[C---:B------:R-:W-:Y:S04]  /*b120*/  VIADD R186, R0.reuse, 0x18 ;  /* 0x0000001800ba7836 */ /* 0x040fe80000000000 */
[C---:B------:R-:W-:Y:S01]  /*b130*/  FFMA.FTZ R12, R187.reuse, UR17, R12 ;  /* 0x00000011bb0c7c23 */ /* 0x040fe2000801000c */
[----:B------:R-:W-:Y:S02]  /*b140*/  VIADD R2, R0, 0x19 ;  /* 0x0000001900027836 */ /* 0x000fe40000000000 */
[----:B------:R-:W-:Y:S01]  /*b150*/  FFMA.FTZ R14, R187, UR17, R14 ;  /* 0x00000011bb0e7c23 */ /* 0x000fe2000801000e */
[----:B------:R-:W-:Y:S01]  /*b160*/  I2FP.F32.S32 R187, R186 ;  /* 0x000000ba00bb7245 */ /* 0x000fe20000201400 */
[C---:B------:R-:W-:Y:S01]  /*b170*/  FFMA.FTZ R13, R86.reuse, UR17, R13 ;  /* 0x00000011560d7c23 */ /* 0x040fe2000801000d */
[----:B------:R-:W-:Y:S01]  /*b180*/  FFMA.FTZ R15, R86, UR17, R15 ;  /* 0x00000011560f7c23 */ /* 0x000fe2000801000f */
[----:B------:R-:W-:Y:S01]  /*b190*/  I2FP.F32.S32 R186, R2 ;  /* 0x0000000200ba7245 */ /* 0x000fe20000201400 */
[----:B------:R-:W-:Y:S01]  /*b1a0*/  VIADD R86, R0, 0x21 ;  /* 0x0000002100567836 */ /* 0x000fe20000000000 */
[----:B------:R-:W-:Y:S01]  /*b1b0*/  FMNMX.FTZ R2, R4, R85, !PT ;  /* 0x0000005504027209 */ /* 0x000fe20007810000 */
[C---:B-1----:R-:W-:Y:S03]  /*b1c0*/  HMMA.16816.F32.BF16 R28, R88.reuse, R92, R28 ;  /* 0x0000005c581c723c */ /* 0x042fe6000004181c */
[----:B------:R-:W-:Y:S01]  /*b1d0*/  FMNMX.FTZ R189, R5, R2, !PT ;  /* 0x0000000205bd7209 */ /* 0x000fe20007810000 */
[C---:B------:R-:W-:Y:S01]  /*b1e0*/  FFMA.FTZ R17, R186.reuse, UR17, R17 ;  /* 0x00000011ba117c23 */ /* 0x040fe20008010011 */
[----:B------:R-:W-:Y:S01]  /*b1f0*/  I2FP.F32.S32 R86, R86 ;  /* 0x0000005600567245 */ /* 0x000fe20000201400 */
[----:B------:R-:W-:Y:S01]  /*b200*/  FFMA.FTZ R19, R186, UR17, R19 ;  /* 0x00000011ba137c23 */ /* 0x000fe20008010013 */
[----:B------:R-:W-:Y:S01]  /*b210*/  FMNMX.FTZ R186, R8, R189, !PT ;  /* 0x000000bd08ba7209 */ /* 0x000fe20007810000 */
[C---:B------:R-:W-:Y:S01]  /*b220*/  VIADD R188, R0.reuse, 0x20 ;  /* 0x0000002000bc7836 */ /* 0x040fe20000000000 */
[----:B------:R-:W-:Y:S03]  /*b230*/  HMMA.16816.F32.BF16 R32, R88, R94, R32 ;  /* 0x0000005e5820723c */ /* 0x000fe60000041820 */
[----:B------:R-:W-:Y:S01]  /*b240*/  FMNMX.FTZ R191, R9, R186, !PT ;  /* 0x000000ba09bf7209 */ /* 0x000fe20007810000 */
[----:B------:R-:W-:Y:S02]  /*b250*/  VIADD R2, R0, 0x28 ;  /* 0x0000002800027836 */ /* 0x000fe40000000000 */
[C---:B------:R-:W-:Y:S01]  /*b260*/  FFMA.FTZ R16, R187.reuse, UR17, R16 ;  /* 0x00000011bb107c23 */ /* 0x040fe20008010010 */
[----:B------:R-:W-:Y:S01]  /*b270*/  FFMA.FTZ R18, R187, UR17, R18 ;  /* 0x00000011bb127c23 */ /* 0x000fe20008010012 */
[----:B------:R-:W-:Y:S03]  /*b280*/  I2FP.F32.S32 R187, R188 ;  /* 0x000000bc00bb7245 */ /* 0x000fe60000201400 */
        /* <DEDUP_REMOVED lines=10> */
[----:B------:R-:W-:Y:S02]  /*b330*/  VIADD R187, R0, 0x30 ;  /* 0x0000003000bb7836 */ /* 0x000fe40000000000 */
[C---:B------:R-:W-:Y:S01]  /*b340*/  FFMA.FTZ R24, R189.reuse, UR17, R24 ;  /* 0x00000011bd187c23 */ /* 0x040fe20008010018 */
[----:B------:R-:W-:Y:S01]  /*b350*/  FFMA.FTZ R26, R189, UR17, R26 ;  /* 0x00000011bd1a7c23 */ /* 0x000fe2000801001a */
[----:B------:R-:W-:Y:S01]  /*b360*/  FMNMX.FTZ R189, R7, R2, !PT ;  /* 0x0000000207bd7209 */ /* 0x000fe20007810000 */
[----:B------:R-:W-:Y:S01]  /*b370*/  FFMA.FTZ R25, R86, UR17, R25 ;  /* 0x0000001156197c23 */ /* 0x000fe20008010019 */
[----:B------:R-:W-:Y:S01]  /*b380*/  FMNMX.FTZ R2, R16, R191, !PT ;  /* 0x000000bf10027209 */ /* 0x000fe20007810000 */
[----:B------:R-:W-:Y:S01]  /*b390*/  FFMA.FTZ R27, R86, UR17, R27 ;  /* 0x00000011561b7c23 */ /* 0x000fe2000801001b */
[----:B------:R-:W-:Y:S02]  /*b3a0*/  I2FP.F32.S32 R187, R187 ;  /* 0x000000bb00bb7245 */ /* 0x000fe40000201400 */
[----:B------:R-:W-:Y:S02]  /*b3b0*/  FMNMX.FTZ R86, R10, R189, !PT ;  /* 0x000000bd0a567209 */ /* 0x000fe40007810000 */
[----:B------:R-:W-:Y:S01]  /*b3c0*/  FMNMX.FTZ R189, R17, R2, !PT ;  /* 0x0000000211bd7209 */ /* 0x000fe20007810000 */
[C---:B------:R-:W-:Y:S01]  /*b3d0*/  FFMA.FTZ R28, R187.reuse, UR17, R28 ;  /* 0x00000011bb1c7c23 */ /* 0x040fe2000801001c */
[----:B------:R-:W-:Y:S01]  /*b3e0*/  FFMA.FTZ R30, R187, UR17, R30 ;  /* 0x00000011bb1e7c23 */ /* 0x000fe2000801001e */
[----:B------:R-:W-:Y:S02]  /*b3f0*/  FMNMX.FTZ R187, R11, R86, !PT ;  /* 0x000000560bbb7209 */ /* 0x000fe40007810000 */
[----:B------:R-:W-:Y:S02]  /*b400*/  FMNMX.FTZ R2, R20, R189, !PT ;  /* 0x000000bd14027209 */ /* 0x000fe40007810000 */
[----:B------:R-:W-:Y:S01]  /*b410*/  FMNMX.FTZ R86, R14, R187, !PT ;  /* 0x000000bb0e567209 */ /* 0x000fe20007810000 */
[C---:B------:R-:W-:Y:S01]  /*b420*/  VIADD R187, R0.reuse, 0x38 ;  /* 0x0000003800bb7836 */ /* 0x040fe20000000000 */
[----:B------:R-:W-:Y:S01]  /*b430*/  FMNMX.FTZ R191, R21, R2, !PT ;  /* 0x0000000215bf7209 */ /* 0x000fe20007810000 */
[C---:B------:R-:W-:Y:S01]  /*b440*/  VIADD R2, R0.reuse, 0x31 ;  /* 0x0000003100027836 */ /* 0x040fe20000000000 */
[----:B------:R-:W-:Y:S01]  /*b450*/  FMNMX.FTZ R189, R15, R86, !PT ;  /* 0x000000560fbd7209 */ /* 0x000fe20007810000 */
[----:B------:R-:W-:Y:S01]  /*b460*/  VIADD R0, R0, 0x39 ;  /* 0x0000003900007836 */ /* 0x000fe20000000000 */
[----:B------:R-:W-:Y:S02]  /*b470*/  FMNMX.FTZ R186, R24, R191, !PT ;  /* 0x000000bf18ba7209 */ /* 0x000fe40007810000 */
[----:B------:R-:W-:Y:S02]  /*b480*/  I2FP.F32.S32 R2, R2 ;  /* 0x0000000200027245 */ /* 0x000fe40000201400 */
[----:B------:R-:W-:Y:S02]  /*b490*/  FMNMX.FTZ R86, R18, R189, !PT ;  /* 0x000000bd12567209 */ /* 0x000fe40007810000 */
[----:B------:R-:W-:Y:S01]  /*b4a0*/  FMNMX.FTZ R191, R25, R186, !PT ;  /* 0x000000ba19bf7209 */ /* 0x000fe20007810000 */
[----:B------:R-:W-:Y:S01]  /*b4b0*/  FFMA.FTZ R29, R2, UR17, R29 ;  /* 0x00000011021d7c23 */ /* 0x000fe2000801001d */
        /* <DEDUP_REMOVED lines=8> */
[----:B------:R-:W-:Y:S02]  /*b540*/  FMNMX.FTZ R191, R23, R86, !PT ;  /* 0x0000005617bf7209 */ /* 0x000fe40007810000 */
[----:B------:R-:W-:Y:S02]  /*b550*/  FMNMX.FTZ R86, R32, R189, !PT ;  /* 0x000000bd20567209 */ /* 0x000fe40007810000 */
[----:B------:R-:W-:Y:S02]  /*b560*/  FMNMX.FTZ R186, R26, R191, !PT ;  /* 0x000000bf1aba7209 */ /* 0x000fe40007810000 */
[----:B------:R-:W-:Y:S01]  /*b570*/  FMNMX.FTZ R86, R33, R86, !PT ;  /* 0x0000005621567209 */ /* 0x000fe20007810000 */
[----:B------:R-:W-:Y:S06]  /*b580*/  @P0 BRA `(.L_x_1083) ;  /* 0xffffffec004c0947 */ /* 0x000fec000383ffff */
.L_x_1082:
[----:B-1----:R-:W-:Y:S01]  /*b590*/  FMNMX.FTZ R89, R27, R186, !PT ;  /* 0x000000ba1b597209 */ /* 0x002fe20007810000 */
[----:B------:R-:W-:Y:S01]  /*b5a0*/  FFMA.FTZ R31, R2, UR17, R31 ;  /* 0x00000011021f7c23 */ /* 0x000fe2000801001f */
[----:B------:R-:W-:Y:S01]  /*b5b0*/  LOP3.LUT R122, R177, UR36, R180, 0x96, !PT ;  /* 0x00000024b17a7c12 */ /* 0x000fe2000f8e96b4 */
[----:B------:R-:W-:Y:S01]  /*b5c0*/  IMAD.MOV.U32 R112, RZ, RZ, R84 ;  /* 0x000000ffff707224 */ /* 0x000fe200078e0054 */
[----:B------:R-:W-:Y:S01]  /*b5d0*/  FMNMX.FTZ R2, R30, R89, !PT ;  /* 0x000000591e027209 */ /* 0x000fe20007810000 */
[----:B------:R-:W-:Y:S01]  /*b5e0*/  FFMA.FTZ R34, R187, UR17, R34 ;  /* 0x00000011bb227c23 */ /* 0x000fe20008010022 */
[----:B------:R-:W1:Y:S01]  /*b5f0*/  SHFL.BFLY PT, R91, R86, 0x2, 0x1f ;  /* 0x0c401f00565b7f89 */ /* 0x000e6200000e0000 */
[----:B------:R-:W-:Y:S01]  /*b600*/  IMAD.MOV.U32 R113, RZ, RZ, R87 ;  /* 0x000000ffff717224 */ /* 0x000fe200078e0057 */
[----:B------:R-:W-:Y:S01]  /*b610*/  FMNMX.FTZ R89, R31, R2, !PT ;  /* 0x000000021f597209 */ /* 0x000fe20007810000 */
[----:B------:R-:W-:Y:S01]  /*b620*/  FFMA.FTZ R35, R0, UR17, R35 ;  /* 0x0000001100237c23 */ /* 0x000fe20008010023 */
[----:B------:R-:W-:Y:S01]  /*b630*/  IMAD.WIDE.U32 R122, R122, -0x326172a9, RZ ;  /* 0xcd9e8d577a7a7825 */ /* 0x000fe200078e00ff */
[----:B------:R-:W-:Y:S02]  /*b640*/  USHF.L.U32 UR38, UR15, 0x1, URZ ;  /* 0x000000010f267899 */ /* 0x000fe4000800063f */
[----:B------:R-:W-:Y:S02]  /*b650*/  FMNMX.FTZ R2, R34, R89, !PT ;  /* 0x0000005922027209 */ /* 0x000fe40007810000 */
[----:B------:R-:W-:Y:S02]  /*b660*/  ULOP3.LUT UR16, UR38, UR27, URZ, 0x3c, !UPT ;  /* 0x0000001b26107292 */ /* 0x000fe4000f8e3c3f */
[----:B------:R-:W-:Y:S04]  /*b670*/  FMNMX.FTZ R0, R35, R2, !PT ;  /* 0x0000000223007209 */ /* 0x000fe80007810000 */
[----:B------:R-:W-:Y:S01]  /*b680*/  LOP3.LUT R2, R181, UR16, RZ, 0x3c, !PT ;  /* 0x00000010b5027c12 */ /* 0x000fe2000f8e3cff */
[----:B------:R-:W2:Y:S01]  /*b690*/  SHFL.BFLY PT, R89, R0, 0x2, 0x1f ;  /* 0x0c401f0000597f89 */ /* 0x000ea200000e0000 */
[----:B------:R-:W-:Y:S03]  /*b6a0*/  UIADD3 UR16, UR38, 0x1, URZ ;  /* 0x0000000126107890 */ /* 0x000fe6000fffe03f */
[----:B------:R-:W-:Y:S01]  /*b6b0*/  IMAD.WIDE.U32 R202, R2, -0x326172a9, RZ ;  /* 0xcd9e8d5702ca7825 */ /* 0x000fe200078e00ff */
[----:B------:R-:W-:Y:S02]  /*b6c0*/  ULOP3.LUT UR16, UR16, UR27, URZ, 0x3c, !UPT ;  /* 0x0000001b10107292 */ /* 0x000fe4000f8e3c3f */
[----:B-1----:R-:W-:Y:S02]  /*b6d0*/  FMNMX.FTZ R91, R86, R91, !PT ;  /* 0x0000005b565b7209 */ /* 0x002fe40007810000 */
[----:B------:R-:W-:Y:S02]  /*b6e0*/  LOP3.LUT R2, R203, UR37, R178, 0x96, !PT ;  /* 0x00000025cb027c12 */ /* 0x000fe4000f8e96b2 */
[----:B------:R-:W-:Y:S01]  /*b6f0*/  LOP3.LUT R202, R123, UR35, R202, 0x96, !PT ;  /* 0x000000237bca7c12 */ /* 0x000fe2000f8e96ca */
[----:B------:R-:W1:Y:S02]  /*b700*/  SHFL.BFLY PT, R86, R91, 0x1, 0x1f ;  /* 0x0c201f005b567f89 */ /* 0x000e6400000e0000 */
[----:B------:R-:W-:Y:S04]  /*b710*/  IMAD.WIDE.U32 R190, R2, -0x2daee0ad, RZ ;  /* 0xd2511f5302be7825 */ /* 0x000fe800078e00ff */
[----:B------:R-:W-:Y:S01]  /*b720*/  IMAD.WIDE.U32 R202, R202, -0x2daee0ad, RZ ;  /* 0xd2511f53caca7825 */ /* 0x000fe200078e00ff */
[----:B------:R-:W-:Y:S02]  /*b730*/  LOP3.LUT R2, R191, UR34, R176, 0x96, !PT ;  /* 0x00000022bf027c12 */ /* 0x000fe4000f8e96b0 */
[----:B--2---:R-:W-:Y:S03]  /*b740*/  FMNMX.FTZ R89, R0, R89, !PT ;  /* 0x0000005900597209 */ /* 0x004fe60007810000 */
[----:B------:R-:W-:Y:S01]  /*b750*/  IMAD.WIDE.U32 R192, R2, -0x326172a9, RZ ;  /* 0xcd9e8d5702c07825 */ /* 0x000fe200078e00ff */
[----:B------:R-:W-:Y:S01]  /*b760*/  LOP3.LUT R190, R203, UR28, R190, 0x96, !PT ;  /* 0x0000001ccbbe7c12 */ /* 0x000fe2000f8e96be */
[----:B------:R-:W2:Y:S04]  /*b770*/  SHFL.BFLY PT, R0, R89, 0x1, 0x1f ;  /* 0x0c201f0059007f89 */ /* 0x000ea800000e0000 */
[----:B------:R-:W-:Y:S05]  /*b780*/  IMAD.WIDE.U32 R190, R190, -0x326172a9, RZ ;  /* 0xcd9e8d57bebe7825 */ /* 0x000fea00078e00ff */
[----:B------:R-:W-:Y:S02]  /*b790*/  LOP3.LUT R192, R191, UR25, R192, 0x96, !PT ;  /* 0x00000019bfc07c12 */ /* 0x000fe4000f8e96c0 */
[----:B-1----:R-:W-:Y:S02]  /*b7a0*/  FMNMX.FTZ R2, R91, R86, !PT ;  /* 0x000000565b027209 */ /* 0x002fe40007810000 */
[----:B------:R-:W-:Y:S01]  /*b7b0*/  LOP3.LUT R86, R193, UR33, R122, 0x96, !PT ;  /* 0x00000021c1567c12 */ /* 0x000fe2000f8e967a */
[----:B------:R-:W-:Y:S01]  /*b7c0*/  IMAD.WIDE.U32 R192, R192, -0x2daee0ad, RZ ;  /* 0xd2511f53c0c07825 */ /* 0x000fe200078e00ff */
[C---:B------:R-:W-:Y:S03]  /*b7d0*/  FSETP.NEU.FTZ.AND P0, PT, R2.reuse, -INF , PT ;  /* 0xff8000000200780b */ /* 0x040fe60003f1d000 */
[----:B------:R-:W-:Y:S01]  /*b7e0*/  FMUL.FTZ R106, R2, UR4 ;  /* 0x00000004026a7c20 */ /* 0x000fe20008410000 */
[----:B------:R-:W-:Y:S04]  /*b7f0*/  IMAD.WIDE.U32 R90, R86, -0x2daee0ad, RZ ;  /* 0xd2511f53565a7825 */ /* 0x000fe800078e00ff */
[----:B------:R-:W-:Y:S02]  /*b800*/  FSEL R106, R106, RZ, P0 ;  /* 0x000000ff6a6a7208 */ /* 0x000fe40000000000 */
[----:B------:R-:W-:Y:S02]  /*b810*/  LOP3.LUT R198, R193, UR20, R90, 0x96, !PT ;  /* 0x00000014c1c67c12 */ /* 0x000fe4000f8e965a */
[----:B------:R-:W-:Y:S01]  /*b820*/  LOP3.LUT R202, R91, UR24, R202, 0x96, !PT ;  /* 0x000000185bca7c12 */ /* 0x000fe2000f8e96ca */
[--C-:B------:R-:W-:Y:S01]  /*b830*/  FFMA.FTZ R187, R20, UR4, -R106.reuse ;  /* 0x0000000414bb7c23 */ /* 0x100fe2000801086a */
[----:B--2---:R-:W-:Y:S01]  /*b840*/  FMNMX.FTZ R0, R89, R0, !PT ;  /* 0x0000000059007209 */ /* 0x004fe20007810000 */
[--C-:B------:R-:W-:Y:S01]  /*b850*/  FFMA.FTZ R201, R4, UR4, -R106.reuse ;  /* 0x0000000404c97c23 */ /* 0x100fe2000801086a */
[--C-:B------:R-:W-:Y:S01]  /*b860*/  FFMA.FTZ R88, R5, UR4, -R106.reuse ;  /* 0x0000000405587c23 */ /* 0x100fe2000801086a */
[----:B------:R-:W-:Y:S01]  /*b870*/  IMAD.WIDE.U32 R198, R198, -0x326172a9, RZ ;  /* 0xcd9e8d57c6c67825 */ /* 0x000fe200078e00ff */
[C---:B------:R-:W-:Y:S03]  /*b880*/  FSETP.NEU.FTZ.AND P0, PT, R0.reuse, -INF , PT ;  /* 0xff8000000000780b */ /* 0x040fe60003f1d000 */
[----:B------:R-:W-:Y:S01]  /*b890*/  FMUL.FTZ R107, R0, UR4 ;  /* 0x00000004006b7c20 */ /* 0x000fe20008410000 */
[----:B------:R-:W-:Y:S01]  /*b8a0*/  IMAD.WIDE.U32 R202, R202, -0x326172a9, RZ ;  /* 0xcd9e8d57caca7825 */ /* 0x000fe200078e00ff */
[----:B------:R-:W-:Y:S01]  /*b8b0*/  LOP3.LUT R5, R198, 0xff, RZ, 0xc0, !PT ;  /* 0x000000ffc6057812 */ /* 0x000fe200078ec0ff */
[----:B------:R-:W-:Y:S02]  /*b8c0*/  MUFU.EX2 R201, R201 ;  /* 0x000000c900c97308 */ /* 0x000fe40000000800 */
[--C-:B------:R-:W-:Y:S01]  /*b8d0*/  FFMA.FTZ R186, R21, UR4, -R106.reuse ;  /* 0x0000000415ba7c23 */ /* 0x100fe2000801086a */
[----:B------:R-:W-:Y:S01]  /*b8e0*/  FSEL R107, R107, RZ, P0 ;  /* 0x000000ff6b6b7208 */ /* 0x000fe20000000000 */
[----:B------:R-:W-:Y:S01]  /*b8f0*/  FFMA.FTZ R194, R8, UR4, -R106 ;  /* 0x0000000408c27c23 */ /* 0x000fe2000801086a */
[----:B------:R-:W-:Y:S01]  /*b900*/  LOP3.LUT R4, R199, UR18, R202, 0x96, !PT ;  /* 0x00000012c7047c12 */ /* 0x000fe2000f8e96ca */
[----:B------:R-:W-:Y:S01]  /*b910*/  FFMA.FTZ R93, R9, UR4, -R106 ;  /* 0x00000004095d7c23 */ /* 0x000fe2000801086a */
[----:B------:R-:W-:Y:S01]  /*b920*/  ISETP.LE.U32.AND P2, PT, R5, UR12, PT ;  /* 0x0000000c05007c0c */ /* 0x000fe2000bf43070 */
[--C-:B------:R-:W-:Y:S01]  /*b930*/  FFMA.FTZ R118, R26, UR4, -R107.reuse ;  /* 0x000000041a767c23 */ /* 0x100fe2000801086b */
[C---:B------:R-:W-:Y:S01]  /*b940*/  LOP3.LUT R86, R4.reuse, 0xff, RZ, 0xc0, !PT ;  /* 0x000000ff04567812 */ /* 0x040fe200078ec0ff */
[----:B------:R-:W1:Y:S01]  /*b950*/  MUFU.EX2 R88, R88 ;  /* 0x0000005800587308 */ /* 0x000e620000000800 */
[----:B------:R-:W-:Y:S01]  /*b960*/  LOP3.LUT R5, R4, 0xffff, RZ, 0xc0, !PT ;  /* 0x0000ffff04057812 */ /* 0x000fe200078ec0ff */
[--C-:B------:R-:W-:Y:S01]  /*b970*/  FFMA.FTZ R196, R6, UR4, -R107.reuse ;  /* 0x0000000406c47c23 */ /* 0x100fe2000801086b */
[----:B------:R-:W-:Y:S01]  /*b980*/  SHF.R.U32.HI R6, RZ, 0x18, R198 ;  /* 0x00000018ff067819 */ /* 0x000fe200000116c6 */
[--C-:B------:R-:W-:Y:S01]  /*b990*/  FFMA.FTZ R120, R23, UR4, -R107.reuse ;  /* 0x0000000417787c23 */ /* 0x100fe2000801086b */
[----:B------:R-:W-:Y:S01]  /*b9a0*/  ISETP.LE.U32.AND P6, PT, R86, UR12, PT ;  /* 0x0000000c56007c0c */ /* 0x000fe2000bfc3070 */
[----:B------:R-:W-:Y:S01]  /*b9b0*/  FFMA.FTZ R92, R11, UR4, -R107 ;  /* 0x000000040b5c7c23 */ /* 0x000fe2000801086b */
[----:B------:R-:W-:Y:S01]  /*b9c0*/  SHF.R.U32.HI R5, RZ, 0x8, R5 ;  /* 0x00000008ff057819 */ /* 0x000fe20000011605 */
[--C-:B------:R-:W-:Y:S01]  /*b9d0*/  FFMA.FTZ R94, R7, UR4, -R107.reuse ;  /* 0x00000004075e7c23 */ /* 0x100fe2000801086b */
[----:B------:R-:W-:Y:S01]  /*b9e0*/  ISETP.LE.U32.AND P1, PT, R6, UR12, PT ;  /* 0x0000000c06007c0c */ /* 0x000fe2000bf23070 */
[----:B------:R-:W-:Y:S01]  /*b9f0*/  MUFU.EX2 R196, R196 ;  /* 0x000000c400c47308 */ /* 0x000fe20000000800 */
[----:B------:R-:W-:Y:S01]  /*ba00*/  SHF.R.U32.HI R6, RZ, 0x18, R4 ;  /* 0x00000018ff067819 */ /* 0x000fe20000011604 */
[--C-:B------:R-:W-:Y:S01]  /*ba10*/  FFMA.FTZ R189, R12, UR4, -R106.reuse ;  /* 0x000000040cbd7c23 */ /* 0x100fe2000801086a */
[----:B------:R-:W-:Y:S01]  /*ba20*/  LOP3.LUT R5, R5, 0xffff, RZ, 0xc0, !PT ;  /* 0x0000ffff05057812 */ /* 0x000fe200078ec0ff */
[----:B------:R-:W-:Y:S01]  /*ba30*/  FFMA.FTZ R188, R13, UR4, -R106 ;  /* 0x000000040dbc7c23 */ /* 0x000fe2000801086a */
[----:B------:R-:W-:Y:S01]  /*ba40*/  SHF.R.U32.HI R4, RZ, 0x10, R4 ;  /* 0x00000010ff047819 */ /* 0x000fe20000011604 */
[--C-:B------:R-:W-:Y:S01]  /*ba50*/  FFMA.FTZ R197, R18, UR4, -R107.reuse ;  /* 0x0000000412c57c23 */ /* 0x100fe2000801086b */
[----:B-1----:R-:W-:Y:S03]  /*ba60*/  F2FP.BF16.F32.PACK_AB R105, R88, R201 ;  /* 0x000000c95869723e */ /* 0x002fe600000010ff */
[----:B------:R-:W1:Y:S01]  /*ba70*/  MUFU.EX2 R94, R94 ;  /* 0x0000005e005e7308 */ /* 0x000e620000000800 */
[----:B------:R-:W-:Y:S01]  /*ba80*/  ISETP.LE.U32.AND P5, PT, R5, UR12, PT ;  /* 0x0000000c05007c0c */ /* 0x000fe2000bfa3070 */
[----:B------:R-:W-:Y:S01]  /*ba90*/  FFMA.FTZ R195, R19, UR4, -R107 ;  /* 0x0000000413c37c23 */ /* 0x000fe2000801086b */
[----:B------:R-:W-:Y:S01]  /*baa0*/  LOP3.LUT R5, R4, 0xff, RZ, 0xc0, !PT ;  /* 0x000000ff04057812 */ /* 0x000fe200078ec0ff */
[----:B------:R-:W-:Y:S01]  /*bab0*/  @!P6 HFMA2.BF16_V2 R161, -RZ.H0_H0, RZ.H0_H0, -R105.H0_H0 ;  /* 0x200000ffffa1e231 */ /* 0x000fe20000340969 */
[----:B------:R-:W-:Y:S01]  /*bac0*/  SHF.R.U32.HI R4, RZ, 0x10, R198 ;  /* 0x00000010ff047819 */ /* 0x000fe200000116c6 */
[----:B------:R-:W-:Y:S01]  /*bad0*/  FFMA.FTZ R89, R16, UR4, -R106 ;  /* 0x0000000410597c23 */ /* 0x000fe2000801086a */
[----:B------:R-:W-:Y:S03]  /*bae0*/  PRMT R96, R105, 0x7632, R96 ;  /* 0x0000763269607816 */ /* 0x000fe60000000060 */
[----:B------:R-:W-:Y:S01]  /*baf0*/  MUFU.EX2 R194, R194 ;  /* 0x000000c200c27308 */ /* 0x000fe20000000800 */
[----:B------:R-:W-:Y:S01]  /*bb00*/  IADD3 R114, P0, R112, UR30, RZ ;  /* 0x0000001e70727c10 */ /* 0x000fe2000ff1e0ff */
[--C-:B------:R-:W-:Y:S01]  /*bb10*/  FFMA.FTZ R200, R17, UR4, -R106.reuse ;  /* 0x0000000411c87c23 */ /* 0x100fe2000801086a */
[----:B------:R-:W-:Y:S01]  /*bb20*/  LOP3.LUT R4, R4, 0xff, RZ, 0xc0, !PT ;  /* 0x000000ff04047812 */ /* 0x000fe200078ec0ff */
[----:B------:R-:W-:Y:S01]  /*bb30*/  FFMA.FTZ R119, R24, UR4, -R106 ;  /* 0x0000000418777c23 */ /* 0x000fe2000801086a */
[----:B------:R-:W-:Y:S01]  /*bb40*/  IADD3.X R115, R113, UR29, RZ, P0, !PT ;  /* 0x0000001d71737c10 */ /* 0x000fe200087fe4ff */
[----:B------:R-:W-:Y:S01]  /*bb50*/  @!P5 HFMA2.BF16_V2 R160, -RZ.H0_H0, RZ.H0_H0, -R96.H0_H0 ;  /* 0x200000ffffa0d231 */ /* 0x000fe20000340960 */
[----:B------:R-:W-:Y:S03]  /*bb60*/  PRMT R103, R105, 0x5410, R96 ;  /* 0x0000541069677816 */ /* 0x000fe60000000060 */
[----:B------:R-:W2:Y:S01]  /*bb70*/  MUFU.EX2 R93, R93 ;  /* 0x0000005d005d7308 */ /* 0x000ea20000000800 */
[----:B------:R-:W-:Y:S01]  /*bb80*/  ISETP.LE.U32.AND P0, PT, R5, UR12, PT ;  /* 0x0000000c05007c0c */ /* 0x000fe2000bf03070 */
[--C-:B------:R-:W-:Y:S01]  /*bb90*/  FFMA.FTZ R116, R25, UR4, -R106.reuse ;  /* 0x0000000419747c23 */ /* 0x100fe2000801086a */
[----:B------:R-:W-:Y:S01]  /*bba0*/  @!P6 PRMT R105, R161, 0x5410, RZ ;  /* 0x00005410a169e816 */ /* 0x000fe200000000ff */
[--C-:B------:R-:W-:Y:S01]  /*bbb0*/  FFMA.FTZ R111, R28, UR4, -R106.reuse ;  /* 0x000000041c6f7c23 */ /* 0x100fe2000801086a */
[----:B------:R-:W-:Y:S01]  /*bbc0*/  ISETP.LE.U32.AND P6, PT, R4, UR12, PT ;  /* 0x0000000c04007c0c */ /* 0x000fe2000bfc3070 */
[----:B------:R-:W-:Y:S01]  /*bbd0*/  FFMA.FTZ R110, R29, UR4, -R106 ;  /* 0x000000041d6e7c23 */ /* 0x000fe2000801086a */
[----:B------:R-:W-:Y:S01]  /*bbe0*/  LOP3.LUT R4, R198, 0xffff, RZ, 0xc0, !PT ;  /* 0x0000ffffc6047812 */ /* 0x000fe200078ec0ff */
[----:B------:R-:W-:Y:S01]  /*bbf0*/  STG.E.U16 desc[UR22][R112.64], R105 ;  /* 0x0000006970007986 */ /* 0x000fe2000c101516 */
[----:B------:R-:W-:Y:S01]  /*bc00*/  LOP3.LUT R190, R203, UR21, R190, 0x96, !PT ;  /* 0x00000015cbbe7c12 */ /* 0x000fe2000f8e96be */
[----:B------:R-:W-:Y:S01]  /*bc10*/  MUFU.EX2 R92, R92 ;  /* 0x0000005c005c7308 */ /* 0x000fe20000000800 */
[----:B------:R-:W-:Y:S01]  /*bc20*/  SHF.R.U32.HI R4, RZ, 0x8, R4 ;  /* 0x00000008ff047819 */ /* 0x000fe20000011604 */
[--C-:B------:R-:W-:Y:S01]  /*bc30*/  FFMA.FTZ R108, R32, UR4, -R106.reuse ;  /* 0x00000004206c7c23 */ /* 0x100fe2000801086a */
[----:B-1----:R-:W-:Y:S01]  /*bc40*/  F2FP.BF16.F32.PACK_AB R100, R94, R196 ;  /* 0x000000c45e64723e */ /* 0x002fe200000010ff */
[----:B------:R-:W-:Y:S01]  /*bc50*/  IMAD.WIDE.U32 R190, R190, -0x2daee0ad, RZ ;  /* 0xd2511f53bebe7825 */ /* 0x000fe200078e00ff */
[----:B------:R-:W-:Y:S02]  /*bc60*/  ISETP.LE.U32.AND P3, PT, R6, UR12, PT ;  /* 0x0000000c06007c0c */ /* 0x000fe4000bf63070 */
[----:B------:R-:W-:Y:S01]  /*bc70*/  LOP3.LUT R4, R4, 0xffff, RZ, 0xc0, !PT ;  /* 0x0000ffff04047812 */ /* 0x000fe200078ec0ff */
[----:B------:R-:W-:Y:S01]  /*bc80*/  @!P0 HFMA2.BF16_V2 R159, -RZ.H0_H0, RZ.H0_H0, -R100.H0_H0 ;  /* 0x200000ffff9f8231 */ /* 0x000fe20000340964 */
[----:B------:R-:W-:Y:S01]  /*bc90*/  PRMT R99, R100, 0x7632, R99 ;  /* 0x0000763264637816 */ /* 0x000fe20000000063 */
[----:B------:R-:W-:Y:S01]  /*bca0*/  MUFU.EX2 R189, R189 ;  /* 0x000000bd00bd7308 */ /* 0x000fe20000000800 */
[----:B------:R-:W-:Y:S01]  /*bcb0*/  @!P5 PRMT R96, R160, 0x5410, RZ ;  /* 0x00005410a060d816 */ /* 0x000fe200000000ff */
[----:B------:R-:W-:Y:S01]  /*bcc0*/  FFMA.FTZ R193, R10, UR4, -R107 ;  /* 0x000000040ac17c23 */ /* 0x000fe2000801086b */
[----:B------:R-:W-:Y:S01]  /*bcd0*/  ISETP.LE.U32.AND P5, PT, R4, UR12, PT ;  /* 0x0000000c04007c0c */ /* 0x000fe2000bfa3070 */
[----:B------:R-:W-:Y:S01]  /*bce0*/  FFMA.FTZ R106, R33, UR4, -R106 ;  /* 0x00000004216a7c23 */ /* 0x000fe2000801086a */
[----:B------:R-:W-:Y:S01]  /*bcf0*/  LOP3.LUT R4, R190, 0xff, RZ, 0xc0, !PT ;  /* 0x000000ffbe047812 */ /* 0x000fe200078ec0ff */
[----:B------:R-:W-:Y:S01]  /*bd00*/  STG.E.U16 desc[UR22][R112.64+0x2], R96 ;  /* 0x0000026070007986 */ /* 0x000fe2000c101516 */
[----:B------:R-:W-:Y:S01]  /*bd10*/  PRMT R102, R100, 0x5410, R99 ;  /* 0x0000541064667816 */ /* 0x000fe20000000063 */
[----:B------:R-:W-:Y:S01]  /*bd20*/  @!P3 HFMA2.BF16_V2 R158, -RZ.H0_H0, RZ.H0_H0, -R99.H0_H0 ;  /* 0x200000ffff9eb231 */ /* 0x000fe20000340963 */
[----:B------:R-:W-:Y:S01]  /*bd30*/  @!P0 PRMT R100, R159, 0x5410, RZ ;  /* 0x000054109f648816 */ /* 0x000fe200000000ff */
[----:B------:R-:W1:Y:S01]  /*bd40*/  MUFU.EX2 R193, R193 ;  /* 0x000000c100c17308 */ /* 0x000e620000000800 */
[----:B------:R-:W-:Y:S01]  /*bd50*/  ISETP.LE.U32.AND P0, PT, R4, UR12, PT ;  /* 0x0000000c04007c0c */ /* 0x000fe2000bf03070 */
[--C-:B------:R-:W-:Y:S01]  /*bd60*/  FFMA.FTZ R14, R14, UR4, -R107.reuse ;  /* 0x000000040e0e7c23 */ /* 0x100fe2000801086b */
[----:B------:R-:W-:Y:S01]  /*bd70*/  LOP3.LUT R4, R191, UR19, R192, 0x96, !PT ;  /* 0x00000013bf047c12 */ /* 0x000fe2000f8e96c0 */
[----:B------:R-:W-:Y:S01]  /*bd80*/  STG.E.U16 desc[UR22][R114.64], R100 ;  /* 0x0000006472007986 */ /* 0x000fe2000c101516 */
[----:B--2---:R-:W-:Y:S01]  /*bd90*/  F2FP.BF16.F32.PACK_AB R101, R93, R194 ;  /* 0x000000c25d65723e */ /* 0x004fe200000010ff */
[--C-:B------:R-:W-:Y:S01]  /*bda0*/  FFMA.FTZ R15, R15, UR4, -R107.reuse ;  /* 0x000000040f0f7c23 */ /* 0x100fe2000801086b */
[----:B------:R-:W-:Y:S03]  /*bdb0*/  LOP3.LUT R5, R4, 0xff, RZ, 0xc0, !PT ;  /* 0x000000ff04057812 */ /* 0x000fe600078ec0ff */
[----:B------:R-:W2:Y:S01]  /*bdc0*/  MUFU.EX2 R188, R188 ;  /* 0x000000bc00bc7308 */ /* 0x000ea20000000800 */
[----:B------:R-:W-:Y:S01]  /*bdd0*/  @!P3 PRMT R99, R158, 0x5410, RZ ;  /* 0x000054109e63b816 */ /* 0x000fe200000000ff */
[----:B------:R-:W-:Y:S01]  /*bde0*/  @!P2 HFMA2.BF16_V2 R157, -RZ.H0_H0, RZ.H0_H0, -R101.H0_H0 ;  /* 0x200000ffff9da231 */ /* 0x000fe20000340965 */
[----:B------:R-:W-:Y:S01]  /*bdf0*/  ISETP.LE.U32.AND P3, PT, R5, UR12, PT ;  /* 0x0000000c05007c0c */ /* 0x000fe2000bf63070 */
[--C-:B------:R-:W-:Y:S01]  /*be00*/  FFMA.FTZ R121, R22, UR4, -R107.reuse ;  /* 0x0000000416797c23 */ /* 0x100fe2000801086b */
[----:B------:R-:W-:Y:S01]  /*be10*/  LOP3.LUT R5, R4, 0xffff, RZ, 0xc0, !PT ;  /* 0x0000ffff04057812 */ /* 0x000fe200078ec0ff */
[----:B------:R-:W-:Y:S01]  /*be20*/  STG.E.U16 desc[UR22][R114.64+0x2], R99 ;  /* 0x0000026372007986 */ /* 0x000fe2000c101516 */
[----:B------:R-:W-:Y:S01]  /*be30*/  PRMT R90, R101, 0x7632, R90 ;  /* 0x00007632655a7816 */ /* 0x000fe2000000005a */
[----:B------:R-:W-:Y:S01]  /*be40*/  FFMA.FTZ R117, R27, UR4, -R107 ;  /* 0x000000041b757c23 */ /* 0x000fe2000801086b */
[----:B------:R-:W-:Y:S01]  /*be50*/  SHF.R.U32.HI R5, RZ, 0x8, R5 ;  /* 0x00000008ff057819 */ /* 0x000fe20000011605 */
[--C-:B------:R-:W-:Y:S01]  /*be60*/  FFMA.FTZ R109, R30, UR4, -R107.reuse ;  /* 0x000000041e6d7c23 */ /* 0x100fe2000801086b */
[----:B-1----:R-:W-:Y:S01]  /*be70*/  F2FP.BF16.F32.PACK_AB R91, R92, R193 ;  /* 0x000000c15c5b723e */ /* 0x002fe200000010ff */
[----:B------:R-:W-:Y:S01]  /*be80*/  @!P5 HFMA2.BF16_V2 R156, -RZ.H0_H0, RZ.H0_H0, -R90.H0_H0 ;  /* 0x200000ffff9cd231 */ /* 0x000fe2000034095a */
[----:B------:R-:W-:Y:S01]  /*be90*/  LOP3.LUT R5, R5, 0xffff, RZ, 0xc0, !PT ;  /* 0x0000ffff05057812 */ /* 0x000fe200078ec0ff */
[----:B------:R-:W-:Y:S01]  /*bea0*/  MUFU.EX2 R117, R117 ;  /* 0x0000007500757308 */ /* 0x000fe20000000800 */
[----:B------:R-:W-:Y:S01]  /*beb0*/  SHF.R.U32.HI R6, RZ, 0x18, R4 ;  /* 0x00000018ff067819 */ /* 0x000fe20000011604 */
[----:B------:R-:W-:Y:S01]  /*bec0*/  @!P6 HFMA2.BF16_V2 R155, -RZ.H0_H0, RZ.H0_H0, -R91.H0_H0 ;  /* 0x200000ffff9be231 */ /* 0x000fe2000034095b */
[----:B------:R-:W-:Y:S01]  /*bed0*/  PRMT R98, R101, 0x5410, R90 ;  /* 0x0000541065627816 */ /* 0x000fe2000000005a */
[----:B------:R-:W-:Y:S01]  /*bee0*/  FFMA.FTZ R104, R31, UR4, -R107 ;  /* 0x000000041f687c23 */ /* 0x000fe2000801086b */
[----:B------:R-:W-:Y:S02]  /*bef0*/  @!P5 PRMT R90, R156, 0x5410, RZ ;  /* 0x000054109c5ad816 */ /* 0x000fe400000000ff */
[----:B------:R-:W-:Y:S03]  /*bf00*/  PRMT R86, R91, 0x7632, R86 ;  /* 0x000076325b567816 */ /* 0x000fe60000000056 */
[----:B------:R-:W-:Y:S01]  /*bf10*/  MUFU.EX2 R119, R119 ;  /* 0x0000007700777308 */ /* 0x000fe20000000800 */
[----:B------:R-:W-:Y:S01]  /*bf20*/  @!P2 PRMT R101, R157, 0x5410, RZ ;  /* 0x000054109d65a816 */ /* 0x000fe200000000ff */
[----:B------:R1:W-:Y:S01]  /*bf30*/  STG.E.U16 desc[UR22][R112.64+0x12], R90 ;  /* 0x0000125a70007986 */ /* 0x0003e2000c101516 */
[----:B------:R-:W-:Y:S01]  /*bf40*/  ISETP.LE.U32.AND P5, PT, R5, UR12, PT ;  /* 0x0000000c05007c0c */ /* 0x000fe2000bfa3070 */
[----:B------:R-:W-:Y:S01]  /*bf50*/  @!P1 HFMA2.BF16_V2 R154, -RZ.H0_H0, RZ.H0_H0, -R86.H0_H0 ;  /* 0x200000ffff9a9231 */ /* 0x000fe20000340956 */
[----:B------:R-:W-:Y:S01]  /*bf60*/  ISETP.LE.U32.AND P2, PT, R6, UR12, PT ;  /* 0x0000000c06007c0c */ /* 0x000fe2000bf43070 */
[----:B------:R-:W-:Y:S01]  /*bf70*/  STG.E.U16 desc[UR22][R112.64+0x10], R101 ;  /* 0x0000106570007986 */ /* 0x000fe2000c101516 */
[----:B------:R-:W-:Y:S03]  /*bf80*/  SHF.R.U32.HI R5, RZ, 0x10, R190 ;  /* 0x00000010ff057819 */ /* 0x000fe600000116be */
[----:B------:R-:W3:Y:S01]  /*bf90*/  MUFU.EX2 R116, R116 ;  /* 0x0000007400747308 */ /* 0x000ee20000000800 */
[----:B------:R-:W-:Y:S02]  /*bfa0*/  SHF.R.U32.HI R6, RZ, 0x10, R4 ;  /* 0x00000010ff067819 */ /* 0x000fe40000011604 */
[----:B------:R-:W-:Y:S02]  /*bfb0*/  LOP3.LUT R4, R5, 0xff, RZ, 0xc0, !PT ;  /* 0x000000ff05047812 */ /* 0x000fe400078ec0ff */
[----:B--2---:R-:W-:Y:S02]  /*bfc0*/  F2FP.BF16.F32.PACK_AB R87, R188, R189 ;  /* 0x000000bdbc57723e */ /* 0x004fe400000010ff */
[----:B------:R-:W-:Y:S03]  /*bfd0*/  LOP3.LUT R5, R6, 0xff, RZ, 0xc0, !PT ;  /* 0x000000ff06057812 */ /* 0x000fe600078ec0ff */
[----:B------:R-:W-:Y:S01]  /*bfe0*/  MUFU.EX2 R111, R111 ;  /* 0x0000006f006f7308 */ /* 0x000fe20000000800 */
[----:B------:R-:W-:Y:S01]  /*bff0*/  PRMT R95, R91, 0x5410, R86 ;  /* 0x000054105b5f7816 */ /* 0x000fe20000000056 */
[----:B------:R-:W-:Y:S01]  /*c000*/  @!P3 HFMA2.BF16_V2 R153, -RZ.H0_H0, RZ.H0_H0, -R87.H0_H0 ;  /* 0x200000ffff99b231 */ /* 0x000fe20000340957 */
[----:B------:R-:W-:Y:S02]  /*c010*/  @!P1 PRMT R86, R154, 0x5410, RZ ;  /* 0x000054109a569816 */ /* 0x000fe400000000ff */
[----:B------:R-:W-:Y:S02]  /*c020*/  ISETP.LE.U32.AND P1, PT, R5, UR12, PT ;  /* 0x0000000c05007c0c */ /* 0x000fe4000bf23070 */
[----:B------:R-:W-:Y:S01]  /*c030*/  @!P6 PRMT R91, R155, 0x5410, RZ ;  /* 0x000054109b5be816 */ /* 0x000fe200000000ff */
[----:B------:R-:W-:Y:S01]  /*c040*/  STG.E.U16 desc[UR22][R114.64+0x12], R86 ;  /* 0x0000125672007986 */ /* 0x000fe2000c101516 */
[C---:B------:R-:W-:Y:S02]  /*c050*/  PRMT R84, R87.reuse, 0x7632, R84 ;  /* 0x0000763257547816 */ /* 0x040fe40000000054 */
[----:B------:R-:W-:Y:S01]  /*c060*/  LOP3.LUT R5, R190, 0xffff, RZ, 0xc0, !PT ;  /* 0x0000ffffbe057812 */ /* 0x000fe200078ec0ff */
[----:B------:R-:W-:Y:S01]  /*c070*/  STG.E.U16 desc[UR22][R114.64+0x10], R91 ;  /* 0x0000105b72007986 */ /* 0x000fe2000c101516 */
[----:B------:R-:W-:Y:S01]  /*c080*/  ISETP.LE.U32.AND P6, PT, R4, UR12, PT ;  /* 0x0000000c04007c0c */ /* 0x000fe2000bfc3070 */
[----:B-1----:R-:W-:Y:S01]  /*c090*/  MUFU.EX2 R90, R118 ;  /* 0x00000076005a7308 */ /* 0x002fe20000000800 */
[----:B------:R-:W-:Y:S01]  /*c0a0*/  SHF.R.U32.HI R4, RZ, 0x18, R190 ;  /* 0x00000018ff047819 */ /* 0x000fe200000116be */
[----:B------:R-:W-:Y:S01]  /*c0b0*/  @!P5 HFMA2.BF16_V2 R151, -RZ.H0_H0, RZ.H0_H0, -R84.H0_H0 ;  /* 0x200000ffff97d231 */ /* 0x000fe20000340954 */
[----:B------:R-:W-:Y:S02]  /*c0c0*/  PRMT R97, R87, 0x5410, R84 ;  /* 0x0000541057617816 */ /* 0x000fe40000000054 */
[----:B------:R-:W-:Y:S02]  /*c0d0*/  SHF.R.U32.HI R5, RZ, 0x8, R5 ;  /* 0x00000008ff057819 */ /* 0x000fe40000011605 */
[----:B------:R-:W-:Y:S03]  /*c0e0*/  @!P3 PRMT R87, R153, 0x5410, RZ ;  /* 0x000054109957b816 */ /* 0x000fe600000000ff */
[----:B------:R-:W-:Y:S01]  /*c0f0*/  MUFU.EX2 R118, R110 ;  /* 0x0000006e00767308 */ /* 0x000fe20000000800 */
[----:B------:R-:W-:Y:S01]  /*c100*/  ISETP.LE.U32.AND P3, PT, R4, UR12, PT ;  /* 0x0000000c04007c0c */ /* 0x000fe2000bf63070 */
[----:B------:R-:W-:Y:S01]  /*c110*/  FADD.FTZ R4, -R2, R85 ;  /* 0x0000005502047221 */ /* 0x000fe20000010100 */
[----:B------:R-:W-:Y:S01]  /*c120*/  LOP3.LUT R7, R181, UR16, RZ, 0x3c, !PT ;  /* 0x00000010b5077c12 */ /* 0x000fe2000f8e3cff */
[----:B------:R-:W-:Y:S01]  /*c130*/  STG.E.U16 desc[UR22][R112.64+0x20], R87 ;  /* 0x0000205770007986 */ /* 0x000fe2000c101516 */
[----:B------:R-:W-:Y:S01]  /*c140*/  LOP3.LUT R5, R5, 0xffff, RZ, 0xc0, !PT ;  /* 0x0000ffff05057812 */ /* 0x000fe200078ec0ff */
[--C-:B------:R-:W-:Y:S01]  /*c150*/  FFMA.FTZ R85, R34, UR4, -R107.reuse ;  /* 0x0000000422557c23 */ /* 0x100fe2000801086b */
[----:B------:R-:W-:Y:S01]  /*c160*/  @!P5 PRMT R84, R151, 0x5410, RZ ;  /* 0x000054109754d816 */ /* 0x000fe200000000ff */
[----:B------:R-:W-:Y:S01]  /*c170*/  FMUL.FTZ R6, R4, UR4 ;  /* 0x0000000404067c20 */ /* 0x000fe20008410000 */
[----:B------:R-:W-:Y:S01]  /*c180*/  ISETP.LE.U32.AND P5, PT, R5, UR12, PT ;  /* 0x0000000c05007c0c */ /* 0x000fe2000bfa3070 */
[----:B------:R-:W-:Y:S01]  /*c190*/  IMAD.WIDE.U32 R4, R7, -0x326172a9, RZ ;  /* 0xcd9e8d5707047825 */ /* 0x000fe200078e00ff */
[----:B------:R-:W-:Y:S01]  /*c1a0*/  LOP3.LUT R202, R199, UR18, R202, 0x96, !PT ;  /* 0x00000012c7ca7c12 */ /* 0x000fe2000f8e96ca */
[----:B------:R-:W-:Y:S01]  /*c1b0*/  STG.E.U16 desc[UR22][R112.64+0x22], R84 ;  /* 0x0000225470007986 */ /* 0x000fe2000c101516 */
[----:B---3--:R-:W-:Y:S01]  /*c1c0*/  F2FP.BF16.F32.PACK_AB R100, R116, R119 ;  /* 0x000000777464723e */ /* 0x008fe200000010ff */
[----:B------:R-:W1:Y:S01]  /*c1d0*/  MUFU.EX2 R6, R6 ;  /* 0x0000000600067308 */ /* 0x000e620000000800 */
[----:B------:R-:W-:Y:S01]  /*c1e0*/  LOP3.LUT R18, R5, UR37, R178, 0x96, !PT ;  /* 0x0000002505127c12 */ /* 0x000fe2000f8e96b2 */
[----:B------:R-:W-:Y:S01]  /*c1f0*/  FFMA.FTZ R107, R35, UR4, -R107 ;  /* 0x00000004236b7c23 */ /* 0x000fe2000801086b */
[----:B------:R-:W-:Y:S02]  /*c200*/  LOP3.LUT R7, R123, UR35, R4, 0x96, !PT ;  /* 0x000000237b077c12 */ /* 0x000fe4000f8e9604 */
[----:B------:R-:W-:Y:S01]  /*c210*/  PRMT R99, R100, 0x7632, R99 ;  /* 0x0000763264637816 */ /* 0x000fe20000000063 */
[----:B------:R-:W-:Y:S05]  /*c220*/  IMAD.WIDE.U32 R18, R18, -0x2daee0ad, RZ ;  /* 0xd2511f5312127825 */ /* 0x000fea00078e00ff */
[----:B------:R-:W-:Y:S05]  /*c230*/  LOP3.LUT R10, R19, UR34, R176, 0x96, !PT ;  /* 0x00000022130a7c12 */ /* 0x000fea000f8e96b0 */
[----:B------:R-:W-:Y:S04]  /*c240*/  IMAD.WIDE.U32 R10, R10, -0x326172a9, RZ ;  /* 0xcd9e8d570a0a7825 */ /* 0x000fe800078e00ff */
[C---:B-1----:R-:W-:Y:S01]  /*c250*/  FMUL.FTZ R8, R6.reuse, R56 ;  /* 0x0000003806087220 */ /* 0x042fe20000410000 */
[C---:B------:R-:W-:Y:S01]  /*c260*/  FMUL.FTZ R9, R6.reuse, R57 ;  /* 0x0000003906097220 */ /* 0x040fe20000410000 */
[----:B------:R-:W-:Y:S01]  /*c270*/  IMAD.WIDE.U32 R56, R7, -0x2daee0ad, RZ ;  /* 0xd2511f5307387825 */ /* 0x000fe200078e00ff */
[----:B------:R-:W-:Y:S03]  /*c280*/  LOP3.LUT R122, R11, UR33, R122, 0x96, !PT ;  /* 0x000000210b7a7c12 */ /* 0x000fe6000f8e967a */
[C---:B------:R-:W-:Y:S01]  /*c290*/  FMUL.FTZ R4, R6.reuse, R52 ;  /* 0x0000003406047220 */ /* 0x040fe20000410000 */
[----:B------:R-:W-:Y:S01]  /*c2a0*/  FMUL.FTZ R5, R6, R53 ;  /* 0x0000003506057220 */ /* 0x000fe20000410000 */
[----:B------:R-:W-:Y:S01]  /*c2b0*/  LOP3.LUT R18, R57, UR28, R18, 0x96, !PT ;  /* 0x0000001c39127c12 */ /* 0x000fe2000f8e9612 */
[----:B------:R-:W-:Y:S04]  /*c2c0*/  IMAD.WIDE.U32 R52, R122, -0x2daee0ad, RZ ;  /* 0xd2511f537a347825 */ /* 0x000fe800078e00ff */
[C---:B------:R-:W-:Y:S01]  /*c2d0*/  FMUL.FTZ R12, R6.reuse, R60 ;  /* 0x0000003c060c7220 */ /* 0x040fe20000410000 */
[C---:B------:R-:W-:Y:S01]  /*c2e0*/  FMUL.FTZ R13, R6.reuse, R61 ;  /* 0x0000003d060d7220 */ /* 0x040fe20000410000 */
[----:B------:R-:W-:Y:S01]  /*c2f0*/  LOP3.LUT R61, R191, UR19, R192, 0x96, !PT ;  /* 0x00000013bf3d7c12 */ /* 0x000fe2000f8e96c0 */
[C---:B------:R-:W-:Y:S01]  /*c300*/  FMUL.FTZ R16, R6.reuse, R64 ;  /* 0x0000004006107220 */ /* 0x040fe20000410000 */
[----:B------:R-:W-:Y:S01]  /*c310*/  LOP3.LUT R56, R53, UR24, R56, 0x96, !PT ;  /* 0x0000001835387c12 */ /* 0x000fe2000f8e9638 */
        /* <DEDUP_REMOVED lines=18> */
[----:B------:R-:W-:Y:S04]  /*c440*/  IMAD.WIDE.U32 R18, R18, -0x326172a9, RZ ;  /* 0xcd9e8d5712127825 */ /* 0x000fe800078e00ff */
[----:B------:R-:W-:Y:S01]  /*c450*/  FADD.FTZ R6, -R0, R3 ;  /* 0x0000000300067221 */ /* 0x000fe20000010100 */
[----:B------:R-:W-:Y:S01]  /*c460*/  MUFU.EX2 R60, R15 ;  /* 0x0000000f003c7308 */ /* 0x000fe20000000800 */
[----:B------:R-:W-:Y:S01]  /*c470*/  FADD.FTZ R185, R88, R185 ;  /* 0x000000b958b97221 */ /* 0x000fe20000010000 */
[----:B------:R-:W-:Y:S01]  /*c480*/  IMAD.WIDE.U32 R56, R56, -0x326172a9, RZ ;  /* 0xcd9e8d5738387825 */ /* 0x000fe200078e00ff */
[----:B------:R-:W-:Y:S03]  /*c490*/  LOP3.LUT R122, R19, UR25, R10, 0x96, !PT ;  /* 0x00000019137a7c12 */ /* 0x000fe6000f8e960a */
[----:B------:R-:W-:Y:S01]  /*c4a0*/  FMUL.FTZ R3, R6, UR4 ;  /* 0x0000000406037c20 */ /* 0x000fe20008410000 */
[----:B------:R-:W-:Y:S03]  /*c4b0*/  LOP3.LUT R81, R57, UR21, R18, 0x96, !PT ;  /* 0x0000001539517c12 */ /* 0x000fe6000f8e9612 */
[----:B------:R-:W-:Y:S01]  /*c4c0*/  MUFU.EX2 R73, R89 ;  /* 0x0000005900497308 */ /* 0x000fe20000000800 */
[----:B------:R-:W-:Y:S05]  /*c4d0*/  IMAD.WIDE.U32 R122, R122, -0x2daee0ad, RZ ;  /* 0xd2511f537a7a7825 */ /* 0x000fea00078e00ff */
[----:B------:R-:W-:Y:S04]  /*c4e0*/  LOP3.LUT R52, R123, UR20, R52, 0x96, !PT ;  /* 0x000000147b347c12 */ /* 0x000fe8000f8e9634 */
[----:B------:R-:W1:Y:S01]  /*c4f0*/  MUFU.EX2 R53, R14 ;  /* 0x0000000e00357308 */ /* 0x000e620000000800 */
[----:B------:R-:W-:Y:S05]  /*c500*/  IMAD.WIDE.U32 R68, R52, -0x326172a9, RZ ;  /* 0xcd9e8d5734447825 */ /* 0x000fea00078e00ff */
[----:B------:R-:W-:Y:S04]  /*c510*/  LOP3.LUT R52, R69, UR18, R56, 0x96, !PT ;  /* 0x0000001245347c12 */ /* 0x000fe8000f8e9638 */
[----:B------:R-:W2:Y:S01]  /*c520*/  MUFU.EX2 R3, R3 ;  /* 0x0000000300037308 */ /* 0x000ea20000000800 */
[----:B------:R-:W-:Y:S02]  /*c530*/  LOP3.LUT R77, R68, 0xffff, RZ, 0xc0, !PT ;  /* 0x0000ffff444d7812 */ /* 0x000fe400078ec0ff */
[----:B-1----:R-:W-:Y:S07]  /*c540*/  F2FP.BF16.F32.PACK_AB R89, R60, R53 ;  /* 0x000000353c59723e */ /* 0x002fee00000010ff */
[----:B------:R-:W1:Y:S01]  /*c550*/  MUFU.EX2 R80, R200 ;  /* 0x000000c800507308 */ /* 0x000e620000000800 */
[----:B------:R-:W-:Y:S01]  /*c560*/  PRMT R88, R89, 0x7632, R88 ;  /* 0x0000763259587816 */ /* 0x000fe20000000058 */
[----:B------:R-:W-:Y:S02]  /*c570*/  @!P1 HFMA2.BF16_V2 R152, -RZ.H0_H0, RZ.H0_H0, -R89.H0_H0 ;  /* 0x200000ffff989231 */ /* 0x000fe40000340959 */
[----:B--2---:R-:W-:Y:S01]  /*c580*/  FMUL.FTZ R26, R3, R74 ;  /* 0x0000004a031a7220 */ /* 0x004fe20000410000 */
[----:B------:R-:W-:Y:S01]  /*c590*/  LOP3.LUT R74, R69, UR18, R56, 0x96, !PT ;  /* 0x00000012454a7c12 */ /* 0x000fe2000f8e9638 */
[C---:B------:R-:W-:Y:S01]  /*c5a0*/  FMUL.FTZ R11, R3.reuse, R59 ;  /* 0x0000003b030b7220 */ /* 0x040fe20000410000 */
[----:B------:R-:W-:Y:S01]  /*c5b0*/  LOP3.LUT R56, R52, 0xff, RZ, 0xc0, !PT ;  /* 0x000000ff34387812 */ /* 0x000fe200078ec0ff */
[----:B------:R-:W-:Y:S01]  /*c5c0*/  FMUL.FTZ R18, R3, R66 ;  /* 0x0000004203127220 */ /* 0x000fe20000410000 */
[----:B------:R-:W-:Y:S01]  /*c5d0*/  PRMT R66, R89, 0x5410, R88 ;  /* 0x0000541059427816 */ /* 0x000fe20000000058 */
[C---:B------:R-:W-:Y:S01]  /*c5e0*/  FFMA.FTZ R196, R3.reuse, R184, R196 ;  /* 0x000000b803c47223 */ /* 0x040fe200000100c4 */
[----:B------:R-:W-:Y:S01]  /*c5f0*/  @!P1 PRMT R89, R152, 0x5410, RZ ;  /* 0x0000541098599816 */ /* 0x000fe200000000ff */
[C---:B------:R-:W-:Y:S01]  /*c600*/  FMUL.FTZ R7, R3.reuse, R55 ;  /* 0x0000003703077220 */ /* 0x040fe20000410000 */
[----:B------:R-:W-:Y:S01]  /*c610*/  ISETP.LE.U32.AND P1, PT, R56, UR12, PT ;  /* 0x0000000c38007c0c */ /* 0x000fe2000bf23070 */
[C---:B------:R-:W-:Y:S01]  /*c620*/  FMUL.FTZ R10, R3.reuse, R58 ;  /* 0x0000003a030a7220 */ /* 0x040fe20000410000 */
[----:B------:R-:W-:Y:S01]  /*c630*/  SHF.R.U32.HI R56, RZ, 0x10, R52 ;  /* 0x00000010ff387819 */ /* 0x000fe20000011634 */
[----:B------:R-:W-:Y:S01]  /*c640*/  STG.E.U16 desc[UR22][R114.64+0x20], R89 ;  /* 0x0000205972007986 */ /* 0x000fe2000c101516 */
[----:B------:R-:W-:Y:S01]  /*c650*/  LOP3.LUT R55, R198, 0xffff, RZ, 0xc0, !PT ;  /* 0x0000ffffc6377812 */ /* 0x000fe200078ec0ff */
[----:B------:R-:W-:Y:S01]  /*c660*/  FADD.FTZ R196, R94, R196 ;  /* 0x000000c45ec47221 */ /* 0x000fe20000010000 */
[----:B-1----:R-:W-:Y:S01]  /*c670*/  F2FP.BF16.F32.PACK_AB R94, R80, R73 ;  /* 0x00000049505e723e */ /* 0x002fe200000010ff */
[----:B------:R-:W-:Y:S01]  /*c680*/  @!P2 HFMA2.BF16_V2 R150, -RZ.H0_H0, RZ.H0_H0, -R88.H0_H0 ;  /* 0x200000ffff96a231 */ /* 0x000fe20000340958 */
[----:B------:R-:W-:Y:S01]  /*c690*/  LOP3.LUT R56, R56, 0xff, RZ, 0xc0, !PT ;  /* 0x000000ff38387812 */ /* 0x000fe200078ec0ff */
[----:B------:R-:W-:Y:S01]  /*c6a0*/  FADD.FTZ R58, R194, R185 ;  /* 0x000000b9c23a7221 */ /* 0x000fe20000010000 */
[----:B------:R-:W-:Y:S01]  /*c6b0*/  SHF.R.U32.HI R55, RZ, 0x8, R55 ;  /* 0x00000008ff377819 */ /* 0x000fe20000011637 */
[C---:B------:R-:W-:Y:S01]  /*c6c0*/  FMUL.FTZ R6, R3.reuse, R54 ;  /* 0x0000003603067220 */ /* 0x040fe20000410000 */
[----:B------:R-:W-:Y:S01]  /*c6d0*/  LOP3.LUT R54, R198, 0xff, RZ, 0xc0, !PT ;  /* 0x000000ffc6367812 */ /* 0x000fe200078ec0ff */
[C---:B------:R-:W-:Y:S01]  /*c6e0*/  FMUL.FTZ R14, R3.reuse, R62 ;  /* 0x0000003e030e7220 */ /* 0x040fe20000410000 */
[----:B------:R-:W-:Y:S01]  /*c6f0*/  @!P2 PRMT R88, R150, 0x5410, RZ ;  /* 0x000054109658a816 */ /* 0x000fe200000000ff */
[C---:B------:R-:W-:Y:S01]  /*c700*/  FMUL.FTZ R15, R3.reuse, R63 ;  /* 0x0000003f030f7220 */ /* 0x040fe20000410000 */
[----:B------:R-:W-:Y:S01]  /*c710*/  ISETP.LE.U32.AND P2, PT, R56, UR12, PT ;  /* 0x0000000c38007c0c */ /* 0x000fe2000bf43070 */
[C---:B------:R-:W-:Y:S01]  /*c720*/  FMUL.FTZ R19, R3.reuse, R67 ;  /* 0x0000004303137220 */ /* 0x040fe20000410000 */
[----:B------:R-:W-:Y:S01]  /*c730*/  PRMT R54, R54, 0x5410, R55 ;  /* 0x0000541036367816 */ /* 0x000fe20000000037 */
[C---:B------:R-:W-:Y:S01]  /*c740*/  FMUL.FTZ R22, R3.reuse, R70 ;  /* 0x0000004603167220 */ /* 0x040fe20000410000 */
[----:B------:R-:W-:Y:S01]  /*c750*/  SHF.R.U32.HI R56, RZ, 0x18, R52 ;  /* 0x00000018ff387819 */ /* 0x000fe20000011634 */
[C---:B------:R-:W-:Y:S01]  /*c760*/  FMUL.FTZ R23, R3.reuse, R71 ;  /* 0x0000004703177220 */ /* 0x040fe20000410000 */
[----:B------:R-:W-:Y:S01]  /*c770*/  SHF.R.U32.HI R70, RZ, 0x18, R202 ;  /* 0x00000018ff467819 */ /* 0x000fe200000116ca */
[C---:B------:R-:W-:Y:S01]  /*c780*/  FMUL.FTZ R27, R3.reuse, R75 ;  /* 0x0000004b031b7220 */ /* 0x040fe20000410000 */
[--C-:B------:R-:W-:Y:S01]  /*c790*/  SHF.R.U32.HI R67, RZ, 0x10, R190.reuse ;  /* 0x00000010ff437819 */ /* 0x100fe200000116be */
[C---:B------:R-:W-:Y:S01]  /*c7a0*/  FMUL.FTZ R30, R3.reuse, R78 ;  /* 0x0000004e031e7220 */ /* 0x040fe20000410000 */
[----:B------:R-:W-:Y:S01]  /*c7b0*/  SHF.R.U32.HI R63, RZ, 0x18, R190 ;  /* 0x00000018ff3f7819 */ /* 0x000fe200000116be */
[C---:B------:R-:W-:Y:S01]  /*c7c0*/  FMUL.FTZ R31, R3.reuse, R79 ;  /* 0x0000004f031f7220 */ /* 0x040fe20000410000 */
[----:B------:R-:W-:Y:S01]  /*c7d0*/  LOP3.LUT R69, R68, 0xffff, RZ, 0xc0, !PT ;  /* 0x0000ffff44457812 */ /* 0x000fe200078ec0ff */
[C---:B------:R-:W-:Y:S01]  /*c7e0*/  FMUL.FTZ R34, R3.reuse, R82 ;  /* 0x0000005203227220 */ /* 0x040fe20000410000 */
[----:B------:R-:W-:Y:S01]  /*c7f0*/  LOP3.LUT R82, R190, 0xff, RZ, 0xc0, !PT ;  /* 0x000000ffbe527812 */ /* 0x000fe200078ec0ff */
[C---:B------:R-:W-:Y:S01]  /*c800*/  FMUL.FTZ R35, R3.reuse, R83 ;  /* 0x0000005303237220 */ /* 0x040fe20000410000 */
[----:B------:R-:W-:Y:S01]  /*c810*/  LOP3.LUT R71, R68, 0xff, RZ, 0xc0, !PT ;  /* 0x000000ff44477812 */ /* 0x000fe200078ec0ff */
[C---:B------:R-:W-:Y:S01]  /*c820*/  FMUL.FTZ R38, R3.reuse, R38 ;  /* 0x0000002603267220 */ /* 0x040fe20000410000 */
[----:B------:R-:W-:Y:S01]  /*c830*/  SHF.R.U32.HI R69, RZ, 0x8, R69 ;  /* 0x00000008ff457819 */ /* 0x000fe20000011645 */
[C---:B------:R-:W-:Y:S01]  /*c840*/  FMUL.FTZ R39, R3.reuse, R39 ;  /* 0x0000002703277220 */ /* 0x040fe20000410000 */
[C---:B------:R-:W-:Y:S01]  /*c850*/  FMUL.FTZ R42, R3.reuse, R42 ;  /* 0x0000002a032a7220 */ /* 0x040fe20000410000 */
[C---:B------:R-:W-:Y:S01]  /*c860*/  FMUL.FTZ R43, R3.reuse, R43 ;  /* 0x0000002b032b7220 */ /* 0x040fe20000410000 */
[C---:B------:R-:W-:Y:S01]  /*c870*/  FMUL.FTZ R46, R3.reuse, R46 ;  /* 0x0000002e032e7220 */ /* 0x040fe20000410000 */
[C---:B------:R-:W-:Y:S01]  /*c880*/  FMUL.FTZ R47, R3.reuse, R47 ;  /* 0x0000002f032f7220 */ /* 0x040fe20000410000 */
[C---:B------:R-:W-:Y:S01]  /*c890*/  FMUL.FTZ R50, R3.reuse, R50 ;  /* 0x0000003203327220 */ /* 0x040fe20000410000 */
[----:B------:R-:W-:Y:S01]  /*c8a0*/  FMUL.FTZ R51, R3, R51 ;  /* 0x0000003303337220 */ /* 0x000fe20000410000 */
[----:B------:R-:W-:Y:S01]  /*c8b0*/  SHF.R.U32.HI R3, RZ, 0x10, R198 ;  /* 0x00000010ff037819 */ /* 0x000fe200000116c6 */
[----:B------:R-:W-:Y:S01]  /*c8c0*/  FADD.FTZ R58, R93, R58 ;  /* 0x0000003a5d3a7221 */ /* 0x000fe20000010000 */
[C---:B------:R-:W-:Y:S01]  /*c8d0*/  PRMT R93, R94.reuse, 0x7632, R93 ;  /* 0x000076325e5d7816 */ /* 0x040fe2000000005d */
[----:B------:R-:W-:Y:S01]  /*c8e0*/  @!P0 HFMA2.BF16_V2 R149, -RZ.H0_H0, RZ.H0_H0, -R94.H0_H0 ;  /* 0x200000ffff958231 */ /* 0x000fe2000034095e */
[----:B------:R-:W-:Y:S01]  /*c8f0*/  SHF.R.U32.HI R198, RZ, 0x18, R198 ;  /* 0x00000018ffc67819 */ /* 0x000fe200000116c6 */
[----:B------:R-:W-:Y:S01]  /*c900*/  MUFU.EX2 R79, R197 ;  /* 0x000000c5004f7308 */ /* 0x000fe20000000800 */
[----:B------:R-:W-:Y:S01]  /*c910*/  LOP3.LUT R55, R3, 0xff, RZ, 0xc0, !PT ;  /* 0x000000ff03377812 */ /* 0x000fe200078ec0ff */
[----:B------:R-:W-:Y:S01]  /*c920*/  STG.E.U16 desc[UR22][R114.64+0x22], R88 ;  /* 0x0000225872007986 */ /* 0x000fe2000c101516 */
[----:B------:R-:W-:Y:S01]  /*c930*/  PRMT R65, R94, 0x5410, R93 ;  /* 0x000054105e417816 */ /* 0x000fe2000000005d */
[----:B------:R-:W-:Y:S01]  /*c940*/  @!P5 HFMA2.BF16_V2 R148, -RZ.H0_H0, RZ.H0_H0, -R93.H0_H0 ;  /* 0x200000ffff94d231 */ /* 0x000fe2000034095d */
[----:B------:R-:W-:Y:S01]  /*c950*/  @!P0 PRMT R94, R149, 0x5410, RZ ;  /* 0x00005410955e8816 */ /* 0x000fe200000000ff */
[----:B------:R-:W-:Y:S01]  /*c960*/  FADD.FTZ R189, R189, R58 ;  /* 0x0000003abdbd7221 */ /* 0x000fe20000010000 */
[----:B------:R-:W-:Y:S03]  /*c970*/  ISETP.LE.U32.AND P0, PT, R56, UR12, PT ;  /* 0x0000000c38007c0c */ /* 0x000fe6000bf03070 */
[----:B------:R-:W1:Y:S01]  /*c980*/  MUFU.EX2 R76, R195 ;  /* 0x000000c3004c7308 */ /* 0x000e620000000800 */
[----:B------:R-:W-:Y:S01]  /*c990*/  LOP3.LUT R3, R68, 0xff, RZ, 0xc0, !PT ;  /* 0x000000ff44037812 */ /* 0x000fe200078ec0ff */
[----:B------:R-:W-:Y:S01]  /*c9a0*/  STG.E.U16 desc[UR22][R112.64+0x30], R94 ;  /* 0x0000305e70007986 */ /* 0x000fe2000c101516 */
[----:B------:R-:W-:Y:S01]  /*c9b0*/  PRMT R56, R55, 0x5410, R198 ;  /* 0x0000541037387816 */ /* 0x000fe200000000c6 */
[----:B------:R-:W-:Y:S01]  /*c9c0*/  FADD.FTZ R193, R193, R196 ;  /* 0x000000c4c1c17221 */ /* 0x000fe20000010000 */
[----:B------:R-:W-:Y:S01]  /*c9d0*/  LOP3.LUT R55, R202, 0xffff, RZ, 0xc0, !PT ;  /* 0x0000ffffca377812 */ /* 0x000fe200078ec0ff */
[----:B------:R-:W-:Y:S01]  /*c9e0*/  FADD.FTZ R188, R188, R189 ;  /* 0x000000bdbcbc7221 */ /* 0x000fe20000010000 */
[----:B------:R-:W-:Y:S03]  /*c9f0*/  @!P5 PRMT R93, R148, 0x5410, RZ ;  /* 0x00005410945dd816 */ /* 0x000fe600000000ff */
[----:B------:R-:W-:Y:S01]  /*ca00*/  MUFU.EX2 R75, R186 ;  /* 0x000000ba004b7308 */ /* 0x000fe20000000800 */
[----:B------:R-:W-:Y:S01]  /*ca10*/  ISETP.LE.U32.AND P5, PT, R3, UR12, PT ;  /* 0x0000000c03007c0c */ /* 0x000fe2000bfa3070 */
[----:B------:R-:W-:Y:S01]  /*ca20*/  FADD.FTZ R62, R92, R193 ;  /* 0x000000c15c3e7221 */ /* 0x000fe20000010000 */
[----:B------:R-:W-:Y:S01]  /*ca30*/  SHF.R.U32.HI R3, RZ, 0x10, R202 ;  /* 0x00000010ff037819 */ /* 0x000fe200000116ca */
[----:B------:R-:W-:Y:S01]  /*ca40*/  STG.E.U16 desc[UR22][R112.64+0x32], R93 ;  /* 0x0000325d70007986 */ /* 0x000fe2000c101516 */
[----:B------:R-:W-:Y:S01]  /*ca50*/  LOP3.LUT R58, R202, 0xff, RZ, 0xc0, !PT ;  /* 0x000000ffca3a7812 */ /* 0x000fe200078ec0ff */
[----:B------:R-:W-:Y:S01]  /*ca60*/  FADD.FTZ R83, R53, R62 ;  /* 0x0000003e35537221 */ /* 0x000fe20000010000 */
[----:B------:R-:W-:Y:S03]  /*ca70*/  SHF.R.U32.HI R55, RZ, 0x8, R55 ;  /* 0x00000008ff377819 */ /* 0x000fe60000011637 */
[----:B------:R-:W2:Y:S01]  /*ca80*/  MUFU.EX2 R78, R187 ;  /* 0x000000bb004e7308 */ /* 0x000ea20000000800 */
[----:B------:R-:W-:Y:S02]  /*ca90*/  LOP3.LUT R53, R3, 0xff, RZ, 0xc0, !PT ;  /* 0x000000ff03357812 */ /* 0x000fe400078ec0ff */
[----:B------:R-:W-:Y:S02]  /*caa0*/  PRMT R58, R58, 0x5410, R55 ;  /* 0x000054103a3a7816 */ /* 0x000fe40000000037 */
[----:B------:R-:W-:Y:S01]  /*cab0*/  SHF.R.U32.HI R55, RZ, 0x10, R68 ;  /* 0x00000010ff377819 */ /* 0x000fe20000011644 */
[----:B------:R-:W-:Y:S01]  /*cac0*/  @!P5 HFMA2.BF16_V2 R144, -RZ.H0_H0, RZ.H0_H0, -R100.H0_H0 ;  /* 0x200000ffff90d231 */ /* 0x000fe20000340964 */
[----:B-1----:R-:W-:Y:S03]  /*cad0*/  F2FP.BF16.F32.PACK_AB R92, R76, R79 ;  /* 0x0000004f4c5c723e */ /* 0x002fe600000010ff */
[----:B------:R-:W-:Y:S01]  /*cae0*/  MUFU.EX2 R185, R85 ;  /* 0x0000005500b97308 */ /* 0x000fe20000000800 */
[----:B------:R-:W-:Y:S02]  /*caf0*/  PRMT R70, R53, 0x5410, R70 ;  /* 0x0000541035467816 */ /* 0x000fe40000000046 */
[----:B------:R-:W-:Y:S01]  /*cb00*/  LOP3.LUT R53, R55, 0xff, RZ, 0xc0, !PT ;  /* 0x000000ff37357812 */ /* 0x000fe200078ec0ff */
[----:B------:R-:W-:Y:S01]  /*cb10*/  @!P6 HFMA2.BF16_V2 R147, -RZ.H0_H0, RZ.H0_H0, -R92.H0_H0 ;  /* 0x200000ffff93e231 */ /* 0x000fe2000034095c */
[----:B------:R-:W-:Y:S02]  /*cb20*/  LOP3.LUT R55, R52, 0xffff, RZ, 0xc0, !PT ;  /* 0x0000ffff34377812 */ /* 0x000fe400078ec0ff */
[C---:B------:R-:W-:Y:S02]  /*cb30*/  PRMT R3, R92.reuse, 0x7632, R3 ;  /* 0x000076325c037816 */ /* 0x040fe40000000003 */
[----:B------:R-:W-:Y:S02]  /*cb40*/  SHF.R.U32.HI R55, RZ, 0x8, R55 ;  /* 0x00000008ff377819 */ /* 0x000fe40000011637 */
[----:B------:R-:W-:Y:S01]  /*cb50*/  PRMT R64, R92, 0x5410, R3 ;  /* 0x000054105c407816 */ /* 0x000fe20000000003 */
[----:B------:R-:W-:Y:S01]  /*cb60*/  @!P3 HFMA2.BF16_V2 R146, -RZ.H0_H0, RZ.H0_H0, -R3.H0_H0 ;  /* 0x200000ffff92b231 */ /* 0x000fe20000340903 */
[----:B------:R-:W-:Y:S02]  /*cb70*/  LOP3.LUT R55, R55, 0xffff, RZ, 0xc0, !PT ;  /* 0x0000ffff37377812 */ /* 0x000fe400078ec0ff */
[--C-:B------:R-:W-:Y:S02]  /*cb80*/  HSET2.LE.AND R56, R56, R173.reuse, PT ;  /* 0x000000ad38387233 */ /* 0x100fe40003803000 */
[----:B------:R-:W-:Y:S02]  /*cb90*/  @!P3 PRMT R3, R146, 0x5410, RZ ;  /* 0x000054109203b816 */ /* 0x000fe400000000ff */
[----:B------:R-:W-:Y:S02]  /*cba0*/  ISETP.LE.U32.AND P3, PT, R55, UR12, PT ;  /* 0x0000000c37007c0c */ /* 0x000fe4000bf63070 */
[--C-:B------:R-:W-:Y:S01]  /*cbb0*/  HSET2.LE.AND R55, R54, R173.reuse, PT ;  /* 0x000000ad36377233 */ /* 0x100fe20003803000 */
[----:B------:R-:W-:Y:S01]  /*cbc0*/  STG.E.U16 desc[UR22][R114.64+0x32], R3 ;  /* 0x0000320372007986 */ /* 0x000fe2000c101516 */
[--C-:B------:R-:W-:Y:S02]  /*cbd0*/  HSET2.LE.AND R52, R58, R173.reuse, PT ;  /* 0x000000ad3a347233 */ /* 0x100fe40003803000 */
[----:B------:R-:W-:Y:S02]  /*cbe0*/  @!P6 PRMT R92, R147, 0x5410, RZ ;  /* 0x00005410935ce816 */ /* 0x000fe400000000ff */
[----:B------:R-:W-:Y:S02]  /*cbf0*/  LOP3.LUT R54, R55, R98, RZ, 0xc0, !PT ;  /* 0x0000006237367212 */ /* 0x000fe400078ec0ff */
[----:B------:R-:W-:Y:S01]  /*cc00*/  LOP3.LUT R55, R56, R95, RZ, 0xc0, !PT ;  /* 0x0000005f38377212 */ /* 0x000fe200078ec0ff */
[----:B------:R-:W-:Y:S01]  /*cc10*/  STG.E.U16 desc[UR22][R114.64+0x30], R92 ;  /* 0x0000305c72007986 */ /* 0x000fe2000c101516 */
[----:B------:R-:W-:Y:S02]  /*cc20*/  ISETP.LE.U32.AND P6, PT, R53, UR12, PT ;  /* 0x0000000c35007c0c */ /* 0x000fe4000bfc3070 */
[----:B------:R-:W-:Y:S01]  /*cc30*/  HSET2.LE.AND R53, R70, R173, PT ;  /* 0x000000ad46357233 */ /* 0x000fe20003803000 */
[----:B------:R-:W1:Y:S01]  /*cc40*/  LDSM.16.MT88.4 R56, [R126+0x6000] ;  /* 0x006000007e38783b */ /* 0x000e620000004200 */
[----:B------:R-:W-:Y:S02]  /*cc50*/  LOP3.LUT R52, R52, R103, RZ, 0xc0, !PT ;  /* 0x0000006734347212 */ /* 0x000fe400078ec0ff */
[----:B------:R-:W-:Y:S01]  /*cc60*/  LOP3.LUT R62, R190, 0xffff, RZ, 0xc0, !PT ;  /* 0x0000ffffbe3e7812 */ /* 0x000fe200078ec0ff */
[----:B------:R-:W-:Y:S01]  /*cc70*/  FADD.FTZ R190, R60, R83 ;  /* 0x000000533cbe7221 */ /* 0x000fe20000010000 */
[----:B------:R-:W-:Y:S02]  /*cc80*/  LOP3.LUT R53, R53, R102, RZ, 0xc0, !PT ;  /* 0x0000006635357212 */ /* 0x000fe400078ec0ff */
[----:B------:R-:W-:Y:S02]  /*cc90*/  LOP3.LUT R60, R67, 0xff, RZ, 0xc0, !PT ;  /* 0x000000ff433c7812 */ /* 0x000fe400078ec0ff */
[--C-:B------:R-:W-:Y:S02]  /*cca0*/  SHF.R.U32.HI R70, RZ, 0x10, R68.reuse ;  /* 0x00000010ff467819 */ /* 0x100fe40000011644 */
[----:B--2---:R-:W-:Y:S02]  /*ccb0*/  F2FP.BF16.F32.PACK_AB R95, R75, R78 ;  /* 0x0000004e4b5f723e */ /* 0x004fe400000010ff */
[----:B------:R-:W-:Y:S02]  /*ccc0*/  LOP3.LUT R83, R70, 0xff, RZ, 0xc0, !PT ;  /* 0x000000ff46537812 */ /* 0x000fe400078ec0ff */
[--C-:B------:R-:W-:Y:S01]  /*ccd0*/  SHF.R.U32.HI R102, RZ, 0x18, R68.reuse ;  /* 0x00000018ff667819 */ /* 0x100fe20000011644 */
[----:B------:R-:W-:Y:S01]  /*cce0*/  @!P1 HFMA2.BF16_V2 R145, -RZ.H0_H0, RZ.H0_H0, -R95.H0_H0 ;  /* 0x200000ffff919231 */ /* 0x000fe2000034095f */
[----:B------:R-:W-:Y:S02]  /*ccf0*/  SHF.R.U32.HI R68, RZ, 0x18, R68 ;  /* 0x00000018ff447819 */ /* 0x000fe40000011644 */
[----:B------:R-:W-:Y:S02]  /*cd00*/  SHF.R.U32.HI R186, RZ, 0x8, R77 ;  /* 0x00000008ffba7819 */ /* 0x000fe4000001164d */
[----:B------:R-:W-:Y:S01]  /*cd10*/  MUFU.EX2 R77, R120 ;  /* 0x00000078004d7308 */ /* 0x000fe20000000800 */
[----:B------:R-:W-:Y:S01]  /*cd20*/  PRMT R184, R83, 0x5410, R68 ;  /* 0x0000541053b87816 */ /* 0x000fe20000000044 */
[----:B------:R-:W-:Y:S01]  /*cd30*/  FADD.FTZ R83, R79, R190 ;  /* 0x000000be4f537221 */ /* 0x000fe20000010000 */
[----:B------:R-:W-:Y:S02]  /*cd40*/  PRMT R186, R71, 0x5410, R186 ;  /* 0x0000541047ba7816 */ /* 0x000fe400000000ba */
[C---:B------:R-:W-:Y:S01]  /*cd50*/  PRMT R96, R95.reuse, 0x7632, R96 ;  /* 0x000076325f607816 */ /* 0x040fe20000000060 */
[----:B------:R-:W-:Y:S03]  /*cd60*/  FADD.FTZ R83, R76, R83 ;  /* 0x000000534c537221 */ /* 0x000fe60000010000 */
[----:B------:R-:W-:Y:S01]  /*cd70*/  PRMT R72, R95, 0x5410, R96 ;  /* 0x000054105f487816 */ /* 0x000fe20000000060 */
[----:B------:R-:W-:Y:S01]  /*cd80*/  @!P3 HFMA2.BF16_V2 R139, -RZ.H0_H0, RZ.H0_H0, -R96.H0_H0 ;  /* 0x200000ffff8bb231 */ /* 0x000fe20000340960 */
[----:B------:R-:W-:Y:S02]  /*cd90*/  @!P1 PRMT R95, R145, 0x5410, RZ ;  /* 0x00005410915f9816 */ /* 0x000fe400000000ff */
[----:B------:R-:W-:Y:S02]  /*cda0*/  ISETP.LE.U32.AND P1, PT, R102, UR12, PT ;  /* 0x0000000c66007c0c */ /* 0x000fe4000bf23070 */
[----:B------:R-:W-:Y:S01]  /*cdb0*/  @!P3 PRMT R96, R139, 0x5410, RZ ;  /* 0x000054108b60b816 */ /* 0x000fe200000000ff */
[----:B------:R-:W-:Y:S01]  /*cdc0*/  STG.E.U16 desc[UR22][R112.64+0x40], R95 ;  /* 0x0000405f70007986 */ /* 0x000fe2000c101516 */
[----:B------:R-:W-:Y:S01]  /*cdd0*/  F2FP.BF16.F32.PACK_AB R102, R117, R90 ;  /* 0x0000005a7566723e */ /* 0x000fe200000010ff */
[C---:B-1----:R-:W-:Y:S02]  /*cde0*/  HMMA.16816.F32.BF16 R4, R52.reuse, R56, R4 ;  /* 0x000000383404723c */ /* 0x042fe40000041804 */
[----:B------:R-:W-:Y:S03]  /*cdf0*/  STG.E.U16 desc[UR22][R112.64+0x42], R96 ;  /* 0x0000426070007986 */ /* 0x000fe6000c101516 */
[----:B------:R-:W-:Y:S01]  /*ce00*/  PRMT R101, R102, 0x7632, R101 ;  /* 0x0000763266657816 */ /* 0x000fe20000000065 */
[C---:B------:R-:W-:Y:S01]  /*ce10*/  HMMA.16816.F32.BF16 R8, R52.reuse, R58, R8 ;  /* 0x0000003a3408723c */ /* 0x040fe20000041808 */
[----:B------:R-:W1:Y:S04]  /*ce20*/  LDSM.16.MT88.4 R56, [R124+0x6000] ;  /* 0x006000007c38783b */ /* 0x000e680000004200 */
[----:B------:R-:W-:Y:S02]  /*ce30*/  @!P1 HFMA2.BF16_V2 R140, -RZ.H0_H0, RZ.H0_H0, -R101.H0_H0 ;  /* 0x200000ffff8c9231 */ /* 0x000fe40000340965 */
[----:B------:R-:W-:Y:S01]  /*ce40*/  @!P6 HFMA2.BF16_V2 R138, -RZ.H0_H0, RZ.H0_H0, -R102.H0_H0 ;  /* 0x200000ffff8ae231 */ /* 0x000fe20000340966 */
        /* <DEDUP_REMOVED lines=15> */
[C---:B------:R-:W-:Y:S04]  /*cf40*/  LOP3.LUT R54, R61.reuse, 0xffff, RZ, 0xc0, !PT ;  /* 0x0000ffff3d367812 */ /* 0x040fe800078ec0ff */
[--C-:B------:R-:W-:Y:S02]  /*cf50*/  SHF.R.U32.HI R55, RZ, 0x10, R61.reuse ;  /* 0x00000010ff377819 */ /* 0x100fe4000001163d */
[----:B------:R-:W-:Y:S02]  /*cf60*/  SHF.R.U32.HI R53, RZ, 0x8, R62 ;  /* 0x00000008ff357819 */ /* 0x000fe4000001163e */
[----:B------:R-:W-:Y:S02]  /*cf70*/  LOP3.LUT R52, R61, 0xff, RZ, 0xc0, !PT ;  /* 0x000000ff3d347812 */ /* 0x000fe400078ec0ff */
[----:B------:R-:W-:Y:S02]  /*cf80*/  SHF.R.U32.HI R62, RZ, 0x18, R61 ;  /* 0x00000018ff3e7819 */ /* 0x000fe4000001163d */
[----:B------:R-:W-:Y:S02]  /*cf90*/  SHF.R.U32.HI R61, RZ, 0x8, R54 ;  /* 0x00000008ff3d7819 */ /* 0x000fe40000011636 */
[----:B------:R-:W-:Y:S02]  /*cfa0*/  LOP3.LUT R55, R55, 0xff, RZ, 0xc0, !PT ;  /* 0x000000ff37377812 */ /* 0x000fe400078ec0ff */
[----:B------:R-:W-:Y:S02]  /*cfb0*/  PRMT R54, R82, 0x5410, R53 ;  /* 0x0000541052367816 */ /* 0x000fe40000000035 */
[----:B------:R-:W-:Y:S02]  /*cfc0*/  PRMT R82, R60, 0x5410, R63 ;  /* 0x000054103c527816 */ /* 0x000fe4000000003f */
[----:B------:R-:W-:Y:S02]  /*cfd0*/  PRMT R52, R52, 0x5410, R61 ;  /* 0x0000541034347816 */ /* 0x000fe4000000003d */
[----:B------:R-:W-:Y:S02]  /*cfe0*/  PRMT R98, R55, 0x5410, R62 ;  /* 0x0000541037627816 */ /* 0x000fe4000000003e */
[----:B------:R-:W2:Y:S01]  /*cff0*/  LDSM.16.MT88.4 R60, [R124+0x6400] ;  /* 0x006400007c3c783b */ /* 0x000ea20000004200 */
[--C-:B------:R-:W-:Y:S02]  /*d000*/  HSET2.LE.AND R52, R52, R173.reuse, PT ;  /* 0x000000ad34347233 */ /* 0x100fe40003803000 */
[--C-:B------:R-:W-:Y:S02]  /*d010*/  HSET2.LE.AND R53, R98, R173.reuse, PT ;  /* 0x000000ad62357233 */ /* 0x100fe40003803000 */
[--C-:B------:R-:W-:Y:S02]  /*d020*/  HSET2.LE.AND R54, R54, R173.reuse, PT ;  /* 0x000000ad36367233 */ /* 0x100fe40003803000 */
[----:B------:R-:W-:Y:S02]  /*d030*/  HSET2.LE.AND R55, R82, R173, PT ;  /* 0x000000ad52377233 */ /* 0x000fe40003803000 */
[----:B------:R-:W-:Y:S01]  /*d040*/  LOP3.LUT R52, R52, R97, RZ, 0xc0, !PT ;  /* 0x0000006134347212 */ /* 0x000fe200078ec0ff */
[----:B------:R-:W3:Y:S01]  /*d050*/  MUFU.EX2 R82, R121 ;  /* 0x0000007900527308 */ /* 0x000ee20000000800 */
[----:B------:R-:W-:Y:S02]  /*d060*/  LOP3.LUT R53, R53, R66, RZ, 0xc0, !PT ;  /* 0x0000004235357212 */ /* 0x000fe400078ec0ff */
[----:B------:R-:W-:Y:S02]  /*d070*/  LOP3.LUT R54, R54, R65, RZ, 0xc0, !PT ;  /* 0x0000004136367212 */ /* 0x000fe400078ec0ff */
[----:B------:R-:W-:Y:S02]  /*d080*/  LOP3.LUT R55, R55, R64, RZ, 0xc0, !PT ;  /* 0x0000004037377212 */ /* 0x000fe400078ec0ff */
[----:B------:R-:W4:Y:S05]  /*d090*/  LDSM.16.MT88.4 R64, [R126+0x7400] ;  /* 0x007400007e40783b */ /* 0x000f2a0000004200 */
[C---:B-1----:R-:W-:Y:S03]  /*d0a0*/  HMMA.16816.F32.BF16 R4, R52.reuse, R56, R4 ;  /* 0x000000383404723c */ /* 0x042fe60000041804 */
[----:B---3--:R-:W-:Y:S03]  /*d0b0*/  F2FP.BF16.F32.PACK_AB R97, R77, R82 ;  /* 0x000000524d61723e */ /* 0x008fe600000010ff */
[C---:B------:R-:W-:Y:S05]  /*d0c0*/  HMMA.16816.F32.BF16 R8, R52.reuse, R58, R8 ;  /* 0x0000003a3408723c */ /* 0x040fea0000041808 */
[----:B------:R-:W-:Y:S01]  /*d0d0*/  LOP3.LUT R56, R69, 0xffff, RZ, 0xc0, !PT ;  /* 0x0000ffff45387812 */ /* 0x000fe200078ec0ff */
[----:B------:R-:W-:Y:S01]  /*d0e0*/  IMAD.WIDE.U32 R120, R81, -0x2daee0ad, RZ ;  /* 0xd2511f5351787825 */ /* 0x000fe200078e00ff */
[----:B------:R-:W1:Y:S02]  /*d0f0*/  LDSM.16.MT88.4 R68, [R124+0x7400] ;  /* 0x007400007c44783b */ /* 0x000e640000004200 */
[----:B------:R-:W-:Y:S02]  /*d100*/  ISETP.LE.U32.AND P3, PT, R56, UR12, PT ;  /* 0x0000000c38007c0c */ /* 0x000fe4000bf63070 */
[----:B------:R-:W-:Y:S01]  /*d110*/  LOP3.LUT R81, R121, UR19, R122, 0x96, !PT ;  /* 0x0000001379517c12 */ /* 0x000fe2000f8e967a */
[C---:B--2---:R-:W-:Y:S03]  /*d120*/  HMMA.16816.F32.BF16 R12, R52.reuse, R60, R12 ;  /* 0x0000003c340c723c */ /* 0x044fe6000004180c */
[----:B------:R-:W2:Y:S01]  /*d130*/  LDSM.16.MT88.4 R56, [R126+0x8400] ;  /* 0x008400007e38783b */ /* 0x000ea20000004200 */
[----:B------:R-:W-:Y:S01]  /*d140*/  FADD.FTZ R82, R82, R83 ;  /* 0x0000005352527221 */ /* 0x000fe20000010000 */
[----:B------:R-:W-:Y:S01]  /*d150*/  PRMT R98, R97, 0x7632, R98 ;  /* 0x0000763261627816 */ /* 0x000fe20000000062 */
[C---:B------:R-:W-:Y:S05]  /*d160*/  HMMA.16816.F32.BF16 R16, R52.reuse, R62, R16 ;  /* 0x0000003e3410723c */ /* 0x040fea0000041810 */
[----:B------:R-:W-:Y:S01]  /*d170*/  @!P2 HFMA2.BF16_V2 R142, -RZ.H0_H0, RZ.H0_H0, -R97.H0_H0 ;  /* 0x200000ffff8ea231 */ /* 0x000fe20000340961 */
[----:B------:R-:W-:Y:S01]  /*d180*/  LOP3.LUT R60, R81, 0xff, RZ, 0xc0, !PT ;  /* 0x000000ff513c7812 */ /* 0x000fe200078ec0ff */
[----:B------:R-:W-:Y:S01]  /*d190*/  FADD.FTZ R61, R73, R188 ;  /* 0x000000bc493d7221 */ /* 0x000fe20000010000 */
[----:B------:R-:W-:Y:S01]  /*d1a0*/  PRMT R73, R97, 0x5410, R98 ;  /* 0x0000541061497816 */ /* 0x000fe20000000062 */
[C---:B----4-:R-:W-:Y:S03]  /*d1b0*/  HMMA.16816.F32.BF16 R20, R52.reuse, R64, R20 ;  /* 0x000000403414723c */ /* 0x050fe60000041814 */
[----:B------:R-:W-:Y:S01]  /*d1c0*/  @!P2 PRMT R97, R142, 0x5410, RZ ;  /* 0x000054108e61a816 */ /* 0x000fe200000000ff */
[----:B------:R-:W-:Y:S01]  /*d1d0*/  @!P0 HFMA2.BF16_V2 R141, -RZ.H0_H0, RZ.H0_H0, -R98.H0_H0 ;  /* 0x200000ffff8d8231 */ /* 0x000fe20000340962 */
[----:B------:R-:W-:Y:S01]  /*d1e0*/  ISETP.LE.U32.AND P2, PT, R60, UR12, PT ;  /* 0x0000000c3c007c0c */ /* 0x000fe2000bf43070 */
[C---:B------:R-:W-:Y:S02]  /*d1f0*/  HMMA.16816.F32.BF16 R24, R52.reuse, R66, R24 ;  /* 0x000000423418723c */ /* 0x040fe40000041818 */
[----:B------:R-:W-:Y:S03]  /*d200*/  STG.E.U16 desc[UR22][R114.64+0x40], R97 ;  /* 0x0000406172007986 */ /* 0x000fe6000c101516 */
[----:B------:R-:W-:Y:S01]  /*d210*/  SHF.R.U32.HI R60, RZ, 0x10, R81 ;  /* 0x00000010ff3c7819 */ /* 0x000fe20000011651 */
[----:B------:R-:W-:Y:S01]  /*d220*/  FADD.FTZ R79, R80, R61 ;  /* 0x0000003d504f7221 */ /* 0x000fe20000010000 */
[----:B------:R-:W-:Y:S01]  /*d230*/  @!P0 PRMT R98, R141, 0x5410, RZ ;  /* 0x000054108d628816 */ /* 0x000fe200000000ff */
[----:B------:R-:W-:Y:S03]  /*d240*/  FADD.FTZ R91, R77, R82 ;  /* 0x000000524d5b7221 */ /* 0x000fe60000010000 */
[----:B------:R-:W-:Y:S01]  /*d250*/  LOP3.LUT R60, R60, 0xff, RZ, 0xc0, !PT ;  /* 0x000000ff3c3c7812 */ /* 0x000fe200078ec0ff */
[C---:B-1----:R-:W-:Y:S01]  /*d260*/  HMMA.16816.F32.BF16 R28, R52.reuse, R68, R28 ;  /* 0x00000044341c723c */ /* 0x042fe2000004181c */
[----:B------:R-:W-:Y:S02]  /*d270*/  STG.E.U16 desc[UR22][R114.64+0x42], R98 ;  /* 0x0000426272007986 */ /* 0x000fe4000c101516 */
[----:B------:R-:W-:Y:S01]  /*d280*/  ISETP.LE.U32.AND P0, PT, R60, UR12, PT ;  /* 0x0000000c3c007c0c */ /* 0x000fe2000bf03070 */
[----:B------:R-:W-:Y:S01]  /*d290*/  FADD.FTZ R192, R78, R79 ;  /* 0x0000004f4ec07221 */ /* 0x000fe20000010000 */
[----:B------:R-:W1:Y:S01]  /*d2a0*/  LDSM.16.MT88.4 R60, [R124+0x8400] ;  /* 0x008400007c3c783b */ /* 0x000e620000004200 */
[C---:B------:R-:W-:Y:S05]  /*d2b0*/  HMMA.16816.F32.BF16 R32, R52.reuse, R70, R32 ;  /* 0x000000463420723c */ /* 0x040fea0000041820 */
[----:B------:R-:W-:Y:S01]  /*d2c0*/  SHF.R.U32.HI R66, RZ, 0x18, R81 ;  /* 0x00000018ff427819 */ /* 0x000fe20000011651 */
[C---:B--2---:R-:W-:Y:S05]  /*d2d0*/  HMMA.16816.F32.BF16 R36, R52.reuse, R56, R36 ;  /* 0x000000383424723c */ /* 0x044fea0000041824 */
[C---:B------:R-:W-:Y:S01]  /*d2e0*/  LOP3.LUT R67, R74.reuse, 0xffff, RZ, 0xc0, !PT ;  /* 0x0000ffff4a437812 */ /* 0x040fe200078ec0ff */
[C---:B------:R-:W-:Y:S05]  /*d2f0*/  HMMA.16816.F32.BF16 R40, R52.reuse, R58, R40 ;  /* 0x0000003a3428723c */ /* 0x040fea0000041828 */
[----:B------:R-:W-:Y:S01]  /*d300*/  SHF.R.U32.HI R68, RZ, 0x10, R74 ;  /* 0x00000010ff447819 */ /* 0x000fe2000001164a */
[----:B------:R-:W-:Y:S01]  /*d310*/  FADD.FTZ R192, R75, R192 ;  /* 0x000000c04bc07221 */ /* 0x000fe20000010000 */
[----:B------:R-:W-:Y:S01]  /*d320*/  LOP3.LUT R64, R74, 0xff, RZ, 0xc0, !PT ;  /* 0x000000ff4a407812 */ /* 0x000fe200078ec0ff */
[----:B------:R-:W-:Y:S03]  /*d330*/  @!P3 HFMA2.BF16_V2 R143, -RZ.H0_H0, RZ.H0_H0, -R99.H0_H0 ;  /* 0x200000ffff8fb231 */ /* 0x000fe60000340963 */
[----:B------:R-:W-:Y:S01]  /*d340*/  SHF.R.U32.HI R65, RZ, 0x18, R74 ;  /* 0x00000018ff417819 */ /* 0x000fe2000001164a */
[----:B------:R-:W-:Y:S01]  /*d350*/  FADD.FTZ R119, R119, R192 ;  /* 0x000000c077777221 */ /* 0x000fe20000010000 */
[----:B------:R-:W-:Y:S02]  /*d360*/  PRMT R74, R100, 0x5410, R99 ;  /* 0x00005410644a7816 */ /* 0x000fe40000000063 */
[----:B------:R-:W-:Y:S01]  /*d370*/  @!P5 PRMT R100, R144, 0x5410, RZ ;  /* 0x000054109064d816 */ /* 0x000fe200000000ff */
[----:B------:R-:W-:Y:S01]  /*d380*/  FADD.FTZ R116, R116, R119 ;  /* 0x0000007774747221 */ /* 0x000fe20000010000 */
[----:B------:R-:W-:Y:S02]  /*d390*/  ISETP.LE.U32.AND P5, PT, R66, UR12, PT ;  /* 0x0000000c42007c0c */ /* 0x000fe4000bfa3070 */
[----:B------:R-:W-:Y:S01]  /*d3a0*/  SHF.R.U32.HI R67, RZ, 0x8, R67 ;  /* 0x00000008ff437819 */ /* 0x000fe20000011643 */
[----:B------:R-:W-:Y:S01]  /*d3b0*/  STG.E.U16 desc[UR22][R112.64+0x50], R100 ;  /* 0x0000506470007986 */ /* 0x000fe2000c101516 */
[----:B------:R-:W-:Y:S02]  /*d3c0*/  LOP3.LUT R66, R120, 0xff, RZ, 0xc0, !PT ;  /* 0x000000ff78427812 */ /* 0x000fe400078ec0ff */
[----:B------:R-:W-:Y:S02]  /*d3d0*/  LOP3.LUT R68, R68, 0xff, RZ, 0xc0, !PT ;  /* 0x000000ff44447812 */ /* 0x000fe400078ec0ff */
[----:B------:R-:W-:Y:S01]  /*d3e0*/  @!P3 PRMT R99, R143, 0x5410, RZ ;  /* 0x000054108f63b816 */ /* 0x000fe200000000ff */
[C---:B-1----:R-:W-:Y:S03]  /*d3f0*/  HMMA.16816.F32.BF16 R44, R52.reuse, R60, R44 ;  /* 0x0000003c342c723c */ /* 0x042fe6000004182c */
[----:B------:R-:W-:Y:S01]  /*d400*/  PRMT R70, R64, 0x5410, R67 ;  /* 0x0000541040467816 */ /* 0x000fe20000000043 */
[----:B------:R-:W-:Y:S01]  /*d410*/  STG.E.U16 desc[UR22][R112.64+0x52], R99 ;  /* 0x0000526370007986 */ /* 0x000fe2000c101516 */
[----:B------:R-:W-:Y:S01]  /*d420*/  PRMT R68, R68, 0x5410, R65 ;  /* 0x0000541044447816 */ /* 0x000fe20000000041 */
[----:B------:R-:W-:Y:S02]  /*d430*/  HMMA.16816.F32.BF16 R48, R52, R62, R48 ;  /* 0x0000003e3430723c */ /* 0x000fe40000041830 */
[----:B------:R-:W-:Y:S01]  /*d440*/  LDSM.16.MT88.4 R52, [R126+0x7800] ;  /* 0x007800007e34783b */ /* 0x000fe20000004200 */
[----:B------:R-:W-:Y:S02]  /*d450*/  ISETP.LE.U32.AND P3, PT, R66, UR12, PT ;  /* 0x0000000c42007c0c */ /* 0x000fe4000bf63070 */
[--C-:B------:R-:W-:Y:S02]  /*d460*/  SHF.R.U32.HI R188, RZ, 0x10, R120.reuse ;  /* 0x00000010ffbc7819 */ /* 0x100fe40000011678 */
[----:B------:R-:W-:Y:S03]  /*d470*/  LOP3.LUT R69, R120, 0xffff, RZ, 0xc0, !PT ;  /* 0x0000ffff78457812 */ /* 0x000fe600078ec0ff */
[----:B------:R-:W1:Y:S01]  /*d480*/  LDSM.16.MT88.4 R64, [R126+0x6800] ;  /* 0x006800007e40783b */ /* 0x000e620000004200 */
[----:B------:R-:W-:Y:S02]  /*d490*/  SHF.R.U32.HI R57, RZ, 0x18, R120 ;  /* 0x00000018ff397819 */ /* 0x000fe40000011678 */
[----:B------:R-:W-:Y:S02]  /*d4a0*/  LOP3.LUT R188, R188, 0xff, RZ, 0xc0, !PT ;  /* 0x000000ffbcbc7812 */ /* 0x000fe400078ec0ff */
[----:B------:R-:W-:Y:S02]  /*d4b0*/  SHF.R.U32.HI R69, RZ, 0x8, R69 ;  /* 0x00000008ff457819 */ /* 0x000fe40000011645 */
[----:B------:R-:W-:Y:S02]  /*d4c0*/  LOP3.LUT R190, R120, 0xff, RZ, 0xc0, !PT ;  /* 0x000000ff78be7812 */ /* 0x000fe400078ec0ff */
[----:B------:R-:W-:Y:S02]  /*d4d0*/  PRMT R188, R188, 0x5410, R57 ;  /* 0x00005410bcbc7816 */ /* 0x000fe40000000039 */
[----:B------:R-:W-:Y:S02]  /*d4e0*/  PRMT R190, R190, 0x5410, R69 ;  /* 0x00005410bebe7816 */ /* 0x000fe40000000045 */
[--C-:B------:R-:W-:Y:S02]  /*d4f0*/  HSET2.LE.AND R57, R70, R173.reuse, PT ;  /* 0x000000ad46397233 */ /* 0x100fe40003803000 */
[--C-:B------:R-:W-:Y:S02]  /*d500*/  HSET2.LE.AND R58, R68, R173.reuse, PT ;  /* 0x000000ad443a7233 */ /* 0x100fe40003803000 */
[----:B------:R-:W2:Y:S01]  /*d510*/  LDSM.16.MT88.4 R68, [R124+0x6800] ;  /* 0x006800007c44783b */ /* 0x000ea20000004200 */
[--C-:B------:R-:W-:Y:S02]  /*d520*/  HSET2.LE.AND R59, R186, R173.reuse, PT ;  /* 0x000000adba3b7233 */ /* 0x100fe40003803000 */
[----:B------:R-:W-:Y:S01]  /*d530*/  LOP3.LUT R56, R57, R72, RZ, 0xc0, !PT ;  /* 0x0000004839387212 */ /* 0x000fe200078ec0ff */
[----:B------:R-:W-:Y:S01]  /*d540*/  MUFU.EX2 R186, R107 ;  /* 0x0000006b00ba7308 */ /* 0x000fe20000000800 */
[----:B------:R-:W-:Y:S02]  /*d550*/  LOP3.LUT R57, R58, R73, RZ, 0xc0, !PT ;  /* 0x000000493a397212 */ /* 0x000fe400078ec0ff */
[----:B------:R-:W-:Y:S02]  /*d560*/  LOP3.LUT R58, R59, R74, RZ, 0xc0, !PT ;  /* 0x0000004a3b3a7212 */ /* 0x000fe400078ec0ff */
[----:B------:R-:W-:Y:S02]  /*d570*/  HSET2.LE.AND R59, R184, R173, PT ;  /* 0x000000adb83b7233 */ /* 0x000fe40003803000 */
[----:B------:R-:W-:Y:S03]  /*d580*/  PRMT R60, R102, 0x5410, R101 ;  /* 0x00005410663c7816 */ /* 0x000fe60000000065 */
[----:B------:R-:W-:Y:S01]  /*d590*/  MUFU.EX2 R184, R106 ;  /* 0x0000006a00b87308 */ /* 0x000fe20000000800 */
[----:B------:R-:W-:Y:S02]  /*d5a0*/  LOP3.LUT R123, R121, UR19, R122, 0x96, !PT ;  /* 0x00000013797b7c12 */ /* 0x000fe4000f8e967a */
[----:B------:R-:W-:Y:S02]  /*d5b0*/  LOP3.LUT R59, R59, R60, RZ, 0xc0, !PT ;  /* 0x0000003c3b3b7212 */ /* 0x000fe400078ec0ff */
[----:B------:R-:W-:Y:S02]  /*d5c0*/  SHF.R.U32.HI R60, RZ, 0x10, R120 ;  /* 0x00000010ff3c7819 */ /* 0x000fe40000011678 */
[C---:B------:R-:W-:Y:S03]  /*d5d0*/  LOP3.LUT R61, R123.reuse, 0xffff, RZ, 0xc0, !PT ;  /* 0x0000ffff7b3d7812 */ /* 0x040fe600078ec0ff */
[----:B------:R3:W-:Y:S01]  /*d5e0*/  MUFU.EX2 R122, R104 ;  /* 0x00000068007a7308 */ /* 0x0007e20000000800 */
[----:B------:R-:W-:Y:S01]  /*d5f0*/  LOP3.LUT R60, R60, 0xff, RZ, 0xc0, !PT ;  /* 0x000000ff3c3c7812 */ /* 0x000fe200078ec0ff */
[C---:B-1----:R-:W-:Y:S05]  /*d600*/  HMMA.16816.F32.BF16 R4, R56.reuse, R64, R4 ;  /* 0x000000403804723c */ /* 0x042fea0000041804 */
[----:B------:R-:W-:Y:S01]  /*d610*/  SHF.R.U32.HI R61, RZ, 0x8, R61 ;  /* 0x00000008ff3d7819 */ /* 0x000fe2000001163d */
[C---:B------:R-:W-:Y:S05]  /*d620*/  HMMA.16816.F32.BF16 R8, R56.reuse, R66, R8 ;  /* 0x000000423808723c */ /* 0x040fea0000041808 */
[----:B------:R-:W-:Y:S02]  /*d630*/  LOP3.LUT R76, R123, 0xff, RZ, 0xc0, !PT ;  /* 0x000000ff7b4c7812 */ /* 0x000fe400078ec0ff */
[----:B------:R-:W-:Y:S02]  /*d640*/  @!P1 PRMT R101, R140, 0x5410, RZ ;  /* 0x000054108c659816 */ /* 0x000fe400000000ff */
[----:B------:R-:W-:Y:S01]  /*d650*/  ISETP.LE.U32.AND P1, PT, R60, UR12, PT ;  /* 0x0000000c3c007c0c */ /* 0x000fe2000bf23070 */
[C---:B--2---:R-:W-:Y:S02]  /*d660*/  HMMA.16816.F32.BF16 R12, R56.reuse, R68, R12 ;  /* 0x00000044380c723c */ /* 0x044fe4000004180c */
[----:B------:R-:W-:Y:S01]  /*d670*/  STG.E.U16 desc[UR22][R114.64+0x52], R101 ;  /* 0x0000526572007986 */ /* 0x000fe2000c101516 */
[----:B------:R-:W-:Y:S03]  /*d680*/  PRMT R76, R76, 0x5410, R61 ;  /* 0x000054104c4c7816 */ /* 0x000fe6000000003d */
[----:B------:R-:W1:Y:S01]  /*d690*/  LDSM.16.MT88.4 R60, [R124+0x7800] ;  /* 0x007800007c3c783b */ /* 0x000e620000004200 */
[C---:B------:R-:W-:Y:S04]  /*d6a0*/  HMMA.16816.F32.BF16 R16, R56.reuse, R70, R16 ;  /* 0x000000463810723c */ /* 0x040fe80000041810 */
[--C-:B------:R-:W-:Y:S02]  /*d6b0*/  SHF.R.U32.HI R86, RZ, 0x10, R123.reuse ;  /* 0x00000010ff567819 */ /* 0x100fe4000001167b */
[C---:B------:R-:W-:Y:S05]  /*d6c0*/  HMMA.16816.F32.BF16 R20, R56.reuse, R52, R20 ;  /* 0x000000343814723c */ /* 0x040fea0000041814 */
[----:B------:R-:W-:Y:S01]  /*d6d0*/  SHF.R.U32.HI R65, RZ, 0x18, R123 ;  /* 0x00000018ff417819 */ /* 0x000fe2000001167b */
[C---:B------:R-:W-:Y:S01]  /*d6e0*/  HMMA.16816.F32.BF16 R24, R56.reuse, R54, R24 ;  /* 0x000000363818723c */ /* 0x040fe20000041818 */
[----:B------:R-:W-:Y:S04]  /*d6f0*/  MUFU.EX2 R123, R108 ;  /* 0x0000006c007b7308 */ /* 0x000fe80000000800 */
[----:B------:R-:W-:Y:S02]  /*d700*/  LOP3.LUT R86, R86, 0xff, RZ, 0xc0, !PT ;  /* 0x000000ff56567812 */ /* 0x000fe400078ec0ff */
[----:B------:R-:W-:Y:S04]  /*d710*/  LOP3.LUT R68, R81, 0xffff, RZ, 0xc0, !PT ;  /* 0x0000ffff51447812 */ /* 0x000fe800078ec0ff */
[----:B------:R-:W-:Y:S02]  /*d720*/  PRMT R86, R86, 0x5410, R65 ;  /* 0x0000541056567816 */ /* 0x000fe40000000041 */
[----:B---3--:R-:W-:Y:S01]  /*d730*/  F2FP.BF16.F32.PACK_AB R104, R118, R111 ;  /* 0x0000006f7668723e */ /* 0x008fe200000010ff */
[----:B------:R-:W2:Y:S01]  /*d740*/  LDSM.16.MT88.4 R64, [R126+0x8800] ;  /* 0x008800007e40783b */ /* 0x000ea20000004200 */
[----:B------:R-:W-:Y:S01]  /*d750*/  SHF.R.U32.HI R68, RZ, 0x8, R68 ;  /* 0x00000008ff447819 */ /* 0x000fe20000011644 */
[----:B------:R-:W-:Y:S01]  /*d760*/  FADD.FTZ R111, R111, R116 ;  /* 0x000000746f6f7221 */ /* 0x000fe20000010000 */
[----:B------:R-:W-:Y:S01]  /*d770*/  PRMT R103, R104, 0x7632, R103 ;  /* 0x0000763268677816 */ /* 0x000fe20000000067 */
[----:B------:R-:W-:Y:S01]  /*d780*/  @!P2 HFMA2.BF16_V2 R133, -RZ.H0_H0, RZ.H0_H0, -R104.H0_H0 ;  /* 0x200000ffff85a231 */ /* 0x000fe20000340968 */
[----:B------:R-:W-:Y:S01]  /*d790*/  LOP3.LUT R68, R68, 0xffff, RZ, 0xc0, !PT ;  /* 0x0000ffff44447812 */ /* 0x000fe200078ec0ff */
[----:B------:R-:W-:Y:S01]  /*d7a0*/  FADD.FTZ R118, R118, R111 ;  /* 0x0000006f76767221 */ /* 0x000fe20000010000 */
[----:B------:R-:W-:Y:S02]  /*d7b0*/  PRMT R80, R104, 0x5410, R103 ;  /* 0x0000541068507816 */ /* 0x000fe40000000067 */
[----:B------:R-:W-:Y:S02]  /*d7c0*/  @!P2 PRMT R104, R133, 0x5410, RZ ;  /* 0x000054108568a816 */ /* 0x000fe400000000ff */
[----:B------:R-:W-:Y:S01]  /*d7d0*/  ISETP.LE.U32.AND P2, PT, R68, UR12, PT ;  /* 0x0000000c44007c0c */ /* 0x000fe2000bf43070 */
[C---:B-1----:R-:W-:Y:S01]  /*d7e0*/  HMMA.16816.F32.BF16 R28, R56.reuse, R60, R28 ;  /* 0x0000003c381c723c */ /* 0x042fe2000004181c */
[----:B------:R-:W1:Y:S02]  /*d7f0*/  LDSM.16.MT88.4 R68, [R124+0x8800] ;  /* 0x008800007c44783b */ /* 0x000e640000004200 */
[----:B------:R-:W-:Y:S02]  /*d800*/  LOP3.LUT R72, R120, 0xffff, RZ, 0xc0, !PT ;  /* 0x0000ffff78487812 */ /* 0x000fe400078ec0ff */
[----:B------:R-:W-:Y:S01]  /*d810*/  @!P6 PRMT R102, R138, 0x5410, RZ ;  /* 0x000054108a66e816 */ /* 0x000fe200000000ff */
[C---:B------:R-:W-:Y:S01]  /*d820*/  HMMA.16816.F32.BF16 R32, R56.reuse, R62, R32 ;  /* 0x0000003e3820723c */ /* 0x040fe20000041820 */
[----:B------:R-:W3:Y:S03]  /*d830*/  MUFU.EX2 R121, R109 ;  /* 0x0000006d00797308 */ /* 0x000ee60000000800 */
[----:B------:R-:W-:Y:S01]  /*d840*/  STG.E.U16 desc[UR22][R114.64+0x50], R102 ;  /* 0x0000506672007986 */ /* 0x000fe2000c101516 */
[----:B------:R-:W-:Y:S01]  /*d850*/  SHF.R.U32.HI R72, RZ, 0x8, R72 ;  /* 0x00000008ff487819 */ /* 0x000fe20000011648 */
[----:B------:R-:W-:Y:S01]  /*d860*/  @!P2 HFMA2.BF16_V2 R130, -RZ.H0_H0, RZ.H0_H0, -R103.H0_H0 ;  /* 0x200000ffff82a231 */ /* 0x000fe20000340967 */
[----:B------:R-:W-:Y:S01]  /*d870*/  HSET2.LE.AND R53, R76, R173, PT ;  /* 0x000000ad4c357233 */ /* 0x000fe20003803000 */
[----:B------:R-:W-:Y:S03]  /*d880*/  STG.E.U16 desc[UR22][R112.64+0x60], R104 ;  /* 0x0000606870007986 */ /* 0x000fe6000c101516 */
[----:B------:R-:W-:Y:S01]  /*d890*/  LOP3.LUT R72, R72, 0xffff, RZ, 0xc0, !PT ;  /* 0x0000ffff48487812 */ /* 0x000fe200078ec0ff */
[----:B------:R-:W-:Y:S01]  /*d8a0*/  LDSM.16.MT88.4 R76, [R124+0x6c00] ;  /* 0x006c00007c4c783b */ /* 0x000fe20000004200 */
[----:B------:R-:W-:Y:S02]  /*d8b0*/  LOP3.LUT R84, R53, R80, RZ, 0xc0, !PT ;  /* 0x0000005035547212 */ /* 0x000fe400078ec0ff */
[----:B------:R-:W-:Y:S02]  /*d8c0*/  ISETP.LE.U32.AND P6, PT, R72, UR12, PT ;  /* 0x0000000c48007c0c */ /* 0x000fe4000bfc3070 */
[----:B------:R-:W-:Y:S02]  /*d8d0*/  @!P2 PRMT R103, R130, 0x5410, RZ ;  /* 0x000054108267a816 */ /* 0x000fe400000000ff */
[----:B---3--:R-:W-:Y:S01]  /*d8e0*/  F2FP.BF16.F32.PACK_AB R106, R122, R121 ;  /* 0x000000797a6a723e */ /* 0x008fe200000010ff */
[----:B------:R-:W3:Y:S01]  /*d8f0*/  LDSM.16.MT88.4 R72, [R126+0x6c00] ;  /* 0x006c00007e48783b */ /* 0x000ee20000004200 */
[C---:B--2---:R-:W-:Y:S03]  /*d900*/  HMMA.16816.F32.BF16 R36, R56.reuse, R64, R36 ;  /* 0x000000403824723c */ /* 0x044fe60000041824 */
[----:B------:R-:W-:Y:S01]  /*d910*/  PRMT R105, R106, 0x7632, R105 ;  /* 0x000076326a697816 */ /* 0x000fe20000000069 */
[----:B------:R-:W-:Y:S01]  /*d920*/  @!P0 HFMA2.BF16_V2 R132, -RZ.H0_H0, RZ.H0_H0, -R106.H0_H0 ;  /* 0x200000ffff848231 */ /* 0x000fe2000034096a */
[----:B------:R-:W-:Y:S01]  /*d930*/  F2FP.BF16.F32.PACK_AB R108, R184, R123 ;  /* 0x0000007bb86c723e */ /* 0x000fe200000010ff */
[C---:B------:R-:W-:Y:S01]  /*d940*/  HMMA.16816.F32.BF16 R40, R56.reuse, R66, R40 ;  /* 0x000000423828723c */ /* 0x040fe20000041828 */
[----:B------:R-:W2:Y:S04]  /*d950*/  LDSM.16.MT88.4 R80, [R126+0x7c00] ;  /* 0x007c00007e50783b */ /* 0x000ea80000004200 */
[----:B------:R-:W-:Y:S01]  /*d960*/  F2FP.BF16.F32.PACK_AB R110, R186, R185 ;  /* 0x000000b9ba6e723e */ /* 0x000fe200000010ff */
[----:B------:R-:W-:Y:S01]  /*d970*/  @!P5 HFMA2.BF16_V2 R131, -RZ.H0_H0, RZ.H0_H0, -R105.H0_H0 ;  /* 0x200000ffff83d231 */ /* 0x000fe20000340969 */
[----:B------:R-:W-:Y:S01]  /*d980*/  HSET2.LE.AND R85, R86, R173, PT ;  /* 0x000000ad56557233 */ /* 0x000fe20003803000 */
[C---:B-1----:R-:W-:Y:S01]  /*d990*/  HMMA.16816.F32.BF16 R44, R56.reuse, R68, R44 ;  /* 0x00000044382c723c */ /* 0x042fe2000004182c */
[----:B------:R-:W-:Y:S02]  /*d9a0*/  STG.E.U16 desc[UR22][R112.64+0x62], R103 ;  /* 0x0000626770007986 */ /* 0x000fe4000c101516 */
[----:B------:R-:W-:Y:S01]  /*d9b0*/  PRMT R52, R106, 0x5410, R105 ;  /* 0x000054106a347816 */ /* 0x000fe20000000069 */
[----:B------:R-:W-:Y:S01]  /*d9c0*/  @!P3 HFMA2.BF16_V2 R137, -RZ.H0_H0, RZ.H0_H0, -R108.H0_H0 ;  /* 0x200000ffff89b231 */ /* 0x000fe2000034096c */
[----:B------:R-:W-:Y:S01]  /*d9d0*/  PRMT R107, R108, 0x7632, R107 ;  /* 0x000076326c6b7816 */ /* 0x000fe2000000006b */
[----:B------:R-:W-:Y:S05]  /*d9e0*/  HMMA.16816.F32.BF16 R48, R56, R70, R48 ;  /* 0x000000463830723c */ /* 0x000fea0000041830 */
[----:B------:R-:W-:Y:S01]  /*d9f0*/  PRMT R109, R110, 0x7632, R109 ;  /* 0x000076326e6d7816 */ /* 0x000fe2000000006d */
[----:B------:R-:W-:Y:S01]  /*da00*/  @!P6 HFMA2.BF16_V2 R136, -RZ.H0_H0, RZ.H0_H0, -R107.H0_H0 ;  /* 0x200000ffff88e231 */ /* 0x000fe2000034096b */
[----:B------:R-:W-:Y:S01]  /*da10*/  LOP3.LUT R85, R85, R52, RZ, 0xc0, !PT ;  /* 0x0000003455557212 */ /* 0x000fe200078ec0ff */
[----:B------:R-:W-:Y:S03]  /*da20*/  @!P1 HFMA2.BF16_V2 R135, -RZ.H0_H0, RZ.H0_H0, -R110.H0_H0 ;  /* 0x200000ffff879231 */ /* 0x000fe6000034096e */
[--C-:B------:R-:W-:Y:S01]  /*da30*/  HSET2.LE.AND R87, R188, R173.reuse, PT ;  /* 0x000000adbc577233 */ /* 0x100fe20003803000 */
[----:B------:R-:W-:Y:S01]  /*da40*/  FADD.FTZ R188, R90, R91 ;  /* 0x0000005b5abc7221 */ /* 0x000fe20000010000 */
[----:B------:R-:W-:Y:S01]  /*da50*/  HSET2.LE.AND R86, R190, R173, PT ;  /* 0x000000adbe567233 */ /* 0x000fe20003803000 */
[----:B------:R-:W1:Y:S01]  /*da60*/  LDSM.16.MT88.4 R88, [R124+0x7c00] ;  /* 0x007c00007c58783b */ /* 0x000e620000004200 */
[----:B------:R-:W-:Y:S01]  /*da70*/  PRMT R53, R108, 0x5410, R107 ;  /* 0x000054106c357816 */ /* 0x000fe2000000006b */
[----:B------:R-:W-:Y:S01]  /*da80*/  FADD.FTZ R188, R117, R188 ;  /* 0x000000bc75bc7221 */ /* 0x000fe20000010000 */
[----:B------:R-:W-:Y:S01]  /*da90*/  PRMT R52, R110, 0x5410, R109 ;  /* 0x000054106e347816 */ /* 0x000fe2000000006d */
[----:B------:R-:W-:Y:S01]  /*daa0*/  FADD.FTZ R123, R123, R118 ;  /* 0x000000767b7b7221 */ /* 0x000fe20000010000 */
[----:B------:R-:W-:Y:S01]  /*dab0*/  LOP3.LUT R86, R86, R53, RZ, 0xc0, !PT ;  /* 0x0000003556567212 */ /* 0x000fe200078ec0ff */
[----:B------:R-:W-:Y:S01]  /*dac0*/  FADD.FTZ R121, R121, R188 ;  /* 0x000000bc79797221 */ /* 0x000fe20000010000 */
[----:B------:R-:W-:Y:S02]  /*dad0*/  LOP3.LUT R87, R87, R52, RZ, 0xc0, !PT ;  /* 0x0000003457577212 */ /* 0x000fe400078ec0ff */
[----:B------:R-:W-:Y:S01]  /*dae0*/  @!P0 PRMT R106, R132, 0x5410, RZ ;  /* 0x00005410846a8816 */ /* 0x000fe200000000ff */
[----:B------:R-:W-:Y:S01]  /*daf0*/  FADD.FTZ R122, R122, R121 ;  /* 0x000000797a7a7221 */ /* 0x000fe20000010000 */
[----:B------:R-:W-:Y:S02]  /*db00*/  @!P5 PRMT R105, R131, 0x5410, RZ ;  /* 0x000054108369d816 */ /* 0x000fe400000000ff */
[----:B------:R-:W-:Y:S01]  /*db10*/  @!P3 PRMT R108, R137, 0x5410, RZ ;  /* 0x00005410896cb816 */ /* 0x000fe200000000ff */
[C---:B---3--:R-:W-:Y:S01]  /*db20*/  HMMA.16816.F32.BF16 R52, R84.reuse, R72, R4 ;  /* 0x000000485434723c */ /* 0x048fe20000041804 */
[----:B------:R-:W3:Y:S04]  /*db30*/  LDSM.16.MT88.4 R4, [R126+0x8c00] ;  /* 0x008c00007e04783b */ /* 0x000ee80000004200 */
[----:B------:R-:W-:Y:S01]  /*db40*/  @!P6 PRMT R107, R136, 0x5410, RZ ;  /* 0x00005410886be816 */ /* 0x000fe200000000ff */
[C---:B------:R-:W-:Y:S03]  /*db50*/  HMMA.16816.F32.BF16 R56, R84.reuse, R74, R8 ;  /* 0x0000004a5438723c */ /* 0x040fe60000041808 */
[----:B------:R-:W4:Y:S02]  /*db60*/  LDSM.16.MT88.4 R8, [R124+0x8c00] ;  /* 0x008c00007c08783b */ /* 0x000f240000004200 */
[----:B------:R-:W-:Y:S01]  /*db70*/  @!P1 PRMT R110, R135, 0x5410, RZ ;  /* 0x00005410876e9816 */ /* 0x000fe200000000ff */
[C---:B------:R-:W-:Y:S01]  /*db80*/  HMMA.16816.F32.BF16 R60, R84.reuse, R76, R12 ;  /* 0x0000004c543c723c */ /* 0x040fe2000004180c */
[----:B------:R-:W-:Y:S01]  /*db90*/  ISETP.LT.AND P1, PT, RZ, UR15, PT ;  /* 0x0000000fff007c0c */ /* 0x000fe2000bf21270 */
[----:B------:R-:W-:Y:S03]  /*dba0*/  UIADD3 UR15, UR15, -0x1, URZ ;  /* 0xffffffff0f0f7890 */ /* 0x000fe6000fffe03f */
[----:B------:R3:W-:Y:S01]  /*dbb0*/  STG.E.U16 desc[UR22][R114.64+0x60], R106 ;  /* 0x0000606a72007986 */ /* 0x0007e2000c101516 */
[C---:B------:R-:W-:Y:S03]  /*dbc0*/  HMMA.16816.F32.BF16 R64, R84.reuse, R78, R16 ;  /* 0x0000004e5440723c */ /* 0x040fe60000041810 */
[----:B------:R3:W-:Y:S02]  /*dbd0*/  STG.E.U16 desc[UR22][R114.64+0x62], R105 ;  /* 0x0000626972007986 */ /* 0x0007e4000c101516 */
[----:B------:R-:W-:Y:S01]  /*dbe0*/  SHF.R.U32.HI R120, RZ, 0x18, R120 ;  /* 0x00000018ff787819 */ /* 0x000fe20000011678 */
[C---:B--2---:R-:W-:Y:S01]  /*dbf0*/  HMMA.16816.F32.BF16 R68, R84.reuse, R80, R20 ;  /* 0x000000505444723c */ /* 0x044fe20000041814 */
[----:B------:R2:W-:Y:S02]  /*dc00*/  STG.E.U16 desc[UR22][R112.64+0x70], R108 ;  /* 0x0000706c70007986 */ /* 0x0005e4000c101516 */
[----:B------:R-:W-:Y:S02]  /*dc10*/  ISETP.LE.U32.AND P2, PT, R120, UR12, PT ;  /* 0x0000000c78007c0c */ /* 0x000fe4000bf43070 */
[----:B------:R2:W-:Y:S01]  /*dc20*/  STG.E.U16 desc[UR22][R112.64+0x72], R107 ;  /* 0x0000726b70007986 */ /* 0x0005e2000c101516 */
[C---:B------:R-:W-:Y:S03]  /*dc30*/  HMMA.16816.F32.BF16 R72, R84.reuse, R82, R24 ;  /* 0x000000525448723c */ /* 0x040fe60000041818 */
[----:B------:R2:W-:Y:S02]  /*dc40*/  STG.E.U16 desc[UR22][R114.64+0x70], R110 ;  /* 0x0000706e72007986 */ /* 0x0005e4000c101516 */
[----:B------:R-:W-:Y:S01]  /*dc50*/  FADD.FTZ R3, R185, R122 ;  /* 0x0000007ab9037221 */ /* 0x000fe20000010000 */
[C---:B-1----:R-:W-:Y:S05]  /*dc60*/  HMMA.16816.F32.BF16 R76, R84.reuse, R88, R28 ;  /* 0x00000058544c723c */ /* 0x042fea000004181c */
[----:B------:R-:W-:Y:S01]  /*dc70*/  @!P2 HFMA2.BF16_V2 R134, -RZ.H0_H0, RZ.H0_H0, -R109.H0_H0 ;  /* 0x200000ffff86a231 */ /* 0x000fe2000034096d */
[C---:B------:R-:W-:Y:S05]  /*dc80*/  HMMA.16816.F32.BF16 R80, R84.reuse, R90, R32 ;  /* 0x0000005a5450723c */ /* 0x040fea0000041820 */
[----:B------:R-:W-:Y:S01]  /*dc90*/  @!P2 PRMT R109, R134, 0x5410, RZ ;  /* 0x00005410866da816 */ /* 0x000fe200000000ff */
[C---:B---3--:R-:W-:Y:S04]  /*dca0*/  HMMA.16816.F32.BF16 R36, R84.reuse, R4, R36 ;  /* 0x000000045424723c */ /* 0x048fe80000041824 */
[----:B------:R2:W-:Y:S01]  /*dcb0*/  STG.E.U16 desc[UR22][R114.64+0x72], R109 ;  /* 0x0000726d72007986 */ /* 0x0005e2000c101516 */
[----:B------:R-:W-:Y:S01]  /*dcc0*/  FADD.FTZ R185, R184, R123 ;  /* 0x0000007bb8b97221 */ /* 0x000fe20000010000 */
[C---:B------:R-:W-:Y:S05]  /*dcd0*/  HMMA.16816.F32.BF16 R40, R84.reuse, R6, R40 ;  /* 0x000000065428723c */ /* 0x040fea0000041828 */
[----:B------:R-:W-:Y:S01]  /*dce0*/  FADD.FTZ R184, R186, R3 ;  /* 0x00000003bab87221 */ /* 0x000fe20000010000 */
[C---:B----4-:R-:W-:Y:S05]  /*dcf0*/  HMMA.16816.F32.BF16 R44, R84.reuse, R8, R44 ;  /* 0x00000008542c723c */ /* 0x050fea000004182c */
[----:B------:R-:W-:Y:S01]  /*dd00*/  IMAD.MOV.U32 R3, RZ, RZ, R0 ;  /* 0x000000ffff037224 */ /* 0x000fe200078e0000 */
[----:B------:R-:W-:Y:S07]  /*dd10*/  HMMA.16816.F32.BF16 R48, R84, R10, R48 ;  /* 0x0000000a5430723c */ /* 0x000fee0000041830 */
[----:B------:R-:W-:Y:S01]  /*dd20*/  IADD3 R84, P0, R112, -0x80, RZ ;  /* 0xffffff8070547810 */ /* 0x000fe20007f1e0ff */
[----:B------:R-:W-:Y:S03]  /*dd30*/  IMAD.MOV.U32 R85, RZ, RZ, R2 ;  /* 0x000000ffff557224 */ /* 0x000fe600078e0002 */
[----:B------:R-:W-:Y:S01]  /*dd40*/  IADD3.X R87, R113, -0x1, RZ, P0, !PT ;  /* 0xffffffff71577810 */ /* 0x000fe200007fe4ff */
[----:B------:R-:W-:Y:S01]  /*dd50*/  @!UPT UIADD3 URZ, URZ, URZ, URZ ;  /* 0x0000003f3f3ff290 */ /* 0x000fe2000fffe03f */
[----:B------:R-:W-:Y:S11]  /*dd60*/  @P1 BRA `(.L_x_1081) ;  /* 0xffffffc8005c1947 */ /* 0x000ff6000383ffff */
.L_x_1080:
[----:B------:R-:W1:Y:S01]  /*dd70*/  SHFL.BFLY PT, R4, R185, 0x2, 0x1f ;  /* 0x0c401f00b9047f89 */ /* 0x000e6200000e0000 */
[----:B------:R-:W-:Y:S01]  /*dd80*/  MOV R10, 0x3f800000 ;  /* 0x3f800000000a7802 */ /* 0x000fe20000000f00 */
[----:B------:R-:W-:Y:S01]  /*dd90*/  ULDC UR4, c[0x0][0x38c] ;  /* 0x0000e30000047ab9 */ /* 0x000fe20000000800 */
[----:B------:R-:W-:Y:S01]  /*dda0*/  MOV R9, 0x3f800000 ;  /* 0x3f80000000097802 */ /* 0x000fe20000000f00 */
[----:B------:R-:W4:Y:S01]  /*ddb0*/  SHFL.BFLY PT, R3, R184, 0x2, 0x1f ;  /* 0x0c401f00b8037f89 */ /* 0x000f2200000e0000 */
[----:B------:R-:W5:Y:S01]  /*ddc0*/  S2UR UR7, SR_CgaCtaId ;  /* 0x00000000000779c3 */ /* 0x000f620000008800 */
[----:B------:R-:W-:Y:S01]  /*ddd0*/  UISETP.NE.AND UP0, UPT, UR13, -0x1, UPT ;  /* 0xffffffff0d00788c */ /* 0x000fe2000bf05270 */
[----:B------:R-:W2:Y:S01]  /*dde0*/  S2R R5, SR_TID.X ;  /* 0x0000000000057919 */ /* 0x000ea20000002100 */
[----:B------:R-:W-:-:S04]  /*ddf0*/  UMOV UR6, 0x400 ;  /* 0x0000040000067882 */ /* 0x000fc80000000000 */
[----:B------:R-:W-:Y:S01]  /*de00*/  PLOP3.LUT P0, PT, PT, PT, UP0, 0x80, 0x0 ;  /* 0x000000000000781c */ /* 0x000fe20003f0f008 */
[----:B-1----:R-:W-:Y:S01]  /*de10*/  FADD.FTZ R4, R4, R185 ;  /* 0x000000b904047221 */ /* 0x002fe20000010000 */
[----:B----4-:R-:W-:-:S04]  /*de20*/  FADD.FTZ R3, R3, R184 ;  /* 0x000000b803037221 */ /* 0x010fc80000010000 */
[----:B------:R-:W1:Y:S01]  /*de30*/  SHFL.BFLY PT, R7, R4, 0x1, 0x1f ;  /* 0x0c201f0004077f89 */ /* 0x000e6200000e0000 */
[----:B-----5:R-:W-:-:S03]  /*de40*/  ULEA UR7, UR7, UR6, 0x18 ;  /* 0x0000000607077291 */ /* 0x020fc6000f8ec03f */
[----:B------:R-:W4:Y:S01]  /*de50*/  SHFL.BFLY PT, R6, R3, 0x1, 0x1f ;  /* 0x0c201f0003067f89 */ /* 0x000f2200000e0000 */
[----:B--2---:R-:W-:Y:S01]  /*de60*/  SHF.R.S32.HI R8, RZ, 0x1f, R5 ;  /* 0x0000001fff087819 */ /* 0x004fe20000011405 */
[----:B-1----:R-:W-:-:S03]  /*de70*/  FADD.FTZ R7, R4, R7 ;  /* 0x0000000704077221 */ /* 0x002fc60000010000 */
[CC--:B------:R-:W-:Y:S01]  /*de80*/  LEA.HI R4, R8.reuse, R5.reuse, RZ, 0x2 ;  /* 0x0000000508047211 */ /* 0x0c0fe200078f10ff */
[----:B----4-:R-:W-:Y:S01]  /*de90*/  FADD.FTZ R6, R3, R6 ;  /* 0x0000000603067221 */ /* 0x010fe20000010000 */
[----:B------:R-:W-:Y:S02]  /*dea0*/  FSETP.NE.FTZ.AND P5, PT, R7, RZ, PT ;  /* 0x000000ff0700720b */ /* 0x000fe40003fb5000 */
[-C--:B------:R-:W-:Y:S02]  /*deb0*/  LEA.HI R3, R8, R5.reuse, RZ, 0x5 ;  /* 0x0000000508037211 */ /* 0x080fe400078f28ff */
[----:B---3--:R-:W-:Y:S02]  /*dec0*/  LOP3.LUT R12, R4, 0xfffffffc, RZ, 0xc0, !PT ;  /* 0xfffffffc040c7812 */ /* 0x008fe400078ec0ff */
[----:B------:R-:W-:Y:S02]  /*ded0*/  SHF.R.S32.HI R8, RZ, 0x5, R3 ;  /* 0x00000005ff087819 */ /* 0x000fe40000011403 */
[----:B------:R-:W-:-:S02]  /*dee0*/  IADD3 R11, -R12, R5, RZ ;  /* 0x000000050c0b7210 */ /* 0x000fc40007ffe1ff */
[----:B------:R-:W-:Y:S02]  /*def0*/  FSETP.NE.FTZ.AND P4, PT, R6, RZ, PT ;  /* 0x000000ff0600720b */ /* 0x000fe40003f95000 */
[----:B------:R-:W-:Y:S01]  /*df00*/  LEA R8, R8, R11, 0x8 ;  /* 0x0000000b08087211 */ /* 0x000fe200078e40ff */
[----:B------:R-:W1:Y:S10]  /*df10*/  @P5 MUFU.RCP R10, R7 ;  /* 0x00000007000a5308 */ /* 0x000e740000001000 */
        /* <DEDUP_REMOVED lines=28> */
[----:B------:R-:W-:Y:S01]  /*e0e0*/  @UP0 ULDC.64 UR4, c[0x0][0x298] ;  /* 0x0000a60000040ab9 */ /* 0x000fe20000000a00 */
[----:B------:R-:W-:Y:S01]  /*e0f0*/  F2FP.BF16.F32.PACK_AB R52, R53, R52 ;  /* 0x000000343534723e */ /* 0x000fe200000010ff */
[----:B------:R-:W-:Y:S01]  /*e100*/  @UP0 UIMAD.WIDE.U32 UR8, UR13, UR4, URZ ;  /* 0x000000040d0802a5 */ /* 0x000fe2000f8e003f */
        /* <DEDUP_REMOVED lines=9> */
[----:B------:R-:W-:Y:S01]  /*e1a0*/  @UP0 UIMAD UR6, UR13, UR5, UR9 ;  /* 0x000000050d0602a4 */ /* 0x000fe2000f8e0209 */
[C---:B------:R-:W-:Y:S01]  /*e1b0*/  FMUL.FTZ R66, R9.reuse, R66 ;  /* 0x0000004209427220 */ /* 0x040fe20000410000 */
[----:B------:R-:W-:Y:S01]  /*e1c0*/  @UP0 UMOV UR4, UR8 ;  /* 0x0000000800040c82 */ /* 0x000fe20008000000 */
        /* <DEDUP_REMOVED lines=32> */
[----:B------:R-:W-:Y:S01]  /*e3d0*/  F2FP.BF16.F32.PACK_AB R62, R63, R62 ;  /* 0x0000003e3f3e723e */ /* 0x000fe200000010ff */
[----:B------:R-:W-:Y:S06]  /*e3e0*/  @P0 BRA `(.L_x_1084) ;  /* 0x0000000000200947 */ /* 0x000fec0003800000 */
[----:B------:R-:W1:Y:S01]  /*e3f0*/  S2UR UR7, SR_CTAID.Y ;  /* 0x00000000000779c3 */ /* 0x000e620000002600 */
[----:B------:R-:W-:Y:S01]  /*e400*/  ULDC.64 UR4, c[0x0][0x290] ;  /* 0x0000a40000047ab9 */ /* 0x000fe20000000a00 */
[----:B-1----:R-:W-:Y:S02]  /*e410*/  USHF.R.S32.HI UR6, URZ, 0x1f, UR7 ;  /* 0x0000001f3f067899 */ /* 0x002fe40008011407 */
[----:B------:R-:W-:Y:S02]  /*e420*/  UIMAD.WIDE.U32 UR8, UR7, UR4, URZ ;  /* 0x00000004070872a5 */ /* 0x000fe4000f8e003f */
[----:B------:R-:W-:-:S04]  /*e430*/  UIMAD UR6, UR6, UR4, URZ ;  /* 0x00000004060672a4 */ /* 0x000fc8000f8e023f */
[----:B------:R-:W-:Y:S01]  /*e440*/  UIMAD UR6, UR7, UR5, UR6 ;  /* 0x00000005070672a4 */ /* 0x000fe2000f8e0206 */
[----:B------:R-:W-:-:S03]  /*e450*/  UMOV UR4, UR8 ;  /* 0x0000000800047c82 */ /* 0x000fc60008000000 */
[----:B------:R-:W-:-:S12]  /*e460*/  UIADD3 UR6, UR9, UR6, URZ ;  /* 0x0000000609067290 */ /* 0x000fd8000fffe03f */
.L_x_1084:
        /* <DEDUP_REMOVED lines=16> */
[----:B------:R-:W1:Y:S01]  /*e570*/  S2UR UR5, SR_CTAID.Y ;  /* 0x00000000000579c3 */ /* 0x000e620000002600 */
[----:B------:R-:W-:Y:S01]  /*e580*/  ULDC UR7, c[0x0][0x2c4] ;  /* 0x0000b10000077ab9 */ /* 0x000fe20000000800 */
[----:B------:R-:W-:Y:S01]  /*e590*/  PLOP3.LUT P6, PT, PT, PT, PT, 0x80, 0x0 ;  /* 0x000000000000781c */ /* 0x000fe20003fcf070 */
[----:B-1----:R-:W-:-:S04]  /*e5a0*/  UIMAD UR5, UR5, UR7, URZ ;  /* 0x00000007050572a4 */ /* 0x002fc8000f8e023f */
[----:B------:R-:W-:-:S04]  /*e5b0*/  USEL UR13, UR5, UR13, !UP0 ;  /* 0x0000000d050d7287 */ /* 0x000fc8000c000000 */
[----:B------:R-:W-:Y:S02]  /*e5c0*/  USHF.R.S32.HI UR5, URZ, 0x1f, UR13 ;  /* 0x0000001f3f057899 */ /* 0x000fe4000801140d */
[----:B------:R-:W-:-:S04]  /*e5d0*/  IMAD.U32 R14, RZ, RZ, UR13 ;  /* 0x0000000dff0e7e24 */ /* 0x000fc8000f8e00ff */
[----:B------:R-:W-:-:S07]  /*e5e0*/  MOV R15, UR5 ;  /* 0x00000005000f7c02 */ /* 0x000fce0008000f00 */
.L_x_1085:
[----:B------:R-:W-:Y:S01]  /*e5f0*/  ISETP.NE.U32.AND P3, PT, R8, 0x1, PT ;  /* 0x000000010800780c */ /* 0x000fe20003f65070 */
[----:B------:R-:W-:Y:S01]  /*e600*/  IMAD.MOV.U32 R8, RZ, RZ, 0x20 ;  /* 0x00000020ff087424 */ /* 0x000fe200078e00ff */
[----:B------:R-:W-:Y:S01]  /*e610*/  ISETP.NE.AND P0, PT, RZ, UR8, PT ;  /* 0x00000008ff007c0c */ /* 0x000fe2000bf05270 */
[----:B------:R-:W-:Y:S01]  /*e620*/  VIADD R13, R11, 0xfffffff0 ;  /* 0xfffffff00b0d7836 */ /* 0x000fe20000000000 */
[----:B------:R-:W-:Y:S01]  /*e630*/  LOP3.LUT P2, RZ, R12, 0x2, RZ, 0xc0, !PT ;  /* 0x000000020cff7812 */ /* 0x000fe2000784c0ff */
[----:B------:R-:W-:Y:S01]  /*e640*/  STS [R11], R52 ;  /* 0x000000340b007388 */ /* 0x000fe20000000800 */
[----:B------:R-:W-:Y:S01]  /*e650*/  F2FP.BF16.F32.PACK_AB R80, R81, R80 ;  /* 0x000000505150723e */ /* 0x000fe200000010ff */
[----:B------:R-:W1:Y:S01]  /*e660*/  S2UR UR5, SR_CTAID.X ;  /* 0x00000000000579c3 */ /* 0x000e620000002500 */
[----:B------:R-:W-:Y:S01]  /*e670*/  SEL R8, R8, 0xffffffe0, !P2 ;  /* 0xffffffe008087807 */ /* 0x000fe20005000000 */
[----:B------:R-:W-:Y:S01]  /*e680*/  STS [R11+0x200], R54 ;  /* 0x000200360b007388 */ /* 0x000fe20000000800 */
[----:B------:R-:W-:Y:S01]  /*e690*/  F2FP.BF16.F32.PACK_AB R82, R83, R82 ;  /* 0x000000525352723e */ /* 0x000fe200000010ff */
[----:B------:R-:W2:Y:S01]  /*e6a0*/  @P5 MUFU.LG2 R7, R7 ;  /* 0x0000000700075308 */ /* 0x000ea20000000c00 */
[----:B------:R-:W-:Y:S01]  /*e6b0*/  F2FP.BF16.F32.PACK_AB R36, R37, R36 ;  /* 0x000000242524723e */ /* 0x000fe200000010ff */
[----:B------:R-:W-:Y:S01]  /*e6c0*/  @P3 VIADD R13, R11, 0x10 ;  /* 0x000000100b0d3836 */ /* 0x000fe20000000000 */
[----:B------:R-:W-:Y:S01]  /*e6d0*/  F2FP.BF16.F32.PACK_AB R38, R39, R38 ;  /* 0x000000262726723e */ /* 0x000fe200000010ff */
[----:B------:R-:W3:Y:S01]  /*e6e0*/  @!P0 LDC R12, c[0x0][0x2c4] ;  /* 0x0000b100ff0c8b82 */ /* 0x000ee20000000800 */
[----:B------:R-:W-:Y:S01]  /*e6f0*/  IMAD.IADD R17, R11, 0x1, R8 ;  /* 0x000000010b117824 */ /* 0x000fe200078e0208 */
[----:B------:R-:W-:Y:S01]  /*e700*/  F2FP.BF16.F32.PACK_AB R40, R41, R40 ;  /* 0x000000282928723e */ /* 0x000fe200000010ff */
[----:B------:R-:W-:Y:S01]  /*e710*/  IMAD.IADD R19, R8, 0x1, R13 ;  /* 0x0000000108137824 */ /* 0x000fe200078e020d */
[----:B------:R-:W-:Y:S01]  /*e720*/  STS [R13], R56 ;  /* 0x000000380d007388 */ /* 0x000fe20000000800 */
[----:B------:R-:W-:Y:S01]  /*e730*/  F2FP.BF16.F32.PACK_AB R42, R43, R42 ;  /* 0x0000002a2b2a723e */ /* 0x000fe200000010ff */
[----:B------:R-:W4:Y:S01]  /*e740*/  @P4 MUFU.LG2 R6, R6 ;  /* 0x0000000600064308 */ /* 0x000f220000000c00 */
[----:B------:R-:W-:Y:S01]  /*e750*/  F2FP.BF16.F32.PACK_AB R44, R45, R44 ;  /* 0x0000002c2d2c723e */ /* 0x000fe200000010ff */
[----:B------:R-:W-:Y:S01]  /*e760*/  STS [R13+0x200], R58 ;  /* 0x0002003a0d007388 */ /* 0x000fe20000000800 */
[----:B------:R-:W-:Y:S01]  /*e770*/  F2FP.BF16.F32.PACK_AB R46, R47, R46 ;  /* 0x0000002e2f2e723e */ /* 0x000fe200000010ff */
[----:B------:R-:W5:Y:S01]  /*e780*/  @!P0 LDC R29, c[0x0][0x270] ;  /* 0x00009c00ff1d8b82 */ /* 0x000f620000000800 */
[----:B------:R-:W-:Y:S01]  /*e790*/  F2FP.BF16.F32.PACK_AB R48, R49, R48 ;  /* 0x000000303130723e */ /* 0x000fe200000010ff */
[----:B------:R-:W-:Y:S01]  /*e7a0*/  STS [R17], R60 ;  /* 0x0000003c11007388 */ /* 0x000fe20000000800 */
[----:B------:R-:W-:Y:S01]  /*e7b0*/  F2FP.BF16.F32.PACK_AB R50, R9, R50 ;  /* 0x000000320932723e */ /* 0x000fe200000010ff */
[----:B--2---:R-:W-:Y:S01]  /*e7c0*/  @P5 FMUL.FTZ R7, R7, 0.69314718246459960938 ;  /* 0x3f31721807075820 */ /* 0x004fe20000410000 */
[----:B------:R-:W-:Y:S01]  /*e7d0*/  PLOP3.LUT P2, PT, PT, PT, PT, 0x8, 0x0 ;  /* 0x000000000000781c */ /* 0x000fe20003f4e170 */
[----:B------:R-:W-:Y:S01]  /*e7e0*/  STS [R17+0x200], R62 ;  /* 0x0002003e11007388 */ /* 0x000fe20000000800 */
[----:B------:R-:W-:Y:S01]  /*e7f0*/  @!P0 PLOP3.LUT P2, PT, P1, PT, PT, 0x80, 0x0 ;  /* 0x000000000000881c */ /* 0x000fe20000f4f070 */
[----:B------:R-:W2:Y:S01]  /*e800*/  @P0 LDC.64 R8, c[0x0][0x2c0] ;  /* 0x0000b000ff080b82 */ /* 0x000ea20000000a00 */
[----:B------:R-:W-:Y:S01]  /*e810*/  BSSY B0, `(.L_x_1086) ;  /* 0x0000045000007945 */ /* 0x000fe20003800000 */
[----:B------:R-:W-:Y:S04]  /*e820*/  STS [R19], R64 ;  /* 0x0000004013007388 */ /* 0x000fe80000000800 */
[----:B------:R-:W-:Y:S02]  /*e830*/  STS [R19+0x200], R66 ;  /* 0x0002004213007388 */ /* 0x000fe40000000800 */
[----:B------:R-:W1:Y:S02]  /*e840*/  @P0 LDC R28, c[0x0][0x2c0] ;  /* 0x0000b000ff1c0b82 */ /* 0x000e640000000800 */
[----:B------:R-:W-:Y:S04]  /*e850*/  STS [R11+0x1000], R68 ;  /* 0x001000440b007388 */ /* 0x000fe80000000800 */
[----:B------:R-:W-:Y:S02]  /*e860*/  STS [R11+0x1200], R70 ;  /* 0x001200460b007388 */ /* 0x000fe40000000800 */
[----:B---3--:R-:W5:Y:S02]  /*e870*/  @P2 LDC R12, c[0x0][0x2e4] ;  /* 0x0000b900ff0c2b82 */ /* 0x008f640000000800 */
[----:B------:R-:W-:Y:S04]  /*e880*/  STS [R13+0x1000], R72 ;  /* 0x001000480d007388 */ /* 0x000fe80000000800 */
[----:B------:R-:W-:Y:S04]  /*e890*/  STS [R13+0x1200], R74 ;  /* 0x0012004a0d007388 */ /* 0x000fe80000000800 */
[----:B------:R-:W-:Y:S04]  /*e8a0*/  STS [R17+0x1000], R76 ;  /* 0x0010004c11007388 */ /* 0x000fe80000000800 */
[----:B------:R-:W-:Y:S01]  /*e8b0*/  STS [R17+0x1200], R78 ;  /* 0x0012004e11007388 */ /* 0x000fe20000000800 */
[----:B------:R-:W-:-:S03]  /*e8c0*/  @!P0 IMAD.MOV.U32 R28, RZ, RZ, 0x1 ;  /* 0x00000001ff1c8424 */ /* 0x000fc600078e00ff */
[----:B------:R-:W-:Y:S04]  /*e8d0*/  STS [R19+0x1000], R80 ;  /* 0x0010005013007388 */ /* 0x000fe80000000800 */
[----:B------:R-:W-:Y:S04]  /*e8e0*/  STS [R19+0x1200], R82 ;  /* 0x0012005213007388 */ /* 0x000fe80000000800 */
        /* <DEDUP_REMOVED lines=8> */
[----:B---3--:R-:W-:-:S02]  /*e970*/  @P0 IMAD.MOV.U32 R11, RZ, RZ, 0x1 ;  /* 0x00000001ff0b0424 */ /* 0x008fc400078e00ff */
[----:B-----5:R-:W-:Y:S01]  /*e980*/  @!P0 IMAD R11, R12, R29, RZ ;  /* 0x0000001d0c0b8224 */ /* 0x020fe200078e02ff */
[----:B------:R-:W-:Y:S01]  /*e990*/  BAR.SYNC.DEFER_BLOCKING 0x0 ;  /* 0x0000000000007b1d */ /* 0x000fe20000010000 */
[----:B--2---:R-:W-:Y:S01]  /*e9a0*/  @P0 IMAD R29, R9, R8, RZ ;  /* 0x00000008091d0224 */ /* 0x004fe200078e02ff */
[----:B------:R-:W-:Y:S01]  /*e9b0*/  LOP3.LUT R8, R3, 0xffffffe0, RZ, 0xc0, !PT ;  /* 0xffffffe003087812 */ /* 0x000fe200078ec0ff */
[----:B------:R-:W-:-:S05]  /*e9c0*/  @!P0 IMAD.MOV.U32 R29, RZ, RZ, R12 ;  /* 0x000000ffff1d8224 */ /* 0x000fca00078e000c */
[----:B----4-:R-:W2:Y:S01]  /*e9d0*/  @P5 LDC R13, c[0x0][0x2e8] ;  /* 0x0000ba00ff0d5b82 */ /* 0x010ea20000000800 */
[----:B------:R-:W-:Y:S01]  /*e9e0*/  IMAD.IADD R8, R5, 0x1, -R8 ;  /* 0x0000000105087824 */ /* 0x000fe200078e0a08 */
[----:B------:R-:W3:Y:S01]  /*e9f0*/  S2R R16, SR_CTAID.Y ;  /* 0x0000000000107919 */ /* 0x000ee20000002600 */
[----:B------:R-:W-:Y:S01]  /*ea00*/  IMAD.MOV.U32 R5, RZ, RZ, 0x7f800000 ;  /* 0x7f800000ff057424 */ /* 0x000fe200078e00ff */
[----:B------:R-:W4:Y:S02]  /*ea10*/  S2R R18, SR_CTAID.Z ;  /* 0x0000000000127919 */ /* 0x000f240000002700 */
[----:B------:R-:W-:Y:S02]  /*ea20*/  LOP3.LUT P2, RZ, R8, 0x3, RZ, 0xc0, !PT ;  /* 0x0000000308ff7812 */ /* 0x000fe4000784c0ff */
[----:B------:R-:W5:Y:S01]  /*ea30*/  @P4 LDC R9, c[0x0][0x2e8] ;  /* 0x0000ba00ff094b82 */ /* 0x000f620000000800 */
[----:B-1----:R-:W-:Y:S01]  /*ea40*/  @P4 FMUL.FTZ R17, R6, 0.69314718246459960938 ;  /* 0x3f31721806114820 */ /* 0x002fe20000410000 */
[----:B------:R-:W-:Y:S01]  /*ea50*/  IMAD.MOV.U32 R8, RZ, RZ, 0x7f800000 ;  /* 0x7f800000ff087424 */ /* 0x000fe200078e00ff */
[----:B------:R1:W1:Y:S04]  /*ea60*/  LDS.128 R24, [R162+0x800] ;  /* 0x00080000a2187984 */ /* 0x0002680000000c00 */
[----:B------:R1:W1:Y:S01]  /*ea70*/  LDS.128 R20, [R162+0x1800] ;  /* 0x00180000a2147984 */ /* 0x0002620000000c00 */
[----:B--2---:R-:W-:Y:S01]  /*ea80*/  @P5 FFMA.FTZ R5, R2, R13, R7 ;  /* 0x0000000d02055223 */ /* 0x004fe20000010007 */
[----:B-----5:R-:W-:Y:S01]  /*ea90*/  @P4 FFMA.FTZ R8, R0, R9, R17 ;  /* 0x0000000900084223 */ /* 0x020fe20000010011 */
[----:B---3--:R-:W-:-:S05]  /*eaa0*/  IMAD R11, R16, R11, RZ ;  /* 0x0000000b100b7224 */ /* 0x008fca00078e02ff */
[----:B------:R-:W-:Y:S01]  /*eab0*/  SEL R3, R11, RZ, !P6 ;  /* 0x000000ff0b037207 */ /* 0x000fe20007000000 */
[----:B------:R-:W-:-:S04]  /*eac0*/  IMAD R11, R28, UR5, RZ ;  /* 0x000000051c0b7c24 */ /* 0x000fc8000f8e02ff */
[----:B------:R-:W-:Y:S02]  /*ead0*/  IMAD.SHL.U32 R11, R11, 0x40, RZ ;  /* 0x000000400b0b7824 */ /* 0x000fe400078e00ff */
[----:B----4-:R-:W-:-:S03]  /*eae0*/  IMAD R29, R18, R29, R3 ;  /* 0x0000001d121d7224 */ /* 0x010fc600078e0203 */
[----:B------:R-:W-:Y:S02]  /*eaf0*/  SHF.R.S32.HI R3, RZ, 0x1f, R11 ;  /* 0x0000001fff037819 */ /* 0x000fe4000001140b */
[--C-:B------:R-:W-:Y:S02]  /*eb00*/  IADD3 R11, P1, P0, R11, R14, R29.reuse ;  /* 0x0000000e0b0b7210 */ /* 0x100fe4000783e01d */
[----:B------:R-:W-:-:S04]  /*eb10*/  SHF.R.S32.HI R14, RZ, 0x1f, R29 ;  /* 0x0000001fff0e7819 */ /* 0x000fc8000001141d */
[----:B------:R-:W-:Y:S01]  /*eb20*/  IADD3.X R14, R3, R15, R14, P1, P0 ;  /* 0x0000000f030e7210 */ /* 0x000fe20000fe040e */
[----:B-1----:R-:W-:Y:S06]  /*eb30*/  @P2 BRA `(.L_x_1087) ;  /* 0x0000000000482947 */ /* 0x002fec0003800000 */
        /* <DEDUP_REMOVED lines=18> */
.L_x_1087:
[----:B------:R-:W-:Y:S05]  /*ec60*/  BSYNC B0 ;  /* 0x0000000000007941 */ /* 0x000fea0003800000 */
.L_x_1086:
[----:B-1----:R-:W-:Y:S01]  /*ec70*/  SHF.R.S32.HI R2, RZ, 0x1f, R18 ;  /* 0x0000001fff027819 */ /* 0x002fe20000011412 */
[----:B------:R-:W-:Y:S01]  /*ec80*/  UIMAD UR14, UR5, -0x40, UR14 ;  /* 0xffffffc0050e78a4 */ /* 0x000fe2000f8e020e */
[----:B------:R-:W-:Y:S01]  /*ec90*/  SHF.R.S32.HI R0, RZ, 0x1f, R170 ;  /* 0x0000001fff007819 */ /* 0x000fe200000114aa */
[----:B------:R1:W2:Y:S01]  /*eca0*/  LDS.128 R12, [R162] ;  /* 0x00000000a20c7984 */ /* 0x0002a20000000c00 */
[----:B------:R-:W-:Y:S01]  /*ecb0*/  IADD3 R6, P0, R170, UR4, RZ ;  /* 0x00000004aa067c10 */ /* 0x000fe2000ff1e0ff */
[----:B------:R-:W-:Y:S01]  /*ecc0*/  ULDC.64 UR4, c[0x0][0x2a0] ;  /* 0x0000a80000047ab9 */ /* 0x000fe20000000a00 */
[----:B------:R-:W-:Y:S01]  /*ecd0*/  LEA.HI.SX32 R4, R4, 0x20, 0x1e ;  /* 0x0000002004047811 */ /* 0x000fe200078ff2ff */
[----:B------:R-:W-:Y:S01]  /*ece0*/  IMAD R3, R2, UR4, RZ ;  /* 0x0000000402037c24 */ /* 0x000fe2000f8e02ff */
[----:B------:R-:W-:Y:S01]  /*ecf0*/  IADD3.X R7, R0, UR6, RZ, P0, !PT ;  /* 0x0000000600077c10 */ /* 0x000fe200087fe4ff */
[----:B------:R-:W-:Y:S01]  /*ed00*/  BSSY B0, `(.L_x_1088) ;  /* 0x0000019000007945 */ /* 0x000fe20003800000 */
[----:B------:R-:W-:Y:S01]  /*ed10*/  ISETP.GE.AND P0, PT, R10, UR14, PT ;  /* 0x0000000e0a007c0c */ /* 0x000fe2000bf06270 */
[----:B------:R-:W-:Y:S01]  /*ed20*/  IMAD R0, R18, UR5, R3 ;  /* 0x0000000512007c24 */ /* 0x000fe2000f8e0203 */
[----:B------:R-:W-:Y:S01]  /*ed30*/  ISETP.GE.AND P1, PT, R4, UR14, PT ;  /* 0x0000000e04007c0c */ /* 0x000fe2000bf26270 */
[----:B------:R-:W-:Y:S01]  /*ed40*/  IMAD.WIDE.U32 R18, R18, UR4, R6 ;  /* 0x0000000412127c25 */ /* 0x000fe2000f8e0006 */
[----:B------:R1:W3:Y:S03]  /*ed50*/  LDS.128 R8, [R162+0x1000] ;  /* 0x00100000a2087984 */ /* 0x0002e60000000c00 */
[----:B------:R-:W-:Y:S01]  /*ed60*/  IMAD.IADD R17, R19, 0x1, R0 ;  /* 0x0000000113117824 */ /* 0x000fe200078e0200 */
[----:B------:R1:W4:Y:S05]  /*ed70*/  LDS.128 R4, [R162+0x2000] ;  /* 0x00200000a2047984 */ /* 0x00032a0000000c00 */
        /* <DEDUP_REMOVED lines=17> */
.L_x_1089:
[----:B------:R-:W-:Y:S05]  /*ee90*/  BSYNC B0 ;  /* 0x0000000000007941 */ /* 0x000fea0003800000 */
.L_x_1088:
        /* <DEDUP_REMOVED lines=23> */
.L_x_1057:
[----:B------:R-:W-:Y:S01]  /*f010*/  UISETP.NE.AND UP2, UPT, UR13, -0x1, UPT ;  /* 0xffffffff0d00788c */ /* 0x000fe2000bf45270 */
[----:B------:R-:W1:Y:S01]  /*f020*/  S2R R11, SR_CTAID.X ;  /* 0x00000000000b7919 */ /* 0x000e620000002500 */
[----:B------:R-:W-:Y:S01]  /*f030*/  ULDC.U8 UR7, c[0x0][0x3d8] ;  /* 0x0000f60000077ab9 */ /* 0x000fe20000000000 */
[----:B------:R-:W-:Y:S01]  /*f040*/  ULDC.U8 UR10, c[0x0][0x3d9] ;  /* 0x0000f640000a7ab9 */ /* 0x000fe20000000000 */
[----:B------:R-:W-:Y:S01]  /*f050*/  UISETP.NE.AND UP3, UPT, UR7, URZ, UPT ;  /* 0x0000003f0700728c */ /* 0x000fe2000bf65270 */
[----:B------:R-:W-:Y:S01]  /*f060*/  LEA.HI R12, R14, R85, RZ, 0x2 ;  /* 0x000000550e0c7211 */ /* 0x000fe200078f10ff */
[----:B------:R-:W-:Y:S02]  /*f070*/  UISETP.NE.AND UP1, UPT, UR10, URZ, UPT ;  /* 0x0000003f0a00728c */ /* 0x000fe4000bf25270 */
[----:B------:R-:W-:Y:S01]  /*f080*/  UISETP.EQ.AND UP3, UPT, UR10, URZ, UP3 ;  /* 0x0000003f0a00728c */ /* 0x000fe20009f62270 */
[----:B------:R-:W-:Y:S01]  /*f090*/  LOP3.LUT R0, R12, 0xfffffffc, RZ, 0xc0, !PT ;  /* 0xfffffffc0c007812 */ /* 0x000fe200078ec0ff */
[----:B------:R-:W-:Y:S01]  /*f0a0*/  UIADD3 UR14, -UR21, UR14, URZ ;  /* 0x0000000e150e7290 */ /* 0x000fe2000fffe13f */
[----:B------:R-:W-:Y:S01]  /*f0b0*/  @UP2 ULDC.64 UR4, c[0x0][0x298] ;  /* 0x0000a60000042ab9 */ /* 0x000fe20000000a00 */
[----:B------:R-:W-:Y:S01]  /*f0c0*/  UISETP.NE.OR UP0, UPT, UR13, -0x1, !UP3 ;  /* 0xffffffff0d00788c */ /* 0x000fe2000df05670 */
[----:B------:R-:W-:Y:S01]  /*f0d0*/  PLOP3.LUT P0, PT, PT, PT, UP1, 0x80, 0x0 ;  /* 0x000000000000781c */ /* 0x000fe20003f0f018 */
[----:B------:R-:W-:Y:S01]  /*f0e0*/  @UP2 UIMAD.WIDE.U32 UR8, UR13, UR4, URZ ;  /* 0x000000040d0822a5 */ /* 0x000fe2000f8e003f */
[----:B------:R-:W-:-:S02]  /*f0f0*/  IMAD.IADD R85, R85, 0x1, -R0 ;  /* 0x0000000155557824 */ /* 0x000fc400078e0a00 */
[----:B------:R-:W-:Y:S01]  /*f100*/  @UP1 ULDC UR12, c[0x0][0x2c0] ;  /* 0x0000b000000c1ab9 */ /* 0x000fe20000000800 */
[----:B------:R-:W-:Y:S01]  /*f110*/  @UP1 UMOV UR11, 0x1 ;  /* 0x00000001000b1882 */ /* 0x000fe20000000000 */
[----:B------:R-:W-:Y:S01]  /*f120*/  @UP2 UIMAD UR6, UR13, UR5, UR9 ;  /* 0x000000050d0622a4 */ /* 0x000fe2000f8e0209 */
[----:B------:R-:W-:Y:S01]  /*f130*/  IMAD.SHL.U32 R4, R85, 0x8, RZ ;  /* 0x0000000855047824 */ /* 0x000fe200078e00ff */
[----:B------:R-:W-:Y:S01]  /*f140*/  @!UP2 USHF.R.S32.HI UR9, URZ, 0x1f, UR20 ;  /* 0x0000001f3f09a899 */ /* 0x000fe20008011414 */
[----:B------:R-:W-:Y:S01]  /*f150*/  @!UP2 ULDC.64 UR4, c[0x0][0x290] ;  /* 0x0000a4000004aab9 */ /* 0x000fe20000000a00 */
[----:B------:R-:W-:Y:S02]  /*f160*/  @!UP3 UMOV UR24, URZ ;  /* 0x0000003f0018bc82 */ /* 0x000fe40008000000 */
[----:B------:R-:W-:Y:S02]  /*f170*/  @!UP2 UIMAD UR9, UR9, UR4, URZ ;  /* 0x000000040909a2a4 */ /* 0x000fe4000f8e023f */
[----:B------:R-:W-:-:S02]  /*f180*/  @!UP2 UIMAD.WIDE.U32 UR16, UR20, UR4, URZ ;  /* 0x000000041410a2a5 */ /* 0x000fc4000f8e003f */
[----:B------:R-:W-:Y:S01]  /*f190*/  @!UP2 UIMAD UR9, UR20, UR5, UR9 ;  /* 0x000000051409a2a4 */ /* 0x000fe2000f8e0209 */
[----:B------:R-:W-:Y:S02]  /*f1a0*/  @!UP3 UMOV UR25, URZ ;  /* 0x0000003f0019bc82 */ /* 0x000fe40008000000 */
[----:B------:R-:W-:Y:S01]  /*f1b0*/  @UP1 ULDC.64 UR4, c[0x0][0x2c0] ;  /* 0x0000b00000041ab9 */ /* 0x000fe20000000a00 */
[----:B------:R-:W-:Y:S02]  /*f1c0*/  @!UP2 UIADD3 UR6, UR17, UR9, URZ ;  /* 0x000000091106a290 */ /* 0x000fe4000fffe03f */
[----:B------:R-:W-:Y:S01]  /*f1d0*/  @UP1 UIMAD UR10, UR5, UR4, URZ ;  /* 0x00000004050a12a4 */ /* 0x000fe2000f8e023f */
[----:B------:R-:W-:Y:S02]  /*f1e0*/  @!UP2 UMOV UR8, UR16 ;  /* 0x000000100008ac82 */ /* 0x000fe40008000000 */
[----:B------:R-:W-:Y:S02]  /*f1f0*/  @UP3 ULDC UR4, c[0x0][0x2c4] ;  /* 0x0000b10000043ab9 */ /* 0x000fe40000000800 */
[----:B------:R-:W-:-:S04]  /*f200*/  @!UP0 UIMAD UR13, UR20, UR4, URZ ;  /* 0x00000004140d82a4 */ /* 0x000fc8000f8e023f */
[----:B------:R-:W-:-:S03]  /*f210*/  @UP3 USHF.R.S32.HI UR4, URZ, 0x1f, UR13 ;  /* 0x0000001f3f043899 */ /* 0x000fc6000801140d */
[----:B------:R-:W-:-:S04]  /*f220*/  @UP3 UMOV UR24, UR13 ;  /* 0x0000000d00183c82 */ /* 0x000fc80008000000 */
[----:B------:R-:W-:Y:S01]  /*f230*/  @UP3 UMOV UR25, UR4 ;  /* 0x0000000400193c82 */ /* 0x000fe20008000000 */
[----:B-1----:R-:W-:Y:S05]  /*f240*/  @P0 BRA `(.L_x_1090) ;  /* 0x0000000000180947 */ /* 0x002fea0003800000 */
[----:B------:R-:W-:Y:S01]  /*f250*/  UISETP.NE.AND UP0, UPT, UR7, URZ, UPT ;  /* 0x0000003f0700728c */ /* 0x000fe2000bf05270 */
[----:B------:R-:W-:Y:S01]  /*f260*/  ULDC UR10, c[0x0][0x2c4] ;  /* 0x0000b100000a7ab9 */ /* 0x000fe20000000800 */
[----:B------:R-:W-:Y:S01]  /*f270*/  ULDC UR11, c[0x0][0x270] ;  /* 0x00009c00000b7ab9 */ /* 0x000fe20000000800 */
[----:B------:R-:W-:-:S08]  /*f280*/  UMOV UR12, 0x1 ;  /* 0x00000001000c7882 */ /* 0x000fd00000000000 */
[----:B------:R-:W-:Y:S02]  /*f290*/  @UP0 ULDC UR10, c[0x0][0x2e4] ;  /* 0x0000b900000a0ab9 */ /* 0x000fe40000000800 */
[----:B------:R-:W-:-:S12]  /*f2a0*/  UIMAD UR11, UR10, UR11, URZ ;  /* 0x0000000b0a0b72a4 */ /* 0x000fd8000f8e023f */
.L_x_1090:
[C---:B------:R-:W-:Y:S01]  /*f2b0*/  IADD3 R2, P0, R4.reuse, UR8, RZ ;  /* 0x0000000804027c10 */ /* 0x040fe2000ff1e0ff */
[----:B------:R-:W-:Y:S01]  /*f2c0*/  UIMAD UR11, UR20, UR11, URZ ;  /* 0x0000000b140b72a4 */ /* 0x000fe2000f8e023f */
[----:B------:R-:W-:Y:S01]  /*f2d0*/  SHF.R.S32.HI R12, RZ, 0x2, R12 ;  /* 0x00000002ff0c7819 */ /* 0x000fe2000001140c */
[----:B------:R-:W-:Y:S01]  /*f2e0*/  USHF.R.S32.HI UR7, URZ, 0x1f, UR18 ;  /* 0x0000001f3f077899 */ /* 0x000fe20008011412 */
[----:B------:R-:W-:Y:S01]  /*f2f0*/  LEA.HI.X.SX32 R3, R4, UR6, 0x1, P0 ;  /* 0x0000000604037c11 */ /* 0x000fe200080f0eff */
[----:B------:R-:W-:Y:S01]  /*f300*/  ULDC.64 UR4, c[0x0][0x2a0] ;  /* 0x0000a80000047ab9 */ /* 0x000fe20000000a00 */
[----:B------:R-:W-:Y:S01]  /*f310*/  ISETP.GE.AND P0, PT, R12, UR14, PT ;  /* 0x0000000e0c007c0c */ /* 0x000fe2000bf06270 */
[----:B------:R-:W-:Y:S01]  /*f320*/  USEL UR11, UR11, URZ, !UP3 ;  /* 0x0000003f0b0b7287 */ /* 0x000fe2000d800000 */
[----:B------:R-:W-:Y:S01]  /*f330*/  IMAD.U32 R6, RZ, RZ, UR4 ;  /* 0x00000004ff067e24 */ /* 0x000fe2000f8e00ff */
[----:B------:R-:W-:Y:S01]  /*f340*/  UIMAD UR7, UR7, UR4, URZ ;  /* 0x00000004070772a4 */ /* 0x000fe2000f8e023f */
[----:B------:R-:W-:Y:S01]  /*f350*/  ISETP.NE.AND P5, PT, R85, RZ, PT ;  /* 0x000000ff5500720c */ /* 0x000fe20003fa5270 */
[----:B------:R-:W-:Y:S01]  /*f360*/  UIMAD UR6, UR21, UR12, URZ ;  /* 0x0000000c150672a4 */ /* 0x000fe2000f8e023f */
[----:B------:R-:W-:Y:S01]  /*f370*/  IMAD.WIDE.U32 R6, R6, UR18, R2 ;  /* 0x0000001206067c25 */ /* 0x000fe2000f8e0002 */
[----:B------:R-:W-:Y:S01]  /*f380*/  UIMAD UR11, UR18, UR10, UR11 ;  /* 0x0000000a120b72a4 */ /* 0x000fe2000f8e020b */
[--C-:B------:R-:W-:Y:S01]  /*f390*/  SHF.R.S32.HI R13, RZ, 0x1f, R12.reuse ;  /* 0x0000001fff0d7819 */ /* 0x100fe2000001140c */
[----:B------:R-:W-:Y:S01]  /*f3a0*/  UIMAD UR5, UR18, UR5, UR7 ;  /* 0x00000005120572a4 */ /* 0x000fe2000f8e0207 */
[C---:B------:R-:W-:Y:S01]  /*f3b0*/  VIADD R0, R12.reuse, 0x20 ;  /* 0x000000200c007836 */ /* 0x040fe20000000000 */
[----:B------:R-:W-:Y:S01]  /*f3c0*/  USHF.R.S32.HI UR4, URZ, 0x1f, UR6 ;  /* 0x0000001f3f047899 */ /* 0x000fe20008011406 */
[----:B------:R-:W-:Y:S01]  /*f3d0*/  BSSY B0, `(.L_x_1091) ;  /* 0x000001c000007945 */ /* 0x000fe20003800000 */
[----:B------:R-:W-:Y:S01]  /*f3e0*/  USHF.R.S32.HI UR7, URZ, 0x1f, UR11 ;  /* 0x0000001f3f077899 */ /* 0x000fe2000801140b */
[----:B------:R-:W-:Y:S01]  /*f3f0*/  ISETP.GE.OR P6, PT, R12, UR14, P5 ;  /* 0x0000000e0c007c0c */ /* 0x000fe2000afc6670 */
[----:B------:R-:W-:Y:S01]  /*f400*/  UIADD3 UR6, UP1, UP0, UR6, UR24, UR11 ;  /* 0x0000001806067290 */ /* 0x000fe2000f83e00b */
[----:B------:R-:W-:Y:S01]  /*f410*/  VIADD R9, R7, UR5 ;  /* 0x0000000507097c36 */ /* 0x000fe20008000000 */
[C---:B------:R-:W-:Y:S01]  /*f420*/  ISETP.GE.AND P4, PT, R0.reuse, UR14, PT ;  /* 0x0000000e00007c0c */ /* 0x040fe2000bf86270 */
[----:B------:R-:W-:Y:S01]  /*f430*/  IMAD.WIDE R10, R11, 0x40, R12 ;  /* 0x000000400b0a7825 */ /* 0x000fe200078e020c */
[----:B------:R-:W-:Y:S01]  /*f440*/  UIADD3.X UR24, UR4, UR25, UR7, UP1, UP0 ;  /* 0x0000001904187290 */ /* 0x000fe20008fe0407 */
[----:B------:R-:W-:-:S02]  /*f450*/  ISETP.GE.OR P5, PT, R0, UR14, P5 ;  /* 0x0000000e00007c0c */ /* 0x000fc4000afa6670 */
[C---:B------:R-:W-:Y:S02]  /*f460*/  VIADD R3, R4.reuse, 0x20 ;  /* 0x0000002004037836 */ /* 0x040fe40000000000 */
[----:B------:R-:W-:Y:S01]  /*f470*/  VIADD R2, R4, 0x40 ;  /* 0x0000004004027836 */ /* 0x000fe20000000000 */
[----:B------:R-:W-:Y:S08]  /*f480*/  @P0 BRA `(.L_x_1092) ;  /* 0x0000000000400947 */ /* 0x000ff00003800000 */
        /* <DEDUP_REMOVED lines=16> */
.L_x_1092:
[----:B------:R-:W-:Y:S05]  /*f590*/  BSYNC B0 ;  /* 0x0000000000007941 */ /* 0x000fea0003800000 */
.L_x_1091:
        /* <DEDUP_REMOVED lines=20> */
.L_x_1094:
[----:B------:R-:W-:Y:S05]  /*f6e0*/  BSYNC B0 ;  /* 0x0000000000007941 */ /* 0x000fea0003800000 */
.L_x_1093:
        /* <DEDUP_REMOVED lines=10> */
.L_x_1096:
[----:B------:R-:W-:Y:S05]  /*f790*/  BSYNC B0 ;  /* 0x0000000000007941 */ /* 0x000fea0003800000 */
.L_x_1095:
        /* <DEDUP_REMOVED lines=10> */
.L_x_1097:
        /* <DEDUP_REMOVED lines=12> */
.L_x_1167:


//--------------------- .text._ZN5flash16flash_fwd_kernelI23Flash_fwd_kernel_traitsILi96ELi64ELi64ELi4ELb0ELb0EN7cutlass10bfloat16_tE19Flash_kernel_traitsILi96ELi64ELi64ELi4ES3_EELb0ELb1ELb0ELb1ELb0ELb0ELb1ELb0EEEvNS_16Flash_fwd_paramsE --------------------------
	.section	.text._ZN5flash16flash_fwd_kernelI23Flash_fwd_kernel_traitsILi96ELi64ELi64ELi4ELb0ELb0EN7cutlass10bfloat16_tE19Flash_kernel_traitsILi96ELi64ELi64ELi4ES3_EELb0ELb1ELb0ELb1ELb0ELb0ELb1ELb0EEEvNS_16Flash_fwd_paramsE,"ax",@progbits
	.align	128
        .global         _ZN5flash16flash_fwd_kernelI23Flash_fwd_kernel_traitsILi96ELi64ELi64ELi4ELb0ELb0EN7cutlass10bfloat16_tE19Flash_kernel_traitsILi96ELi64ELi64ELi4ES3_EELb0ELb1ELb0ELb1ELb0ELb0ELb1ELb0EEEvNS_16Flash_fwd_paramsE
        .type           _ZN5flash16flash_fwd_kernelI23Flash_fwd_kernel_traitsILi96ELi64ELi64ELi4ELb0ELb0EN7cutlass10bfloat16_tE19Flash_kernel_traitsILi96ELi64ELi64ELi4ES3_EELb0ELb1ELb0ELb1ELb0ELb0ELb1ELb0EEEvNS_16Flash_fwd_paramsE,@function
        .size           _ZN5flash16flash_fwd_kernelI23Flash_fwd_kernel_traitsILi96ELi64ELi64ELi4ELb0ELb0EN7cutlass10bfloat16_tE19Flash_kernel_traitsILi96ELi64ELi64ELi4ES3_EELb0ELb1ELb0ELb1ELb0ELb0ELb1ELb0EEEvNS_16Flash_fwd_paramsE,(.L_x_1168 - _ZN5flash16flash_fwd_kernelI23Flash_fwd_kernel_traitsILi96ELi64ELi64ELi4ELb0ELb0EN7cutlass10bfloat16_tE19Flash_kernel_traitsILi96ELi64ELi64ELi4ES3_EELb0ELb1ELb0ELb1ELb0ELb0ELb1ELb0EEEvNS_16Flash_fwd_paramsE)
        .other          _ZN5flash16flash_fwd_kernelI23Flash_fwd_kernel_traitsILi96ELi64ELi64ELi4ELb0ELb0EN7cutlass10bfloat16_tE19Flash_kernel_traitsILi96ELi64ELi64ELi4ES3_EELb0ELb1ELb0ELb1ELb0ELb0ELb1ELb0EEEvNS_16Flash_fwd_paramsE,@"STO_CUDA_ENTRY STV_DEFAULT"
_ZN5flash16flash_fwd_kernelI23Flash_fwd_kernel_traitsILi96ELi64ELi64ELi4ELb0ELb0EN7cutlass10bfloat16_tE19Flash_kernel_traitsILi96ELi64ELi64ELi4ES3_EELb0ELb1ELb0ELb1ELb0ELb0ELb1ELb0EEEvNS_16Flash_fwd_paramsE:
.text._ZN5flash16flash_fwd_kernelI23Flash_fwd_kernel_traitsILi96ELi64ELi64ELi4ELb0ELb0EN7cutlass10bfloat16_tE19Flash_kernel_traitsILi96ELi64ELi64ELi4ES3_EELb0ELb1ELb0ELb1ELb0ELb0ELb1ELb0EEEvNS_16Flash_fwd_paramsE:
        /* <DEDUP_REMOVED lines=38> */
.L_x_1098:
[----:B------:R-:W1:Y:S02]  /*0260*/  LDC R5, c[0x0][0x2c8] ;  /* 0x0000b200ff057b82 */ /* 0x000e640000000800 */
.L_x_1099:
        /* <DEDUP_REMOVED lines=13> */
[----:B-----5:R-:W-:-:S03]  /*0340*/  @P1 IMAD.IADD R84, R7, 0x1, -R6 ;  /* 0x0000000107541824 */ /* 0x020fc600078e0a06 */
[----:B------:R-:W-:Y:S02]  /*0350*/  @!P1 ISETP.NE.AND.EX P0, PT, R3, RZ, PT, P0 ;  /* 0x000000ff0300920c */ /* 0x000fe40003f05300 */
[----:B------:R-:W-:Y:S02]  /*0360*/  IADD3 R3, -R133, 0x7f, R90 ;  /* 0x0000007f85037810 */ /* 0x000fe40007ffe15a */
[----:B------:R-:W-:-:S04]  /*0370*/  @!P1 SEL R0, R0, RZ, P0 ;  /* 0x000000ff00009207 */ /* 0x000fc80000000000 */
[----:B-1----:R-:W-:Y:S02]  /*0380*/  @!P1 IADD3 R84, R0, R5, -R6 ;  /* 0x0000000500549210 */ /* 0x002fe40007ffe806 */
[----:B------:R-:W1:Y:S03]  /*0390*/  S2R R0, SR_TID.X ;  /* 0x0000000000007919 */ /* 0x000e660000002100 */
        /* <DEDUP_REMOVED lines=10> */
[----:B-1----:R-:W-:Y:S05]  /*0440*/  @!P0 BRA `(.L_x_1100) ;  /* 0x000000a800148947 */ /* 0x002fea0003800000 */
[----:B------:R-:W1:Y:S01]  /*0450*/  LDC R7, c[0x0][0x278] ;  /* 0x00009e00ff077b82 */ /* 0x000e620000000800 */
[----:B------:R-:W-:Y:S01]  /*0460*/  SHF.R.S32.HI R25, RZ, 0x1f, R0 ;  /* 0x0000001fff197819 */ /* 0x000fe20000011400 */
[----:B------:R-:W-:Y:S01]  /*0470*/  IMAD.IADD R13, R133, 0x1, -R90 ;  /* 0x00000001850d7824 */ /* 0x000fe200078e0a5a */
[----:B------:R-:W-:Y:S02]  /*0480*/  ISETP.NE.AND P5, PT, R128, -0x1, PT ;  /* 0xffffffff8000780c */ /* 0x000fe40003fa5270 */
[-C--:B------:R-:W-:Y:S02]  /*0490*/  LEA.HI R23, R25, R0.reuse, RZ, 0x2 ;  /* 0x0000000019177211 */ /* 0x080fe400078f10ff */
[----:B------:R-:W-:Y:S02]  /*04a0*/  ISETP.NE.AND P1, PT, R11, -0x1, PT ;  /* 0xffffffff0b00780c */ /* 0x000fe40003f25270 */
[----:B------:R-:W-:Y:S02]  /*04b0*/  LEA.HI R10, R25, R0, RZ, 0x3 ;  /* 0x00000000190a7211 */ /* 0x000fe400078f18ff */
[----:B------:R-:W-:-:S02]  /*04c0*/  SHF.R.S32.HI R26, RZ, 0x2, R23 ;  /* 0x00000002ff1a7819 */ /* 0x000fc40000011417 */
[----:B------:R-:W-:Y:S02]  /*04d0*/  SHF.R.S32.HI R14, RZ, 0x3, R10 ;  /* 0x00000003ff0e7819 */ /* 0x000fe4000001140a */
[----:B------:R-:W-:Y:S02]  /*04e0*/  IADD3 R20, R26, 0x20, RZ ;  /* 0x000000201a147810 */ /* 0x000fe40007ffe0ff */
[----:B------:R-:W-:Y:S02]  /*04f0*/  SHF.L.U32 R17, R14, 0x6, RZ ;  /* 0x000000060e117819 */ /* 0x000fe400000006ff */
[----:B------:R-:W-:Y:S01]  /*0500*/  @!P5 SHF.R.S32.HI R21, RZ, 0x1f, R15 ;  /* 0x0000001fff15d819 */ /* 0x000fe2000001140f */
[----:B------:R-:W2:Y:S01]  /*0510*/  @P1 LDC.64 R92, c[0x0][0x248] ;  /* 0x00009200ff5c1b82 */ /* 0x000ea20000000a00 */
[----:B------:R-:W-:Y:S02]  /*0520*/  LOP3.LUT R17, R17, 0xc0, RZ, 0xc0, !PT ;  /* 0x000000c011117812 */ /* 0x000fe400078ec0ff */
[----:B------:R-:W-:-:S02]  /*0530*/  ISETP.GE.AND P0, PT, R26, R13, PT ;  /* 0x0000000d1a00720c */ /* 0x000fc40003f06270 */
[----:B-1----:R-:W-:Y:S02]  /*0540*/  IABS R8, R7 ;  /* 0x0000000700087213 */ /* 0x002fe40000000000 */
[----:B------:R-:W-:Y:S02]  /*0550*/  ISETP.GE.AND P2, PT, R20, R13, PT ;  /* 0x0000000d1400720c */ /* 0x000fe40003f46270 */
[----:B------:R-:W1:Y:S01]  /*0560*/  I2F.RP R9, R8 ;  /* 0x0000000800097306 */ /* 0x000e620000209400 */
[----:B------:R-:W-:Y:S02]  /*0570*/  LOP3.LUT R13, R18, R7, RZ, 0x3c, !PT ;  /* 0x00000007120d7212 */ /* 0x000fe400078e3cff */
[----:B------:R-:W-:Y:S02]  /*0580*/  LEA.HI R88, R25, R0, RZ, 0x5 ;  /* 0x0000000019587211 */ /* 0x000fe400078f28ff */
[----:B------:R-:W-:Y:S02]  /*0590*/  ISETP.GE.AND P3, PT, R13, RZ, PT ;  /* 0x000000ff0d00720c */ /* 0x000fe40003f66270 */
[----:B------:R-:W-:-:S02]  /*05a0*/  SHF.R.S32.HI R91, RZ, 0x5, R88 ;  /* 0x00000005ff5b7819 */ /* 0x000fc40000011458 */
[----:B------:R-:W-:Y:S01]  /*05b0*/  SHF.R.S32.HI R27, RZ, 0x1f, R26 ;  /* 0x0000001fff1b7819 */ /* 0x000fe2000001141a */
[----:B-1----:R-:W1:Y:S02]  /*05c0*/  MUFU.RCP R4, R9 ;  /* 0x0000000900047308 */ /* 0x002e640000001000 */
[----:B-1----:R-:W-:-:S06]  /*05d0*/  VIADD R4, R4, 0xffffffe ;  /* 0x0ffffffe04047836 */ /* 0x002fcc0000000000 */
[----:B------:R-:W1:Y:S02]  /*05e0*/  F2I.FTZ.U32.TRUNC.NTZ R5, R4 ;  /* 0x0000000400057305 */ /* 0x000e64000021f000 */
[----:B-1----:R-:W-:Y:S02]  /*05f0*/  IMAD.MOV R2, RZ, RZ, -R5 ;  /* 0x000000ffff027224 */ /* 0x002fe400078e0a05 */
[----:B------:R-:W-:Y:S02]  /*0600*/  IMAD.MOV.U32 R4, RZ, RZ, RZ ;  /* 0x000000ffff047224 */ /* 0x000fe400078e00ff */
[----:B------:R-:W-:Y:S01]  /*0610*/  IMAD R3, R2, R8, RZ ;  /* 0x0000000802037224 */ /* 0x000fe200078e02ff */
[----:B------:R-:W-:-:S03]  /*0620*/  IABS R2, R18 ;  /* 0x0000001200027213 */ /* 0x000fc60000000000 */
[----:B------:R-:W-:Y:S02]  /*0630*/  IMAD.HI.U32 R3, R5, R3, R4 ;  /* 0x0000000305037227 */ /* 0x000fe400078e0004 */
[----:B------:R-:W1:Y:S04]  /*0640*/  @P5 LDC.64 R4, c[0x0][0x240] ;  /* 0x00009000ff045b82 */ /* 0x000e680000000a00 */
[----:B------:R-:W-:Y:S01]  /*0650*/  IMAD.HI.U32 R99, R3, R2, RZ ;  /* 0x0000000203637227 */ /* 0x000fe200078e00ff */
[C---:B------:R-:W-:Y:S02]  /*0660*/  LOP3.LUT R3, R23.reuse, 0xfffffffc, RZ, 0xc0, !PT ;  /* 0xfffffffc17037812 */ /* 0x040fe400078ec0ff */
[----:B------:R-:W-:Y:S01]  /*0670*/  LEA.HI R23, R23, R26, RZ, 0x1 ;  /* 0x0000001a17177211 */ /* 0x000fe200078f08ff */
[----:B------:R-:W-:-:S02]  /*0680*/  IMAD.MOV R9, RZ, RZ, -R99 ;  /* 0x000000ffff097224 */ /* 0x000fc400078e0a63 */
[----:B------:R-:W-:Y:S01]  /*0690*/  IMAD.IADD R138, R0, 0x1, -R3 ;  /* 0x00000001008a7824 */ /* 0x000fe200078e0a03 */
[----:B------:R-:W-:Y:S01]  /*06a0*/  LOP3.LUT R23, R23, 0x7fffffe, RZ, 0xc0, !PT ;  /* 0x07fffffe17177812 */ /* 0x000fe200078ec0ff */
[----:B------:R-:W-:Y:S02]  /*06b0*/  IMAD R9, R8, R9, R2 ;  /* 0x0000000908097224 */ /* 0x000fe400078e0202 */
[----:B------:R-:W3:Y:S01]  /*06c0*/  @!P5 LDC.64 R2, c[0x0][0x228] ;  /* 0x00008a00ff02db82 */ /* 0x000ee20000000a00 */
[----:B------:R-:W-:Y:S02]  /*06d0*/  IMAD.SHL.U32 R138, R138, 0x8, RZ ;  /* 0x000000088a8a7824 */ /* 0x000fe400078e00ff */
[----:B------:R-:W-:Y:S01]  /*06e0*/  ISETP.GT.U32.AND P4, PT, R8, R9, PT ;  /* 0x000000090800720c */ /* 0x000fe20003f84070 */
[----:B------:R-:W-:Y:S02]  /*06f0*/  IMAD.IADD R130, R26, 0x1, -R23 ;  /* 0x000000011a827824 */ /* 0x000fe400078e0a17 */
[----:B------:R-:W-:-:S02]  /*0700*/  LOP3.LUT R12, R17, 0x18, R138, 0xf8, !PT ;  /* 0x00000018110c7812 */ /* 0x000fc400078ef88a */
[----:B------:R-:W-:Y:S01]  /*0710*/  SHF.R.U32.HI R17, RZ, 0x3, R17 ;  /* 0x00000003ff117819 */ /* 0x000fe20000011611 */
[----:B------:R-:W-:Y:S01]  /*0720*/  IMAD R130, R91, 0x8, R130 ;  /* 0x000000085b827824 */ /* 0x000fe200078e0282 */
[----:B------:R-:W-:Y:S01]  /*0730*/  SHF.R.S32.HI R139, RZ, 0x1f, R138 ;  /* 0x0000001fff8b7819 */ /* 0x000fe2000001148a */
[----:B-1----:R-:W-:Y:S01]  /*0740*/  @P5 IMAD.WIDE.U32 R22, R128, R4, RZ ;  /* 0x0000000480165225 */ /* 0x002fe200078e00ff */
[----:B------:R-:W-:-:S03]  /*0750*/  LOP3.LUT R17, R12, R17, RZ, 0x3c, !PT ;  /* 0x000000110c117212 */ /* 0x000fc600078e3cff */
[----:B------:R-:W-:Y:S02]  /*0760*/  @P5 IMAD R5, R128, R5, R23 ;  /* 0x0000000580055224 */ /* 0x000fe400078e0217 */
[----:B------:R-:W-:Y:S02]  /*0770*/  @!P4 IMAD.IADD R9, R9, 0x1, -R8 ;  /* 0x000000010909c824 */ /* 0x000fe400078e0a08 */
[----:B------:R-:W-:Y:S01]  /*0780*/  @!P4 VIADD R99, R99, 0x1 ;  /* 0x000000016363c836 */ /* 0x000fe20000000000 */
[----:B------:R-:W-:Y:S01]  /*0790*/  ISETP.NE.AND P4, PT, R7, RZ, PT ;  /* 0x000000ff0700720c */ /* 0x000fe20003f85270 */
[----:B------:R-:W-:Y:S01]  /*07a0*/  IMAD.U32 R130, R130, 0x20, R17 ;  /* 0x0000002082827824 */ /* 0x000fe200078e0011 */
[----:B------:R-:W-:Y:S02]  /*07b0*/  ISETP.GE.U32.AND P6, PT, R9, R8, PT ;  /* 0x000000080900720c */ /* 0x000fe40003fc6070 */
[----:B------:R-:W1:Y:S01]  /*07c0*/  @P1 LDC.64 R8, c[0x0][0x250] ;  /* 0x00009400ff081b82 */ /* 0x000e620000000a00 */
[----:B---3--:R-:W-:-:S04]  /*07d0*/  @!P5 IMAD R12, R21, R2, RZ ;  /* 0x00000002150cd224 */ /* 0x008fc800078e02ff */
[C---:B------:R-:W-:Y:S02]  /*07e0*/  @!P5 IMAD R3, R15.reuse, R3, R12 ;  /* 0x000000030f03d224 */ /* 0x040fe400078e020c */
[----:B------:R-:W-:Y:S01]  /*07f0*/  @!P5 IMAD.WIDE.U32 R12, R15, R2, RZ ;  /* 0x000000020f0cd225 */ /* 0x000fe200078e00ff */
[----:B------:R-:W-:-:S03]  /*0800*/  @P1 IADD3 R2, R6, R11, RZ ;  /* 0x0000000b06021210 */ /* 0x000fc60007ffe0ff */
[----:B------:R-:W-:Y:S01]  /*0810*/  @P1 IMAD.IADD R11, R6, 0x1, R11 ;  /* 0x00000001060b1824 */ /* 0x000fe200078e020b */
[----:B------:R-:W-:Y:S01]  /*0820*/  @!P5 MOV R22, R12 ;  /* 0x0000000c0016d202 */ /* 0x000fe20000000f00 */
[----:B------:R-:W-:Y:S02]  /*0830*/  @P6 VIADD R99, R99, 0x1 ;  /* 0x0000000163636836 */ /* 0x000fe40000000000 */
[----:B------:R-:W-:Y:S02]  /*0840*/  @!P5 IMAD.IADD R5, R13, 0x1, R3 ;  /* 0x000000010d05d824 */ /* 0x000fe400078e0203 */
[C---:B--2---:R-:W-:Y:S02]  /*0850*/  @P1 IMAD R4, R11.reuse, R93, RZ ;  /* 0x0000005d0b041224 */ /* 0x044fe400078e02ff */
[----:B------:R-:W-:-:S04]  /*0860*/  @P1 IMAD.WIDE.U32 R12, R11, R92, RZ ;  /* 0x0000005c0b0c1225 */ /* 0x000fc800078e00ff */
[----:B------:R-:W-:Y:S01]  /*0870*/  @!P3 IMAD.MOV R99, RZ, RZ, -R99 ;  /* 0x000000ffff63b224 */ /* 0x000fe200078e0a63 */
[----:B------:R-:W-:Y:S01]  /*0880*/  @!P4 LOP3.LUT R99, RZ, R7, RZ, 0x33, !PT ;  /* 0x00000007ff63c212 */ /* 0x000fe200078e33ff */
[C---:B-1----:R-:W-:Y:S02]  /*0890*/  @P1 IMAD R3, R2.reuse, R9, RZ ;  /* 0x0000000902031224 */ /* 0x042fe400078e02ff */
[----:B------:R-:W-:-:S04]  /*08a0*/  @P1 IMAD.WIDE.U32 R96, R2, R8, RZ ;  /* 0x0000000802601225 */ /* 0x000fc800078e00ff */
[----:B------:R-:W-:Y:S02]  /*08b0*/  @P1 IMAD.IADD R7, R97, 0x1, R3 ;  /* 0x0000000161071824 */ /* 0x000fe400078e0203 */
        /* <DEDUP_REMOVED lines=14> */
.L_x_1101:
[----:B------:R-:W-:Y:S05]  /*09a0*/  @P1 BRA `(.L_x_1102) ;  /* 0x0000000000301947 */ /* 0x000fea0003800000 */
[----:B------:R-:W1:Y:S01]  /*09b0*/  LDC.64 R8, c[0x0][0x250] ;  /* 0x00009400ff087b82 */ /* 0x000e620000000a00 */
[----:B------:R-:W-:Y:S02]  /*09c0*/  SHF.R.S32.HI R11, RZ, 0x1f, R6 ;  /* 0x0000001fff0b7819 */ /* 0x000fe40000011406 */
[----:B------:R-:W-:-:S05]  /*09d0*/  SHF.R.S32.HI R7, RZ, 0x1f, R15 ;  /* 0x0000001fff077819 */ /* 0x000fca000001140f */
[----:B------:R-:W2:Y:S01]  /*09e0*/  LDC.64 R2, c[0x0][0x238] ;  /* 0x00008e00ff027b82 */ /* 0x000ea20000000a00 */
[-C--:B-1----:R-:W-:Y:S02]  /*09f0*/  IMAD R11, R11, R8.reuse, RZ ;  /* 0x000000080b0b7224 */ /* 0x082fe400078e02ff */
[----:B------:R-:W-:-:S04]  /*0a00*/  IMAD.WIDE.U32 R16, R6, R8, RZ ;  /* 0x0000000806107225 */ /* 0x000fc800078e00ff */
[----:B------:R-:W-:Y:S02]  /*0a10*/  IMAD R11, R6, R9, R11 ;  /* 0x00000009060b7224 */ /* 0x000fe400078e020b */
[----:B--2---:R-:W-:-:S03]  /*0a20*/  IMAD R6, R7, R2, RZ ;  /* 0x0000000207067224 */ /* 0x004fc600078e02ff */
[----:B------:R-:W-:Y:S01]  /*0a30*/  IADD3 R17, R17, R11, RZ ;  /* 0x0000000b11117210 */ /* 0x000fe20007ffe0ff */
[C---:B------:R-:W-:Y:S02]  /*0a40*/  IMAD R3, R15.reuse, R3, R6 ;  /* 0x000000030f037224 */ /* 0x040fe400078e0206 */
[----:B------:R-:W-:-:S05]  /*0a50*/  IMAD.WIDE.U32 R96, R15, R2, R16 ;  /* 0x000000020f607225 */ /* 0x000fca00078e0010 */
[----:B------:R-:W-:-:S07]  /*0a60*/  IADD3 R7, R97, R3, RZ ;  /* 0x0000000361077210 */ /* 0x000fce0007ffe0ff */
.L_x_1102:
[----:B------:R-:W1:Y:S01]  /*0a70*/  S2UR UR10, SR_CgaCtaId ;  /* 0x00000000000a79c3 */ /* 0x000e620000008800 */
[CC--:B------:R-:W-:Y:S01]  /*0a80*/  IMAD R3, R27.reuse, R92.reuse, RZ ;  /* 0x0000005c1b037224 */ /* 0x0c0fe200078e02ff */
[----:B------:R-:W-:Y:S01]  /*0a90*/  ULDC.64 UR4, c[0x0][0x260] ;  /* 0x0000980000047ab9 */ /* 0x000fe20000000a00 */
[----:B------:R-:W-:Y:S01]  /*0aa0*/  IMAD.WIDE.U32 R28, R26, R92, R138 ;  /* 0x0000005c1a1c7225 */ /* 0x000fe200078e008a */
[----:B------:R-:W-:Y:S01]  /*0ab0*/  IADD3 R22, P1, R138, R22, RZ ;  /* 0x000000168a167210 */ /* 0x000fe20007f3e0ff */
[----:B------:R-:W-:Y:S01]  /*0ac0*/  ULDC.64 UR6, c[0x0][0x258] ;  /* 0x0000960000067ab9 */ /* 0x000fe20000000a00 */
[----:B------:R-:W-:Y:S01]  /*0ad0*/  SHF.R.S32.HI R19, RZ, 0x1f, R18 ;  /* 0x0000001fff137819 */ /* 0x000fe20000011412 */
[----:B------:R-:W-:Y:S01]  /*0ae0*/  IMAD R2, R27, R8, RZ ;  /* 0x000000081b027224 */ /* 0x000fe200078e02ff */
[----:B------:R-:W-:Y:S01]  /*0af0*/  IADD3 R134, P4, R12, R28, RZ ;  /* 0x0000001c0c867210 */ /* 0x000fe20007f9e0ff */
[C---:B------:R-:W-:Y:S01]  /*0b00*/  IMAD.WIDE.U32 R16, R26.reuse, R8, R138 ;  /* 0x000000081a107225 */ /* 0x040fe200078e008a */
[----:B------:R-:W2:Y:S01]  /*0b10*/  LDC.64 R12, c[0x0][0x3c8] ;  /* 0x0000f200ff0c7b82 */ /* 0x000ea20000000a00 */
[----:B------:R-:W-:Y:S01]  /*0b20*/  IADD3.X R23, R139, R5, RZ, P1, !PT ;  /* 0x000000058b177210 */ /* 0x000fe20000ffe4ff */
[----:B------:R-:W-:Y:S01]  /*0b30*/  BSSY B0, `(.L_x_1103) ;  /* 0x0000042000007945 */ /* 0x000fe20003800000 */
[----:B------:R-:W-:Y:S01]  /*0b40*/  IMAD R3, R26, R93, R3 ;  /* 0x0000005d1a037224 */ /* 0x000fe200078e0203 */
[----:B------:R-:W-:Y:S01]  /*0b50*/  IADD3 R96, P3, R96, R16, RZ ;  /* 0x0000001060607210 */ /* 0x000fe20007f7e0ff */
[----:B------:R-:W-:Y:S01]  /*0b60*/  IMAD R6, R26, R9, R2 ;  /* 0x000000091a067224 */ /* 0x000fe200078e0202 */
[----:B------:R-:W-:Y:S01]  /*0b70*/  SHF.R.S32.HI R2, RZ, 0x1f, R99 ;  /* 0x0000001fff027819 */ /* 0x000fe20000011463 */
[----:B------:R-:W-:Y:S01]  /*0b80*/  IMAD.WIDE.U32 R22, R18, UR6, R22 ;  /* 0x0000000612167c25 */ /* 0x000fe2000f8e0016 */
[----:B------:R-:W-:-:S02]  /*0b90*/  IADD3.X R135, R4, R29, R3, P4, !PT ;  /* 0x0000001d04877210 */ /* 0x000fc400027fe403 */
[----:B------:R-:W-:Y:S01]  /*0ba0*/  IADD3.X R97, R7, R17, R6, P3, !PT ;  /* 0x0000001107617210 */ /* 0x000fe20001ffe406 */
[----:B------:R-:W-:Y:S01]  /*0bb0*/  IMAD R4, R2, UR4, RZ ;  /* 0x0000000402047c24 */ /* 0x000fe2000f8e02ff */
[----:B------:R-:W-:Y:S01]  /*0bc0*/  IADD3 R7, R94, -0x1, RZ ;  /* 0xffffffff5e077810 */ /* 0x000fe20007ffe0ff */
[C---:B------:R-:W-:Y:S01]  /*0bd0*/  IMAD.WIDE.U32 R134, R99.reuse, UR4, R134 ;  /* 0x0000000463867c25 */ /* 0x040fe2000f8e0086 */
[C---:B------:R-:W-:Y:S02]  /*0be0*/  IADD3 R132, R138.reuse, 0x20, RZ ;  /* 0x000000208a847810 */ /* 0x040fe40007ffe0ff */
[----:B------:R-:W-:Y:S01]  /*0bf0*/  IADD3 R131, R138, 0x40, RZ ;  /* 0x000000408a837810 */ /* 0x000fe20007ffe0ff */
[----:B------:R-:W-:Y:S01]  /*0c00*/  IMAD R137, R99, UR5, R4 ;  /* 0x0000000563897c24 */ /* 0x000fe2000f8e0204 */
[----:B------:R-:W-:Y:S01]  /*0c10*/  ULDC.64 UR4, c[0x0][0x268] ;  /* 0x00009a0000047ab9 */ /* 0x000fe20000000a00 */
[----:B------:R-:W-:Y:S02]  /*0c20*/  IMAD R29, R19, UR6, RZ ;  /* 0x00000006131d7c24 */ /* 0x000fe4000f8e02ff */
[----:B------:R-:W-:-:S02]  /*0c30*/  IMAD R2, R2, UR4, RZ ;  /* 0x0000000402027c24 */ /* 0x000fc4000f8e02ff */
[----:B------:R-:W-:Y:S01]  /*0c40*/  IMAD.WIDE.U32 R96, R99, UR4, R96 ;  /* 0x0000000463607c25 */ /* 0x000fe2000f8e0060 */
[----:B------:R-:W-:Y:S02]  /*0c50*/  UMOV UR4, 0x400 ;  /* 0x0000040000047882 */ /* 0x000fe40000000000 */
[----:B-1----:R-:W-:Y:S01]  /*0c60*/  ULEA UR4, UR10, UR4, 0x18 ;  /* 0x000000040a047291 */ /* 0x002fe2000f8ec03f */
[----:B------:R-:W-:Y:S02]  /*0c70*/  IMAD R17, R7, -0x40, R84 ;  /* 0xffffffc007117824 */ /* 0x000fe400078e0254 */
[----:B------:R-:W-:Y:S02]  /*0c80*/  IMAD R29, R18, UR7, R29 ;  /* 0x00000007121d7c24 */ /* 0x000fe4000f8e021d */
[----:B------:R-:W-:Y:S01]  /*0c90*/  IMAD R99, R99, UR5, R2 ;  /* 0x0000000563637c24 */ /* 0x000fe2000f8e0202 */
[CC--:B------:R-:W-:Y:S02]  /*0ca0*/  ISETP.GE.AND P1, PT, R26.reuse, R17.reuse, PT ;  /* 0x000000111a00720c */ /* 0x0c0fe40003f26270 */
[----:B------:R-:W-:Y:S01]  /*0cb0*/  ISETP.GE.AND P5, PT, R26, R17, PT ;  /* 0x000000111a00720c */ /* 0x000fe20003fa6270 */
[----:B------:R-:W-:Y:S01]  /*0cc0*/  IMAD.WIDE R26, R129, 0x40, R26 ;  /* 0x00000040811a7825 */ /* 0x000fe200078e021a */
[----:B------:R-:W-:-:S02]  /*0cd0*/  LEA R130, R130, UR4, 0x1 ;  /* 0x0000000482827c11 */ /* 0x000fc4000f8e08ff */
[----:B------:R-:W-:Y:S01]  /*0ce0*/  IADD3 R29, R23, R29, RZ ;  /* 0x0000001d171d7210 */ /* 0x000fe20007ffe0ff */
        /* <DEDUP_REMOVED lines=38> */
.L_x_1104:
[----:B------:R-:W-:Y:S05]  /*0f50*/  BSYNC B0 ;  /* 0x0000000000007941 */ /* 0x000fea0003800000 */
.L_x_1103:
        /* <DEDUP_REMOVED lines=12> */
[----:B---3--:R-:W3:Y:S01]  /*1020*/  @!P4 LDC.64 R4, c[0x0][0x210] ;  /* 0x00008400ff04cb82 */ /* 0x008ee20000000a00 */
[----:B------:R-:W-:Y:S01]  /*1030*/  IMAD R11, R6, UR7, R11 ;  /* 0x00000007060b7c24 */ /* 0x000fe2000f8e020b */
[----:B------:R4:W-:Y:S06]  /*1040*/  @P4 STS.128 [R130+0x800], RZ ;  /* 0x000800ff82004388 */ /* 0x0009ec0000000c00 */
[----:B-1----:R-:W1:Y:S01]  /*1050*/  @!P3 LDC.64 R2, c[0x0][0x210] ;  /* 0x00008400ff02bb82 */ /* 0x002e620000000a00 */
[----:B---3--:R-:W-:Y:S01]  /*1060*/  @!P4 LEA R26, P6, R22, R4, 0x1 ;  /* 0x00000004161ac211 */ /* 0x008fe200078c08ff */
        /* <DEDUP_REMOVED lines=22> */
.L_x_1106:
[----:B------:R-:W-:Y:S05]  /*11d0*/  BSYNC B0 ;  /* 0x0000000000007941 */ /* 0x000fea0003800000 */
.L_x_1105:
[----:B-1-34-:R-:W-:Y:S01]  /*11e0*/  SHF.L.U64.HI R2, R92, 0x6, R93 ;  /* 0x000000065c027819 */ /* 0x01afe2000001025d */
[----:B------:R-:W-:Y:S01]  /*11f0*/  IMAD.IADD R137, R135, 0x1, R137 ;  /* 0x0000000187897824 */ /* 0x000fe200078e0289 */
[----:B------:R-:W-:Y:S01]  /*1200*/  LOP3.LUT R21, R10, 0xfffffff8, RZ, 0xc0, !PT ;  /* 0xfffffff80a157812 */ /* 0x000fe200078ec0ff */
[----:B------:R-:W-:Y:S01]  /*1210*/  IMAD.SHL.U32 R85, R92, 0x40, RZ ;  /* 0x000000405c557824 */ /* 0x000fe200078e00ff */
[----:B------:R-:W-:Y:S01]  /*1220*/  SHF.R.S32.HI R6, RZ, 0x1f, R7 ;  /* 0x0000001fff067819 */ /* 0x000fe20000011407 */
[----:B------:R-:W-:Y:S01]  /*1230*/  IMAD R3, R2, R7, RZ ;  /* 0x0000000702037224 */ /* 0x000fe200078e02ff */
[----:B------:R-:W-:Y:S01]  /*1240*/  LEA.HI R25, R25, R0, RZ, 0x4 ;  /* 0x0000000019197211 */ /* 0x000fe200078f20ff */
[----:B------:R-:W-:Y:S01]  /*1250*/  IMAD.MOV.U32 R136, RZ, RZ, R134 ;  /* 0x000000ffff887224 */ /* 0x000fe200078e0086 */
[----:B--2---:R-:W-:Y:S01]  /*1260*/  ISETP.NE.U32.AND P6, PT, R12, RZ, PT ;  /* 0x000000ff0c00720c */ /* 0x004fe20003fc5070 */
[----:B------:R-:W-:Y:S01]  /*1270*/  IMAD.IADD R21, R0, 0x1, -R21 ;  /* 0x0000000100157824 */ /* 0x000fe200078e0a15 */
[----:B------:R-:W-:Y:S01]  /*1280*/  BSSY B0, `(.L_x_1107) ;  /* 0x0000028000007945 */ /* 0x000fe20003800000 */
[----:B------:R-:W-:Y:S01]  /*1290*/  IMAD.WIDE.U32 R22, R7, R85, R136 ;  /* 0x0000005507167225 */ /* 0x000fe200078e0088 */
[----:B------:R-:W-:-:S02]  /*12a0*/  ISETP.NE.AND.EX P6, PT, R13, RZ, PT, P6 ;  /* 0x000000ff0d00720c */ /* 0x000fc40003fc5360 */
[----:B------:R-:W-:Y:S01]  /*12b0*/  ISETP.GE.AND P0, PT, R20, R17, PT ;  /* 0x000000111400720c */ /* 0x000fe20003f06270 */
[----:B------:R-:W-:Y:S01]  /*12c0*/  IMAD R3, R6, R85, R3 ;  /* 0x0000005506037224 */ /* 0x000fe200078e0203 */
[----:B------:R-:W-:Y:S02]  /*12d0*/  LOP3.LUT R89, R25, 0xfffffff0, RZ, 0xc0, !PT ;  /* 0xfffffff019597812 */ /* 0x000fe400078ec0ff */
[----:B------:R-:W-:Y:S01]  /*12e0*/  LEA.HI R24, R21, R21, RZ, 0x1 ;  /* 0x0000001515187211 */ /* 0x000fe200078f08ff */
[----:B------:R-:W-:Y:S01]  /*12f0*/  IMAD.IADD R16, R23, 0x1, R3 ;  /* 0x0000000117107824 */ /* 0x000fe200078e0203 */
[----:B------:R-:W-:Y:S07]  /*1300*/  @P1 BRA `(.L_x_1108) ;  /* 0x00000000007c1947 */ /* 0x000fee0003800000 */
        /* <DEDUP_REMOVED lines=31> */
.L_x_1108:
[----:B------:R-:W-:Y:S05]  /*1500*/  BSYNC B0 ;  /* 0x0000000000007941 */ /* 0x000fea0003800000 */
.L_x_1107:
[----:B-12---:R-:W1:Y:S01]  /*1510*/  @P6 LDC.64 R4, c[0x0][0x3d0] ;  /* 0x0000f400ff046b82 */ /* 0x006e620000000a00 */
[----:B------:R-:W-:Y:S01]  /*1520*/  SHF.R.S32.HI R3, RZ, 0x1, R24 ;  /* 0x00000001ff037819 */ /* 0x000fe20000011418 */
[----:B------:R-:W-:Y:S01]  /*1530*/  IMAD.IADD R89, R0, 0x1, -R89 ;  /* 0x0000000100597824 */ /* 0x000fe200078e0a59 */
[----:B------:R-:W-:Y:S01]  /*1540*/  ISETP.GE.AND P4, PT, R20, R17, PT ;  /* 0x000000111400720c */ /* 0x000fe20003f86270 */
[----:B------:R-:W-:Y:S01]  /*1550*/  IMAD.SHL.U32 R11, R14, 0x8, RZ ;  /* 0x000000080e0b7824 */ /* 0x000fe200078e00ff */
[----:B------:R-:W-:Y:S01]  /*1560*/  SHF.R.S32.HI R20, RZ, 0x4, R25 ;  /* 0x00000004ff147819 */ /* 0x000fe20000011419 */
[----:B------:R-:W-:Y:S01]  /*1570*/  IMAD.SHL.U32 R26, R3, 0x40, RZ ;  /* 0x00000040031a7824 */ /* 0x000fe200078e00ff */
[----:B------:R-:W-:Y:S01]  /*1580*/  LEA.HI R10, R89, R89, RZ, 0x1 ;  /* 0x00000059590a7211 */ /* 0x000fe200078f08ff */
[----:B------:R-:W-:Y:S01]  /*1590*/  BSSY B0, `(.L_x_1109) ;  /* 0x000003b000007945 */ /* 0x000fe20003800000 */
[----:B------:R-:W-:Y:S01]  /*15a0*/  LEA.HI R17, R25, R20, RZ, 0x1 ;  /* 0x0000001419117211 */ /* 0x000fe200078f08ff */
[----:B------:R-:W-:Y:S01]  /*15b0*/  IMAD.SHL.U32 R123, R92, 0x20, RZ ;  /* 0x000000205c7b7824 */ /* 0x000fe200078e00ff */
[----:B------:R-:W-:-:S02]  /*15c0*/  LOP3.LUT R24, R24, 0x7fffffe, RZ, 0xc0, !PT ;  /* 0x07fffffe18187812 */ /* 0x000fc400078ec0ff */
[----:B------:R-:W-:Y:S02]  /*15d0*/  LOP3.LUT R26, R26, 0xc0, RZ, 0xc0, !PT ;  /* 0x000000c01a1a7812 */ /* 0x000fe400078ec0ff */
[----:B------:R-:W-:Y:S01]  /*15e0*/  SHF.R.S32.HI R14, RZ, 0x1, R10 ;  /* 0x00000001ff0e7819 */ /* 0x000fe2000001140a */
[----:B------:R-:W-:Y:S01]  /*15f0*/  IMAD.IADD R21, R21, 0x1, -R24 ;  /* 0x0000000115157824 */ /* 0x000fe200078e0a18 */
[----:B------:R-:W-:Y:S02]  /*1600*/  SHF.R.S32.HI R25, RZ, 0x1f, R10 ;  /* 0x0000001fff197819 */ /* 0x000fe4000001140a */
[----:B------:R-:W-:Y:S02]  /*1610*/  LOP3.LUT R17, R17, 0xfffffffe, RZ, 0xc0, !PT ;  /* 0xfffffffe11117812 */ /* 0x000fe400078ec0ff */
[----:B------:R-:W-:Y:S02]  /*1620*/  LOP3.LUT R11, R26, 0x8, R11, 0xf8, !PT ;  /* 0x000000081a0b7812 */ /* 0x000fe400078ef80b */
[----:B------:R-:W-:Y:S01]  /*1630*/  LEA.HI R27, R25, R14, RZ, 0x2 ;  /* 0x0000000e191b7211 */ /* 0x000fe200078f10ff */
[----:B------:R-:W-:Y:S01]  /*1640*/  IMAD.IADD R20, R20, 0x1, -R17 ;  /* 0x0000000114147824 */ /* 0x000fe200078e0a11 */
[----:B------:R-:W-:-:S02]  /*1650*/  SHF.R.S32.HI R24, RZ, 0x1f, R89 ;  /* 0x0000001fff187819 */ /* 0x000fc40000011459 */
[----:B------:R-:W-:Y:S01]  /*1660*/  LOP3.LUT R10, R10, 0x7fffffe, RZ, 0xc0, !PT ;  /* 0x07fffffe0a0a7812 */ /* 0x000fe200078ec0ff */
[----:B------:R-:W-:Y:S01]  /*1670*/  IMAD R120, R20, 0x8, R21 ;  /* 0x0000000814787824 */ /* 0x000fe200078e0215 */
[----:B------:R-:W-:Y:S02]  /*1680*/  SHF.R.U32.HI R26, RZ, 0x3, R26 ;  /* 0x00000003ff1a7819 */ /* 0x000fe4000001161a */
[----:B------:R-:W-:Y:S02]  /*1690*/  @P6 SHF.R.S32.HI R25, RZ, 0x1f, R15 ;  /* 0x0000001fff196819 */ /* 0x000fe4000001140f */
[----:B------:R-:W-:Y:S01]  /*16a0*/  LEA.HI R17, R24, R89, RZ, 0x3 ;  /* 0x0000005918117211 */ /* 0x000fe200078f18ff */
[----:B------:R-:W-:Y:S01]  /*16b0*/  IMAD.IADD R89, R89, 0x1, -R10 ;  /* 0x0000000159597824 */ /* 0x000fe200078e0a0a */
[----:B------:R-:W-:Y:S01]  /*16c0*/  LOP3.LUT R11, R11, R26, RZ, 0x3c, !PT ;  /* 0x0000001a0b0b7212 */ /* 0x000fe200078e3cff */
[-C--:B-1----:R-:W-:Y:S01]  /*16d0*/  @P6 IMAD R10, R25, R4.reuse, RZ ;  /* 0x00000004190a6224 */ /* 0x082fe200078e02ff */
[----:B------:R-:W-:Y:S01]  /*16e0*/  LOP3.LUT R27, R27, 0xfffffffc, RZ, 0xc0, !PT ;  /* 0xfffffffc1b1b7812 */ /* 0x000fe200078ec0ff */
[----:B------:R-:W-:Y:S01]  /*16f0*/  @P6 IMAD.WIDE.U32 R24, R15, R4, R18 ;  /* 0x000000040f186225 */ /* 0x000fe200078e0012 */
[----:B------:R-:W-:-:S03]  /*1700*/  SHF.L.U64.HI R122, R92, 0x5, R93 ;  /* 0x000000055c7a7819 */ /* 0x000fc6000001025d */
[----:B------:R-:W-:Y:S02]  /*1710*/  IMAD.IADD R14, R14, 0x1, -R27 ;  /* 0x000000010e0e7824 */ /* 0x000fe400078e0a1b */
[----:B------:R-:W-:Y:S02]  /*1720*/  IMAD.U32 R120, R120, 0x20, R11 ;  /* 0x0000002078787824 */ /* 0x000fe400078e000b */
[----:B------:R-:W-:Y:S01]  /*1730*/  @P6 IMAD R15, R15, R5, R10 ;  /* 0x000000050f0f6224 */ /* 0x000fe200078e020a */
[----:B------:R-:W-:Y:S06]  /*1740*/  @P0 BRA `(.L_x_1110) ;  /* 0x00000000007c0947 */ /* 0x000fec0003800000 */
[----:B------:R-:W-:Y:S01]  /*1750*/  ULDC UR5, c[0x0][0x2d0] ;  /* 0x0000b40000057ab9 */ /* 0x000fe20000000800 */
[----:B------:R-:W-:Y:S02]  /*1760*/  IADD3 R22, P0, R123, R22, RZ ;  /* 0x000000167b167210 */ /* 0x000fe40007f1e0ff */
[----:B------:R-:W-:Y:S02]  /*1770*/  ISETP.GE.AND P3, PT, R138, UR5, PT ;  /* 0x000000058a007c0c */ /* 0x000fe4000bf66270 */
[----:B------:R-:W-:Y:S01]  /*1780*/  ISETP.GE.AND P2, PT, R132, UR5, PT ;  /* 0x0000000584007c0c */ /* 0x000fe2000bf46270 */
[----:B------:R-:W-:Y:S01]  /*1790*/  IMAD.X R19, R122, 0x1, R16, P0 ;  /* 0x000000017a137824 */ /* 0x000fe200000e0610 */
[----:B------:R-:W-:-:S09]  /*17a0*/  ISETP.GE.AND P0, PT, R131, UR5, PT ;  /* 0x0000000583007c0c */ /* 0x000fd2000bf06270 */
        /* <DEDUP_REMOVED lines=25> */
.L_x_1110:
[----:B------:R-:W-:Y:S05]  /*1940*/  BSYNC B0 ;  /* 0x0000000000007941 */ /* 0x000fea0003800000 */
.L_x_1109:
[----:B------:R-:W0:Y:S01]  /*1950*/  LDGDEPBAR ;  /* 0x00000000000079af */ /* 0x000e220000000000 */
[----:B------:R-:W-:Y:S01]  /*1960*/  @P6 IMAD.IADD R15, R25, 0x1, R15 ;  /* 0x00000001190f6824 */ /* 0x000fe200078e020f */
[----:B------:R-:W-:Y:S01]  /*1970*/  SHF.L.U64.HI R124, R8, 0x6, R9 ;  /* 0x00000006087c7819 */ /* 0x000fe20000010209 */
[----:B-12---:R-:W-:Y:S01]  /*1980*/  IMAD.SHL.U32 R5, R14, 0x40, RZ ;  /* 0x000000400e057824 */ /* 0x006fe200078e00ff */
[----:B------:R-:W-:Y:S01]  /*1990*/  @P6 LEA R12, P0, R24, R12, 0x2 ;  /* 0x0000000c180c6211 */ /* 0x000fe200078010ff */
[----:B------:R-:W-:Y:S01]  /*19a0*/  IMAD.SHL.U32 R20, R20, 0x8, RZ ;  /* 0x0000000814147824 */ /* 0x000fe200078e00ff */
[----:B------:R-:W-:Y:S01]  /*19b0*/  SHF.L.U32 R125, R8, 0x6, RZ ;  /* 0x00000006087d7819 */ /* 0x000fe200000006ff */
[----:B------:R-:W-:Y:S01]  /*19c0*/  IMAD R11, R124, R7, RZ ;  /* 0x000000077c0b7224 */ /* 0x000fe200078e02ff */
[----:B------:R-:W-:Y:S01]  /*19d0*/  @P6 LEA.HI.X R13, R24, R13, R15, 0x2, P0 ;  /* 0x0000000d180d6211 */ /* 0x000fe200000f140f */
[----:B------:R-:W-:Y:S01]  /*19e0*/  IMAD.IADD R99, R97, 0x1, R99 ;  /* 0x0000000161637824 */ /* 0x000fe200078e0263 */
[----:B------:R-:W-:Y:S01]  /*19f0*/  SHF.L.U32 R17, R17, 0x5, RZ ;  /* 0x0000000511117819 */ /* 0x000fe200000006ff */
[----:B------:R-:W-:Y:S01]  /*1a00*/  IMAD R11, R6, R125, R11 ;  /* 0x0000007d060b7224 */ /* 0x000fe200078e020b */
[----:B------:R-:W-:Y:S01]  /*1a10*/  LOP3.LUT R5, R5, 0xc0, RZ, 0xc0, !PT ;  /* 0x000000c005057812 */ /* 0x000fe200078ec0ff */
[----:B------:R1:W5:Y:S01]  /*1a20*/  @P6 LDG.E R6, desc[UR8][R12.64] ;  /* 0x000000080c066981 */ /* 0x000362000c1e1900 */
[----:B------:R-:W-:Y:S01]  /*1a30*/  LOP3.LUT R86, R17, 0xffffff00, RZ, 0xc0, !PT ;  /* 0xffffff0011567812 */ /* 0x000fe200078ec0ff */
[----:B------:R-:W-:Y:S01]  /*1a40*/  IMAD.MOV.U32 R98, RZ, RZ, R96 ;  /* 0x000000ffff627224 */ /* 0x000fe200078e0060 */
[----:B------:R-:W-:-:S02]  /*1a50*/  LOP3.LUT R20, R5, 0x8, R20, 0xf8, !PT ;  /* 0x0000000805147812 */ /* 0x000fc400078ef814 */
[----:B------:R-:W-:Y:S01]  /*1a60*/  SHF.R.U32.HI R5, RZ, 0x3, R5 ;  /* 0x00000003ff057819 */ /* 0x000fe20000011605 */
[----:B------:R-:W-:Y:S01]  /*1a70*/  IMAD R4, R91, 0x200, R86 ;  /* 0x000002005b047824 */ /* 0x000fe200078e0256 */
[----:B------:R-:W-:-:S04]  /*1a80*/  DEPBAR.LE SB0, 0x0 ;  /* 0x000080000000791a */ /* 0x000fc80000000000 */
[----:B------:R-:W-:Y:S01]  /*1a90*/  BAR.SYNC.DEFER_BLOCKING 0x0 ;  /* 0x0000000000007b1d */ /* 0x000fe20000010000 */
[----:B------:R-:W-:Y:S01]  /*1aa0*/  IMAD R4, R89, 0x20, R4 ;  /* 0x0000002059047824 */ /* 0x000fe200078e0204 */
[----:B------:R-:W-:Y:S01]  /*1ab0*/  LOP3.LUT R5, R20, R5, RZ, 0x3c, !PT ;  /* 0x0000000514057212 */ /* 0x000fe200078e3cff */
[----:B------:R-:W-:-:S03]  /*1ac0*/  IMAD.WIDE.U32 R16, R7, R125, R98 ;  /* 0x0000007d07107225 */ /* 0x000fc600078e0062 */
[----:B------:R-:W-:Y:S01]  /*1ad0*/  BSSY B0, `(.L_x_1111) ;  /* 0x0000028000007945 */ /* 0x000fe20003800000 */
[----:B------:R1:W-:Y:S04]  /*1ae0*/  @P5 STS [R130+0x6000], RZ ;  /* 0x006000ff82005388 */ /* 0x0003e80000000800 */
[----:B------:R1:W-:Y:S04]  /*1af0*/  @P5 STS [R130+0x6004], RZ ;  /* 0x006004ff82005388 */ /* 0x0003e80000000800 */
[----:B------:R1:W-:Y:S04]  /*1b00*/  @P5 STS.64 [R130+0x6008], RZ ;  /* 0x006008ff82005388 */ /* 0x0003e80000000a00 */
[----:B------:R1:W-:Y:S04]  /*1b10*/  @P5 STS.128 [R130+0x7000], RZ ;  /* 0x007000ff82005388 */ /* 0x0003e80000000c00 */
[----:B------:R1:W-:Y:S01]  /*1b20*/  @P5 STS.128 [R130+0x8000], RZ ;  /* 0x008000ff82005388 */ /* 0x0003e20000000c00 */
[----:B------:R-:W-:-:S02]  /*1b30*/  IADD3 R121, R5, R4, RZ ;  /* 0x0000000405797210 */ /* 0x000fc40007ffe0ff */
[----:B------:R-:W-:Y:S01]  /*1b40*/  IADD3 R4, R17, R11, RZ ;  /* 0x0000000b11047210 */ /* 0x000fe20007ffe0ff */
[----:B------:R-:W-:Y:S06]  /*1b50*/  @P5 BRA `(.L_x_1112) ;  /* 0x00000000007c5947 */ /* 0x000fec0003800000 */
[----:B------:R-:W-:Y:S02]  /*1b60*/  ULDC UR5, c[0x0][0x2d0] ;  /* 0x0000b40000057ab9 */ /* 0x000fe40000000800 */
[----:B------:R-:W-:Y:S02]  /*1b70*/  ISETP.GE.AND P3, PT, R138, UR5, PT ;  /* 0x000000058a007c0c */ /* 0x000fe4000bf66270 */
[----:B------:R-:W-:Y:S02]  /*1b80*/  ISETP.GE.AND P2, PT, R132, UR5, PT ;  /* 0x0000000584007c0c */ /* 0x000fe4000bf46270 */
[----:B------:R-:W-:-:S09]  /*1b90*/  ISETP.GE.AND P0, PT, R131, UR5, PT ;  /* 0x0000000583007c0c */ /* 0x000fd2000bf06270 */
[----:B-1----:R-:W1:Y:S01]  /*1ba0*/  @!P3 LDC.64 R12, c[0x0][0x220] ;  /* 0x00008800ff0cbb82 */ /* 0x002e620000000a00 */
        /* <DEDUP_REMOVED lines=26> */
.L_x_1112:
[----:B------:R-:W-:Y:S05]  /*1d50*/  BSYNC B0 ;  /* 0x0000000000007941 */ /* 0x000fea0003800000 */
.L_x_1111:
        /* <DEDUP_REMOVED lines=13> */
[----:B-12---:R-:W-:Y:S01]  /*1e30*/  IMAD.X R13, R126, 0x1, R4, P0 ;  /* 0x000000017e0d7824 */ /* 0x006fe200000e0604 */
[----:B------:R-:W-:-:S09]  /*1e40*/  ISETP.GE.AND P0, PT, R131, UR5, PT ;  /* 0x0000000583007c0c */ /* 0x000fd2000bf06270 */
[----:B---3--:R-:W1:Y:S01]  /*1e50*/  @!P3 LDC.64 R10, c[0x0][0x220] ;  /* 0x00008800ff0abb82 */ /* 0x008e620000000a00 */
        /* <DEDUP_REMOVED lines=24> */
.L_x_1114:
[----:B------:R-:W-:Y:S05]  /*1fe0*/  BSYNC B0 ;  /* 0x0000000000007941 */ /* 0x000fea0003800000 */
.L_x_1113:
[----:B------:R-:W-:Y:S01]  /*1ff0*/  LDSM.16.M88.4 R60, [R121] ;  /* 0x00000000793c783b */ /* 0x000fe20000000200 */
[----:B-12---:R-:W-:Y:S01]  /*2000*/  IMAD.MOV.U32 R8, RZ, RZ, 0x10 ;  /* 0x00000010ff087424 */ /* 0x006fe200078e00ff */
[----:B------:R-:W-:Y:S01]  /*2010*/  LOP3.LUT P1, RZ, R14, 0x2, RZ, 0xc0, !PT ;  /* 0x000000020eff7812 */ /* 0x000fe2000782c0ff */
[----:B------:R-:W-:Y:S01]  /*2020*/  ULDC UR5, c[0x0][0x39c] ;  /* 0x0000e70000057ab9 */ /* 0x000fe20000000800 */
[----:B------:R-:W3:Y:S01]  /*2030*/  LDSM.16.M88.4 R20, [R120+0x3000] ;  /* 0x003000007814783b */ /* 0x000ee20000000200 */
[----:B------:R-:W-:Y:S01]  /*2040*/  LOP3.LUT P0, RZ, R3, 0x2, RZ, 0xc0, !PT ;  /* 0x0000000203ff7812 */ /* 0x000fe2000780c0ff */
[----:B------:R-:W-:Y:S01]  /*2050*/  IMAD R90, R91, 0x10, R90 ;  /* 0x000000105b5a7824 */ /* 0x000fe200078e025a */
[C---:B------:R-:W-:Y:S01]  /*2060*/  SEL R4, R8.reuse, 0xfffffff0, !P1 ;  /* 0xfffffff008047807 */ /* 0x040fe20004800000 */
[----:B------:R-:W1:Y:S01]  /*2070*/  LDSM.16.M88.4 R40, [R120+0x3400] ;  /* 0x003400007828783b */ /* 0x000e620000000200 */
[----:B------:R-:W-:Y:S01]  /*2080*/  SEL R3, R8, 0xfffffff0, !P0 ;  /* 0xfffffff008037807 */ /* 0x000fe20004000000 */
[----:B------:R-:W-:-:S02]  /*2090*/  IMAD.SHL.U32 R140, R0, 0x2, RZ ;  /* 0x00000002008c7824 */ /* 0x000fc400078e00ff */
[----:B------:R-:W-:Y:S01]  /*20a0*/  IMAD R119, R4, 0x2, R121 ;  /* 0x0000000204777824 */ /* 0x000fe200078e0279 */
[----:B------:R-:W2:Y:S01]  /*20b0*/  LDSM.16.M88.4 R32, [R120+0x3800] ;  /* 0x003800007820783b */ /* 0x000ea20000000200 */
[----:B------:R-:W-:Y:S01]  /*20c0*/  IMAD R117, R3, 0x2, R120 ;  /* 0x0000000203757824 */ /* 0x000fe200078e0278 */
[----:B------:R-:W-:Y:S01]  /*20d0*/  LOP3.LUT R140, R140, 0x6, RZ, 0xc0, !PT ;  /* 0x000000068c8c7812 */ /* 0x000fe200078ec0ff */
[----:B------:R-:W-:Y:S01]  /*20e0*/  IMAD R86, R89, 0x20, R86 ;  /* 0x0000002059567824 */ /* 0x000fe200078e0256 */
[----:B------:R-:W-:Y:S03]  /*20f0*/  LDSM.16.M88.4 R16, [R119] ;  /* 0x000000007710783b */ /* 0x000fe60000000200 */
[----:B------:R-:W-:Y:S01]  /*2100*/  IMAD.IADD R5, R5, 0x1, R86 ;  /* 0x0000000105057824 */ /* 0x000fe200078e0256 */
[----:B------:R-:W4:Y:S04]  /*2110*/  LDSM.16.M88.4 R76, [R117+0x3000] ;  /* 0x00300000754c783b */ /* 0x000f280000000200 */
[----:B------:R-:W4:Y:S04]  /*2120*/  LDSM.16.M88.4 R12, [R120+0x3c00] ;  /* 0x003c0000780c783b */ /* 0x000f280000000200 */
[----:B------:R-:W-:Y:S04]  /*2130*/  LDSM.16.M88.4 R72, [R121+0x1000] ;  /* 0x001000007948783b */ /* 0x000fe80000000200 */
[----:B------:R-:W4:Y:S04]  /*2140*/  LDSM.16.M88.4 R52, [R120+0x4000] ;  /* 0x004000007834783b */ /* 0x000f280000000200 */
[----:B------:R-:W4:Y:S04]  /*2150*/  LDSM.16.M88.4 R68, [R117+0x3400] ;  /* 0x003400007544783b */ /* 0x000f280000000200 */
[----:B------:R-:W4:Y:S01]  /*2160*/  LDSM.16.M88.4 R28, [R117+0x3800] ;  /* 0x00380000751c783b */ /* 0x000f220000000200 */
[C---:B---3--:R-:W-:Y:S03]  /*2170*/  HMMA.16816.F32.BF16 R8, R60.reuse, R20, RZ ;  /* 0x000000143c08723c */ /* 0x048fe600000418ff */
[----:B------:R-:W-:Y:S04]  /*2180*/  LDSM.16.M88.4 R56, [R119+0x1000] ;  /* 0x001000007738783b */ /* 0x000fe80000000200 */
[----:B------:R-:W3:Y:S01]  /*2190*/  LDSM.16.M88.4 R24, [R117+0x4000] ;  /* 0x004000007518783b */ /* 0x000ee20000000200 */
[C---:B------:R-:W-:Y:S03]  /*21a0*/  HMMA.16816.F32.BF16 R20, R60.reuse, R22, RZ ;  /* 0x000000163c14723c */ /* 0x040fe600000418ff */
[----:B------:R-:W3:Y:S03]  /*21b0*/  LDSM.16.M88.4 R48, [R117+0x3c00] ;  /* 0x003c00007530783b */ /* 0x000ee60000000200 */
[C---:B-1----:R-:W-:Y:S01]  /*21c0*/  HMMA.16816.F32.BF16 R44, R60.reuse, R40, RZ ;  /* 0x000000283c2c723c */ /* 0x042fe200000418ff */
[----:B------:R-:W-:Y:S04]  /*21d0*/  LDSM.16.M88.4 R80, [R120+0x4800] ;  /* 0x004800007850783b */ /* 0x000fe80000000200 */
[----:B------:R-:W0:Y:S01]  /*21e0*/  LDGDEPBAR ;  /* 0x00000000000079af */ /* 0x000e220000000000 */
[----:B--2---:R-:W-:Y:S06]  /*21f0*/  HMMA.16816.F32.BF16 R36, R60, R32, RZ ;  /* 0x000000203c24723c */ /* 0x004fec00000418ff */
[C---:B----4-:R-:W-:Y:S06]  /*2200*/  HMMA.16816.F32.BF16 R8, R16.reuse, R76, R8 ;  /* 0x0000004c1008723c */ /* 0x050fec0000041808 */
[----:B------:R-:W-:Y:S01]  /*2210*/  HMMA.16816.F32.BF16 R20, R16, R78, R20 ;  /* 0x0000004e1014723c */ /* 0x000fe20000041814 */
[----:B------:R-:W-:Y:S05]  /*2220*/  LDSM.16.M88.4 R76, [R120+0x5000] ;  /* 0x00500000784c783b */ /* 0x000fea0000000200 */
[C---:B------:R-:W-:Y:S06]  /*2230*/  HMMA.16816.F32.BF16 R40, R60.reuse, R42, RZ ;  /* 0x0000002a3c28723c */ /* 0x040fec00000418ff */
[C---:B------:R-:W-:Y:S06]  /*2240*/  HMMA.16816.F32.BF16 R32, R60.reuse, R34, RZ ;  /* 0x000000223c20723c */ /* 0x040fec00000418ff */
[C---:B------:R-:W-:Y:S06]  /*2250*/  HMMA.16816.F32.BF16 R64, R60.reuse, R12, RZ ;  /* 0x0000000c3c40723c */ /* 0x040fec00000418ff */
[----:B------:R-:W-:Y:S01]  /*2260*/  HMMA.16816.F32.BF16 R60, R60, R14, RZ ;  /* 0x0000000e3c3c723c */ /* 0x000fe200000418ff */
[----:B------:R-:W1:Y:S05]  /*2270*/  LDSM.16.M88.4 R12, [R120+0x4400] ;  /* 0x00440000780c783b */ /* 0x000e6a0000000200 */
[C---:B------:R-:W-:Y:S06]  /*2280*/  HMMA.16816.F32.BF16 R8, R72.reuse, R52, R8 ;  /* 0x000000344808723c */ /* 0x040fec0000041808 */
[----:B------:R-:W-:Y:S01]  /*2290*/  HMMA.16816.F32.BF16 R20, R72, R54, R20 ;  /* 0x000000364814723c */ /* 0x000fe20000041814 */
[----:B------:R-:W-:Y:S05]  /*22a0*/  LDSM.16.M88.4 R52, [R117+0x4400] ;  /* 0x004400007534783b */ /* 0x000fea0000000200 */
[C---:B------:R-:W-:Y:S06]  /*22b0*/  HMMA.16816.F32.BF16 R44, R16.reuse, R68, R44 ;  /* 0x00000044102c723c */ /* 0x040fec000004182c */
[C---:B------:R-:W-:Y:S01]  /*22c0*/  HMMA.16816.F32.BF16 R40, R16.reuse, R70, R40 ;  /* 0x000000461028723c */ /* 0x040fe20000041828 */
[----:B------:R-:W-:Y:S05]  /*22d0*/  LDSM.16.M88.4 R68, [R120+0x4c00] ;  /* 0x004c00007844783b */ /* 0x000fea0000000200 */
[C---:B------:R-:W-:Y:S06]  /*22e0*/  HMMA.16816.F32.BF16 R36, R16.reuse, R28, R36 ;  /* 0x0000001c1024723c */ /* 0x040fec0000041824 */
[----:B------:R-:W-:Y:S01]  /*22f0*/  HMMA.16816.F32.BF16 R32, R16, R30, R32 ;  /* 0x0000001e1020723c */ /* 0x000fe20000041820 */
[----:B------:R-:W2:Y:S05]  /*2300*/  LDSM.16.M88.4 R28, [R121+0x2000] ;  /* 0x00200000791c783b */ /* 0x000eaa0000000200 */
[C---:B---3--:R-:W-:Y:S06]  /*2310*/  HMMA.16816.F32.BF16 R8, R56.reuse, R24, R8 ;  /* 0x000000183808723c */ /* 0x048fec0000041808 */
[----:B------:R-:W-:Y:S01]  /*2320*/  HMMA.16816.F32.BF16 R20, R56, R26, R20 ;  /* 0x0000001a3814723c */ /* 0x000fe20000041814 */
[----:B------:R-:W-:Y:S05]  /*2330*/  LDSM.16.M88.4 R24, [R120+0x5400] ;  /* 0x005400007818783b */ /* 0x000fea0000000200 */
[C---:B------:R-:W-:Y:S06]  /*2340*/  HMMA.16816.F32.BF16 R64, R16.reuse, R48, R64 ;  /* 0x000000301040723c */ /* 0x040fec0000041840 */
[----:B------:R-:W-:Y:S01]  /*2350*/  HMMA.16816.F32.BF16 R60, R16, R50, R60 ;  /* 0x00000032103c723c */ /* 0x000fe2000004183c */
[----:B------:R-:W-:Y:S04]  /*2360*/  LDSM.16.M88.4 R16, [R119+0x2000] ;  /* 0x002000007710783b */ /* 0x000fe80000000200 */
[----:B------:R-:W-:Y:S01]  /*2370*/  LDSM.16.M88.4 R48, [R117+0x4800] ;  /* 0x004800007530783b */ /* 0x000fe20000000200 */
[C---:B-1----:R-:W-:Y:S06]  /*2380*/  HMMA.16816.F32.BF16 R44, R72.reuse, R12, R44 ;  /* 0x0000000c482c723c */ /* 0x042fec000004182c */
[----:B------:R-:W-:Y:S01]  /*2390*/  HMMA.16816.F32.BF16 R40, R72, R14, R40 ;  /* 0x0000000e4828723c */ /* 0x000fe20000041828 */
[----:B------:R-:W1:Y:S05]  /*23a0*/  LDSM.16.M88.4 R12, [R117+0x5000] ;  /* 0x00500000750c783b */ /* 0x000e6a0000000200 */
[C---:B--2---:R-:W-:Y:S06]  /*23b0*/  HMMA.16816.F32.BF16 R8, R28.reuse, R76, R8 ;  /* 0x0000004c1c08723c */ /* 0x044fec0000041808 */
[----:B------:R-:W-:Y:S01]  /*23c0*/  HMMA.16816.F32.BF16 R20, R28, R78, R20 ;  /* 0x0000004e1c14723c */ /* 0x000fe20000041814 */
[----:B------:R-:W2:Y:S05]  /*23d0*/  LDSM.16.M88.4 R76, [R117+0x4c00] ;  /* 0x004c0000754c783b */ /* 0x000eaa0000000200 */
[C---:B------:R-:W-:Y:S01]  /*23e0*/  HMMA.16816.F32.BF16 R36, R72.reuse, R80, R36 ;  /* 0x000000504824723c */ /* 0x040fe20000041824 */
[----:B------:R-:W3:Y:S05]  /*23f0*/  @P6 LDC R80, c[0x0][0x2e8] ;  /* 0x0000ba00ff506b82 */ /* 0x000eea0000000800 */
[C---:B------:R-:W-:Y:S06]  /*2400*/  HMMA.16816.F32.BF16 R64, R72.reuse, R68, R64 ;  /* 0x000000444840723c */ /* 0x040fec0000041840 */
[C---:B------:R-:W-:Y:S06]  /*2410*/  HMMA.16816.F32.BF16 R32, R72.reuse, R82, R32 ;  /* 0x000000524820723c */ /* 0x040fec0000041820 */
[----:B------:R-:W-:Y:S01]  /*2420*/  HMMA.16816.F32.BF16 R68, R72, R70, R60 ;  /* 0x000000464844723c */ /* 0x000fe2000004183c */
[----:B------:R-:W-:Y:S05]  /*2430*/  LDSM.16.M88.4 R60, [R117+0x5400] ;  /* 0x00540000753c783b */ /* 0x000fea0000000200 */
[----:B------:R-:W-:Y:S06]  /*2440*/  HMMA.16816.F32.BF16 R44, R56, R52, R44 ;  /* 0x00000034382c723c */ /* 0x000fec000004182c */
[----:B-1----:R-:W-:Y:S06]  /*2450*/  HMMA.16816.F32.BF16 R8, R16, R12, R8 ;  /* 0x0000000c1008723c */ /* 0x002fec0000041808 */
[----:B------:R-:W-:Y:S01]  /*2460*/  HMMA.16816.F32.BF16 R40, R56, R54, R40 ;  /* 0x000000363828723c */ /* 0x000fe20000041828 */
[----:B------:R-:W1:Y:S05]  /*2470*/  LDSM.16.M88.4 R52, [R120+0x5800] ;  /* 0x005800007834783b */ /* 0x000e6a0000000200 */
[----:B------:R-:W-:Y:S01]  /*2480*/  HMMA.16816.F32.BF16 R20, R16, R14, R20 ;  /* 0x0000000e1014723c */ /* 0x000fe20000041814 */
[----:B------:R-:W4:Y:S05]  /*2490*/  LDSM.16.M88.4 R12, [R120+0x5c00] ;  /* 0x005c0000780c783b */ /* 0x000f2a0000000200 */
[C---:B------:R-:W-:Y:S01]  /*24a0*/  HMMA.16816.F32.BF16 R36, R56.reuse, R48, R36 ;  /* 0x000000303824723c */ /* 0x040fe20000041824 */
[----:B---3--:R-:W3:Y:S05]  /*24b0*/  @P6 MUFU.RCP R49, R80 ;  /* 0x0000005000316308 */ /* 0x008eea0000001000 */
[----:B------:R-:W-:Y:S01]  /*24c0*/  HMMA.16816.F32.BF16 R32, R56, R50, R32 ;  /* 0x000000323820723c */ /* 0x000fe20000041820 */
[----:B------:R-:W-:Y:S01]  /*24d0*/  FMUL.FTZ R3, R8, UR5 ;  /* 0x0000000508037c20 */ /* 0x000fe20008410000 */
[----:B------:R-:W-:-:S04]  /*24e0*/  FMUL.FTZ R73, R9, UR5 ;  /* 0x0000000509497c20 */ /* 0x000fc80008410000 */
[C---:B--2---:R-:W-:Y:S01]  /*24f0*/  HMMA.16816.F32.BF16 R64, R56.reuse, R76, R64 ;  /* 0x0000004c3840723c */ /* 0x044fe20000041840 */
[----:B------:R-:W-:Y:S01]  /*2500*/  FMUL.FTZ R51, R10, UR5 ;  /* 0x000000050a337c20 */ /* 0x000fe20008410000 */
[----:B------:R-:W2:Y:S04]  /*2510*/  MUFU.TANH R73, R73 ;  /* 0x0000004900497308 */ /* 0x000ea80000002400 */
[----:B------:R-:W-:Y:S01]  /*2520*/  HMMA.16816.F32.BF16 R68, R56, R78, R68 ;  /* 0x0000004e3844723c */ /* 0x000fe20000041844 */
[----:B------:R-:W-:Y:S01]  /*2530*/  FMUL.FTZ R20, R20, UR5 ;  /* 0x0000000514147c20 */ /* 0x000fe20008410000 */
[----:B------:R-:W-:Y:S01]  /*2540*/  FMUL.FTZ R21, R21, UR5 ;  /* 0x0000000515157c20 */ /* 0x000fe20008410000 */
[----:B------:R-:W-:Y:S01]  /*2550*/  FMUL.FTZ R23, R23, UR5 ;  /* 0x0000000517177c20 */ /* 0x000fe20008410000 */
[----:B------:R-:W-:Y:S01]  /*2560*/  FMUL.FTZ R22, R22, UR5 ;  /* 0x0000000516167c20 */ /* 0x000fe20008410000 */
[----:B------:R3:W-:Y:S01]  /*2570*/  MUFU.TANH R59, R20 ;  /* 0x00000014003b7308 */ /* 0x0007e20000002400 */
[----:B------:R-:W-:Y:S01]  /*2580*/  HMMA.16816.F32.BF16 R44, R28, R24, R44 ;  /* 0x000000181c2c723c */ /* 0x000fe2000004182c */
[----:B------:R-:W-:-:S02]  /*2590*/  FMUL.FTZ R57, R11, UR5 ;  /* 0x000000050b397c20 */ /* 0x000fc40008410000 */
[----:B------:R-:W2:Y:S03]  /*25a0*/  LDSM.16.M88.4 R8, [R117+0x5800] ;  /* 0x005800007508783b */ /* 0x000ea60000000200 */
[C---:B-1----:R-:W-:Y:S01]  /*25b0*/  HMMA.16816.F32.BF16 R36, R28.reuse, R52, R36 ;  /* 0x000000341c24723c */ /* 0x042fe20000041824 */
[----:B------:R-:W1:Y:S05]  /*25c0*/  MUFU.TANH R57, R57 ;  /* 0x0000003900397308 */ /* 0x000e6a0000002400 */
[----:B------:R-:W-:Y:S01]  /*25d0*/  HMMA.16816.F32.BF16 R40, R28, R26, R40 ;  /* 0x0000001a1c28723c */ /* 0x000fe20000041828 */
[----:B------:R-:W1:Y:S01]  /*25e0*/  LDSM.16.M88.4 R24, [R117+0x5c00] ;  /* 0x005c00007518783b */ /* 0x000e620000000200 */
[----:B------:R-:W-:-:S04]  /*25f0*/  DEPBAR.LE SB0, 0x0 ;  /* 0x000080000000791a */ /* 0x000fc80000000000 */
[----:B------:R-:W-:Y:S01]  /*2600*/  HMMA.16816.F32.BF16 R32, R28, R54, R32 ;  /* 0x000000361c20723c */ /* 0x000fe20000041820 */
[----:B------:R-:W-:Y:S01]  /*2610*/  MUFU.TANH R21, R21 ;  /* 0x0000001500157308 */ /* 0x000fe20000002400 */
[----:B---3--:R-:W-:-:S04]  /*2620*/  IMAD.MOV.U32 R20, RZ, RZ, R7 ;  /* 0x000000ffff147224 */ /* 0x008fc800078e0007 */
[C---:B----4-:R-:W-:Y:S03]  /*2630*/  HMMA.16816.F32.BF16 R64, R28.reuse, R12, R64 ;  /* 0x0000000c1c40723c */ /* 0x050fe60000041840 */
[----:B------:R3:W4:Y:S03]  /*2640*/  MUFU.TANH R53, R22 ;  /* 0x0000001600357308 */ /* 0x0007260000002400 */
[----:B------:R-:W-:Y:S05]  /*2650*/  HMMA.16816.F32.BF16 R68, R28, R14, R68 ;  /* 0x0000000e1c44723c */ /* 0x000fea0000041844 */
[----:B------:R-:W4:Y:S01]  /*2660*/  MUFU.TANH R23, R23 ;  /* 0x0000001700177308 */ /* 0x000f220000002400 */
[----:B------:R-:W-:Y:S01]  /*2670*/  HMMA.16816.F32.BF16 R44, R16, R60, R44 ;  /* 0x0000003c102c723c */ /* 0x000fe2000004182c */
[----:B------:R-:W-:-:S05]  /*2680*/  LOP3.LUT R29, R88, 0xffffffe0, RZ, 0xc0, !PT ;  /* 0xffffffe0581d7812 */ /* 0x000fca00078ec0ff */
[----:B------:R-:W-:Y:S01]  /*2690*/  IMAD.IADD R12, R0, 0x1, -R29 ;  /* 0x00000001000c7824 */ /* 0x000fe200078e0a1d */
[C---:B--2---:R-:W-:Y:S01]  /*26a0*/  HMMA.16816.F32.BF16 R36, R16.reuse, R8, R36 ;  /* 0x000000081024723c */ /* 0x044fe20000041824 */
[----:B------:R-:W-:Y:S02]  /*26b0*/  IMAD.MOV.U32 R0, RZ, RZ, RZ ;  /* 0x000000ffff007224 */ /* 0x000fe400078e00ff */
[----:B-----5:R-:W-:Y:S01]  /*26c0*/  @P6 FMUL.FTZ R0, R6, R49 ;  /* 0x0000003106006220 */ /* 0x020fe20000410000 */
[----:B------:R-:W-:Y:S01]  /*26d0*/  MUFU.TANH R3, R3 ;  /* 0x0000000300037308 */ /* 0x000fe20000002400 */
[----:B------:R-:W-:Y:S01]  /*26e0*/  SHF.R.S32.HI R29, RZ, 0x1f, R12 ;  /* 0x0000001fff1d7819 */ /* 0x000fe2000001140c */
[----:B------:R-:W-:Y:S01]  /*26f0*/  HMMA.16816.F32.BF16 R40, R16, R62, R40 ;  /* 0x0000003e1028723c */ /* 0x000fe20000041828 */
[----:B------:R-:W-:Y:S02]  /*2700*/  IMAD R8, R7, 0x40, R140 ;  /* 0x0000004007087824 */ /* 0x000fe400078e028c */
[----:B------:R-:W-:-:S02]  /*2710*/  LEA.HI R12, R29, R12, RZ, 0x2 ;  /* 0x0000000c1d0c7211 */ /* 0x000fc400078f10ff */
[C---:B------:R-:W-:Y:S02]  /*2720*/  VIADD R6, R8.reuse, 0x9 ;  /* 0x0000000908067836 */ /* 0x040fe40000000000 */
[----:B------:R-:W-:Y:S01]  /*2730*/  SHF.R.S32.HI R29, RZ, 0x2, R12 ;  /* 0x00000002ff1d7819 */ /* 0x000fe2000001140c */
[C---:B-1----:R-:W-:Y:S01]  /*2740*/  HMMA.16816.F32.BF16 R68, R16.reuse, R26, R68 ;  /* 0x0000001a1044723c */ /* 0x042fe20000041844 */
[----:B------:R-:W-:Y:S01]  /*2750*/  VIADD R12, R8, 0x1 ;  /* 0x00000001080c7836 */ /* 0x000fe20000000000 */
[----:B------:R-:W-:Y:S01]  /*2760*/  MUFU.TANH R51, R51 ;  /* 0x0000003300337308 */ /* 0x000fe20000002400 */
[----:B------:R-:W-:Y:S01]  /*2770*/  IADD3 R90, R90, 0x1, R29 ;  /* 0x000000015a5a7810 */ /* 0x000fe20007ffe01d */
[----:B------:R-:W-:Y:S01]  /*2780*/  FMUL.FTZ R13, R44, UR5 ;  /* 0x000000052c0d7c20 */ /* 0x000fe20008410000 */
[----:B------:R-:W-:Y:S01]  /*2790*/  FMUL.FTZ R45, R45, UR5 ;  /* 0x000000052d2d7c20 */ /* 0x000fe20008410000 */
[----:B------:R-:W-:Y:S01]  /*27a0*/  HMMA.16816.F32.BF16 R32, R16, R10, R32 ;  /* 0x0000000a1020723c */ /* 0x000fe20000041820 */
[----:B------:R-:W-:Y:S01]  /*27b0*/  IADD3 R90, R84, R90, -R133 ;  /* 0x0000005a545a7210 */ /* 0x000fe20007ffe885 */
[----:B------:R-:W-:Y:S01]  /*27c0*/  FMUL.FTZ R46, R46, UR5 ;  /* 0x000000052e2e7c20 */ /* 0x000fe20008410000 */
[----:B------:R-:W-:Y:S01]  /*27d0*/  VIADD R26, R8, 0x10 ;  /* 0x00000010081a7836 */ /* 0x000fe20000000000 */
[----:B------:R-:W1:Y:S01]  /*27e0*/  MUFU.TANH R13, R13 ;  /* 0x0000000d000d7308 */ /* 0x000e620000002400 */
[----:B------:R-:W-:Y:S01]  /*27f0*/  FMUL.FTZ R27, R36, UR5 ;  /* 0x00000005241b7c20 */ /* 0x000fe20008410000 */
[----:B------:R-:W-:-:S02]  /*2800*/  IMAD.IADD R87, R90, 0x1, R87 ;  /* 0x000000015a577824 */ /* 0x000fc400078e0257 */
[----:B------:R-:W-:Y:S01]  /*2810*/  FMUL.FTZ R37, R37, UR5 ;  /* 0x0000000525257c20 */ /* 0x000fe20008410000 */
[----:B------:R-:W-:Y:S01]  /*2820*/  VIADD R36, R8, 0x8 ;  /* 0x0000000808247836 */ /* 0x000fe20000000000 */
[----:B------:R-:W-:Y:S01]  /*2830*/  HMMA.16816.F32.BF16 R64, R16, R24, R64 ;  /* 0x000000181040723c */ /* 0x000fe20000041840 */
[----:B------:R-:W-:Y:S01]  /*2840*/  FMUL.FTZ R38, R38, UR5 ;  /* 0x0000000526267c20 */ /* 0x000fe20008410000 */
[C---:B------:R-:W-:Y:S01]  /*2850*/  VIMNMX R100, R87.reuse, R84, PT ;  /* 0x0000005457647248 */ /* 0x040fe20003fe0100 */
[----:B------:R-:W-:Y:S01]  /*2860*/  MUFU.TANH R15, R45 ;  /* 0x0000002d000f7308 */ /* 0x000fe20000002400 */
[----:B------:R-:W-:Y:S01]  /*2870*/  VIADDMNMX R95, R87, 0x8, R84, PT ;  /* 0x00000008575f7846 */ /* 0x000fe20003800154 */
[----:B------:R-:W-:Y:S01]  /*2880*/  FMUL.FTZ R41, R41, UR5 ;  /* 0x0000000529297c20 */ /* 0x000fe20008410000 */
[----:B------:R-:W-:Y:S01]  /*2890*/  ISETP.GE.AND P4, PT, R12, R100, PT ;  /* 0x000000640c00720c */ /* 0x000fe20003f86270 */
[----:B------:R-:W-:Y:S01]  /*28a0*/  FMUL.FTZ R19, R42, UR5 ;  /* 0x000000052a137c20 */ /* 0x000fe20008410000 */
[-C--:B------:R-:W-:Y:S01]  /*28b0*/  ISETP.GE.AND P1, PT, R12, R95.reuse, PT ;  /* 0x0000005f0c00720c */ /* 0x080fe20003f26270 */
[----:B---3--:R-:W-:Y:S01]  /*28c0*/  VIADD R22, R8, 0x11 ;  /* 0x0000001108167836 */ /* 0x008fe20000000000 */
[----:B------:R-:W-:Y:S01]  /*28d0*/  I2FP.F32.S32 R12, R12 ;  /* 0x0000000c000c7245 */ /* 0x000fe20000201400 */
[----:B------:R-:W2:Y:S01]  /*28e0*/  MUFU.TANH R9, R46 ;  /* 0x0000002e00097308 */ /* 0x000ea20000002400 */
[C---:B------:R-:W-:Y:S01]  /*28f0*/  ISETP.GE.AND P3, PT, R36.reuse, R100, PT ;  /* 0x000000642400720c */ /* 0x040fe20003f66270 */
[----:B------:R-:W-:Y:S01]  /*2900*/  FMUL.FTZ R47, R47, UR5 ;  /* 0x000000052f2f7c20 */ /* 0x000fe20008410000 */
[-C--:B------:R-:W-:Y:S01]  /*2910*/  ISETP.GE.AND P0, PT, R36, R95.reuse, PT ;  /* 0x0000005f2400720c */ /* 0x080fe20003f06270 */
[C---:B------:R-:W-:Y:S01]  /*2920*/  FFMA.FTZ R31, R12.reuse, R0, R73 ;  /* 0x000000000c1f7223 */ /* 0x040fe20000010049 */
[----:B------:R-:W-:Y:S01]  /*2930*/  I2FP.F32.S32 R36, R36 ;  /* 0x0000002400247245 */ /* 0x000fe20000201400 */
[----:B------:R-:W-:Y:S01]  /*2940*/  FFMA.FTZ R57, R12, R0, R57 ;  /* 0x000000000c397223 */ /* 0x000fe20000010039 */
[----:B------:R-:W-:Y:S01]  /*2950*/  ISETP.GE.AND P5, PT, R6, R100, PT ;  /* 0x000000640600720c */ /* 0x000fe20003fa6270 */
[----:B------:R-:W-:Y:S01]  /*2960*/  FMUL.FTZ R40, R40, UR5 ;  /* 0x0000000528287c20 */ /* 0x000fe20008410000 */
[-C--:B------:R-:W-:Y:S01]  /*2970*/  ISETP.GE.AND P6, PT, R6, R95.reuse, PT ;  /* 0x0000005f0600720c */ /* 0x080fe20003fc6270 */
[C---:B------:R-:W-:Y:S01]  /*2980*/  FFMA.FTZ R59, R36.reuse, R0, R59 ;  /* 0x00000000243b7223 */ /* 0x040fe2000001003b */
[----:B------:R-:W-:Y:S01]  /*2990*/  I2FP.F32.S32 R6, R6 ;  /* 0x0000000600067245 */ /* 0x000fe20000201400 */
[----:B------:R-:W-:Y:S01]  /*29a0*/  MUFU.TANH R17, R41 ;  /* 0x0000002900117308 */ /* 0x000fe20000002400 */
[----:B------:R-:W-:Y:S01]  /*29b0*/  FMUL.FTZ R29, R43, UR5 ;  /* 0x000000052b1d7c20 */ /* 0x000fe20008410000 */
[----:B------:R-:W-:Y:S01]  /*29c0*/  FSEL R31, R31, -INF , !P4 ;  /* 0xff8000001f1f7808 */ /* 0x000fe20006000000 */
[----:B----4-:R-:W-:Y:S01]  /*29d0*/  FFMA.FTZ R36, R36, R0, R53 ;  /* 0x0000000024247223 */ /* 0x010fe20000010035 */
[----:B------:R-:W-:Y:S01]  /*29e0*/  ISETP.GE.AND P2, PT, R26, R100, PT ;  /* 0x000000641a00720c */ /* 0x000fe20003f46270 */
[----:B------:R-:W-:Y:S01]  /*29f0*/  FFMA.FTZ R23, R6, R0, R23 ;  /* 0x0000000006177223 */ /* 0x000fe20000010017 */
[----:B------:R-:W-:Y:S01]  /*2a00*/  ISETP.GE.AND P4, PT, R26, R95, PT ;  /* 0x0000005f1a00720c */ /* 0x000fe20003f86270 */
[----:B------:R-:W-:Y:S01]  /*2a10*/  FMUL.FTZ R33, R33, UR5 ;  /* 0x0000000521217c20 */ /* 0x000fe20008410000 */
[----:B------:R3:W-:Y:S01]  /*2a20*/  MUFU.TANH R41, R37 ;  /* 0x0000002500297308 */ /* 0x0007e20000002400 */
[----:B------:R-:W-:Y:S01]  /*2a30*/  I2FP.F32.S32 R26, R26 ;  /* 0x0000001a001a7245 */ /* 0x000fe20000201400 */
[----:B------:R-:W-:-:S02]  /*2a40*/  VIADD R18, R8, 0x18 ;  /* 0x0000001808127836 */ /* 0x000fc40000000000 */
[----:B------:R-:W-:Y:S01]  /*2a50*/  FMUL.FTZ R39, R39, UR5 ;  /* 0x0000000527277c20 */ /* 0x000fe20008410000 */
[----:B------:R-:W-:Y:S02]  /*2a60*/  VIADD R16, R8, 0x19 ;  /* 0x0000001908107836 */ /* 0x000fe40000000000 */
[----:B------:R-:W-:Y:S01]  /*2a70*/  FMUL.FTZ R32, R32, UR5 ;  /* 0x0000000520207c20 */ /* 0x000fe20008410000 */
[CC--:B-1----:R-:W-:Y:S01]  /*2a80*/  FFMA.FTZ R13, R26.reuse, R0.reuse, R13 ;  /* 0x000000001a0d7223 */ /* 0x0c2fe2000001000d */
[----:B--2---:R-:W-:Y:S01]  /*2a90*/  FFMA.FTZ R26, R26, R0, R9 ;  /* 0x000000001a1a7223 */ /* 0x004fe20000010009 */
[----:B------:R1:W-:Y:S01]  /*2aa0*/  MUFU.TANH R43, R38 ;  /* 0x00000026002b7308 */ /* 0x0003e20000002400 */
[----:B------:R-:W-:Y:S01]  /*2ab0*/  FMUL.FTZ R10, R34, UR5 ;  /* 0x00000005220a7c20 */ /* 0x000fe20008410000 */
[----:B------:R-:W-:Y:S01]  /*2ac0*/  FSEL R36, R36, -INF , !P0 ;  /* 0xff80000024247808 */ /* 0x000fe20004000000 */
[----:B------:R-:W-:Y:S01]  /*2ad0*/  FMUL.FTZ R67, R67, UR5 ;  /* 0x0000000543437c20 */ /* 0x000fe20008410000 */
[----:B------:R-:W-:Y:S01]  /*2ae0*/  FSEL R34, R23, -INF , !P6 ;  /* 0xff80000017227808 */ /* 0x000fe20007000000 */
[----:B------:R-:W-:Y:S01]  /*2af0*/  FMUL.FTZ R35, R35, UR5 ;  /* 0x0000000523237c20 */ /* 0x000fe20008410000 */
[----:B------:R-:W-:Y:S01]  /*2b00*/  ISETP.GE.AND P0, PT, R18, R100, PT ;  /* 0x000000641200720c */ /* 0x000fe20003f06270 */
[----:B------:R-:W-:Y:S01]  /*2b10*/  FMUL.FTZ R65, R65, UR5 ;  /* 0x0000000541417c20 */ /* 0x000fe20008410000 */
[----:B------:R-:W2:Y:S01]  /*2b20*/  MUFU.TANH R11, R47 ;  /* 0x0000002f000b7308 */ /* 0x000ea20000002400 */
[----:B---3--:R-:W-:Y:S01]  /*2b30*/  FFMA.FTZ R37, R6, R0, R21 ;  /* 0x0000000006257223 */ /* 0x008fe20000010015 */
[----:B------:R-:W-:Y:S01]  /*2b40*/  FSEL R21, R59, -INF , !P3 ;  /* 0xff8000003b157808 */ /* 0x000fe20005800000 */
[----:B------:R-:W-:Y:S01]  /*2b50*/  VIADD R6, R8, 0x20 ;  /* 0x0000002008067836 */ /* 0x000fe20000000000 */
[-C--:B------:R-:W-:Y:S01]  /*2b60*/  ISETP.GE.AND P3, PT, R22, R95.reuse, PT ;  /* 0x0000005f1600720c */ /* 0x080fe20003f66270 */
[----:B------:R-:W-:Y:S01]  /*2b70*/  FMUL.FTZ R64, R64, UR5 ;  /* 0x0000000540407c20 */ /* 0x000fe20008410000 */
[----:B------:R-:W-:Y:S01]  /*2b80*/  FSEL R37, R37, -INF , !P5 ;  /* 0xff80000025257808 */ /* 0x000fe20006800000 */
[----:B------:R-:W-:Y:S01]  /*2b90*/  FMUL.FTZ R66, R66, UR5 ;  /* 0x0000000542427c20 */ /* 0x000fe20008410000 */
[----:B------:R-:W3:Y:S01]  /*2ba0*/  MUFU.TANH R25, R40 ;  /* 0x0000002800197308 */ /* 0x000ee20000002400 */
[----:B-1----:R-:W-:Y:S01]  /*2bb0*/  FSEL R38, R57, -INF , !P1 ;  /* 0xff80000039267808 */ /* 0x002fe20004800000 */
[----:B------:R-:W-:Y:S01]  /*2bc0*/  VIADD R102, R8, 0x29 ;  /* 0x0000002908667836 */ /* 0x000fe20000000000 */
[----:B------:R-:W-:Y:S01]  /*2bd0*/  ISETP.GE.AND P1, PT, R22, R100, PT ;  /* 0x000000641600720c */ /* 0x000fe20003f26270 */
[----:B------:R-:W-:Y:S01]  /*2be0*/  VIADD R12, R8, 0x31 ;  /* 0x00000031080c7836 */ /* 0x000fe20000000000 */
[----:B------:R-:W-:Y:S01]  /*2bf0*/  I2FP.F32.S32 R22, R22 ;  /* 0x0000001600167245 */ /* 0x000fe20000201400 */
[----:B------:R-:W-:Y:S01]  /*2c00*/  FMUL.FTZ R69, R69, UR5 ;  /* 0x0000000545457c20 */ /* 0x000fe20008410000 */
[-C--:B------:R-:W-:Y:S01]  /*2c10*/  ISETP.GE.AND P5, PT, R18, R95.reuse, PT ;  /* 0x0000005f1200720c */ /* 0x080fe20003fa6270 */
[----:B------:R-:W1:Y:S01]  /*2c20*/  MUFU.TANH R19, R19 ;  /* 0x0000001300137308 */ /* 0x000e620000002400 */
[----:B------:R-:W-:Y:S01]  /*2c30*/  FSEL R26, R26, -INF , !P4 ;  /* 0xff8000001a1a7808 */ /* 0x000fe20006000000 */
[C---:B------:R-:W-:Y:S01]  /*2c40*/  FFMA.FTZ R15, R22.reuse, R0, R15 ;  /* 0x00000000160f7223 */ /* 0x040fe2000001000f */
[----:B------:R-:W-:Y:S01]  /*2c50*/  I2FP.F32.S32 R18, R18 ;  /* 0x0000001200127245 */ /* 0x000fe20000201400 */
[----:B--2---:R-:W-:Y:S01]  /*2c60*/  FFMA.FTZ R22, R22, R0, R11 ;  /* 0x0000000016167223 */ /* 0x004fe2000001000b */
[-C--:B------:R-:W-:Y:S01]  /*2c70*/  ISETP.GE.AND P6, PT, R16, R100.reuse, PT ;  /* 0x000000641000720c */ /* 0x080fe20003fc6270 */
[----:B------:R-:W-:Y:S01]  /*2c80*/  FMUL.FTZ R71, R71, UR5 ;  /* 0x0000000547477c20 */ /* 0x000fe20008410000 */
[----:B------:R-:W-:Y:S01]  /*2c90*/  FSEL R23, R15, -INF , !P1 ;  /* 0xff8000000f177808 */ /* 0x000fe20004800000 */
[----:B------:R-:W2:Y:S01]  /*2ca0*/  MUFU.TANH R27, R27 ;  /* 0x0000001b001b7308 */ /* 0x000ea20000002400 */
[----:B------:R-:W-:Y:S01]  /*2cb0*/  ISETP.GE.AND P4, PT, R6, R100, PT ;  /* 0x000000640600720c */ /* 0x000fe20003f86270 */
[----:B---3--:R-:W-:Y:S01]  /*2cc0*/  FFMA.FTZ R25, R18, R0, R25 ;  /* 0x0000000012197223 */ /* 0x008fe20000010019 */
[----:B------:R-:W-:Y:S01]  /*2cd0*/  ISETP.GE.AND P1, PT, R6, R95, PT ;  /* 0x0000005f0600720c */ /* 0x000fe20003f26270 */
[----:B------:R-:W-:Y:S01]  /*2ce0*/  FMUL.FTZ R68, R68, UR5 ;  /* 0x0000000544447c20 */ /* 0x000fe20008410000 */
[----:B------:R-:W-:Y:S01]  /*2cf0*/  I2FP.F32.S32 R6, R6 ;  /* 0x0000000600067245 */ /* 0x000fe20000201400 */
[----:B------:R-:W-:Y:S01]  /*2d00*/  FMUL.FTZ R70, R70, UR5 ;  /* 0x0000000546467c20 */ /* 0x000fe20008410000 */
[----:B------:R-:W-:Y:S01]  /*2d10*/  FSEL R22, R22, -INF , !P3 ;  /* 0xff80000016167808 */ /* 0x000fe20005800000 */
[----:B------:R3:W-:Y:S01]  /*2d20*/  MUFU.TANH R9, R33 ;  /* 0x0000002100097308 */ /* 0x0007e20000002400 */
[-C--:B-1----:R-:W-:Y:S01]  /*2d30*/  FFMA.FTZ R18, R18, R0.reuse, R19 ;  /* 0x0000000012127223 */ /* 0x082fe20000010013 */
[----:B------:R-:W-:Y:S01]  /*2d40*/  FFMA.FTZ R43, R6, R0, R43 ;  /* 0x00000000062b7223 */ /* 0x000fe2000001002b */
[----:B------:R-:W-:-:S03]  /*2d50*/  FSEL R19, R25, -INF , !P0 ;  /* 0xff80000019137808 */ /* 0x000fc60004000000 */
[----:B------:R-:W-:Y:S02]  /*2d60*/  FSEL R18, R18, -INF , !P5 ;  /* 0xff80000012127808 */ /* 0x000fe40006800000 */
[----:B------:R-:W1:Y:S01]  /*2d70*/  MUFU.TANH R29, R29 ;  /* 0x0000001d001d7308 */ /* 0x000e620000002400 */
[----:B--2---:R-:W-:Y:S01]  /*2d80*/  FFMA.FTZ R27, R6, R0, R27 ;  /* 0x00000000061b7223 */ /* 0x004fe2000001001b */
[----:B------:R-:W-:Y:S01]  /*2d90*/  VIADD R6, R8, 0x28 ;  /* 0x0000002808067836 */ /* 0x000fe20000000000 */
[----:B------:R-:W-:-:S03]  /*2da0*/  FSEL R90, R43, -INF , !P1 ;  /* 0xff8000002b5a7808 */ /* 0x000fc60004800000 */
[----:B------:R-:W-:Y:S02]  /*2db0*/  FSEL R89, R27, -INF , !P4 ;  /* 0xff8000001b597808 */ /* 0x000fe40006000000 */
[----:B------:R-:W-:Y:S01]  /*2dc0*/  MUFU.TANH R39, R39 ;  /* 0x0000002700277308 */ /* 0x000fe20000002400 */
[----:B---3--:R-:W-:Y:S02]  /*2dd0*/  FSEL R33, R13, -INF , !P2 ;  /* 0xff8000000d217808 */ /* 0x008fe40005000000 */
[-C--:B------:R-:W-:Y:S02]  /*2de0*/  ISETP.GE.AND P2, PT, R16, R95.reuse, PT ;  /* 0x0000005f1000720c */ /* 0x080fe40003f46270 */
[----:B------:R-:W-:Y:S02]  /*2df0*/  I2FP.F32.S32 R16, R16 ;  /* 0x0000001000107245 */ /* 0x000fe40000201400 */
[----:B------:R-:W-:Y:S01]  /*2e00*/  ISETP.GE.AND P5, PT, R6, R100, PT ;  /* 0x000000640600720c */ /* 0x000fe20003fa6270 */
[----:B------:R-:W2:Y:S01]  /*2e10*/  MUFU.TANH R45, R32 ;  /* 0x00000020002d7308 */ /* 0x000ea20000002400 */
[----:B------:R-:W-:Y:S01]  /*2e20*/  ISETP.GE.AND P4, PT, R102, R95, PT ;  /* 0x0000005f6600720c */ /* 0x000fe20003f86270 */
[CC--:B------:R-:W-:Y:S01]  /*2e30*/  FFMA.FTZ R17, R16.reuse, R0.reuse, R17 ;  /* 0x0000000010117223 */ /* 0x0c0fe20000010011 */
[----:B-1----:R-:W-:-:S04]  /*2e40*/  FFMA.FTZ R16, R16, R0, R29 ;  /* 0x0000000010107223 */ /* 0x002fc8000001001d */
[----:B------:R-:W-:Y:S01]  /*2e50*/  FSEL R17, R17, -INF , !P6 ;  /* 0xff80000011117808 */ /* 0x000fe20007000000 */
[----:B------:R1:W3:Y:S01]  /*2e60*/  MUFU.TANH R11, R10 ;  /* 0x0000000a000b7308 */ /* 0x0002e20000002400 */
[----:B------:R-:W-:Y:S02]  /*2e70*/  ISETP.GE.AND P6, PT, R6, R95, PT ;  /* 0x0000005f0600720c */ /* 0x000fe40003fc6270 */
[----:B------:R-:W-:Y:S02]  /*2e80*/  I2FP.F32.S32 R6, R6 ;  /* 0x0000000600067245 */ /* 0x000fe40000201400 */
[----:B------:R-:W-:Y:S02]  /*2e90*/  FSEL R16, R16, -INF , !P2 ;  /* 0xff80000010107808 */ /* 0x000fe40005000000 */
[----:B------:R-:W-:Y:S01]  /*2ea0*/  ISETP.GE.AND P2, PT, R102, R100, PT ;  /* 0x000000646600720c */ /* 0x000fe20003f46270 */
[----:B------:R-:W-:Y:S01]  /*2eb0*/  MUFU.TANH R67, R67 ;  /* 0x0000004300437308 */ /* 0x000fe20000002400 */
[----:B--2---:R-:W-:Y:S01]  /*2ec0*/  FFMA.FTZ R45, R6, R0, R45 ;  /* 0x00000000062d7223 */ /* 0x004fe2000001002d */
[----:B------:R-:W-:-:S04]  /*2ed0*/  I2FP.F32.S32 R102, R102 ;  /* 0x0000006600667245 */ /* 0x000fc80000201400 */
[----:B------:R-:W-:Y:S02]  /*2ee0*/  FSEL R87, R45, -INF , !P5 ;  /* 0xff8000002d577808 */ /* 0x000fe40006800000 */
[----:B------:R-:W2:Y:S01]  /*2ef0*/  MUFU.TANH R35, R35 ;  /* 0x0000002300237308 */ /* 0x000ea20000002400 */
[----:B-1----:R-:W-:Y:S02]  /*2f00*/  VIADD R10, R8, 0x21 ;  /* 0x00000021080a7836 */ /* 0x002fe40000000000 */
[-C--:B---3--:R-:W-:Y:S01]  /*2f10*/  FFMA.FTZ R11, R6, R0.reuse, R11 ;  /* 0x00000000060b7223 */ /* 0x088fe2000001000b */
[-C--:B------:R-:W-:Y:S01]  /*2f20*/  ISETP.GE.AND P5, PT, R12, R95.reuse, PT ;  /* 0x0000005f0c00720c */ /* 0x080fe20003fa6270 */
[----:B------:R-:W-:Y:S01]  /*2f30*/  FFMA.FTZ R6, R102, R0, R9 ;  /* 0x0000000066067223 */ /* 0x000fe20000010009 */
[C---:B------:R-:W-:Y:S02]  /*2f40*/  ISETP.GE.AND P3, PT, R10.reuse, R100, PT ;  /* 0x000000640a00720c */ /* 0x040fe40003f66270 */
[----:B------:R-:W-:Y:S01]  /*2f50*/  ISETP.GE.AND P0, PT, R10, R95, PT ;  /* 0x0000005f0a00720c */ /* 0x000fe20003f06270 */
[----:B------:R-:W-:Y:S01]  /*2f60*/  MUFU.TANH R13, R64 ;  /* 0x00000040000d7308 */ /* 0x000fe20000002400 */
[----:B------:R-:W-:-:S02]  /*2f70*/  I2FP.F32.S32 R10, R10 ;  /* 0x0000000a000a7245 */ /* 0x000fc40000201400 */
[----:B------:R-:W-:Y:S02]  /*2f80*/  FSEL R86, R11, -INF , !P6 ;  /* 0xff8000000b567808 */ /* 0x000fe40007000000 */
[----:B------:R-:W-:Y:S01]  /*2f90*/  ISETP.GE.AND P6, PT, R8, R100, PT ;  /* 0x000000640800720c */ /* 0x000fe20003fc6270 */
[CC--:B------:R-:W-:Y:S01]  /*2fa0*/  FFMA.FTZ R39, R10.reuse, R0.reuse, R39 ;  /* 0x000000000a277223 */ /* 0x0c0fe20000010027 */
[-C--:B------:R-:W-:Y:S01]  /*2fb0*/  FFMA.FTZ R41, R10, R0.reuse, R41 ;  /* 0x000000000a297223 */ /* 0x080fe20000010029 */
[----:B------:R-:W1:Y:S01]  /*2fc0*/  MUFU.TANH R65, R65 ;  /* 0x0000004100417308 */ /* 0x000e620000002400 */
[----:B------:R-:W-:Y:S02]  /*2fd0*/  VIADD R10, R8, 0x30 ;  /* 0x00000030080a7836 */ /* 0x000fe40000000000 */
[----:B--2---:R-:W-:Y:S01]  /*2fe0*/  FFMA.FTZ R102, R102, R0, R35 ;  /* 0x0000000066667223 */ /* 0x004fe20000010023 */
[----:B------:R-:W-:Y:S02]  /*2ff0*/  FSEL R110, R39, -INF , !P0 ;  /* 0xff800000276e7808 */ /* 0x000fe40004000000 */
[----:B------:R-:W-:-:S02]  /*3000*/  ISETP.GE.AND P0, PT, R12, R100, PT ;  /* 0x000000640c00720c */ /* 0x000fc40003f06270 */
[----:B------:R-:W-:Y:S01]  /*3010*/  I2FP.F32.S32 R12, R12 ;  /* 0x0000000c000c7245 */ /* 0x000fe20000201400 */
[----:B------:R-:W2:Y:S01]  /*3020*/  MUFU.TANH R15, R66 ;  /* 0x00000042000f7308 */ /* 0x000ea20000002400 */
[----:B------:R-:W-:Y:S02]  /*3030*/  FSEL R109, R41, -INF , !P3 ;  /* 0xff800000296d7808 */ /* 0x000fe40005800000 */
[----:B------:R-:W-:Y:S01]  /*3040*/  ISETP.GE.AND P1, PT, R10, R100, PT ;  /* 0x000000640a00720c */ /* 0x000fe20003f26270 */
[----:B------:R-:W-:Y:S01]  /*3050*/  FFMA.FTZ R27, R12, R0, R67 ;  /* 0x000000000c1b7223 */ /* 0x000fe20000010043 */
[----:B------:R-:W-:Y:S02]  /*3060*/  ISETP.GE.AND P3, PT, R10, R95, PT ;  /* 0x0000005f0a00720c */ /* 0x000fe40003f66270 */
[----:B------:R-:W-:Y:S01]  /*3070*/  I2FP.F32.S32 R10, R10 ;  /* 0x0000000a000a7245 */ /* 0x000fe20000201400 */
[----:B------:R-:W3:Y:S01]  /*3080*/  MUFU.TANH R9, R68 ;  /* 0x0000004400097308 */ /* 0x000ee20000002400 */
[----:B-1----:R-:W-:Y:S01]  /*3090*/  FFMA.FTZ R65, R12, R0, R65 ;  /* 0x000000000c417223 */ /* 0x002fe20000010041 */
[----:B------:R-:W-:Y:S01]  /*30a0*/  FSEL R35, R6, -INF , !P2 ;  /* 0xff80000006237808 */ /* 0x000fe20005000000 */
[----:B------:R-:W-:-:S02]  /*30b0*/  VIADD R12, R8, 0x38 ;  /* 0x00000038080c7836 */ /* 0x000fc40000000000 */
[-C--:B------:R-:W-:Y:S01]  /*30c0*/  FFMA.FTZ R13, R10, R0.reuse, R13 ;  /* 0x000000000a0d7223 */ /* 0x080fe2000001000d */
[----:B------:R-:W-:Y:S02]  /*30d0*/  ISETP.GE.AND P2, PT, R8, R95, PT ;  /* 0x0000005f0800720c */ /* 0x000fe40003f46270 */
[----:B------:R-:W-:Y:S01]  /*30e0*/  FSEL R27, R27, -INF , !P5 ;  /* 0xff8000001b1b7808 */ /* 0x000fe20006800000 */
[----:B------:R-:W-:Y:S01]  /*30f0*/  MUFU.TANH R69, R69 ;  /* 0x0000004500457308 */ /* 0x000fe20000002400 */
[----:B--2---:R-:W-:Y:S01]  /*3100*/  FFMA.FTZ R15, R10, R0, R15 ;  /* 0x000000000a0f7223 */ /* 0x004fe2000001000f */
[----:B------:R-:W-:Y:S01]  /*3110*/  I2FP.F32.S32 R10, R8 ;  /* 0x00000008000a7245 */ /* 0x000fe20000201400 */
[----:B------:R-:W-:Y:S01]  /*3120*/  VIADD R8, R8, 0x39 ;  /* 0x0000003908087836 */ /* 0x000fe20000000000 */
[----:B------:R-:W-:Y:S02]  /*3130*/  ISETP.GE.AND P5, PT, R94, 0x2, PT ;  /* 0x000000025e00780c */ /* 0x000fe40003fa6270 */
[----:B------:R-:W-:Y:S01]  /*3140*/  FSEL R102, R102, -INF , !P4 ;  /* 0xff80000066667808 */ /* 0x000fe20006000000 */
[CC--:B------:R-:W-:Y:S01]  /*3150*/  FFMA.FTZ R3, R10.reuse, R0.reuse, R3 ;  /* 0x000000000a037223 */ /* 0x0c0fe20000010003 */
[----:B------:R-:W1:Y:S01]  /*3160*/  MUFU.TANH R11, R70 ;  /* 0x00000046000b7308 */ /* 0x000e620000002400 */
[----:B------:R-:W-:Y:S01]  /*3170*/  FSEL R101, R13, -INF , !P1 ;  /* 0xff8000000d657808 */ /* 0x000fe20004800000 */
[----:B------:R-:W-:Y:S01]  /*3180*/  FFMA.FTZ R40, R10, R0, R51 ;  /* 0x000000000a287223 */ /* 0x000fe20000010033 */
[----:B------:R-:W-:-:S02]  /*3190*/  FSEL R28, R15, -INF , !P3 ;  /* 0xff8000000f1c7808 */ /* 0x000fc40005800000 */
[----:B------:R-:W-:Y:S01]  /*31a0*/  FSEL R91, R65, -INF , !P0 ;  /* 0xff800000415b7808 */ /* 0x000fe20004000000 */
[----:B------:R-:W-:Y:S01]  /*31b0*/  BAR.SYNC.DEFER_BLOCKING 0x0 ;  /* 0x0000000000007b1d */ /* 0x000fe20000010000 */
[CC--:B------:R-:W-:Y:S02]  /*31c0*/  ISETP.GE.AND P4, PT, R12.reuse, R100.reuse, PT ;  /* 0x000000640c00720c */ /* 0x0c0fe40003f86270 */
[-C--:B------:R-:W-:Y:S02]  /*31d0*/  ISETP.GE.AND P1, PT, R12, R95.reuse, PT ;  /* 0x0000005f0c00720c */ /* 0x080fe40003f26270 */
[C---:B------:R-:W-:Y:S01]  /*31e0*/  ISETP.GE.AND P3, PT, R8.reuse, R100, PT ;  /* 0x000000640800720c */ /* 0x040fe20003f66270 */
[----:B------:R-:W2:Y:S01]  /*31f0*/  MUFU.TANH R71, R71 ;  /* 0x0000004700477308 */ /* 0x000ea20000002400 */
[----:B------:R-:W-:Y:S02]  /*3200*/  ISETP.GE.AND P0, PT, R8, R95, PT ;  /* 0x0000005f0800720c */ /* 0x000fe40003f06270 */
[----:B------:R-:W-:-:S02]  /*3210*/  I2FP.F32.S32 R12, R12 ;  /* 0x0000000c000c7245 */ /* 0x000fc40000201400 */
[----:B------:R-:W-:Y:S02]  /*3220*/  I2FP.F32.S32 R8, R8 ;  /* 0x0000000800087245 */ /* 0x000fe40000201400 */
[----:B------:R-:W-:Y:S01]  /*3230*/  FSEL R25, R3, -INF , !P6 ;  /* 0xff80000003197808 */ /* 0x000fe20007000000 */
[CC--:B---3--:R-:W-:Y:S01]  /*3240*/  FFMA.FTZ R9, R12.reuse, R0.reuse, R9 ;  /* 0x000000000c097223 */ /* 0x0c8fe20000010009 */
[-C--:B-1----:R-:W-:Y:S01]  /*3250*/  FFMA.FTZ R11, R12, R0.reuse, R11 ;  /* 0x000000000c0b7223 */ /* 0x082fe2000001000b */
[-C--:B------:R-:W-:Y:S01]  /*3260*/  FFMA.FTZ R69, R8, R0.reuse, R69 ;  /* 0x0000000008457223 */ /* 0x080fe20000010045 */
[----:B------:R-:W-:Y:S02]  /*3270*/  FSEL R40, R40, -INF , !P2 ;  /* 0xff80000028287808 */ /* 0x000fe40005000000 */
[----:B------:R-:W-:Y:S02]  /*3280*/  FSEL R104, R9, -INF , !P4 ;  /* 0xff80000009687808 */ /* 0x000fe40006000000 */
[----:B------:R-:W-:Y:S01]  /*3290*/  FSEL R30, R11, -INF , !P1 ;  /* 0xff8000000b1e7808 */ /* 0x000fe20004800000 */
[----:B--2---:R-:W-:Y:S01]  /*32a0*/  FFMA.FTZ R29, R8, R0, R71 ;  /* 0x00000000081d7223 */ /* 0x004fe20000010047 */
[----:B------:R-:W-:-:S04]  /*32b0*/  FSEL R103, R69, -INF , !P3 ;  /* 0xff80000045677808 */ /* 0x000fc80005800000 */
        /* <DEDUP_REMOVED lines=66> */
.L_x_1117:
[----:B------:R-:W-:Y:S05]  /*36e0*/  BSYNC B0 ;  /* 0x0000000000007941 */ /* 0x000fea0003800000 */
.L_x_1116:
[----:B------:R-:W0:Y:S02]  /*36f0*/  LDGDEPBAR ;  /* 0x00000000000079af */ /* 0x000e240000000000 */
.L_x_1115:
        /* <DEDUP_REMOVED lines=24> */
[----:B-12---:R-:W-:-:S02]  /*3880*/  FMNMX.FTZ R6, R28, R3, !PT ;  /* 0x000000031c067209 */ /* 0x006fc40007810000 */
[----:B------:R-:W-:Y:S02]  /*3890*/  FMNMX.FTZ R7, R91, R2, !PT ;  /* 0x000000025b077209 */ /* 0x000fe40007810000 */
[----:B------:R-:W-:Y:S02]  /*38a0*/  LEA R118, R5, UR4, 0x1 ;  /* 0x0000000405767c11 */ /* 0x000fe4000f8e08ff */
[----:B------:R-:W-:Y:S02]  /*38b0*/  FMNMX.FTZ R2, R104, R7, !PT ;  /* 0x0000000768027209 */ /* 0x000fe40007810000 */
[----:B------:R-:W-:Y:S01]  /*38c0*/  FMNMX.FTZ R7, R27, R6, !PT ;  /* 0x000000061b077209 */ /* 0x000fe20007810000 */
[----:B------:R-:W-:Y:S01]  /*38d0*/  LDSM.16.MT88.4 R76, [R118+0x6000] ;  /* 0x00600000764c783b */ /* 0x000fe20000004200 */
[----:B------:R-:W-:Y:S02]  /*38e0*/  FMNMX.FTZ R9, R103, R2, !PT ;  /* 0x0000000267097209 */ /* 0x000fe40007810000 */
[----:B------:R-:W-:Y:S01]  /*38f0*/  FMNMX.FTZ R6, R30, R7, !PT ;  /* 0x000000071e067209 */ /* 0x000fe20007810000 */
[----:B------:R-:W-:Y:S01]  /*3900*/  LDSM.16.MT88.4 R60, [R118+0x7000] ;  /* 0x00700000763c783b */ /* 0x000fe20000004200 */
[----:B------:R-:W-:-:S03]  /*3910*/  LEA R116, R4, R118, 0x1 ;  /* 0x0000007604747211 */ /* 0x000fc600078e08ff */
[----:B------:R-:W1:Y:S04]  /*3920*/  SHFL.BFLY PT, R2, R9, 0x2, 0x1f ;  /* 0x0c401f0009027f89 */ /* 0x000e6800000e0000 */
[----:B------:R-:W-:Y:S04]  /*3930*/  LDSM.16.MT88.4 R52, [R116+0x7000] ;  /* 0x007000007434783b */ /* 0x000fe80000004200 */
[----:B------:R-:W-:Y:S04]  /*3940*/  LDSM.16.MT88.4 R68, [R116+0x6000] ;  /* 0x006000007444783b */ /* 0x000fe80000004200 */
[----:B------:R-:W-:Y:S01]  /*3950*/  LDSM.16.MT88.4 R12, [R118+0x7400] ;  /* 0x00740000760c783b */ /* 0x000fe20000004200 */
[----:B-1----:R-:W-:-:S02]  /*3960*/  FMNMX.FTZ R2, R9, R2, !PT ;  /* 0x0000000209027209 */ /* 0x002fc40007810000 */
[----:B------:R-:W-:-:S03]  /*3970*/  FMNMX.FTZ R9, R29, R6, !PT ;  /* 0x000000061d097209 */ /* 0x000fc60007810000 */
[----:B------:R-:W1:Y:S04]  /*3980*/  SHFL.BFLY PT, R3, R2, 0x1, 0x1f ;  /* 0x0c201f0002037f89 */ /* 0x000e6800000e0000 */
[----:B------:R-:W2:Y:S01]  /*3990*/  SHFL.BFLY PT, R6, R9, 0x2, 0x1f ;  /* 0x0c401f0009067f89 */ /* 0x000ea200000e0000 */
[----:B-1----:R-:W-:Y:S02]  /*39a0*/  FMNMX.FTZ R3, R2, R3, !PT ;  /* 0x0000000302037209 */ /* 0x002fe40007810000 */
[----:B--2---:R-:W-:-:S03]  /*39b0*/  FMNMX.FTZ R6, R9, R6, !PT ;  /* 0x0000000609067209 */ /* 0x004fc60007810000 */
        /* <DEDUP_REMOVED lines=44> */
[----:B-1----:R-:W-:Y:S01]  /*3c80*/  F2FP.BF16.F32.PACK_AB R50, R105, R106 ;  /* 0x0000006a6932723e */ /* 0x002fe200000010ff */
[----:B------:R-:W1:Y:S01]  /*3c90*/  MUFU.EX2 R112, R112 ;  /* 0x0000007000707308 */ /* 0x000e620000000800 */
[----:B------:R-:W3:Y:S01]  /*3ca0*/  LDSM.16.MT88.4 R16, [R116+0x6400] ;  /* 0x006400007410783b */ /* 0x000ee20000004200 */
[--C-:B------:R-:W-:Y:S01]  /*3cb0*/  FFMA.FTZ R28, R28, UR6, -R31.reuse ;  /* 0x000000061c1c7c23 */ /* 0x100fe2000801081f */
[--C-:B------:R-:W-:Y:S01]  /*3cc0*/  FFMA.FTZ R27, R27, UR6, -R31.reuse ;  /* 0x000000061b1b7c23 */ /* 0x100fe2000801081f */
[--C-:B------:R-:W-:Y:S01]  /*3cd0*/  FFMA.FTZ R30, R30, UR6, -R31.reuse ;  /* 0x000000061e1e7c23 */ /* 0x100fe2000801081f */
[----:B------:R-:W-:Y:S01]  /*3ce0*/  FFMA.FTZ R145, R29, UR6, -R31 ;  /* 0x000000061d917c23 */ /* 0x000fe2000801081f */
[----:B------:R-:W-:-:S02]  /*3cf0*/  FADD.FTZ R106, R106, R111 ;  /* 0x0000006f6a6a7221 */ /* 0x000fc40000010000 */
[----:B------:R-:W-:Y:S02]  /*3d00*/  MUFU.EX2 R107, R107 ;  /* 0x0000006b006b7308 */ /* 0x000fe40000000800 */
[----:B------:R-:W-:-:S06]  /*3d10*/  FADD.FTZ R105, R105, R106 ;  /* 0x0000006a69697221 */ /* 0x000fcc0000010000 */
[----:B------:R-:W4:Y:S01]  /*3d20*/  MUFU.EX2 R34, R34 ;  /* 0x0000002200227308 */ /* 0x000f220000000800 */
[----:B-1----:R-:W-:Y:S01]  /*3d30*/  F2FP.BF16.F32.PACK_AB R49, R112, R85 ;  /* 0x000000557031723e */ /* 0x002fe200000010ff */
[----:B------:R-:W-:Y:S01]  /*3d40*/  FADD.FTZ R112, R85, R112 ;  /* 0x0000007055707221 */ /* 0x000fe20000010000 */
[----:B------:R-:W-:-:S05]  /*3d50*/  FFMA.FTZ R85, R110, UR6, -R31 ;  /* 0x000000066e557c23 */ /* 0x000fca000801081f */
[----:B------:R-:W-:Y:S08]  /*3d60*/  MUFU.EX2 R32, R32 ;  /* 0x0000002000207308 */ /* 0x000ff00000000800 */
[----:B------:R-:W1:Y:S01]  /*3d70*/  MUFU.EX2 R23, R23 ;  /* 0x0000001700177308 */ /* 0x000e620000000800 */
[----:B----4-:R-:W-:Y:S01]  /*3d80*/  F2FP.BF16.F32.PACK_AB R51, R34, R107 ;  /* 0x0000006b2233723e */ /* 0x010fe200000010ff */
[----:B------:R-:W-:-:S04]  /*3d90*/  FADD.FTZ R107, R107, R112 ;  /* 0x000000706b6b7221 */ /* 0x000fc80000010000 */
[----:B------:R-:W-:Y:S02]  /*3da0*/  FADD.FTZ R34, R34, R107 ;  /* 0x0000006b22227221 */ /* 0x000fe40000010000 */
[C---:B------:R-:W-:Y:S01]  /*3db0*/  HMMA.16816.F32.BF16 R80, R48.reuse, R76, RZ ;  /* 0x0000004c3050723c */ /* 0x040fe200000418ff */
[----:B------:R-:W-:Y:S05]  /*3dc0*/  MUFU.EX2 R24, R24 ;  /* 0x0000001800187308 */ /* 0x000fea0000000800 */
[C---:B------:R-:W-:Y:S03]  /*3dd0*/  HMMA.16816.F32.BF16 R76, R48.reuse, R78, RZ ;  /* 0x0000004e304c723c */ /* 0x040fe600000418ff */
[----:B------:R-:W4:Y:S01]  /*3de0*/  MUFU.EX2 R21, R21 ;  /* 0x0000001500157308 */ /* 0x000f220000000800 */
[C---:B-1----:R-:W-:Y:S01]  /*3df0*/  F2FP.BF16.F32.PACK_AB R4, R23.reuse, R32 ;  /* 0x000000201704723e */ /* 0x042fe200000010ff */
[----:B------:R-:W-:Y:S01]  /*3e00*/  FADD.FTZ R32, R32, R105 ;  /* 0x0000006920207221 */ /* 0x000fe20000010000 */
[----:B------:R-:W-:Y:S03]  /*3e10*/  HMMA.16816.F32.BF16 R56, R48, R52, RZ ;  /* 0x000000343038723c */ /* 0x000fe600000418ff */
[----:B------:R-:W-:-:S02]  /*3e20*/  FADD.FTZ R23, R23, R32 ;  /* 0x0000002017177221 */ /* 0x000fc40000010000 */
[----:B------:R-:W-:Y:S01]  /*3e30*/  MUFU.EX2 R33, R33 ;  /* 0x0000002100217308 */ /* 0x000fe20000000800 */
[C---:B------:R-:W-:Y:S06]  /*3e40*/  HMMA.16816.F32.BF16 R52, R48.reuse, R54, RZ ;  /* 0x000000363034723c */ /* 0x040fec00000418ff */
[----:B--2---:R-:W-:Y:S01]  /*3e50*/  HMMA.16816.F32.BF16 R36, R48, R40, RZ ;  /* 0x000000283024723c */ /* 0x004fe200000418ff */
[----:B------:R-:W1:Y:S01]  /*3e60*/  MUFU.EX2 R26, R26 ;  /* 0x0000001a001a7308 */ /* 0x000e620000000800 */
[----:B----4-:R-:W-:Y:S01]  /*3e70*/  F2FP.BF16.F32.PACK_AB R6, R21, R24 ;  /* 0x000000181506723e */ /* 0x010fe200000010ff */
[----:B------:R-:W-:-:S03]  /*3e80*/  FADD.FTZ R24, R24, R23 ;  /* 0x0000001718187221 */ /* 0x000fc60000010000 */
[C---:B------:R-:W-:Y:S01]  /*3e90*/  HMMA.16816.F32.BF16 R40, R48.reuse, R42, RZ ;  /* 0x0000002a3028723c */ /* 0x040fe200000418ff */
[----:B------:R-:W-:Y:S02]  /*3ea0*/  FADD.FTZ R24, R21, R24 ;  /* 0x0000001815187221 */ /* 0x000fe40000010000 */
        /* <DEDUP_REMOVED lines=11> */
[----:B------:R-:W1:Y:S01]  /*3f60*/  MUFU.EX2 R88, R88 ;  /* 0x0000005800587308 */ /* 0x000e620000000800 */
[----:B------:R-:W-:-:S04]  /*3f70*/  FADD.FTZ R25, R25, R26 ;  /* 0x0000001a19197221 */ /* 0x000fc80000010000 */
[----:B------:R-:W-:Y:S01]  /*3f80*/  FADD.FTZ R25, R22, R25 ;  /* 0x0000001916197221 */ /* 0x000fe20000010000 */
[C---:B------:R-:W-:Y:S02]  /*3f90*/  HMMA.16816.F32.BF16 R80, R4.reuse, R8, R80 ;  /* 0x000000080450723c */ /* 0x040fe40000041850 */
[----:B------:R-:W-:Y:S04]  /*3fa0*/  MUFU.EX2 R87, R87 ;  /* 0x0000005700577308 */ /* 0x000fe80000000800 */
[C---:B------:R-:W-:Y:S01]  /*3fb0*/  HMMA.16816.F32.BF16 R76, R4.reuse, R10, R76 ;  /* 0x0000000a044c723c */ /* 0x040fe2000004184c */
[----:B------:R-:W2:Y:S03]  /*3fc0*/  LDSM.16.MT88.4 R8, [R116+0x7400] ;  /* 0x007400007408783b */ /* 0x000ea60000004200 */
[----:B------:R-:W-:Y:S02]  /*3fd0*/  MUFU.EX2 R84, R84 ;  /* 0x0000005400547308 */ /* 0x000fe40000000800 */
[C---:B---3--:R-:W-:Y:S06]  /*3fe0*/  HMMA.16816.F32.BF16 R72, R4.reuse, R16, R72 ;  /* 0x000000100448723c */ /* 0x048fec0000041848 */
[----:B------:R-:W-:Y:S01]  /*3ff0*/  MUFU.EX2 R90, R90 ;  /* 0x0000005a005a7308 */ /* 0x000fe20000000800 */
[C---:B------:R-:W-:Y:S01]  /*4000*/  HMMA.16816.F32.BF16 R68, R4.reuse, R18, R68 ;  /* 0x000000120444723c */ /* 0x040fe20000041844 */
[----:B------:R-:W-:Y:S05]  /*4010*/  LDSM.16.MT88.4 R16, [R118+0x6c00] ;  /* 0x006c00007610783b */ /* 0x000fea0000004200 */
[C---:B------:R-:W-:Y:S01]  /*4020*/  HMMA.16816.F32.BF16 R64, R4.reuse, R12, R64 ;  /* 0x0000000c0440723c */ /* 0x040fe20000041840 */
[----:B------:R-:W3:Y:S05]  /*4030*/  MUFU.EX2 R85, R85 ;  /* 0x0000005500557308 */ /* 0x000eea0000000800 */
[C---:B------:R-:W-:Y:S01]  /*4040*/  HMMA.16816.F32.BF16 R60, R4.reuse, R14, R60 ;  /* 0x0000000e043c723c */ /* 0x040fe2000004183c */
[----:B------:R-:W-:Y:S02]  /*4050*/  LDSM.16.MT88.4 R12, [R116+0x6c00] ;  /* 0x006c0000740c783b */ /* 0x000fe40000004200 */
[----:B------:R-:W-:Y:S08]  /*4060*/  MUFU.EX2 R86, R86 ;  /* 0x0000005600567308 */ /* 0x000ff00000000800 */
[----:B------:R-:W4:Y:S01]  /*4070*/  MUFU.EX2 R35, R35 ;  /* 0x0000002300237308 */ /* 0x000f220000000800 */
[C---:B--2---:R-:W-:Y:S07]  /*4080*/  HMMA.16816.F32.BF16 R56, R4.reuse, R8, R56 ;  /* 0x000000080438723c */ /* 0x044fee0000041838 */
[----:B------:R-:W-:Y:S01]  /*4090*/  MUFU.EX2 R101, R101 ;  /* 0x0000006500657308 */ /* 0x000fe20000000800 */
[C---:B------:R-:W-:Y:S01]  /*40a0*/  HMMA.16816.F32.BF16 R52, R4.reuse, R10, R52 ;  /* 0x0000000a0434723c */ /* 0x040fe20000041834 */
[----:B------:R-:W2:Y:S06]  /*40b0*/  LDSM.16.MT88.4 R8, [R118+0x8400] ;  /* 0x008400007608783b */ /* 0x000eac0000004200 */
[----:B------:R-:W5:Y:S08]  /*40c0*/  MUFU.EX2 R102, R91 ;  /* 0x0000005b00667308 */ /* 0x000f700000000800 */
[----:B------:R-:W-:Y:S08]  /*40d0*/  MUFU.EX2 R104, R104 ;  /* 0x0000006800687308 */ /* 0x000ff00000000800 */
[----:B------:R-:W-:Y:S08]  /*40e0*/  MUFU.EX2 R103, R103 ;  /* 0x0000006700677308 */ /* 0x000ff00000000800 */
[----:B------:R-:W-:Y:S08]  /*40f0*/  MUFU.EX2 R28, R28 ;  /* 0x0000001c001c7308 */ /* 0x000ff00000000800 */
[----:B------:R-:W5:Y:S01]  /*4100*/  MUFU.EX2 R27, R27 ;  /* 0x0000001b001b7308 */ /* 0x000f620000000800 */
[C---:B--2---:R-:W-:Y:S07]  /*4110*/  HMMA.16816.F32.BF16 R36, R4.reuse, R8, R36 ;  /* 0x000000080424723c */ /* 0x044fee0000041824 */
[----:B------:R-:W-:Y:S01]  /*4120*/  MUFU.EX2 R30, R30 ;  /* 0x0000001e001e7308 */ /* 0x000fe20000000800 */
[----:B------:R-:W-:Y:S01]  /*4130*/  HMMA.16816.F32.BF16 R40, R4, R10, R40 ;  /* 0x0000000a0428723c */ /* 0x000fe20000041828 */
[----:B------:R-:W2:Y:S06]  /*4140*/  LDSM.16.MT88.4 R8, [R116+0x8000] ;  /* 0x008000007408783b */ /* 0x000eac0000004200 */
[----:B------:R-:W5:Y:S01]  /*4150*/  MUFU.EX2 R145, R145 ;  /* 0x0000009100917308 */ /* 0x000f620000000800 */
[C---:B--2---:R-:W-:Y:S06]  /*4160*/  HMMA.16816.F32.BF16 R44, R48.reuse, R8, RZ ;  /* 0x00000008302c723c */ /* 0x044fec00000418ff */
[----:B------:R-:W-:Y:S01]  /*4170*/  HMMA.16816.F32.BF16 R48, R48, R10, RZ ;  /* 0x0000000a3030723c */ /* 0x000fe200000418ff */
[----:B------:R-:W2:-:S15]  /*4180*/  LDSM.16.MT88.4 R8, [R116+0x8400] ;  /* 0x008400007408783b */ /* 0x000e9e0000004200 */
[----:B------:R-:W-:-:S02]  /*4190*/  NOP ;  /* 0x0000000000007918 */ /* 0x000fc40000000000 */
[C---:B--2---:R-:W-:Y:S06]  /*41a0*/  HMMA.16816.F32.BF16 R44, R4.reuse, R8, R44 ;  /* 0x00000008042c723c */ /* 0x044fec000004182c */
[----:B------:R-:W-:Y:S01]  /*41b0*/  HMMA.16816.F32.BF16 R48, R4, R10, R48 ;  /* 0x0000000a0430723c */ /* 0x000fe20000041830 */
[----:B------:R-:W2:Y:S06]  /*41c0*/  LDSM.16.MT88.4 R8, [R118+0x6800] ;  /* 0x006800007608783b */ /* 0x000eac0000004200 */
[----:B-1----:R-:W-:Y:S01]  /*41d0*/  F2FP.BF16.F32.PACK_AB R4, R88, R89 ;  /* 0x000000595804723e */ /* 0x002fe200000010ff */
[----:B------:R-:W-:Y:S01]  /*41e0*/  FADD.FTZ R89, R89, R24 ;  /* 0x0000001859597221 */ /* 0x000fe20000010000 */
[----:B---3--:R-:W-:Y:S01]  /*41f0*/  F2FP.BF16.F32.PACK_AB R5, R85, R90 ;  /* 0x0000005a5505723e */ /* 0x008fe200000010ff */
        /* <DEDUP_REMOVED lines=127> */
[----:B--2---:R-:W-:Y:S04]  /*49f0*/  LDSM.16.M88.4 R88, [R120+0x3c00] ;  /* 0x003c00007858783b */ /* 0x004fe80000000200 */
[----:B------:R-:W0:Y:S01]  /*4a00*/  LDGDEPBAR ;  /* 0x00000000000079af */ /* 0x000e220000000000 */
[C---:B----4-:R-:W-:Y:S06]  /*4a10*/  HMMA.16816.F32.BF16 R32, R4.reuse, R28, RZ ;  /* 0x0000001c0420723c */ /* 0x050fec00000418ff */
[C---:B------:R-:W-:Y:S06]  /*4a20*/  HMMA.16816.F32.BF16 R28, R4.reuse, R30, RZ ;  /* 0x0000001e041c723c */ /* 0x040fec00000418ff */
[C---:B---3--:R-:W-:Y:S06]  /*4a30*/  HMMA.16816.F32.BF16 R24, R4.reuse, R20, RZ ;  /* 0x000000140418723c */ /* 0x048fec00000418ff */
[----:B------:R-:W-:Y:S06]  /*4a40*/  HMMA.16816.F32.BF16 R20, R4, R22, RZ ;  /* 0x000000160414723c */ /* 0x000fec00000418ff */
        /* <DEDUP_REMOVED lines=62> */
[----:B------:R-:W-:-:S05]  /*4e30*/  FMUL.FTZ R32, R32, UR5 ;  /* 0x0000000520207c20 */ /* 0x000fca0008410000 */
[----:B------:R-:W-:Y:S01]  /*4e40*/  MUFU.TANH R35, R35 ;  /* 0x0000002300237308 */ /* 0x000fe20000002400 */
[----:B------:R-:W-:Y:S01]  /*4e50*/  FMUL.FTZ R28, R28, UR5 ;  /* 0x000000051c1c7c20 */ /* 0x000fe20008410000 */
[----:B------:R-:W-:-:S06]  /*4e60*/  FMUL.FTZ R30, R30, UR5 ;  /* 0x000000051e1e7c20 */ /* 0x000fcc0008410000 */
[----:B------:R-:W-:Y:S01]  /*4e70*/  MUFU.TANH R103, R28 ;  /* 0x0000001c00677308 */ /* 0x000fe20000002400 */
[C---:B-1----:R-:W-:Y:S06]  /*4e80*/  HMMA.16816.F32.BF16 R24, R88.reuse, R84, R24 ;  /* 0x000000545818723c */ /* 0x042fec0000041818 */
[----:B------:R-:W-:Y:S01]  /*4e90*/  HMMA.16816.F32.BF16 R20, R88, R86, R20 ;  /* 0x000000565814723c */ /* 0x000fe20000041814 */
[----:B------:R-:W1:-:S15]  /*4ea0*/  LDSM.16.M88.4 R84, [R117+0x5800] ;  /* 0x005800007554783b */ /* 0x000e5e0000000200 */
[----:B------:R-:W-:-:S02]  /*4eb0*/  NOP ;  /* 0x0000000000007918 */ /* 0x000fc40000000000 */
[----:B------:R-:W-:Y:S01]  /*4ec0*/  FMUL.FTZ R26, R26, UR5 ;  /* 0x000000051a1a7c20 */ /* 0x000fe20008410000 */
[----:B------:R-:W-:-:S05]  /*4ed0*/  FMUL.FTZ R25, R25, UR5 ;  /* 0x0000000519197c20 */ /* 0x000fca0008410000 */
        /* <DEDUP_REMOVED lines=10> */
[----:B------:R-:W-:Y:S01]  /*4f80*/  FMUL.FTZ R18, R18, UR5 ;  /* 0x0000000512127c20 */ /* 0x000fe20008410000 */
[----:B------:R-:W-:-:S03]  /*4f90*/  FMUL.FTZ R19, R19, UR5 ;  /* 0x0000000513137c20 */ /* 0x000fc60008410000 */
[----:B------:R2:W-:Y:S08]  /*4fa0*/  MUFU.TANH R23, R18 ;  /* 0x0000001200177308 */ /* 0x0005f00000002400 */
[----:B------:R-:W-:Y:S01]  /*4fb0*/  MUFU.TANH R19, R19 ;  /* 0x0000001300137308 */ /* 0x000fe20000002400 */
[C---:B-1----:R-:W-:Y:S06]  /*4fc0*/  HMMA.16816.F32.BF16 R4, R88.reuse, R86, R4 ;  /* 0x000000565804723c */ /* 0x042fec0000041804 */
[----:B------:R-:W-:Y:S01]  /*4fd0*/  HMMA.16816.F32.BF16 R8, R88, R84, R8 ;  /* 0x000000545808723c */ /* 0x000fe20000041808 */
[----:B------:R-:W-:Y:S01]  /*4fe0*/  FMUL.FTZ R87, R33, UR5 ;  /* 0x0000000521577c20 */ /* 0x000fe20008410000 */
[----:B------:R-:W-:-:S04]  /*4ff0*/  VIADD R33, R94, 0xfffffffe ;  /* 0xfffffffe5e217836 */ /* 0x000fc80000000000 */
[----:B------:R-:W-:Y:S01]  /*5000*/  IMAD R86, R33, 0x40, R140 ;  /* 0x0000004021567824 */ /* 0x000fe200078e028c */
[----:B------:R-:W1:Y:S01]  /*5010*/  MUFU.TANH R87, R87 ;  /* 0x0000005700577308 */ /* 0x000e620000002400 */
[----:B------:R-:W-:Y:S01]  /*5020*/  FMUL.FTZ R91, R29, UR5 ;  /* 0x000000051d5b7c20 */ /* 0x000fe20008410000 */
[----:B------:R-:W-:Y:S01]  /*5030*/  FMUL.FTZ R29, R31, UR5 ;  /* 0x000000051f1d7c20 */ /* 0x000fe20008410000 */
[C---:B------:R-:W-:Y:S02]  /*5040*/  VIADD R90, R86.reuse, 0x1 ;  /* 0x00000001565a7836 */ /* 0x040fe40000000000 */
[----:B------:R-:W-:Y:S01]  /*5050*/  FMUL.FTZ R31, R27, UR5 ;  /* 0x000000051b1f7c20 */ /* 0x000fe20008410000 */
[----:B------:R-:W-:Y:S02]  /*5060*/  VIADD R106, R86, 0x8 ;  /* 0x00000008566a7836 */ /* 0x000fe40000000000 */
[----:B------:R-:W-:Y:S01]  /*5070*/  FMUL.FTZ R89, R20, UR5 ;  /* 0x0000000514597c20 */ /* 0x000fe20008410000 */
[----:B------:R-:W-:Y:S01]  /*5080*/  VIADD R20, R86, 0x11 ;  /* 0x0000001156147836 */ /* 0x000fe20000000000 */
[C---:B------:R-:W-:Y:S01]  /*5090*/  ISETP.GE.AND P0, PT, R90.reuse, R100, PT ;  /* 0x000000645a00720c */ /* 0x040fe20003f06270 */
[----:B------:R-:W3:Y:S01]  /*50a0*/  MUFU.TANH R33, R30 ;  /* 0x0000001e00217308 */ /* 0x000ee20000002400 */
[-C--:B------:R-:W-:Y:S01]  /*50b0*/  ISETP.GE.AND P6, PT, R90, R95.reuse, PT ;  /* 0x0000005f5a00720c */ /* 0x080fe20003fc6270 */
[----:B------:R-:W-:Y:S01]  /*50c0*/  FMUL.FTZ R85, R13, UR5 ;  /* 0x000000050d557c20 */ /* 0x000fe20008410000 */
[----:B------:R-:W-:Y:S01]  /*50d0*/  I2FP.F32.S32 R90, R90 ;  /* 0x0000005a005a7245 */ /* 0x000fe20000201400 */
[----:B--2---:R-:W-:Y:S01]  /*50e0*/  VIADD R18, R86, 0x28 ;  /* 0x0000002856127836 */ /* 0x004fe20000000000 */
[----:B------:R-:W-:Y:S01]  /*50f0*/  ISETP.GE.AND P5, PT, R106, R100, PT ;  /* 0x000000646a00720c */ /* 0x000fe20003fa6270 */
[----:B------:R-:W-:Y:S01]  /*5100*/  FMUL.FTZ R4, R4, UR5 ;  /* 0x0000000504047c20 */ /* 0x000fe20008410000 */
[-C--:B------:R-:W-:Y:S01]  /*5110*/  ISETP.GE.AND P1, PT, R106, R95.reuse, PT ;  /* 0x0000005f6a00720c */ /* 0x080fe20003f26270 */
[----:B------:R-:W2:Y:S01]  /*5120*/  MUFU.TANH R29, R29 ;  /* 0x0000001d001d7308 */ /* 0x000ea20000002400 */
[CC--:B-1----:R-:W-:Y:S01]  /*5130*/  FFMA.FTZ R87, R90.reuse, R0.reuse, R87 ;  /* 0x000000005a577223 */ /* 0x0c2fe20000010057 */
[----:B------:R-:W-:Y:S01]  /*5140*/  FFMA.FTZ R90, R90, R0, R35 ;  /* 0x000000005a5a7223 */ /* 0x000fe20000010023 */
[----:B------:R-:W-:Y:S01]  /*5150*/  FMUL.FTZ R35, R24, UR5 ;  /* 0x0000000518237c20 */ /* 0x000fe20008410000 */
[----:B------:R-:W-:Y:S01]  /*5160*/  VIADD R24, R86, 0x9 ;  /* 0x0000000956187836 */ /* 0x000fe20000000000 */
[----:B------:R-:W-:Y:S01]  /*5170*/  I2FP.F32.S32 R106, R106 ;  /* 0x0000006a006a7245 */ /* 0x000fe20000201400 */
[----:B------:R-:W-:Y:S01]  /*5180*/  FMUL.FTZ R10, R10, UR5 ;  /* 0x000000050a0a7c20 */ /* 0x000fe20008410000 */
[----:B------:R-:W-:Y:S01]  /*5190*/  FSEL R87, R87, -INF , !P0 ;  /* 0xff80000057577808 */ /* 0x000fe20004000000 */
[----:B------:R-:W1:Y:S01]  /*51a0*/  MUFU.TANH R91, R91 ;  /* 0x0000005b005b7308 */ /* 0x000e620000002400 */
[----:B------:R-:W-:Y:S01]  /*51b0*/  FSEL R90, R90, -INF , !P6 ;  /* 0xff8000005a5a7808 */ /* 0x000fe20007000000 */
[----:B------:R-:W-:Y:S01]  /*51c0*/  FFMA.FTZ R103, R106, R0, R103 ;  /* 0x000000006a677223 */ /* 0x000fe20000010067 */
[----:B------:R-:W-:Y:S01]  /*51d0*/  ISETP.GE.AND P0, PT, R24, R100, PT ;  /* 0x000000641800720c */ /* 0x000fe20003f06270 */
[----:B---3--:R-:W-:Y:S01]  /*51e0*/  FFMA.FTZ R106, R106, R0, R33 ;  /* 0x000000006a6a7223 */ /* 0x008fe20000010021 */
[----:B------:R-:W-:Y:S01]  /*51f0*/  ISETP.GE.AND P6, PT, R24, R95, PT ;  /* 0x0000005f1800720c */ /* 0x000fe20003fc6270 */
[----:B------:R-:W-:Y:S01]  /*5200*/  FMUL.FTZ R6, R6, UR5 ;  /* 0x0000000506067c20 */ /* 0x000fe20008410000 */
[----:B------:R-:W-:Y:S01]  /*5210*/  I2FP.F32.S32 R24, R24 ;  /* 0x0000001800187245 */ /* 0x000fe20000201400 */
[----:B------:R-:W3:Y:S01]  /*5220*/  MUFU.TANH R35, R35 ;  /* 0x0000002300237308 */ /* 0x000ee20000002400 */
[----:B------:R-:W-:Y:S01]  /*5230*/  FSEL R103, R103, -INF , !P5 ;  /* 0xff80000067677808 */ /* 0x000fe20006800000 */
[----:B------:R-:W-:Y:S01]  /*5240*/  FMUL.FTZ R5, R5, UR5 ;  /* 0x0000000505057c20 */ /* 0x000fe20008410000 */
[----:B------:R-:W-:Y:S01]  /*5250*/  FSEL R106, R106, -INF , !P1 ;  /* 0xff8000006a6a7808 */ /* 0x000fe20004800000 */
[----:B--2---:R-:W-:Y:S01]  /*5260*/  FFMA.FTZ R28, R24, R0, R29 ;  /* 0x00000000181c7223 */ /* 0x004fe2000001001d */
[----:B------:R-:W-:-:S03]  /*5270*/  FMUL.FTZ R7, R7, UR5 ;  /* 0x0000000507077c20 */ /* 0x000fc60008410000 */
[----:B------:R-:W2:Y:S01]  /*5280*/  MUFU.TANH R33, R26 ;  /* 0x0000001a00217308 */ /* 0x000ea20000002400 */
[----:B-1----:R-:W-:Y:S01]  /*5290*/  FFMA.FTZ R91, R24, R0, R91 ;  /* 0x00000000185b7223 */ /* 0x002fe2000001005b */
[----:B------:R-:W-:Y:S01]  /*52a0*/  VIADD R24, R86, 0x10 ;  /* 0x0000001056187836 */ /* 0x000fe20000000000 */
[----:B------:R-:W-:Y:S02]  /*52b0*/  FSEL R28, R28, -INF , !P6 ;  /* 0xff8000001c1c7808 */ /* 0x000fe40007000000 */
[-C--:B------:R-:W-:Y:S02]  /*52c0*/  ISETP.GE.AND P6, PT, R20, R95.reuse, PT ;  /* 0x0000005f1400720c */ /* 0x080fe40003fc6270 */
[----:B------:R-:W-:Y:S01]  /*52d0*/  FSEL R91, R91, -INF , !P0 ;  /* 0xff8000005b5b7808 */ /* 0x000fe20004000000 */
[----:B------:R-:W1:Y:S01]  /*52e0*/  MUFU.TANH R29, R25 ;  /* 0x00000019001d7308 */ /* 0x000e620000002400 */
[C---:B------:R-:W-:Y:S02]  /*52f0*/  ISETP.GE.AND P5, PT, R24.reuse, R100, PT ;  /* 0x000000641800720c */ /* 0x040fe40003fa6270 */
[----:B------:R-:W-:-:S02]  /*5300*/  ISETP.GE.AND P1, PT, R24, R95, PT ;  /* 0x0000005f1800720c */ /* 0x000fc40003f26270 */
[----:B------:R-:W-:Y:S02]  /*5310*/  ISETP.GE.AND P0, PT, R20, R100, PT ;  /* 0x000000641400720c */ /* 0x000fe40003f06270 */
[----:B------:R-:W-:Y:S01]  /*5320*/  I2FP.F32.S32 R24, R24 ;  /* 0x0000001800187245 */ /* 0x000fe20000201400 */
[----:B------:R-:W4:Y:S01]  /*5330*/  MUFU.TANH R31, R31 ;  /* 0x0000001f001f7308 */ /* 0x000f220000002400 */
[----:B------:R-:W-:-:S03]  /*5340*/  I2FP.F32.S32 R20, R20 ;  /* 0x0000001400147245 */ /* 0x000fc60000201400 */
[CC--:B---3--:R-:W-:Y:S01]  /*5350*/  FFMA.FTZ R27, R24.reuse, R0.reuse, R35 ;  /* 0x00000000181b7223 */ /* 0x0c8fe20000010023 */
[-C--:B--2---:R-:W-:Y:S01]  /*5360*/  FFMA.FTZ R84, R24, R0.reuse, R33 ;  /* 0x0000000018547223 */ /* 0x084fe20000010021 */
[----:B------:R-:W-:Y:S01]  /*5370*/  FMUL.FTZ R35, R12, UR5 ;  /* 0x000000050c237c20 */ /* 0x000fe20008410000 */
[----:B------:R-:W-:Y:S01]  /*5380*/  FMUL.FTZ R33, R14, UR5 ;  /* 0x000000050e217c20 */ /* 0x000fe20008410000 */
[----:B------:R2:W3:Y:S01]  /*5390*/  MUFU.TANH R25, R22 ;  /* 0x0000001600197308 */ /* 0x0004e20000002400 */
[----:B-1----:R-:W-:Y:S01]  /*53a0*/  FFMA.FTZ R29, R20, R0, R29 ;  /* 0x00000000141d7223 */ /* 0x002fe2000001001d */
[----:B------:R-:W-:Y:S02]  /*53b0*/  FSEL R27, R27, -INF , !P5 ;  /* 0xff8000001b1b7808 */ /* 0x000fe40006800000 */
[----:B------:R-:W-:Y:S02]  /*53c0*/  FSEL R84, R84, -INF , !P1 ;  /* 0xff80000054547808 */ /* 0x000fe40004800000 */
[----:B------:R-:W-:-:S02]  /*53d0*/  FSEL R29, R29, -INF , !P0 ;  /* 0xff8000001d1d7808 */ /* 0x000fc40004000000 */
[----:B------:R-:W1:Y:S01]  /*53e0*/  MUFU.TANH R89, R89 ;  /* 0x0000005900597308 */ /* 0x000e620000002400 */
[----:B----4-:R-:W-:Y:S01]  /*53f0*/  FFMA.FTZ R102, R20, R0, R31 ;  /* 0x0000000014667223 */ /* 0x010fe2000001001f */
[----:B------:R-:W-:-:S04]  /*5400*/  VIADD R20, R86, 0x18 ;  /* 0x0000001856147836 */ /* 0x000fc80000000000 */
[----:B------:R-:W-:Y:S02]  /*5410*/  FSEL R102, R102, -INF , !P6 ;  /* 0xff80000066667808 */ /* 0x000fe40007000000 */
[----:B------:R-:W-:Y:S01]  /*5420*/  ISETP.GE.AND P5, PT, R20, R100, PT ;  /* 0x000000641400720c */ /* 0x000fe20003fa6270 */
[----:B--2---:R-:W-:Y:S01]  /*5430*/  FMUL.FTZ R22, R16, UR5 ;  /* 0x0000000510167c20 */ /* 0x004fe20008410000 */
[-C--:B------:R-:W-:Y:S01]  /*5440*/  ISETP.GE.AND P1, PT, R20, R95.reuse, PT ;  /* 0x0000005f1400720c */ /* 0x080fe20003f26270 */
[----:B------:R-:W-:Y:S01]  /*5450*/  VIADD R16, R86, 0x19 ;  /* 0x0000001956107836 */ /* 0x000fe20000000000 */
[----:B------:R-:W-:Y:S01]  /*5460*/  I2FP.F32.S32 R20, R20 ;  /* 0x0000001400147245 */ /* 0x000fe20000201400 */
[----:B------:R-:W-:Y:S03]  /*5470*/  MUFU.TANH R35, R35 ;  /* 0x0000002300237308 */ /* 0x000fe60000002400 */
[----:B------:R-:W-:Y:S01]  /*5480*/  ISETP.GE.AND P0, PT, R16, R100, PT ;  /* 0x000000641000720c */ /* 0x000fe20003f06270 */
[-C--:B---3--:R-:W-:Y:S01]  /*5490*/  FFMA.FTZ R104, R20, R0.reuse, R25 ;  /* 0x0000000014687223 */ /* 0x088fe20000010019 */
[----:B------:R-:W-:Y:S01]  /*54a0*/  ISETP.GE.AND P6, PT, R16, R95, PT ;  /* 0x0000005f1000720c */ /* 0x000fe20003fc6270 */
[----:B-1----:R-:W-:Y:S01]  /*54b0*/  FFMA.FTZ R89, R20, R0, R89 ;  /* 0x0000000014597223 */ /* 0x002fe20000010059 */
[----:B------:R-:W-:Y:S01]  /*54c0*/  I2FP.F32.S32 R16, R16 ;  /* 0x0000001000107245 */ /* 0x000fe20000201400 */
[----:B------:R1:W2:Y:S01]  /*54d0*/  MUFU.TANH R25, R22 ;  /* 0x0000001600197308 */ /* 0x0002a20000002400 */
[----:B------:R-:W-:Y:S01]  /*54e0*/  FMUL.FTZ R20, R17, UR5 ;  /* 0x0000000511147c20 */ /* 0x000fe20008410000 */
[----:B------:R-:W-:-:S02]  /*54f0*/  FSEL R104, R104, -INF , !P1 ;  /* 0xff80000068687808 */ /* 0x000fc40004800000 */
[CC--:B------:R-:W-:Y:S01]  /*5500*/  FFMA.FTZ R101, R16.reuse, R0.reuse, R101 ;  /* 0x0000000010657223 */ /* 0x0c0fe20000010065 */
[----:B------:R-:W-:Y:S01]  /*5510*/  FFMA.FTZ R26, R16, R0, R21 ;  /* 0x00000000101a7223 */ /* 0x000fe20000010015 */
[----:B------:R-:W-:Y:S01]  /*5520*/  VIADD R16, R86, 0x20 ;  /* 0x0000002056107836 */ /* 0x000fe20000000000 */
[----:B------:R-:W-:Y:S01]  /*5530*/  FSEL R89, R89, -INF , !P5 ;  /* 0xff80000059597808 */ /* 0x000fe20006800000 */
[----:B------:R-:W3:Y:S01]  /*5540*/  MUFU.TANH R21, R20 ;  /* 0x0000001400157308 */ /* 0x000ee20000002400 */
[----:B------:R-:W-:Y:S02]  /*5550*/  FSEL R101, R101, -INF , !P0 ;  /* 0xff80000065657808 */ /* 0x000fe40004000000 */
[C---:B------:R-:W-:Y:S02]  /*5560*/  ISETP.GE.AND P5, PT, R16.reuse, R100, PT ;  /* 0x000000641000720c */ /* 0x040fe40003fa6270 */
[----:B------:R-:W-:Y:S02]  /*5570*/  ISETP.GE.AND P1, PT, R16, R95, PT ;  /* 0x0000005f1000720c */ /* 0x000fe40003f26270 */
[----:B------:R-:W-:Y:S01]  /*5580*/  I2FP.F32.S32 R16, R16 ;  /* 0x0000001000107245 */ /* 0x000fe20000201400 */
[----:B------:R-:W4:Y:S01]  /*5590*/  MUFU.TANH R33, R33 ;  /* 0x0000002100217308 */ /* 0x000f220000002400 */
[----:B------:R-:W-:Y:S01]  /*55a0*/  FSEL R26, R26, -INF , !P6 ;  /* 0xff8000001a1a7808 */ /* 0x000fe20007000000 */
[----:B-1----:R-:W-:-:S02]  /*55b0*/  VIADD R22, R86, 0x31 ;  /* 0x0000003156167836 */ /* 0x002fc40000000000 */
[CC--:B--2---:R-:W-:Y:S01]  /*55c0*/  FFMA.FTZ R17, R16.reuse, R0.reuse, R25 ;  /* 0x0000000010117223 */ /* 0x0c4fe20000010019 */
[----:B------:R-:W-:Y:S01]  /*55d0*/  FFMA.FTZ R12, R16, R0, R23 ;  /* 0x00000000100c7223 */ /* 0x000fe20000010017 */
[C---:B------:R-:W-:Y:S02]  /*55e0*/  VIADD R16, R86.reuse, 0x21 ;  /* 0x0000002156107836 */ /* 0x040fe40000000000 */
[----:B------:R-:W-:Y:S01]  /*55f0*/  FMUL.FTZ R23, R9, UR5 ;  /* 0x0000000509177c20 */ /* 0x000fe20008410000 */
[----:B------:R-:W1:Y:S01]  /*5600*/  MUFU.TANH R85, R85 ;  /* 0x0000005500557308 */ /* 0x000e620000002400 */
[----:B------:R-:W-:Y:S01]  /*5610*/  FSEL R13, R17, -INF , !P5 ;  /* 0xff800000110d7808 */ /* 0x000fe20006800000 */
[----:B------:R-:W-:Y:S01]  /*5620*/  FMUL.FTZ R9, R11, UR5 ;  /* 0x000000050b097c20 */ /* 0x000fe20008410000 */
[----:B------:R-:W-:Y:S01]  /*5630*/  I2FP.F32.S32 R14, R16 ;  /* 0x00000010000e7245 */ /* 0x000fe20000201400 */
[----:B------:R-:W-:Y:S01]  /*5640*/  VIADD R11, R86, 0x38 ;  /* 0x00000038560b7836 */ /* 0x000fe20000000000 */
[----:B------:R-:W-:-:S02]  /*5650*/  ISETP.GE.AND P0, PT, R16, R100, PT ;  /* 0x000000641000720c */ /* 0x000fc40003f06270 */
[----:B------:R-:W-:Y:S01]  /*5660*/  ISETP.GE.AND P6, PT, R16, R95, PT ;  /* 0x0000005f1000720c */ /* 0x000fe20003fc6270 */
[CC--:B---3--:R-:W-:Y:S01]  /*5670*/  FFMA.FTZ R16, R14.reuse, R0.reuse, R21 ;  /* 0x000000000e107223 */ /* 0x0c8fe20000010015 */
[----:B------:R-:W-:Y:S01]  /*5680*/  FFMA.FTZ R14, R14, R0, R19 ;  /* 0x000000000e0e7223 */ /* 0x000fe20000010013 */
[----:B------:R-:W-:Y:S01]  /*5690*/  FMUL.FTZ R19, R15, UR5 ;  /* 0x000000050f137c20 */ /* 0x000fe20008410000 */
[----:B------:R-:W-:Y:S01]  /*56a0*/  FMUL.FTZ R21, R8, UR5 ;  /* 0x0000000508157c20 */ /* 0x000fe20008410000 */
[----:B------:R-:W-:Y:S01]  /*56b0*/  VIADD R8, R86, 0x29 ;  /* 0x0000002956087836 */ /* 0x000fe20000000000 */
[----:B------:R-:W-:Y:S01]  /*56c0*/  FSEL R12, R12, -INF , !P1 ;  /* 0xff8000000c0c7808 */ /* 0x000fe20004800000 */
[----:B------:R-:W2:Y:S01]  /*56d0*/  MUFU.TANH R17, R19 ;  /* 0x0000001300117308 */ /* 0x000ea20000002400 */
[----:B------:R-:W-:Y:S02]  /*56e0*/  FSEL R15, R16, -INF , !P0 ;  /* 0xff800000100f7808 */ /* 0x000fe40004000000 */
[----:B------:R-:W-:-:S02]  /*56f0*/  FSEL R14, R14, -INF , !P6 ;  /* 0xff8000000e0e7808 */ /* 0x000fc40007000000 */
[CC--:B------:R-:W-:Y:S02]  /*5700*/  ISETP.GE.AND P5, PT, R18.reuse, R100.reuse, PT ;  /* 0x000000641200720c */ /* 0x0c0fe40003fa6270 */
[-C--:B------:R-:W-:Y:S01]  /*5710*/  ISETP.GE.AND P1, PT, R18, R95.reuse, PT ;  /* 0x0000005f1200720c */ /* 0x080fe20003f26270 */
[----:B------:R-:W3:Y:S01]  /*5720*/  MUFU.TANH R21, R21 ;  /* 0x0000001500157308 */ /* 0x000ee20000002400 */
[C---:B------:R-:W-:Y:S02]  /*5730*/  ISETP.GE.AND P0, PT, R8.reuse, R100, PT ;  /* 0x000000640800720c */ /* 0x040fe40003f06270 */
[----:B------:R-:W-:Y:S02]  /*5740*/  ISETP.GE.AND P6, PT, R8, R95, PT ;  /* 0x0000005f0800720c */ /* 0x000fe40003fc6270 */
[----:B------:R-:W-:Y:S02]  /*5750*/  I2FP.F32.S32 R18, R18 ;  /* 0x0000001200127245 */ /* 0x000fe40000201400 */
[----:B------:R-:W-:Y:S01]  /*5760*/  I2FP.F32.S32 R8, R8 ;  /* 0x0000000800087245 */ /* 0x000fe20000201400 */
[----:B------:R-:W5:Y:S02]  /*5770*/  MUFU.TANH R19, R10 ;  /* 0x0000000a00137308 */ /* 0x000f640000002400 */
[CC--:B------:R-:W-:Y:S01]  /*5780*/  FFMA.FTZ R35, R18.reuse, R0.reuse, R35 ;  /* 0x0000000012237223 */ /* 0x0c0fe20000010023 */
[-C--:B----4-:R-:W-:Y:S01]  /*5790*/  FFMA.FTZ R33, R18, R0.reuse, R33 ;  /* 0x0000000012217223 */ /* 0x090fe20000010021 */
[CC--:B-1----:R-:W-:Y:S01]  /*57a0*/  FFMA.FTZ R85, R8.reuse, R0.reuse, R85 ;  /* 0x0000000008557223 */ /* 0x0c2fe20000010055 */
[----:B--2---:R-:W-:Y:S01]  /*57b0*/  FFMA.FTZ R20, R8, R0, R17 ;  /* 0x0000000008147223 */ /* 0x004fe20000010011 */
[----:B------:R-:W-:Y:S01]  /*57c0*/  VIADD R8, R86, 0x30 ;  /* 0x0000003056087836 */ /* 0x000fe20000000000 */
[----:B------:R-:W-:Y:S01]  /*57d0*/  FSEL R35, R35, -INF , !P5 ;  /* 0xff80000023237808 */ /* 0x000fe20006800000 */
[----:B------:R-:W1:Y:S01]  /*57e0*/  MUFU.TANH R4, R4 ;  /* 0x0000000400047308 */ /* 0x000e620000002400 */
[----:B------:R-:W-:-:S02]  /*57f0*/  FSEL R33, R33, -INF , !P1 ;  /* 0xff80000021217808 */ /* 0x000fc40004800000 */
[C---:B------:R-:W-:Y:S02]  /*5800*/  ISETP.GE.AND P5, PT, R8.reuse, R100, PT ;  /* 0x000000640800720c */ /* 0x040fe40003fa6270 */
[----:B------:R-:W-:Y:S02]  /*5810*/  ISETP.GE.AND P1, PT, R8, R95, PT ;  /* 0x0000005f0800720c */ /* 0x000fe40003f26270 */
[----:B------:R-:W-:Y:S01]  /*5820*/  I2FP.F32.S32 R8, R8 ;  /* 0x0000000800087245 */ /* 0x000fe20000201400 */
[----:B------:R-:W2:Y:S01]  /*5830*/  MUFU.TANH R30, R6 ;  /* 0x00000006001e7308 */ /* 0x000ea20000002400 */
[----:B------:R-:W-:Y:S02]  /*5840*/  FSEL R85, R85, -INF , !P0 ;  /* 0xff80000055557808 */ /* 0x000fe40004000000 */
[----:B------:R-:W-:Y:S01]  /*5850*/  FSEL R20, R20, -INF , !P6 ;  /* 0xff80000014147808 */ /* 0x000fe20007000000 */
[CC--:B---3--:R-:W-:Y:S01]  /*5860*/  FFMA.FTZ R21, R8.reuse, R0.reuse, R21 ;  /* 0x0000000008157223 */ /* 0x0c8fe20000010015 */
[----:B-----5:R-:W-:Y:S01]  /*5870*/  FFMA.FTZ R19, R8, R0, R19 ;  /* 0x0000000008137223 */ /* 0x020fe20000010013 */
[----:B------:R-:W-:-:S02]  /*5880*/  ISETP.GE.AND P0, PT, R22, R100, PT ;  /* 0x000000641600720c */ /* 0x000fc40003f06270 */
[----:B------:R-:W3:Y:S01]  /*5890*/  MUFU.TANH R23, R23 ;  /* 0x0000001700177308 */ /* 0x000ee20000002400 */
[----:B------:R-:W-:Y:S02]  /*58a0*/  FSEL R21, R21, -INF , !P5 ;  /* 0xff80000015157808 */ /* 0x000fe40006800000 */
[----:B------:R-:W-:Y:S01]  /*58b0*/  FSEL R19, R19, -INF , !P1 ;  /* 0xff80000013137808 */ /* 0x000fe20004800000 */
[----:B------:R-:W-:Y:S01]  /*58c0*/  BAR.SYNC.DEFER_BLOCKING 0x0 ;  /* 0x0000000000007b1d */ /* 0x000fe20000010000 */
[C---:B------:R-:W-:Y:S02]  /*58d0*/  ISETP.GE.AND P5, PT, R11.reuse, R100, PT ;  /* 0x000000640b00720c */ /* 0x040fe40003fa6270 */
[-C--:B------:R-:W-:Y:S02]  /*58e0*/  ISETP.GE.AND P1, PT, R11, R95.reuse, PT ;  /* 0x0000005f0b00720c */ /* 0x080fe40003f26270 */
[----:B------:R-:W-:Y:S01]  /*58f0*/  ISETP.GE.AND P6, PT, R22, R95, PT ;  /* 0x0000005f1600720c */ /* 0x000fe20003fc6270 */
[----:B------:R-:W4:Y:S01]  /*5900*/  MUFU.TANH R9, R9 ;  /* 0x0000000900097308 */ /* 0x000f220000002400 */
[----:B------:R-:W-:-:S02]  /*5910*/  I2FP.F32.S32 R11, R11 ;  /* 0x0000000b000b7245 */ /* 0x000fc40000201400 */
[----:B------:R-:W-:-:S03]  /*5920*/  I2FP.F32.S32 R22, R22 ;  /* 0x0000001600167245 */ /* 0x000fc60000201400 */
[CC--:B-1----:R-:W-:Y:S01]  /*5930*/  FFMA.FTZ R31, R11.reuse, R0.reuse, R4 ;  /* 0x000000000b1f7223 */ /* 0x0c2fe20000010004 */
[-C--:B--2---:R-:W-:Y:S01]  /*5940*/  FFMA.FTZ R30, R11, R0.reuse, R30 ;  /* 0x000000000b1e7223 */ /* 0x084fe2000001001e */
[----:B---3--:R-:W-:Y:S01]  /*5950*/  FFMA.FTZ R23, R22, R0, R23 ;  /* 0x0000000016177223 */ /* 0x008fe20000010017 */
[----:B------:R-:W-:Y:S01]  /*5960*/  FMUL.FTZ R11, R34, UR5 ;  /* 0x00000005220b7c20 */ /* 0x000fe20008410000 */
[C---:B------:R-:W-:Y:S01]  /*5970*/  VIADD R4, R86.reuse, 0x39 ;  /* 0x0000003956047836 */ /* 0x040fe20000000000 */
[----:B------:R-:W-:Y:S01]  /*5980*/  FSEL R31, R31, -INF , !P5 ;  /* 0xff8000001f1f7808 */ /* 0x000fe20006800000 */
[----:B------:R-:W-:Y:S01]  /*5990*/  MUFU.TANH R5, R5 ;  /* 0x0000000500057308 */ /* 0x000fe20000002400 */
[----:B------:R-:W-:Y:S02]  /*59a0*/  FSEL R23, R23, -INF , !P0 ;  /* 0xff80000017177808 */ /* 0x000fe40004000000 */
[----:B------:R-:W-:Y:S01]  /*59b0*/  ISETP.GE.AND P0, PT, R86, R100, PT ;  /* 0x000000645600720c */ /* 0x000fe20003f06270 */
[----:B----4-:R-:W-:Y:S01]  /*59c0*/  FFMA.FTZ R22, R22, R0, R9 ;  /* 0x0000000016167223 */ /* 0x010fe20000010009 */
[----:B------:R-:W-:-:S03]  /*59d0*/  ISETP.GE.AND P5, PT, R86, R95, PT ;  /* 0x0000005f5600720c */ /* 0x000fc60003fa6270 */
[----:B------:R-:W1:Y:S01]  /*59e0*/  MUFU.TANH R9, R32 ;  /* 0x0000002000097308 */ /* 0x000e620000002400 */
[----:B------:R-:W-:Y:S02]  /*59f0*/  I2FP.F32.S32 R86, R86 ;  /* 0x0000005600567245 */ /* 0x000fe40000201400 */
[----:B------:R-:W-:Y:S02]  /*5a00*/  FSEL R22, R22, -INF , !P6 ;  /* 0xff80000016167808 */ /* 0x000fe40007000000 */
[----:B------:R-:W-:Y:S02]  /*5a10*/  FSEL R30, R30, -INF , !P1 ;  /* 0xff8000001e1e7808 */ /* 0x000fe40004800000 */
[C---:B------:R-:W-:Y:S01]  /*5a20*/  ISETP.GE.AND P6, PT, R4.reuse, R100, PT ;  /* 0x000000640400720c */ /* 0x040fe20003fc6270 */
[----:B------:R-:W2:Y:S01]  /*5a30*/  MUFU.TANH R11, R11 ;  /* 0x0000000b000b7308 */ /* 0x000ea20000002400 */
[----:B------:R-:W-:Y:S02]  /*5a40*/  ISETP.GE.AND P1, PT, R4, R95, PT ;  /* 0x0000005f0400720c */ /* 0x000fe40003f26270 */
[----:B------:R-:W-:-:S05]  /*5a50*/  I2FP.F32.S32 R4, R4 ;  /* 0x0000000400047245 */ /* 0x000fca0000201400 */
[----:B------:R-:W3:Y:S01]  /*5a60*/  MUFU.TANH R7, R7 ;  /* 0x0000000700077308 */ /* 0x000ee20000002400 */
[-C--:B-1----:R-:W-:Y:S01]  /*5a70*/  FFMA.FTZ R9, R86, R0.reuse, R9 ;  /* 0x0000000056097223 */ /* 0x082fe20000010009 */
[----:B------:R-:W-:-:S05]  /*5a80*/  FFMA.FTZ R5, R4, R0, R5 ;  /* 0x0000000004057223 */ /* 0x000fca0000010005 */
[----:B------:R-:W-:Y:S01]  /*5a90*/  FSEL R34, R5, -INF , !P6 ;  /* 0xff80000005227808 */ /* 0x000fe20007000000 */
[-C--:B--2---:R-:W-:Y:S01]  /*5aa0*/  FFMA.FTZ R10, R86, R0.reuse, R11 ;  /* 0x00000000560a7223 */ /* 0x084fe2000001000b */
[----:B------:R-:W-:Y:S02]  /*5ab0*/  FSEL R11, R9, -INF , !P0 ;  /* 0xff800000090b7808 */ /* 0x000fe40004000000 */
[----:B------:R-:W-:Y:S02]  /*5ac0*/  ISETP.GE.AND P0, PT, R94, 0x3, PT ;  /* 0x000000035e00780c */ /* 0x000fe40003f06270 */
[----:B------:R-:W-:Y:S01]  /*5ad0*/  FSEL R10, R10, -INF , !P5 ;  /* 0xff8000000a0a7808 */ /* 0x000fe20006800000 */
[----:B---3--:R-:W-:-:S05]  /*5ae0*/  FFMA.FTZ R32, R4, R0, R7 ;  /* 0x0000000004207223 */ /* 0x008fca0000010007 */
[----:B------:R-:W-:-:S05]  /*5af0*/  FSEL R32, R32, -INF , !P1 ;  /* 0xff80000020207808 */ /* 0x000fca0004800000 */
        /* <DEDUP_REMOVED lines=11> */
[----:B------:R-:W-:-:S03]  /*5bb0*/  IMAD R93, R6, R93, R7 ;  /* 0x0000005d065d7224 */ /* 0x000fc600078e0207 */
[----:B------:R-:W4:Y:S01]  /*5bc0*/  @!P3 LDC.64 R6, c[0x0][0x218] ;  /* 0x00008600ff06bb82 */ /* 0x000f220000000a00 */
[----:B------:R-:W-:Y:S01]  /*5bd0*/  IMAD.IADD R93, R17, 0x1, R93 ;  /* 0x00000001115d7824 */ /* 0x000fe200078e025d */
[----:B------:R-:W-:-:S04]  /*5be0*/  LEA R17, P1, R16, R134, 0x6 ;  /* 0x0000008610117211 */ /* 0x000fc800078230ff */
        /* <DEDUP_REMOVED lines=48> */
.L_x_1121:
[----:B------:R-:W-:Y:S05]  /*5ef0*/  BSYNC B0 ;  /* 0x0000000000007941 */ /* 0x000fea0003800000 */
.L_x_1120:
[----:B------:R-:W0:Y:S02]  /*5f00*/  LDGDEPBAR ;  /* 0x00000000000079af */ /* 0x000e240000000000 */
.L_x_1119:
        /* <DEDUP_REMOVED lines=23> */
[----:B------:R-:W-:-:S02]  /*6080*/  @P0 IADD3 R141, R94, -0x3, RZ ;  /* 0xfffffffd5e8d0810 */ /* 0x000fc40007ffe0ff */
[----:B------:R-:W-:-:S04]  /*6090*/  FMNMX.FTZ R6, R21, R6, !PT ;  /* 0x0000000615067209 */ /* 0x000fc80007810000 */
        /* <DEDUP_REMOVED lines=16> */
[----:B------:R-:W-:-:S03]  /*61a0*/  FMUL.FTZ R88, R25, UR6 ;  /* 0x0000000619587c20 */ /* 0x000fc60008410000 */
[----:B------:R-:W-:Y:S02]  /*61b0*/  FSEL R4, R25, RZ, P2 ;  /* 0x000000ff19047208 */ /* 0x000fe40001000000 */
[----:B------:R-:W-:-:S03]  /*61c0*/  FSEL R88, R88, RZ, P2 ;  /* 0x000000ff58587208 */ /* 0x000fc60001000000 */
[----:B------:R-:W-:Y:S01]  /*61d0*/  FADD.FTZ R4, R3, -R4 ;  /* 0x8000000403047221 */ /* 0x000fe20000010000 */
[----:B--2---:R-:W-:Y:S01]  /*61e0*/  FMNMX.FTZ R24, R5, R24, !PT ;  /* 0x0000001805187209 */ /* 0x004fe20007810000 */
[--C-:B------:R-:W-:Y:S01]  /*61f0*/  FFMA.FTZ R86, R87, UR6, -R88.reuse ;  /* 0x0000000657567c23 */ /* 0x100fe20008010858 */
[--C-:B------:R-:W-:Y:S01]  /*6200*/  FFMA.FTZ R93, R11, UR6, -R88.reuse ;  /* 0x000000060b5d7c23 */ /* 0x100fe20008010858 */
[--C-:B------:R-:W-:Y:S01]  /*6210*/  FFMA.FTZ R18, R103, UR6, -R88.reuse ;  /* 0x0000000667127c23 */ /* 0x100fe20008010858 */
[C---:B------:R-:W-:Y:S01]  /*6220*/  FSETP.NEU.FTZ.AND P1, PT, R24.reuse, -INF , PT ;  /* 0xff8000001800780b */ /* 0x040fe20003f3d000 */
[----:B------:R-:W-:Y:S01]  /*6230*/  FMUL.FTZ R87, R24, UR6 ;  /* 0x0000000618577c20 */ /* 0x000fe20008410000 */
[--C-:B------:R-:W-:Y:S01]  /*6240*/  FFMA.FTZ R17, R91, UR6, -R88.reuse ;  /* 0x000000065b117c23 */ /* 0x100fe20008010858 */
[----:B------:R-:W-:Y:S01]  /*6250*/  FMUL.FTZ R100, R4, UR6 ;  /* 0x0000000604647c20 */ /* 0x000fe20008410000 */
[----:B------:R-:W-:Y:S01]  /*6260*/  FSEL R5, R24, RZ, P1 ;  /* 0x000000ff18057208 */ /* 0x000fe20000800000 */
[----:B------:R-:W-:Y:S01]  /*6270*/  MUFU.EX2 R93, R93 ;  /* 0x0000005d005d7308 */ /* 0x000fe20000000800 */
[----:B------:R-:W-:Y:S01]  /*6280*/  FSEL R87, R87, RZ, P1 ;  /* 0x000000ff57577208 */ /* 0x000fe20000800000 */
[--C-:B------:R-:W-:Y:S01]  /*6290*/  FFMA.FTZ R91, R27, UR6, -R88.reuse ;  /* 0x000000061b5b7c23 */ /* 0x100fe20008010858 */
[--C-:B------:R-:W-:Y:S01]  /*62a0*/  FFMA.FTZ R35, R35, UR6, -R88.reuse ;  /* 0x0000000623237c23 */ /* 0x100fe20008010858 */
        /* <DEDUP_REMOVED lines=21> */
[----:B------:R-:W-:Y:S01]  /*6400*/  FFMA.FTZ R23, R23, UR6, -R88 ;  /* 0x0000000617177c23 */ /* 0x000fe20008010858 */
[----:B------:R-:W-:-:S02]  /*6410*/  FFMA.FTZ R32, R32, UR6, -R87 ;  /* 0x0000000620207c23 */ /* 0x000fc40008010857 */
[----:B------:R-:W3:Y:S01]  /*6420*/  MUFU.EX2 R17, R17 ;  /* 0x0000001100117308 */ /* 0x000ee20000000800 */
[----:B--2---:R-:W-:-:S07]  /*6430*/  F2FP.BF16.F32.PACK_AB R4, R86, R93 ;  /* 0x0000005d5604723e */ /* 0x004fce00000010ff */
        /* <DEDUP_REMOVED lines=67> */
[----:B------:R-:W-:Y:S01]  /*6870*/  FFMA.FTZ R144, R34, UR6, -R88 ;  /* 0x0000000622907c23 */ /* 0x000fe20008010858 */
[----:B------:R-:W2:Y:S01]  /*6880*/  MUFU.EX2 R90, R90 ;  /* 0x0000005a005a7308 */ /* 0x000ea20000000800 */
[----:B------:R-:W-:Y:S01]  /*6890*/  LDSM.16.MT88.4 R12, [R118+0x6800] ;  /* 0x00680000760c783b */ /* 0x000fe20000004200 */
        /* <DEDUP_REMOVED lines=33> */
[----:B------:R2:W5:Y:S08]  /*6ab0*/  MUFU.EX2 R87, R23 ;  /* 0x0000001700577308 */ /* 0x0005700000000800 */
[----:B------:R-:W-:Y:S08]  /*6ac0*/  MUFU.EX2 R31, R31 ;  /* 0x0000001f001f7308 */ /* 0x000ff00000000800 */
[----:B------:R-:W-:Y:S01]  /*6ad0*/  MUFU.EX2 R144, R144 ;  /* 0x0000009000907308 */ /* 0x000fe20000000800 */
[----:B--2---:R-:W-:Y:S01]  /*6ae0*/  LDSM.16.MT88.4 R20, [R118+0x7c00] ;  /* 0x007c00007614783b */ /* 0x004fe20000004200 */
[C---:B-1----:R-:W-:Y:S06]  /*6af0*/  HMMA.16816.F32.BF16 R36, R4.reuse, R8, R36 ;  /* 0x000000080424723c */ /* 0x042fec0000041824 */
[----:B------:R-:W-:Y:S01]  /*6b00*/  MUFU.EX2 R95, R95 ;  /* 0x0000005f005f7308 */ /* 0x000fe20000000800 */
[C---:B------:R-:W-:Y:S01]  /*6b10*/  HMMA.16816.F32.BF16 R40, R4.reuse, R10, R40 ;  /* 0x0000000a0428723c */ /* 0x040fe20000041828 */
[----:B------:R-:W1:Y:S06]  /*6b20*/  LDSM.16.MT88.4 R8, [R116+0x8000] ;  /* 0x008000007408783b */ /* 0x000e6c0000004200 */
[----:B------:R-:W2:Y:S08]  /*6b30*/  MUFU.EX2 R34, R34 ;  /* 0x0000002200227308 */ /* 0x000eb00000000800 */
[----:B------:R4:W-:Y:S08]  /*6b40*/  MUFU.EX2 R86, R19 ;  /* 0x0000001300567308 */ /* 0x0009f00000000800 */
[----:B------:R-:W2:Y:S01]  /*6b50*/  MUFU.EX2 R145, R32 ;  /* 0x0000002000917308 */ /* 0x000ea20000000800 */
        /* <DEDUP_REMOVED lines=50> */
[----:B------:R-:W3:Y:S05]  /*6e80*/  LDSM.16.MT88.4 R12, [R118+0x7800] ;  /* 0x00780000760c783b */ /* 0x000eea0000004200 */
[C---:B-1----:R-:W-:Y:S06]  /*6e90*/  HMMA.16816.F32.BF16 R72, R4.reuse, R8, R72 ;  /* 0x000000080448723c */ /* 0x042fec0000041848 */
[C---:B------:R-:W-:Y:S01]  /*6ea0*/  HMMA.16816.F32.BF16 R68, R4.reuse, R10, R68 ;  /* 0x0000000a0444723c */ /* 0x040fe20000041844 */
[----:B------:R-:W1:Y:S05]  /*6eb0*/  LDSM.16.MT88.4 R8, [R116+0x7800] ;  /* 0x007800007408783b */ /* 0x000e6a0000004200 */
[C---:B---3--:R-:W-:Y:S06]  /*6ec0*/  HMMA.16816.F32.BF16 R64, R4.reuse, R12, R64 ;  /* 0x0000000c0440723c */ /* 0x048fec0000041840 */
        /* <DEDUP_REMOVED lines=9> */
[----:B------:R-:W-:Y:S01]  /*6f60*/  HMMA.16816.F32.BF16 R48, R4, R10, R48 ;  /* 0x0000000a0430723c */ /* 0x000fe20000041830 */
[----:B------:R-:W1:Y:S06]  /*6f70*/  LDSM.16.MT88.4 R8, [R116+0x6c00] ;  /* 0x006c00007408783b */ /* 0x000e6c0000004200 */
[----:B------:R-:W-:Y:S01]  /*6f80*/  F2FP.BF16.F32.PACK_AB R4, R87, R30 ;  /* 0x0000001e5704723e */ /* 0x000fe200000010ff */
[----:B------:R-:W-:Y:S01]  /*6f90*/  FADD.FTZ R30, R30, R3 ;  /* 0x000000031e1e7221 */ /* 0x000fe20000010000 */
[----:B--2---:R-:W-:Y:S01]  /*6fa0*/  F2FP.BF16.F32.PACK_AB R5, R34, R95 ;  /* 0x0000005f2205723e */ /* 0x004fe200000010ff */
        /* <DEDUP_REMOVED lines=9> */
[----:B---3--:R-:W-:Y:S01]  /*7040*/  HMMA.16816.F32.BF16 R80, R4, R12, R80 ;  /* 0x0000000c0450723c */ /* 0x008fe20000041850 */
[----:B------:R-:W-:Y:S01]  /*7050*/  FADD.FTZ R144, R144, R31 ;  /* 0x0000001f90907221 */ /* 0x000fe20000010000 */
[----:B------:R-:W-:-:S04]  /*7060*/  FADD.FTZ R145, R145, R86 ;  /* 0x0000005691917221 */ /* 0x000fc80000010000 */
[C---:B------:R-:W-:Y:S01]  /*7070*/  HMMA.16816.F32.BF16 R76, R4.reuse, R14, R76 ;  /* 0x0000000e044c723c */ /* 0x040fe2000004184c */
[----:B------:R-:W2:Y:S05]  /*7080*/  LDSM.16.MT88.4 R12, [R118+0x8c00] ;  /* 0x008c0000760c783b */ /* 0x000eaa0000004200 */
[C---:B------:R-:W-:Y:S06]  /*7090*/  HMMA.16816.F32.BF16 R64, R4.reuse, R20, R64 ;  /* 0x000000140440723c */ /* 0x040fec0000041840 */
[----:B------:R-:W-:Y:S01]  /*70a0*/  HMMA.16816.F32.BF16 R60, R4, R22, R60 ;  /* 0x00000016043c723c */ /* 0x000fe2000004183c */
[----:B------:R-:W-:-:S05]  /*70b0*/  IADD3 R20, R94, -0x2, RZ ;  /* 0xfffffffe5e147810 */ /* 0x000fca0007ffe0ff */
        /* <DEDUP_REMOVED lines=11> */
.L_x_1118:
[----:B------:R-:W-:-:S07]  /*7170*/  IADD3 R141, R20, -0x1, RZ ;  /* 0xffffffff148d7810 */ /* 0x000fce0007ffe0ff */
.L_x_1122:
        /* <DEDUP_REMOVED lines=13> */
.L_x_1126:
[----:B------:R-:W-:Y:S01]  /*7250*/  ISETP.GE.AND P4, PT, R138, UR10, PT ;  /* 0x0000000a8a007c0c */ /* 0x000fe2000bf86270 */
[----:B------:R-:W-:Y:S01]  /*7260*/  VIADD R6, R141, 0xffffffff ;  /* 0xffffffff8d067836 */ /* 0x000fe20000000000 */
[----:B-1----:R-:W1:Y:S03]  /*7270*/  @!P3 LDC.64 R2, c[0x0][0x218] ;  /* 0x00008600ff02bb82 */ /* 0x002e660000000a00 */
[----:B------:R-:W-:Y:S01]  /*7280*/  IMAD.WIDE.U32 R8, R6, UR6, RZ ;  /* 0x0000000606087c25 */ /* 0x000fe2000f8e00ff */
[----:B------:R-:W-:Y:S02]  /*7290*/  SHF.R.S32.HI R11, RZ, 0x1f, R6 ;  /* 0x0000001fff0b7819 */ /* 0x000fe40000011406 */
[----:B------:R-:W-:Y:S03]  /*72a0*/  LEA R10, P0, R8, R134, 0x6 ;  /* 0x00000086080a7211 */ /* 0x000fe600078030ff */
[----:B------:R-:W-:Y:S02]  /*72b0*/  IMAD R11, R11, UR6, RZ ;  /* 0x000000060b0b7c24 */ /* 0x000fe4000f8e02ff */
[----:B------:R2:W-:Y:S01]  /*72c0*/  @P4 STS [R130+0x3000], RZ ;  /* 0x003000ff82004388 */ /* 0x0005e20000000800 */
[----:B------:R-:W3:Y:S01]  /*72d0*/  @!P4 LDC.64 R4, c[0x0][0x218] ;  /* 0x00008600ff04cb82 */ /* 0x000ee20000000a00 */
[----:B------:R-:W-:Y:S02]  /*72e0*/  IMAD R11, R6, UR7, R11 ;  /* 0x00000007060b7c24 */ /* 0x000fe4000f8e020b */
[----:B------:R2:W-:Y:S02]  /*72f0*/  @P4 STS [R130+0x3004], RZ ;  /* 0x003004ff82004388 */ /* 0x0005e40000000800 */
[----:B------:R-:W-:Y:S02]  /*7300*/  IMAD.IADD R11, R9, 0x1, R11 ;  /* 0x00000001090b7824 */ /* 0x000fe400078e020b */
[----:B------:R2:W-:Y:S01]  /*7310*/  @P4 STS.64 [R130+0x3008], RZ ;  /* 0x003008ff82004388 */ /* 0x0005e20000000a00 */
[----:B------:R-:W4:Y:S02]  /*7320*/  @!P4 LDC.64 R6, c[0x0][0x218] ;  /* 0x00008600ff06cb82 */ /* 0x000f240000000a00 */
[----:B------:R-:W-:Y:S06]  /*7330*/  LEA.HI.X R11, R8, R137, R11, 0x6, P0 ;  /* 0x00000089080b7211 */ /* 0x000fec00000f340b */
[----:B------:R-:W5:Y:S01]  /*7340*/  @!P2 LDC.64 R8, c[0x0][0x218] ;  /* 0x00008600ff08ab82 */ /* 0x000f620000000a00 */
[C---:B-1----:R-:W-:Y:S04]  /*7350*/  @!P3 LEA R12, P0, R10.reuse, R2, 0x1 ;  /* 0x000000020a0cb211 */ /* 0x042fe800078008ff */
[C-C-:B------:R-:W-:Y:S02]  /*7360*/  @!P3 LEA.HI.X R13, R10.reuse, R3, R11.reuse, 0x1, P0 ;  /* 0x000000030a0db211 */ /* 0x140fe400000f0c0b */
[C---:B---3--:R-:W-:Y:S01]  /*7370*/  @!P4 LEA R4, P1, R10.reuse, R4, 0x1 ;  /* 0x000000040a04c211 */ /* 0x048fe200078208ff */
[----:B------:R-:W1:Y:S03]  /*7380*/  @!P2 LDC.64 R2, c[0x0][0x218] ;  /* 0x00008600ff02ab82 */ /* 0x000e660000000a00 */
[C-C-:B------:R-:W-:Y:S05]  /*7390*/  @!P4 LEA.HI.X R5, R10.reuse, R5, R11.reuse, 0x1, P1 ;  /* 0x000000050a05c211 */ /* 0x140fea00008f0c0b */
[----:B------:R-:W-:Y:S01]  /*73a0*/  @!PT LDS RZ, [RZ] ;  /* 0x00000000fffff984 */ /* 0x000fe20000000800 */
[----:B------:R-:W-:Y:S01]  /*73b0*/  @!PT LDS RZ, [RZ] ;  /* 0x00000000fffff984 */ /* 0x000fe20000000800 */
[----:B------:R-:W-:Y:S01]  /*73c0*/  @!PT LDS RZ, [RZ] ;  /* 0x00000000fffff984 */ /* 0x000fe20000000800 */
[----:B------:R3:W-:Y:S04]  /*73d0*/  @!P4 LDGSTS.E.BYPASS.LTC128B.128 [R130+0x3000], desc[UR8][R4.64] ;  /* 0x030000000482cfae */ /* 0x0007e8000b901d48 */
[----:B------:R2:W-:Y:S01]  /*73e0*/  @P3 STS.128 [R130+0x4000], RZ ;  /* 0x004000ff82003388 */ /* 0x0005e20000000c00 */
[C---:B-----5:R-:W-:Y:S03]  /*73f0*/  @!P2 LEA R8, P0, R10.reuse, R8, 0x1 ;  /* 0x000000080a08a211 */ /* 0x060fe600078008ff */
[----:B------:R-:W-:Y:S01]  /*7400*/  @!PT LDS RZ, [RZ] ;  /* 0x00000000fffff984 */ /* 0x000fe20000000800 */
[----:B------:R-:W-:Y:S01]  /*7410*/  @!PT LDS RZ, [RZ] ;  /* 0x00000000fffff984 */ /* 0x000fe20000000800 */
[----:B------:R-:W-:Y:S01]  /*7420*/  @!PT LDS RZ, [RZ] ;  /* 0x00000000fffff984 */ /* 0x000fe20000000800 */
[----:B------:R2:W-:Y:S01]  /*7430*/  @!P3 LDGSTS.E.BYPASS.LTC128B.128 [R130+0x4000], desc[UR8][R12.64+0x40] ;  /* 0x040000400c82bfae */ /* 0x0005e2000b901d48 */
[--C-:B------:R-:W-:Y:S03]  /*7440*/  @!P2 LEA.HI.X R9, R10, R9, R11.reuse, 0x1, P0 ;  /* 0x000000090a09a211 */ /* 0x100fe600000f0c0b */
[----:B------:R2:W-:Y:S01]  /*7450*/  @P2 STS.128 [R130+0x5000], RZ ;  /* 0x005000ff82002388 */ /* 0x0005e20000000c00 */
[----:B------:R-:W-:Y:S03]  /*7460*/  IADD3 R10, P0, R123, R10, RZ ;  /* 0x0000000a7b0a7210 */ /* 0x000fe60007f1e0ff */
[----:B------:R-:W-:Y:S01]  /*7470*/  @!PT LDS RZ, [RZ] ;  /* 0x00000000fffff984 */ /* 0x000fe20000000800 */
[----:B------:R-:W-:Y:S01]  /*7480*/  @!PT LDS RZ, [RZ] ;  /* 0x00000000fffff984 */ /* 0x000fe20000000800 */
[----:B------:R-:W-:Y:S01]  /*7490*/  @!PT LDS RZ, [RZ] ;  /* 0x00000000fffff984 */ /* 0x000fe20000000800 */
[----:B------:R2:W-:Y:S01]  /*74a0*/  @!P2 LDGSTS.E.BYPASS.LTC128B.128 [R130+0x5000], desc[UR8][R8.64+0x80] ;  /* 0x050000800882afae */ /* 0x0005e2000b901d48 */
[----:B----4-:R-:W-:Y:S01]  /*74b0*/  @!P4 LEA R6, P6, R10, R6, 0x1 ;  /* 0x000000060a06c211 */ /* 0x010fe200078c08ff */
[----:B------:R-:W-:Y:S01]  /*74c0*/  IMAD.X R11, R122, 0x1, R11, P0 ;  /* 0x000000017a0b7824 */ /* 0x000fe200000e060b */
[C---:B-1----:R-:W-:Y:S01]  /*74d0*/  @!P2 LEA R2, P0, R10.reuse, R2, 0x1 ;  /* 0x000000020a02a211 */ /* 0x042fe200078008ff */
[----:B------:R2:W-:Y:S03]  /*74e0*/  @P4 STS.128 [R130+0x3800], RZ ;  /* 0x003800ff82004388 */ /* 0x0005e60000000c00 */
[C-C-:B------:R-:W-:Y:S02]  /*74f0*/  @!P4 LEA.HI.X R7, R10.reuse, R7, R11.reuse, 0x1, P6 ;  /* 0x000000070a07c211 */ /* 0x140fe400030f0c0b */
[C-C-:B------:R-:W-:Y:S01]  /*7500*/  @!P2 LEA.HI.X R3, R10.reuse, R3, R11.reuse, 0x1, P0 ;  /* 0x000000030a03a211 */ /* 0x140fe200000f0c0b */
[----:B---3--:R-:W1:Y:S02]  /*7510*/  @!P3 LDC.64 R4, c[0x0][0x218] ;  /* 0x00008600ff04bb82 */ /* 0x008e640000000a00 */
[----:B------:R-:W-:Y:S01]  /*7520*/  @!PT LDS RZ, [RZ] ;  /* 0x00000000fffff984 */ /* 0x000fe20000000800 */
[----:B------:R-:W-:Y:S01]  /*7530*/  @!PT LDS RZ, [RZ] ;  /* 0x00000000fffff984 */ /* 0x000fe20000000800 */
[----:B------:R-:W-:Y:S01]  /*7540*/  @!PT LDS RZ, [RZ] ;  /* 0x00000000fffff984 */ /* 0x000fe20000000800 */
[----:B------:R2:W-:Y:S04]  /*7550*/  @!P4 LDGSTS.E.BYPASS.LTC128B.128 [R130+0x3800], desc[UR8][R6.64] ;  /* 0x038000000682cfae */ /* 0x0005e8000b901d48 */
        /* <DEDUP_REMOVED lines=14> */
.L_x_1124:
        /* <DEDUP_REMOVED lines=66> */
[----:B------:R-:W1:Y:S05]  /*7a60*/  LDSM.16.M88.4 R104, [R120+0x3c00] ;  /* 0x003c00007868783b */ /* 0x000e6a0000000200 */
[----:B------:R-:W0:Y:S05]  /*7a70*/  LDGDEPBAR ;  /* 0x00000000000079af */ /* 0x000e2a0000000000 */
[----:B------:R-:W-:Y:S05]  /*7a80*/  LDSM.16.M88.4 R108, [R119] ;  /* 0x00000000776c783b */ /* 0x000fea0000000200 */
[----:B------:R-:W2:Y:S01]  /*7a90*/  LDSM.16.M88.4 R112, [R117+0x3000] ;  /* 0x003000007570783b */ /* 0x000ea20000000200 */
[C---:B---3--:R-:W-:Y:S06]  /*7aa0*/  HMMA.16816.F32.BF16 R4, R88.reuse, R92, RZ ;  /* 0x0000005c5804723c */ /* 0x048fec00000418ff */
[C---:B------:R-:W-:Y:S01]  /*7ab0*/  HMMA.16816.F32.BF16 R8, R88.reuse, R94, RZ ;  /* 0x0000005e5808723c */ /* 0x040fe200000418ff */
[----:B------:R-:W-:Y:S05]  /*7ac0*/  LDSM.16.M88.4 R92, [R117+0x3800] ;  /* 0x00380000755c783b */ /* 0x000fea0000000200 */
[C---:B----4-:R-:W-:Y:S06]  /*7ad0*/  HMMA.16816.F32.BF16 R12, R88.reuse, R96, RZ ;  /* 0x00000060580c723c */ /* 0x050fec00000418ff */
[C---:B------:R-:W-:Y:S01]  /*7ae0*/  HMMA.16816.F32.BF16 R16, R88.reuse, R98, RZ ;  /* 0x000000625810723c */ /* 0x040fe200000418ff */
[----:B------:R-:W-:Y:S05]  /*7af0*/  LDSM.16.M88.4 R96, [R120+0x4400] ;  /* 0x004400007860783b */ /* 0x000fea0000000200 */
[C---:B-----5:R-:W-:Y:S06]  /*7b00*/  HMMA.16816.F32.BF16 R20, R88.reuse, R100, RZ ;  /* 0x000000645814723c */ /* 0x060fec00000418ff */
[C---:B------:R-:W-:Y:S06]  /*7b10*/  HMMA.16816.F32.BF16 R24, R88.reuse, R102, RZ ;  /* 0x000000665818723c */ /* 0x040fec00000418ff */
[C---:B-1----:R-:W-:Y:S06]  /*7b20*/  HMMA.16816.F32.BF16 R28, R88.reuse, R104, RZ ;  /* 0x00000068581c723c */ /* 0x042fec00000418ff */
[----:B------:R-:W-:Y:S01]  /*7b30*/  HMMA.16816.F32.BF16 R32, R88, R106, RZ ;  /* 0x0000006a5820723c */ /* 0x000fe200000418ff */
[----:B------:R-:W1:Y:S05]  /*7b40*/  LDSM.16.M88.4 R88, [R117+0x3400] ;  /* 0x003400007558783b */ /* 0x000e6a0000000200 */
[C---:B--2---:R-:W-:Y:S06]  /*7b50*/  HMMA.16816.F32.BF16 R4, R108.reuse, R112, R4 ;  /* 0x000000706c04723c */ /* 0x044fec0000041804 */
        /* <DEDUP_REMOVED lines=60> */
[----:B------:R-:W-:Y:S01]  /*7f20*/  FMUL.FTZ R153, R5, UR5 ;  /* 0x0000000505997c20 */ /* 0x000fe20008410000 */
[----:B------:R-:W3:Y:S01]  /*7f30*/  MUFU.TANH R87, R87 ;  /* 0x0000005700577308 */ /* 0x000ee20000002400 */
[----:B------:R-:W-:Y:S01]  /*7f40*/  FMUL.FTZ R155, R10, UR5 ;  /* 0x000000050a9b7c20 */ /* 0x000fe20008410000 */
[----:B------:R-:W-:Y:S01]  /*7f50*/  FMUL.FTZ R157, R8, UR5 ;  /* 0x00000005089d7c20 */ /* 0x000fe20008410000 */
[----:B------:R-:W-:Y:S01]  /*7f60*/  FMUL.FTZ R159, R11, UR5 ;  /* 0x000000050b9f7c20 */ /* 0x000fe20008410000 */
[----:B------:R-:W-:Y:S01]  /*7f70*/  FMUL.FTZ R161, R9, UR5 ;  /* 0x0000000509a17c20 */ /* 0x000fe20008410000 */
[----:B------:R-:W-:Y:S01]  /*7f80*/  FMUL.FTZ R2, R13, UR5 ;  /* 0x000000050d027c20 */ /* 0x000fe20008410000 */
[----:B------:R-:W-:Y:S01]  /*7f90*/  FMUL.FTZ R147, R14, UR5 ;  /* 0x000000050e937c20 */ /* 0x000fe20008410000 */
[----:B------:R-:W-:Y:S03]  /*7fa0*/  FMUL.FTZ R152, R12, UR5 ;  /* 0x000000050c987c20 */ /* 0x000fe60008410000 */
[----:B------:R-:W4:Y:S01]  /*7fb0*/  MUFU.TANH R149, R149 ;  /* 0x0000009500957308 */ /* 0x000f220000002400 */
[----:B------:R-:W-:Y:S01]  /*7fc0*/  FMUL.FTZ R165, R15, UR5 ;  /* 0x000000050fa57c20 */ /* 0x000fe20008410000 */
[----:B------:R-:W-:Y:S01]  /*7fd0*/  FMUL.FTZ R163, R18, UR5 ;  /* 0x0000000512a37c20 */ /* 0x000fe20008410000 */
[----:B------:R-:W-:Y:S01]  /*7fe0*/  FMUL.FTZ R150, R16, UR5 ;  /* 0x0000000510967c20 */ /* 0x000fe20008410000 */
[----:B------:R-:W-:Y:S01]  /*7ff0*/  FMUL.FTZ R86, R19, UR5 ;  /* 0x0000000513567c20 */ /* 0x000fe20008410000 */
[----:B------:R-:W-:Y:S05]  /*8000*/  FMUL.FTZ R146, R17, UR5 ;  /* 0x0000000511927c20 */ /* 0x000fea0008410000 */
[----:B------:R5:W3:Y:S01]  /*8010*/  MUFU.TANH R114, R2 ;  /* 0x0000000200727308 */ /* 0x000ae20000002400 */
[C---:B-1----:R-:W-:Y:S06]  /*8020*/  HMMA.16816.F32.BF16 R20, R88.reuse, R92, R20 ;  /* 0x0000005c5814723c */ /* 0x042fec0000041814 */
[C---:B------:R-:W-:Y:S03]  /*8030*/  HMMA.16816.F32.BF16 R24, R88.reuse, R94, R24 ;  /* 0x0000005e5818723c */ /* 0x040fe60000041818 */
[----:B------:R-:W1:Y:S03]  /*8040*/  MUFU.TANH R151, R151 ;  /* 0x0000009700977308 */ /* 0x000e660000002400 */
[C---:B--2---:R-:W-:Y:S07]  /*8050*/  HMMA.16816.F32.BF16 R28, R88.reuse, R96, R28 ;  /* 0x00000060581c723c */ /* 0x044fee000004181c */
[----:B------:R-:W2:Y:S01]  /*8060*/  MUFU.TANH R153, R153 ;  /* 0x0000009900997308 */ /* 0x000ea20000002400 */
[----:B------:R-:W-:Y:S09]  /*8070*/  HMMA.16816.F32.BF16 R32, R88, R98, R32 ;  /* 0x000000625820723c */ /* 0x000ff20000041820 */
[----:B------:R-:W1:Y:S02]  /*8080*/  MUFU.TANH R155, R155 ;  /* 0x0000009b009b7308 */ /* 0x000e640000002400 */
[----:B------:R-:W-:Y:S01]  /*8090*/  FMUL.FTZ R3, R22, UR5 ;  /* 0x0000000516037c20 */ /* 0x000fe20008410000 */
[----:B-----5:R-:W-:Y:S07]  /*80a0*/  FMUL.FTZ R2, R20, UR5 ;  /* 0x0000000514027c20 */ /* 0x020fee0008410000 */
        /* <DEDUP_REMOVED lines=8> */
[----:B------:R5:W1:Y:S10]  /*8130*/  MUFU.TANH R109, R86 ;  /* 0x00000056006d7308 */ /* 0x000a740000002400 */
[----:B------:R1:W1:Y:S10]  /*8140*/  MUFU.TANH R108, R146 ;  /* 0x00000092006c7308 */ /* 0x0002740000002400 */
[----:B------:R1:W1:Y:S01]  /*8150*/  MUFU.TANH R107, R3 ;  /* 0x00000003006b7308 */ /* 0x0002620000002400 */
[----:B-----5:R-:W-:Y:S09]  /*8160*/  FMUL.FTZ R86, R23, UR5 ;  /* 0x0000000517567c20 */ /* 0x020ff20008410000 */
[----:B------:R1:W1:Y:S01]  /*8170*/  MUFU.TANH R105, R2 ;  /* 0x0000000200697308 */ /* 0x0002620000002400 */
[----:B--234-:R-:W-:Y:S05]  /*8180*/  @P5 BRA `(.L_x_1126) ;  /* 0xfffffff000305947 */ /* 0x01cfea000383ffff */
.L_x_1125:
[----:B------:R-:W-:Y:S01]  /*8190*/  MUFU.TANH R110, R86 ;  /* 0x00000056006e7308 */ /* 0x000fe20000002400 */
[----:B-12---:R-:W-:Y:S01]  /*81a0*/  LEA R2, R141, R140, 0x6 ;  /* 0x0000008c8d027211 */ /* 0x006fe200078e30ff */
[----:B------:R-:W-:Y:S01]  /*81b0*/  FMUL.FTZ R26, R26, UR5 ;  /* 0x000000051a1a7c20 */ /* 0x000fe20008410000 */
[----:B------:R-:W-:Y:S01]  /*81c0*/  FMUL.FTZ R24, R24, UR5 ;  /* 0x0000000518187c20 */ /* 0x000fe20008410000 */
[----:B------:R-:W-:Y:S01]  /*81d0*/  FMUL.FTZ R21, R21, UR5 ;  /* 0x0000000515157c20 */ /* 0x000fe20008410000 */
[----:B------:R-:W-:Y:S01]  /*81e0*/  I2FP.F32.S32 R6, R2 ;  /* 0x0000000200067245 */ /* 0x000fe20000201400 */
[----:B------:R-:W-:Y:S01]  /*81f0*/  FMUL.FTZ R30, R30, UR5 ;  /* 0x000000051e1e7c20 */ /* 0x000fe20008410000 */
[C---:B------:R-:W-:Y:S03]  /*8200*/  IADD3 R4, R2.reuse, 0x1, RZ ;  /* 0x0000000102047810 */ /* 0x040fe60007ffe0ff */
[----:B------:R-:W1:Y:S01]  /*8210*/  MUFU.TANH R112, R26 ;  /* 0x0000001a00707308 */ /* 0x000e620000002400 */
[----:B------:R-:W-:Y:S01]  /*8220*/  IADD3 R8, R2, 0x8, RZ ;  /* 0x0000000802087810 */ /* 0x000fe20007ffe0ff */
[CC--:B------:R-:W-:Y:S01]  /*8230*/  FFMA.FTZ R11, R6.reuse, R0.reuse, R87 ;  /* 0x00000000060b7223 */ /* 0x0c0fe20000010057 */
[----:B------:R-:W-:Y:S01]  /*8240*/  FFMA.FTZ R149, R6, R0, R149 ;  /* 0x0000000006957223 */ /* 0x000fe20000010095 */
[----:B------:R-:W-:Y:S01]  /*8250*/  I2FP.F32.S32 R4, R4 ;  /* 0x0000000400047245 */ /* 0x000fe20000201400 */
[----:B------:R-:W-:Y:S01]  /*8260*/  FMUL.FTZ R28, R28, UR5 ;  /* 0x000000051c1c7c20 */ /* 0x000fe20008410000 */
[----:B------:R-:W-:Y:S01]  /*8270*/  IADD3 R6, R2, 0x9, RZ ;  /* 0x0000000902067810 */ /* 0x000fe20007ffe0ff */
[----:B------:R-:W-:Y:S03]  /*8280*/  FMUL.FTZ R31, R31, UR5 ;  /* 0x000000051f1f7c20 */ /* 0x000fe60008410000 */
[----:B------:R-:W2:Y:S01]  /*8290*/  MUFU.TANH R99, R24 ;  /* 0x0000001800637308 */ /* 0x000ea20000002400 */
[CC--:B------:R-:W-:Y:S01]  /*82a0*/  FFMA.FTZ R151, R4.reuse, R0.reuse, R151 ;  /* 0x0000000004977223 */ /* 0x0c0fe20000010097 */
[----:B------:R-:W-:Y:S01]  /*82b0*/  FFMA.FTZ R153, R4, R0, R153 ;  /* 0x0000000004997223 */ /* 0x000fe20000010099 */
[----:B------:R-:W-:Y:S01]  /*82c0*/  I2FP.F32.S32 R6, R6 ;  /* 0x0000000600067245 */ /* 0x000fe20000201400 */
[----:B------:R-:W-:Y:S01]  /*82d0*/  FMUL.FTZ R29, R29, UR5 ;  /* 0x000000051d1d7c20 */ /* 0x000fe20008410000 */
[C---:B------:R-:W-:Y:S01]  /*82e0*/  IADD3 R4, R2.reuse, 0x10, RZ ;  /* 0x0000001002047810 */ /* 0x040fe20007ffe0ff */
[----:B------:R-:W-:Y:S01]  /*82f0*/  FMUL.FTZ R27, R27, UR5 ;  /* 0x000000051b1b7c20 */ /* 0x000fe20008410000 */
[----:B------:R-:W-:Y:S03]  /*8300*/  IADD3 R5, R2, 0x18, RZ ;  /* 0x0000001802057810 */ /* 0x000fe60007ffe0ff */
[----:B------:R3:W4:Y:S01]  /*8310*/  MUFU.TANH R96, R21 ;  /* 0x0000001500607308 */ /* 0x0007220000002400 */
[----:B------:R-:W-:Y:S01]  /*8320*/  I2FP.F32.S32 R4, R4 ;  /* 0x0000000400047245 */ /* 0x000fe20000201400 */
[CC--:B------:R-:W-:Y:S01]  /*8330*/  FFMA.FTZ R159, R6.reuse, R0.reuse, R159 ;  /* 0x00000000069f7223 */ /* 0x0c0fe2000001009f */
[-C--:B------:R-:W-:Y:S01]  /*8340*/  FFMA.FTZ R161, R6, R0.reuse, R161 ;  /* 0x0000000006a17223 */ /* 0x080fe200000100a1 */
[----:B------:R-:W-:Y:S01]  /*8350*/  IADD3 R6, R2, 0x20, RZ ;  /* 0x0000002002067810 */ /* 0x000fe20007ffe0ff */
[----:B------:R-:W-:Y:S01]  /*8360*/  FMUL.FTZ R25, R25, UR5 ;  /* 0x0000000519197c20 */ /* 0x000fe20008410000 */
[CC--:B------:R-:W-:Y:S01]  /*8370*/  FFMA.FTZ R147, R4.reuse, R0.reuse, R147 ;  /* 0x0000000004937223 */ /* 0x0c0fe20000010093 */
[----:B------:R-:W-:Y:S03]  /*8380*/  FFMA.FTZ R152, R4, R0, R152 ;  /* 0x0000000004987223 */ /* 0x000fe60000010098 */
[----:B------:R-:W5:Y:S01]  /*8390*/  MUFU.TANH R111, R27 ;  /* 0x0000001b006f7308 */ /* 0x000f620000002400 */
[----:B------:R-:W-:Y:S01]  /*83a0*/  I2FP.F32.S32 R6, R6 ;  /* 0x0000000600067245 */ /* 0x000fe20000201400 */
[----:B------:R-:W-:Y:S01]  /*83b0*/  FMUL.FTZ R34, R34, UR5 ;  /* 0x0000000522227c20 */ /* 0x000fe20008410000 */
[----:B------:R-:W-:Y:S01]  /*83c0*/  IADD3 R4, R2, 0x19, RZ ;  /* 0x0000001902047810 */ /* 0x000fe20007ffe0ff */
[----:B------:R-:W-:Y:S01]  /*83d0*/  FMUL.FTZ R32, R32, UR5 ;  /* 0x0000000520207c20 */ /* 0x000fe20008410000 */
[----:B------:R-:W-:Y:S01]  /*83e0*/  I2FP.F32.S32 R8, R8 ;  /* 0x0000000800087245 */ /* 0x000fe20000201400 */
[CC--:B------:R-:W-:Y:S01]  /*83f0*/  FFMA.FTZ R107, R6.reuse, R0.reuse, R107 ;  /* 0x00000000066b7223 */ /* 0x0c0fe2000001006b */
[----:B------:R-:W-:Y:S03]  /*8400*/  FFMA.FTZ R105, R6, R0, R105 ;  /* 0x0000000006697223 */ /* 0x000fe60000010069 */
[----:B------:R-:W5:Y:S01]  /*8410*/  MUFU.TANH R98, R25 ;  /* 0x0000001900627308 */ /* 0x000f620000002400 */
[----:B------:R-:W-:Y:S01]  /*8420*/  I2FP.F32.S32 R4, R4 ;  /* 0x0000000400047245 */ /* 0x000fe20000201400 */
[-C--:B------:R-:W-:Y:S01]  /*8430*/  FFMA.FTZ R155, R8, R0.reuse, R155 ;  /* 0x00000000089b7223 */ /* 0x080fe2000001009b */
[----:B------:R-:W-:Y:S01]  /*8440*/  IADD3 R3, R2, 0x11, RZ ;  /* 0x0000001102037810 */ /* 0x000fe20007ffe0ff */
[-C--:B------:R-:W-:Y:S01]  /*8450*/  FFMA.FTZ R157, R8, R0.reuse, R157 ;  /* 0x00000000089d7223 */ /* 0x080fe2000001009d */
[----:B------:R-:W-:Y:S01]  /*8460*/  FMNMX.FTZ R6, R11, R85, !PT ;  /* 0x000000550b067209 */ /* 0x000fe20007810000 */
[CC--:B------:R-:W-:Y:S01]  /*8470*/  FFMA.FTZ R109, R4.reuse, R0.reuse, R109 ;  /* 0x00000000046d7223 */ /* 0x0c0fe2000001006d */
[----:B------:R-:W-:Y:S03]  /*8480*/  I2FP.F32.S32 R5, R5 ;  /* 0x0000000500057245 */ /* 0x000fe60000201400 */
[----:B------:R-:W-:Y:S01]  /*8490*/  MUFU.TANH R103, R30 ;  /* 0x0000001e00677308 */ /* 0x000fe20000002400 */
[----:B------:R-:W-:Y:S01]  /*84a0*/  I2FP.F32.S32 R3, R3 ;  /* 0x0000000300037245 */ /* 0x000fe20000201400 */
[----:B------:R-:W-:Y:S01]  /*84b0*/  FFMA.FTZ R108, R4, R0, R108 ;  /* 0x00000000046c7223 */ /* 0x000fe2000001006c */
[----:B------:R-:W-:Y:S01]  /*84c0*/  FMNMX.FTZ R6, R151, R6, !PT ;  /* 0x0000000697067209 */ /* 0x000fe20007810000 */
[----:B------:R-:W-:Y:S01]  /*84d0*/  FFMA.FTZ R97, R5, R0, R163 ;  /* 0x0000000005617223 */ /* 0x000fe200000100a3 */
[----:B------:R-:W-:Y:S01]  /*84e0*/  FMNMX.FTZ R4, R149, R84, !PT ;  /* 0x0000005495047209 */ /* 0x000fe20007810000 */
[-C--:B------:R-:W-:Y:S01]  /*84f0*/  FFMA.FTZ R150, R5, R0.reuse, R150 ;  /* 0x0000000005967223 */ /* 0x080fe20000010096 */
[C---:B------:R-:W-:Y:S03]  /*8500*/  IADD3 R5, R2.reuse, 0x28, RZ ;  /* 0x0000002802057810 */ /* 0x040fe60007ffe0ff */
[----:B------:R-:W5:Y:S01]  /*8510*/  MUFU.TANH R104, R28 ;  /* 0x0000001c00687308 */ /* 0x000f620000002400 */
[CC--:B------:R-:W-:Y:S01]  /*8520*/  FFMA.FTZ R95, R3.reuse, R0.reuse, R165 ;  /* 0x00000000035f7223 */ /* 0x0c0fe200000100a5 */
[----:B------:R-:W-:Y:S01]  /*8530*/  FFMA.FTZ R114, R3, R0, R114 ;  /* 0x0000000003727223 */ /* 0x000fe20000010072 */
[----:B------:R-:W-:Y:S01]  /*8540*/  FMNMX.FTZ R6, R155, R6, !PT ;  /* 0x000000069b067209 */ /* 0x000fe20007810000 */
[----:B---3--:R-:W-:Y:S01]  /*8550*/  LDSM.16.MT88.4 R20, [R116+0x6000] ;  /* 0x006000007414783b */ /* 0x008fe20000004200 */
[C---:B------:R-:W-:Y:S01]  /*8560*/  IADD3 R3, R2.reuse, 0x21, RZ ;  /* 0x0000002102037810 */ /* 0x040fe20007ffe0ff */
[----:B------:R-:W-:Y:S01]  /*8570*/  FMUL.FTZ R35, R35, UR5 ;  /* 0x0000000523237c20 */ /* 0x000fe20008410000 */
[----:B------:R-:W-:Y:S03]  /*8580*/  FMNMX.FTZ R4, R153, R4, !PT ;  /* 0x0000000499047209 */ /* 0x000fe60007810000 */
[----:B------:R-:W3:Y:S01]  /*8590*/  MUFU.TANH R101, R31 ;  /* 0x0000001f00657308 */ /* 0x000ee20000002400 */
[----:B------:R-:W-:Y:S01]  /*85a0*/  I2FP.F32.S32 R5, R5 ;  /* 0x0000000500057245 */ /* 0x000fe20000201400 */
[----:B------:R-:W-:Y:S01]  /*85b0*/  FMUL.FTZ R33, R33, UR5 ;  /* 0x0000000521217c20 */ /* 0x000fe20008410000 */
[----:B------:R-:W-:Y:S02]  /*85c0*/  FMNMX.FTZ R8, R159, R6, !PT ;  /* 0x000000069f087209 */ /* 0x000fe40007810000 */
[----:B------:R-:W-:Y:S02]  /*85d0*/  I2FP.F32.S32 R3, R3 ;  /* 0x0000000300037245 */ /* 0x000fe40000201400 */
[----:B------:R-:W-:Y:S03]  /*85e0*/  FMNMX.FTZ R4, R157, R4, !PT ;  /* 0x000000049d047209 */ /* 0x000fe60007810000 */
[----:B------:R-:W-:Y:S01]  /*85f0*/  MUFU.TANH R87, R34 ;  /* 0x0000002200577308 */ /* 0x000fe20000002400 */
[----:B------:R-:W-:Y:S02]  /*8600*/  FMNMX.FTZ R8, R147, R8, !PT ;  /* 0x0000000893087209 */ /* 0x000fe40007810000 */
[----:B------:R-:W-:Y:S02]  /*8610*/  IADD3 R141, R141, -0x1, RZ ;  /* 0xffffffff8d8d7810 */ /* 0x000fe40007ffe0ff */
[----:B------:R-:W-:Y:S05]  /*8620*/  FMNMX.FTZ R8, R95, R8, !PT ;  /* 0x000000085f087209 */ /* 0x000fea0007810000 */
[----:B------:R1:W3:Y:S01]  /*8630*/  MUFU.TANH R102, R29 ;  /* 0x0000001d00667308 */ /* 0x0002e20000002400 */
[----:B------:R-:W-:Y:S04]  /*8640*/  FMNMX.FTZ R8, R97, R8, !PT ;  /* 0x0000000861087209 */ /* 0x000fe80007810000 */
[----:B------:R-:W-:Y:S05]  /*8650*/  FMNMX.FTZ R8, R109, R8, !PT ;  /* 0x000000086d087209 */ /* 0x000fea0007810000 */
[----:B------:R-:W3:Y:S01]  /*8660*/  MUFU.TANH R100, R32 ;  /* 0x0000002000647308 */ /* 0x000ee20000002400 */
[----:B------:R-:W-:Y:S09]  /*8670*/  FMNMX.FTZ R7, R107, R8, !PT ;  /* 0x000000086b077209 */ /* 0x000ff20007810000 */
[----:B------:R-:W3:Y:S01]  /*8680*/  MUFU.TANH R86, R35 ;  /* 0x0000002300567308 */ /* 0x000ee20000002400 */
[----:B-1----:R-:W-:Y:S09]  /*8690*/  LDSM.16.MT88.4 R28, [R118+0x7000] ;  /* 0x00700000761c783b */ /* 0x002ff20000004200 */
[----:B------:R-:W1:Y:S01]  /*86a0*/  MUFU.TANH R106, R33 ;  /* 0x00000021006a7308 */ /* 0x000e620000002400 */
[CC--:B------:R-:W-:Y:S01]  /*86b0*/  FFMA.FTZ R112, R5.reuse, R0.reuse, R112 ;  /* 0x0000000005707223 */ /* 0x0c0fe20000010070 */
[----:B--2---:R-:W-:Y:S01]  /*86c0*/  FFMA.FTZ R99, R5, R0, R99 ;  /* 0x0000000005637223 */ /* 0x004fe20000010063 */
[----:B------:R-:W-:Y:S01]  /*86d0*/  FMNMX.FTZ R5, R161, R4, !PT ;  /* 0x00000004a1057209 */ /* 0x000fe20007810000 */
[CC--:B------:R-:W-:Y:S01]  /*86e0*/  FFMA.FTZ R110, R3.reuse, R0.reuse, R110 ;  /* 0x00000000036e7223 */ /* 0x0c0fe2000001006e */
[-C--:B----4-:R-:W-:Y:S01]  /*86f0*/  FFMA.FTZ R96, R3, R0.reuse, R96 ;  /* 0x0000000003607223 */ /* 0x090fe20000010060 */
[----:B------:R-:W-:Y:S02]  /*8700*/  IADD3 R3, R2, 0x29, RZ ;  /* 0x0000002902037810 */ /* 0x000fe40007ffe0ff */
[----:B------:R-:W-:Y:S02]  /*8710*/  FMNMX.FTZ R5, R152, R5, !PT ;  /* 0x0000000598057209 */ /* 0x000fe40007810000 */
[----:B------:R-:W-:Y:S02]  /*8720*/  I2FP.F32.S32 R3, R3 ;  /* 0x0000000300037245 */ /* 0x000fe40000201400 */
[----:B------:R-:W-:Y:S02]  /*8730*/  FMNMX.FTZ R5, R114, R5, !PT ;  /* 0x0000000572057209 */ /* 0x000fe40007810000 */
[----:B------:R-:W-:Y:S01]  /*8740*/  FMNMX.FTZ R7, R110, R7, !PT ;  /* 0x000000076e077209 */ /* 0x000fe20007810000 */
[CC--:B-----5:R-:W-:Y:S01]  /*8750*/  FFMA.FTZ R111, R3.reuse, R0.reuse, R111 ;  /* 0x00000000036f7223 */ /* 0x0e0fe2000001006f */
[----:B------:R-:W-:Y:S01]  /*8760*/  FFMA.FTZ R98, R3, R0, R98 ;  /* 0x0000000003627223 */ /* 0x000fe20000010062 */
[----:B------:R-:W-:Y:S02]  /*8770*/  FMNMX.FTZ R5, R150, R5, !PT ;  /* 0x0000000596057209 */ /* 0x000fe40007810000 */
[----:B------:R-:W-:Y:S02]  /*8780*/  IADD3 R3, R2, 0x30, RZ ;  /* 0x0000003002037810 */ /* 0x000fe40007ffe0ff */
[----:B------:R-:W-:Y:S02]  /*8790*/  FMNMX.FTZ R6, R108, R5, !PT ;  /* 0x000000056c067209 */ /* 0x000fe40007810000 */
[----:B------:R-:W-:Y:S02]  /*87a0*/  I2FP.F32.S32 R3, R3 ;  /* 0x0000000300037245 */ /* 0x000fe40000201400 */
[----:B------:R-:W-:Y:S02]  /*87b0*/  FMNMX.FTZ R9, R105, R6, !PT ;  /* 0x0000000669097209 */ /* 0x000fe40007810000 */
[C---:B------:R-:W-:Y:S01]  /*87c0*/  IADD3 R4, R2.reuse, 0x31, RZ ;  /* 0x0000003102047810 */ /* 0x040fe20007ffe0ff */
[CC--:B------:R-:W-:Y:S01]  /*87d0*/  FFMA.FTZ R104, R3.reuse, R0.reuse, R104 ;  /* 0x0000000003687223 */ /* 0x0c0fe20000010068 */
[----:B------:R-:W-:Y:S01]  /*87e0*/  FFMA.FTZ R103, R3, R0, R103 ;  /* 0x0000000003677223 */ /* 0x000fe20000010067 */
[C---:B------:R-:W-:Y:S02]  /*87f0*/  IADD3 R3, R2.reuse, 0x38, RZ ;  /* 0x0000003802037810 */ /* 0x040fe40007ffe0ff */
[----:B------:R-:W-:Y:S02]  /*8800*/  IADD3 R5, R2, 0x39, RZ ;  /* 0x0000003902057810 */ /* 0x000fe40007ffe0ff */
[----:B------:R-:W-:Y:S02]  /*8810*/  FMNMX.FTZ R2, R112, R7, !PT ;  /* 0x0000000770027209 */ /* 0x000fe40007810000 */
[----:B------:R-:W-:Y:S02]  /*8820*/  FMNMX.FTZ R6, R96, R9, !PT ;  /* 0x0000000960067209 */ /* 0x000fe40007810000 */
[----:B------:R-:W-:Y:S02]  /*8830*/  I2FP.F32.S32 R4, R4 ;  /* 0x0000000400047245 */ /* 0x000fe40000201400 */
[----:B------:R-:W-:Y:S02]  /*8840*/  FMNMX.FTZ R2, R111, R2, !PT ;  /* 0x000000026f027209 */ /* 0x000fe40007810000 */
[----:B------:R-:W-:Y:S01]  /*8850*/  FMNMX.FTZ R7, R99, R6, !PT ;  /* 0x0000000663077209 */ /* 0x000fe20007810000 */
[CC--:B---3--:R-:W-:Y:S01]  /*8860*/  FFMA.FTZ R101, R4.reuse, R0.reuse, R101 ;  /* 0x0000000004657223 */ /* 0x0c8fe20000010065 */
        /* <DEDUP_REMOVED lines=9> */
[----:B------:R-:W-:Y:S01]  /*8900*/  FFMA.FTZ R86, R5, R0, R86 ;  /* 0x0000000005567223 */ /* 0x000fe20000010056 */
[----:B------:R-:W-:Y:S01]  /*8910*/  FMNMX.FTZ R3, R87, R2, !PT ;  /* 0x0000000257037209 */ /* 0x000fe20007810000 */
[----:B-1----:R-:W-:Y:S01]  /*8920*/  FFMA.FTZ R106, R5, R0, R106 ;  /* 0x00000000056a7223 */ /* 0x002fe2000001006a */
[----:B------:R-:W-:Y:S02]  /*8930*/  FMNMX.FTZ R13, R102, R7, !PT ;  /* 0x00000007660d7209 */ /* 0x000fe40007810000 */
[----:B------:R-:W-:Y:S02]  /*8940*/  FMNMX.FTZ R9, R86, R3, !PT ;  /* 0x0000000356097209 */ /* 0x000fe40007810000 */
[----:B------:R-:W-:Y:S03]  /*8950*/  FMNMX.FTZ R13, R100, R13, !PT ;  /* 0x0000000d640d7209 */ /* 0x000fe60007810000 */
[----:B------:R-:W1:Y:S01]  /*8960*/  SHFL.BFLY PT, R2, R9, 0x2, 0x1f ;  /* 0x0c401f0009027f89 */ /* 0x000e6200000e0000 */
[----:B------:R-:W-:Y:S07]  /*8970*/  FMNMX.FTZ R8, R106, R13, !PT ;  /* 0x0000000d6a087209 */ /* 0x000fee0007810000 */
        /* <DEDUP_REMOVED lines=10> */
[----:B------:R-:W-:Y:S02]  /*8a20*/  FSEL R148, R148, RZ, P0 ;  /* 0x000000ff94947208 */ /* 0x000fe40000000000 */
[----:B--2---:R-:W-:Y:S03]  /*8a30*/  FMNMX.FTZ R3, R6, R3, !PT ;  /* 0x0000000306037209 */ /* 0x004fe60007810000 */
[----:B------:R-:W-:Y:S01]  /*8a40*/  FFMA.FTZ R113, R11, UR4, -R148 ;  /* 0x000000040b717c23 */ /* 0x000fe20008010894 */
[C---:B------:R-:W-:Y:S01]  /*8a50*/  FSETP.NEU.FTZ.AND P0, PT, R3.reuse, -INF , PT ;  /* 0xff8000000300780b */ /* 0x040fe20003f1d000 */
[C---:B------:R-:W-:Y:S01]  /*8a60*/  FMUL.FTZ R115, R3.reuse, UR4 ;  /* 0x0000000403737c20 */ /* 0x040fe20008410000 */
[----:B------:R-:W-:Y:S01]  /*8a70*/  FADD.FTZ R5, -R3, R84 ;  /* 0x0000005403057221 */ /* 0x000fe20000010100 */
[----:B------:R-:W-:Y:S01]  /*8a80*/  FMUL.FTZ R84, R4, UR4 ;  /* 0x0000000404547c20 */ /* 0x000fe20008410000 */
[--C-:B------:R-:W-:Y:S01]  /*8a90*/  FFMA.FTZ R92, R151, UR4, -R148.reuse ;  /* 0x00000004975c7c23 */ /* 0x100fe20008010894 */
[--C-:B------:R-:W-:Y:S01]  /*8aa0*/  FFMA.FTZ R90, R155, UR4, -R148.reuse ;  /* 0x000000049b5a7c23 */ /* 0x100fe20008010894 */
[----:B------:R-:W-:Y:S01]  /*8ab0*/  FSEL R115, R115, RZ, P0 ;  /* 0x000000ff73737208 */ /* 0x000fe20000000000 */
[----:B------:R-:W-:Y:S01]  /*8ac0*/  FMUL.FTZ R85, R5, UR4 ;  /* 0x0000000405557c20 */ /* 0x000fe20008410000 */
        /* <DEDUP_REMOVED lines=38> */
[----:B------:R-:W-:Y:S01]  /*8d30*/  FMUL.FTZ R35, R84, R55 ;  /* 0x0000003754237220 */ /* 0x000fe20000410000 */
[C---:B------:R-:W-:Y:S01]  /*8d40*/  FMUL.FTZ R32, R85.reuse, R52 ;  /* 0x0000003455207220 */ /* 0x040fe20000410000 */
[C---:B------:R-:W-:Y:S03]  /*8d50*/  FMUL.FTZ R33, R85.reuse, R53 ;  /* 0x0000003555217220 */ /* 0x040fe60000410000 */
        /* <DEDUP_REMOVED lines=22> */
[----:B------:R-:W-:Y:S01]  /*8ec0*/  LDSM.16.MT88.4 R76, [R118+0x6c00] ;  /* 0x006c0000764c783b */ /* 0x000fe20000004200 */
[--C-:B------:R-:W-:Y:S03]  /*8ed0*/  FFMA.FTZ R99, R99, UR4, -R115.reuse ;  /* 0x0000000463637c23 */ /* 0x100fe60008010873 */
[----:B------:R-:W-:Y:S01]  /*8ee0*/  MUFU.EX2 R91, R91 ;  /* 0x0000005b005b7308 */ /* 0x000fe20000000800 */
[----:B------:R-:W-:Y:S01]  /*8ef0*/  FFMA.FTZ R96, R98, UR4, -R115 ;  /* 0x0000000462607c23 */ /* 0x000fe20008010873 */
[----:B------:R-:W-:Y:S01]  /*8f00*/  FFMA.FTZ R113, R84, R145, R113 ;  /* 0x0000009154717223 */ /* 0x000fe20000010071 */
[--C-:B------:R-:W-:Y:S01]  /*8f10*/  FFMA.FTZ R98, R101, UR4, -R148.reuse ;  /* 0x0000000465627c23 */ /* 0x100fe20008010894 */
[--C-:B------:R-:W-:Y:S01]  /*8f20*/  FFMA.FTZ R101, R87, UR4, -R148.reuse ;  /* 0x0000000457657c23 */ /* 0x100fe20008010894 */
[----:B------:R-:W-:Y:S01]  /*8f30*/  FFMA.FTZ R103, R103, UR4, -R148 ;  /* 0x0000000467677c23 */ /* 0x000fe20008010894 */
[----:B------:R-:W-:Y:S01]  /*8f40*/  LDSM.16.MT88.4 R68, [R116+0x6c00] ;  /* 0x006c00007444783b */ /* 0x000fe20000004200 */
[--C-:B------:R-:W-:Y:S03]  /*8f50*/  FFMA.FTZ R104, R104, UR4, -R115.reuse ;  /* 0x0000000468687c23 */ /* 0x100fe60008010873 */
[----:B------:R-:W3:Y:S01]  /*8f60*/  MUFU.EX2 R88, R88 ;  /* 0x0000005800587308 */ /* 0x000ee20000000800 */
[----:B----4-:R-:W-:Y:S01]  /*8f70*/  F2FP.BF16.F32.PACK_AB R80, R93, R146 ;  /* 0x000000925d50723e */ /* 0x010fe200000010ff */
[----:B------:R-:W-:Y:S01]  /*8f80*/  FFMA.FTZ R146, R85, R144, R146 ;  /* 0x0000009055927223 */ /* 0x000fe20000010092 */
[----:B------:R-:W-:Y:S01]  /*8f90*/  FFMA.FTZ R102, R102, UR4, -R115 ;  /* 0x0000000466667c23 */ /* 0x000fe20008010873 */
[----:B------:R-:W-:Y:S02]  /*8fa0*/  FADD.FTZ R113, R92, R113 ;  /* 0x000000715c717221 */ /* 0x000fe40000010000 */
[----:B------:R-:W-:Y:S04]  /*8fb0*/  FADD.FTZ R146, R93, R146 ;  /* 0x000000925d927221 */ /* 0x000fe80000010000 */
[----:B------:R-:W-:Y:S01]  /*8fc0*/  MUFU.EX2 R95, R95 ;  /* 0x0000005f005f7308 */ /* 0x000fe20000000800 */
[----:B------:R-:W-:Y:S04]  /*8fd0*/  FADD.FTZ R90, R90, R113 ;  /* 0x000000715a5a7221 */ /* 0x000fe80000010000 */
[----:B------:R-:W-:Y:S05]  /*8fe0*/  FADD.FTZ R89, R89, R90 ;  /* 0x0000005a59597221 */ /* 0x000fea0000010000 */
[----:B------:R-:W-:Y:S01]  /*8ff0*/  MUFU.EX2 R94, R94 ;  /* 0x0000005e005e7308 */ /* 0x000fe20000000800 */
[----:B---3--:R-:W-:Y:S01]  /*9000*/  F2FP.BF16.F32.PACK_AB R82, R88, R91 ;  /* 0x0000005b5852723e */ /* 0x008fe200000010ff */
[----:B------:R-:W-:Y:S06]  /*9010*/  FADD.FTZ R91, R91, R146 ;  /* 0x000000925b5b7221 */ /* 0x000fec0000010000 */
        /* <DEDUP_REMOVED lines=24> */
[--C-:B------:R-:W-:Y:S01]  /*91a0*/  FFMA.FTZ R66, R100, UR4, -R115.reuse ;  /* 0x0000000464427c23 */ /* 0x100fe20008010873 */
[----:B------:R-:W-:Y:S01]  /*91b0*/  FFMA.FTZ R115, R106, UR4, -R115 ;  /* 0x000000046a737c23 */ /* 0x000fe20008010873 */
[C---:B------:R-:W-:Y:S06]  /*91c0*/  HMMA.16816.F32.BF16 R24, R80.reuse, R30, R24 ;  /* 0x0000001e5018723c */ /* 0x040fec0000041818 */
[----:B------:R-:W3:Y:S01]  /*91d0*/  MUFU.EX2 R64, R64 ;  /* 0x0000004000407308 */ /* 0x000ee20000000800 */
[C---:B------:R-:W-:Y:S01]  /*91e0*/  FMUL.FTZ R28, R85.reuse, R56 ;  /* 0x00000038551c7220 */ /* 0x040fe20000410000 */
[----:B------:R-:W-:Y:S03]  /*91f0*/  FMUL.FTZ R29, R85, R57 ;  /* 0x00000039551d7220 */ /* 0x000fe60000410000 */
[C---:B------:R-:W-:Y:S01]  /*9200*/  FMUL.FTZ R30, R84.reuse, R58 ;  /* 0x0000003a541e7220 */ /* 0x040fe20000410000 */
[----:B------:R-:W-:Y:S02]  /*9210*/  FMUL.FTZ R31, R84, R59 ;  /* 0x0000003b541f7220 */ /* 0x000fe40000410000 */
[----:B------:R-:W-:Y:S02]  /*9220*/  LDSM.16.MT88.4 R56, [R118+0x6400] ;  /* 0x006400007638783b */ /* 0x000fe40000004200 */
[----:B------:R-:W-:Y:S03]  /*9230*/  MUFU.EX2 R147, R147 ;  /* 0x0000009300937308 */ /* 0x000fe60000000800 */
[C---:B--2---:R-:W-:Y:S07]  /*9240*/  HMMA.16816.F32.BF16 R28, R80.reuse, R60, R28 ;  /* 0x0000003c501c723c */ /* 0x044fee000004181c */
[----:B------:R-:W-:Y:S01]  /*9250*/  MUFU.EX2 R107, R107 ;  /* 0x0000006b006b7308 */ /* 0x000fe20000000800 */
[C---:B------:R-:W-:Y:S01]  /*9260*/  HMMA.16816.F32.BF16 R32, R80.reuse, R62, R32 ;  /* 0x0000003e5020723c */ /* 0x040fe20000041820 */
[----:B------:R-:W-:Y:S05]  /*9270*/  LDSM.16.MT88.4 R60, [R116+0x6800] ;  /* 0x00680000743c783b */ /* 0x000fea0000004200 */
[C---:B-1----:R-:W-:Y:S03]  /*9280*/  HMMA.16816.F32.BF16 R36, R80.reuse, R52, R36 ;  /* 0x000000345024723c */ /* 0x042fe60000041824 */
[----:B------:R-:W-:Y:S03]  /*9290*/  MUFU.EX2 R96, R96 ;  /* 0x0000006000607308 */ /* 0x000fe60000000800 */
[C---:B------:R-:W-:Y:S01]  /*92a0*/  HMMA.16816.F32.BF16 R40, R80.reuse, R54, R40 ;  /* 0x000000365028723c */ /* 0x040fe20000041828 */
[----:B------:R-:W1:Y:S06]  /*92b0*/  LDSM.16.MT88.4 R52, [R116+0x8000] ;  /* 0x008000007434783b */ /* 0x000e6c0000004200 */
[----:B------:R-:W-:Y:S10]  /*92c0*/  MUFU.EX2 R65, R65 ;  /* 0x0000004100417308 */ /* 0x000ff40000000800 */
[----:B------:R-:W2:Y:S10]  /*92d0*/  MUFU.EX2 R114, R114 ;  /* 0x0000007200727308 */ /* 0x000eb40000000800 */
[----:B------:R-:W-:Y:S10]  /*92e0*/  MUFU.EX2 R109, R109 ;  /* 0x0000006d006d7308 */ /* 0x000ff40000000800 */
[----:B------:R-:W4:Y:S10]  /*92f0*/  MUFU.EX2 R108, R108 ;  /* 0x0000006c006c7308 */ /* 0x000f340000000800 */
[----:B------:R-:W-:Y:S01]  /*9300*/  MUFU.EX2 R103, R103 ;  /* 0x0000006700677308 */ /* 0x000fe20000000800 */
[C---:B-1----:R-:W-:Y:S09]  /*9310*/  HMMA.16816.F32.BF16 R44, R80.reuse, R52, R44 ;  /* 0x00000034502c723c */ /* 0x042ff2000004182c */
[----:B------:R-:W1:Y:S01]  /*9320*/  MUFU.EX2 R98, R98 ;  /* 0x0000006200627308 */ /* 0x000e620000000800 */
[----:B------:R-:W-:Y:S09]  /*9330*/  HMMA.16816.F32.BF16 R48, R80, R54, R48 ;  /* 0x000000365030723c */ /* 0x000ff20000041830 */
[----:B------:R-:W-:Y:S02]  /*9340*/  MUFU.EX2 R101, R101 ;  /* 0x0000006500657308 */ /* 0x000fe40000000800 */
[----:B---3--:R-:W-:Y:S02]  /*9350*/  F2FP.BF16.F32.PACK_AB R53, R95, R64 ;  /* 0x000000405f35723e */ /* 0x008fe400000010ff */
[----:B------:R-:W-:Y:S02]  /*9360*/  F2FP.BF16.F32.PACK_AB R55, R97, R94 ;  /* 0x0000005e6137723e */ /* 0x000fe400000010ff */
[----:B--2---:R-:W-:Y:S04]  /*9370*/  F2FP.BF16.F32.PACK_AB R52, R114, R65 ;  /* 0x000000417234723e */ /* 0x004fe800000010ff */
[----:B------:R-:W2:Y:S01]  /*9380*/  MUFU.EX2 R148, R148 ;  /* 0x0000009400947308 */ /* 0x000ea20000000800 */
[----:B----4-:R-:W-:Y:S02]  /*9390*/  F2FP.BF16.F32.PACK_AB R54, R108, R109 ;  /* 0x0000006d6c36723e */ /* 0x010fe400000010ff */
[----:B-1----:R-:W-:Y:S05]  /*93a0*/  F2FP.BF16.F32.PACK_AB R85, R98, R103 ;  /* 0x000000676255723e */ /* 0x002fea00000010ff */
[C---:B------:R-:W-:Y:S02]  /*93b0*/  HMMA.16816.F32.BF16 R4, R52.reuse, R56, R4 ;  /* 0x000000383404723c */ /* 0x040fe40000041804 */
[----:B------:R-:W-:Y:S04]  /*93c0*/  MUFU.EX2 R100, R104 ;  /* 0x0000006800647308 */ /* 0x000fe80000000800 */
[C---:B------:R-:W-:Y:S01]  /*93d0*/  HMMA.16816.F32.BF16 R8, R52.reuse, R58, R8 ;  /* 0x0000003a3408723c */ /* 0x040fe20000041808 */
[----:B------:R-:W1:Y:S05]  /*93e0*/  LDSM.16.MT88.4 R56, [R116+0x6400] ;  /* 0x006400007438783b */ /* 0x000e6a0000004200 */
[----:B------:R-:W3:Y:S01]  /*93f0*/  MUFU.EX2 R93, R102 ;  /* 0x00000066005d7308 */ /* 0x000ee20000000800 */
[----:B--2---:R-:W-:Y:S09]  /*9400*/  F2FP.BF16.F32.PACK_AB R87, R148, R101 ;  /* 0x000000659457723e */ /* 0x004ff200000010ff */
[----:B------:R-:W-:Y:S10]  /*9410*/  MUFU.EX2 R92, R66 ;  /* 0x00000042005c7308 */ /* 0x000ff40000000800 */
[----:B------:R-:W2:Y:S01]  /*9420*/  MUFU.EX2 R115, R115 ;  /* 0x0000007300737308 */ /* 0x000ea20000000800 */
[----:B---3--:R-:W-:Y:S02]  /*9430*/  F2FP.BF16.F32.PACK_AB R84, R93, R100 ;  /* 0x000000645d54723e */ /* 0x008fe400000010ff */
[----:B--2---:R-:W-:Y:S01]  /*9440*/  F2FP.BF16.F32.PACK_AB R86, R115, R92 ;  /* 0x0000005c7356723e */ /* 0x004fe200000010ff */
        /* <DEDUP_REMOVED lines=32> */
[C---:B------:R-:W-:Y:S05]  /*9650*/  HMMA.16816.F32.BF16 R40, R52.reuse, R58, R40 ;  /* 0x0000003a3428723c */ /* 0x040fea0000041828 */
[----:B------:R-:W-:Y:S01]  /*9660*/  FADD.FTZ R56, R88, R91 ;  /* 0x0000005b58387221 */ /* 0x000fe20000010000 */
[C---:B--2---:R-:W-:Y:S05]  /*9670*/  HMMA.16816.F32.BF16 R44, R52.reuse, R60, R44 ;  /* 0x0000003c342c723c */ /* 0x044fea000004182c */
[----:B------:R-:W-:Y:S01]  /*9680*/  FADD.FTZ R88, R64, R89 ;  /* 0x0000005940587221 */ /* 0x000fe20000010000 */
[----:B------:R-:W-:Y:S01]  /*9690*/  HMMA.16816.F32.BF16 R48, R52, R62, R48 ;  /* 0x0000003e3430723c */ /* 0x000fe20000041830 */
[----:B------:R-:W1:Y:S04]  /*96a0*/  LDSM.16.MT88.4 R60, [R118+0x7c00] ;  /* 0x007c0000763c783b */ /* 0x000e680000004200 */
[----:B------:R-:W-:Y:S01]  /*96b0*/  FADD.FTZ R89, R65, R56 ;  /* 0x0000003841597221 */ /* 0x000fe20000010000 */
[C---:B------:R-:W-:Y:S03]  /*96c0*/  HMMA.16816.F32.BF16 R80, R84.reuse, R76, R4 ;  /* 0x0000004c5450723c */ /* 0x040fe60000041804 */
[----:B------:R-:W2:Y:S02]  /*96d0*/  LDSM.16.MT88.4 R52, [R116+0x7c00] ;  /* 0x007c00007434783b */ /* 0x000ea40000004200 */
[----:B------:R-:W-:Y:S01]  /*96e0*/  FADD.FTZ R95, R95, R88 ;  /* 0x000000585f5f7221 */ /* 0x000fe20000010000 */
[C---:B------:R-:W-:Y:S05]  /*96f0*/  HMMA.16816.F32.BF16 R76, R84.reuse, R78, R8 ;  /* 0x0000004e544c723c */ /* 0x040fea0000041808 */
[----:B------:R-:W3:Y:S01]  /*9700*/  LDSM.16.MT88.4 R4, [R118+0x8c00] ;  /* 0x008c00007604783b */ /* 0x000ee20000004200 */
[C---:B------:R-:W-:Y:S05]  /*9710*/  HMMA.16816.F32.BF16 R72, R84.reuse, R68, R12 ;  /* 0x000000445448723c */ /* 0x040fea000004180c */
[----:B------:R-:W-:Y:S01]  /*9720*/  FADD.FTZ R114, R114, R89 ;  /* 0x0000005972727221 */ /* 0x000fe20000010000 */
[C---:B------:R-:W-:Y:S01]  /*9730*/  HMMA.16816.F32.BF16 R68, R84.reuse, R70, R16 ;  /* 0x000000465444723c */ /* 0x040fe20000041810 */
[----:B------:R-:W4:Y:S04]  /*9740*/  LDSM.16.MT88.4 R8, [R116+0x8c00] ;  /* 0x008c00007408783b */ /* 0x000f280000004200 */
[----:B------:R-:W-:Y:S01]  /*9750*/  FADD.FTZ R94, R94, R95 ;  /* 0x0000005f5e5e7221 */ /* 0x000fe20000010000 */
[----:B------:R-:W-:Y:S05]  /*9760*/  FADD.FTZ R109, R109, R114 ;  /* 0x000000726d6d7221 */ /* 0x000fea0000010000 */
[----:B------:R-:W-:Y:S01]  /*9770*/  FADD.FTZ R94, R97, R94 ;  /* 0x0000005e615e7221 */ /* 0x000fe20000010000 */
        /* <DEDUP_REMOVED lines=17> */
[----:B------:R-:W-:Y:S01]  /*9890*/  FADD.FTZ R110, R110, R5 ;  /* 0x000000056e6e7221 */ /* 0x000fe20000010000 */
[----:B------:R-:W-:Y:S01]  /*98a0*/  FADD.FTZ R92, R92, R93 ;  /* 0x0000005d5c5c7221 */ /* 0x000fe20000010000 */
[----:B------:R-:W-:Y:S04]  /*98b0*/  MOV R85, R2 ;  /* 0x0000000200557202 */ /* 0x000fe80000000f00 */
[----:B------:R-:W-:Y:S01]  /*98c0*/  FADD.FTZ R110, R107, R110 ;  /* 0x0000006e6b6e7221 */ /* 0x000fe20000010000 */
[----:B------:R-:W-:Y:S01]  /*98d0*/  FADD.FTZ R144, R115, R92 ;  /* 0x0000005c73907221 */ /* 0x000fe20000010000 */
[----:B------:R-:W-:Y:S02]  /*98e0*/  MOV R84, R3 ;  /* 0x0000000300547202 */ /* 0x000fe40000000f00 */
[----:B------:R-:W-:Y:S04]  /*98f0*/  FADD.FTZ R103, R103, R110 ;  /* 0x0000006e67677221 */ /* 0x000fe80000010000 */
[----:B------:R-:W-:Y:S04]  /*9900*/  FADD.FTZ R98, R98, R103 ;  /* 0x0000006762627221 */ /* 0x000fe80000010000 */
[----:B------:R-:W-:Y:S04]  /*9910*/  FADD.FTZ R101, R101, R98 ;  /* 0x0000006265657221 */ /* 0x000fe80000010000 */
[----:B------:R-:W-:Y:S01]  /*9920*/  FADD.FTZ R145, R148, R101 ;  /* 0x0000006594917221 */ /* 0x000fe20000010000 */
[----:B------:R-:W-:Y:S06]  /*9930*/  @P5 BRA `(.L_x_1124) ;  /* 0xffffffdc00405947 */ /* 0x000fec000383ffff */
.L_x_1123:
[----:B------:R-:W1:Y:S01]  /*9940*/  SHFL.BFLY PT, R7, R144, 0x2, 0x1f ;  /* 0x0c401f0090077f89 */ /* 0x000e6200000e0000 */
[----:B------:R-:W-:Y:S01]  /*9950*/  MOV R8, 0x3f800000 ;  /* 0x3f80000000087802 */ /* 0x000fe20000000f00 */
[----:B------:R-:W2:Y:S01]  /*9960*/  S2UR UR4, SR_CgaCtaId ;  /* 0x00000000000479c3 */ /* 0x000ea20000008800 */
[----:B------:R-:W-:Y:S01]  /*9970*/  ISETP.NE.AND P0, PT, R128, -0x1, PT ;  /* 0xffffffff8000780c */ /* 0x000fe20003f05270 */
        /* <DEDUP_REMOVED lines=10> */
[----:B------:R-:W-:Y:S02]  /*9a20*/  LEA.HI R11, R11, R0, RZ, 0x5 ;  /* 0x000000000b0b7211 */ /* 0x000fe400078f28ff */
[----:B------:R-:W-:Y:S01]  /*9a30*/  LOP3.LUT R9, R4, 0xfffffffc, RZ, 0xc0, !PT ;  /* 0xfffffffc04097812 */ /* 0x000fe200078ec0ff */
[----:B-1----:R-:W-:Y:S01]  /*9a40*/  FADD.FTZ R6, R7, R6 ;  /* 0x0000000607067221 */ /* 0x002fe20000010000 */
[----:B------:R-:W-:Y:S02]  /*9a50*/  SHF.R.S32.HI R7, RZ, 0x5, R11 ;  /* 0x00000005ff077819 */ /* 0x000fe4000001140b */
[----:B------:R-:W-:Y:S01]  /*9a60*/  LOP3.LUT R11, R11, 0xffffffe0, RZ, 0xc0, !PT ;  /* 0xffffffe00b0b7812 */ /* 0x000fe200078ec0ff */
[----:B--2---:R-:W-:Y:S01]  /*9a70*/  FADD.FTZ R5, R10, R5 ;  /* 0x000000050a057221 */ /* 0x004fe20000010000 */
[----:B------:R-:W-:-:S02]  /*9a80*/  FSETP.NE.FTZ.AND P5, PT, R6, RZ, PT ;  /* 0x000000ff0600720b */ /* 0x000fc40003fb5000 */
[-C--:B------:R-:W-:Y:S02]  /*9a90*/  IADD3 R10, -R9, R0.reuse, RZ ;  /* 0x00000000090a7210 */ /* 0x080fe40007ffe1ff */
[----:B------:R-:W-:Y:S02]  /*9aa0*/  FSETP.NE.FTZ.AND P4, PT, R5, RZ, PT ;  /* 0x000000ff0500720b */ /* 0x000fe40003f95000 */
[----:B------:R-:W-:Y:S02]  /*9ab0*/  MOV R9, 0x3f800000 ;  /* 0x3f80000000097802 */ /* 0x000fe40000000f00 */
[----:B------:R-:W-:Y:S02]  /*9ac0*/  IADD3 R0, -R11, R0, RZ ;  /* 0x000000000b007210 */ /* 0x000fe40007ffe1ff */
[----:B------:R-:W-:-:S03]  /*9ad0*/  LEA R7, R7, R10, 0x8 ;  /* 0x0000000a07077211 */ /* 0x000fc600078e40ff */
        /* <DEDUP_REMOVED lines=30> */
[----:B------:R-:W-:Y:S01]  /*9cc0*/  SHF.R.S32.HI R11, RZ, 0x1f, R8 ;  /* 0x0000001fff0b7819 */ /* 0x000fe20000011408 */
        /* <DEDUP_REMOVED lines=9> */
[----:B------:R-:W1:Y:S01]  /*9d60*/  @P0 LDC.64 R10, c[0x0][0x298] ;  /* 0x0000a600ff0a0b82 */ /* 0x000e620000000a00 */
        /* <DEDUP_REMOVED lines=16> */
[----:B------:R-:W-:-:S02]  /*9e70*/  SHF.R.S32.HI R9, RZ, 0x1, R13 ;  /* 0x00000001ff097819 */ /* 0x000fc4000001140d */
[----:B------:R-:W-:Y:S02]  /*9e80*/  LOP3.LUT R13, R13, 0x3fffffe, RZ, 0xc0, !PT ;  /* 0x03fffffe0d0d7812 */ /* 0x000fe400078ec0ff */
[----:B------:R-:W-:Y:S02]  /*9e90*/  SHF.L.U32 R14, R9, 0x6, RZ ;  /* 0x00000006090e7819 */ /* 0x000fe400000006ff */
[----:B------:R-:W-:Y:S02]  /*9ea0*/  IADD3 R12, R12, -R13, RZ ;  /* 0x8000000d0c0c7210 */ /* 0x000fe40007ffe0ff */
[----:B------:R-:W-:Y:S02]  /*9eb0*/  LOP3.LUT R14, R14, 0xc0, RZ, 0xc0, !PT ;  /* 0x000000c00e0e7812 */ /* 0x000fe400078ec0ff */
[----:B------:R-:W-:Y:S01]  /*9ec0*/  LEA R7, R12, R7, 0x4 ;  /* 0x000000070c077211 */ /* 0x000fe200078e20ff */
[----:B-1----:R-:W-:Y:S01]  /*9ed0*/  @P0 IMAD.WIDE.U32 R12, R128, R10, RZ ;  /* 0x0000000a800c0225 */ /* 0x002fe200078e00ff */
[----:B------:R-:W-:-:S02]  /*9ee0*/  LEA.HI R14, R14, R14, RZ, 0x1d ;  /* 0x0000000e0e0e7211 */ /* 0x000fc400078fe8ff */
[----:B------:R-:W-:Y:S01]  /*9ef0*/  F2FP.BF16.F32.PACK_AB R80, R81, R80 ;  /* 0x000000505150723e */ /* 0x000fe200000010ff */
[----:B------:R-:W-:Y:S01]  /*9f00*/  @P0 IMAD R11, R128, R11, R13 ;  /* 0x0000000b800b0224 */ /* 0x000fe200078e020d */
[----:B------:R-:W-:Y:S02]  /*9f10*/  LEA R7, R7, R14, 0x1 ;  /* 0x0000000e07077211 */ /* 0x000fe400078e08ff */
[----:B------:R-:W-:Y:S02]  /*9f20*/  F2FP.BF16.F32.PACK_AB R82, R83, R82 ;  /* 0x000000525352723e */ /* 0x000fe400000010ff */
[----:B------:R-:W-:Y:S02]  /*9f30*/  LEA R13, R7, UR4, 0x1 ;  /* 0x00000004070d7c11 */ /* 0x000fe4000f8e08ff */
[----:B------:R-:W-:Y:S02]  /*9f40*/  F2FP.BF16.F32.PACK_AB R76, R77, R76 ;  /* 0x0000004c4d4c723e */ /* 0x000fe400000010ff */
[----:B------:R-:W-:-:S02]  /*9f50*/  F2FP.BF16.F32.PACK_AB R78, R79, R78 ;  /* 0x0000004e4f4e723e */ /* 0x000fc400000010ff */
        /* <DEDUP_REMOVED lines=13> */
.L_x_1127:
        /* <DEDUP_REMOVED lines=23> */
.L_x_1128:
[----:B------:R-:W-:Y:S01]  /*a1a0*/  ISETP.NE.U32.AND P3, PT, R14, 0x1, PT ;  /* 0x000000010e00780c */ /* 0x000fe20003f65070 */
[----:B------:R-:W-:Y:S01]  /*a1b0*/  IMAD.MOV.U32 R14, RZ, RZ, 0x20 ;  /* 0x00000020ff0e7424 */ /* 0x000fe200078e00ff */
[----:B------:R-:W-:Y:S01]  /*a1c0*/  ISETP.NE.AND P0, PT, RZ, UR4, PT ;  /* 0x00000004ff007c0c */ /* 0x000fe2000bf05270 */
[----:B------:R-:W-:Y:S01]  /*a1d0*/  VIADD R7, R13, 0xfffffff0 ;  /* 0xfffffff00d077836 */ /* 0x000fe20000000000 */
[----:B------:R-:W-:Y:S01]  /*a1e0*/  LOP3.LUT P2, RZ, R9, 0x2, RZ, 0xc0, !PT ;  /* 0x0000000209ff7812 */ /* 0x000fe2000784c0ff */
[----:B------:R-:W-:Y:S01]  /*a1f0*/  STS [R13], R80 ;  /* 0x000000500d007388 */ /* 0x000fe20000000800 */
[----:B------:R-:W-:Y:S01]  /*a200*/  F2FP.BF16.F32.PACK_AB R36, R37, R36 ;  /* 0x000000242524723e */ /* 0x000fe200000010ff */
[----:B------:R-:W1:Y:S01]  /*a210*/  @P5 MUFU.LG2 R6, R6 ;  /* 0x0000000600065308 */ /* 0x000e620000000c00 */
[----:B------:R-:W-:Y:S01]  /*a220*/  SEL R14, R14, 0xffffffe0, !P2 ;  /* 0xffffffe00e0e7807 */ /* 0x000fe20005000000 */
[----:B------:R-:W-:Y:S01]  /*a230*/  STS [R13+0x200], R82 ;  /* 0x000200520d007388 */ /* 0x000fe20000000800 */
[----:B------:R-:W-:Y:S01]  /*a240*/  F2FP.BF16.F32.PACK_AB R38, R39, R38 ;  /* 0x000000262726723e */ /* 0x000fe200000010ff */
[----:B------:R-:W-:Y:S01]  /*a250*/  BSSY B0, `(.L_x_1129) ;  /* 0x0000066000007945 */ /* 0x000fe20003800000 */
        /* <DEDUP_REMOVED lines=8> */
[----:B------:R-:W3:Y:S01]  /*a2e0*/  @P4 MUFU.LG2 R5, R5 ;  /* 0x0000000500054308 */ /* 0x000ee20000000c00 */
[----:B------:R-:W-:Y:S01]  /*a2f0*/  F2FP.BF16.F32.PACK_AB R46, R47, R46 ;  /* 0x0000002e2f2e723e */ /* 0x000fe200000010ff */
[----:B------:R-:W-:Y:S01]  /*a300*/  STS [R7+0x200], R78 ;  /* 0x0002004e07007388 */ /* 0x000fe20000000800 */
[----:B------:R-:W-:Y:S01]  /*a310*/  F2FP.BF16.F32.PACK_AB R48, R49, R48 ;  /* 0x000000303130723e */ /* 0x000fe200000010ff */
[----:B------:R-:W4:Y:S01]  /*a320*/  @!P0 LDC R28, c[0x0][0x270] ;  /* 0x00009c00ff1c8b82 */ /* 0x000f220000000800 */
[----:B------:R-:W-:Y:S01]  /*a330*/  F2FP.BF16.F32.PACK_AB R50, R51, R50 ;  /* 0x000000323332723e */ /* 0x000fe200000010ff */
[----:B------:R-:W-:Y:S01]  /*a340*/  STS [R19], R72 ;  /* 0x0000004813007388 */ /* 0x000fe20000000800 */
[----:B------:R-:W-:Y:S01]  /*a350*/  PLOP3.LUT P2, PT, PT, PT, PT, 0x8, 0x0 ;  /* 0x000000000000781c */ /* 0x000fe20003f4e170 */
[----:B-1----:R-:W-:Y:S01]  /*a360*/  @P5 FMUL.FTZ R6, R6, 0.69314718246459960938 ;  /* 0x3f31721806065820 */ /* 0x002fe20000410000 */
[----:B------:R-:W-:Y:S01]  /*a370*/  @!P0 PLOP3.LUT P2, PT, P1, PT, PT, 0x80, 0x0 ;  /* 0x000000000000881c */ /* 0x000fe20000f4f070 */
[----:B------:R-:W-:Y:S02]  /*a380*/  STS [R19+0x200], R74 ;  /* 0x0002004a13007388 */ /* 0x000fe40000000800 */
[----:B------:R-:W1:Y:S02]  /*a390*/  @P0 LDC.64 R14, c[0x0][0x2c0] ;  /* 0x0000b000ff0e0b82 */ /* 0x000e640000000a00 */
[----:B------:R-:W-:Y:S01]  /*a3a0*/  STS [R29], R68 ;  /* 0x000000441d007388 */ /* 0x000fe20000000800 */
[----:B---3--:R-:W-:-:S03]  /*a3b0*/  @P4 FMUL.FTZ R5, R5, 0.69314718246459960938 ;  /* 0x3f31721805054820 */ /* 0x008fc60000410000 */
[----:B------:R-:W-:Y:S02]  /*a3c0*/  STS [R29+0x200], R70 ;  /* 0x000200461d007388 */ /* 0x000fe40000000800 */
[----:B------:R-:W3:Y:S02]  /*a3d0*/  @P0 LDC R33, c[0x0][0x2c0] ;  /* 0x0000b000ff210b82 */ /* 0x000ee40000000800 */
[----:B------:R-:W-:Y:S04]  /*a3e0*/  STS [R13+0x1000], R64 ;  /* 0x001000400d007388 */ /* 0x000fe80000000800 */
[----:B------:R-:W-:Y:S02]  /*a3f0*/  STS [R13+0x1200], R66 ;  /* 0x001200420d007388 */ /* 0x000fe40000000800 */
[----:B--2---:R-:W4:Y:S01]  /*a400*/  @P2 LDC R9, c[0x0][0x2e4] ;  /* 0x0000b900ff092b82 */ /* 0x004f220000000800 */
[----:B------:R-:W-:Y:S01]  /*a410*/  LOP3.LUT P2, RZ, R0, 0x3, RZ, 0xc0, !PT ;  /* 0x0000000300ff7812 */ /* 0x000fe2000784c0ff */
[----:B------:R-:W-:Y:S04]  /*a420*/  STS [R7+0x1000], R60 ;  /* 0x0010003c07007388 */ /* 0x000fe80000000800 */
[----:B------:R-:W-:Y:S04]  /*a430*/  STS [R7+0x1200], R62 ;  /* 0x0012003e07007388 */ /* 0x000fe80000000800 */
[----:B------:R-:W-:Y:S04]  /*a440*/  STS [R19+0x1000], R56 ;  /* 0x0010003813007388 */ /* 0x000fe80000000800 */
[----:B------:R-:W-:Y:S01]  /*a450*/  STS [R19+0x1200], R58 ;  /* 0x0012003a13007388 */ /* 0x000fe20000000800 */
[----:B------:R-:W-:-:S03]  /*a460*/  @!P0 IMAD.MOV.U32 R33, RZ, RZ, 0x1 ;  /* 0x00000001ff218424 */ /* 0x000fc600078e00ff */
[----:B------:R-:W-:Y:S04]  /*a470*/  STS [R29+0x1000], R52 ;  /* 0x001000341d007388 */ /* 0x000fe80000000800 */
[----:B------:R-:W-:Y:S01]  /*a480*/  STS [R29+0x1200], R54 ;  /* 0x001200361d007388 */ /* 0x000fe20000000800 */
[----:B------:R-:W2:Y:S03]  /*a490*/  S2R R10, SR_TID.X ;  /* 0x00000000000a7919 */ /* 0x000ea60000002100 */
        /* <DEDUP_REMOVED lines=8> */
[----:B--2---:R-:W-:Y:S01]  /*a520*/  SHF.R.S32.HI R31, RZ, 0x1f, R10 ;  /* 0x0000001fff1f7819 */ /* 0x004fe2000001140a */
[----:B-----5:R-:W-:Y:S01]  /*a530*/  @P0 IMAD.MOV.U32 R13, RZ, RZ, 0x1 ;  /* 0x00000001ff0d0424 */ /* 0x020fe200078e00ff */
[----:B------:R-:W-:Y:S02]  /*a540*/  BAR.SYNC.DEFER_BLOCKING 0x0 ;  /* 0x0000000000007b1d */ /* 0x000fe40000010000 */
[----:B------:R-:W-:Y:S01]  /*a550*/  LEA.HI R34, R31, R10, RZ, 0x5 ;  /* 0x0000000a1f227211 */ /* 0x000fe200078f28ff */
[----:B----4-:R-:W-:-:S03]  /*a560*/  @!P0 IMAD R13, R9, R28, RZ ;  /* 0x0000001c090d8224 */ /* 0x010fc600078e02ff */
[----:B-1----:R-:W-:Y:S02]  /*a570*/  SHF.R.S32.HI R7, RZ, 0x5, R34 ;  /* 0x00000005ff077819 */ /* 0x002fe40000011422 */
[----:B------:R-:W1:Y:S01]  /*a580*/  @P5 LDC R28, c[0x0][0x2e8] ;  /* 0x0000ba00ff1c5b82 */ /* 0x000e620000000800 */
[----:B------:R-:W-:Y:S01]  /*a590*/  LOP3.LUT R35, R34, 0xffffffe0, RZ, 0xc0, !PT ;  /* 0xffffffe022237812 */ /* 0x000fe200078ec0ff */
[----:B------:R-:W2:Y:S01]  /*a5a0*/  S2R R18, SR_CTAID.Y ;  /* 0x0000000000127919 */ /* 0x000ea20000002600 */
[----:B------:R-:W4:Y:S01]  /*a5b0*/  S2R R30, SR_CTAID.X ;  /* 0x00000000001e7919 */ /* 0x000f220000002500 */
[----:B---3--:R-:W-:Y:S01]  /*a5c0*/  @P0 IMAD R19, R15, R14, RZ ;  /* 0x0000000e0f130224 */ /* 0x008fe200078e02ff */
[----:B------:R-:W-:Y:S01]  /*a5d0*/  SHF.R.S32.HI R14, RZ, 0x1f, R7 ;  /* 0x0000001fff0e7819 */ /* 0x000fe20000011407 */
[----:B------:R-:W-:Y:S01]  /*a5e0*/  IMAD.IADD R15, R10, 0x1, -R35 ;  /* 0x000000010a0f7824 */ /* 0x000fe200078e0a23 */
[----:B------:R-:W3:Y:S01]  /*a5f0*/  S2R R32, SR_CTAID.Z ;  /* 0x0000000000207919 */ /* 0x000ee20000002700 */
[----:B------:R-:W-:Y:S01]  /*a600*/  @!P0 IMAD.MOV.U32 R19, RZ, RZ, R9 ;  /* 0x000000ffff138224 */ /* 0x000fe200078e0009 */
[----:B------:R-:W-:Y:S01]  /*a610*/  LEA.HI R14, R14, R7, RZ, 0x2 ;  /* 0x000000070e0e7211 */ /* 0x000fe200078f10ff */
[----:B------:R-:W-:Y:S01]  /*a620*/  IMAD.MOV.U32 R9, RZ, RZ, 0x7f800000 ;  /* 0x7f800000ff097424 */ /* 0x000fe200078e00ff */
[----:B------:R-:W5:Y:S02]  /*a630*/  @P4 LDC R29, c[0x0][0x2e8] ;  /* 0x0000ba00ff1d4b82 */ /* 0x000f640000000800 */
[----:B------:R-:W-:Y:S01]  /*a640*/  LOP3.LUT R14, R14, 0xfffffffc, RZ, 0xc0, !PT ;  /* 0xfffffffc0e0e7812 */ /* 0x000fe200078ec0ff */
[----:B------:R1:W3:Y:S04]  /*a650*/  LDS.128 R24, [R130+0x800] ;  /* 0x0008000082187984 */ /* 0x0002e80000000c00 */
[----:B------:R-:W-:Y:S01]  /*a660*/  IMAD.IADD R14, R7, 0x1, -R14 ;  /* 0x00000001070e7824 */ /* 0x000fe200078e0a0e */
[----:B------:R1:W5:Y:S02]  /*a670*/  LDS.128 R20, [R130+0x1800] ;  /* 0x0018000082147984 */ /* 0x0003640000000c00 */
[----:B-1----:R-:W-:Y:S01]  /*a680*/  @P5 FFMA.FTZ R9, R3, R28, R6 ;  /* 0x0000001c03095223 */ /* 0x002fe20000010006 */
[----:B--2---:R-:W-:Y:S01]  /*a690*/  IMAD R13, R18, R13, RZ ;  /* 0x0000000d120d7224 */ /* 0x004fe200078e02ff */
[----:B------:R-:W-:Y:S01]  /*a6a0*/  SHF.R.S32.HI R18, RZ, 0x1f, R15 ;  /* 0x0000001fff127819 */ /* 0x000fe2000001140f */
[----:B----4-:R-:W-:-:S03]  /*a6b0*/  IMAD R0, R30, R33, RZ ;  /* 0x000000211e007224 */ /* 0x010fc600078e02ff */
[----:B------:R-:W-:Y:S02]  /*a6c0*/  SEL R13, R13, RZ, !P6 ;  /* 0x000000ff0d0d7207 */ /* 0x000fe40007000000 */
[----:B------:R-:W-:Y:S01]  /*a6d0*/  LEA.HI R18, R18, R15, RZ, 0x2 ;  /* 0x0000000f12127211 */ /* 0x000fe200078f10ff */
[----:B------:R-:W-:Y:S02]  /*a6e0*/  IMAD.SHL.U32 R0, R0, 0x40, RZ ;  /* 0x0000004000007824 */ /* 0x000fe400078e00ff */
[----:B---3--:R-:W-:Y:S01]  /*a6f0*/  IMAD R19, R32, R19, R13 ;  /* 0x0000001320137224 */ /* 0x008fe200078e020d */
[----:B------:R-:W-:Y:S01]  /*a700*/  SHF.R.S32.HI R15, RZ, 0x2, R18 ;  /* 0x00000002ff0f7819 */ /* 0x000fe20000011412 */
[----:B------:R-:W-:Y:S01]  /*a710*/  IMAD.MOV.U32 R13, RZ, RZ, 0x7f800000 ;  /* 0x7f800000ff0d7424 */ /* 0x000fe200078e00ff */
[----:B------:R-:W-:Y:S01]  /*a720*/  SHF.R.S32.HI R7, RZ, 0x1f, R0 ;  /* 0x0000001fff077819 */ /* 0x000fe20000011400 */
[----:B-----5:R-:W-:Y:S01]  /*a730*/  @P4 FFMA.FTZ R13, R2, R29, R5 ;  /* 0x0000001d020d4223 */ /* 0x020fe20000010005 */
[----:B------:R-:W-:Y:S01]  /*a740*/  IADD3 R0, P1, P0, R0, R16, R19 ;  /* 0x0000001000007210 */ /* 0x000fe2000783e013 */
[----:B------:R-:W-:Y:S01]  /*a750*/  IMAD R14, R14, 0x10, R15 ;  /* 0x000000100e0e7824 */ /* 0x000fe200078e020f */
        /* <DEDUP_REMOVED lines=21> */
.L_x_1130:
[----:B------:R-:W-:Y:S05]  /*a8b0*/  BSYNC B0 ;  /* 0x0000000000007941 */ /* 0x000fea0003800000 */
.L_x_1129:
[----:B------:R-:W-:Y:S01]  /*a8c0*/  SHF.R.S32.HI R0, RZ, 0x1f, R138 ;  /* 0x0000001fff007819 */ /* 0x000fe2000001148a */
[----:B------:R-:W-:Y:S01]  /*a8d0*/  ULDC.64 UR4, c[0x0][0x2a0] ;  /* 0x0000a80000047ab9 */ /* 0x000fe20000000a00 */
[----:B-1----:R-:W-:Y:S01]  /*a8e0*/  IADD3 R2, P0, R138, R12, RZ ;  /* 0x0000000c8a027210 */ /* 0x002fe20007f1e0ff */
[----:B------:R-:W-:Y:S01]  /*a8f0*/  IMAD R133, R30, -0x40, R133 ;  /* 0xffffffc01e857824 */ /* 0x000fe200078e0285 */
[----:B------:R-:W-:Y:S01]  /*a900*/  LEA.HI R10, R31, R10, RZ, 0x2 ;  /* 0x0000000a1f0a7211 */ /* 0x000fe200078f10ff */
[----:B------:R1:W2:Y:S01]  /*a910*/  LDS.128 R12, [R130] ;  /* 0x00000000820c7984 */ /* 0x0002a20000000c00 */
[----:B------:R-:W-:Y:S01]  /*a920*/  LEA.HI.SX32 R4, R4, 0x20, 0x1e ;  /* 0x0000002004047811 */ /* 0x000fe200078ff2ff */
[----:B------:R-:W-:Y:S01]  /*a930*/  IMAD.X R3, R0, 0x1, R11, P0 ;  /* 0x0000000100037824 */ /* 0x000fe200000e060b */
[----:B------:R-:W-:Y:S01]  /*a940*/  SHF.R.S32.HI R0, RZ, 0x1f, R32 ;  /* 0x0000001fff007819 */ /* 0x000fe20000011420 */
[----:B------:R-:W-:Y:S01]  /*a950*/  BSSY B0, `(.L_x_1131) ;  /* 0x000001d000007945 */ /* 0x000fe20003800000 */
[----:B------:R-:W-:Y:S01]  /*a960*/  SHF.R.S32.HI R10, RZ, 0x2, R10 ;  /* 0x00000002ff0a7819 */ /* 0x000fe2000001140a */
[----:B------:R-:W-:Y:S01]  /*a970*/  IMAD.WIDE.U32 R2, R32, UR4, R2 ;  /* 0x0000000420027c25 */ /* 0x000fe2000f8e0002 */
[----:B------:R-:W-:-:S02]  /*a980*/  ISETP.GE.AND P0, PT, R8, R133, PT ;  /* 0x000000850800720c */ /* 0x000fc40003f06270 */
[----:B------:R-:W-:Y:S01]  /*a990*/  SHF.R.S32.HI R11, RZ, 0x1f, R10 ;  /* 0x0000001fff0b7819 */ /* 0x000fe2000001140a */
[----:B------:R-:W-:Y:S01]  /*a9a0*/  IMAD R5, R0, UR4, RZ ;  /* 0x0000000400057c24 */ /* 0x000fe2000f8e02ff */
[----:B------:R-:W-:-:S03]  /*a9b0*/  ISETP.GE.AND P1, PT, R4, R133, PT ;  /* 0x000000850400720c */ /* 0x000fc60003f26270 */
[----:B------:R-:W-:Y:S02]  /*a9c0*/  IMAD R0, R32, UR5, R5 ;  /* 0x0000000520007c24 */ /* 0x000fe4000f8e0205 */
[----:B------:R-:W-:Y:S01]  /*a9d0*/  IMAD.WIDE R16, R129, 0x40, R10 ;  /* 0x0000004081107825 */ /* 0x000fe200078e020a */
[----:B------:R1:W3:Y:S03]  /*a9e0*/  LDS.128 R4, [R130+0x2000] ;  /* 0x0020000082047984 */ /* 0x0002e60000000c00 */
[----:B------:R-:W-:Y:S01]  /*a9f0*/  IMAD.IADD R19, R3, 0x1, R0 ;  /* 0x0000000103137824 */ /* 0x000fe200078e0200 */
        /* <DEDUP_REMOVED lines=17> */
[----:B---3--:R2:W-:Y:S02]  /*ab10*/  @!P2 STG.E.128 desc[UR8][R30.64+0x80], R4 ;  /* 0x000080041e00a986 */ /* 0x0085e4000c101d08 */
.L_x_1132:
[----:B------:R-:W-:Y:S05]  /*ab20*/  BSYNC B0 ;  /* 0x0000000000007941 */ /* 0x000fea0003800000 */
.L_x_1131:
[----:B--23--:R2:W3:Y:S01]  /*ab30*/  LDS.128 R4, [R130+0x2800] ;  /* 0x0028000082047984 */ /* 0x00c4e20000000c00 */
        /* <DEDUP_REMOVED lines=20> */
[----:B---3--:R-:W-:Y:S01]  /*ac80*/  STG.E.128 desc[UR8][R2.64+0x80], R4 ;  /* 0x0000800402007986 */ /* 0x008fe2000c101d08 */
[----:B------:R-:W-:Y:S05]  /*ac90*/  EXIT ;  /* 0x000000000000794d */ /* 0x000fea0003800000 */
.L_x_1100:
        /* <DEDUP_REMOVED lines=8> */
[----:B------:R-:W-:-:S03]  /*ad20*/  SHF.R.S32.HI R16, RZ, 0x2, R10 ;  /* 0x00000002ff107819 */ /* 0x000fc6000001140a */
[----:B------:R-:W-:Y:S02]  /*ad30*/  @!P3 SHF.R.S32.HI R11, RZ, 0x1f, R15 ;  /* 0x0000001fff0bb819 */ /* 0x000fe4000001140f */
[----:B------:R-:W3:Y:S01]  /*ad40*/  @!P3 LDC.64 R2, c[0x0][0x290] ;  /* 0x0000a400ff02bb82 */ /* 0x000ee20000000a00 */
[----:B------:R-:W-:Y:S02]  /*ad50*/  ISETP.GE.AND P4, PT, R16, R133, PT ;  /* 0x000000851000720c */ /* 0x000fe40003f86270 */
[----:B------:R-:W-:Y:S02]  /*ad60*/  SHF.R.S32.HI R17, RZ, 0x1f, R16 ;  /* 0x0000001fff117819 */ /* 0x000fe40000011410 */
[----:B-1----:R-:W-:-:S03]  /*ad70*/  ISETP.NE.AND P1, PT, R6, RZ, PT ;  /* 0x000000ff0600720c */ /* 0x002fc60003f25270 */
[----:B------:R-:W1:Y:S01]  /*ad80*/  @P3 LDC.64 R4, c[0x0][0x298] ;  /* 0x0000a600ff043b82 */ /* 0x000e620000000a00 */
[----:B------:R-:W-:Y:S01]  /*ad90*/  IMAD.WIDE R22, R129, 0x40, R16 ;  /* 0x0000004081167825 */ /* 0x000fe200078e0210 */
[C---:B--2---:R-:W-:Y:S02]  /*ada0*/  ISETP.NE.AND P0, PT, R8.reuse, RZ, !P1 ;  /* 0x000000ff0800720c */ /* 0x044fe40004f05270 */
[----:B------:R-:W-:-:S06]  /*adb0*/  ISETP.NE.AND P2, PT, R8, RZ, PT ;  /* 0x000000ff0800720c */ /* 0x000fcc0003f45270 */
[----:B------:R-:W2:Y:S01]  /*adc0*/  @!P1 LDC R7, c[0x0][0x2c4] ;  /* 0x0000b100ff079b82 */ /* 0x000ea20000000800 */
[----:B------:R-:W-:Y:S01]  /*add0*/  ISETP.NE.OR P2, PT, R6, RZ, !P2 ;  /* 0x000000ff0600720c */ /* 0x000fe20005745670 */
[----:B---3--:R-:W-:Y:S01]  /*ade0*/  @!P3 IMAD R12, R11, R2, RZ ;  /* 0x000000020b0cb224 */ /* 0x008fe200078e02ff */
[----:B------:R-:W-:-:S03]  /*adf0*/  LOP3.LUT R11, R10, 0xfffffffc, RZ, 0xc0, !PT ;  /* 0xfffffffc0a0b7812 */ /* 0x000fc600078ec0ff */
[C---:B------:R-:W-:Y:S02]  /*ae00*/  @!P3 IMAD R9, R15.reuse, R3, R12 ;  /* 0x000000030f09b224 */ /* 0x040fe400078e020c */
[----:B------:R-:W3:Y:S01]  /*ae10*/  @!P1 LDC R6, c[0x0][0x270] ;  /* 0x00009c00ff069b82 */ /* 0x000ee20000000800 */
[----:B------:R-:W-:-:S04]  /*ae20*/  @!P3 IMAD.WIDE.U32 R12, R15, R2, RZ ;  /* 0x000000020f0cb225 */ /* 0x000fc800078e00ff */
[----:B-1----:R-:W-:-:S03]  /*ae30*/  @P3 IMAD.WIDE.U32 R20, R128, R4, RZ ;  /* 0x0000000480143225 */ /* 0x002fc600078e00ff */
[----:B------:R-:W1:Y:S01]  /*ae40*/  @!P2 LDC R8, c[0x0][0x2c4] ;  /* 0x0000b100ff08ab82 */ /* 0x000e620000000800 */
[----:B------:R-:W-:Y:S02]  /*ae50*/  @P3 IMAD R5, R128, R5, R21 ;  /* 0x0000000580053224 */ /* 0x000fe400078e0215 */
[----:B------:R-:W-:Y:S02]  /*ae60*/  @!P3 IMAD.IADD R5, R13, 0x1, R9 ;  /* 0x000000010d05b824 */ /* 0x000fe400078e0209 */
[----:B------:R-:W-:Y:S01]  /*ae70*/  IMAD.IADD R11, R0, 0x1, -R11 ;  /* 0x00000001000b7824 */ /* 0x000fe200078e0a0b */
[----:B------:R-:W-:Y:S01]  /*ae80*/  @P1 MOV R0, 0x1 ;  /* 0x0000000100001802 */ /* 0x000fe20000000f00 */
[----:B------:R-:W-:Y:S01]  /*ae90*/  @!P3 IMAD.MOV.U32 R20, RZ, RZ, R12 ;  /* 0x000000ffff14b224 */ /* 0x000fe200078e000c */
[----:B--2---:R-:W3:Y:S01]  /*aea0*/  @P0 LDC R7, c[0x0][0x2e4] ;  /* 0x0000b900ff070b82 */ /* 0x004ee20000000800 */
[----:B------:R-:W-:Y:S01]  /*aeb0*/  ISETP.NE.OR P0, PT, R128, -0x1, P2 ;  /* 0xffffffff8000780c */ /* 0x000fe20001705670 */
[----:B------:R-:W-:Y:S01]  /*aec0*/  VIADD R4, R16, 0x20 ;  /* 0x0000002010047836 */ /* 0x000fe20000000000 */
[----:B------:R-:W-:-:S02]  /*aed0*/  ISETP.NE.AND P5, PT, R11, RZ, PT ;  /* 0x000000ff0b00720c */ /* 0x000fc40003fa5270 */
[----:B------:R-:W-:Y:S02]  /*aee0*/  CS2R R12, SRZ ;  /* 0x00000000000c7805 */ /* 0x000fe4000001ff00 */
[----:B------:R-:W-:Y:S02]  /*aef0*/  SHF.L.U32 R11, R11, 0x3, RZ ;  /* 0x000000030b0b7819 */ /* 0x000fe400000006ff */
[-C--:B------:R-:W-:Y:S01]  /*af00*/  ISETP.GE.OR P6, PT, R16, R133.reuse, P5 ;  /* 0x000000851000720c */ /* 0x080fe20002fc6670 */
[----:B------:R-:W2:Y:S01]  /*af10*/  @P1 LDC.64 R2, c[0x0][0x2c0] ;  /* 0x0000b000ff021b82 */ /* 0x000ea20000000a00 */
[C---:B------:R-:W-:Y:S02]  /*af20*/  IADD3 R20, P3, R11.reuse, R20, RZ ;  /* 0x000000140b147210 */ /* 0x040fe40007f7e0ff */
[----:B------:R-:W-:Y:S02]  /*af30*/  ISETP.GE.OR P5, PT, R4, R133, P5 ;  /* 0x000000850400720c */ /* 0x000fe40002fa6670 */
[C---:B------:R-:W-:Y:S01]  /*af40*/  LEA.HI.X.SX32 R21, R11.reuse, R5, 0x1, P3 ;  /* 0x000000050b157211 */ /* 0x040fe200018f0eff */
[----:B------:R-:W-:-:S02]  /*af50*/  VIADD R5, R11, 0x20 ;  /* 0x000000200b057836 */ /* 0x000fc40000000000 */
[----:B------:R-:W4:Y:S01]  /*af60*/  @P1 LDC R9, c[0x0][0x2c0] ;  /* 0x0000b000ff091b82 */ /* 0x000f220000000800 */
[----:B-1----:R-:W-:Y:S01]  /*af70*/  @!P0 IMAD R128, R15, R8, RZ ;  /* 0x000000080f808224 */ /* 0x002fe200078e02ff */
[----:B------:R-:W-:-:S03]  /*af80*/  ISETP.GE.AND P0, PT, R4, R133, PT ;  /* 0x000000850400720c */ /* 0x000fc60003f06270 */
[--C-:B------:R-:W-:Y:S01]  /*af90*/  @!P2 IMAD.MOV.U32 R12, RZ, RZ, R128.reuse ;  /* 0x000000ffff0ca224 */ /* 0x100fe200078e0080 */
[----:B------:R-:W-:Y:S01]  /*afa0*/  @!P2 SHF.R.S32.HI R13, RZ, 0x1f, R128 ;  /* 0x0000001fff0da819 */ /* 0x000fe20000011480 */
[----:B---3--:R-:W-:Y:S01]  /*afb0*/  @!P1 IMAD R0, R7, R6, RZ ;  /* 0x0000000607009224 */ /* 0x008fe200078e02ff */
[----:B------:R-:W-:-:S03]  /*afc0*/  SHF.R.S32.HI R6, RZ, 0x1f, R18 ;  /* 0x0000001fff067819 */ /* 0x000fc60000011412 */
[----:B------:R-:W-:Y:S02]  /*afd0*/  IMAD R0, R15, R0, RZ ;  /* 0x000000000f007224 */ /* 0x000fe400078e02ff */
[----:B------:R-:W-:Y:S02]  /*afe0*/  IMAD R15, R6, UR4, RZ ;  /* 0x00000004060f7c24 */ /* 0x000fe4000f8e02ff */
[----:B--2---:R-:W-:Y:S01]  /*aff0*/  @P1 IMAD R3, R3, R2, RZ ;  /* 0x0000000203031224 */ /* 0x004fe200078e02ff */
[----:B------:R-:W-:Y:S01]  /*b000*/  SEL R2, R0, RZ, P2 ;  /* 0x000000ff00027207 */ /* 0x000fe20001000000 */
[----:B------:R-:W-:Y:S02]  /*b010*/  @!P1 IMAD.MOV.U32 R3, RZ, RZ, R7 ;  /* 0x000000ffff039224 */ /* 0x000fe400078e0007 */
[C---:B------:R-:W-:Y:S02]  /*b020*/  IMAD R0, R18.reuse, UR5, R15 ;  /* 0x0000000512007c24 */ /* 0x040fe4000f8e020f */
[----:B------:R-:W-:Y:S01]  /*b030*/  IMAD.WIDE.U32 R6, R18, UR4, R20 ;  /* 0x0000000412067c25 */ /* 0x000fe2000f8e0014 */
[----:B------:R-:W-:-:S03]  /*b040*/  @!P1 MOV R9, 0x1 ;  /* 0x0000000100099802 */ /* 0x000fc60000000f00 */
[----:B------:R-:W-:Y:S01]  /*b050*/  IMAD R3, R18, R3, R2 ;  /* 0x0000000312037224 */ /* 0x000fe200078e0202 */
[----:B------:R-:W-:Y:S01]  /*b060*/  IADD3 R19, R0, R7, RZ ;  /* 0x0000000700137210 */ /* 0x000fe20007ffe0ff */
[----:B------:R-:W-:Y:S02]  /*b070*/  VIADD R2, R11, 0x40 ;  /* 0x000000400b027836 */ /* 0x000fe40000000000 */
        /* <DEDUP_REMOVED lines=18> */
.L_x_1134:
[----:B------:R-:W-:Y:S05]  /*b1a0*/  BSYNC B0 ;  /* 0x0000000000007941 */ /* 0x000fea0003800000 */
.L_x_1133:
[----:B------:R-:W-:Y:S01]  /*b1b0*/  BSSY B0, `(.L_x_1135) ;  /* 0x0000017000007945 */ /* 0x000fe20003800000 */
[----:B------:R-:W-:Y:S02]  /*b1c0*/  IADD3 R0, P4, P3, R15, R12, R3 ;  /* 0x0000000c0f007210 */ /* 0x000fe40007b9e003 */
        /* <DEDUP_REMOVED lines=21> */
.L_x_1136:
[----:B------:R-:W-:Y:S05]  /*b320*/  BSYNC B0 ;  /* 0x0000000000007941 */ /* 0x000fea0003800000 */
.L_x_1135:
        /* <DEDUP_REMOVED lines=11> */
.L_x_1138:
[----:B------:R-:W-:Y:S05]  /*b3e0*/  BSYNC B0 ;  /* 0x0000000000007941 */ /* 0x000fea0003800000 */
.L_x_1137:
[----:B------:R-:W-:Y:S05]  /*b3f0*/  @P5 EXIT ;  /* 0x000000000000594d */ /* 0x000fea0003800000 */
[----:B------:R-:W-:Y:S01]  /*b400*/  IMAD R9, R4, R9, RZ ;  /* 0x0000000904097224 */ /* 0x000fe200078e02ff */
[----:B------:R-:W-:Y:S01]  /*b410*/  ULDC.64 UR4, c[0x0][0x2b0] ;  /* 0x0000ac0000047ab9 */ /* 0x000fe20000000a00 */
[----:B------:R-:W-:-:S03]  /*b420*/  IMAD.MOV.U32 R5, RZ, RZ, 0x7f800000 ;  /* 0x7f800000ff057424 */ /* 0x000fc600078e00ff */
[----:B------:R-:W-:-:S04]  /*b430*/  IADD3 R0, P0, R9, R0, RZ ;  /* 0x0000000009007210 */ /* 0x000fc80007f1e0ff */
[----:B------:R-:W-:Y:S02]  /*b440*/  LEA.HI.X.SX32 R9, R9, R8, 0x1, P0 ;  /* 0x0000000809097211 */ /* 0x000fe400000f0eff */
[----:B------:R-:W-:-:S04]  /*b450*/  LEA R2, P0, R0, UR4, 0x2 ;  /* 0x0000000400027c11 */ /* 0x000fc8000f8010ff */
[----:B---3--:R-:W-:-:S05]  /*b460*/  LEA.HI.X R3, R0, UR5, R9, 0x2, P0 ;  /* 0x0000000500037c11 */ /* 0x008fca00080f1409 */
[----:B------:R-:W-:Y:S01]  /*b470*/  STG.E desc[UR8][R2.64], R5 ;  /* 0x0000000502007986 */ /* 0x000fe2000c101908 */
[----:B------:R-:W-:Y:S05]  /*b480*/  EXIT ;  /* 0x000000000000794d */ /* 0x000fea0003800000 */
.L_x_1139:
        /* <DEDUP_REMOVED lines=15> */
.L_x_1168:


//--------------------- .nv.shared._ZN5flash16flash_fwd_kernelI23Flash_fwd_kernel_traitsILi96ELi128ELi64ELi4ELb0ELb0EN7cutlass10bfloat16_tE19Flash_kernel_traitsILi96ELi128ELi64ELi4ES3_EELb0ELb1ELb0ELb0ELb1ELb1ELb0ELb0EEEvNS_16Flash_fwd_paramsE --------------------------
	.section	.nv.shared._ZN5flash16flash_fwd_kernelI23Flash_fwd_kernel_traitsILi96ELi128ELi64ELi4ELb0ELb0EN7cutlass10bfloat16_tE19Flash_kernel_traitsILi96ELi128ELi64ELi4ES3_EELb0ELb1ELb0ELb0ELb1ELb1ELb0ELb0EEEvNS_16Flash_fwd_paramsE,"aw",@nobits
	.sectionflags	@""
	.align	16
	.zero		1024


//--------------------- .nv.shared.reserved.0     --------------------------
	.section	.nv.shared.reserved.0,"aw",@nobits
	.weak		__nv_reservedSMEM_offset_0_alias
	.size		__nv_reservedSMEM_offset_0_alias, 0, 0
	.other		__nv_reservedSMEM_offset_0_alias,@"STO_CUDA_RESERVED_SHARED STV_DEFAULT"
__nv_reservedSMEM_offset_0_alias:
	.zero		0


//--------------------- .nv.global                --------------------------
	.section	.nv.global,"aw",@nobits
.nv.global:
	.type		_ZN72_INTERNAL_5bb34816_36_flash_fwd_hdim96_bf16_causal_sm80_cu_e763cb1e_26764cute1_E,@object
	.size		_ZN72_INTERNAL_5bb34816_36_flash_fwd_hdim96_bf16_causal_sm80_cu_e763cb1e_26764cute1_E,(_ZN72_INTERNAL_5bb34816_36_flash_fwd_hdim96_bf16_causal_sm80_cu_e763cb1e_26764cuda3std3__45__cpo6cbeginE - _ZN72_INTERNAL_5bb34816_36_flash_fwd_hdim96_bf16_causal_sm80_cu_e763cb1e_26764cute1_E)
_ZN72_INTERNAL_5bb34816_36_flash_fwd_hdim96_bf16_causal_sm80_cu_e763cb1e_26764cute1_E:
	.zero		1
	.type		_ZN72_INTERNAL_5bb34816_36_flash_fwd_hdim96_bf16_causal_sm80_cu_e763cb1e_26764cuda3std3__45__cpo6cbeginE,@object
	.size		_ZN72_INTERNAL_5bb34816_36_flash_fwd_hdim96_bf16_causal_sm80_cu_e763cb1e_26764cuda3std3__45__cpo6cbeginE,(_ZN72_INTERNAL_5bb34816_36_flash_fwd_hdim96_bf16_causal_sm80_cu_e763cb1e_26764cuda3std3__48in_placeE - _ZN72_INTERNAL_5bb34816_36_flash_fwd_hdim96_bf16_causal_sm80_cu_e763cb1e_26764cuda3std3__45__cpo6cbeginE)
_ZN72_INTERNAL_5bb34816_36_flash_fwd_hdim96_bf16_causal_sm80_cu_e763cb1e_26764cuda3std3__45__cpo6cbeginE:
	.zero		1
	.type		_ZN72_INTERNAL_5bb34816_36_flash_fwd_hdim96_bf16_causal_sm80_cu_e763cb1e_26764cuda3std3__48in_placeE,@object
	.size		_ZN72_INTERNAL_5bb34816_36_flash_fwd_hdim96_bf16_causal_sm80_cu_e763cb1e_26764cuda3std3__48in_placeE,(_ZN72_INTERNAL_5bb34816_36_flash_fwd_hdim96_bf16_causal_sm80_cu_e763cb1e_26764cuda3std6ranges3__45__cpo9iter_moveE - _ZN72_INTERNAL_5bb34816_36_flash_fwd_hdim96_bf16_causal_sm80_cu_e763cb1e_26764cuda3std3__48in_placeE)
_ZN72_INTERNAL_5bb34816_36_flash_fwd_hdim96_bf16_causal_sm80_cu_e763cb1e_26764cuda3std3__48in_placeE:
	.zero		1
	.type		_ZN72_INTERNAL_5bb34816_36_flash_fwd_hdim96_bf16_causal_sm80_cu_e763cb1e_26764cuda3std6ranges3__45__cpo9iter_moveE,@object
	.size		_ZN72_INTERNAL_5bb34816_36_flash_fwd_hdim96_bf16_causal_sm80_cu_e763cb1e_26764cuda3std6ranges3__45__cpo9iter_moveE,(_ZN72_INTERNAL_5bb34816_36_flash_fwd_hdim96_bf16_causal_sm80_cu_e763cb1e_26764cuda3std3__45__cpo5beginE - _ZN72_INTERNAL_5bb34816_36_flash_fwd_hdim96_bf16_causal_sm80_cu_e763cb1e_26764cuda3std6ranges3__45__cpo9iter_moveE)
_ZN72_INTERNAL_5bb34816_36_flash_fwd_hdim96_bf16_causal_sm80_cu_e763cb1e_26764cuda3std6ranges3__45__cpo9iter_moveE:
	.zero		1
	.type		_ZN72_INTERNAL_5bb34816_36_flash_fwd_hdim96_bf16_causal_sm80_cu_e763cb1e_26764cuda3std3__45__cpo5beginE,@object
	.size		_ZN72_INTERNAL_5bb34816_36_flash_fwd_hdim96_bf16_causal_sm80_cu_e763cb1e_26764cuda3std3__45__cpo5beginE,(_ZN72_INTERNAL_5bb34816_36_flash_fwd_hdim96_bf16_causal_sm80_cu_e763cb1e_26764cuda3std3__474_GLOBAL__N__5bb34816_36_flash_fwd_hdim96_bf16_causal_sm80_cu_e763cb1e_26766ignoreE - _ZN72_INTERNAL_5bb34816_36_flash_fwd_hdim96_bf16_causal_sm80_cu_e763cb1e_26764cuda3std3__45__cpo5beginE)
_ZN72_INTERNAL_5bb34816_36_flash_fwd_hdim96_bf16_causal_sm80_cu_e763cb1e_26764cuda3std3__45__cpo5beginE:
	.zero		1
	.type		_ZN72_INTERNAL_5bb34816_36_flash_fwd_hdim96_bf16_causal_sm80_cu_e763cb1e_26764cuda3std3__474_GLOBAL__N__5bb34816_36_flash_fwd_hdim96_bf16_causal_sm80_cu_e763cb1e_26766ignoreE,@object
	.size		_ZN72_INTERNAL_5bb34816_36_flash_fwd_hdim96_bf16_causal_sm80_cu_e763cb1e_26764cuda3std3__474_GLOBAL__N__5bb34816_36_flash_fwd_hdim96_bf16_causal_sm80_cu_e763cb1e_26766ignoreE,(_ZN72_INTERNAL_5bb34816_36_flash_fwd_hdim96_bf16_causal_sm80_cu_e763cb1e_26764cute7productE - _ZN72_INTERNAL_5bb34816_36_flash_fwd_hdim96_bf16_causal_sm80_cu_e763cb1e_26764cuda3std3__474_GLOBAL__N__5bb34816_36_flash_fwd_hdim96_bf16_causal_sm80_cu_e763cb1e_26766ignoreE)
_ZN72_INTERNAL_5bb34816_36_flash_fwd_hdim96_bf16_causal_sm80_cu_e763cb1e_26764cuda3std3__474_GLOBAL__N__5bb34816_36_flash_fwd_hdim96_bf16_causal_sm80_cu_e763cb1e_26766ignoreE:
	.zero		1
	.type		_ZN72_INTERNAL_5bb34816_36_flash_fwd_hdim96_bf16_causal_sm80_cu_e763cb1e_26764cute7productE,@object
	.size		_ZN72_INTERNAL_5bb34816_36_flash_fwd_hdim96_bf16_causal_sm80_cu_e763cb1e_26764cute7productE,(_ZN72_INTERNAL_5bb34816_36_flash_fwd_hdim96_bf16_causal_sm80_cu_e763cb1e_26764cuda3std3__45__cpo3endE - _ZN72_INTERNAL_5bb34816_36_flash_fwd_hdim96_bf16_causal_sm80_cu_e763cb1e_26764cute7productE)
_ZN72_INTERNAL_5bb34816_36_flash_fwd_hdim96_bf16_causal_sm80_cu_e763cb1e_26764cute7productE:
	.zero		1
	.type		_ZN72_INTERNAL_5bb34816_36_flash_fwd_hdim96_bf16_causal_sm80_cu_e763cb1e_26764cuda3std3__45__cpo3endE,@object
	.size		_ZN72_INTERNAL_5bb34816_36_flash_fwd_hdim96_bf16_causal_sm80_cu_e763cb1e_26764cuda3std3__45__cpo3endE,(_ZN72_INTERNAL_5bb34816_36_flash_fwd_hdim96_bf16_causal_sm80_cu_e763cb1e_26764cuda3std3__419piecewise_constructE - _ZN72_INTERNAL_5bb34816_36_flash_fwd_hdim96_bf16_causal_sm80_cu_e763cb1e_26764cuda3std3__45__cpo3endE)
_ZN72_INTERNAL_5bb34816_36_flash_fwd_hdim96_bf16_causal_sm80_cu_e763cb1e_26764cuda3std3__45__cpo3endE:
	.zero		1
	.type		_ZN72_INTERNAL_5bb34816_36_flash_fwd_hdim96_bf16_causal_sm80_cu_e763cb1e_26764cuda3std3__419piecewise_constructE,@object
	.size		_ZN72_INTERNAL_5bb34816_36_flash_fwd_hdim96_bf16_causal_sm80_cu_e763cb1e_26764cuda3std3__419piecewise_constructE,(_ZN72_INTERNAL_5bb34816_36_flash_fwd_hdim96_bf16_causal_sm80_cu_e763cb1e_26764cuda3std3__45__cpo4cendE - _ZN72_INTERNAL_5bb34816_36_flash_fwd_hdim96_bf16_causal_sm80_cu_e763cb1e_26764cuda3std3__419piecewise_constructE)
_ZN72_INTERNAL_5bb34816_36_flash_fwd_hdim96_bf16_causal_sm80_cu_e763cb1e_26764cuda3std3__419piecewise_constructE:
	.zero		1
	.type		_ZN72_INTERNAL_5bb34816_36_flash_fwd_hdim96_bf16_causal_sm80_cu_e763cb1e_26764cuda3std3__45__cpo4cendE,@object
	.size		_ZN72_INTERNAL_5bb34816_36_flash_fwd_hdim96_bf16_causal_sm80_cu_e763cb1e_26764cuda3std3__45__cpo4cendE,(_ZN72_INTERNAL_5bb34816_36_flash_fwd_hdim96_bf16_causal_sm80_cu_e763cb1e_26764cuda3std6ranges3__45__cpo4swapE - _ZN72_INTERNAL_5bb34816_36_flash_fwd_hdim96_bf16_causal_sm80_cu_e763cb1e_26764cuda3std3__45__cpo4cendE)
_ZN72_INTERNAL_5bb34816_36_flash_fwd_hdim96_bf16_causal_sm80_cu_e763cb1e_26764cuda3std3__45__cpo4cendE:
	.zero		1
	.type		_ZN72_INTERNAL_5bb34816_36_flash_fwd_hdim96_bf16_causal_sm80_cu_e763cb1e_26764cuda3std6ranges3__45__cpo4swapE,@object
	.size		_ZN72_INTERNAL_5bb34816_36_flash_fwd_hdim96_bf16_causal_sm80_cu_e763cb1e_26764cuda3std6ranges3__45__cpo4swapE,(.L_7 - _ZN72_INTERNAL_5bb34816_36_flash_fwd_hdim96_bf16_causal_sm80_cu_e763cb1e_26764cuda3std6ranges3__45__cpo4swapE)
_ZN72_INTERNAL_5bb34816_36_flash_fwd_hdim96_bf16_causal_sm80_cu_e763cb1e_26764cuda3std6ranges3__45__cpo4swapE:
	.zero		1
.L_7:


//--------------------- .nv.shared._ZN5flash16flash_fwd_kernelI23Flash_fwd_kernel_traitsILi96ELi128ELi64ELi4ELb0ELb0EN7cutlass10bfloat16_tE19Flash_kernel_traitsILi96ELi128ELi64ELi4ES3_EELb0ELb1ELb0ELb0ELb0ELb1ELb0ELb0EEEvNS_16Flash_fwd_paramsE --------------------------
	.section	.nv.shared._ZN5flash16flash_fwd_kernelI23Flash_fwd_kernel_traitsILi96ELi128ELi64ELi4ELb0ELb0EN7cutlass10bfloat16_tE19Flash_kernel_traitsILi96ELi128ELi64ELi4ES3_EELb0ELb1ELb0ELb0ELb0ELb1ELb0ELb0EEEvNS_16Flash_fwd_paramsE,"aw",@nobits
	.sectionflags	@""
	.align	16
	.zero		1024


//--------------------- .nv.shared._ZN5flash16flash_fwd_kernelI23Flash_fwd_kernel_traitsILi96ELi128ELi64ELi4ELb0ELb0EN7cutlass10bfloat16_tE19Flash_kernel_traitsILi96ELi128ELi64ELi4ES3_EELb0ELb1ELb0ELb0ELb0ELb0ELb0ELb0EEEvNS_16Flash_fwd_paramsE --------------------------
	.section	.nv.shared._ZN5flash16flash_fwd_kernelI23Flash_fwd_kernel_traitsILi96ELi128ELi64ELi4ELb0ELb0EN7cutlass10bfloat16_tE19Flash_kernel_traitsILi96ELi128ELi64ELi4ES3_EELb0ELb1ELb0ELb0ELb0ELb0ELb0ELb0EEEvNS_16Flash_fwd_paramsE,"aw",@nobits
	.sectionflags	@""
	.align	16
	.zero		1024


//--------------------- .nv.shared._ZN5flash16flash_fwd_kernelI23Flash_fwd_kernel_traitsILi96ELi128ELi64ELi4ELb0ELb0EN7cutlass10bfloat16_tE19Flash_kernel_traitsILi96ELi128ELi64ELi4ES3_EELb0ELb1ELb0ELb1ELb0ELb0ELb0ELb0EEEvNS_16Flash_fwd_paramsE --------------------------
	.section	.nv.shared._ZN5flash16flash_fwd_kernelI23Flash_fwd_kernel_traitsILi96ELi128ELi64ELi4ELb0ELb0EN7cutlass10bfloat16_tE19Flash_kernel_traitsILi96ELi128ELi64ELi4ES3_EELb0ELb1ELb0ELb1ELb0ELb0ELb0ELb0EEEvNS_16Flash_fwd_paramsE,"aw",@nobits
	.sectionflags	@""
	.align	16
	.zero		1024


//--------------------- .nv.shared._ZN5flash16flash_fwd_kernelI23Flash_fwd_kernel_traitsILi96ELi64ELi64ELi4ELb0ELb0EN7cutlass10bfloat16_tE19Flash_kernel_traitsILi96ELi64ELi64ELi4ES3_EELb0ELb1ELb0ELb0ELb1ELb1ELb0ELb0EEEvNS_16Flash_fwd_paramsE --------------------------
	.section	.nv.shared._ZN5flash16flash_fwd_kernelI23Flash_fwd_kernel_traitsILi96ELi64ELi64ELi4ELb0ELb0EN7cutlass10bfloat16_tE19Flash_kernel_traitsILi96ELi64ELi64ELi4ES3_EELb0ELb1ELb0ELb0ELb1ELb1ELb0ELb0EEEvNS_16Flash_fwd_paramsE,"aw",@nobits
	.sectionflags	@""
	.align	16
	.zero		1024


//--------------------- .nv.shared._ZN5flash16flash_fwd_kernelI23Flash_fwd_kernel_traitsILi96ELi64ELi64ELi4ELb0ELb0EN7cutlass10bfloat16_tE19Flash_kernel_traitsILi96ELi64ELi64ELi4ES3_EELb0ELb1ELb0ELb0ELb0ELb1ELb0ELb0EEEvNS_16Flash_fwd_paramsE --------------------------
	.section	.nv.shared._ZN5flash16flash_fwd_kernelI23Flash_fwd_kernel_traitsILi96ELi64ELi64ELi4ELb0ELb0EN7cutlass10bfloat16_tE19Flash_kernel_traitsILi96ELi64ELi64ELi4ES3_EELb0ELb1ELb0ELb0ELb0ELb1ELb0ELb0EEEvNS_16Flash_fwd_paramsE,"aw",@nobits
	.sectionflags	@""
	.align	16
	.zero		1024


//--------------------- .nv.shared._ZN5flash16flash_fwd_kernelI23Flash_fwd_kernel_traitsILi96ELi64ELi64ELi4ELb0ELb0EN7cutlass10bfloat16_tE19Flash_kernel_traitsILi96ELi64ELi64ELi4ES3_EELb0ELb1ELb0ELb0ELb0ELb0ELb0ELb0EEEvNS_16Flash_fwd_paramsE --------------------------
	.section	.nv.shared._ZN5flash16flash_fwd_kernelI23Flash_fwd_kernel_traitsILi96ELi64ELi64ELi4ELb0ELb0EN7cutlass10bfloat16_tE19Flash_kernel_traitsILi96ELi64ELi64ELi4ES3_EELb0ELb1ELb0ELb0ELb0ELb0ELb0ELb0EEEvNS_16Flash_fwd_paramsE,"aw",@nobits
	.sectionflags	@""
	.align	16
	.zero		1024


//--------------------- .nv.shared._ZN5flash16flash_fwd_kernelI23Flash_fwd_kernel_traitsILi96ELi64ELi64ELi4ELb0ELb0EN7cutlass10bfloat16_tE19Flash_kernel_traitsILi96ELi64ELi64ELi4ES3_EELb0ELb1ELb0ELb1ELb0ELb0ELb0ELb0EEEvNS_16Flash_fwd_paramsE --------------------------
	.section	.nv.shared._ZN5flash16flash_fwd_kernelI23Flash_fwd_kernel_traitsILi96ELi64ELi64ELi4ELb0ELb0EN7cutlass10bfloat16_tE19Flash_kernel_traitsILi96ELi64ELi64ELi4ES3_EELb0ELb1ELb0ELb1ELb0ELb0ELb0ELb0EEEvNS_16Flash_fwd_paramsE,"aw",@nobits
	.sectionflags	@""
	.align	16
	.zero		1024


//--------------------- .nv.shared._ZN5flash16flash_fwd_kernelI23Flash_fwd_kernel_traitsILi96ELi128ELi64ELi4ELb0ELb0EN7cutlass10bfloat16_tE19Flash_kernel_traitsILi96ELi128ELi64ELi4ES3_EELb1ELb1ELb0ELb0ELb0ELb0ELb0ELb0EEEvNS_16Flash_fwd_paramsE --------------------------
	.section	.nv.shared._ZN5flash16flash_fwd_kernelI23Flash_fwd_kernel_traitsILi96ELi128ELi64ELi4ELb0ELb0EN7cutlass10bfloat16_tE19Flash_kernel_traitsILi96ELi128ELi64ELi4ES3_EELb1ELb1ELb0ELb0ELb0ELb0ELb0ELb0EEEvNS_16Flash_fwd_paramsE,"aw",@nobits
	.sectionflags	@""
	.align	16
	.zero		1024


//--------------------- .nv.shared._ZN5flash16flash_fwd_kernelI23Flash_fwd_kernel_traitsILi96ELi128ELi64ELi4ELb0ELb0EN7cutlass10bfloat16_tE19Flash_kernel_traitsILi96ELi128ELi64ELi4ES3_EELb1ELb1ELb0ELb0ELb1ELb1ELb0ELb0EEEvNS_16Flash_fwd_paramsE --------------------------
	.section	.nv.shared._ZN5flash16flash_fwd_kernelI23Flash_fwd_kernel_traitsILi96ELi128ELi64ELi4ELb0ELb0EN7cutlass10bfloat16_tE19Flash_kernel_traitsILi96ELi128ELi64ELi4ES3_EELb1ELb1ELb0ELb0ELb1ELb1ELb0ELb0EEEvNS_16Flash_fwd_paramsE,"aw",@nobits
	.sectionflags	@""
	.align	16
	.zero		1024


//--------------------- .nv.shared._ZN5flash16flash_fwd_kernelI23Flash_fwd_kernel_traitsILi96ELi128ELi64ELi4ELb0ELb0EN7cutlass10bfloat16_tE19Flash_kernel_traitsILi96ELi128ELi64ELi4ES3_EELb0ELb1ELb0ELb0ELb1ELb1ELb1ELb0EEEvNS_16Flash_fwd_paramsE --------------------------
	.section	.nv.shared._ZN5flash16flash_fwd_kernelI23Flash_fwd_kernel_traitsILi96ELi128ELi64ELi4ELb0ELb0EN7cutlass10bfloat16_tE19Flash_kernel_traitsILi96ELi128ELi64ELi4ES3_EELb0ELb1ELb0ELb0ELb1ELb1ELb1ELb0EEEvNS_16Flash_fwd_paramsE,"aw",@nobits
	.sectionflags	@""
	.align	16
	.zero		1024


//--------------------- .nv.shared._ZN5flash16flash_fwd_kernelI23Flash_fwd_kernel_traitsILi96ELi128ELi64ELi4ELb0ELb0EN7cutlass10bfloat16_tE19Flash_kernel_traitsILi96ELi128ELi64ELi4ES3_EELb1ELb1ELb0ELb0ELb0ELb1ELb0ELb0EEEvNS_16Flash_fwd_paramsE --------------------------
	.section	.nv.shared._ZN5flash16flash_fwd_kernelI23Flash_fwd_kernel_traitsILi96ELi128ELi64ELi4ELb0ELb0EN7cutlass10bfloat16_tE19Flash_kernel_traitsILi96ELi128ELi64ELi4ES3_EELb1ELb1ELb0ELb0ELb0ELb1ELb0ELb0EEEvNS_16Flash_fwd_paramsE,"aw",@nobits
	.sectionflags	@""
	.align	16
	.zero		1024


//--------------------- .nv.shared._ZN5flash16flash_fwd_kernelI23Flash_fwd_kernel_traitsILi96ELi128ELi64ELi4ELb0ELb0EN7cutlass10bfloat16_tE19Flash_kernel_traitsILi96ELi128ELi64ELi4ES3_EELb0ELb1ELb0ELb0ELb0ELb1ELb1ELb0EEEvNS_16Flash_fwd_paramsE --------------------------
	.section	.nv.shared._ZN5flash16flash_fwd_kernelI23Flash_fwd_kernel_traitsILi96ELi128ELi64ELi4ELb0ELb0EN7cutlass10bfloat16_tE19Flash_kernel_traitsILi96ELi128ELi64ELi4ES3_EELb0ELb1ELb0ELb0ELb0ELb1ELb1ELb0EEEvNS_16Flash_fwd_paramsE,"aw",@nobits
	.sectionflags	@""
	.align	16
	.zero		1024


//--------------------- .nv.shared._ZN5flash16flash_fwd_kernelI23Flash_fwd_kernel_traitsILi96ELi128ELi64ELi4ELb0ELb0EN7cutlass10bfloat16_tE19Flash_kernel_traitsILi96ELi128ELi64ELi4ES3_EELb1ELb1ELb0ELb1ELb0ELb0ELb0ELb0EEEvNS_16Flash_fwd_paramsE --------------------------
	.section	.nv.shared._ZN5flash16flash_fwd_kernelI23Flash_fwd_kernel_traitsILi96ELi128ELi64ELi4ELb0ELb0EN7cutlass10bfloat16_tE19Flash_kernel_traitsILi96ELi128ELi64ELi4ES3_EELb1ELb1ELb0ELb1ELb0ELb0ELb0ELb0EEEvNS_16Flash_fwd_paramsE,"aw",@nobits
	.sectionflags	@""
	.align	16
	.zero		1024


//--------------------- .nv.shared._ZN5flash16flash_fwd_kernelI23Flash_fwd_kernel_traitsILi96ELi128ELi64ELi4ELb0ELb0EN7cutlass10bfloat16_tE19Flash_kernel_traitsILi96ELi128ELi64ELi4ES3_EELb1ELb1ELb0ELb0ELb0ELb0ELb0ELb1EEEvNS_16Flash_fwd_paramsE --------------------------
	.section	.nv.shared._ZN5flash16flash_fwd_kernelI23Flash_fwd_kernel_traitsILi96ELi128ELi64ELi4ELb0ELb0EN7cutlass10bfloat16_tE19Flash_kernel_traitsILi96ELi128ELi64ELi4ES3_EELb1ELb1ELb0ELb0ELb0ELb0ELb0ELb1EEEvNS_16Flash_fwd_paramsE,"aw",@nobits
	.sectionflags	@""
	.align	16
	.zero		1024


//--------------------- .nv.shared._ZN5flash16flash_fwd_kernelI23Flash_fwd_kernel_traitsILi96ELi128ELi64ELi4ELb0ELb0EN7cutlass10bfloat16_tE19Flash_kernel_traitsILi96ELi128ELi64ELi4ES3_EELb0ELb1ELb0ELb0ELb0ELb0ELb1ELb0EEEvNS_16Flash_fwd_paramsE --------------------------
	.section	.nv.shared._ZN5flash16flash_fwd_kernelI23Flash_fwd_kernel_traitsILi96ELi128ELi64ELi4ELb0ELb0EN7cutlass10bfloat16_tE19Flash_kernel_traitsILi96ELi128ELi64ELi4ES3_EELb0ELb1ELb0ELb0ELb0ELb0ELb1ELb0EEEvNS_16Flash_fwd_paramsE,"aw",@nobits
	.sectionflags	@""
	.align	16
	.zero		1024


//--------------------- .nv.shared._ZN5flash16flash_fwd_kernelI23Flash_fwd_kernel_traitsILi96ELi128ELi64ELi4ELb0ELb0EN7cutlass10bfloat16_tE19Flash_kernel_traitsILi96ELi128ELi64ELi4ES3_EELb1ELb1ELb0ELb1ELb0ELb0ELb0ELb1EEEvNS_16Flash_fwd_paramsE --------------------------
	.section	.nv.shared._ZN5flash16flash_fwd_kernelI23Flash_fwd_kernel_traitsILi96ELi128ELi64ELi4ELb0ELb0EN7cutlass10bfloat16_tE19Flash_kernel_traitsILi96ELi128ELi64ELi4ES3_EELb1ELb1ELb0ELb1ELb0ELb0ELb0ELb1EEEvNS_16Flash_fwd_paramsE,"aw",@nobits
	.sectionflags	@""
	.align	16
	.zero		1024


//--------------------- .nv.shared._ZN5flash16flash_fwd_kernelI23Flash_fwd_kernel_traitsILi96ELi128ELi64ELi4ELb0ELb0EN7cutlass10bfloat16_tE19Flash_kernel_traitsILi96ELi128ELi64ELi4ES3_EELb0ELb1ELb0ELb1ELb0ELb0ELb1ELb0EEEvNS_16Flash_fwd_paramsE --------------------------
	.section	.nv.shared._ZN5flash16flash_fwd_kernelI23Flash_fwd_kernel_traitsILi96ELi128ELi64ELi4ELb0ELb0EN7cutlass10bfloat16_tE19Flash_kernel_traitsILi96ELi128ELi64ELi4ES3_EELb0ELb1ELb0ELb1ELb0ELb0ELb1ELb0EEEvNS_16Flash_fwd_paramsE,"aw",@nobits
	.sectionflags	@""
	.align	16
	.zero		1024


//--------------------- .nv.shared._ZN5flash16flash_fwd_kernelI23Flash_fwd_kernel_traitsILi96ELi64ELi64ELi4ELb0ELb0EN7cutlass10bfloat16_tE19Flash_kernel_traitsILi96ELi64ELi64ELi4ES3_EELb1ELb1ELb0ELb0ELb0ELb0ELb0ELb0EEEvNS_16Flash_fwd_paramsE --------------------------
	.section	.nv.shared._ZN5flash16flash_fwd_kernelI23Flash_fwd_kernel_traitsILi96ELi64ELi64ELi4ELb0ELb0EN7cutlass10bfloat16_tE19Flash_kernel_traitsILi96ELi64ELi64ELi4ES3_EELb1ELb1ELb0ELb0ELb0ELb0ELb0ELb0EEEvNS_16Flash_fwd_paramsE,"aw",@nobits
	.sectionflags	@""
	.align	16
	.zero		1024


//--------------------- .nv.shared._ZN5flash16flash_fwd_kernelI23Flash_fwd_kernel_traitsILi96ELi64ELi64ELi4ELb0ELb0EN7cutlass10bfloat16_tE19Flash_kernel_traitsILi96ELi64ELi64ELi4ES3_EELb1ELb1ELb0ELb0ELb1ELb1ELb0ELb0EEEvNS_16Flash_fwd_paramsE --------------------------
	.section	.nv.shared._ZN5flash16flash_fwd_kernelI23Flash_fwd_kernel_traitsILi96ELi64ELi64ELi4ELb0ELb0EN7cutlass10bfloat16_tE19Flash_kernel_traitsILi96ELi64ELi64ELi4ES3_EELb1ELb1ELb0ELb0ELb1ELb1ELb0ELb0EEEvNS_16Flash_fwd_paramsE,"aw",@nobits
	.sectionflags	@""
	.align	16
	.zero		1024


//--------------------- .nv.shared._ZN5flash16flash_fwd_kernelI23Flash_fwd_kernel_traitsILi96ELi64ELi64ELi4ELb0ELb0EN7cutlass10bfloat16_tE19Flash_kernel_traitsILi96ELi64ELi64ELi4ES3_EELb0ELb1ELb0ELb0ELb1ELb1ELb1ELb0EEEvNS_16Flash_fwd_paramsE --------------------------
	.section	.nv.shared._ZN5flash16flash_fwd_kernelI23Flash_fwd_kernel_traitsILi96ELi64ELi64ELi4ELb0ELb0EN7cutlass10bfloat16_tE19Flash_kernel_traitsILi96ELi64ELi64ELi4ES3_EELb0ELb1ELb0ELb0ELb1ELb1ELb1ELb0EEEvNS_16Flash_fwd_paramsE,"aw",@nobits
	.sectionflags	@""
	.align	16
	.zero		1024


//--------------------- .nv.shared._ZN5flash16flash_fwd_kernelI23Flash_fwd_kernel_traitsILi96ELi64ELi64ELi4ELb0ELb0EN7cutlass10bfloat16_tE19Flash_kernel_traitsILi96ELi64ELi64ELi4ES3_EELb1ELb1ELb0ELb0ELb0ELb1ELb0ELb0EEEvNS_16Flash_fwd_paramsE --------------------------
	.section	.nv.shared._ZN5flash16flash_fwd_kernelI23Flash_fwd_kernel_traitsILi96ELi64ELi64ELi4ELb0ELb0EN7cutlass10bfloat16_tE19Flash_kernel_traitsILi96ELi64ELi64ELi4ES3_EELb1ELb1ELb0ELb0ELb0ELb1ELb0ELb0EEEvNS_16Flash_fwd_paramsE,"aw",@nobits
	.sectionflags	@""
	.align	16
	.zero		1024


//--------------------- .nv.shared._ZN5flash16flash_fwd_kernelI23Flash_fwd_kernel_traitsILi96ELi64ELi64ELi4ELb0ELb0EN7cutlass10bfloat16_tE19Flash_kernel_traitsILi96ELi64ELi64ELi4ES3_EELb0ELb1ELb0ELb0ELb0ELb1ELb1ELb0EEEvNS_16Flash_fwd_paramsE --------------------------
	.section	.nv.shared._ZN5flash16flash_fwd_kernelI23Flash_fwd_kernel_traitsILi96ELi64ELi64ELi4ELb0ELb0EN7cutlass10bfloat16_tE19Flash_kernel_traitsILi96ELi64ELi64ELi4ES3_EELb0ELb1ELb0ELb0ELb0ELb1ELb1ELb0EEEvNS_16Flash_fwd_paramsE,"aw",@nobits
	.sectionflags	@""
	.align	16
	.zero		1024


//--------------------- .nv.shared._ZN5flash16flash_fwd_kernelI23Flash_fwd_kernel_traitsILi96ELi64ELi64ELi4ELb0ELb0EN7cutlass10bfloat16_tE19Flash_kernel_traitsILi96ELi64ELi64ELi4ES3_EELb1ELb1ELb0ELb1ELb0ELb0ELb0ELb0EEEvNS_16Flash_fwd_paramsE --------------------------
	.section	.nv.shared._ZN5flash16flash_fwd_kernelI23Flash_fwd_kernel_traitsILi96ELi64ELi64ELi4ELb0ELb0EN7cutlass10bfloat16_tE19Flash_kernel_traitsILi96ELi64ELi64ELi4ES3_EELb1ELb1ELb0ELb1ELb0ELb0ELb0ELb0EEEvNS_16Flash_fwd_paramsE,"aw",@nobits
	.sectionflags	@""
	.align	16
	.zero		1024


//--------------------- .nv.shared._ZN5flash16flash_fwd_kernelI23Flash_fwd_kernel_traitsILi96ELi64ELi64ELi4ELb0ELb0EN7cutlass10bfloat16_tE19Flash_kernel_traitsILi96ELi64ELi64ELi4ES3_EELb1ELb1ELb0ELb0ELb0ELb0ELb0ELb1EEEvNS_16Flash_fwd_paramsE --------------------------
	.section	.nv.shared._ZN5flash16flash_fwd_kernelI23Flash_fwd_kernel_traitsILi96ELi64ELi64ELi4ELb0ELb0EN7cutlass10bfloat16_tE19Flash_kernel_traitsILi96ELi64ELi64ELi4ES3_EELb1ELb1ELb0ELb0ELb0ELb0ELb0ELb1EEEvNS_16Flash_fwd_paramsE,"aw",@nobits
	.sectionflags	@""
	.align	16
	.zero		1024


//--------------------- .nv.shared._ZN5flash16flash_fwd_kernelI23Flash_fwd_kernel_traitsILi96ELi64ELi64ELi4ELb0ELb0EN7cutlass10bfloat16_tE19Flash_kernel_traitsILi96ELi64ELi64ELi4ES3_EELb0ELb1ELb0ELb0ELb0ELb0ELb1ELb0EEEvNS_16Flash_fwd_paramsE --------------------------
	.section	.nv.shared._ZN5flash16flash_fwd_kernelI23Flash_fwd_kernel_traitsILi96ELi64ELi64ELi4ELb0ELb0EN7cutlass10bfloat16_tE19Flash_kernel_traitsILi96ELi64ELi64ELi4ES3_EELb0ELb1ELb0ELb0ELb0ELb0ELb1ELb0EEEvNS_16Flash_fwd_paramsE,"aw",@nobits
	.sectionflags	@""
	.align	16
	.zero		1024


//--------------------- .nv.shared._ZN5flash16flash_fwd_kernelI23Flash_fwd_kernel_traitsILi96ELi64ELi64ELi4ELb0ELb0EN7cutlass10bfloat16_tE19Flash_kernel_traitsILi96ELi64ELi64ELi4ES3_EELb1ELb1ELb0ELb1ELb0ELb0ELb0ELb1EEEvNS_16Flash_fwd_paramsE --------------------------
	.section	.nv.shared._ZN5flash16flash_fwd_kernelI23Flash_fwd_kernel_traitsILi96ELi64ELi64ELi4ELb0ELb0EN7cutlass10bfloat16_tE19Flash_kernel_traitsILi96ELi64ELi64ELi4ES3_EELb1ELb1ELb0ELb1ELb0ELb0ELb0ELb1EEEvNS_16Flash_fwd_paramsE,"aw",@nobits
	.sectionflags	@""
	.align	16
	.zero		1024


//--------------------- .nv.shared._ZN5flash16flash_fwd_kernelI23Flash_fwd_kernel_traitsILi96ELi64ELi64ELi4ELb0ELb0EN7cutlass10bfloat16_tE19Flash_kernel_traitsILi96ELi64ELi64ELi4ES3_EELb0ELb1ELb0ELb1ELb0ELb0ELb1ELb0EEEvNS_16Flash_fwd_paramsE --------------------------
	.section	.nv.shared._ZN5flash16flash_fwd_kernelI23Flash_fwd_kernel_traitsILi96ELi64ELi64ELi4ELb0ELb0EN7cutlass10bfloat16_tE19Flash_kernel_traitsILi96ELi64ELi64ELi4ES3_EELb0ELb1ELb0ELb1ELb0ELb0ELb1ELb0EEEvNS_16Flash_fwd_paramsE,"aw",@nobits
	.sectionflags	@""
	.align	16
	.zero		1024


//--------------------- .nv.constant0._ZN5flash16flash_fwd_kernelI23Flash_fwd_kernel_traitsILi96ELi128ELi64ELi4ELb0ELb0EN7cutlass10bfloat16_tE19Flash_kernel_traitsILi96ELi128ELi64ELi4ES3_EELb0ELb1ELb0ELb0ELb1ELb1ELb0ELb0EEEvNS_16Flash_fwd_paramsE --------------------------
	.section	.nv.constant0._ZN5flash16flash_fwd_kernelI23Flash_fwd_kernel_traitsILi96ELi128ELi64ELi4ELb0ELb0EN7cutlass10bfloat16_tE19Flash_kernel_traitsILi96ELi128ELi64ELi4ES3_EELb0ELb1ELb0ELb0ELb1ELb1ELb0ELb0EEEvNS_16Flash_fwd_paramsE,"a",@progbits
	.sectionflags	@""
	.align	4
.nv.constant0._ZN5flash16flash_fwd_kernelI23Flash_fwd_kernel_traitsILi96ELi128ELi64ELi4ELb0ELb0EN7cutlass10bfloat16_tE19Flash_kernel_traitsILi96ELi128ELi64ELi4ES3_EELb0ELb1ELb0ELb0ELb1ELb1ELb0ELb0EEEvNS_16Flash_fwd_paramsE:
	.zero		992


//--------------------- .nv.constant0._ZN5flash16flash_fwd_kernelI23Flash_fwd_kernel_traitsILi96ELi128ELi64ELi4ELb0ELb0EN7cutlass10bfloat16_tE19Flash_kernel_traitsILi96ELi128ELi64ELi4ES3_EELb0ELb1ELb0ELb0ELb0ELb1ELb0ELb0EEEvNS_16Flash_fwd_paramsE --------------------------
	.section	.nv.constant0._ZN5flash16flash_fwd_kernelI23Flash_fwd_kernel_traitsILi96ELi128ELi64ELi4ELb0ELb0EN7cutlass10bfloat16_tE19Flash_kernel_traitsILi96ELi128ELi64ELi4ES3_EELb0ELb1ELb0ELb0ELb0ELb1ELb0ELb0EEEvNS_16Flash_fwd_paramsE,"a",@progbits
	.sectionflags	@""
	.align	4
.nv.constant0._ZN5flash16flash_fwd_kernelI23Flash_fwd_kernel_traitsILi96ELi128ELi64ELi4ELb0ELb0EN7cutlass10bfloat16_tE19Flash_kernel_traitsILi96ELi128ELi64ELi4ES3_EELb0ELb1ELb0ELb0ELb0ELb1ELb0ELb0EEEvNS_16Flash_fwd_paramsE:
	.zero		992


//--------------------- .nv.constant0._ZN5flash16flash_fwd_kernelI23Flash_fwd_kernel_traitsILi96ELi128ELi64ELi4ELb0ELb0EN7cutlass10bfloat16_tE19Flash_kernel_traitsILi96ELi128ELi64ELi4ES3_EELb0ELb1ELb0ELb0ELb0ELb0ELb0ELb0EEEvNS_16Flash_fwd_paramsE --------------------------
	.section	.nv.constant0._ZN5flash16flash_fwd_kernelI23Flash_fwd_kernel_traitsILi96ELi128ELi64ELi4ELb0ELb0EN7cutlass10bfloat16_tE19Flash_kernel_traitsILi96ELi128ELi64ELi4ES3_EELb0ELb1ELb0ELb0ELb0ELb0ELb0ELb0EEEvNS_16Flash_fwd_paramsE,"a",@progbits
	.sectionflags	@""
	.align	4
.nv.constant0._ZN5flash16flash_fwd_kernelI23Flash_fwd_kernel_traitsILi96ELi128ELi64ELi4ELb0ELb0EN7cutlass10bfloat16_tE19Flash_kernel_traitsILi96ELi128ELi64ELi4ES3_EELb0ELb1ELb0ELb0ELb0ELb0ELb0ELb0EEEvNS_16Flash_fwd_paramsE:
	.zero		992


//--------------------- .nv.constant0._ZN5flash16flash_fwd_kernelI23Flash_fwd_kernel_traitsILi96ELi128ELi64ELi4ELb0ELb0EN7cutlass10bfloat16_tE19Flash_kernel_traitsILi96ELi128ELi64ELi4ES3_EELb0ELb1ELb0ELb1ELb0ELb0ELb0ELb0EEEvNS_16Flash_fwd_paramsE --------------------------
	.section	.nv.constant0._ZN5flash16flash_fwd_kernelI23Flash_fwd_kernel_traitsILi96ELi128ELi64ELi4ELb0ELb0EN7cutlass10bfloat16_tE19Flash_kernel_traitsILi96ELi128ELi64ELi4ES3_EELb0ELb1ELb0ELb1ELb0ELb0ELb0ELb0EEEvNS_16Flash_fwd_paramsE,"a",@progbits
	.sectionflags	@""
	.align	4
.nv.constant0._ZN5flash16flash_fwd_kernelI23Flash_fwd_kernel_traitsILi96ELi128ELi64ELi4ELb0ELb0EN7cutlass10bfloat16_tE19Flash_kernel_traitsILi96ELi128ELi64ELi4ES3_EELb0ELb1ELb0ELb1ELb0ELb0ELb0ELb0EEEvNS_16Flash_fwd_paramsE:
	.zero		992


//--------------------- .nv.constant0._ZN5flash16flash_fwd_kernelI23Flash_fwd_kernel_traitsILi96ELi64ELi64ELi4ELb0ELb0EN7cutlass10bfloat16_tE19Flash_kernel_traitsILi96ELi64ELi64ELi4ES3_EELb0ELb1ELb0ELb0ELb1ELb1ELb0ELb0EEEvNS_16Flash_fwd_paramsE --------------------------
	.section	.nv.constant0._ZN5flash16flash_fwd_kernelI23Flash_fwd_kernel_traitsILi96ELi64ELi64ELi4ELb0ELb0EN7cutlass10bfloat16_tE19Flash_kernel_traitsILi96ELi64ELi64ELi4ES3_EELb0ELb1ELb0ELb0ELb1ELb1ELb0ELb0EEEvNS_16Flash_fwd_paramsE,"a",@progbits
	.sectionflags	@""
	.align	4
.nv.constant0._ZN5flash16flash_fwd_kernelI23Flash_fwd_kernel_traitsILi96ELi64ELi64ELi4ELb0ELb0EN7cutlass10bfloat16_tE19Flash_kernel_traitsILi96ELi64ELi64ELi4ES3_EELb0ELb1ELb0ELb0ELb1ELb1ELb0ELb0EEEvNS_16Flash_fwd_paramsE:
	.zero		992


//--------------------- .nv.constant0._ZN5flash16flash_fwd_kernelI23Flash_fwd_kernel_traitsILi96ELi64ELi64ELi4ELb0ELb0EN7cutlass10bfloat16_tE19Flash_kernel_traitsILi96ELi64ELi64ELi4ES3_EELb0ELb1ELb0ELb0ELb0ELb1ELb0ELb0EEEvNS_16Flash_fwd_paramsE --------------------------
	.section	.nv.constant0._ZN5flash16flash_fwd_kernelI23Flash_fwd_kernel_traitsILi96ELi64ELi64ELi4ELb0ELb0EN7cutlass10bfloat16_tE19Flash_kernel_traitsILi96ELi64ELi64ELi4ES3_EELb0ELb1ELb0ELb0ELb0ELb1ELb0ELb0EEEvNS_16Flash_fwd_paramsE,"a",@progbits
	.sectionflags	@""
	.align	4
.nv.constant0._ZN5flash16flash_fwd_kernelI23Flash_fwd_kernel_traitsILi96ELi64ELi64ELi4ELb0ELb0EN7cutlass10bfloat16_tE19Flash_kernel_traitsILi96ELi64ELi64ELi4ES3_EELb0ELb1ELb0ELb0ELb0ELb1ELb0ELb0EEEvNS_16Flash_fwd_paramsE:
	.zero		992


//--------------------- .nv.constant0._ZN5flash16flash_fwd_kernelI23Flash_fwd_kernel_traitsILi96ELi64ELi64ELi4ELb0ELb0EN7cutlass10bfloat16_tE19Flash_kernel_traitsILi96ELi64ELi64ELi4ES3_EELb0ELb1ELb0ELb0ELb0ELb0ELb0ELb0EEEvNS_16Flash_fwd_paramsE --------------------------
	.section	.nv.constant0._ZN5flash16flash_fwd_kernelI23Flash_fwd_kernel_traitsILi96ELi64ELi64ELi4ELb0ELb0EN7cutlass10bfloat16_tE19Flash_kernel_traitsILi96ELi64ELi64ELi4ES3_EELb0ELb1ELb0ELb0ELb0ELb0ELb0ELb0EEEvNS_16Flash_fwd_paramsE,"a",@progbits
	.sectionflags	@""
	.align	4
.nv.constant0._ZN5flash16flash_fwd_kernelI23Flash_fwd_kernel_traitsILi96ELi64ELi64ELi4ELb0ELb0EN7cutlass10bfloat16_tE19Flash_kernel_traitsILi96ELi64ELi64ELi4ES3_EELb0ELb1ELb0ELb0ELb0ELb0ELb0ELb0EEEvNS_16Flash_fwd_paramsE:
	.zero		992


//--------------------- .nv.constant0._ZN5flash16flash_fwd_kernelI23Flash_fwd_kernel_traitsILi96ELi64ELi64ELi4ELb0ELb0EN7cutlass10bfloat16_tE19Flash_kernel_traitsILi96ELi64ELi64ELi4ES3_EELb0ELb1ELb0ELb1ELb0ELb0ELb0ELb0EEEvNS_16Flash_fwd_paramsE --------------------------
	.section	.nv.constant0._ZN5flash16flash_fwd_kernelI23Flash_fwd_kernel_traitsILi96ELi64ELi64ELi4ELb0ELb0EN7cutlass10bfloat16_tE19Flash_kernel_traitsILi96ELi64ELi64ELi4ES3_EELb0ELb1ELb0ELb1ELb0ELb0ELb0ELb0EEEvNS_16Flash_fwd_paramsE,"a",@progbits
	.sectionflags	@""
	.align	4
.nv.constant0._ZN5flash16flash_fwd_kernelI23Flash_fwd_kernel_traitsILi96ELi64ELi64ELi4ELb0ELb0EN7cutlass10bfloat16_tE19Flash_kernel_traitsILi96ELi64ELi64ELi4ES3_EELb0ELb1ELb0ELb1ELb0ELb0ELb0ELb0EEEvNS_16Flash_fwd_paramsE:
	.zero		992


//--------------------- .nv.constant0._ZN5flash16flash_fwd_kernelI23Flash_fwd_kernel_traitsILi96ELi128ELi64ELi4ELb0ELb0EN7cutlass10bfloat16_tE19Flash_kernel_traitsILi96ELi128ELi64ELi4ES3_EELb1ELb1ELb0ELb0ELb0ELb0ELb0ELb0EEEvNS_16Flash_fwd_paramsE --------------------------
	.section	.nv.constant0._ZN5flash16flash_fwd_kernelI23Flash_fwd_kernel_traitsILi96ELi128ELi64ELi4ELb0ELb0EN7cutlass10bfloat16_tE19Flash_kernel_traitsILi96ELi128ELi64ELi4ES3_EELb1ELb1ELb0ELb0ELb0ELb0ELb0ELb0EEEvNS_16Flash_fwd_paramsE,"a",@progbits
	.sectionflags	@""
	.align	4
.nv.constant0._ZN5flash16flash_fwd_kernelI23Flash_fwd_kernel_traitsILi96ELi128ELi64ELi4ELb0ELb0EN7cutlass10bfloat16_tE19Flash_kernel_traitsILi96ELi128ELi64ELi4ES3_EELb1ELb1ELb0ELb0ELb0ELb0ELb0ELb0EEEvNS_16Flash_fwd_paramsE:
	.zero		992


//--------------------- .nv.constant0._ZN5flash16flash_fwd_kernelI23Flash_fwd_kernel_traitsILi96ELi128ELi64ELi4ELb0ELb0EN7cutlass10bfloat16_tE19Flash_kernel_traitsILi96ELi128ELi64ELi4ES3_EELb1ELb1ELb0ELb0ELb1ELb1ELb0ELb0EEEvNS_16Flash_fwd_paramsE --------------------------
	.section	.nv.constant0._ZN5flash16flash_fwd_kernelI23Flash_fwd_kernel_traitsILi96ELi128ELi64ELi4ELb0ELb0EN7cutlass10bfloat16_tE19Flash_kernel_traitsILi96ELi128ELi64ELi4ES3_EELb1ELb1ELb0ELb0ELb1ELb1ELb0ELb0EEEvNS_16Flash_fwd_paramsE,"a",@progbits
	.sectionflags	@""
	.align	4
.nv.constant0._ZN5flash16flash_fwd_kernelI23Flash_fwd_kernel_traitsILi96ELi128ELi64ELi4ELb0ELb0EN7cutlass10bfloat16_tE19Flash_kernel_traitsILi96ELi128ELi64ELi4ES3_EELb1ELb1ELb0ELb0ELb1ELb1ELb0ELb0EEEvNS_16Flash_fwd_paramsE:
	.zero		992


//--------------------- .nv.constant0._ZN5flash16flash_fwd_kernelI23Flash_fwd_kernel_traitsILi96ELi128ELi64ELi4ELb0ELb0EN7cutlass10bfloat16_tE19Flash_kernel_traitsILi96ELi128ELi64ELi4ES3_EELb0ELb1ELb0ELb0ELb1ELb1ELb1ELb0EEEvNS_16Flash_fwd_paramsE --------------------------
	.section	.nv.constant0._ZN5flash16flash_fwd_kernelI23Flash_fwd_kernel_traitsILi96ELi128ELi64ELi4ELb0ELb0EN7cutlass10bfloat16_tE19Flash_kernel_traitsILi96ELi128ELi64ELi4ES3_EELb0ELb1ELb0ELb0ELb1ELb1ELb1ELb0EEEvNS_16Flash_fwd_paramsE,"a",@progbits
	.sectionflags	@""
	.align	4
.nv.constant0._ZN5flash16flash_fwd_kernelI23Flash_fwd_kernel_traitsILi96ELi128ELi64ELi4ELb0ELb0EN7cutlass10bfloat16_tE19Flash_kernel_traitsILi96ELi128ELi64ELi4ES3_EELb0ELb1ELb0ELb0ELb1ELb1ELb1ELb0EEEvNS_16Flash_fwd_paramsE:
	.zero		992


//--------------------- .nv.constant0._ZN5flash16flash_fwd_kernelI23Flash_fwd_kernel_traitsILi96ELi128ELi64ELi4ELb0ELb0EN7cutlass10bfloat16_tE19Flash_kernel_traitsILi96ELi128ELi64ELi4ES3_EELb1ELb1ELb0ELb0ELb0ELb1ELb0ELb0EEEvNS_16Flash_fwd_paramsE --------------------------
	.section	.nv.constant0._ZN5flash16flash_fwd_kernelI23Flash_fwd_kernel_traitsILi96ELi128ELi64ELi4ELb0ELb0EN7cutlass10bfloat16_tE19Flash_kernel_traitsILi96ELi128ELi64ELi4ES3_EELb1ELb1ELb0ELb0ELb0ELb1ELb0ELb0EEEvNS_16Flash_fwd_paramsE,"a",@progbits
	.sectionflags	@""
	.align	4
.nv.constant0._ZN5flash16flash_fwd_kernelI23Flash_fwd_kernel_traitsILi96ELi128ELi64ELi4ELb0ELb0EN7cutlass10bfloat16_tE19Flash_kernel_traitsILi96ELi128ELi64ELi4ES3_EELb1ELb1ELb0ELb0ELb0ELb1ELb0ELb0EEEvNS_16Flash_fwd_paramsE:
	.zero		992


//--------------------- .nv.constant0._ZN5flash16flash_fwd_kernelI23Flash_fwd_kernel_traitsILi96ELi128ELi64ELi4ELb0ELb0EN7cutlass10bfloat16_tE19Flash_kernel_traitsILi96ELi128ELi64ELi4ES3_EELb0ELb1ELb0ELb0ELb0ELb1ELb1ELb0EEEvNS_16Flash_fwd_paramsE --------------------------
	.section	.nv.constant0._ZN5flash16flash_fwd_kernelI23Flash_fwd_kernel_traitsILi96ELi128ELi64ELi4ELb0ELb0EN7cutlass10bfloat16_tE19Flash_kernel_traitsILi96ELi128ELi64ELi4ES3_EELb0ELb1ELb0ELb0ELb0ELb1ELb1ELb0EEEvNS_16Flash_fwd_paramsE,"a",@progbits
	.sectionflags	@""
	.align	4
.nv.constant0._ZN5flash16flash_fwd_kernelI23Flash_fwd_kernel_traitsILi96ELi128ELi64ELi4ELb0ELb0EN7cutlass10bfloat16_tE19Flash_kernel_traitsILi96ELi128ELi64ELi4ES3_EELb0ELb1ELb0ELb0ELb0ELb1ELb1ELb0EEEvNS_16Flash_fwd_paramsE:
	.zero		992


//--------------------- .nv.constant0._ZN5flash16flash_fwd_kernelI23Flash_fwd_kernel_traitsILi96ELi128ELi64ELi4ELb0ELb0EN7cutlass10bfloat16_tE19Flash_kernel_traitsILi96ELi128ELi64ELi4ES3_EELb1ELb1ELb0ELb1ELb0ELb0ELb0ELb0EEEvNS_16Flash_fwd_paramsE --------------------------
	.section	.nv.constant0._ZN5flash16flash_fwd_kernelI23Flash_fwd_kernel_traitsILi96ELi128ELi64ELi4ELb0ELb0EN7cutlass10bfloat16_tE19Flash_kernel_traitsILi96ELi128ELi64ELi4ES3_EELb1ELb1ELb0ELb1ELb0ELb0ELb0ELb0EEEvNS_16Flash_fwd_paramsE,"a",@progbits
	.sectionflags	@""
	.align	4
.nv.constant0._ZN5flash16flash_fwd_kernelI23Flash_fwd_kernel_traitsILi96ELi128ELi64ELi4ELb0ELb0EN7cutlass10bfloat16_tE19Flash_kernel_traitsILi96ELi128ELi64ELi4ES3_EELb1ELb1ELb0ELb1ELb0ELb0ELb0ELb0EEEvNS_16Flash_fwd_paramsE:
	.zero		992


//--------------------- .nv.constant0._ZN5flash16flash_fwd_kernelI23Flash_fwd_kernel_traitsILi96ELi128ELi64ELi4ELb0ELb0EN7cutlass10bfloat16_tE19Flash_kernel_traitsILi96ELi128ELi64ELi4ES3_EELb1ELb1ELb0ELb0ELb0ELb0ELb0ELb1EEEvNS_16Flash_fwd_paramsE --------------------------
	.section	.nv.constant0._ZN5flash16flash_fwd_kernelI23Flash_fwd_kernel_traitsILi96ELi128ELi64ELi4ELb0ELb0EN7cutlass10bfloat16_tE19Flash_kernel_traitsILi96ELi128ELi64ELi4ES3_EELb1ELb1ELb0ELb0ELb0ELb0ELb0ELb1EEEvNS_16Flash_fwd_paramsE,"a",@progbits
	.sectionflags	@""
	.align	4
.nv.constant0._ZN5flash16flash_fwd_kernelI23Flash_fwd_kernel_traitsILi96ELi128ELi64ELi4ELb0ELb0EN7cutlass10bfloat16_tE19Flash_kernel_traitsILi96ELi128ELi64ELi4ES3_EELb1ELb1ELb0ELb0ELb0ELb0ELb0ELb1EEEvNS_16Flash_fwd_paramsE:
	.zero		992


//--------------------- .nv.constant0._ZN5flash16flash_fwd_kernelI23Flash_fwd_kernel_traitsILi96ELi128ELi64ELi4ELb0ELb0EN7cutlass10bfloat16_tE19Flash_kernel_traitsILi96ELi128ELi64ELi4ES3_EELb0ELb1ELb0ELb0ELb0ELb0ELb1ELb0EEEvNS_16Flash_fwd_paramsE --------------------------
	.section	.nv.constant0._ZN5flash16flash_fwd_kernelI23Flash_fwd_kernel_traitsILi96ELi128ELi64ELi4ELb0ELb0EN7cutlass10bfloat16_tE19Flash_kernel_traitsILi96ELi128ELi64ELi4ES3_EELb0ELb1ELb0ELb0ELb0ELb0ELb1ELb0EEEvNS_16Flash_fwd_paramsE,"a",@progbits
	.sectionflags	@""
	.align	4
.nv.constant0._ZN5flash16flash_fwd_kernelI23Flash_fwd_kernel_traitsILi96ELi128ELi64ELi4ELb0ELb0EN7cutlass10bfloat16_tE19Flash_kernel_traitsILi96ELi128ELi64ELi4ES3_EELb0ELb1ELb0ELb0ELb0ELb0ELb1ELb0EEEvNS_16Flash_fwd_paramsE:
	.zero		992


//--------------------- .nv.constant0._ZN5flash16flash_fwd_kernelI23Flash_fwd_kernel_traitsILi96ELi128ELi64ELi4ELb0ELb0EN7cutlass10bfloat16_tE19Flash_kernel_traitsILi96ELi128ELi64ELi4ES3_EELb1ELb1ELb0ELb1ELb0ELb0ELb0ELb1EEEvNS_16Flash_fwd_paramsE --------------------------
	.section	.nv.constant0._ZN5flash16flash_fwd_kernelI23Flash_fwd_kernel_traitsILi96ELi128ELi64ELi4ELb0ELb0EN7cutlass10bfloat16_tE19Flash_kernel_traitsILi96ELi128ELi64ELi4ES3_EELb1ELb1ELb0ELb1ELb0ELb0ELb0ELb1EEEvNS_16Flash_fwd_paramsE,"a",@progbits
	.sectionflags	@""
	.align	4
.nv.constant0._ZN5flash16flash_fwd_kernelI23Flash_fwd_kernel_traitsILi96ELi128ELi64ELi4ELb0ELb0EN7cutlass10bfloat16_tE19Flash_kernel_traitsILi96ELi128ELi64ELi4ES3_EELb1ELb1ELb0ELb1ELb0ELb0ELb0ELb1EEEvNS_16Flash_fwd_paramsE:
	.zero		992


//--------------------- .nv.constant0._ZN5flash16flash_fwd_kernelI23Flash_fwd_kernel_traitsILi96ELi128ELi64ELi4ELb0ELb0EN7cutlass10bfloat16_tE19Flash_kernel_traitsILi96ELi128ELi64ELi4ES3_EELb0ELb1ELb0ELb1ELb0ELb0ELb1ELb0EEEvNS_16Flash_fwd_paramsE --------------------------
	.section	.nv.constant0._ZN5flash16flash_fwd_kernelI23Flash_fwd_kernel_traitsILi96ELi128ELi64ELi4ELb0ELb0EN7cutlass10bfloat16_tE19Flash_kernel_traitsILi96ELi128ELi64ELi4ES3_EELb0ELb1ELb0ELb1ELb0ELb0ELb1ELb0EEEvNS_16Flash_fwd_paramsE,"a",@progbits
	.sectionflags	@""
	.align	4
.nv.constant0._ZN5flash16flash_fwd_kernelI23Flash_fwd_kernel_traitsILi96ELi128ELi64ELi4ELb0ELb0EN7cutlass10bfloat16_tE19Flash_kernel_traitsILi96ELi128ELi64ELi4ES3_EELb0ELb1ELb0ELb1ELb0ELb0ELb1ELb0EEEvNS_16Flash_fwd_paramsE:
	.zero		992


//--------------------- .nv.constant0._ZN5flash16flash_fwd_kernelI23Flash_fwd_kernel_traitsILi96ELi64ELi64ELi4ELb0ELb0EN7cutlass10bfloat16_tE19Flash_kernel_traitsILi96ELi64ELi64ELi4ES3_EELb1ELb1ELb0ELb0ELb0ELb0ELb0ELb0EEEvNS_16Flash_fwd_paramsE --------------------------
	.section	.nv.constant0._ZN5flash16flash_fwd_kernelI23Flash_fwd_kernel_traitsILi96ELi64ELi64ELi4ELb0ELb0EN7cutlass10bfloat16_tE19Flash_kernel_traitsILi96ELi64ELi64ELi4ES3_EELb1ELb1ELb0ELb0ELb0ELb0ELb0ELb0EEEvNS_16Flash_fwd_paramsE,"a",@progbits
	.sectionflags	@""
	.align	4
.nv.constant0._ZN5flash16flash_fwd_kernelI23Flash_fwd_kernel_traitsILi96ELi64ELi64ELi4ELb0ELb0EN7cutlass10bfloat16_tE19Flash_kernel_traitsILi96ELi64ELi64ELi4ES3_EELb1ELb1ELb0ELb0ELb0ELb0ELb0ELb0EEEvNS_16Flash_fwd_paramsE:
	.zero		992


//--------------------- .nv.constant0._ZN5flash16flash_fwd_kernelI23Flash_fwd_kernel_traitsILi96ELi64ELi64ELi4ELb0ELb0EN7cutlass10bfloat16_tE19Flash_kernel_traitsILi96ELi64ELi64ELi4ES3_EELb1ELb1ELb0ELb0ELb1ELb1ELb0ELb0EEEvNS_16Flash_fwd_paramsE --------------------------
	.section	.nv.constant0._ZN5flash16flash_fwd_kernelI23Flash_fwd_kernel_traitsILi96ELi64ELi64ELi4ELb0ELb0EN7cutlass10bfloat16_tE19Flash_kernel_traitsILi96ELi64ELi64ELi4ES3_EELb1ELb1ELb0ELb0ELb1ELb1ELb0ELb0EEEvNS_16Flash_fwd_paramsE,"a",@progbits
	.sectionflags	@""
	.align	4
.nv.constant0._ZN5flash16flash_fwd_kernelI23Flash_fwd_kernel_traitsILi96ELi64ELi64ELi4ELb0ELb0EN7cutlass10bfloat16_tE19Flash_kernel_traitsILi96ELi64ELi64ELi4ES3_EELb1ELb1ELb0ELb0ELb1ELb1ELb0ELb0EEEvNS_16Flash_fwd_paramsE:
	.zero		992


//--------------------- .nv.constant0._ZN5flash16flash_fwd_kernelI23Flash_fwd_kernel_traitsILi96ELi64ELi64ELi4ELb0ELb0EN7cutlass10bfloat16_tE19Flash_kernel_traitsILi96ELi64ELi64ELi4ES3_EELb0ELb1ELb0ELb0ELb1ELb1ELb1ELb0EEEvNS_16Flash_fwd_paramsE --------------------------
	.section	.nv.constant0._ZN5flash16flash_fwd_kernelI23Flash_fwd_kernel_traitsILi96ELi64ELi64ELi4ELb0ELb0EN7cutlass10bfloat16_tE19Flash_kernel_traitsILi96ELi64ELi64ELi4ES3_EELb0ELb1ELb0ELb0ELb1ELb1ELb1ELb0EEEvNS_16Flash_fwd_paramsE,"a",@progbits
	.sectionflags	@""
	.align	4
.nv.constant0._ZN5flash16flash_fwd_kernelI23Flash_fwd_kernel_traitsILi96ELi64ELi64ELi4ELb0ELb0EN7cutlass10bfloat16_tE19Flash_kernel_traitsILi96ELi64ELi64ELi4ES3_EELb0ELb1ELb0ELb0ELb1ELb1ELb1ELb0EEEvNS_16Flash_fwd_paramsE:
	.zero		992


//--------------------- .nv.constant0._ZN5flash16flash_fwd_kernelI23Flash_fwd_kernel_traitsILi96ELi64ELi64ELi4ELb0ELb0EN7cutlass10bfloat16_tE19Flash_kernel_traitsILi96ELi64ELi64ELi4ES3_EELb1ELb1ELb0ELb0ELb0ELb1ELb0ELb0EEEvNS_16Flash_fwd_paramsE --------------------------
	.section	.nv.constant0._ZN5flash16flash_fwd_kernelI23Flash_fwd_kernel_traitsILi96ELi64ELi64ELi4ELb0ELb0EN7cutlass10bfloat16_tE19Flash_kernel_traitsILi96ELi64ELi64ELi4ES3_EELb1ELb1ELb0ELb0ELb0ELb1ELb0ELb0EEEvNS_16Flash_fwd_paramsE,"a",@progbits
	.sectionflags	@""
	.align	4
.nv.constant0._ZN5flash16flash_fwd_kernelI23Flash_fwd_kernel_traitsILi96ELi64ELi64ELi4ELb0ELb0EN7cutlass10bfloat16_tE19Flash_kernel_traitsILi96ELi64ELi64ELi4ES3_EELb1ELb1ELb0ELb0ELb0ELb1ELb0ELb0EEEvNS_16Flash_fwd_paramsE:
	.zero		992


//--------------------- .nv.constant0._ZN5flash16flash_fwd_kernelI23Flash_fwd_kernel_traitsILi96ELi64ELi64ELi4ELb0ELb0EN7cutlass10bfloat16_tE19Flash_kernel_traitsILi96ELi64ELi64ELi4ES3_EELb0ELb1ELb0ELb0ELb0ELb1ELb1ELb0EEEvNS_16Flash_fwd_paramsE --------------------------
	.section	.nv.constant0._ZN5flash16flash_fwd_kernelI23Flash_fwd_kernel_traitsILi96ELi64ELi64ELi4ELb0ELb0EN7cutlass10bfloat16_tE19Flash_kernel_traitsILi96ELi64ELi64ELi4ES3_EELb0ELb1ELb0ELb0ELb0ELb1ELb1ELb0EEEvNS_16Flash_fwd_paramsE,"a",@progbits
	.sectionflags	@""
	.align	4
.nv.constant0._ZN5flash16flash_fwd_kernelI23Flash_fwd_kernel_traitsILi96ELi64ELi64ELi4ELb0ELb0EN7cutlass10bfloat16_tE19Flash_kernel_traitsILi96ELi64ELi64ELi4ES3_EELb0ELb1ELb0ELb0ELb0ELb1ELb1ELb0EEEvNS_16Flash_fwd_paramsE:
	.zero		992


//--------------------- .nv.constant0._ZN5flash16flash_fwd_kernelI23Flash_fwd_kernel_traitsILi96ELi64ELi64ELi4ELb0ELb0EN7cutlass10bfloat16_tE19Flash_kernel_traitsILi96ELi64ELi64ELi4ES3_EELb1ELb1ELb0ELb1ELb0ELb0ELb0ELb0EEEvNS_16Flash_fwd_paramsE --------------------------
	.section	.nv.constant0._ZN5flash16flash_fwd_kernelI23Flash_fwd_kernel_traitsILi96ELi64ELi64ELi4ELb0ELb0EN7cutlass10bfloat16_tE19Flash_kernel_traitsILi96ELi64ELi64ELi4ES3_EELb1ELb1ELb0ELb1ELb0ELb0ELb0ELb0EEEvNS_16Flash_fwd_paramsE,"a",@progbits
	.sectionflags	@""
	.align	4
.nv.constant0._ZN5flash16flash_fwd_kernelI23Flash_fwd_kernel_traitsILi96ELi64ELi64ELi4ELb0ELb0EN7cutlass10bfloat16_tE19Flash_kernel_traitsILi96ELi64ELi64ELi4ES3_EELb1ELb1ELb0ELb1ELb0ELb0ELb0ELb0EEEvNS_16Flash_fwd_paramsE:
	.zero		992


//--------------------- .nv.constant0._ZN5flash16flash_fwd_kernelI23Flash_fwd_kernel_traitsILi96ELi64ELi64ELi4ELb0ELb0EN7cutlass10bfloat16_tE19Flash_kernel_traitsILi96ELi64ELi64ELi4ES3_EELb1ELb1ELb0ELb0ELb0ELb0ELb0ELb1EEEvNS_16Flash_fwd_paramsE --------------------------
	.section	.nv.constant0._ZN5flash16flash_fwd_kernelI23Flash_fwd_kernel_traitsILi96ELi64ELi64ELi4ELb0ELb0EN7cutlass10bfloat16_tE19Flash_kernel_traitsILi96ELi64ELi64ELi4ES3_EELb1ELb1ELb0ELb0ELb0ELb0ELb0ELb1EEEvNS_16Flash_fwd_paramsE,"a",@progbits
	.sectionflags	@""
	.align	4
.nv.constant0._ZN5flash16flash_fwd_kernelI23Flash_fwd_kernel_traitsILi96ELi64ELi64ELi4ELb0ELb0EN7cutlass10bfloat16_tE19Flash_kernel_traitsILi96ELi64ELi64ELi4ES3_EELb1ELb1ELb0ELb0ELb0ELb0ELb0ELb1EEEvNS_16Flash_fwd_paramsE:
	.zero		992


//--------------------- .nv.constant0._ZN5flash16flash_fwd_kernelI23Flash_fwd_kernel_traitsILi96ELi64ELi64ELi4ELb0ELb0EN7cutlass10bfloat16_tE19Flash_kernel_traitsILi96ELi64ELi64ELi4ES3_EELb0ELb1ELb0ELb0ELb0ELb0ELb1ELb0EEEvNS_16Flash_fwd_paramsE --------------------------
	.section	.nv.constant0._ZN5flash16flash_fwd_kernelI23Flash_fwd_kernel_traitsILi96ELi64ELi64ELi4ELb0ELb0EN7cutlass10bfloat16_tE19Flash_kernel_traitsILi96ELi64ELi64ELi4ES3_EELb0ELb1ELb0ELb0ELb0ELb0ELb1ELb0EEEvNS_16Flash_fwd_paramsE,"a",@progbits
	.sectionflags	@""
	.align	4
.nv.constant0._ZN5flash16flash_fwd_kernelI23Flash_fwd_kernel_traitsILi96ELi64ELi64ELi4ELb0ELb0EN7cutlass10bfloat16_tE19Flash_kernel_traitsILi96ELi64ELi64ELi4ES3_EELb0ELb1ELb0ELb0ELb0ELb0ELb1ELb0EEEvNS_16Flash_fwd_paramsE:
	.zero		992


//--------------------- .nv.constant0._ZN5flash16flash_fwd_kernelI23Flash_fwd_kernel_traitsILi96ELi64ELi64ELi4ELb0ELb0EN7cutlass10bfloat16_tE19Flash_kernel_traitsILi96ELi64ELi64ELi4ES3_EELb1ELb1ELb0ELb1ELb0ELb0ELb0ELb1EEEvNS_16Flash_fwd_paramsE --------------------------
	.section	.nv.constant0._ZN5flash16flash_fwd_kernelI23Flash_fwd_kernel_traitsILi96ELi64ELi64ELi4ELb0ELb0EN7cutlass10bfloat16_tE19Flash_kernel_traitsILi96ELi64ELi64ELi4ES3_EELb1ELb1ELb0ELb1ELb0ELb0ELb0ELb1EEEvNS_16Flash_fwd_paramsE,"a",@progbits
	.sectionflags	@""
	.align	4
.nv.constant0._ZN5flash16flash_fwd_kernelI23Flash_fwd_kernel_traitsILi96ELi64ELi64ELi4ELb0ELb0EN7cutlass10bfloat16_tE19Flash_kernel_traitsILi96ELi64ELi64ELi4ES3_EELb1ELb1ELb0ELb1ELb0ELb0ELb0ELb1EEEvNS_16Flash_fwd_paramsE:
	.zero		992


//--------------------- .nv.constant0._ZN5flash16flash_fwd_kernelI23Flash_fwd_kernel_traitsILi96ELi64ELi64ELi4ELb0ELb0EN7cutlass10bfloat16_tE19Flash_kernel_traitsILi96ELi64ELi64ELi4ES3_EELb0ELb1ELb0ELb1ELb0ELb0ELb1ELb0EEEvNS_16Flash_fwd_paramsE --------------------------
	.section	.nv.constant0._ZN5flash16flash_fwd_kernelI23Flash_fwd_kernel_traitsILi96ELi64ELi64ELi4ELb0ELb0EN7cutlass10bfloat16_tE19Flash_kernel_traitsILi96ELi64ELi64ELi4ES3_EELb0ELb1ELb0ELb1ELb0ELb0ELb1ELb0EEEvNS_16Flash_fwd_paramsE,"a",@progbits
	.sectionflags	@""
	.align	4
.nv.constant0._ZN5flash16flash_fwd_kernelI23Flash_fwd_kernel_traitsILi96ELi64ELi64ELi4ELb0ELb0EN7cutlass10bfloat16_tE19Flash_kernel_traitsILi96ELi64ELi64ELi4ES3_EELb0ELb1ELb0ELb1ELb0ELb0ELb1ELb0EEEvNS_16Flash_fwd_paramsE:
	.zero		992


//--------------------- SYMBOLS --------------------------

	.type		.nv.reservedSmem.offset0,@object
	.size		.nv.reservedSmem.offset0,0x4
